	.target	sm_90a

	.elftype	@"ET_EXEC"


//--------------------- .note.nv.tkinfo           --------------------------
	.section	.note.nv.tkinfo,"",@"SHT_NOTE"
	.sectionflags	@"SHF_NOTE_NV_TKINFO"
	.tkinfo
        /*0018*/ 	.word	0x00000002
        /*0030*/ 	.string	""
        /*0030*/ 	.string	"ptxas"
        /*0030*/ 	.string	"Cuda compilation tools, release 13.0, V13.0.88"
        /*0030*/ 	.string	"Build cuda_13.0.r13.0/compiler.36424714_0"
        /*0030*/ 	.string	"-arch sm_90a -m 64 "



//--------------------- .note.nv.cuinfo           --------------------------
	.section	.note.nv.cuinfo,"",@"SHT_NOTE"
	.sectionflags	@"SHF_NOTE_NV_CUINFO"
        /*0018*/ 	.short	0x0002
        /*001a*/ 	.short	0x005a
        /*001c*/ 	.short	0x0082
	.zero		2


//--------------------- .nv.info                  --------------------------
	.section	.nv.info,"",@"SHT_CUDA_INFO"
	.align	4


	//----- nvinfo : EIATTR_REGCOUNT
	.align		4
        /*0000*/ 	.byte	0x04, 0x2f
        /*0002*/ 	.short	(.L_12 - .L_11)
	.align		4
.L_11:
        /*0004*/ 	.word	index@(_ZN5flash24flash_fwd_splitkv_kernelI23Flash_fwd_kernel_traitsILi96ELi64ELi64ELi4ELb0ELb0EN7cutlass6half_tE19Flash_kernel_traitsILi96ELi64ELi64ELi4ES3_EELb1ELb0ELb1ELb0ELb0ELb1ELb1ELb1EEEvNS_16Flash_fwd_paramsE)
        /*0008*/ 	.word	0x000000a3


	//----- nvinfo : EIATTR_FRAME_SIZE
	.align		4
.L_12:
        /*000c*/ 	.byte	0x04, 0x11
        /*000e*/ 	.short	(.L_14 - .L_13)
	.align		4
.L_13:
        /*0010*/ 	.word	index@(_ZN5flash24flash_fwd_splitkv_kernelI23Flash_fwd_kernel_traitsILi96ELi64ELi64ELi4ELb0ELb0EN7cutlass6half_tE19Flash_kernel_traitsILi96ELi64ELi64ELi4ES3_EELb1ELb0ELb1ELb0ELb0ELb1ELb1ELb1EEEvNS_16Flash_fwd_paramsE)
        /*0014*/ 	.word	0x00000000


	//----- nvinfo : EIATTR_REGCOUNT
	.align		4
.L_14:
        /*0018*/ 	.byte	0x04, 0x2f
        /*001a*/ 	.short	(.L_16 - .L_15)
	.align		4
.L_15:
        /*001c*/ 	.word	index@(_ZN5flash24flash_fwd_splitkv_kernelI23Flash_fwd_kernel_traitsILi96ELi64ELi64ELi4ELb0ELb0EN7cutlass6half_tE19Flash_kernel_traitsILi96ELi64ELi64ELi4ES3_EELb1ELb0ELb1ELb0ELb0ELb0ELb1ELb1EEEvNS_16Flash_fwd_paramsE)
        /*0020*/ 	.word	0x00000097


	//----- nvinfo : EIATTR_FRAME_SIZE
	.align		4
.L_16:
        /*0024*/ 	.byte	0x04, 0x11
        /*0026*/ 	.short	(.L_18 - .L_17)
	.align		4
.L_17:
        /*0028*/ 	.word	index@(_ZN5flash24flash_fwd_splitkv_kernelI23Flash_fwd_kernel_traitsILi96ELi64ELi64ELi4ELb0ELb0EN7cutlass6half_tE19Flash_kernel_traitsILi96ELi64ELi64ELi4ES3_EELb1ELb0ELb1ELb0ELb0ELb0ELb1ELb1EEEvNS_16Flash_fwd_paramsE)
        /*002c*/ 	.word	0x00000000


	//----- nvinfo : EIATTR_REGCOUNT
	.align		4
.L_18:
        /*0030*/ 	.byte	0x04, 0x2f
        /*0032*/ 	.short	(.L_20 - .L_19)
	.align		4
.L_19:
        /*0034*/ 	.word	index@(_ZN5flash24flash_fwd_splitkv_kernelI23Flash_fwd_kernel_traitsILi96ELi64ELi64ELi4ELb0ELb0EN7cutlass6half_tE19Flash_kernel_traitsILi96ELi64ELi64ELi4ES3_EELb1ELb0ELb0ELb0ELb1ELb1ELb1ELb1EEEvNS_16Flash_fwd_paramsE)
        /*0038*/ 	.word	0x000000a8


	//----- nvinfo : EIATTR_FRAME_SIZE
	.align		4
.L_20:
        /*003c*/ 	.byte	0x04, 0x11
        /*003e*/ 	.short	(.L_22 - .L_21)
	.align		4
.L_21:
        /*0040*/ 	.word	index@(_ZN5flash24flash_fwd_splitkv_kernelI23Flash_fwd_kernel_traitsILi96ELi64ELi64ELi4ELb0ELb0EN7cutlass6half_tE19Flash_kernel_traitsILi96ELi64ELi64ELi4ES3_EELb1ELb0ELb0ELb0ELb1ELb1ELb1ELb1EEEvNS_16Flash_fwd_paramsE)
        /*0044*/ 	.word	0x00000000


	//----- nvinfo : EIATTR_REGCOUNT
	.align		4
.L_22:
        /*0048*/ 	.byte	0x04, 0x2f
        /*004a*/ 	.short	(.L_24 - .L_23)
	.align		4
.L_23:
        /*004c*/ 	.word	index@(_ZN5flash24flash_fwd_splitkv_kernelI23Flash_fwd_kernel_traitsILi96ELi64ELi64ELi4ELb0ELb0EN7cutlass6half_tE19Flash_kernel_traitsILi96ELi64ELi64ELi4ES3_EELb1ELb0ELb0ELb0ELb1ELb0ELb1ELb1EEEvNS_16Flash_fwd_paramsE)
        /*0050*/ 	.word	0x00000091


	//----- nvinfo : EIATTR_FRAME_SIZE
	.align		4
.L_24:
        /*0054*/ 	.byte	0x04, 0x11
        /*0056*/ 	.short	(.L_26 - .L_25)
	.align		4
.L_25:
        /*0058*/ 	.word	index@(_ZN5flash24flash_fwd_splitkv_kernelI23Flash_fwd_kernel_traitsILi96ELi64ELi64ELi4ELb0ELb0EN7cutlass6half_tE19Flash_kernel_traitsILi96ELi64ELi64ELi4ES3_EELb1ELb0ELb0ELb0ELb1ELb0ELb1ELb1EEEvNS_16Flash_fwd_paramsE)
        /*005c*/ 	.word	0x00000000


	//----- nvinfo : EIATTR_REGCOUNT
	.align		4
.L_26:
        /*0060*/ 	.byte	0x04, 0x2f
        /*0062*/ 	.short	(.L_28 - .L_27)
	.align		4
.L_27:
        /*0064*/ 	.word	index@(_ZN5flash24flash_fwd_splitkv_kernelI23Flash_fwd_kernel_traitsILi96ELi64ELi64ELi4ELb0ELb0EN7cutlass6half_tE19Flash_kernel_traitsILi96ELi64ELi64ELi4ES3_EELb1ELb0ELb1ELb0ELb0ELb1ELb1ELb0EEEvNS_16Flash_fwd_paramsE)
        /*0068*/ 	.word	0x000000a4


	//----- nvinfo : EIATTR_FRAME_SIZE
	.align		4
.L_28:
        /*006c*/ 	.byte	0x04, 0x11
        /*006e*/ 	.short	(.L_30 - .L_29)
	.align		4
.L_29:
        /*0070*/ 	.word	index@(_ZN5flash24flash_fwd_splitkv_kernelI23Flash_fwd_kernel_traitsILi96ELi64ELi64ELi4ELb0ELb0EN7cutlass6half_tE19Flash_kernel_traitsILi96ELi64ELi64ELi4ES3_EELb1ELb0ELb1ELb0ELb0ELb1ELb1ELb0EEEvNS_16Flash_fwd_paramsE)
        /*0074*/ 	.word	0x00000000


	//----- nvinfo : EIATTR_REGCOUNT
	.align		4
.L_30:
        /*0078*/ 	.byte	0x04, 0x2f
        /*007a*/ 	.short	(.L_32 - .L_31)
	.align		4
.L_31:
        /*007c*/ 	.word	index@(_ZN5flash24flash_fwd_splitkv_kernelI23Flash_fwd_kernel_traitsILi96ELi64ELi64ELi4ELb0ELb0EN7cutlass6half_tE19Flash_kernel_traitsILi96ELi64ELi64ELi4ES3_EELb1ELb0ELb1ELb0ELb0ELb0ELb1ELb0EEEvNS_16Flash_fwd_paramsE)
        /*0080*/ 	.word	0x0000009f


	//----- nvinfo : EIATTR_FRAME_SIZE
	.align		4
.L_32:
        /*0084*/ 	.byte	0x04, 0x11
        /*0086*/ 	.short	(.L_34 - .L_33)
	.align		4
.L_33:
        /*0088*/ 	.word	index@(_ZN5flash24flash_fwd_splitkv_kernelI23Flash_fwd_kernel_traitsILi96ELi64ELi64ELi4ELb0ELb0EN7cutlass6half_tE19Flash_kernel_traitsILi96ELi64ELi64ELi4ES3_EELb1ELb0ELb1ELb0ELb0ELb0ELb1ELb0EEEvNS_16Flash_fwd_paramsE)
        /*008c*/ 	.word	0x00000000


	//----- nvinfo : EIATTR_REGCOUNT
	.align		4
.L_34:
        /*0090*/ 	.byte	0x04, 0x2f
        /*0092*/ 	.short	(.L_36 - .L_35)
	.align		4
.L_35:
        /*0094*/ 	.word	index@(_ZN5flash24flash_fwd_splitkv_kernelI23Flash_fwd_kernel_traitsILi96ELi64ELi64ELi4ELb0ELb0EN7cutlass6half_tE19Flash_kernel_traitsILi96ELi64ELi64ELi4ES3_EELb1ELb0ELb0ELb0ELb1ELb1ELb1ELb0EEEvNS_16Flash_fwd_paramsE)
        /*0098*/ 	.word	0x000000a8


	//----- nvinfo : EIATTR_FRAME_SIZE
	.align		4
.L_36:
        /*009c*/ 	.byte	0x04, 0x11
        /*009e*/ 	.short	(.L_38 - .L_37)
	.align		4
.L_37:
        /*00a0*/ 	.word	index@(_ZN5flash24flash_fwd_splitkv_kernelI23Flash_fwd_kernel_traitsILi96ELi64ELi64ELi4ELb0ELb0EN7cutlass6half_tE19Flash_kernel_traitsILi96ELi64ELi64ELi4ES3_EELb1ELb0ELb0ELb0ELb1ELb1ELb1ELb0EEEvNS_16Flash_fwd_paramsE)
        /*00a4*/ 	.word	0x00000000


	//----- nvinfo : EIATTR_REGCOUNT
	.align		4
.L_38:
        /*00a8*/ 	.byte	0x04, 0x2f
        /*00aa*/ 	.short	(.L_40 - .L_39)
	.align		4
.L_39:
        /*00ac*/ 	.word	index@(_ZN5flash24flash_fwd_splitkv_kernelI23Flash_fwd_kernel_traitsILi96ELi64ELi64ELi4ELb0ELb0EN7cutlass6half_tE19Flash_kernel_traitsILi96ELi64ELi64ELi4ES3_EELb1ELb0ELb0ELb0ELb1ELb0ELb1ELb0EEEvNS_16Flash_fwd_paramsE)
        /*00b0*/ 	.word	0x000000a8


	//----- nvinfo : EIATTR_FRAME_SIZE
	.align		4
.L_40:
        /*00b4*/ 	.byte	0x04, 0x11
        /*00b6*/ 	.short	(.L_42 - .L_41)
	.align		4
.L_41:
        /*00b8*/ 	.word	index@(_ZN5flash24flash_fwd_splitkv_kernelI23Flash_fwd_kernel_traitsILi96ELi64ELi64ELi4ELb0ELb0EN7cutlass6half_tE19Flash_kernel_traitsILi96ELi64ELi64ELi4ES3_EELb1ELb0ELb0ELb0ELb1ELb0ELb1ELb0EEEvNS_16Flash_fwd_paramsE)
        /*00bc*/ 	.word	0x00000000


	//----- nvinfo : EIATTR_REGCOUNT
	.align		4
.L_42:
        /*00c0*/ 	.byte	0x04, 0x2f
        /*00c2*/ 	.short	(.L_44 - .L_43)
	.align		4
.L_43:
        /*00c4*/ 	.word	index@(_ZN5flash24flash_fwd_splitkv_kernelI23Flash_fwd_kernel_traitsILi96ELi64ELi64ELi4ELb0ELb0EN7cutlass6half_tE19Flash_kernel_traitsILi96ELi64ELi64ELi4ES3_EELb1ELb0ELb1ELb0ELb0ELb1ELb0ELb1EEEvNS_16Flash_fwd_paramsE)
        /*00c8*/ 	.word	0x000000a4


	//----- nvinfo : EIATTR_FRAME_SIZE
	.align		4
.L_44:
        /*00cc*/ 	.byte	0x04, 0x11
        /*00ce*/ 	.short	(.L_46 - .L_45)
	.align		4
.L_45:
        /*00d0*/ 	.word	index@(_ZN5flash24flash_fwd_splitkv_kernelI23Flash_fwd_kernel_traitsILi96ELi64ELi64ELi4ELb0ELb0EN7cutlass6half_tE19Flash_kernel_traitsILi96ELi64ELi64ELi4ES3_EELb1ELb0ELb1ELb0ELb0ELb1ELb0ELb1EEEvNS_16Flash_fwd_paramsE)
        /*00d4*/ 	.word	0x00000000


	//----- nvinfo : EIATTR_REGCOUNT
	.align		4
.L_46:
        /*00d8*/ 	.byte	0x04, 0x2f
        /*00da*/ 	.short	(.L_48 - .L_47)
	.align		4
.L_47:
        /*00dc*/ 	.word	index@(_ZN5flash24flash_fwd_splitkv_kernelI23Flash_fwd_kernel_traitsILi96ELi64ELi64ELi4ELb0ELb0EN7cutlass6half_tE19Flash_kernel_traitsILi96ELi64ELi64ELi4ES3_EELb1ELb0ELb1ELb0ELb0ELb0ELb0ELb1EEEvNS_16Flash_fwd_paramsE)
        /*00e0*/ 	.word	0x00000096


	//----- nvinfo : EIATTR_FRAME_SIZE
	.align		4
.L_48:
        /*00e4*/ 	.byte	0x04, 0x11
        /*00e6*/ 	.short	(.L_50 - .L_49)
	.align		4
.L_49:
        /*00e8*/ 	.word	index@(_ZN5flash24flash_fwd_splitkv_kernelI23Flash_fwd_kernel_traitsILi96ELi64ELi64ELi4ELb0ELb0EN7cutlass6half_tE19Flash_kernel_traitsILi96ELi64ELi64ELi4ES3_EELb1ELb0ELb1ELb0ELb0ELb0ELb0ELb1EEEvNS_16Flash_fwd_paramsE)
        /*00ec*/ 	.word	0x00000000


	//----- nvinfo : EIATTR_REGCOUNT
	.align		4
.L_50:
        /*00f0*/ 	.byte	0x04, 0x2f
        /*00f2*/ 	.short	(.L_52 - .L_51)
	.align		4
.L_51:
        /*00f4*/ 	.word	index@(_ZN5flash24flash_fwd_splitkv_kernelI23Flash_fwd_kernel_traitsILi96ELi64ELi64ELi4ELb0ELb0EN7cutlass6half_tE19Flash_kernel_traitsILi96ELi64ELi64ELi4ES3_EELb1ELb0ELb0ELb0ELb1ELb1ELb0ELb1EEEvNS_16Flash_fwd_paramsE)
        /*00f8*/ 	.word	0x000000a6


	//----- nvinfo : EIATTR_FRAME_SIZE
	.align		4
.L_52:
        /*00fc*/ 	.byte	0x04, 0x11
        /*00fe*/ 	.short	(.L_54 - .L_53)
	.align		4
.L_53:
        /*0100*/ 	.word	index@(_ZN5flash24flash_fwd_splitkv_kernelI23Flash_fwd_kernel_traitsILi96ELi64ELi64ELi4ELb0ELb0EN7cutlass6half_tE19Flash_kernel_traitsILi96ELi64ELi64ELi4ES3_EELb1ELb0ELb0ELb0ELb1ELb1ELb0ELb1EEEvNS_16Flash_fwd_paramsE)
        /*0104*/ 	.word	0x00000000


	//----- nvinfo : EIATTR_REGCOUNT
	.align		4
.L_54:
        /*0108*/ 	.byte	0x04, 0x2f
        /*010a*/ 	.short	(.L_56 - .L_55)
	.align		4
.L_55:
        /*010c*/ 	.word	index@(_ZN5flash24flash_fwd_splitkv_kernelI23Flash_fwd_kernel_traitsILi96ELi64ELi64ELi4ELb0ELb0EN7cutlass6half_tE19Flash_kernel_traitsILi96ELi64ELi64ELi4ES3_EELb1ELb0ELb0ELb0ELb1ELb0ELb0ELb1EEEvNS_16Flash_fwd_paramsE)
        /*0110*/ 	.word	0x00000091


	//----- nvinfo : EIATTR_FRAME_SIZE
	.align		4
.L_56:
        /*0114*/ 	.byte	0x04, 0x11
        /*0116*/ 	.short	(.L_58 - .L_57)
	.align		4
.L_57:
        /*0118*/ 	.word	index@(_ZN5flash24flash_fwd_splitkv_kernelI23Flash_fwd_kernel_traitsILi96ELi64ELi64ELi4ELb0ELb0EN7cutlass6half_tE19Flash_kernel_traitsILi96ELi64ELi64ELi4ES3_EELb1ELb0ELb0ELb0ELb1ELb0ELb0ELb1EEEvNS_16Flash_fwd_paramsE)
        /*011c*/ 	.word	0x00000000


	//----- nvinfo : EIATTR_REGCOUNT
	.align		4
.L_58:
        /*0120*/ 	.byte	0x04, 0x2f
        /*0122*/ 	.short	(.L_60 - .L_59)
	.align		4
.L_59:
        /*0124*/ 	.word	index@(_ZN5flash24flash_fwd_splitkv_kernelI23Flash_fwd_kernel_traitsILi96ELi64ELi64ELi4ELb0ELb0EN7cutlass6half_tE19Flash_kernel_traitsILi96ELi64ELi64ELi4ES3_EELb1ELb0ELb1ELb0ELb0ELb1ELb0ELb0EEEvNS_16Flash_fwd_paramsE)
        /*0128*/ 	.word	0x000000a4


	//----- nvinfo : EIATTR_FRAME_SIZE
	.align		4
.L_60:
        /*012c*/ 	.byte	0x04, 0x11
        /*012e*/ 	.short	(.L_62 - .L_61)
	.align		4
.L_61:
        /*0130*/ 	.word	index@(_ZN5flash24flash_fwd_splitkv_kernelI23Flash_fwd_kernel_traitsILi96ELi64ELi64ELi4ELb0ELb0EN7cutlass6half_tE19Flash_kernel_traitsILi96ELi64ELi64ELi4ES3_EELb1ELb0ELb1ELb0ELb0ELb1ELb0ELb0EEEvNS_16Flash_fwd_paramsE)
        /*0134*/ 	.word	0x00000000


	//----- nvinfo : EIATTR_REGCOUNT
	.align		4
.L_62:
        /*0138*/ 	.byte	0x04, 0x2f
        /*013a*/ 	.short	(.L_64 - .L_63)
	.align		4
.L_63:
        /*013c*/ 	.word	index@(_ZN5flash24flash_fwd_splitkv_kernelI23Flash_fwd_kernel_traitsILi96ELi64ELi64ELi4ELb0ELb0EN7cutlass6half_tE19Flash_kernel_traitsILi96ELi64ELi64ELi4ES3_EELb1ELb0ELb1ELb0ELb0ELb0ELb0ELb0EEEvNS_16Flash_fwd_paramsE)
        /*0140*/ 	.word	0x000000a2


	//----- nvinfo : EIATTR_FRAME_SIZE
	.align		4
.L_64:
        /*0144*/ 	.byte	0x04, 0x11
        /*0146*/ 	.short	(.L_66 - .L_65)
	.align		4
.L_65:
        /*0148*/ 	.word	index@(_ZN5flash24flash_fwd_splitkv_kernelI23Flash_fwd_kernel_traitsILi96ELi64ELi64ELi4ELb0ELb0EN7cutlass6half_tE19Flash_kernel_traitsILi96ELi64ELi64ELi4ES3_EELb1ELb0ELb1ELb0ELb0ELb0ELb0ELb0EEEvNS_16Flash_fwd_paramsE)
        /*014c*/ 	.word	0x00000000


	//----- nvinfo : EIATTR_REGCOUNT
	.align		4
.L_66:
        /*0150*/ 	.byte	0x04, 0x2f
        /*0152*/ 	.short	(.L_68 - .L_67)
	.align		4
.L_67:
        /*0154*/ 	.word	index@(_ZN5flash24flash_fwd_splitkv_kernelI23Flash_fwd_kernel_traitsILi96ELi64ELi64ELi4ELb0ELb0EN7cutlass6half_tE19Flash_kernel_traitsILi96ELi64ELi64ELi4ES3_EELb1ELb0ELb0ELb0ELb1ELb1ELb0ELb0EEEvNS_16Flash_fwd_paramsE)
        /*0158*/ 	.word	0x000000a7


	//----- nvinfo : EIATTR_FRAME_SIZE
	.align		4
.L_68:
        /*015c*/ 	.byte	0x04, 0x11
        /*015e*/ 	.short	(.L_70 - .L_69)
	.align		4
.L_69:
        /*0160*/ 	.word	index@(_ZN5flash24flash_fwd_splitkv_kernelI23Flash_fwd_kernel_traitsILi96ELi64ELi64ELi4ELb0ELb0EN7cutlass6half_tE19Flash_kernel_traitsILi96ELi64ELi64ELi4ES3_EELb1ELb0ELb0ELb0ELb1ELb1ELb0ELb0EEEvNS_16Flash_fwd_paramsE)
        /*0164*/ 	.word	0x00000000


	//----- nvinfo : EIATTR_REGCOUNT
	.align		4
.L_70:
        /*0168*/ 	.byte	0x04, 0x2f
        /*016a*/ 	.short	(.L_72 - .L_71)
	.align		4
.L_71:
        /*016c*/ 	.word	index@(_ZN5flash24flash_fwd_splitkv_kernelI23Flash_fwd_kernel_traitsILi96ELi64ELi64ELi4ELb0ELb0EN7cutlass6half_tE19Flash_kernel_traitsILi96ELi64ELi64ELi4ES3_EELb1ELb0ELb0ELb0ELb1ELb0ELb0ELb0EEEvNS_16Flash_fwd_paramsE)
        /*0170*/ 	.word	0x000000a8


	//----- nvinfo : EIATTR_FRAME_SIZE
	.align		4
.L_72:
        /*0174*/ 	.byte	0x04, 0x11
        /*0176*/ 	.short	(.L_74 - .L_73)
	.align		4
.L_73:
        /*0178*/ 	.word	index@(_ZN5flash24flash_fwd_splitkv_kernelI23Flash_fwd_kernel_traitsILi96ELi64ELi64ELi4ELb0ELb0EN7cutlass6half_tE19Flash_kernel_traitsILi96ELi64ELi64ELi4ES3_EELb1ELb0ELb0ELb0ELb1ELb0ELb0ELb0EEEvNS_16Flash_fwd_paramsE)
        /*017c*/ 	.word	0x00000000


	//----- nvinfo : EIATTR_REGCOUNT
	.align		4
.L_74:
        /*0180*/ 	.byte	0x04, 0x2f
        /*0182*/ 	.short	(.L_76 - .L_75)
	.align		4
.L_75:
        /*0184*/ 	.word	index@(_ZN5flash24flash_fwd_splitkv_kernelI23Flash_fwd_kernel_traitsILi96ELi64ELi64ELi4ELb0ELb0EN7cutlass6half_tE19Flash_kernel_traitsILi96ELi64ELi64ELi4ES3_EELb1ELb0ELb0ELb1ELb1ELb1ELb1ELb0EEEvNS_16Flash_fwd_paramsE)
        /*0188*/ 	.word	0x000000a6


	//----- nvinfo : EIATTR_FRAME_SIZE
	.align		4
.L_76:
        /*018c*/ 	.byte	0x04, 0x11
        /*018e*/ 	.short	(.L_78 - .L_77)
	.align		4
.L_77:
        /*0190*/ 	.word	index@(_ZN5flash24flash_fwd_splitkv_kernelI23Flash_fwd_kernel_traitsILi96ELi64ELi64ELi4ELb0ELb0EN7cutlass6half_tE19Flash_kernel_traitsILi96ELi64ELi64ELi4ES3_EELb1ELb0ELb0ELb1ELb1ELb1ELb1ELb0EEEvNS_16Flash_fwd_paramsE)
        /*0194*/ 	.word	0x00000000


	//----- nvinfo : EIATTR_REGCOUNT
	.align		4
.L_78:
        /*0198*/ 	.byte	0x04, 0x2f
        /*019a*/ 	.short	(.L_80 - .L_79)
	.align		4
.L_79:
        /*019c*/ 	.word	index@(_ZN5flash24flash_fwd_splitkv_kernelI23Flash_fwd_kernel_traitsILi96ELi64ELi64ELi4ELb0ELb0EN7cutlass6half_tE19Flash_kernel_traitsILi96ELi64ELi64ELi4ES3_EELb1ELb0ELb0ELb1ELb1ELb0ELb1ELb0EEEvNS_16Flash_fwd_paramsE)
        /*01a0*/ 	.word	0x000000a6


	//----- nvinfo : EIATTR_FRAME_SIZE
	.align		4
.L_80:
        /*01a4*/ 	.byte	0x04, 0x11
        /*01a6*/ 	.short	(.L_82 - .L_81)
	.align		4
.L_81:
        /*01a8*/ 	.word	index@(_ZN5flash24flash_fwd_splitkv_kernelI23Flash_fwd_kernel_traitsILi96ELi64ELi64ELi4ELb0ELb0EN7cutlass6half_tE19Flash_kernel_traitsILi96ELi64ELi64ELi4ES3_EELb1ELb0ELb0ELb1ELb1ELb0ELb1ELb0EEEvNS_16Flash_fwd_paramsE)
        /*01ac*/ 	.word	0x00000000


	//----- nvinfo : EIATTR_REGCOUNT
	.align		4
.L_82:
        /*01b0*/ 	.byte	0x04, 0x2f
        /*01b2*/ 	.short	(.L_84 - .L_83)
	.align		4
.L_83:
        /*01b4*/ 	.word	index@(_ZN5flash24flash_fwd_splitkv_kernelI23Flash_fwd_kernel_traitsILi96ELi64ELi64ELi4ELb0ELb0EN7cutlass6half_tE19Flash_kernel_traitsILi96ELi64ELi64ELi4ES3_EELb1ELb0ELb0ELb1ELb1ELb1ELb0ELb0EEEvNS_16Flash_fwd_paramsE)
        /*01b8*/ 	.word	0x000000a8


	//----- nvinfo : EIATTR_FRAME_SIZE
	.align		4
.L_84:
        /*01bc*/ 	.byte	0x04, 0x11
        /*01be*/ 	.short	(.L_86 - .L_85)
	.align		4
.L_85:
        /*01c0*/ 	.word	index@(_ZN5flash24flash_fwd_splitkv_kernelI23Flash_fwd_kernel_traitsILi96ELi64ELi64ELi4ELb0ELb0EN7cutlass6half_tE19Flash_kernel_traitsILi96ELi64ELi64ELi4ES3_EELb1ELb0ELb0ELb1ELb1ELb1ELb0ELb0EEEvNS_16Flash_fwd_paramsE)
        /*01c4*/ 	.word	0x00000000


	//----- nvinfo : EIATTR_REGCOUNT
	.align		4
.L_86:
        /*01c8*/ 	.byte	0x04, 0x2f
        /*01ca*/ 	.short	(.L_88 - .L_87)
	.align		4
.L_87:
        /*01cc*/ 	.word	index@(_ZN5flash24flash_fwd_splitkv_kernelI23Flash_fwd_kernel_traitsILi96ELi64ELi64ELi4ELb0ELb0EN7cutlass6half_tE19Flash_kernel_traitsILi96ELi64ELi64ELi4ES3_EELb1ELb0ELb0ELb1ELb1ELb0ELb0ELb0EEEvNS_16Flash_fwd_paramsE)
        /*01d0*/ 	.word	0x000000a6


	//----- nvinfo : EIATTR_FRAME_SIZE
	.align		4
.L_88:
        /*01d4*/ 	.byte	0x04, 0x11
        /*01d6*/ 	.short	(.L_90 - .L_89)
	.align		4
.L_89:
        /*01d8*/ 	.word	index@(_ZN5flash24flash_fwd_splitkv_kernelI23Flash_fwd_kernel_traitsILi96ELi64ELi64ELi4ELb0ELb0EN7cutlass6half_tE19Flash_kernel_traitsILi96ELi64ELi64ELi4ES3_EELb1ELb0ELb0ELb1ELb1ELb0ELb0ELb0EEEvNS_16Flash_fwd_paramsE)
        /*01dc*/ 	.word	0x00000000


	//----- nvinfo : EIATTR_REGCOUNT
	.align		4
.L_90:
        /*01e0*/ 	.byte	0x04, 0x2f
        /*01e2*/ 	.short	(.L_92 - .L_91)
	.align		4
.L_91:
        /*01e4*/ 	.word	index@(_ZN5flash24flash_fwd_splitkv_kernelI23Flash_fwd_kernel_traitsILi96ELi64ELi64ELi4ELb0ELb0EN7cutlass6half_tE19Flash_kernel_traitsILi96ELi64ELi64ELi4ES3_EELb1ELb0ELb0ELb0ELb0ELb1ELb1ELb1EEEvNS_16Flash_fwd_paramsE)
        /*01e8*/ 	.word	0x000000a8


	//----- nvinfo : EIATTR_FRAME_SIZE
	.align		4
.L_92:
        /*01ec*/ 	.byte	0x04, 0x11
        /*01ee*/ 	.short	(.L_94 - .L_93)
	.align		4
.L_93:
        /*01f0*/ 	.word	index@(_ZN5flash24flash_fwd_splitkv_kernelI23Flash_fwd_kernel_traitsILi96ELi64ELi64ELi4ELb0ELb0EN7cutlass6half_tE19Flash_kernel_traitsILi96ELi64ELi64ELi4ES3_EELb1ELb0ELb0ELb0ELb0ELb1ELb1ELb1EEEvNS_16Flash_fwd_paramsE)
        /*01f4*/ 	.word	0x00000000


	//----- nvinfo : EIATTR_REGCOUNT
	.align		4
.L_94:
        /*01f8*/ 	.byte	0x04, 0x2f
        /*01fa*/ 	.short	(.L_96 - .L_95)
	.align		4
.L_95:
        /*01fc*/ 	.word	index@(_ZN5flash24flash_fwd_splitkv_kernelI23Flash_fwd_kernel_traitsILi96ELi64ELi64ELi4ELb0ELb0EN7cutlass6half_tE19Flash_kernel_traitsILi96ELi64ELi64ELi4ES3_EELb1ELb0ELb0ELb0ELb0ELb0ELb1ELb1EEEvNS_16Flash_fwd_paramsE)
        /*0200*/ 	.word	0x00000098


	//----- nvinfo : EIATTR_FRAME_SIZE
	.align		4
.L_96:
        /*0204*/ 	.byte	0x04, 0x11
        /*0206*/ 	.short	(.L_98 - .L_97)
	.align		4
.L_97:
        /*0208*/ 	.word	index@(_ZN5flash24flash_fwd_splitkv_kernelI23Flash_fwd_kernel_traitsILi96ELi64ELi64ELi4ELb0ELb0EN7cutlass6half_tE19Flash_kernel_traitsILi96ELi64ELi64ELi4ES3_EELb1ELb0ELb0ELb0ELb0ELb0ELb1ELb1EEEvNS_16Flash_fwd_paramsE)
        /*020c*/ 	.word	0x00000000


	//----- nvinfo : EIATTR_REGCOUNT
	.align		4
.L_98:
        /*0210*/ 	.byte	0x04, 0x2f
        /*0212*/ 	.short	(.L_100 - .L_99)
	.align		4
.L_99:
        /*0214*/ 	.word	index@(_ZN5flash24flash_fwd_splitkv_kernelI23Flash_fwd_kernel_traitsILi96ELi64ELi64ELi4ELb0ELb0EN7cutlass6half_tE19Flash_kernel_traitsILi96ELi64ELi64ELi4ES3_EELb1ELb0ELb0ELb0ELb0ELb1ELb1ELb0EEEvNS_16Flash_fwd_paramsE)
        /*0218*/ 	.word	0x000000a8


	//----- nvinfo : EIATTR_FRAME_SIZE
	.align		4
.L_100:
        /*021c*/ 	.byte	0x04, 0x11
        /*021e*/ 	.short	(.L_102 - .L_101)
	.align		4
.L_101:
        /*0220*/ 	.word	index@(_ZN5flash24flash_fwd_splitkv_kernelI23Flash_fwd_kernel_traitsILi96ELi64ELi64ELi4ELb0ELb0EN7cutlass6half_tE19Flash_kernel_traitsILi96ELi64ELi64ELi4ES3_EELb1ELb0ELb0ELb0ELb0ELb1ELb1ELb0EEEvNS_16Flash_fwd_paramsE)
        /*0224*/ 	.word	0x00000000


	//----- nvinfo : EIATTR_REGCOUNT
	.align		4
.L_102:
        /*0228*/ 	.byte	0x04, 0x2f
        /*022a*/ 	.short	(.L_104 - .L_103)
	.align		4
.L_103:
        /*022c*/ 	.word	index@(_ZN5flash24flash_fwd_splitkv_kernelI23Flash_fwd_kernel_traitsILi96ELi64ELi64ELi4ELb0ELb0EN7cutlass6half_tE19Flash_kernel_traitsILi96ELi64ELi64ELi4ES3_EELb1ELb0ELb0ELb0ELb0ELb0ELb1ELb0EEEvNS_16Flash_fwd_paramsE)
        /*0230*/ 	.word	0x000000a4


	//----- nvinfo : EIATTR_FRAME_SIZE
	.align		4
.L_104:
        /*0234*/ 	.byte	0x04, 0x11
        /*0236*/ 	.short	(.L_106 - .L_105)
	.align		4
.L_105:
        /*0238*/ 	.word	index@(_ZN5flash24flash_fwd_splitkv_kernelI23Flash_fwd_kernel_traitsILi96ELi64ELi64ELi4ELb0ELb0EN7cutlass6half_tE19Flash_kernel_traitsILi96ELi64ELi64ELi4ES3_EELb1ELb0ELb0ELb0ELb0ELb0ELb1ELb0EEEvNS_16Flash_fwd_paramsE)
        /*023c*/ 	.word	0x00000000


	//----- nvinfo : EIATTR_REGCOUNT
	.align		4
.L_106:
        /*0240*/ 	.byte	0x04, 0x2f
        /*0242*/ 	.short	(.L_108 - .L_107)
	.align		4
.L_107:
        /*0244*/ 	.word	index@(_ZN5flash24flash_fwd_splitkv_kernelI23Flash_fwd_kernel_traitsILi96ELi64ELi64ELi4ELb0ELb0EN7cutlass6half_tE19Flash_kernel_traitsILi96ELi64ELi64ELi4ES3_EELb1ELb0ELb0ELb0ELb0ELb1ELb0ELb1EEEvNS_16Flash_fwd_paramsE)
        /*0248*/ 	.word	0x000000a8


	//----- nvinfo : EIATTR_FRAME_SIZE
	.align		4
.L_108:
        /*024c*/ 	.byte	0x04, 0x11
        /*024e*/ 	.short	(.L_110 - .L_109)
	.align		4
.L_109:
        /*0250*/ 	.word	index@(_ZN5flash24flash_fwd_splitkv_kernelI23Flash_fwd_kernel_traitsILi96ELi64ELi64ELi4ELb0ELb0EN7cutlass6half_tE19Flash_kernel_traitsILi96ELi64ELi64ELi4ES3_EELb1ELb0ELb0ELb0ELb0ELb1ELb0ELb1EEEvNS_16Flash_fwd_paramsE)
        /*0254*/ 	.word	0x00000000


	//----- nvinfo : EIATTR_REGCOUNT
	.align		4
.L_110:
        /*0258*/ 	.byte	0x04, 0x2f
        /*025a*/ 	.short	(.L_112 - .L_111)
	.align		4
.L_111:
        /*025c*/ 	.word	index@(_ZN5flash24flash_fwd_splitkv_kernelI23Flash_fwd_kernel_traitsILi96ELi64ELi64ELi4ELb0ELb0EN7cutlass6half_tE19Flash_kernel_traitsILi96ELi64ELi64ELi4ES3_EELb1ELb0ELb0ELb0ELb0ELb0ELb0ELb1EEEvNS_16Flash_fwd_paramsE)
        /*0260*/ 	.word	0x000000a0


	//----- nvinfo : EIATTR_FRAME_SIZE
	.align		4
.L_112:
        /*0264*/ 	.byte	0x04, 0x11
        /*0266*/ 	.short	(.L_114 - .L_113)
	.align		4
.L_113:
        /*0268*/ 	.word	index@(_ZN5flash24flash_fwd_splitkv_kernelI23Flash_fwd_kernel_traitsILi96ELi64ELi64ELi4ELb0ELb0EN7cutlass6half_tE19Flash_kernel_traitsILi96ELi64ELi64ELi4ES3_EELb1ELb0ELb0ELb0ELb0ELb0ELb0ELb1EEEvNS_16Flash_fwd_paramsE)
        /*026c*/ 	.word	0x00000000


	//----- nvinfo : EIATTR_REGCOUNT
	.align		4
.L_114:
        /*0270*/ 	.byte	0x04, 0x2f
        /*0272*/ 	.short	(.L_116 - .L_115)
	.align		4
.L_115:
        /*0274*/ 	.word	index@(_ZN5flash24flash_fwd_splitkv_kernelI23Flash_fwd_kernel_traitsILi96ELi64ELi64ELi4ELb0ELb0EN7cutlass6half_tE19Flash_kernel_traitsILi96ELi64ELi64ELi4ES3_EELb1ELb0ELb0ELb0ELb0ELb1ELb0ELb0EEEvNS_16Flash_fwd_paramsE)
        /*0278*/ 	.word	0x000000a8


	//----- nvinfo : EIATTR_FRAME_SIZE
	.align		4
.L_116:
        /*027c*/ 	.byte	0x04, 0x11
        /*027e*/ 	.short	(.L_118 - .L_117)
	.align		4
.L_117:
        /*0280*/ 	.word	index@(_ZN5flash24flash_fwd_splitkv_kernelI23Flash_fwd_kernel_traitsILi96ELi64ELi64ELi4ELb0ELb0EN7cutlass6half_tE19Flash_kernel_traitsILi96ELi64ELi64ELi4ES3_EELb1ELb0ELb0ELb0ELb0ELb1ELb0ELb0EEEvNS_16Flash_fwd_paramsE)
        /*0284*/ 	.word	0x00000000


	//----- nvinfo : EIATTR_REGCOUNT
	.align		4
.L_118:
        /*0288*/ 	.byte	0x04, 0x2f
        /*028a*/ 	.short	(.L_120 - .L_119)
	.align		4
.L_119:
        /*028c*/ 	.word	index@(_ZN5flash24flash_fwd_splitkv_kernelI23Flash_fwd_kernel_traitsILi96ELi64ELi64ELi4ELb0ELb0EN7cutlass6half_tE19Flash_kernel_traitsILi96ELi64ELi64ELi4ES3_EELb1ELb0ELb0ELb0ELb0ELb0ELb0ELb0EEEvNS_16Flash_fwd_paramsE)
        /*0290*/ 	.word	0x000000a8


	//----- nvinfo : EIATTR_FRAME_SIZE
	.align		4
.L_120:
        /*0294*/ 	.byte	0x04, 0x11
        /*0296*/ 	.short	(.L_122 - .L_121)
	.align		4
.L_121:
        /*0298*/ 	.word	index@(_ZN5flash24flash_fwd_splitkv_kernelI23Flash_fwd_kernel_traitsILi96ELi64ELi64ELi4ELb0ELb0EN7cutlass6half_tE19Flash_kernel_traitsILi96ELi64ELi64ELi4ES3_EELb1ELb0ELb0ELb0ELb0ELb0ELb0ELb0EEEvNS_16Flash_fwd_paramsE)
        /*029c*/ 	.word	0x00000000


	//----- nvinfo : EIATTR_REGCOUNT
	.align		4
.L_122:
        /*02a0*/ 	.byte	0x04, 0x2f
        /*02a2*/ 	.short	(.L_124 - .L_123)
	.align		4
.L_123:
        /*02a4*/ 	.word	index@(_ZN5flash32flash_fwd_splitkv_combine_kernelI23Flash_fwd_kernel_traitsILi96ELi64ELi64ELi4ELb0ELb0EN7cutlass6half_tE19Flash_kernel_traitsILi96ELi64ELi64ELi4ES3_EELi16ELi1ELb1EEEvNS_16Flash_fwd_paramsE)
        /*02a8*/ 	.word	0x00000036


	//----- nvinfo : EIATTR_FRAME_SIZE
	.align		4
.L_124:
        /*02ac*/ 	.byte	0x04, 0x11
        /*02ae*/ 	.short	(.L_126 - .L_125)
	.align		4
.L_125:
        /*02b0*/ 	.word	index@($__internal_27_$__cuda_sm20_div_s64)
        /*02b4*/ 	.word	0x00000000


	//----- nvinfo : EIATTR_FRAME_SIZE
	.align		4
.L_126:
        /*02b8*/ 	.byte	0x04, 0x11
        /*02ba*/ 	.short	(.L_128 - .L_127)
	.align		4
.L_127:
        /*02bc*/ 	.word	index@(_ZN5flash32flash_fwd_splitkv_combine_kernelI23Flash_fwd_kernel_traitsILi96ELi64ELi64ELi4ELb0ELb0EN7cutlass6half_tE19Flash_kernel_traitsILi96ELi64ELi64ELi4ES3_EELi16ELi1ELb1EEEvNS_16Flash_fwd_paramsE)
        /*02c0*/ 	.word	0x00000000


	//----- nvinfo : EIATTR_REGCOUNT
	.align		4
.L_128:
        /*02c4*/ 	.byte	0x04, 0x2f
        /*02c6*/ 	.short	(.L_130 - .L_129)
	.align		4
.L_129:
        /*02c8*/ 	.word	index@(_ZN5flash32flash_fwd_splitkv_combine_kernelI23Flash_fwd_kernel_traitsILi96ELi64ELi64ELi4ELb0ELb0EN7cutlass6half_tE19Flash_kernel_traitsILi96ELi64ELi64ELi4ES3_EELi16ELi2ELb1EEEvNS_16Flash_fwd_paramsE)
        /*02cc*/ 	.word	0x00000036


	//----- nvinfo : EIATTR_FRAME_SIZE
	.align		4
.L_130:
        /*02d0*/ 	.byte	0x04, 0x11
        /*02d2*/ 	.short	(.L_132 - .L_131)
	.align		4
.L_131:
        /*02d4*/ 	.word	index@($__internal_26_$__cuda_sm20_div_s64)
        /*02d8*/ 	.word	0x00000000


	//----- nvinfo : EIATTR_FRAME_SIZE
	.align		4
.L_132:
        /*02dc*/ 	.byte	0x04, 0x11
        /*02de*/ 	.short	(.L_134 - .L_133)
	.align		4
.L_133:
        /*02e0*/ 	.word	index@(_ZN5flash32flash_fwd_splitkv_combine_kernelI23Flash_fwd_kernel_traitsILi96ELi64ELi64ELi4ELb0ELb0EN7cutlass6half_tE19Flash_kernel_traitsILi96ELi64ELi64ELi4ES3_EELi16ELi2ELb1EEEvNS_16Flash_fwd_paramsE)
        /*02e4*/ 	.word	0x00000000


	//----- nvinfo : EIATTR_REGCOUNT
	.align		4
.L_134:
        /*02e8*/ 	.byte	0x04, 0x2f
        /*02ea*/ 	.short	(.L_136 - .L_135)
	.align		4
.L_135:
        /*02ec*/ 	.word	index@(_ZN5flash32flash_fwd_splitkv_combine_kernelI23Flash_fwd_kernel_traitsILi96ELi64ELi64ELi4ELb0ELb0EN7cutlass6half_tE19Flash_kernel_traitsILi96ELi64ELi64ELi4ES3_EELi16ELi3ELb1EEEvNS_16Flash_fwd_paramsE)
        /*02f0*/ 	.word	0x00000036


	//----- nvinfo : EIATTR_FRAME_SIZE
	.align		4
.L_136:
        /*02f4*/ 	.byte	0x04, 0x11
        /*02f6*/ 	.short	(.L_138 - .L_137)
	.align		4
.L_137:
        /*02f8*/ 	.word	index@($__internal_25_$__cuda_sm20_div_s64)
        /*02fc*/ 	.word	0x00000000


	//----- nvinfo : EIATTR_FRAME_SIZE
	.align		4
.L_138:
        /*0300*/ 	.byte	0x04, 0x11
        /*0302*/ 	.short	(.L_140 - .L_139)
	.align		4
.L_139:
        /*0304*/ 	.word	index@(_ZN5flash32flash_fwd_splitkv_combine_kernelI23Flash_fwd_kernel_traitsILi96ELi64ELi64ELi4ELb0ELb0EN7cutlass6half_tE19Flash_kernel_traitsILi96ELi64ELi64ELi4ES3_EELi16ELi3ELb1EEEvNS_16Flash_fwd_paramsE)
        /*0308*/ 	.word	0x00000000


	//----- nvinfo : EIATTR_REGCOUNT
	.align		4
.L_140:
        /*030c*/ 	.byte	0x04, 0x2f
        /*030e*/ 	.short	(.L_142 - .L_141)
	.align		4
.L_141:
        /*0310*/ 	.word	index@(_ZN5flash32flash_fwd_splitkv_combine_kernelI23Flash_fwd_kernel_traitsILi96ELi64ELi64ELi4ELb0ELb0EN7cutlass6half_tE19Flash_kernel_traitsILi96ELi64ELi64ELi4ES3_EELi16ELi4ELb1EEEvNS_16Flash_fwd_paramsE)
        /*0314*/ 	.word	0x0000003c


	//----- nvinfo : EIATTR_FRAME_SIZE
	.align		4
.L_142:
        /*0318*/ 	.byte	0x04, 0x11
        /*031a*/ 	.short	(.L_144 - .L_143)
	.align		4
.L_143:
        /*031c*/ 	.word	index@($__internal_24_$__cuda_sm20_div_s64)
        /*0320*/ 	.word	0x00000000


	//----- nvinfo : EIATTR_FRAME_SIZE
	.align		4
.L_144:
        /*0324*/ 	.byte	0x04, 0x11
        /*0326*/ 	.short	(.L_146 - .L_145)
	.align		4
.L_145:
        /*0328*/ 	.word	index@(_ZN5flash32flash_fwd_splitkv_combine_kernelI23Flash_fwd_kernel_traitsILi96ELi64ELi64ELi4ELb0ELb0EN7cutlass6half_tE19Flash_kernel_traitsILi96ELi64ELi64ELi4ES3_EELi16ELi4ELb1EEEvNS_16Flash_fwd_paramsE)
        /*032c*/ 	.word	0x00000000


	//----- nvinfo : EIATTR_REGCOUNT
	.align		4
.L_146:
        /*0330*/ 	.byte	0x04, 0x2f
        /*0332*/ 	.short	(.L_148 - .L_147)
	.align		4
.L_147:
        /*0334*/ 	.word	index@(_ZN5flash32flash_fwd_splitkv_combine_kernelI23Flash_fwd_kernel_traitsILi96ELi64ELi64ELi4ELb0ELb0EN7cutlass6half_tE19Flash_kernel_traitsILi96ELi64ELi64ELi4ES3_EELi16ELi5ELb1EEEvNS_16Flash_fwd_paramsE)
        /*0338*/ 	.word	0x00000040


	//----- nvinfo : EIATTR_FRAME_SIZE
	.align		4
.L_148:
        /*033c*/ 	.byte	0x04, 0x11
        /*033e*/ 	.short	(.L_150 - .L_149)
	.align		4
.L_149:
        /*0340*/ 	.word	index@($__internal_23_$__cuda_sm20_div_s64)
        /*0344*/ 	.word	0x00000000


	//----- nvinfo : EIATTR_FRAME_SIZE
	.align		4
.L_150:
        /*0348*/ 	.byte	0x04, 0x11
        /*034a*/ 	.short	(.L_152 - .L_151)
	.align		4
.L_151:
        /*034c*/ 	.word	index@(_ZN5flash32flash_fwd_splitkv_combine_kernelI23Flash_fwd_kernel_traitsILi96ELi64ELi64ELi4ELb0ELb0EN7cutlass6half_tE19Flash_kernel_traitsILi96ELi64ELi64ELi4ES3_EELi16ELi5ELb1EEEvNS_16Flash_fwd_paramsE)
        /*0350*/ 	.word	0x00000000


	//----- nvinfo : EIATTR_REGCOUNT
	.align		4
.L_152:
        /*0354*/ 	.byte	0x04, 0x2f
        /*0356*/ 	.short	(.L_154 - .L_153)
	.align		4
.L_153:
        /*0358*/ 	.word	index@(_ZN5flash32flash_fwd_splitkv_combine_kernelI23Flash_fwd_kernel_traitsILi96ELi64ELi64ELi4ELb0ELb0EN7cutlass6half_tE19Flash_kernel_traitsILi96ELi64ELi64ELi4ES3_EELi16ELi6ELb1EEEvNS_16Flash_fwd_paramsE)
        /*035c*/ 	.word	0x00000040


	//----- nvinfo : EIATTR_FRAME_SIZE
	.align		4
.L_154:
        /*0360*/ 	.byte	0x04, 0x11
        /*0362*/ 	.short	(.L_156 - .L_155)
	.align		4
.L_155:
        /*0364*/ 	.word	index@($__internal_22_$__cuda_sm20_div_s64)
        /*0368*/ 	.word	0x00000000


	//----- nvinfo : EIATTR_FRAME_SIZE
	.align		4
.L_156:
        /*036c*/ 	.byte	0x04, 0x11
        /*036e*/ 	.short	(.L_158 - .L_157)
	.align		4
.L_157:
        /*0370*/ 	.word	index@(_ZN5flash32flash_fwd_splitkv_combine_kernelI23Flash_fwd_kernel_traitsILi96ELi64ELi64ELi4ELb0ELb0EN7cutlass6half_tE19Flash_kernel_traitsILi96ELi64ELi64ELi4ES3_EELi16ELi6ELb1EEEvNS_16Flash_fwd_paramsE)
        /*0374*/ 	.word	0x00000000


	//----- nvinfo : EIATTR_REGCOUNT
	.align		4
.L_158:
        /*0378*/ 	.byte	0x04, 0x2f
        /*037a*/ 	.short	(.L_160 - .L_159)
	.align		4
.L_159:
        /*037c*/ 	.word	index@(_ZN5flash32flash_fwd_splitkv_combine_kernelI23Flash_fwd_kernel_traitsILi96ELi64ELi64ELi4ELb0ELb0EN7cutlass6half_tE19Flash_kernel_traitsILi96ELi64ELi64ELi4ES3_EELi16ELi7ELb1EEEvNS_16Flash_fwd_paramsE)
        /*0380*/ 	.word	0x00000046


	//----- nvinfo : EIATTR_FRAME_SIZE
	.align		4
.L_160:
        /*0384*/ 	.byte	0x04, 0x11
        /*0386*/ 	.short	(.L_162 - .L_161)
	.align		4
.L_161:
        /*0388*/ 	.word	index@($__internal_21_$__cuda_sm20_div_s64)
        /*038c*/ 	.word	0x00000000


	//----- nvinfo : EIATTR_FRAME_SIZE
	.align		4
.L_162:
        /*0390*/ 	.byte	0x04, 0x11
        /*0392*/ 	.short	(.L_164 - .L_163)
	.align		4
.L_163:
        /*0394*/ 	.word	index@(_ZN5flash32flash_fwd_splitkv_combine_kernelI23Flash_fwd_kernel_traitsILi96ELi64ELi64ELi4ELb0ELb0EN7cutlass6half_tE19Flash_kernel_traitsILi96ELi64ELi64ELi4ES3_EELi16ELi7ELb1EEEvNS_16Flash_fwd_paramsE)
        /*0398*/ 	.word	0x00000000


	//----- nvinfo : EIATTR_REGCOUNT
	.align		4
.L_164:
        /*039c*/ 	.byte	0x04, 0x2f
        /*039e*/ 	.short	(.L_166 - .L_165)
	.align		4
.L_165:
        /*03a0*/ 	.word	index@(_ZN5flash32flash_fwd_splitkv_combine_kernelI23Flash_fwd_kernel_traitsILi96ELi64ELi64ELi4ELb0ELb0EN7cutlass6half_tE19Flash_kernel_traitsILi96ELi64ELi64ELi4ES3_EELi16ELi1ELb0EEEvNS_16Flash_fwd_paramsE)
        /*03a4*/ 	.word	0x00000036


	//----- nvinfo : EIATTR_FRAME_SIZE
	.align		4
.L_166:
        /*03a8*/ 	.byte	0x04, 0x11
        /*03aa*/ 	.short	(.L_168 - .L_167)
	.align		4
.L_167:
        /*03ac*/ 	.word	index@($__internal_20_$__cuda_sm20_div_s64)
        /*03b0*/ 	.word	0x00000000


	//----- nvinfo : EIATTR_FRAME_SIZE
	.align		4
.L_168:
        /*03b4*/ 	.byte	0x04, 0x11
        /*03b6*/ 	.short	(.L_170 - .L_169)
	.align		4
.L_169:
        /*03b8*/ 	.word	index@(_ZN5flash32flash_fwd_splitkv_combine_kernelI23Flash_fwd_kernel_traitsILi96ELi64ELi64ELi4ELb0ELb0EN7cutlass6half_tE19Flash_kernel_traitsILi96ELi64ELi64ELi4ES3_EELi16ELi1ELb0EEEvNS_16Flash_fwd_paramsE)
        /*03bc*/ 	.word	0x00000000


	//----- nvinfo : EIATTR_REGCOUNT
	.align		4
.L_170:
        /*03c0*/ 	.byte	0x04, 0x2f
        /*03c2*/ 	.short	(.L_172 - .L_171)
	.align		4
.L_171:
        /*03c4*/ 	.word	index@(_ZN5flash32flash_fwd_splitkv_combine_kernelI23Flash_fwd_kernel_traitsILi96ELi64ELi64ELi4ELb0ELb0EN7cutlass6half_tE19Flash_kernel_traitsILi96ELi64ELi64ELi4ES3_EELi16ELi2ELb0EEEvNS_16Flash_fwd_paramsE)
        /*03c8*/ 	.word	0x00000036


	//----- nvinfo : EIATTR_FRAME_SIZE
	.align		4
.L_172:
        /*03cc*/ 	.byte	0x04, 0x11
        /*03ce*/ 	.short	(.L_174 - .L_173)
	.align		4
.L_173:
        /*03d0*/ 	.word	index@($__internal_19_$__cuda_sm20_div_s64)
        /*03d4*/ 	.word	0x00000000


	//----- nvinfo : EIATTR_FRAME_SIZE
	.align		4
.L_174:
        /*03d8*/ 	.byte	0x04, 0x11
        /*03da*/ 	.short	(.L_176 - .L_175)
	.align		4
.L_175:
        /*03dc*/ 	.word	index@(_ZN5flash32flash_fwd_splitkv_combine_kernelI23Flash_fwd_kernel_traitsILi96ELi64ELi64ELi4ELb0ELb0EN7cutlass6half_tE19Flash_kernel_traitsILi96ELi64ELi64ELi4ES3_EELi16ELi2ELb0EEEvNS_16Flash_fwd_paramsE)
        /*03e0*/ 	.word	0x00000000


	//----- nvinfo : EIATTR_REGCOUNT
	.align		4
.L_176:
        /*03e4*/ 	.byte	0x04, 0x2f
        /*03e6*/ 	.short	(.L_178 - .L_177)
	.align		4
.L_177:
        /*03e8*/ 	.word	index@(_ZN5flash32flash_fwd_splitkv_combine_kernelI23Flash_fwd_kernel_traitsILi96ELi64ELi64ELi4ELb0ELb0EN7cutlass6half_tE19Flash_kernel_traitsILi96ELi64ELi64ELi4ES3_EELi16ELi3ELb0EEEvNS_16Flash_fwd_paramsE)
        /*03ec*/ 	.word	0x00000036


	//----- nvinfo : EIATTR_FRAME_SIZE
	.align		4
.L_178:
        /*03f0*/ 	.byte	0x04, 0x11
        /*03f2*/ 	.short	(.L_180 - .L_179)
	.align		4
.L_179:
        /*03f4*/ 	.word	index@($__internal_18_$__cuda_sm20_div_s64)
        /*03f8*/ 	.word	0x00000000


	//----- nvinfo : EIATTR_FRAME_SIZE
	.align		4
.L_180:
        /*03fc*/ 	.byte	0x04, 0x11
        /*03fe*/ 	.short	(.L_182 - .L_181)
	.align		4
.L_181:
        /*0400*/ 	.word	index@(_ZN5flash32flash_fwd_splitkv_combine_kernelI23Flash_fwd_kernel_traitsILi96ELi64ELi64ELi4ELb0ELb0EN7cutlass6half_tE19Flash_kernel_traitsILi96ELi64ELi64ELi4ES3_EELi16ELi3ELb0EEEvNS_16Flash_fwd_paramsE)
        /*0404*/ 	.word	0x00000000


	//----- nvinfo : EIATTR_REGCOUNT
	.align		4
.L_182:
        /*0408*/ 	.byte	0x04, 0x2f
        /*040a*/ 	.short	(.L_184 - .L_183)
	.align		4
.L_183:
        /*040c*/ 	.word	index@(_ZN5flash32flash_fwd_splitkv_combine_kernelI23Flash_fwd_kernel_traitsILi96ELi64ELi64ELi4ELb0ELb0EN7cutlass6half_tE19Flash_kernel_traitsILi96ELi64ELi64ELi4ES3_EELi16ELi4ELb0EEEvNS_16Flash_fwd_paramsE)
        /*0410*/ 	.word	0x0000003c


	//----- nvinfo : EIATTR_FRAME_SIZE
	.align		4
.L_184:
        /*0414*/ 	.byte	0x04, 0x11
        /*0416*/ 	.short	(.L_186 - .L_185)
	.align		4
.L_185:
        /*0418*/ 	.word	index@($__internal_17_$__cuda_sm20_div_s64)
        /*041c*/ 	.word	0x00000000


	//----- nvinfo : EIATTR_FRAME_SIZE
	.align		4
.L_186:
        /*0420*/ 	.byte	0x04, 0x11
        /*0422*/ 	.short	(.L_188 - .L_187)
	.align		4
.L_187:
        /*0424*/ 	.word	index@(_ZN5flash32flash_fwd_splitkv_combine_kernelI23Flash_fwd_kernel_traitsILi96ELi64ELi64ELi4ELb0ELb0EN7cutlass6half_tE19Flash_kernel_traitsILi96ELi64ELi64ELi4ES3_EELi16ELi4ELb0EEEvNS_16Flash_fwd_paramsE)
        /*0428*/ 	.word	0x00000000


	//----- nvinfo : EIATTR_REGCOUNT
	.align		4
.L_188:
        /*042c*/ 	.byte	0x04, 0x2f
        /*042e*/ 	.short	(.L_190 - .L_189)
	.align		4
.L_189:
        /*0430*/ 	.word	index@(_ZN5flash32flash_fwd_splitkv_combine_kernelI23Flash_fwd_kernel_traitsILi96ELi64ELi64ELi4ELb0ELb0EN7cutlass6half_tE19Flash_kernel_traitsILi96ELi64ELi64ELi4ES3_EELi16ELi5ELb0EEEvNS_16Flash_fwd_paramsE)
        /*0434*/ 	.word	0x00000040


	//----- nvinfo : EIATTR_FRAME_SIZE
	.align		4
.L_190:
        /*0438*/ 	.byte	0x04, 0x11
        /*043a*/ 	.short	(.L_192 - .L_191)
	.align		4
.L_191:
        /*043c*/ 	.word	index@($__internal_16_$__cuda_sm20_div_s64)
        /*0440*/ 	.word	0x00000000


	//----- nvinfo : EIATTR_FRAME_SIZE
	.align		4
.L_192:
        /*0444*/ 	.byte	0x04, 0x11
        /*0446*/ 	.short	(.L_194 - .L_193)
	.align		4
.L_193:
        /*0448*/ 	.word	index@(_ZN5flash32flash_fwd_splitkv_combine_kernelI23Flash_fwd_kernel_traitsILi96ELi64ELi64ELi4ELb0ELb0EN7cutlass6half_tE19Flash_kernel_traitsILi96ELi64ELi64ELi4ES3_EELi16ELi5ELb0EEEvNS_16Flash_fwd_paramsE)
        /*044c*/ 	.word	0x00000000


	//----- nvinfo : EIATTR_REGCOUNT
	.align		4
.L_194:
        /*0450*/ 	.byte	0x04, 0x2f
        /*0452*/ 	.short	(.L_196 - .L_195)
	.align		4
.L_195:
        /*0454*/ 	.word	index@(_ZN5flash32flash_fwd_splitkv_combine_kernelI23Flash_fwd_kernel_traitsILi96ELi64ELi64ELi4ELb0ELb0EN7cutlass6half_tE19Flash_kernel_traitsILi96ELi64ELi64ELi4ES3_EELi16ELi6ELb0EEEvNS_16Flash_fwd_paramsE)
        /*0458*/ 	.word	0x00000040


	//----- nvinfo : EIATTR_FRAME_SIZE
	.align		4
.L_196:
        /*045c*/ 	.byte	0x04, 0x11
        /*045e*/ 	.short	(.L_198 - .L_197)
	.align		4
.L_197:
        /*0460*/ 	.word	index@($__internal_15_$__cuda_sm20_div_s64)
        /*0464*/ 	.word	0x00000000


	//----- nvinfo : EIATTR_FRAME_SIZE
	.align		4
.L_198:
        /*0468*/ 	.byte	0x04, 0x11
        /*046a*/ 	.short	(.L_200 - .L_199)
	.align		4
.L_199:
        /*046c*/ 	.word	index@(_ZN5flash32flash_fwd_splitkv_combine_kernelI23Flash_fwd_kernel_traitsILi96ELi64ELi64ELi4ELb0ELb0EN7cutlass6half_tE19Flash_kernel_traitsILi96ELi64ELi64ELi4ES3_EELi16ELi6ELb0EEEvNS_16Flash_fwd_paramsE)
        /*0470*/ 	.word	0x00000000


	//----- nvinfo : EIATTR_REGCOUNT
	.align		4
.L_200:
        /*0474*/ 	.byte	0x04, 0x2f
        /*0476*/ 	.short	(.L_202 - .L_201)
	.align		4
.L_201:
        /*0478*/ 	.word	index@(_ZN5flash32flash_fwd_splitkv_combine_kernelI23Flash_fwd_kernel_traitsILi96ELi64ELi64ELi4ELb0ELb0EN7cutlass6half_tE19Flash_kernel_traitsILi96ELi64ELi64ELi4ES3_EELi16ELi7ELb0EEEvNS_16Flash_fwd_paramsE)
        /*047c*/ 	.word	0x00000046


	//----- nvinfo : EIATTR_FRAME_SIZE
	.align		4
.L_202:
        /*0480*/ 	.byte	0x04, 0x11
        /*0482*/ 	.short	(.L_204 - .L_203)
	.align		4
.L_203:
        /*0484*/ 	.word	index@($__internal_14_$__cuda_sm20_div_s64)
        /*0488*/ 	.word	0x00000000


	//----- nvinfo : EIATTR_FRAME_SIZE
	.align		4
.L_204:
        /*048c*/ 	.byte	0x04, 0x11
        /*048e*/ 	.short	(.L_206 - .L_205)
	.align		4
.L_205:
        /*0490*/ 	.word	index@(_ZN5flash32flash_fwd_splitkv_combine_kernelI23Flash_fwd_kernel_traitsILi96ELi64ELi64ELi4ELb0ELb0EN7cutlass6half_tE19Flash_kernel_traitsILi96ELi64ELi64ELi4ES3_EELi16ELi7ELb0EEEvNS_16Flash_fwd_paramsE)
        /*0494*/ 	.word	0x00000000


	//----- nvinfo : EIATTR_REGCOUNT
	.align		4
.L_206:
        /*0498*/ 	.byte	0x04, 0x2f
        /*049a*/ 	.short	(.L_208 - .L_207)
	.align		4
.L_207:
        /*049c*/ 	.word	index@(_ZN5flash24flash_fwd_splitkv_kernelI23Flash_fwd_kernel_traitsILi96ELi64ELi128ELi4ELb0ELb0EN7cutlass6half_tE19Flash_kernel_traitsILi96ELi64ELi128ELi4ES3_EELb1ELb0ELb1ELb0ELb0ELb1ELb1ELb1EEEvNS_16Flash_fwd_paramsE)
        /*04a0*/ 	.word	0x000000e0


	//----- nvinfo : EIATTR_FRAME_SIZE
	.align		4
.L_208:
        /*04a4*/ 	.byte	0x04, 0x11
        /*04a6*/ 	.short	(.L_210 - .L_209)
	.align		4
.L_209:
        /*04a8*/ 	.word	index@(_ZN5flash24flash_fwd_splitkv_kernelI23Flash_fwd_kernel_traitsILi96ELi64ELi128ELi4ELb0ELb0EN7cutlass6half_tE19Flash_kernel_traitsILi96ELi64ELi128ELi4ES3_EELb1ELb0ELb1ELb0ELb0ELb1ELb1ELb1EEEvNS_16Flash_fwd_paramsE)
        /*04ac*/ 	.word	0x00000000


	//----- nvinfo : EIATTR_REGCOUNT
	.align		4
.L_210:
        /*04b0*/ 	.byte	0x04, 0x2f
        /*04b2*/ 	.short	(.L_212 - .L_211)
	.align		4
.L_211:
        /*04b4*/ 	.word	index@(_ZN5flash24flash_fwd_splitkv_kernelI23Flash_fwd_kernel_traitsILi96ELi64ELi128ELi4ELb0ELb0EN7cutlass6half_tE19Flash_kernel_traitsILi96ELi64ELi128ELi4ES3_EELb1ELb0ELb1ELb0ELb0ELb0ELb1ELb1EEEvNS_16Flash_fwd_paramsE)
        /*04b8*/ 	.word	0x000000d8


	//----- nvinfo : EIATTR_FRAME_SIZE
	.align		4
.L_212:
        /*04bc*/ 	.byte	0x04, 0x11
        /*04be*/ 	.short	(.L_214 - .L_213)
	.align		4
.L_213:
        /*04c0*/ 	.word	index@(_ZN5flash24flash_fwd_splitkv_kernelI23Flash_fwd_kernel_traitsILi96ELi64ELi128ELi4ELb0ELb0EN7cutlass6half_tE19Flash_kernel_traitsILi96ELi64ELi128ELi4ES3_EELb1ELb0ELb1ELb0ELb0ELb0ELb1ELb1EEEvNS_16Flash_fwd_paramsE)
        /*04c4*/ 	.word	0x00000000


	//----- nvinfo : EIATTR_REGCOUNT
	.align		4
.L_214:
        /*04c8*/ 	.byte	0x04, 0x2f
        /*04ca*/ 	.short	(.L_216 - .L_215)
	.align		4
.L_215:
        /*04cc*/ 	.word	index@(_ZN5flash24flash_fwd_splitkv_kernelI23Flash_fwd_kernel_traitsILi96ELi64ELi128ELi4ELb0ELb0EN7cutlass6half_tE19Flash_kernel_traitsILi96ELi64ELi128ELi4ES3_EELb1ELb0ELb0ELb0ELb1ELb1ELb1ELb1EEEvNS_16Flash_fwd_paramsE)
        /*04d0*/ 	.word	0x000000ff


	//----- nvinfo : EIATTR_FRAME_SIZE
	.align		4
.L_216:
        /*04d4*/ 	.byte	0x04, 0x11
        /*04d6*/ 	.short	(.L_218 - .L_217)
	.align		4
.L_217:
        /*04d8*/ 	.word	index@(_ZN5flash24flash_fwd_splitkv_kernelI23Flash_fwd_kernel_traitsILi96ELi64ELi128ELi4ELb0ELb0EN7cutlass6half_tE19Flash_kernel_traitsILi96ELi64ELi128ELi4ES3_EELb1ELb0ELb0ELb0ELb1ELb1ELb1ELb1EEEvNS_16Flash_fwd_paramsE)
        /*04dc*/ 	.word	0x00000000


	//----- nvinfo : EIATTR_REGCOUNT
	.align		4
.L_218:
        /*04e0*/ 	.byte	0x04, 0x2f
        /*04e2*/ 	.short	(.L_220 - .L_219)
	.align		4
.L_219:
        /*04e4*/ 	.word	index@(_ZN5flash24flash_fwd_splitkv_kernelI23Flash_fwd_kernel_traitsILi96ELi64ELi128ELi4ELb0ELb0EN7cutlass6half_tE19Flash_kernel_traitsILi96ELi64ELi128ELi4ES3_EELb1ELb0ELb0ELb0ELb1ELb0ELb1ELb1EEEvNS_16Flash_fwd_paramsE)
        /*04e8*/ 	.word	0x000000c8


	//----- nvinfo : EIATTR_FRAME_SIZE
	.align		4
.L_220:
        /*04ec*/ 	.byte	0x04, 0x11
        /*04ee*/ 	.short	(.L_222 - .L_221)
	.align		4
.L_221:
        /*04f0*/ 	.word	index@(_ZN5flash24flash_fwd_splitkv_kernelI23Flash_fwd_kernel_traitsILi96ELi64ELi128ELi4ELb0ELb0EN7cutlass6half_tE19Flash_kernel_traitsILi96ELi64ELi128ELi4ES3_EELb1ELb0ELb0ELb0ELb1ELb0ELb1ELb1EEEvNS_16Flash_fwd_paramsE)
        /*04f4*/ 	.word	0x00000000


	//----- nvinfo : EIATTR_REGCOUNT
	.align		4
.L_222:
        /*04f8*/ 	.byte	0x04, 0x2f
        /*04fa*/ 	.short	(.L_224 - .L_223)
	.align		4
.L_223:
        /*04fc*/ 	.word	index@(_ZN5flash24flash_fwd_splitkv_kernelI23Flash_fwd_kernel_traitsILi96ELi64ELi128ELi4ELb0ELb0EN7cutlass6half_tE19Flash_kernel_traitsILi96ELi64ELi128ELi4ES3_EELb1ELb0ELb1ELb0ELb0ELb1ELb1ELb0EEEvNS_16Flash_fwd_paramsE)
        /*0500*/ 	.word	0x000000ec


	//----- nvinfo : EIATTR_FRAME_SIZE
	.align		4
.L_224:
        /*0504*/ 	.byte	0x04, 0x11
        /*0506*/ 	.short	(.L_226 - .L_225)
	.align		4
.L_225:
        /*0508*/ 	.word	index@(_ZN5flash24flash_fwd_splitkv_kernelI23Flash_fwd_kernel_traitsILi96ELi64ELi128ELi4ELb0ELb0EN7cutlass6half_tE19Flash_kernel_traitsILi96ELi64ELi128ELi4ES3_EELb1ELb0ELb1ELb0ELb0ELb1ELb1ELb0EEEvNS_16Flash_fwd_paramsE)
        /*050c*/ 	.word	0x00000000


	//----- nvinfo : EIATTR_REGCOUNT
	.align		4
.L_226:
        /*0510*/ 	.byte	0x04, 0x2f
        /*0512*/ 	.short	(.L_228 - .L_227)
	.align		4
.L_227:
        /*0514*/ 	.word	index@(_ZN5flash24flash_fwd_splitkv_kernelI23Flash_fwd_kernel_traitsILi96ELi64ELi128ELi4ELb0ELb0EN7cutlass6half_tE19Flash_kernel_traitsILi96ELi64ELi128ELi4ES3_EELb1ELb0ELb1ELb0ELb0ELb0ELb1ELb0EEEvNS_16Flash_fwd_paramsE)
        /*0518*/ 	.word	0x000000da


	//----- nvinfo : EIATTR_FRAME_SIZE
	.align		4
.L_228:
        /*051c*/ 	.byte	0x04, 0x11
        /*051e*/ 	.short	(.L_230 - .L_229)
	.align		4
.L_229:
        /*0520*/ 	.word	index@(_ZN5flash24flash_fwd_splitkv_kernelI23Flash_fwd_kernel_traitsILi96ELi64ELi128ELi4ELb0ELb0EN7cutlass6half_tE19Flash_kernel_traitsILi96ELi64ELi128ELi4ES3_EELb1ELb0ELb1ELb0ELb0ELb0ELb1ELb0EEEvNS_16Flash_fwd_paramsE)
        /*0524*/ 	.word	0x00000000


	//----- nvinfo : EIATTR_REGCOUNT
	.align		4
.L_230:
        /*0528*/ 	.byte	0x04, 0x2f
        /*052a*/ 	.short	(.L_232 - .L_231)
	.align		4
.L_231:
        /*052c*/ 	.word	index@(_ZN5flash24flash_fwd_splitkv_kernelI23Flash_fwd_kernel_traitsILi96ELi64ELi128ELi4ELb0ELb0EN7cutlass6half_tE19Flash_kernel_traitsILi96ELi64ELi128ELi4ES3_EELb1ELb0ELb0ELb0ELb1ELb1ELb1ELb0EEEvNS_16Flash_fwd_paramsE)
        /*0530*/ 	.word	0x000000ff


	//----- nvinfo : EIATTR_FRAME_SIZE
	.align		4
.L_232:
        /*0534*/ 	.byte	0x04, 0x11
        /*0536*/ 	.short	(.L_234 - .L_233)
	.align		4
.L_233:
        /*0538*/ 	.word	index@(_ZN5flash24flash_fwd_splitkv_kernelI23Flash_fwd_kernel_traitsILi96ELi64ELi128ELi4ELb0ELb0EN7cutlass6half_tE19Flash_kernel_traitsILi96ELi64ELi128ELi4ES3_EELb1ELb0ELb0ELb0ELb1ELb1ELb1ELb0EEEvNS_16Flash_fwd_paramsE)
        /*053c*/ 	.word	0x00000000


	//----- nvinfo : EIATTR_REGCOUNT
	.align		4
.L_234:
        /*0540*/ 	.byte	0x04, 0x2f
        /*0542*/ 	.short	(.L_236 - .L_235)
	.align		4
.L_235:
        /*0544*/ 	.word	index@(_ZN5flash24flash_fwd_splitkv_kernelI23Flash_fwd_kernel_traitsILi96ELi64ELi128ELi4ELb0ELb0EN7cutlass6half_tE19Flash_kernel_traitsILi96ELi64ELi128ELi4ES3_EELb1ELb0ELb0ELb0ELb1ELb0ELb1ELb0EEEvNS_16Flash_fwd_paramsE)
        /*0548*/ 	.word	0x000000d2


	//----- nvinfo : EIATTR_FRAME_SIZE
	.align		4
.L_236:
        /*054c*/ 	.byte	0x04, 0x11
        /*054e*/ 	.short	(.L_238 - .L_237)
	.align		4
.L_237:
        /*0550*/ 	.word	index@(_ZN5flash24flash_fwd_splitkv_kernelI23Flash_fwd_kernel_traitsILi96ELi64ELi128ELi4ELb0ELb0EN7cutlass6half_tE19Flash_kernel_traitsILi96ELi64ELi128ELi4ES3_EELb1ELb0ELb0ELb0ELb1ELb0ELb1ELb0EEEvNS_16Flash_fwd_paramsE)
        /*0554*/ 	.word	0x00000000


	//----- nvinfo : EIATTR_REGCOUNT
	.align		4
.L_238:
        /*0558*/ 	.byte	0x04, 0x2f
        /*055a*/ 	.short	(.L_240 - .L_239)
	.align		4
.L_239:
        /*055c*/ 	.word	index@(_ZN5flash24flash_fwd_splitkv_kernelI23Flash_fwd_kernel_traitsILi96ELi64ELi128ELi4ELb0ELb0EN7cutlass6half_tE19Flash_kernel_traitsILi96ELi64ELi128ELi4ES3_EELb1ELb0ELb1ELb0ELb0ELb1ELb0ELb1EEEvNS_16Flash_fwd_paramsE)
        /*0560*/ 	.word	0x000000f3


	//----- nvinfo : EIATTR_FRAME_SIZE
	.align		4
.L_240:
        /*0564*/ 	.byte	0x04, 0x11
        /*0566*/ 	.short	(.L_242 - .L_241)
	.align		4
.L_241:
        /*0568*/ 	.word	index@(_ZN5flash24flash_fwd_splitkv_kernelI23Flash_fwd_kernel_traitsILi96ELi64ELi128ELi4ELb0ELb0EN7cutlass6half_tE19Flash_kernel_traitsILi96ELi64ELi128ELi4ES3_EELb1ELb0ELb1ELb0ELb0ELb1ELb0ELb1EEEvNS_16Flash_fwd_paramsE)
        /*056c*/ 	.word	0x00000000


	//----- nvinfo : EIATTR_REGCOUNT
	.align		4
.L_242:
        /*0570*/ 	.byte	0x04, 0x2f
        /*0572*/ 	.short	(.L_244 - .L_243)
	.align		4
.L_243:
        /*0574*/ 	.word	index@(_ZN5flash24flash_fwd_splitkv_kernelI23Flash_fwd_kernel_traitsILi96ELi64ELi128ELi4ELb0ELb0EN7cutlass6half_tE19Flash_kernel_traitsILi96ELi64ELi128ELi4ES3_EELb1ELb0ELb1ELb0ELb0ELb0ELb0ELb1EEEvNS_16Flash_fwd_paramsE)
        /*0578*/ 	.word	0x000000da


	//----- nvinfo : EIATTR_FRAME_SIZE
	.align		4
.L_244:
        /*057c*/ 	.byte	0x04, 0x11
        /*057e*/ 	.short	(.L_246 - .L_245)
	.align		4
.L_245:
        /*0580*/ 	.word	index@(_ZN5flash24flash_fwd_splitkv_kernelI23Flash_fwd_kernel_traitsILi96ELi64ELi128ELi4ELb0ELb0EN7cutlass6half_tE19Flash_kernel_traitsILi96ELi64ELi128ELi4ES3_EELb1ELb0ELb1ELb0ELb0ELb0ELb0ELb1EEEvNS_16Flash_fwd_paramsE)
        /*0584*/ 	.word	0x00000000


	//----- nvinfo : EIATTR_REGCOUNT
	.align		4
.L_246:
        /*0588*/ 	.byte	0x04, 0x2f
        /*058a*/ 	.short	(.L_248 - .L_247)
	.align		4
.L_247:
        /*058c*/ 	.word	index@(_ZN5flash24flash_fwd_splitkv_kernelI23Flash_fwd_kernel_traitsILi96ELi64ELi128ELi4ELb0ELb0EN7cutlass6half_tE19Flash_kernel_traitsILi96ELi64ELi128ELi4ES3_EELb1ELb0ELb0ELb0ELb1ELb1ELb0ELb1EEEvNS_16Flash_fwd_paramsE)
        /*0590*/ 	.word	0x000000ff


	//----- nvinfo : EIATTR_FRAME_SIZE
	.align		4
.L_248:
        /*0594*/ 	.byte	0x04, 0x11
        /*0596*/ 	.short	(.L_250 - .L_249)
	.align		4
.L_249:
        /*0598*/ 	.word	index@(_ZN5flash24flash_fwd_splitkv_kernelI23Flash_fwd_kernel_traitsILi96ELi64ELi128ELi4ELb0ELb0EN7cutlass6half_tE19Flash_kernel_traitsILi96ELi64ELi128ELi4ES3_EELb1ELb0ELb0ELb0ELb1ELb1ELb0ELb1EEEvNS_16Flash_fwd_paramsE)
        /*059c*/ 	.word	0x00000000


	//----- nvinfo : EIATTR_REGCOUNT
	.align		4
.L_250:
        /*05a0*/ 	.byte	0x04, 0x2f
        /*05a2*/ 	.short	(.L_252 - .L_251)
	.align		4
.L_251:
        /*05a4*/ 	.word	index@(_ZN5flash24flash_fwd_splitkv_kernelI23Flash_fwd_kernel_traitsILi96ELi64ELi128ELi4ELb0ELb0EN7cutlass6half_tE19Flash_kernel_traitsILi96ELi64ELi128ELi4ES3_EELb1ELb0ELb0ELb0ELb1ELb0ELb0ELb1EEEvNS_16Flash_fwd_paramsE)
        /*05a8*/ 	.word	0x000000f4


	//----- nvinfo : EIATTR_FRAME_SIZE
	.align		4
.L_252:
        /*05ac*/ 	.byte	0x04, 0x11
        /*05ae*/ 	.short	(.L_254 - .L_253)
	.align		4
.L_253:
        /*05b0*/ 	.word	index@(_ZN5flash24flash_fwd_splitkv_kernelI23Flash_fwd_kernel_traitsILi96ELi64ELi128ELi4ELb0ELb0EN7cutlass6half_tE19Flash_kernel_traitsILi96ELi64ELi128ELi4ES3_EELb1ELb0ELb0ELb0ELb1ELb0ELb0ELb1EEEvNS_16Flash_fwd_paramsE)
        /*05b4*/ 	.word	0x00000000


	//----- nvinfo : EIATTR_REGCOUNT
	.align		4
.L_254:
        /*05b8*/ 	.byte	0x04, 0x2f
        /*05ba*/ 	.short	(.L_256 - .L_255)
	.align		4
.L_255:
        /*05bc*/ 	.word	index@(_ZN5flash24flash_fwd_splitkv_kernelI23Flash_fwd_kernel_traitsILi96ELi64ELi128ELi4ELb0ELb0EN7cutlass6half_tE19Flash_kernel_traitsILi96ELi64ELi128ELi4ES3_EELb1ELb0ELb1ELb0ELb0ELb1ELb0ELb0EEEvNS_16Flash_fwd_paramsE)
        /*05c0*/ 	.word	0x000000fe


	//----- nvinfo : EIATTR_FRAME_SIZE
	.align		4
.L_256:
        /*05c4*/ 	.byte	0x04, 0x11
        /*05c6*/ 	.short	(.L_258 - .L_257)
	.align		4
.L_257:
        /*05c8*/ 	.word	index@(_ZN5flash24flash_fwd_splitkv_kernelI23Flash_fwd_kernel_traitsILi96ELi64ELi128ELi4ELb0ELb0EN7cutlass6half_tE19Flash_kernel_traitsILi96ELi64ELi128ELi4ES3_EELb1ELb0ELb1ELb0ELb0ELb1ELb0ELb0EEEvNS_16Flash_fwd_paramsE)
        /*05cc*/ 	.word	0x00000000


	//----- nvinfo : EIATTR_REGCOUNT
	.align		4
.L_258:
        /*05d0*/ 	.byte	0x04, 0x2f
        /*05d2*/ 	.short	(.L_260 - .L_259)
	.align		4
.L_259:
        /*05d4*/ 	.word	index@(_ZN5flash24flash_fwd_splitkv_kernelI23Flash_fwd_kernel_traitsILi96ELi64ELi128ELi4ELb0ELb0EN7cutlass6half_tE19Flash_kernel_traitsILi96ELi64ELi128ELi4ES3_EELb1ELb0ELb1ELb0ELb0ELb0ELb0ELb0EEEvNS_16Flash_fwd_paramsE)
        /*05d8*/ 	.word	0x000000da


	//----- nvinfo : EIATTR_FRAME_SIZE
	.align		4
.L_260:
        /*05dc*/ 	.byte	0x04, 0x11
        /*05de*/ 	.short	(.L_262 - .L_261)
	.align		4
.L_261:
        /*05e0*/ 	.word	index@(_ZN5flash24flash_fwd_splitkv_kernelI23Flash_fwd_kernel_traitsILi96ELi64ELi128ELi4ELb0ELb0EN7cutlass6half_tE19Flash_kernel_traitsILi96ELi64ELi128ELi4ES3_EELb1ELb0ELb1ELb0ELb0ELb0ELb0ELb0EEEvNS_16Flash_fwd_paramsE)
        /*05e4*/ 	.word	0x00000000


	//----- nvinfo : EIATTR_REGCOUNT
	.align		4
.L_262:
        /*05e8*/ 	.byte	0x04, 0x2f
        /*05ea*/ 	.short	(.L_264 - .L_263)
	.align		4
.L_263:
        /*05ec*/ 	.word	index@(_ZN5flash24flash_fwd_splitkv_kernelI23Flash_fwd_kernel_traitsILi96ELi64ELi128ELi4ELb0ELb0EN7cutlass6half_tE19Flash_kernel_traitsILi96ELi64ELi128ELi4ES3_EELb1ELb0ELb0ELb0ELb1ELb1ELb0ELb0EEEvNS_16Flash_fwd_paramsE)
        /*05f0*/ 	.word	0x000000ff


	//----- nvinfo : EIATTR_FRAME_SIZE
	.align		4
.L_264:
        /*05f4*/ 	.byte	0x04, 0x11
        /*05f6*/ 	.short	(.L_266 - .L_265)
	.align		4
.L_265:
        /*05f8*/ 	.word	index@(_ZN5flash24flash_fwd_splitkv_kernelI23Flash_fwd_kernel_traitsILi96ELi64ELi128ELi4ELb0ELb0EN7cutlass6half_tE19Flash_kernel_traitsILi96ELi64ELi128ELi4ES3_EELb1ELb0ELb0ELb0ELb1ELb1ELb0ELb0EEEvNS_16Flash_fwd_paramsE)
        /*05fc*/ 	.word	0x00000000


	//----- nvinfo : EIATTR_REGCOUNT
	.align		4
.L_266:
        /*0600*/ 	.byte	0x04, 0x2f
        /*0602*/ 	.short	(.L_268 - .L_267)
	.align		4
.L_267:
        /*0604*/ 	.word	index@(_ZN5flash24flash_fwd_splitkv_kernelI23Flash_fwd_kernel_traitsILi96ELi64ELi128ELi4ELb0ELb0EN7cutlass6half_tE19Flash_kernel_traitsILi96ELi64ELi128ELi4ES3_EELb1ELb0ELb0ELb0ELb1ELb0ELb0ELb0EEEvNS_16Flash_fwd_paramsE)
        /*0608*/ 	.word	0x000000cc


	//----- nvinfo : EIATTR_FRAME_SIZE
	.align		4
.L_268:
        /*060c*/ 	.byte	0x04, 0x11
        /*060e*/ 	.short	(.L_270 - .L_269)
	.align		4
.L_269:
        /*0610*/ 	.word	index@(_ZN5flash24flash_fwd_splitkv_kernelI23Flash_fwd_kernel_traitsILi96ELi64ELi128ELi4ELb0ELb0EN7cutlass6half_tE19Flash_kernel_traitsILi96ELi64ELi128ELi4ES3_EELb1ELb0ELb0ELb0ELb1ELb0ELb0ELb0EEEvNS_16Flash_fwd_paramsE)
        /*0614*/ 	.word	0x00000000


	//----- nvinfo : EIATTR_REGCOUNT
	.align		4
.L_270:
        /*0618*/ 	.byte	0x04, 0x2f
        /*061a*/ 	.short	(.L_272 - .L_271)
	.align		4
.L_271:
        /*061c*/ 	.word	index@(_ZN5flash24flash_fwd_splitkv_kernelI23Flash_fwd_kernel_traitsILi96ELi64ELi128ELi4ELb0ELb0EN7cutlass6half_tE19Flash_kernel_traitsILi96ELi64ELi128ELi4ES3_EELb1ELb0ELb0ELb1ELb1ELb1ELb1ELb0EEEvNS_16Flash_fwd_paramsE)
        /*0620*/ 	.word	0x000000f3


	//----- nvinfo : EIATTR_FRAME_SIZE
	.align		4
.L_272:
        /*0624*/ 	.byte	0x04, 0x11
        /*0626*/ 	.short	(.L_274 - .L_273)
	.align		4
.L_273:
        /*0628*/ 	.word	index@(_ZN5flash24flash_fwd_splitkv_kernelI23Flash_fwd_kernel_traitsILi96ELi64ELi128ELi4ELb0ELb0EN7cutlass6half_tE19Flash_kernel_traitsILi96ELi64ELi128ELi4ES3_EELb1ELb0ELb0ELb1ELb1ELb1ELb1ELb0EEEvNS_16Flash_fwd_paramsE)
        /*062c*/ 	.word	0x00000000


	//----- nvinfo : EIATTR_REGCOUNT
	.align		4
.L_274:
        /*0630*/ 	.byte	0x04, 0x2f
        /*0632*/ 	.short	(.L_276 - .L_275)
	.align		4
.L_275:
        /*0634*/ 	.word	index@(_ZN5flash24flash_fwd_splitkv_kernelI23Flash_fwd_kernel_traitsILi96ELi64ELi128ELi4ELb0ELb0EN7cutlass6half_tE19Flash_kernel_traitsILi96ELi64ELi128ELi4ES3_EELb1ELb0ELb0ELb1ELb1ELb0ELb1ELb0EEEvNS_16Flash_fwd_paramsE)
        /*0638*/ 	.word	0x000000bc


	//----- nvinfo : EIATTR_FRAME_SIZE
	.align		4
.L_276:
        /*063c*/ 	.byte	0x04, 0x11
        /*063e*/ 	.short	(.L_278 - .L_277)
	.align		4
.L_277:
        /*0640*/ 	.word	index@(_ZN5flash24flash_fwd_splitkv_kernelI23Flash_fwd_kernel_traitsILi96ELi64ELi128ELi4ELb0ELb0EN7cutlass6half_tE19Flash_kernel_traitsILi96ELi64ELi128ELi4ES3_EELb1ELb0ELb0ELb1ELb1ELb0ELb1ELb0EEEvNS_16Flash_fwd_paramsE)
        /*0644*/ 	.word	0x00000000


	//----- nvinfo : EIATTR_REGCOUNT
	.align		4
.L_278:
        /*0648*/ 	.byte	0x04, 0x2f
        /*064a*/ 	.short	(.L_280 - .L_279)
	.align		4
.L_279:
        /*064c*/ 	.word	index@(_ZN5flash24flash_fwd_splitkv_kernelI23Flash_fwd_kernel_traitsILi96ELi64ELi128ELi4ELb0ELb0EN7cutlass6half_tE19Flash_kernel_traitsILi96ELi64ELi128ELi4ES3_EELb1ELb0ELb0ELb1ELb1ELb1ELb0ELb0EEEvNS_16Flash_fwd_paramsE)
        /*0650*/ 	.word	0x000000f8


	//----- nvinfo : EIATTR_FRAME_SIZE
	.align		4
.L_280:
        /*0654*/ 	.byte	0x04, 0x11
        /*0656*/ 	.short	(.L_282 - .L_281)
	.align		4
.L_281:
        /*0658*/ 	.word	index@(_ZN5flash24flash_fwd_splitkv_kernelI23Flash_fwd_kernel_traitsILi96ELi64ELi128ELi4ELb0ELb0EN7cutlass6half_tE19Flash_kernel_traitsILi96ELi64ELi128ELi4ES3_EELb1ELb0ELb0ELb1ELb1ELb1ELb0ELb0EEEvNS_16Flash_fwd_paramsE)
        /*065c*/ 	.word	0x00000000


	//----- nvinfo : EIATTR_REGCOUNT
	.align		4
.L_282:
        /*0660*/ 	.byte	0x04, 0x2f
        /*0662*/ 	.short	(.L_284 - .L_283)
	.align		4
.L_283:
        /*0664*/ 	.word	index@(_ZN5flash24flash_fwd_splitkv_kernelI23Flash_fwd_kernel_traitsILi96ELi64ELi128ELi4ELb0ELb0EN7cutlass6half_tE19Flash_kernel_traitsILi96ELi64ELi128ELi4ES3_EELb1ELb0ELb0ELb1ELb1ELb0ELb0ELb0EEEvNS_16Flash_fwd_paramsE)
        /*0668*/ 	.word	0x000000ca


	//----- nvinfo : EIATTR_FRAME_SIZE
	.align		4
.L_284:
        /*066c*/ 	.byte	0x04, 0x11
        /*066e*/ 	.short	(.L_286 - .L_285)
	.align		4
.L_285:
        /*0670*/ 	.word	index@(_ZN5flash24flash_fwd_splitkv_kernelI23Flash_fwd_kernel_traitsILi96ELi64ELi128ELi4ELb0ELb0EN7cutlass6half_tE19Flash_kernel_traitsILi96ELi64ELi128ELi4ES3_EELb1ELb0ELb0ELb1ELb1ELb0ELb0ELb0EEEvNS_16Flash_fwd_paramsE)
        /*0674*/ 	.word	0x00000000


	//----- nvinfo : EIATTR_REGCOUNT
	.align		4
.L_286:
        /*0678*/ 	.byte	0x04, 0x2f
        /*067a*/ 	.short	(.L_288 - .L_287)
	.align		4
.L_287:
        /*067c*/ 	.word	index@(_ZN5flash24flash_fwd_splitkv_kernelI23Flash_fwd_kernel_traitsILi96ELi64ELi128ELi4ELb0ELb0EN7cutlass6half_tE19Flash_kernel_traitsILi96ELi64ELi128ELi4ES3_EELb1ELb0ELb0ELb0ELb0ELb1ELb1ELb1EEEvNS_16Flash_fwd_paramsE)
        /*0680*/ 	.word	0x000000db


	//----- nvinfo : EIATTR_FRAME_SIZE
	.align		4
.L_288:
        /*0684*/ 	.byte	0x04, 0x11
        /*0686*/ 	.short	(.L_290 - .L_289)
	.align		4
.L_289:
        /*0688*/ 	.word	index@(_ZN5flash24flash_fwd_splitkv_kernelI23Flash_fwd_kernel_traitsILi96ELi64ELi128ELi4ELb0ELb0EN7cutlass6half_tE19Flash_kernel_traitsILi96ELi64ELi128ELi4ES3_EELb1ELb0ELb0ELb0ELb0ELb1ELb1ELb1EEEvNS_16Flash_fwd_paramsE)
        /*068c*/ 	.word	0x00000000


	//----- nvinfo : EIATTR_REGCOUNT
	.align		4
.L_290:
        /*0690*/ 	.byte	0x04, 0x2f
        /*0692*/ 	.short	(.L_292 - .L_291)
	.align		4
.L_291:
        /*0694*/ 	.word	index@(_ZN5flash24flash_fwd_splitkv_kernelI23Flash_fwd_kernel_traitsILi96ELi64ELi128ELi4ELb0ELb0EN7cutlass6half_tE19Flash_kernel_traitsILi96ELi64ELi128ELi4ES3_EELb1ELb0ELb0ELb0ELb0ELb0ELb1ELb1EEEvNS_16Flash_fwd_paramsE)
        /*0698*/ 	.word	0x000000d8


	//----- nvinfo : EIATTR_FRAME_SIZE
	.align		4
.L_292:
        /*069c*/ 	.byte	0x04, 0x11
        /*069e*/ 	.short	(.L_294 - .L_293)
	.align		4
.L_293:
        /*06a0*/ 	.word	index@(_ZN5flash24flash_fwd_splitkv_kernelI23Flash_fwd_kernel_traitsILi96ELi64ELi128ELi4ELb0ELb0EN7cutlass6half_tE19Flash_kernel_traitsILi96ELi64ELi128ELi4ES3_EELb1ELb0ELb0ELb0ELb0ELb0ELb1ELb1EEEvNS_16Flash_fwd_paramsE)
        /*06a4*/ 	.word	0x00000000


	//----- nvinfo : EIATTR_REGCOUNT
	.align		4
.L_294:
        /*06a8*/ 	.byte	0x04, 0x2f
        /*06aa*/ 	.short	(.L_296 - .L_295)
	.align		4
.L_295:
        /*06ac*/ 	.word	index@(_ZN5flash24flash_fwd_splitkv_kernelI23Flash_fwd_kernel_traitsILi96ELi64ELi128ELi4ELb0ELb0EN7cutlass6half_tE19Flash_kernel_traitsILi96ELi64ELi128ELi4ES3_EELb1ELb0ELb0ELb0ELb0ELb1ELb1ELb0EEEvNS_16Flash_fwd_paramsE)
        /*06b0*/ 	.word	0x000000ff


	//----- nvinfo : EIATTR_FRAME_SIZE
	.align		4
.L_296:
        /*06b4*/ 	.byte	0x04, 0x11
        /*06b6*/ 	.short	(.L_298 - .L_297)
	.align		4
.L_297:
        /*06b8*/ 	.word	index@(_ZN5flash24flash_fwd_splitkv_kernelI23Flash_fwd_kernel_traitsILi96ELi64ELi128ELi4ELb0ELb0EN7cutlass6half_tE19Flash_kernel_traitsILi96ELi64ELi128ELi4ES3_EELb1ELb0ELb0ELb0ELb0ELb1ELb1ELb0EEEvNS_16Flash_fwd_paramsE)
        /*06bc*/ 	.word	0x00000000


	//----- nvinfo : EIATTR_REGCOUNT
	.align		4
.L_298:
        /*06c0*/ 	.byte	0x04, 0x2f
        /*06c2*/ 	.short	(.L_300 - .L_299)
	.align		4
.L_299:
        /*06c4*/ 	.word	index@(_ZN5flash24flash_fwd_splitkv_kernelI23Flash_fwd_kernel_traitsILi96ELi64ELi128ELi4ELb0ELb0EN7cutlass6half_tE19Flash_kernel_traitsILi96ELi64ELi128ELi4ES3_EELb1ELb0ELb0ELb0ELb0ELb0ELb1ELb0EEEvNS_16Flash_fwd_paramsE)
        /*06c8*/ 	.word	0x000000d8


	//----- nvinfo : EIATTR_FRAME_SIZE
	.align		4
.L_300:
        /*06cc*/ 	.byte	0x04, 0x11
        /*06ce*/ 	.short	(.L_302 - .L_301)
	.align		4
.L_301:
        /*06d0*/ 	.word	index@(_ZN5flash24flash_fwd_splitkv_kernelI23Flash_fwd_kernel_traitsILi96ELi64ELi128ELi4ELb0ELb0EN7cutlass6half_tE19Flash_kernel_traitsILi96ELi64ELi128ELi4ES3_EELb1ELb0ELb0ELb0ELb0ELb0ELb1ELb0EEEvNS_16Flash_fwd_paramsE)
        /*06d4*/ 	.word	0x00000000


	//----- nvinfo : EIATTR_REGCOUNT
	.align		4
.L_302:
        /*06d8*/ 	.byte	0x04, 0x2f
        /*06da*/ 	.short	(.L_304 - .L_303)
	.align		4
.L_303:
        /*06dc*/ 	.word	index@(_ZN5flash24flash_fwd_splitkv_kernelI23Flash_fwd_kernel_traitsILi96ELi64ELi128ELi4ELb0ELb0EN7cutlass6half_tE19Flash_kernel_traitsILi96ELi64ELi128ELi4ES3_EELb1ELb0ELb0ELb0ELb0ELb1ELb0ELb1EEEvNS_16Flash_fwd_paramsE)
        /*06e0*/ 	.word	0x000000e1


	//----- nvinfo : EIATTR_FRAME_SIZE
	.align		4
.L_304:
        /*06e4*/ 	.byte	0x04, 0x11
        /*06e6*/ 	.short	(.L_306 - .L_305)
	.align		4
.L_305:
        /*06e8*/ 	.word	index@(_ZN5flash24flash_fwd_splitkv_kernelI23Flash_fwd_kernel_traitsILi96ELi64ELi128ELi4ELb0ELb0EN7cutlass6half_tE19Flash_kernel_traitsILi96ELi64ELi128ELi4ES3_EELb1ELb0ELb0ELb0ELb0ELb1ELb0ELb1EEEvNS_16Flash_fwd_paramsE)
        /*06ec*/ 	.word	0x00000000


	//----- nvinfo : EIATTR_REGCOUNT
	.align		4
.L_306:
        /*06f0*/ 	.byte	0x04, 0x2f
        /*06f2*/ 	.short	(.L_308 - .L_307)
	.align		4
.L_307:
        /*06f4*/ 	.word	index@(_ZN5flash24flash_fwd_splitkv_kernelI23Flash_fwd_kernel_traitsILi96ELi64ELi128ELi4ELb0ELb0EN7cutlass6half_tE19Flash_kernel_traitsILi96ELi64ELi128ELi4ES3_EELb1ELb0ELb0ELb0ELb0ELb0ELb0ELb1EEEvNS_16Flash_fwd_paramsE)
        /*06f8*/ 	.word	0x000000df


	//----- nvinfo : EIATTR_FRAME_SIZE
	.align		4
.L_308:
        /*06fc*/ 	.byte	0x04, 0x11
        /*06fe*/ 	.short	(.L_310 - .L_309)
	.align		4
.L_309:
        /*0700*/ 	.word	index@(_ZN5flash24flash_fwd_splitkv_kernelI23Flash_fwd_kernel_traitsILi96ELi64ELi128ELi4ELb0ELb0EN7cutlass6half_tE19Flash_kernel_traitsILi96ELi64ELi128ELi4ES3_EELb1ELb0ELb0ELb0ELb0ELb0ELb0ELb1EEEvNS_16Flash_fwd_paramsE)
        /*0704*/ 	.word	0x00000000


	//----- nvinfo : EIATTR_REGCOUNT
	.align		4
.L_310:
        /*0708*/ 	.byte	0x04, 0x2f
        /*070a*/ 	.short	(.L_312 - .L_311)
	.align		4
.L_311:
        /*070c*/ 	.word	index@(_ZN5flash24flash_fwd_splitkv_kernelI23Flash_fwd_kernel_traitsILi96ELi64ELi128ELi4ELb0ELb0EN7cutlass6half_tE19Flash_kernel_traitsILi96ELi64ELi128ELi4ES3_EELb1ELb0ELb0ELb0ELb0ELb1ELb0ELb0EEEvNS_16Flash_fwd_paramsE)
        /*0710*/ 	.word	0x000000ff


	//----- nvinfo : EIATTR_FRAME_SIZE
	.align		4
.L_312:
        /*0714*/ 	.byte	0x04, 0x11
        /*0716*/ 	.short	(.L_314 - .L_313)
	.align		4
.L_313:
        /*0718*/ 	.word	index@(_ZN5flash24flash_fwd_splitkv_kernelI23Flash_fwd_kernel_traitsILi96ELi64ELi128ELi4ELb0ELb0EN7cutlass6half_tE19Flash_kernel_traitsILi96ELi64ELi128ELi4ES3_EELb1ELb0ELb0ELb0ELb0ELb1ELb0ELb0EEEvNS_16Flash_fwd_paramsE)
        /*071c*/ 	.word	0x00000000


	//----- nvinfo : EIATTR_REGCOUNT
	.align		4
.L_314:
        /*0720*/ 	.byte	0x04, 0x2f
        /*0722*/ 	.short	(.L_316 - .L_315)
	.align		4
.L_315:
        /*0724*/ 	.word	index@(_ZN5flash24flash_fwd_splitkv_kernelI23Flash_fwd_kernel_traitsILi96ELi64ELi128ELi4ELb0ELb0EN7cutlass6half_tE19Flash_kernel_traitsILi96ELi64ELi128ELi4ES3_EELb1ELb0ELb0ELb0ELb0ELb0ELb0ELb0EEEvNS_16Flash_fwd_paramsE)
        /*0728*/ 	.word	0x000000d8


	//----- nvinfo : EIATTR_FRAME_SIZE
	.align		4
.L_316:
        /*072c*/ 	.byte	0x04, 0x11
        /*072e*/ 	.short	(.L_318 - .L_317)
	.align		4
.L_317:
        /*0730*/ 	.word	index@(_ZN5flash24flash_fwd_splitkv_kernelI23Flash_fwd_kernel_traitsILi96ELi64ELi128ELi4ELb0ELb0EN7cutlass6half_tE19Flash_kernel_traitsILi96ELi64ELi128ELi4ES3_EELb1ELb0ELb0ELb0ELb0ELb0ELb0ELb0EEEvNS_16Flash_fwd_paramsE)
        /*0734*/ 	.word	0x00000000


	//----- nvinfo : EIATTR_REGCOUNT
	.align		4
.L_318:
        /*0738*/ 	.byte	0x04, 0x2f
        /*073a*/ 	.short	(.L_320 - .L_319)
	.align		4
.L_319:
        /*073c*/ 	.word	index@(_ZN5flash32flash_fwd_splitkv_combine_kernelI23Flash_fwd_kernel_traitsILi96ELi64ELi128ELi4ELb0ELb0EN7cutlass6half_tE19Flash_kernel_traitsILi96ELi64ELi128ELi4ES3_EELi16ELi1ELb1EEEvNS_16Flash_fwd_paramsE)
        /*0740*/ 	.word	0x00000036


	//----- nvinfo : EIATTR_FRAME_SIZE
	.align		4
.L_320:
        /*0744*/ 	.byte	0x04, 0x11
        /*0746*/ 	.short	(.L_322 - .L_321)
	.align		4
.L_321:
        /*0748*/ 	.word	index@($__internal_13_$__cuda_sm20_div_s64)
        /*074c*/ 	.word	0x00000000


	//----- nvinfo : EIATTR_FRAME_SIZE
	.align		4
.L_322:
        /*0750*/ 	.byte	0x04, 0x11
        /*0752*/ 	.short	(.L_324 - .L_323)
	.align		4
.L_323:
        /*0754*/ 	.word	index@(_ZN5flash32flash_fwd_splitkv_combine_kernelI23Flash_fwd_kernel_traitsILi96ELi64ELi128ELi4ELb0ELb0EN7cutlass6half_tE19Flash_kernel_traitsILi96ELi64ELi128ELi4ES3_EELi16ELi1ELb1EEEvNS_16Flash_fwd_paramsE)
        /*0758*/ 	.word	0x00000000


	//----- nvinfo : EIATTR_REGCOUNT
	.align		4
.L_324:
        /*075c*/ 	.byte	0x04, 0x2f
        /*075e*/ 	.short	(.L_326 - .L_325)
	.align		4
.L_325:
        /*0760*/ 	.word	index@(_ZN5flash32flash_fwd_splitkv_combine_kernelI23Flash_fwd_kernel_traitsILi96ELi64ELi128ELi4ELb0ELb0EN7cutlass6half_tE19Flash_kernel_traitsILi96ELi64ELi128ELi4ES3_EELi16ELi2ELb1EEEvNS_16Flash_fwd_paramsE)
        /*0764*/ 	.word	0x00000036


	//----- nvinfo : EIATTR_FRAME_SIZE
	.align		4
.L_326:
        /*0768*/ 	.byte	0x04, 0x11
        /*076a*/ 	.short	(.L_328 - .L_327)
	.align		4
.L_327:
        /*076c*/ 	.word	index@($__internal_12_$__cuda_sm20_div_s64)
        /*0770*/ 	.word	0x00000000


	//----- nvinfo : EIATTR_FRAME_SIZE
	.align		4
.L_328:
        /*0774*/ 	.byte	0x04, 0x11
        /*0776*/ 	.short	(.L_330 - .L_329)
	.align		4
.L_329:
        /*0778*/ 	.word	index@(_ZN5flash32flash_fwd_splitkv_combine_kernelI23Flash_fwd_kernel_traitsILi96ELi64ELi128ELi4ELb0ELb0EN7cutlass6half_tE19Flash_kernel_traitsILi96ELi64ELi128ELi4ES3_EELi16ELi2ELb1EEEvNS_16Flash_fwd_paramsE)
        /*077c*/ 	.word	0x00000000


	//----- nvinfo : EIATTR_REGCOUNT
	.align		4
.L_330:
        /*0780*/ 	.byte	0x04, 0x2f
        /*0782*/ 	.short	(.L_332 - .L_331)
	.align		4
.L_331:
        /*0784*/ 	.word	index@(_ZN5flash32flash_fwd_splitkv_combine_kernelI23Flash_fwd_kernel_traitsILi96ELi64ELi128ELi4ELb0ELb0EN7cutlass6half_tE19Flash_kernel_traitsILi96ELi64ELi128ELi4ES3_EELi16ELi3ELb1EEEvNS_16Flash_fwd_paramsE)
        /*0788*/ 	.word	0x00000036


	//----- nvinfo : EIATTR_FRAME_SIZE
	.align		4
.L_332:
        /*078c*/ 	.byte	0x04, 0x11
        /*078e*/ 	.short	(.L_334 - .L_333)
	.align		4
.L_333:
        /*0790*/ 	.word	index@($__internal_11_$__cuda_sm20_div_s64)
        /*0794*/ 	.word	0x00000000


	//----- nvinfo : EIATTR_FRAME_SIZE
	.align		4
.L_334:
        /*0798*/ 	.byte	0x04, 0x11
        /*079a*/ 	.short	(.L_336 - .L_335)
	.align		4
.L_335:
        /*079c*/ 	.word	index@(_ZN5flash32flash_fwd_splitkv_combine_kernelI23Flash_fwd_kernel_traitsILi96ELi64ELi128ELi4ELb0ELb0EN7cutlass6half_tE19Flash_kernel_traitsILi96ELi64ELi128ELi4ES3_EELi16ELi3ELb1EEEvNS_16Flash_fwd_paramsE)
        /*07a0*/ 	.word	0x00000000


	//----- nvinfo : EIATTR_REGCOUNT
	.align		4
.L_336:
        /*07a4*/ 	.byte	0x04, 0x2f
        /*07a6*/ 	.short	(.L_338 - .L_337)
	.align		4
.L_337:
        /*07a8*/ 	.word	index@(_ZN5flash32flash_fwd_splitkv_combine_kernelI23Flash_fwd_kernel_traitsILi96ELi64ELi128ELi4ELb0ELb0EN7cutlass6half_tE19Flash_kernel_traitsILi96ELi64ELi128ELi4ES3_EELi16ELi4ELb1EEEvNS_16Flash_fwd_paramsE)
        /*07ac*/ 	.word	0x0000003c


	//----- nvinfo : EIATTR_FRAME_SIZE
	.align		4
.L_338:
        /*07b0*/ 	.byte	0x04, 0x11
        /*07b2*/ 	.short	(.L_340 - .L_339)
	.align		4
.L_339:
        /*07b4*/ 	.word	index@($__internal_10_$__cuda_sm20_div_s64)
        /*07b8*/ 	.word	0x00000000


	//----- nvinfo : EIATTR_FRAME_SIZE
	.align		4
.L_340:
        /*07bc*/ 	.byte	0x04, 0x11
        /*07be*/ 	.short	(.L_342 - .L_341)
	.align		4
.L_341:
        /*07c0*/ 	.word	index@(_ZN5flash32flash_fwd_splitkv_combine_kernelI23Flash_fwd_kernel_traitsILi96ELi64ELi128ELi4ELb0ELb0EN7cutlass6half_tE19Flash_kernel_traitsILi96ELi64ELi128ELi4ES3_EELi16ELi4ELb1EEEvNS_16Flash_fwd_paramsE)
        /*07c4*/ 	.word	0x00000000


	//----- nvinfo : EIATTR_REGCOUNT
	.align		4
.L_342:
        /*07c8*/ 	.byte	0x04, 0x2f
        /*07ca*/ 	.short	(.L_344 - .L_343)
	.align		4
.L_343:
        /*07cc*/ 	.word	index@(_ZN5flash32flash_fwd_splitkv_combine_kernelI23Flash_fwd_kernel_traitsILi96ELi64ELi128ELi4ELb0ELb0EN7cutlass6half_tE19Flash_kernel_traitsILi96ELi64ELi128ELi4ES3_EELi16ELi5ELb1EEEvNS_16Flash_fwd_paramsE)
        /*07d0*/ 	.word	0x00000040


	//----- nvinfo : EIATTR_FRAME_SIZE
	.align		4
.L_344:
        /*07d4*/ 	.byte	0x04, 0x11
        /*07d6*/ 	.short	(.L_346 - .L_345)
	.align		4
.L_345:
        /*07d8*/ 	.word	index@($__internal_9_$__cuda_sm20_div_s64)
        /*07dc*/ 	.word	0x00000000


	//----- nvinfo : EIATTR_FRAME_SIZE
	.align		4
.L_346:
        /*07e0*/ 	.byte	0x04, 0x11
        /*07e2*/ 	.short	(.L_348 - .L_347)
	.align		4
.L_347:
        /*07e4*/ 	.word	index@(_ZN5flash32flash_fwd_splitkv_combine_kernelI23Flash_fwd_kernel_traitsILi96ELi64ELi128ELi4ELb0ELb0EN7cutlass6half_tE19Flash_kernel_traitsILi96ELi64ELi128ELi4ES3_EELi16ELi5ELb1EEEvNS_16Flash_fwd_paramsE)
        /*07e8*/ 	.word	0x00000000


	//----- nvinfo : EIATTR_REGCOUNT
	.align		4
.L_348:
        /*07ec*/ 	.byte	0x04, 0x2f
        /*07ee*/ 	.short	(.L_350 - .L_349)
	.align		4
.L_349:
        /*07f0*/ 	.word	index@(_ZN5flash32flash_fwd_splitkv_combine_kernelI23Flash_fwd_kernel_traitsILi96ELi64ELi128ELi4ELb0ELb0EN7cutlass6half_tE19Flash_kernel_traitsILi96ELi64ELi128ELi4ES3_EELi16ELi6ELb1EEEvNS_16Flash_fwd_paramsE)
        /*07f4*/ 	.word	0x00000040


	//----- nvinfo : EIATTR_FRAME_SIZE
	.align		4
.L_350:
        /*07f8*/ 	.byte	0x04, 0x11
        /*07fa*/ 	.short	(.L_352 - .L_351)
	.align		4
.L_351:
        /*07fc*/ 	.word	index@($__internal_8_$__cuda_sm20_div_s64)
        /*0800*/ 	.word	0x00000000


	//----- nvinfo : EIATTR_FRAME_SIZE
	.align		4
.L_352:
        /*0804*/ 	.byte	0x04, 0x11
        /*0806*/ 	.short	(.L_354 - .L_353)
	.align		4
.L_353:
        /*0808*/ 	.word	index@(_ZN5flash32flash_fwd_splitkv_combine_kernelI23Flash_fwd_kernel_traitsILi96ELi64ELi128ELi4ELb0ELb0EN7cutlass6half_tE19Flash_kernel_traitsILi96ELi64ELi128ELi4ES3_EELi16ELi6ELb1EEEvNS_16Flash_fwd_paramsE)
        /*080c*/ 	.word	0x00000000


	//----- nvinfo : EIATTR_REGCOUNT
	.align		4
.L_354:
        /*0810*/ 	.byte	0x04, 0x2f
        /*0812*/ 	.short	(.L_356 - .L_355)
	.align		4
.L_355:
        /*0814*/ 	.word	index@(_ZN5flash32flash_fwd_splitkv_combine_kernelI23Flash_fwd_kernel_traitsILi96ELi64ELi128ELi4ELb0ELb0EN7cutlass6half_tE19Flash_kernel_traitsILi96ELi64ELi128ELi4ES3_EELi16ELi7ELb1EEEvNS_16Flash_fwd_paramsE)
        /*0818*/ 	.word	0x00000046


	//----- nvinfo : EIATTR_FRAME_SIZE
	.align		4
.L_356:
        /*081c*/ 	.byte	0x04, 0x11
        /*081e*/ 	.short	(.L_358 - .L_357)
	.align		4
.L_357:
        /*0820*/ 	.word	index@($__internal_7_$__cuda_sm20_div_s64)
        /*0824*/ 	.word	0x00000000


	//----- nvinfo : EIATTR_FRAME_SIZE
	.align		4
.L_358:
        /*0828*/ 	.byte	0x04, 0x11
        /*082a*/ 	.short	(.L_360 - .L_359)
	.align		4
.L_359:
        /*082c*/ 	.word	index@(_ZN5flash32flash_fwd_splitkv_combine_kernelI23Flash_fwd_kernel_traitsILi96ELi64ELi128ELi4ELb0ELb0EN7cutlass6half_tE19Flash_kernel_traitsILi96ELi64ELi128ELi4ES3_EELi16ELi7ELb1EEEvNS_16Flash_fwd_paramsE)
        /*0830*/ 	.word	0x00000000


	//----- nvinfo : EIATTR_REGCOUNT
	.align		4
.L_360:
        /*0834*/ 	.byte	0x04, 0x2f
        /*0836*/ 	.short	(.L_362 - .L_361)
	.align		4
.L_361:
        /*0838*/ 	.word	index@(_ZN5flash32flash_fwd_splitkv_combine_kernelI23Flash_fwd_kernel_traitsILi96ELi64ELi128ELi4ELb0ELb0EN7cutlass6half_tE19Flash_kernel_traitsILi96ELi64ELi128ELi4ES3_EELi16ELi1ELb0EEEvNS_16Flash_fwd_paramsE)
        /*083c*/ 	.word	0x00000036


	//----- nvinfo : EIATTR_FRAME_SIZE
	.align		4
.L_362:
        /*0840*/ 	.byte	0x04, 0x11
        /*0842*/ 	.short	(.L_364 - .L_363)
	.align		4
.L_363:
        /*0844*/ 	.word	index@($__internal_6_$__cuda_sm20_div_s64)
        /*0848*/ 	.word	0x00000000


	//----- nvinfo : EIATTR_FRAME_SIZE
	.align		4
.L_364:
        /*084c*/ 	.byte	0x04, 0x11
        /*084e*/ 	.short	(.L_366 - .L_365)
	.align		4
.L_365:
        /*0850*/ 	.word	index@(_ZN5flash32flash_fwd_splitkv_combine_kernelI23Flash_fwd_kernel_traitsILi96ELi64ELi128ELi4ELb0ELb0EN7cutlass6half_tE19Flash_kernel_traitsILi96ELi64ELi128ELi4ES3_EELi16ELi1ELb0EEEvNS_16Flash_fwd_paramsE)
        /*0854*/ 	.word	0x00000000


	//----- nvinfo : EIATTR_REGCOUNT
	.align		4
.L_366:
        /*0858*/ 	.byte	0x04, 0x2f
        /*085a*/ 	.short	(.L_368 - .L_367)
	.align		4
.L_367:
        /*085c*/ 	.word	index@(_ZN5flash32flash_fwd_splitkv_combine_kernelI23Flash_fwd_kernel_traitsILi96ELi64ELi128ELi4ELb0ELb0EN7cutlass6half_tE19Flash_kernel_traitsILi96ELi64ELi128ELi4ES3_EELi16ELi2ELb0EEEvNS_16Flash_fwd_paramsE)
        /*0860*/ 	.word	0x00000036


	//----- nvinfo : EIATTR_FRAME_SIZE
	.align		4
.L_368:
        /*0864*/ 	.byte	0x04, 0x11
        /*0866*/ 	.short	(.L_370 - .L_369)
	.align		4
.L_369:
        /*0868*/ 	.word	index@($__internal_5_$__cuda_sm20_div_s64)
        /*086c*/ 	.word	0x00000000


	//----- nvinfo : EIATTR_FRAME_SIZE
	.align		4
.L_370:
        /*0870*/ 	.byte	0x04, 0x11
        /*0872*/ 	.short	(.L_372 - .L_371)
	.align		4
.L_371:
        /*0874*/ 	.word	index@(_ZN5flash32flash_fwd_splitkv_combine_kernelI23Flash_fwd_kernel_traitsILi96ELi64ELi128ELi4ELb0ELb0EN7cutlass6half_tE19Flash_kernel_traitsILi96ELi64ELi128ELi4ES3_EELi16ELi2ELb0EEEvNS_16Flash_fwd_paramsE)
        /*0878*/ 	.word	0x00000000


	//----- nvinfo : EIATTR_REGCOUNT
	.align		4
.L_372:
        /*087c*/ 	.byte	0x04, 0x2f
        /*087e*/ 	.short	(.L_374 - .L_373)
	.align		4
.L_373:
        /*0880*/ 	.word	index@(_ZN5flash32flash_fwd_splitkv_combine_kernelI23Flash_fwd_kernel_traitsILi96ELi64ELi128ELi4ELb0ELb0EN7cutlass6half_tE19Flash_kernel_traitsILi96ELi64ELi128ELi4ES3_EELi16ELi3ELb0EEEvNS_16Flash_fwd_paramsE)
        /*0884*/ 	.word	0x00000036


	//----- nvinfo : EIATTR_FRAME_SIZE
	.align		4
.L_374:
        /*0888*/ 	.byte	0x04, 0x11
        /*088a*/ 	.short	(.L_376 - .L_375)
	.align		4
.L_375:
        /*088c*/ 	.word	index@($__internal_4_$__cuda_sm20_div_s64)
        /*0890*/ 	.word	0x00000000


	//----- nvinfo : EIATTR_FRAME_SIZE
	.align		4
.L_376:
        /*0894*/ 	.byte	0x04, 0x11
        /*0896*/ 	.short	(.L_378 - .L_377)
	.align		4
.L_377:
        /*0898*/ 	.word	index@(_ZN5flash32flash_fwd_splitkv_combine_kernelI23Flash_fwd_kernel_traitsILi96ELi64ELi128ELi4ELb0ELb0EN7cutlass6half_tE19Flash_kernel_traitsILi96ELi64ELi128ELi4ES3_EELi16ELi3ELb0EEEvNS_16Flash_fwd_paramsE)
        /*089c*/ 	.word	0x00000000


	//----- nvinfo : EIATTR_REGCOUNT
	.align		4
.L_378:
        /*08a0*/ 	.byte	0x04, 0x2f
        /*08a2*/ 	.short	(.L_380 - .L_379)
	.align		4
.L_379:
        /*08a4*/ 	.word	index@(_ZN5flash32flash_fwd_splitkv_combine_kernelI23Flash_fwd_kernel_traitsILi96ELi64ELi128ELi4ELb0ELb0EN7cutlass6half_tE19Flash_kernel_traitsILi96ELi64ELi128ELi4ES3_EELi16ELi4ELb0EEEvNS_16Flash_fwd_paramsE)
        /*08a8*/ 	.word	0x0000003c


	//----- nvinfo : EIATTR_FRAME_SIZE
	.align		4
.L_380:
        /*08ac*/ 	.byte	0x04, 0x11
        /*08ae*/ 	.short	(.L_382 - .L_381)
	.align		4
.L_381:
        /*08b0*/ 	.word	index@($__internal_3_$__cuda_sm20_div_s64)
        /*08b4*/ 	.word	0x00000000


	//----- nvinfo : EIATTR_FRAME_SIZE
	.align		4
.L_382:
        /*08b8*/ 	.byte	0x04, 0x11
        /*08ba*/ 	.short	(.L_384 - .L_383)
	.align		4
.L_383:
        /*08bc*/ 	.word	index@(_ZN5flash32flash_fwd_splitkv_combine_kernelI23Flash_fwd_kernel_traitsILi96ELi64ELi128ELi4ELb0ELb0EN7cutlass6half_tE19Flash_kernel_traitsILi96ELi64ELi128ELi4ES3_EELi16ELi4ELb0EEEvNS_16Flash_fwd_paramsE)
        /*08c0*/ 	.word	0x00000000


	//----- nvinfo : EIATTR_REGCOUNT
	.align		4
.L_384:
        /*08c4*/ 	.byte	0x04, 0x2f
        /*08c6*/ 	.short	(.L_386 - .L_385)
	.align		4
.L_385:
        /*08c8*/ 	.word	index@(_ZN5flash32flash_fwd_splitkv_combine_kernelI23Flash_fwd_kernel_traitsILi96ELi64ELi128ELi4ELb0ELb0EN7cutlass6half_tE19Flash_kernel_traitsILi96ELi64ELi128ELi4ES3_EELi16ELi5ELb0EEEvNS_16Flash_fwd_paramsE)
        /*08cc*/ 	.word	0x00000040


	//----- nvinfo : EIATTR_FRAME_SIZE
	.align		4
.L_386:
        /*08d0*/ 	.byte	0x04, 0x11
        /*08d2*/ 	.short	(.L_388 - .L_387)
	.align		4
.L_387:
        /*08d4*/ 	.word	index@($__internal_2_$__cuda_sm20_div_s64)
        /*08d8*/ 	.word	0x00000000


	//----- nvinfo : EIATTR_FRAME_SIZE
	.align		4
.L_388:
        /*08dc*/ 	.byte	0x04, 0x11
        /*08de*/ 	.short	(.L_390 - .L_389)
	.align		4
.L_389:
        /*08e0*/ 	.word	index@(_ZN5flash32flash_fwd_splitkv_combine_kernelI23Flash_fwd_kernel_traitsILi96ELi64ELi128ELi4ELb0ELb0EN7cutlass6half_tE19Flash_kernel_traitsILi96ELi64ELi128ELi4ES3_EELi16ELi5ELb0EEEvNS_16Flash_fwd_paramsE)
        /*08e4*/ 	.word	0x00000000


	//----- nvinfo : EIATTR_REGCOUNT
	.align		4
.L_390:
        /*08e8*/ 	.byte	0x04, 0x2f
        /*08ea*/ 	.short	(.L_392 - .L_391)
	.align		4
.L_391:
        /*08ec*/ 	.word	index@(_ZN5flash32flash_fwd_splitkv_combine_kernelI23Flash_fwd_kernel_traitsILi96ELi64ELi128ELi4ELb0ELb0EN7cutlass6half_tE19Flash_kernel_traitsILi96ELi64ELi128ELi4ES3_EELi16ELi6ELb0EEEvNS_16Flash_fwd_paramsE)
        /*08f0*/ 	.word	0x00000040


	//----- nvinfo : EIATTR_FRAME_SIZE
	.align		4
.L_392:
        /*08f4*/ 	.byte	0x04, 0x11
        /*08f6*/ 	.short	(.L_394 - .L_393)
	.align		4
.L_393:
        /*08f8*/ 	.word	index@($__internal_1_$__cuda_sm20_div_s64)
        /*08fc*/ 	.word	0x00000000


	//----- nvinfo : EIATTR_FRAME_SIZE
	.align		4
.L_394:
        /*0900*/ 	.byte	0x04, 0x11
        /*0902*/ 	.short	(.L_396 - .L_395)
	.align		4
.L_395:
        /*0904*/ 	.word	index@(_ZN5flash32flash_fwd_splitkv_combine_kernelI23Flash_fwd_kernel_traitsILi96ELi64ELi128ELi4ELb0ELb0EN7cutlass6half_tE19Flash_kernel_traitsILi96ELi64ELi128ELi4ES3_EELi16ELi6ELb0EEEvNS_16Flash_fwd_paramsE)
        /*0908*/ 	.word	0x00000000


	//----- nvinfo : EIATTR_REGCOUNT
	.align		4
.L_396:
        /*090c*/ 	.byte	0x04, 0x2f
        /*090e*/ 	.short	(.L_398 - .L_397)
	.align		4
.L_397:
        /*0910*/ 	.word	index@(_ZN5flash32flash_fwd_splitkv_combine_kernelI23Flash_fwd_kernel_traitsILi96ELi64ELi128ELi4ELb0ELb0EN7cutlass6half_tE19Flash_kernel_traitsILi96ELi64ELi128ELi4ES3_EELi16ELi7ELb0EEEvNS_16Flash_fwd_paramsE)
        /*0914*/ 	.word	0x00000046


	//----- nvinfo : EIATTR_FRAME_SIZE
	.align		4
.L_398:
        /*0918*/ 	.byte	0x04, 0x11
        /*091a*/ 	.short	(.L_400 - .L_399)
	.align		4
.L_399:
        /*091c*/ 	.word	index@($__internal_0_$__cuda_sm20_div_s64)
        /*0920*/ 	.word	0x00000000


	//----- nvinfo : EIATTR_FRAME_SIZE
	.align		4
.L_400:
        /*0924*/ 	.byte	0x04, 0x11
        /*0926*/ 	.short	(.L_402 - .L_401)
	.align		4
.L_401:
        /*0928*/ 	.word	index@(_ZN5flash32flash_fwd_splitkv_combine_kernelI23Flash_fwd_kernel_traitsILi96ELi64ELi128ELi4ELb0ELb0EN7cutlass6half_tE19Flash_kernel_traitsILi96ELi64ELi128ELi4ES3_EELi16ELi7ELb0EEEvNS_16Flash_fwd_paramsE)
        /*092c*/ 	.word	0x00000000


	//----- nvinfo : EIATTR_MIN_STACK_SIZE
	.align		4
.L_402:
        /*0930*/ 	.byte	0x04, 0x12
        /*0932*/ 	.short	(.L_404 - .L_403)
	.align		4
.L_403:
        /*0934*/ 	.word	index@(_ZN5flash32flash_fwd_splitkv_combine_kernelI23Flash_fwd_kernel_traitsILi96ELi64ELi128ELi4ELb0ELb0EN7cutlass6half_tE19Flash_kernel_traitsILi96ELi64ELi128ELi4ES3_EELi16ELi7ELb0EEEvNS_16Flash_fwd_paramsE)
        /*0938*/ 	.word	0x00000000


	//----- nvinfo : EIATTR_MIN_STACK_SIZE
	.align		4
.L_404:
        /*093c*/ 	.byte	0x04, 0x12
        /*093e*/ 	.short	(.L_406 - .L_405)
	.align		4
.L_405:
        /*0940*/ 	.word	index@(_ZN5flash32flash_fwd_splitkv_combine_kernelI23Flash_fwd_kernel_traitsILi96ELi64ELi128ELi4ELb0ELb0EN7cutlass6half_tE19Flash_kernel_traitsILi96ELi64ELi128ELi4ES3_EELi16ELi6ELb0EEEvNS_16Flash_fwd_paramsE)
        /*0944*/ 	.word	0x00000000


	//----- nvinfo : EIATTR_MIN_STACK_SIZE
	.align		4
.L_406:
        /*0948*/ 	.byte	0x04, 0x12
        /*094a*/ 	.short	(.L_408 - .L_407)
	.align		4
.L_407:
        /*094c*/ 	.word	index@(_ZN5flash32flash_fwd_splitkv_combine_kernelI23Flash_fwd_kernel_traitsILi96ELi64ELi128ELi4ELb0ELb0EN7cutlass6half_tE19Flash_kernel_traitsILi96ELi64ELi128ELi4ES3_EELi16ELi5ELb0EEEvNS_16Flash_fwd_paramsE)
        /*0950*/ 	.word	0x00000000


	//----- nvinfo : EIATTR_MIN_STACK_SIZE
	.align		4
.L_408:
        /*0954*/ 	.byte	0x04, 0x12
        /*0956*/ 	.short	(.L_410 - .L_409)
	.align		4
.L_409:
        /*0958*/ 	.word	index@(_ZN5flash32flash_fwd_splitkv_combine_kernelI23Flash_fwd_kernel_traitsILi96ELi64ELi128ELi4ELb0ELb0EN7cutlass6half_tE19Flash_kernel_traitsILi96ELi64ELi128ELi4ES3_EELi16ELi4ELb0EEEvNS_16Flash_fwd_paramsE)
        /*095c*/ 	.word	0x00000000


	//----- nvinfo : EIATTR_MIN_STACK_SIZE
	.align		4
.L_410:
        /*0960*/ 	.byte	0x04, 0x12
        /*0962*/ 	.short	(.L_412 - .L_411)
	.align		4
.L_411:
        /*0964*/ 	.word	index@(_ZN5flash32flash_fwd_splitkv_combine_kernelI23Flash_fwd_kernel_traitsILi96ELi64ELi128ELi4ELb0ELb0EN7cutlass6half_tE19Flash_kernel_traitsILi96ELi64ELi128ELi4ES3_EELi16ELi3ELb0EEEvNS_16Flash_fwd_paramsE)
        /*0968*/ 	.word	0x00000000


	//----- nvinfo : EIATTR_MIN_STACK_SIZE
	.align		4
.L_412:
        /*096c*/ 	.byte	0x04, 0x12
        /*096e*/ 	.short	(.L_414 - .L_413)
	.align		4
.L_413:
        /*0970*/ 	.word	index@(_ZN5flash32flash_fwd_splitkv_combine_kernelI23Flash_fwd_kernel_traitsILi96ELi64ELi128ELi4ELb0ELb0EN7cutlass6half_tE19Flash_kernel_traitsILi96ELi64ELi128ELi4ES3_EELi16ELi2ELb0EEEvNS_16Flash_fwd_paramsE)
        /*0974*/ 	.word	0x00000000


	//----- nvinfo : EIATTR_MIN_STACK_SIZE
	.align		4
.L_414:
        /*0978*/ 	.byte	0x04, 0x12
        /*097a*/ 	.short	(.L_416 - .L_415)
	.align		4
.L_415:
        /*097c*/ 	.word	index@(_ZN5flash32flash_fwd_splitkv_combine_kernelI23Flash_fwd_kernel_traitsILi96ELi64ELi128ELi4ELb0ELb0EN7cutlass6half_tE19Flash_kernel_traitsILi96ELi64ELi128ELi4ES3_EELi16ELi1ELb0EEEvNS_16Flash_fwd_paramsE)
        /*0980*/ 	.word	0x00000000


	//----- nvinfo : EIATTR_MIN_STACK_SIZE
	.align		4
.L_416:
        /*0984*/ 	.byte	0x04, 0x12
        /*0986*/ 	.short	(.L_418 - .L_417)
	.align		4
.L_417:
        /*0988*/ 	.word	index@(_ZN5flash32flash_fwd_splitkv_combine_kernelI23Flash_fwd_kernel_traitsILi96ELi64ELi128ELi4ELb0ELb0EN7cutlass6half_tE19Flash_kernel_traitsILi96ELi64ELi128ELi4ES3_EELi16ELi7ELb1EEEvNS_16Flash_fwd_paramsE)
        /*098c*/ 	.word	0x00000000


	//----- nvinfo : EIATTR_MIN_STACK_SIZE
	.align		4
.L_418:
        /*0990*/ 	.byte	0x04, 0x12
        /*0992*/ 	.short	(.L_420 - .L_419)
	.align		4
.L_419:
        /*0994*/ 	.word	index@(_ZN5flash32flash_fwd_splitkv_combine_kernelI23Flash_fwd_kernel_traitsILi96ELi64ELi128ELi4ELb0ELb0EN7cutlass6half_tE19Flash_kernel_traitsILi96ELi64ELi128ELi4ES3_EELi16ELi6ELb1EEEvNS_16Flash_fwd_paramsE)
        /*0998*/ 	.word	0x00000000


	//----- nvinfo : EIATTR_MIN_STACK_SIZE
	.align		4
.L_420:
        /*099c*/ 	.byte	0x04, 0x12
        /*099e*/ 	.short	(.L_422 - .L_421)
	.align		4
.L_421:
        /*09a0*/ 	.word	index@(_ZN5flash32flash_fwd_splitkv_combine_kernelI23Flash_fwd_kernel_traitsILi96ELi64ELi128ELi4ELb0ELb0EN7cutlass6half_tE19Flash_kernel_traitsILi96ELi64ELi128ELi4ES3_EELi16ELi5ELb1EEEvNS_16Flash_fwd_paramsE)
        /*09a4*/ 	.word	0x00000000


	//----- nvinfo : EIATTR_MIN_STACK_SIZE
	.align		4
.L_422:
        /*09a8*/ 	.byte	0x04, 0x12
        /*09aa*/ 	.short	(.L_424 - .L_423)
	.align		4
.L_423:
        /*09ac*/ 	.word	index@(_ZN5flash32flash_fwd_splitkv_combine_kernelI23Flash_fwd_kernel_traitsILi96ELi64ELi128ELi4ELb0ELb0EN7cutlass6half_tE19Flash_kernel_traitsILi96ELi64ELi128ELi4ES3_EELi16ELi4ELb1EEEvNS_16Flash_fwd_paramsE)
        /*09b0*/ 	.word	0x00000000


	//----- nvinfo : EIATTR_MIN_STACK_SIZE
	.align		4
.L_424:
        /*09b4*/ 	.byte	0x04, 0x12
        /*09b6*/ 	.short	(.L_426 - .L_425)
	.align		4
.L_425:
        /*09b8*/ 	.word	index@(_ZN5flash32flash_fwd_splitkv_combine_kernelI23Flash_fwd_kernel_traitsILi96ELi64ELi128ELi4ELb0ELb0EN7cutlass6half_tE19Flash_kernel_traitsILi96ELi64ELi128ELi4ES3_EELi16ELi3ELb1EEEvNS_16Flash_fwd_paramsE)
        /*09bc*/ 	.word	0x00000000


	//----- nvinfo : EIATTR_MIN_STACK_SIZE
	.align		4
.L_426:
        /*09c0*/ 	.byte	0x04, 0x12
        /*09c2*/ 	.short	(.L_428 - .L_427)
	.align		4
.L_427:
        /*09c4*/ 	.word	index@(_ZN5flash32flash_fwd_splitkv_combine_kernelI23Flash_fwd_kernel_traitsILi96ELi64ELi128ELi4ELb0ELb0EN7cutlass6half_tE19Flash_kernel_traitsILi96ELi64ELi128ELi4ES3_EELi16ELi2ELb1EEEvNS_16Flash_fwd_paramsE)
        /*09c8*/ 	.word	0x00000000


	//----- nvinfo : EIATTR_MIN_STACK_SIZE
	.align		4
.L_428:
        /*09cc*/ 	.byte	0x04, 0x12
        /*09ce*/ 	.short	(.L_430 - .L_429)
	.align		4
.L_429:
        /*09d0*/ 	.word	index@(_ZN5flash32flash_fwd_splitkv_combine_kernelI23Flash_fwd_kernel_traitsILi96ELi64ELi128ELi4ELb0ELb0EN7cutlass6half_tE19Flash_kernel_traitsILi96ELi64ELi128ELi4ES3_EELi16ELi1ELb1EEEvNS_16Flash_fwd_paramsE)
        /*09d4*/ 	.word	0x00000000


	//----- nvinfo : EIATTR_MIN_STACK_SIZE
	.align		4
.L_430:
        /*09d8*/ 	.byte	0x04, 0x12
        /*09da*/ 	.short	(.L_432 - .L_431)
	.align		4
.L_431:
        /*09dc*/ 	.word	index@(_ZN5flash24flash_fwd_splitkv_kernelI23Flash_fwd_kernel_traitsILi96ELi64ELi128ELi4ELb0ELb0EN7cutlass6half_tE19Flash_kernel_traitsILi96ELi64ELi128ELi4ES3_EELb1ELb0ELb0ELb0ELb0ELb0ELb0ELb0EEEvNS_16Flash_fwd_paramsE)
        /*09e0*/ 	.word	0x00000000


	//----- nvinfo : EIATTR_MIN_STACK_SIZE
	.align		4
.L_432:
        /*09e4*/ 	.byte	0x04, 0x12
        /*09e6*/ 	.short	(.L_434 - .L_433)
	.align		4
.L_433:
        /*09e8*/ 	.word	index@(_ZN5flash24flash_fwd_splitkv_kernelI23Flash_fwd_kernel_traitsILi96ELi64ELi128ELi4ELb0ELb0EN7cutlass6half_tE19Flash_kernel_traitsILi96ELi64ELi128ELi4ES3_EELb1ELb0ELb0ELb0ELb0ELb1ELb0ELb0EEEvNS_16Flash_fwd_paramsE)
        /*09ec*/ 	.word	0x00000000


	//----- nvinfo : EIATTR_MIN_STACK_SIZE
	.align		4
.L_434:
        /*09f0*/ 	.byte	0x04, 0x12
        /*09f2*/ 	.short	(.L_436 - .L_435)
	.align		4
.L_435:
        /*09f4*/ 	.word	index@(_ZN5flash24flash_fwd_splitkv_kernelI23Flash_fwd_kernel_traitsILi96ELi64ELi128ELi4ELb0ELb0EN7cutlass6half_tE19Flash_kernel_traitsILi96ELi64ELi128ELi4ES3_EELb1ELb0ELb0ELb0ELb0ELb0ELb0ELb1EEEvNS_16Flash_fwd_paramsE)
        /*09f8*/ 	.word	0x00000000


	//----- nvinfo : EIATTR_MIN_STACK_SIZE
	.align		4
.L_436:
        /*09fc*/ 	.byte	0x04, 0x12
        /*09fe*/ 	.short	(.L_438 - .L_437)
	.align		4
.L_437:
        /*0a00*/ 	.word	index@(_ZN5flash24flash_fwd_splitkv_kernelI23Flash_fwd_kernel_traitsILi96ELi64ELi128ELi4ELb0ELb0EN7cutlass6half_tE19Flash_kernel_traitsILi96ELi64ELi128ELi4ES3_EELb1ELb0ELb0ELb0ELb0ELb1ELb0ELb1EEEvNS_16Flash_fwd_paramsE)
        /*0a04*/ 	.word	0x00000000


	//----- nvinfo : EIATTR_MIN_STACK_SIZE
	.align		4
.L_438:
        /*0a08*/ 	.byte	0x04, 0x12
        /*0a0a*/ 	.short	(.L_440 - .L_439)
	.align		4
.L_439:
        /*0a0c*/ 	.word	index@(_ZN5flash24flash_fwd_splitkv_kernelI23Flash_fwd_kernel_traitsILi96ELi64ELi128ELi4ELb0ELb0EN7cutlass6half_tE19Flash_kernel_traitsILi96ELi64ELi128ELi4ES3_EELb1ELb0ELb0ELb0ELb0ELb0ELb1ELb0EEEvNS_16Flash_fwd_paramsE)
        /*0a10*/ 	.word	0x00000000


	//----- nvinfo : EIATTR_MIN_STACK_SIZE
	.align		4
.L_440:
        /*0a14*/ 	.byte	0x04, 0x12
        /*0a16*/ 	.short	(.L_442 - .L_441)
	.align		4
.L_441:
        /*0a18*/ 	.word	index@(_ZN5flash24flash_fwd_splitkv_kernelI23Flash_fwd_kernel_traitsILi96ELi64ELi128ELi4ELb0ELb0EN7cutlass6half_tE19Flash_kernel_traitsILi96ELi64ELi128ELi4ES3_EELb1ELb0ELb0ELb0ELb0ELb1ELb1ELb0EEEvNS_16Flash_fwd_paramsE)
        /*0a1c*/ 	.word	0x00000000


	//----- nvinfo : EIATTR_MIN_STACK_SIZE
	.align		4
.L_442:
        /*0a20*/ 	.byte	0x04, 0x12
        /*0a22*/ 	.short	(.L_444 - .L_443)
	.align		4
.L_443:
        /*0a24*/ 	.word	index@(_ZN5flash24flash_fwd_splitkv_kernelI23Flash_fwd_kernel_traitsILi96ELi64ELi128ELi4ELb0ELb0EN7cutlass6half_tE19Flash_kernel_traitsILi96ELi64ELi128ELi4ES3_EELb1ELb0ELb0ELb0ELb0ELb0ELb1ELb1EEEvNS_16Flash_fwd_paramsE)
        /*0a28*/ 	.word	0x00000000


	//----- nvinfo : EIATTR_MIN_STACK_SIZE
	.align		4
.L_444:
        /*0a2c*/ 	.byte	0x04, 0x12
        /*0a2e*/ 	.short	(.L_446 - .L_445)
	.align		4
.L_445:
        /*0a30*/ 	.word	index@(_ZN5flash24flash_fwd_splitkv_kernelI23Flash_fwd_kernel_traitsILi96ELi64ELi128ELi4ELb0ELb0EN7cutlass6half_tE19Flash_kernel_traitsILi96ELi64ELi128ELi4ES3_EELb1ELb0ELb0ELb0ELb0ELb1ELb1ELb1EEEvNS_16Flash_fwd_paramsE)
        /*0a34*/ 	.word	0x00000000


	//----- nvinfo : EIATTR_MIN_STACK_SIZE
	.align		4
.L_446:
        /*0a38*/ 	.byte	0x04, 0x12
        /*0a3a*/ 	.short	(.L_448 - .L_447)
	.align		4
.L_447:
        /*0a3c*/ 	.word	index@(_ZN5flash24flash_fwd_splitkv_kernelI23Flash_fwd_kernel_traitsILi96ELi64ELi128ELi4ELb0ELb0EN7cutlass6half_tE19Flash_kernel_traitsILi96ELi64ELi128ELi4ES3_EELb1ELb0ELb0ELb1ELb1ELb0ELb0ELb0EEEvNS_16Flash_fwd_paramsE)
        /*0a40*/ 	.word	0x00000000


	//----- nvinfo : EIATTR_MIN_STACK_SIZE
	.align		4
.L_448:
        /*0a44*/ 	.byte	0x04, 0x12
        /*0a46*/ 	.short	(.L_450 - .L_449)
	.align		4
.L_449:
        /*0a48*/ 	.word	index@(_ZN5flash24flash_fwd_splitkv_kernelI23Flash_fwd_kernel_traitsILi96ELi64ELi128ELi4ELb0ELb0EN7cutlass6half_tE19Flash_kernel_traitsILi96ELi64ELi128ELi4ES3_EELb1ELb0ELb0ELb1ELb1ELb1ELb0ELb0EEEvNS_16Flash_fwd_paramsE)
        /*0a4c*/ 	.word	0x00000000


	//----- nvinfo : EIATTR_MIN_STACK_SIZE
	.align		4
.L_450:
        /*0a50*/ 	.byte	0x04, 0x12
        /*0a52*/ 	.short	(.L_452 - .L_451)
	.align		4
.L_451:
        /*0a54*/ 	.word	index@(_ZN5flash24flash_fwd_splitkv_kernelI23Flash_fwd_kernel_traitsILi96ELi64ELi128ELi4ELb0ELb0EN7cutlass6half_tE19Flash_kernel_traitsILi96ELi64ELi128ELi4ES3_EELb1ELb0ELb0ELb1ELb1ELb0ELb1ELb0EEEvNS_16Flash_fwd_paramsE)
        /*0a58*/ 	.word	0x00000000


	//----- nvinfo : EIATTR_MIN_STACK_SIZE
	.align		4
.L_452:
        /*0a5c*/ 	.byte	0x04, 0x12
        /*0a5e*/ 	.short	(.L_454 - .L_453)
	.align		4
.L_453:
        /*0a60*/ 	.word	index@(_ZN5flash24flash_fwd_splitkv_kernelI23Flash_fwd_kernel_traitsILi96ELi64ELi128ELi4ELb0ELb0EN7cutlass6half_tE19Flash_kernel_traitsILi96ELi64ELi128ELi4ES3_EELb1ELb0ELb0ELb1ELb1ELb1ELb1ELb0EEEvNS_16Flash_fwd_paramsE)
        /*0a64*/ 	.word	0x00000000


	//----- nvinfo : EIATTR_MIN_STACK_SIZE
	.align		4
.L_454:
        /*0a68*/ 	.byte	0x04, 0x12
        /*0a6a*/ 	.short	(.L_456 - .L_455)
	.align		4
.L_455:
        /*0a6c*/ 	.word	index@(_ZN5flash24flash_fwd_splitkv_kernelI23Flash_fwd_kernel_traitsILi96ELi64ELi128ELi4ELb0ELb0EN7cutlass6half_tE19Flash_kernel_traitsILi96ELi64ELi128ELi4ES3_EELb1ELb0ELb0ELb0ELb1ELb0ELb0ELb0EEEvNS_16Flash_fwd_paramsE)
        /*0a70*/ 	.word	0x00000000


	//----- nvinfo : EIATTR_MIN_STACK_SIZE
	.align		4
.L_456:
        /*0a74*/ 	.byte	0x04, 0x12
        /*0a76*/ 	.short	(.L_458 - .L_457)
	.align		4
.L_457:
        /*0a78*/ 	.word	index@(_ZN5flash24flash_fwd_splitkv_kernelI23Flash_fwd_kernel_traitsILi96ELi64ELi128ELi4ELb0ELb0EN7cutlass6half_tE19Flash_kernel_traitsILi96ELi64ELi128ELi4ES3_EELb1ELb0ELb0ELb0ELb1ELb1ELb0ELb0EEEvNS_16Flash_fwd_paramsE)
        /*0a7c*/ 	.word	0x00000000


	//----- nvinfo : EIATTR_MIN_STACK_SIZE
	.align		4
.L_458:
        /*0a80*/ 	.byte	0x04, 0x12
        /*0a82*/ 	.short	(.L_460 - .L_459)
	.align		4
.L_459:
        /*0a84*/ 	.word	index@(_ZN5flash24flash_fwd_splitkv_kernelI23Flash_fwd_kernel_traitsILi96ELi64ELi128ELi4ELb0ELb0EN7cutlass6half_tE19Flash_kernel_traitsILi96ELi64ELi128ELi4ES3_EELb1ELb0ELb1ELb0ELb0ELb0ELb0ELb0EEEvNS_16Flash_fwd_paramsE)
        /*0a88*/ 	.word	0x00000000


	//----- nvinfo : EIATTR_MIN_STACK_SIZE
	.align		4
.L_460:
        /*0a8c*/ 	.byte	0x04, 0x12
        /*0a8e*/ 	.short	(.L_462 - .L_461)
	.align		4
.L_461:
        /*0a90*/ 	.word	index@(_ZN5flash24flash_fwd_splitkv_kernelI23Flash_fwd_kernel_traitsILi96ELi64ELi128ELi4ELb0ELb0EN7cutlass6half_tE19Flash_kernel_traitsILi96ELi64ELi128ELi4ES3_EELb1ELb0ELb1ELb0ELb0ELb1ELb0ELb0EEEvNS_16Flash_fwd_paramsE)
        /*0a94*/ 	.word	0x00000000


	//----- nvinfo : EIATTR_MIN_STACK_SIZE
	.align		4
.L_462:
        /*0a98*/ 	.byte	0x04, 0x12
        /*0a9a*/ 	.short	(.L_464 - .L_463)
	.align		4
.L_463:
        /*0a9c*/ 	.word	index@(_ZN5flash24flash_fwd_splitkv_kernelI23Flash_fwd_kernel_traitsILi96ELi64ELi128ELi4ELb0ELb0EN7cutlass6half_tE19Flash_kernel_traitsILi96ELi64ELi128ELi4ES3_EELb1ELb0ELb0ELb0ELb1ELb0ELb0ELb1EEEvNS_16Flash_fwd_paramsE)
        /*0aa0*/ 	.word	0x00000000


	//----- nvinfo : EIATTR_MIN_STACK_SIZE
	.align		4
.L_464:
        /*0aa4*/ 	.byte	0x04, 0x12
        /*0aa6*/ 	.short	(.L_466 - .L_465)
	.align		4
.L_465:
        /*0aa8*/ 	.word	index@(_ZN5flash24flash_fwd_splitkv_kernelI23Flash_fwd_kernel_traitsILi96ELi64ELi128ELi4ELb0ELb0EN7cutlass6half_tE19Flash_kernel_traitsILi96ELi64ELi128ELi4ES3_EELb1ELb0ELb0ELb0ELb1ELb1ELb0ELb1EEEvNS_16Flash_fwd_paramsE)
        /*0aac*/ 	.word	0x00000000


	//----- nvinfo : EIATTR_MIN_STACK_SIZE
	.align		4
.L_466:
        /*0ab0*/ 	.byte	0x04, 0x12
        /*0ab2*/ 	.short	(.L_468 - .L_467)
	.align		4
.L_467:
        /*0ab4*/ 	.word	index@(_ZN5flash24flash_fwd_splitkv_kernelI23Flash_fwd_kernel_traitsILi96ELi64ELi128ELi4ELb0ELb0EN7cutlass6half_tE19Flash_kernel_traitsILi96ELi64ELi128ELi4ES3_EELb1ELb0ELb1ELb0ELb0ELb0ELb0ELb1EEEvNS_16Flash_fwd_paramsE)
        /*0ab8*/ 	.word	0x00000000


	//----- nvinfo : EIATTR_MIN_STACK_SIZE
	.align		4
.L_468:
        /*0abc*/ 	.byte	0x04, 0x12
        /*0abe*/ 	.short	(.L_470 - .L_469)
	.align		4
.L_469:
        /*0ac0*/ 	.word	index@(_ZN5flash24flash_fwd_splitkv_kernelI23Flash_fwd_kernel_traitsILi96ELi64ELi128ELi4ELb0ELb0EN7cutlass6half_tE19Flash_kernel_traitsILi96ELi64ELi128ELi4ES3_EELb1ELb0ELb1ELb0ELb0ELb1ELb0ELb1EEEvNS_16Flash_fwd_paramsE)
        /*0ac4*/ 	.word	0x00000000


	//----- nvinfo : EIATTR_MIN_STACK_SIZE
	.align		4
.L_470:
        /*0ac8*/ 	.byte	0x04, 0x12
        /*0aca*/ 	.short	(.L_472 - .L_471)
	.align		4
.L_471:
        /*0acc*/ 	.word	index@(_ZN5flash24flash_fwd_splitkv_kernelI23Flash_fwd_kernel_traitsILi96ELi64ELi128ELi4ELb0ELb0EN7cutlass6half_tE19Flash_kernel_traitsILi96ELi64ELi128ELi4ES3_EELb1ELb0ELb0ELb0ELb1ELb0ELb1ELb0EEEvNS_16Flash_fwd_paramsE)
        /*0ad0*/ 	.word	0x00000000


	//----- nvinfo : EIATTR_MIN_STACK_SIZE
	.align		4
.L_472:
        /*0ad4*/ 	.byte	0x04, 0x12
        /*0ad6*/ 	.short	(.L_474 - .L_473)
	.align		4
.L_473:
        /*0ad8*/ 	.word	index@(_ZN5flash24flash_fwd_splitkv_kernelI23Flash_fwd_kernel_traitsILi96ELi64ELi128ELi4ELb0ELb0EN7cutlass6half_tE19Flash_kernel_traitsILi96ELi64ELi128ELi4ES3_EELb1ELb0ELb0ELb0ELb1ELb1ELb1ELb0EEEvNS_16Flash_fwd_paramsE)
        /*0adc*/ 	.word	0x00000000


	//----- nvinfo : EIATTR_MIN_STACK_SIZE
	.align		4
.L_474:
        /*0ae0*/ 	.byte	0x04, 0x12
        /*0ae2*/ 	.short	(.L_476 - .L_475)
	.align		4
.L_475:
        /*0ae4*/ 	.word	index@(_ZN5flash24flash_fwd_splitkv_kernelI23Flash_fwd_kernel_traitsILi96ELi64ELi128ELi4ELb0ELb0EN7cutlass6half_tE19Flash_kernel_traitsILi96ELi64ELi128ELi4ES3_EELb1ELb0ELb1ELb0ELb0ELb0ELb1ELb0EEEvNS_16Flash_fwd_paramsE)
        /*0ae8*/ 	.word	0x00000000


	//----- nvinfo : EIATTR_MIN_STACK_SIZE
	.align		4
.L_476:
        /*0aec*/ 	.byte	0x04, 0x12
        /*0aee*/ 	.short	(.L_478 - .L_477)
	.align		4
.L_477:
        /*0af0*/ 	.word	index@(_ZN5flash24flash_fwd_splitkv_kernelI23Flash_fwd_kernel_traitsILi96ELi64ELi128ELi4ELb0ELb0EN7cutlass6half_tE19Flash_kernel_traitsILi96ELi64ELi128ELi4ES3_EELb1ELb0ELb1ELb0ELb0ELb1ELb1ELb0EEEvNS_16Flash_fwd_paramsE)
        /*0af4*/ 	.word	0x00000000


	//----- nvinfo : EIATTR_MIN_STACK_SIZE
	.align		4
.L_478:
        /*0af8*/ 	.byte	0x04, 0x12
        /*0afa*/ 	.short	(.L_480 - .L_479)
	.align		4
.L_479:
        /*0afc*/ 	.word	index@(_ZN5flash24flash_fwd_splitkv_kernelI23Flash_fwd_kernel_traitsILi96ELi64ELi128ELi4ELb0ELb0EN7cutlass6half_tE19Flash_kernel_traitsILi96ELi64ELi128ELi4ES3_EELb1ELb0ELb0ELb0ELb1ELb0ELb1ELb1EEEvNS_16Flash_fwd_paramsE)
        /*0b00*/ 	.word	0x00000000


	//----- nvinfo : EIATTR_MIN_STACK_SIZE
	.align		4
.L_480:
        /*0b04*/ 	.byte	0x04, 0x12
        /*0b06*/ 	.short	(.L_482 - .L_481)
	.align		4
.L_481:
        /*0b08*/ 	.word	index@(_ZN5flash24flash_fwd_splitkv_kernelI23Flash_fwd_kernel_traitsILi96ELi64ELi128ELi4ELb0ELb0EN7cutlass6half_tE19Flash_kernel_traitsILi96ELi64ELi128ELi4ES3_EELb1ELb0ELb0ELb0ELb1ELb1ELb1ELb1EEEvNS_16Flash_fwd_paramsE)
        /*0b0c*/ 	.word	0x00000000


	//----- nvinfo : EIATTR_MIN_STACK_SIZE
	.align		4
.L_482:
        /*0b10*/ 	.byte	0x04, 0x12
        /*0b12*/ 	.short	(.L_484 - .L_483)
	.align		4
.L_483:
        /*0b14*/ 	.word	index@(_ZN5flash24flash_fwd_splitkv_kernelI23Flash_fwd_kernel_traitsILi96ELi64ELi128ELi4ELb0ELb0EN7cutlass6half_tE19Flash_kernel_traitsILi96ELi64ELi128ELi4ES3_EELb1ELb0ELb1ELb0ELb0ELb0ELb1ELb1EEEvNS_16Flash_fwd_paramsE)
        /*0b18*/ 	.word	0x00000000


	//----- nvinfo : EIATTR_MIN_STACK_SIZE
	.align		4
.L_484:
        /*0b1c*/ 	.byte	0x04, 0x12
        /*0b1e*/ 	.short	(.L_486 - .L_485)
	.align		4
.L_485:
        /*0b20*/ 	.word	index@(_ZN5flash24flash_fwd_splitkv_kernelI23Flash_fwd_kernel_traitsILi96ELi64ELi128ELi4ELb0ELb0EN7cutlass6half_tE19Flash_kernel_traitsILi96ELi64ELi128ELi4ES3_EELb1ELb0ELb1ELb0ELb0ELb1ELb1ELb1EEEvNS_16Flash_fwd_paramsE)
        /*0b24*/ 	.word	0x00000000


	//----- nvinfo : EIATTR_MIN_STACK_SIZE
	.align		4
.L_486:
        /*0b28*/ 	.byte	0x04, 0x12
        /*0b2a*/ 	.short	(.L_488 - .L_487)
	.align		4
.L_487:
        /*0b2c*/ 	.word	index@(_ZN5flash32flash_fwd_splitkv_combine_kernelI23Flash_fwd_kernel_traitsILi96ELi64ELi64ELi4ELb0ELb0EN7cutlass6half_tE19Flash_kernel_traitsILi96ELi64ELi64ELi4ES3_EELi16ELi7ELb0EEEvNS_16Flash_fwd_paramsE)
        /*0b30*/ 	.word	0x00000000


	//----- nvinfo : EIATTR_MIN_STACK_SIZE
	.align		4
.L_488:
        /*0b34*/ 	.byte	0x04, 0x12
        /*0b36*/ 	.short	(.L_490 - .L_489)
	.align		4
.L_489:
        /*0b38*/ 	.word	index@(_ZN5flash32flash_fwd_splitkv_combine_kernelI23Flash_fwd_kernel_traitsILi96ELi64ELi64ELi4ELb0ELb0EN7cutlass6half_tE19Flash_kernel_traitsILi96ELi64ELi64ELi4ES3_EELi16ELi6ELb0EEEvNS_16Flash_fwd_paramsE)
        /*0b3c*/ 	.word	0x00000000


	//----- nvinfo : EIATTR_MIN_STACK_SIZE
	.align		4
.L_490:
        /*0b40*/ 	.byte	0x04, 0x12
        /*0b42*/ 	.short	(.L_492 - .L_491)
	.align		4
.L_491:
        /*0b44*/ 	.word	index@(_ZN5flash32flash_fwd_splitkv_combine_kernelI23Flash_fwd_kernel_traitsILi96ELi64ELi64ELi4ELb0ELb0EN7cutlass6half_tE19Flash_kernel_traitsILi96ELi64ELi64ELi4ES3_EELi16ELi5ELb0EEEvNS_16Flash_fwd_paramsE)
        /*0b48*/ 	.word	0x00000000


	//----- nvinfo : EIATTR_MIN_STACK_SIZE
	.align		4
.L_492:
        /*0b4c*/ 	.byte	0x04, 0x12
        /*0b4e*/ 	.short	(.L_494 - .L_493)
	.align		4
.L_493:
        /*0b50*/ 	.word	index@(_ZN5flash32flash_fwd_splitkv_combine_kernelI23Flash_fwd_kernel_traitsILi96ELi64ELi64ELi4ELb0ELb0EN7cutlass6half_tE19Flash_kernel_traitsILi96ELi64ELi64ELi4ES3_EELi16ELi4ELb0EEEvNS_16Flash_fwd_paramsE)
        /*0b54*/ 	.word	0x00000000


	//----- nvinfo : EIATTR_MIN_STACK_SIZE
	.align		4
.L_494:
        /*0b58*/ 	.byte	0x04, 0x12
        /*0b5a*/ 	.short	(.L_496 - .L_495)
	.align		4
.L_495:
        /*0b5c*/ 	.word	index@(_ZN5flash32flash_fwd_splitkv_combine_kernelI23Flash_fwd_kernel_traitsILi96ELi64ELi64ELi4ELb0ELb0EN7cutlass6half_tE19Flash_kernel_traitsILi96ELi64ELi64ELi4ES3_EELi16ELi3ELb0EEEvNS_16Flash_fwd_paramsE)
        /*0b60*/ 	.word	0x00000000


	//----- nvinfo : EIATTR_MIN_STACK_SIZE
	.align		4
.L_496:
        /*0b64*/ 	.byte	0x04, 0x12
        /*0b66*/ 	.short	(.L_498 - .L_497)
	.align		4
.L_497:
        /*0b68*/ 	.word	index@(_ZN5flash32flash_fwd_splitkv_combine_kernelI23Flash_fwd_kernel_traitsILi96ELi64ELi64ELi4ELb0ELb0EN7cutlass6half_tE19Flash_kernel_traitsILi96ELi64ELi64ELi4ES3_EELi16ELi2ELb0EEEvNS_16Flash_fwd_paramsE)
        /*0b6c*/ 	.word	0x00000000


	//----- nvinfo : EIATTR_MIN_STACK_SIZE
	.align		4
.L_498:
        /*0b70*/ 	.byte	0x04, 0x12
        /*0b72*/ 	.short	(.L_500 - .L_499)
	.align		4
.L_499:
        /*0b74*/ 	.word	index@(_ZN5flash32flash_fwd_splitkv_combine_kernelI23Flash_fwd_kernel_traitsILi96ELi64ELi64ELi4ELb0ELb0EN7cutlass6half_tE19Flash_kernel_traitsILi96ELi64ELi64ELi4ES3_EELi16ELi1ELb0EEEvNS_16Flash_fwd_paramsE)
        /*0b78*/ 	.word	0x00000000


	//----- nvinfo : EIATTR_MIN_STACK_SIZE
	.align		4
.L_500:
        /*0b7c*/ 	.byte	0x04, 0x12
        /*0b7e*/ 	.short	(.L_502 - .L_501)
	.align		4
.L_501:
        /*0b80*/ 	.word	index@(_ZN5flash32flash_fwd_splitkv_combine_kernelI23Flash_fwd_kernel_traitsILi96ELi64ELi64ELi4ELb0ELb0EN7cutlass6half_tE19Flash_kernel_traitsILi96ELi64ELi64ELi4ES3_EELi16ELi7ELb1EEEvNS_16Flash_fwd_paramsE)
        /*0b84*/ 	.word	0x00000000


	//----- nvinfo : EIATTR_MIN_STACK_SIZE
	.align		4
.L_502:
        /*0b88*/ 	.byte	0x04, 0x12
        /*0b8a*/ 	.short	(.L_504 - .L_503)
	.align		4
.L_503:
        /*0b8c*/ 	.word	index@(_ZN5flash32flash_fwd_splitkv_combine_kernelI23Flash_fwd_kernel_traitsILi96ELi64ELi64ELi4ELb0ELb0EN7cutlass6half_tE19Flash_kernel_traitsILi96ELi64ELi64ELi4ES3_EELi16ELi6ELb1EEEvNS_16Flash_fwd_paramsE)
        /*0b90*/ 	.word	0x00000000


	//----- nvinfo : EIATTR_MIN_STACK_SIZE
	.align		4
.L_504:
        /*0b94*/ 	.byte	0x04, 0x12
        /*0b96*/ 	.short	(.L_506 - .L_505)
	.align		4
.L_505:
        /*0b98*/ 	.word	index@(_ZN5flash32flash_fwd_splitkv_combine_kernelI23Flash_fwd_kernel_traitsILi96ELi64ELi64ELi4ELb0ELb0EN7cutlass6half_tE19Flash_kernel_traitsILi96ELi64ELi64ELi4ES3_EELi16ELi5ELb1EEEvNS_16Flash_fwd_paramsE)
        /*0b9c*/ 	.word	0x00000000


	//----- nvinfo : EIATTR_MIN_STACK_SIZE
	.align		4
.L_506:
        /*0ba0*/ 	.byte	0x04, 0x12
        /*0ba2*/ 	.short	(.L_508 - .L_507)
	.align		4
.L_507:
        /*0ba4*/ 	.word	index@(_ZN5flash32flash_fwd_splitkv_combine_kernelI23Flash_fwd_kernel_traitsILi96ELi64ELi64ELi4ELb0ELb0EN7cutlass6half_tE19Flash_kernel_traitsILi96ELi64ELi64ELi4ES3_EELi16ELi4ELb1EEEvNS_16Flash_fwd_paramsE)
        /*0ba8*/ 	.word	0x00000000


	//----- nvinfo : EIATTR_MIN_STACK_SIZE
	.align		4
.L_508:
        /*0bac*/ 	.byte	0x04, 0x12
        /*0bae*/ 	.short	(.L_510 - .L_509)
	.align		4
.L_509:
        /*0bb0*/ 	.word	index@(_ZN5flash32flash_fwd_splitkv_combine_kernelI23Flash_fwd_kernel_traitsILi96ELi64ELi64ELi4ELb0ELb0EN7cutlass6half_tE19Flash_kernel_traitsILi96ELi64ELi64ELi4ES3_EELi16ELi3ELb1EEEvNS_16Flash_fwd_paramsE)
        /*0bb4*/ 	.word	0x00000000


	//----- nvinfo : EIATTR_MIN_STACK_SIZE
	.align		4
.L_510:
        /*0bb8*/ 	.byte	0x04, 0x12
        /*0bba*/ 	.short	(.L_512 - .L_511)
	.align		4
.L_511:
        /*0bbc*/ 	.word	index@(_ZN5flash32flash_fwd_splitkv_combine_kernelI23Flash_fwd_kernel_traitsILi96ELi64ELi64ELi4ELb0ELb0EN7cutlass6half_tE19Flash_kernel_traitsILi96ELi64ELi64ELi4ES3_EELi16ELi2ELb1EEEvNS_16Flash_fwd_paramsE)
        /*0bc0*/ 	.word	0x00000000


	//----- nvinfo : EIATTR_MIN_STACK_SIZE
	.align		4
.L_512:
        /*0bc4*/ 	.byte	0x04, 0x12
        /*0bc6*/ 	.short	(.L_514 - .L_513)
	.align		4
.L_513:
        /*0bc8*/ 	.word	index@(_ZN5flash32flash_fwd_splitkv_combine_kernelI23Flash_fwd_kernel_traitsILi96ELi64ELi64ELi4ELb0ELb0EN7cutlass6half_tE19Flash_kernel_traitsILi96ELi64ELi64ELi4ES3_EELi16ELi1ELb1EEEvNS_16Flash_fwd_paramsE)
        /*0bcc*/ 	.word	0x00000000


	//----- nvinfo : EIATTR_MIN_STACK_SIZE
	.align		4
.L_514:
        /*0bd0*/ 	.byte	0x04, 0x12
        /*0bd2*/ 	.short	(.L_516 - .L_515)
	.align		4
.L_515:
        /*0bd4*/ 	.word	index@(_ZN5flash24flash_fwd_splitkv_kernelI23Flash_fwd_kernel_traitsILi96ELi64ELi64ELi4ELb0ELb0EN7cutlass6half_tE19Flash_kernel_traitsILi96ELi64ELi64ELi4ES3_EELb1ELb0ELb0ELb0ELb0ELb0ELb0ELb0EEEvNS_16Flash_fwd_paramsE)
        /*0bd8*/ 	.word	0x00000000


	//----- nvinfo : EIATTR_MIN_STACK_SIZE
	.align		4
.L_516:
        /*0bdc*/ 	.byte	0x04, 0x12
        /*0bde*/ 	.short	(.L_518 - .L_517)
	.align		4
.L_517:
        /*0be0*/ 	.word	index@(_ZN5flash24flash_fwd_splitkv_kernelI23Flash_fwd_kernel_traitsILi96ELi64ELi64ELi4ELb0ELb0EN7cutlass6half_tE19Flash_kernel_traitsILi96ELi64ELi64ELi4ES3_EELb1ELb0ELb0ELb0ELb0ELb1ELb0ELb0EEEvNS_16Flash_fwd_paramsE)
        /*0be4*/ 	.word	0x00000000


	//----- nvinfo : EIATTR_MIN_STACK_SIZE
	.align		4
.L_518:
        /*0be8*/ 	.byte	0x04, 0x12
        /*0bea*/ 	.short	(.L_520 - .L_519)
	.align		4
.L_519:
        /*0bec*/ 	.word	index@(_ZN5flash24flash_fwd_splitkv_kernelI23Flash_fwd_kernel_traitsILi96ELi64ELi64ELi4ELb0ELb0EN7cutlass6half_tE19Flash_kernel_traitsILi96ELi64ELi64ELi4ES3_EELb1ELb0ELb0ELb0ELb0ELb0ELb0ELb1EEEvNS_16Flash_fwd_paramsE)
        /*0bf0*/ 	.word	0x00000000


	//----- nvinfo : EIATTR_MIN_STACK_SIZE
	.align		4
.L_520:
        /*0bf4*/ 	.byte	0x04, 0x12
        /*0bf6*/ 	.short	(.L_522 - .L_521)
	.align		4
.L_521:
        /*0bf8*/ 	.word	index@(_ZN5flash24flash_fwd_splitkv_kernelI23Flash_fwd_kernel_traitsILi96ELi64ELi64ELi4ELb0ELb0EN7cutlass6half_tE19Flash_kernel_traitsILi96ELi64ELi64ELi4ES3_EELb1ELb0ELb0ELb0ELb0ELb1ELb0ELb1EEEvNS_16Flash_fwd_paramsE)
        /*0bfc*/ 	.word	0x00000000


	//----- nvinfo : EIATTR_MIN_STACK_SIZE
	.align		4
.L_522:
        /*0c00*/ 	.byte	0x04, 0x12
        /*0c02*/ 	.short	(.L_524 - .L_523)
	.align		4
.L_523:
        /*0c04*/ 	.word	index@(_ZN5flash24flash_fwd_splitkv_kernelI23Flash_fwd_kernel_traitsILi96ELi64ELi64ELi4ELb0ELb0EN7cutlass6half_tE19Flash_kernel_traitsILi96ELi64ELi64ELi4ES3_EELb1ELb0ELb0ELb0ELb0ELb0ELb1ELb0EEEvNS_16Flash_fwd_paramsE)
        /*0c08*/ 	.word	0x00000000


	//----- nvinfo : EIATTR_MIN_STACK_SIZE
	.align		4
.L_524:
        /*0c0c*/ 	.byte	0x04, 0x12
        /*0c0e*/ 	.short	(.L_526 - .L_525)
	.align		4
.L_525:
        /*0c10*/ 	.word	index@(_ZN5flash24flash_fwd_splitkv_kernelI23Flash_fwd_kernel_traitsILi96ELi64ELi64ELi4ELb0ELb0EN7cutlass6half_tE19Flash_kernel_traitsILi96ELi64ELi64ELi4ES3_EELb1ELb0ELb0ELb0ELb0ELb1ELb1ELb0EEEvNS_16Flash_fwd_paramsE)
        /*0c14*/ 	.word	0x00000000


	//----- nvinfo : EIATTR_MIN_STACK_SIZE
	.align		4
.L_526:
        /*0c18*/ 	.byte	0x04, 0x12
        /*0c1a*/ 	.short	(.L_528 - .L_527)
	.align		4
.L_527:
        /*0c1c*/ 	.word	index@(_ZN5flash24flash_fwd_splitkv_kernelI23Flash_fwd_kernel_traitsILi96ELi64ELi64ELi4ELb0ELb0EN7cutlass6half_tE19Flash_kernel_traitsILi96ELi64ELi64ELi4ES3_EELb1ELb0ELb0ELb0ELb0ELb0ELb1ELb1EEEvNS_16Flash_fwd_paramsE)
        /*0c20*/ 	.word	0x00000000


	//----- nvinfo : EIATTR_MIN_STACK_SIZE
	.align		4
.L_528:
        /*0c24*/ 	.byte	0x04, 0x12
        /*0c26*/ 	.short	(.L_530 - .L_529)
	.align		4
.L_529:
        /*0c28*/ 	.word	index@(_ZN5flash24flash_fwd_splitkv_kernelI23Flash_fwd_kernel_traitsILi96ELi64ELi64ELi4ELb0ELb0EN7cutlass6half_tE19Flash_kernel_traitsILi96ELi64ELi64ELi4ES3_EELb1ELb0ELb0ELb0ELb0ELb1ELb1ELb1EEEvNS_16Flash_fwd_paramsE)
        /*0c2c*/ 	.word	0x00000000


	//----- nvinfo : EIATTR_MIN_STACK_SIZE
	.align		4
.L_530:
        /*0c30*/ 	.byte	0x04, 0x12
        /*0c32*/ 	.short	(.L_532 - .L_531)
	.align		4
.L_531:
        /*0c34*/ 	.word	index@(_ZN5flash24flash_fwd_splitkv_kernelI23Flash_fwd_kernel_traitsILi96ELi64ELi64ELi4ELb0ELb0EN7cutlass6half_tE19Flash_kernel_traitsILi96ELi64ELi64ELi4ES3_EELb1ELb0ELb0ELb1ELb1ELb0ELb0ELb0EEEvNS_16Flash_fwd_paramsE)
        /*0c38*/ 	.word	0x00000000


	//----- nvinfo : EIATTR_MIN_STACK_SIZE
	.align		4
.L_532:
        /*0c3c*/ 	.byte	0x04, 0x12
        /*0c3e*/ 	.short	(.L_534 - .L_533)
	.align		4
.L_533:
        /*0c40*/ 	.word	index@(_ZN5flash24flash_fwd_splitkv_kernelI23Flash_fwd_kernel_traitsILi96ELi64ELi64ELi4ELb0ELb0EN7cutlass6half_tE19Flash_kernel_traitsILi96ELi64ELi64ELi4ES3_EELb1ELb0ELb0ELb1ELb1ELb1ELb0ELb0EEEvNS_16Flash_fwd_paramsE)
        /*0c44*/ 	.word	0x00000000


	//----- nvinfo : EIATTR_MIN_STACK_SIZE
	.align		4
.L_534:
        /*0c48*/ 	.byte	0x04, 0x12
        /*0c4a*/ 	.short	(.L_536 - .L_535)
	.align		4
.L_535:
        /*0c4c*/ 	.word	index@(_ZN5flash24flash_fwd_splitkv_kernelI23Flash_fwd_kernel_traitsILi96ELi64ELi64ELi4ELb0ELb0EN7cutlass6half_tE19Flash_kernel_traitsILi96ELi64ELi64ELi4ES3_EELb1ELb0ELb0ELb1ELb1ELb0ELb1ELb0EEEvNS_16Flash_fwd_paramsE)
        /*0c50*/ 	.word	0x00000000


	//----- nvinfo : EIATTR_MIN_STACK_SIZE
	.align		4
.L_536:
        /*0c54*/ 	.byte	0x04, 0x12
        /*0c56*/ 	.short	(.L_538 - .L_537)
	.align		4
.L_537:
        /*0c58*/ 	.word	index@(_ZN5flash24flash_fwd_splitkv_kernelI23Flash_fwd_kernel_traitsILi96ELi64ELi64ELi4ELb0ELb0EN7cutlass6half_tE19Flash_kernel_traitsILi96ELi64ELi64ELi4ES3_EELb1ELb0ELb0ELb1ELb1ELb1ELb1ELb0EEEvNS_16Flash_fwd_paramsE)
        /*0c5c*/ 	.word	0x00000000


	//----- nvinfo : EIATTR_MIN_STACK_SIZE
	.align		4
.L_538:
        /*0c60*/ 	.byte	0x04, 0x12
        /*0c62*/ 	.short	(.L_540 - .L_539)
	.align		4
.L_539:
        /*0c64*/ 	.word	index@(_ZN5flash24flash_fwd_splitkv_kernelI23Flash_fwd_kernel_traitsILi96ELi64ELi64ELi4ELb0ELb0EN7cutlass6half_tE19Flash_kernel_traitsILi96ELi64ELi64ELi4ES3_EELb1ELb0ELb0ELb0ELb1ELb0ELb0ELb0EEEvNS_16Flash_fwd_paramsE)
        /*0c68*/ 	.word	0x00000000


	//----- nvinfo : EIATTR_MIN_STACK_SIZE
	.align		4
.L_540:
        /*0c6c*/ 	.byte	0x04, 0x12
        /*0c6e*/ 	.short	(.L_542 - .L_541)
	.align		4
.L_541:
        /*0c70*/ 	.word	index@(_ZN5flash24flash_fwd_splitkv_kernelI23Flash_fwd_kernel_traitsILi96ELi64ELi64ELi4ELb0ELb0EN7cutlass6half_tE19Flash_kernel_traitsILi96ELi64ELi64ELi4ES3_EELb1ELb0ELb0ELb0ELb1ELb1ELb0ELb0EEEvNS_16Flash_fwd_paramsE)
        /*0c74*/ 	.word	0x00000000


	//----- nvinfo : EIATTR_MIN_STACK_SIZE
	.align		4
.L_542:
        /*0c78*/ 	.byte	0x04, 0x12
        /*0c7a*/ 	.short	(.L_544 - .L_543)
	.align		4
.L_543:
        /*0c7c*/ 	.word	index@(_ZN5flash24flash_fwd_splitkv_kernelI23Flash_fwd_kernel_traitsILi96ELi64ELi64ELi4ELb0ELb0EN7cutlass6half_tE19Flash_kernel_traitsILi96ELi64ELi64ELi4ES3_EELb1ELb0ELb1ELb0ELb0ELb0ELb0ELb0EEEvNS_16Flash_fwd_paramsE)
        /*0c80*/ 	.word	0x00000000


	//----- nvinfo : EIATTR_MIN_STACK_SIZE
	.align		4
.L_544:
        /*0c84*/ 	.byte	0x04, 0x12
        /*0c86*/ 	.short	(.L_546 - .L_545)
	.align		4
.L_545:
        /*0c88*/ 	.word	index@(_ZN5flash24flash_fwd_splitkv_kernelI23Flash_fwd_kernel_traitsILi96ELi64ELi64ELi4ELb0ELb0EN7cutlass6half_tE19Flash_kernel_traitsILi96ELi64ELi64ELi4ES3_EELb1ELb0ELb1ELb0ELb0ELb1ELb0ELb0EEEvNS_16Flash_fwd_paramsE)
        /*0c8c*/ 	.word	0x00000000


	//----- nvinfo : EIATTR_MIN_STACK_SIZE
	.align		4
.L_546:
        /*0c90*/ 	.byte	0x04, 0x12
        /*0c92*/ 	.short	(.L_548 - .L_547)
	.align		4
.L_547:
        /*0c94*/ 	.word	index@(_ZN5flash24flash_fwd_splitkv_kernelI23Flash_fwd_kernel_traitsILi96ELi64ELi64ELi4ELb0ELb0EN7cutlass6half_tE19Flash_kernel_traitsILi96ELi64ELi64ELi4ES3_EELb1ELb0ELb0ELb0ELb1ELb0ELb0ELb1EEEvNS_16Flash_fwd_paramsE)
        /*0c98*/ 	.word	0x00000000


	//----- nvinfo : EIATTR_MIN_STACK_SIZE
	.align		4
.L_548:
        /*0c9c*/ 	.byte	0x04, 0x12
        /*0c9e*/ 	.short	(.L_550 - .L_549)
	.align		4
.L_549:
        /*0ca0*/ 	.word	index@(_ZN5flash24flash_fwd_splitkv_kernelI23Flash_fwd_kernel_traitsILi96ELi64ELi64ELi4ELb0ELb0EN7cutlass6half_tE19Flash_kernel_traitsILi96ELi64ELi64ELi4ES3_EELb1ELb0ELb0ELb0ELb1ELb1ELb0ELb1EEEvNS_16Flash_fwd_paramsE)
        /*0ca4*/ 	.word	0x00000000


	//----- nvinfo : EIATTR_MIN_STACK_SIZE
	.align		4
.L_550:
        /*0ca8*/ 	.byte	0x04, 0x12
        /*0caa*/ 	.short	(.L_552 - .L_551)
	.align		4
.L_551:
        /*0cac*/ 	.word	index@(_ZN5flash24flash_fwd_splitkv_kernelI23Flash_fwd_kernel_traitsILi96ELi64ELi64ELi4ELb0ELb0EN7cutlass6half_tE19Flash_kernel_traitsILi96ELi64ELi64ELi4ES3_EELb1ELb0ELb1ELb0ELb0ELb0ELb0ELb1EEEvNS_16Flash_fwd_paramsE)
        /*0cb0*/ 	.word	0x00000000


	//----- nvinfo : EIATTR_MIN_STACK_SIZE
	.align		4
.L_552:
        /*0cb4*/ 	.byte	0x04, 0x12
        /*0cb6*/ 	.short	(.L_554 - .L_553)
	.align		4
.L_553:
        /*0cb8*/ 	.word	index@(_ZN5flash24flash_fwd_splitkv_kernelI23Flash_fwd_kernel_traitsILi96ELi64ELi64ELi4ELb0ELb0EN7cutlass6half_tE19Flash_kernel_traitsILi96ELi64ELi64ELi4ES3_EELb1ELb0ELb1ELb0ELb0ELb1ELb0ELb1EEEvNS_16Flash_fwd_paramsE)
        /*0cbc*/ 	.word	0x00000000


	//----- nvinfo : EIATTR_MIN_STACK_SIZE
	.align		4
.L_554:
        /*0cc0*/ 	.byte	0x04, 0x12
        /*0cc2*/ 	.short	(.L_556 - .L_555)
	.align		4
.L_555:
        /*0cc4*/ 	.word	index@(_ZN5flash24flash_fwd_splitkv_kernelI23Flash_fwd_kernel_traitsILi96ELi64ELi64ELi4ELb0ELb0EN7cutlass6half_tE19Flash_kernel_traitsILi96ELi64ELi64ELi4ES3_EELb1ELb0ELb0ELb0ELb1ELb0ELb1ELb0EEEvNS_16Flash_fwd_paramsE)
        /*0cc8*/ 	.word	0x00000000


	//----- nvinfo : EIATTR_MIN_STACK_SIZE
	.align		4
.L_556:
        /*0ccc*/ 	.byte	0x04, 0x12
        /*0cce*/ 	.short	(.L_558 - .L_557)
	.align		4
.L_557:
        /*0cd0*/ 	.word	index@(_ZN5flash24flash_fwd_splitkv_kernelI23Flash_fwd_kernel_traitsILi96ELi64ELi64ELi4ELb0ELb0EN7cutlass6half_tE19Flash_kernel_traitsILi96ELi64ELi64ELi4ES3_EELb1ELb0ELb0ELb0ELb1ELb1ELb1ELb0EEEvNS_16Flash_fwd_paramsE)
        /*0cd4*/ 	.word	0x00000000


	//----- nvinfo : EIATTR_MIN_STACK_SIZE
	.align		4
.L_558:
        /*0cd8*/ 	.byte	0x04, 0x12
        /*0cda*/ 	.short	(.L_560 - .L_559)
	.align		4
.L_559:
        /*0cdc*/ 	.word	index@(_ZN5flash24flash_fwd_splitkv_kernelI23Flash_fwd_kernel_traitsILi96ELi64ELi64ELi4ELb0ELb0EN7cutlass6half_tE19Flash_kernel_traitsILi96ELi64ELi64ELi4ES3_EELb1ELb0ELb1ELb0ELb0ELb0ELb1ELb0EEEvNS_16Flash_fwd_paramsE)
        /*0ce0*/ 	.word	0x00000000


	//----- nvinfo : EIATTR_MIN_STACK_SIZE
	.align		4
.L_560:
        /*0ce4*/ 	.byte	0x04, 0x12
        /*0ce6*/ 	.short	(.L_562 - .L_561)
	.align		4
.L_561:
        /*0ce8*/ 	.word	index@(_ZN5flash24flash_fwd_splitkv_kernelI23Flash_fwd_kernel_traitsILi96ELi64ELi64ELi4ELb0ELb0EN7cutlass6half_tE19Flash_kernel_traitsILi96ELi64ELi64ELi4ES3_EELb1ELb0ELb1ELb0ELb0ELb1ELb1ELb0EEEvNS_16Flash_fwd_paramsE)
        /*0cec*/ 	.word	0x00000000


	//----- nvinfo : EIATTR_MIN_STACK_SIZE
	.align		4
.L_562:
        /*0cf0*/ 	.byte	0x04, 0x12
        /*0cf2*/ 	.short	(.L_564 - .L_563)
	.align		4
.L_563:
        /*0cf4*/ 	.word	index@(_ZN5flash24flash_fwd_splitkv_kernelI23Flash_fwd_kernel_traitsILi96ELi64ELi64ELi4ELb0ELb0EN7cutlass6half_tE19Flash_kernel_traitsILi96ELi64ELi64ELi4ES3_EELb1ELb0ELb0ELb0ELb1ELb0ELb1ELb1EEEvNS_16Flash_fwd_paramsE)
        /*0cf8*/ 	.word	0x00000000


	//----- nvinfo : EIATTR_MIN_STACK_SIZE
	.align		4
.L_564:
        /*0cfc*/ 	.byte	0x04, 0x12
        /*0cfe*/ 	.short	(.L_566 - .L_565)
	.align		4
.L_565:
        /*0d00*/ 	.word	index@(_ZN5flash24flash_fwd_splitkv_kernelI23Flash_fwd_kernel_traitsILi96ELi64ELi64ELi4ELb0ELb0EN7cutlass6half_tE19Flash_kernel_traitsILi96ELi64ELi64ELi4ES3_EELb1ELb0ELb0ELb0ELb1ELb1ELb1ELb1EEEvNS_16Flash_fwd_paramsE)
        /*0d04*/ 	.word	0x00000000


	//----- nvinfo : EIATTR_MIN_STACK_SIZE
	.align		4
.L_566:
        /*0d08*/ 	.byte	0x04, 0x12
        /*0d0a*/ 	.short	(.L_568 - .L_567)
	.align		4
.L_567:
        /*0d0c*/ 	.word	index@(_ZN5flash24flash_fwd_splitkv_kernelI23Flash_fwd_kernel_traitsILi96ELi64ELi64ELi4ELb0ELb0EN7cutlass6half_tE19Flash_kernel_traitsILi96ELi64ELi64ELi4ES3_EELb1ELb0ELb1ELb0ELb0ELb0ELb1ELb1EEEvNS_16Flash_fwd_paramsE)
        /*0d10*/ 	.word	0x00000000


	//----- nvinfo : EIATTR_MIN_STACK_SIZE
	.align		4
.L_568:
        /*0d14*/ 	.byte	0x04, 0x12
        /*0d16*/ 	.short	(.L_570 - .L_569)
	.align		4
.L_569:
        /*0d18*/ 	.word	index@(_ZN5flash24flash_fwd_splitkv_kernelI23Flash_fwd_kernel_traitsILi96ELi64ELi64ELi4ELb0ELb0EN7cutlass6half_tE19Flash_kernel_traitsILi96ELi64ELi64ELi4ES3_EELb1ELb0ELb1ELb0ELb0ELb1ELb1ELb1EEEvNS_16Flash_fwd_paramsE)
        /*0d1c*/ 	.word	0x00000000
.L_570:


//--------------------- .nv.compat                --------------------------
	.section	.nv.compat,"",@"SHT_CUDA_COMPAT_INFO"
	.align	4
        /*0000*/ 	.byte	0x02, 0x09, 0x01, 0x00, 0x02, 0x02, 0x01, 0x00, 0x02, 0x05, 0x05, 0x00, 0x03, 0x07, 0x01, 0x01
        /*0010*/ 	.byte	0x02, 0x03, 0x00, 0x00, 0x02, 0x06, 0x01, 0x00, 0x04, 0x0b, 0x08, 0x00, 0x00, 0x00, 0x00, 0x00
        /*0020*/ 	.byte	0x00, 0x00, 0x00, 0x00


//--------------------- .nv.info._ZN5flash32flash_fwd_splitkv_combine_kernelI23Flash_fwd_kernel_traitsILi96ELi64ELi128ELi4ELb0ELb0EN7cutlass6half_tE19Flash_kernel_traitsILi96ELi64ELi128ELi4ES3_EELi16ELi7ELb0EEEvNS_16Flash_fwd_paramsE --------------------------
	.section	.nv.info._ZN5flash32flash_fwd_splitkv_combine_kernelI23Flash_fwd_kernel_traitsILi96ELi64ELi128ELi4ELb0ELb0EN7cutlass6half_tE19Flash_kernel_traitsILi96ELi64ELi128ELi4ES3_EELi16ELi7ELb0EEEvNS_16Flash_fwd_paramsE,"",@"SHT_CUDA_INFO"
	.sectionflags	@""
	.align	4


	//----- nvinfo : EIATTR_CUDA_API_VERSION
	.align		4
        /*0000*/ 	.byte	0x04, 0x37
        /*0002*/ 	.short	(.L_572 - .L_571)
.L_571:
        /*0004*/ 	.word	0x00000082


	//----- nvinfo : EIATTR_KPARAM_INFO
	.align		4
.L_572:
        /*0008*/ 	.byte	0x04, 0x17
        /*000a*/ 	.short	(.L_574 - .L_573)
.L_573:
        /*000c*/ 	.word	0x00000000
        /*0010*/ 	.short	0x0000
        /*0012*/ 	.short	0x0000
        /*0014*/ 	.byte	0x00, 0xf0, 0x41, 0x07


	//----- nvinfo : EIATTR_SPARSE_MMA_MASK
	.align		4
.L_574:
        /*0018*/ 	.byte	0x03, 0x50
        /*001a*/ 	.short	0x0000


	//----- nvinfo : EIATTR_MAXREG_COUNT
	.align		4
        /*001c*/ 	.byte	0x03, 0x1b
        /*001e*/ 	.short	0x00ff


	//----- nvinfo : EIATTR_NUM_BARRIERS
	.align		4
        /*0020*/ 	.byte	0x02, 0x4c
        /*0022*/ 	.byte	0x01
	.zero		1


	//----- nvinfo : EIATTR_MERCURY_ISA_VERSION
	.align		4
        /*0024*/ 	.byte	0x03, 0x5f
        /*0026*/ 	.short	0x0101


	//----- nvinfo : EIATTR_COOP_GROUP_MASK_REGIDS
	.align		4
        /*0028*/ 	.byte	0x04, 0x29
        /*002a*/ 	.short	(.L_576 - .L_575)


	//   ....[0]....
.L_575:
        /*002c*/ 	.word	0xffffffff


	//   ....[1]....
        /*0030*/ 	.word	0xffffffff


	//   ....[2]....
        /*0034*/ 	.word	0xffffffff


	//   ....[3]....
        /*0038*/ 	.word	0xffffffff


	//   ....[4]....
        /*003c*/ 	.word	0xffffffff


	//   ....[5]....
        /*0040*/ 	.word	0xffffffff


	//----- nvinfo : EIATTR_COOP_GROUP_INSTR_OFFSETS
	.align		4
.L_576:
        /*0044*/ 	.byte	0x04, 0x28
        /*0046*/ 	.short	(.L_578 - .L_577)


	//   ....[0]....
.L_577:
        /*0048*/ 	.word	0x00002a70


	//   ....[1]....
        /*004c*/ 	.word	0x00002a90


	//   ....[2]....
        /*0050*/ 	.word	0x00002ac0


	//   ....[3]....
        /*0054*/ 	.word	0x00002fa0


	//   ....[4]....
        /*0058*/ 	.word	0x00003020


	//   ....[5]....
        /*005c*/ 	.word	0x000030e0


	//----- nvinfo : EIATTR_EXIT_INSTR_OFFSETS
	.align		4
.L_578:
        /*0060*/ 	.byte	0x04, 0x1c
        /*0062*/ 	.short	(.L_580 - .L_579)


	//   ....[0]....
.L_579:
        /*0064*/ 	.word	0x00005c00


	//   ....[1]....
        /*0068*/ 	.word	0x00006200


	//   ....[2]....
        /*006c*/ 	.word	0x00006290


	//----- nvinfo : EIATTR_CRS_STACK_SIZE
	.align		4
.L_580:
        /*0070*/ 	.byte	0x04, 0x1e
        /*0072*/ 	.short	(.L_582 - .L_581)
.L_581:
        /*0074*/ 	.word	0x00000000


	//----- nvinfo : EIATTR_CBANK_PARAM_SIZE
	.align		4
.L_582:
        /*0078*/ 	.byte	0x03, 0x19
        /*007a*/ 	.short	0x01d0


	//----- nvinfo : EIATTR_PARAM_CBANK
	.align		4
        /*007c*/ 	.byte	0x04, 0x0a
        /*007e*/ 	.short	(.L_584 - .L_583)
	.align		4
.L_583:
        /*0080*/ 	.word	index@(.nv.constant0._ZN5flash32flash_fwd_splitkv_combine_kernelI23Flash_fwd_kernel_traitsILi96ELi64ELi128ELi4ELb0ELb0EN7cutlass6half_tE19Flash_kernel_traitsILi96ELi64ELi128ELi4ES3_EELi16ELi7ELb0EEEvNS_16Flash_fwd_paramsE)
        /*0084*/ 	.short	0x0210
        /*0086*/ 	.short	0x01d0


	//----- nvinfo : EIATTR_SW_WAR
	.align		4
.L_584:
        /*0088*/ 	.byte	0x04, 0x36
        /*008a*/ 	.short	(.L_586 - .L_585)
.L_585:
        /*008c*/ 	.word	0x00000008
.L_586:


//--------------------- .nv.info._ZN5flash32flash_fwd_splitkv_combine_kernelI23Flash_fwd_kernel_traitsILi96ELi64ELi128ELi4ELb0ELb0EN7cutlass6half_tE19Flash_kernel_traitsILi96ELi64ELi128ELi4ES3_EELi16ELi6ELb0EEEvNS_16Flash_fwd_paramsE --------------------------
	.section	.nv.info._ZN5flash32flash_fwd_splitkv_combine_kernelI23Flash_fwd_kernel_traitsILi96ELi64ELi128ELi4ELb0ELb0EN7cutlass6half_tE19Flash_kernel_traitsILi96ELi64ELi128ELi4ES3_EELi16ELi6ELb0EEEvNS_16Flash_fwd_paramsE,"",@"SHT_CUDA_INFO"
	.sectionflags	@""
	.align	4


	//----- nvinfo : EIATTR_CUDA_API_VERSION
	.align		4
        /*0000*/ 	.byte	0x04, 0x37
        /*0002*/ 	.short	(.L_588 - .L_587)
.L_587:
        /*0004*/ 	.word	0x00000082


	//----- nvinfo : EIATTR_KPARAM_INFO
	.align		4
.L_588:
        /*0008*/ 	.byte	0x04, 0x17
        /*000a*/ 	.short	(.L_590 - .L_589)
.L_589:
        /*000c*/ 	.word	0x00000000
        /*0010*/ 	.short	0x0000
        /*0012*/ 	.short	0x0000
        /*0014*/ 	.byte	0x00, 0xf0, 0x41, 0x07


	//----- nvinfo : EIATTR_SPARSE_MMA_MASK
	.align		4
.L_590:
        /*0018*/ 	.byte	0x03, 0x50
        /*001a*/ 	.short	0x0000


	//----- nvinfo : EIATTR_MAXREG_COUNT
	.align		4
        /*001c*/ 	.byte	0x03, 0x1b
        /*001e*/ 	.short	0x00ff


	//----- nvinfo : EIATTR_NUM_BARRIERS
	.align		4
        /*0020*/ 	.byte	0x02, 0x4c
        /*0022*/ 	.byte	0x01
	.zero		1


	//----- nvinfo : EIATTR_MERCURY_ISA_VERSION
	.align		4
        /*0024*/ 	.byte	0x03, 0x5f
        /*0026*/ 	.short	0x0101


	//----- nvinfo : EIATTR_COOP_GROUP_MASK_REGIDS
	.align		4
        /*0028*/ 	.byte	0x04, 0x29
        /*002a*/ 	.short	(.L_592 - .L_591)


	//   ....[0]....
.L_591:
        /*002c*/ 	.word	0xffffffff


	//   ....[1]....
        /*0030*/ 	.word	0xffffffff


	//   ....[2]....
        /*0034*/ 	.word	0xffffffff


	//   ....[3]....
        /*0038*/ 	.word	0xffffffff


	//   ....[4]....
        /*003c*/ 	.word	0xffffffff


	//   ....[5]....
        /*0040*/ 	.word	0xffffffff


	//----- nvinfo : EIATTR_COOP_GROUP_INSTR_OFFSETS
	.align		4
.L_592:
        /*0044*/ 	.byte	0x04, 0x28
        /*0046*/ 	.short	(.L_594 - .L_593)


	//   ....[0]....
.L_593:
        /*0048*/ 	.word	0x000020a0


	//   ....[1]....
        /*004c*/ 	.word	0x000020d0


	//   ....[2]....
        /*0050*/ 	.word	0x00002100


	//   ....[3]....
        /*0054*/ 	.word	0x000023d0


	//   ....[4]....
        /*0058*/ 	.word	0x00002480


	//   ....[5]....
        /*005c*/ 	.word	0x000025b0


	//----- nvinfo : EIATTR_EXIT_INSTR_OFFSETS
	.align		4
.L_594:
        /*0060*/ 	.byte	0x04, 0x1c
        /*0062*/ 	.short	(.L_596 - .L_595)


	//   ....[0]....
.L_595:
        /*0064*/ 	.word	0x00004c40


	//   ....[1]....
        /*0068*/ 	.word	0x00005260


	//   ....[2]....
        /*006c*/ 	.word	0x000052f0


	//----- nvinfo : EIATTR_CRS_STACK_SIZE
	.align		4
.L_596:
        /*0070*/ 	.byte	0x04, 0x1e
        /*0072*/ 	.short	(.L_598 - .L_597)
.L_597:
        /*0074*/ 	.word	0x00000000


	//----- nvinfo : EIATTR_CBANK_PARAM_SIZE
	.align		4
.L_598:
        /*0078*/ 	.byte	0x03, 0x19
        /*007a*/ 	.short	0x01d0


	//----- nvinfo : EIATTR_PARAM_CBANK
	.align		4
        /*007c*/ 	.byte	0x04, 0x0a
        /*007e*/ 	.short	(.L_600 - .L_599)
	.align		4
.L_599:
        /*0080*/ 	.word	index@(.nv.constant0._ZN5flash32flash_fwd_splitkv_combine_kernelI23Flash_fwd_kernel_traitsILi96ELi64ELi128ELi4ELb0ELb0EN7cutlass6half_tE19Flash_kernel_traitsILi96ELi64ELi128ELi4ES3_EELi16ELi6ELb0EEEvNS_16Flash_fwd_paramsE)
        /*0084*/ 	.short	0x0210
        /*0086*/ 	.short	0x01d0


	//----- nvinfo : EIATTR_SW_WAR
	.align		4
.L_600:
        /*0088*/ 	.byte	0x04, 0x36
        /*008a*/ 	.short	(.L_602 - .L_601)
.L_601:
        /*008c*/ 	.word	0x00000008
.L_602:


//--------------------- .nv.info._ZN5flash32flash_fwd_splitkv_combine_kernelI23Flash_fwd_kernel_traitsILi96ELi64ELi128ELi4ELb0ELb0EN7cutlass6half_tE19Flash_kernel_traitsILi96ELi64ELi128ELi4ES3_EELi16ELi5ELb0EEEvNS_16Flash_fwd_paramsE --------------------------
	.section	.nv.info._ZN5flash32flash_fwd_splitkv_combine_kernelI23Flash_fwd_kernel_traitsILi96ELi64ELi128ELi4ELb0ELb0EN7cutlass6half_tE19Flash_kernel_traitsILi96ELi64ELi128ELi4ES3_EELi16ELi5ELb0EEEvNS_16Flash_fwd_paramsE,"",@"SHT_CUDA_INFO"
	.sectionflags	@""
	.align	4


	//----- nvinfo : EIATTR_CUDA_API_VERSION
	.align		4
        /*0000*/ 	.byte	0x04, 0x37
        /*0002*/ 	.short	(.L_604 - .L_603)
.L_603:
        /*0004*/ 	.word	0x00000082


	//----- nvinfo : EIATTR_KPARAM_INFO
	.align		4
.L_604:
        /*0008*/ 	.byte	0x04, 0x17
        /*000a*/ 	.short	(.L_606 - .L_605)
.L_605:
        /*000c*/ 	.word	0x00000000
        /*0010*/ 	.short	0x0000
        /*0012*/ 	.short	0x0000
        /*0014*/ 	.byte	0x00, 0xf0, 0x41, 0x07


	//----- nvinfo : EIATTR_SPARSE_MMA_MASK
	.align		4
.L_606:
        /*0018*/ 	.byte	0x03, 0x50
        /*001a*/ 	.short	0x0000


	//----- nvinfo : EIATTR_MAXREG_COUNT
	.align		4
        /*001c*/ 	.byte	0x03, 0x1b
        /*001e*/ 	.short	0x00ff


	//----- nvinfo : EIATTR_NUM_BARRIERS
	.align		4
        /*0020*/ 	.byte	0x02, 0x4c
        /*0022*/ 	.byte	0x01
	.zero		1


	//----- nvinfo : EIATTR_MERCURY_ISA_VERSION
	.align		4
        /*0024*/ 	.byte	0x03, 0x5f
        /*0026*/ 	.short	0x0101


	//----- nvinfo : EIATTR_COOP_GROUP_MASK_REGIDS
	.align		4
        /*0028*/ 	.byte	0x04, 0x29
        /*002a*/ 	.short	(.L_608 - .L_607)


	//   ....[0]....
.L_607:
        /*002c*/ 	.word	0xffffffff


	//   ....[1]....
        /*0030*/ 	.word	0xffffffff


	//   ....[2]....
        /*0034*/ 	.word	0xffffffff


	//   ....[3]....
        /*0038*/ 	.word	0xffffffff


	//   ....[4]....
        /*003c*/ 	.word	0xffffffff


	//   ....[5]....
        /*0040*/ 	.word	0xffffffff


	//----- nvinfo : EIATTR_COOP_GROUP_INSTR_OFFSETS
	.align		4
.L_608:
        /*0044*/ 	.byte	0x04, 0x28
        /*0046*/ 	.short	(.L_610 - .L_609)


	//   ....[0]....
.L_609:
        /*0048*/ 	.word	0x00001c10


	//   ....[1]....
        /*004c*/ 	.word	0x00001c40


	//   ....[2]....
        /*0050*/ 	.word	0x00001c70


	//   ....[3]....
        /*0054*/ 	.word	0x00001ed0


	//   ....[4]....
        /*0058*/ 	.word	0x00001f90


	//   ....[5]....
        /*005c*/ 	.word	0x000020a0


	//----- nvinfo : EIATTR_EXIT_INSTR_OFFSETS
	.align		4
.L_610:
        /*0060*/ 	.byte	0x04, 0x1c
        /*0062*/ 	.short	(.L_612 - .L_611)


	//   ....[0]....
.L_611:
        /*0064*/ 	.word	0x00004520


	//   ....[1]....
        /*0068*/ 	.word	0x00004b40


	//   ....[2]....
        /*006c*/ 	.word	0x00004bd0


	//----- nvinfo : EIATTR_CRS_STACK_SIZE
	.align		4
.L_612:
        /*0070*/ 	.byte	0x04, 0x1e
        /*0072*/ 	.short	(.L_614 - .L_613)
.L_613:
        /*0074*/ 	.word	0x00000000


	//----- nvinfo : EIATTR_CBANK_PARAM_SIZE
	.align		4
.L_614:
        /*0078*/ 	.byte	0x03, 0x19
        /*007a*/ 	.short	0x01d0


	//----- nvinfo : EIATTR_PARAM_CBANK
	.align		4
        /*007c*/ 	.byte	0x04, 0x0a
        /*007e*/ 	.short	(.L_616 - .L_615)
	.align		4
.L_615:
        /*0080*/ 	.word	index@(.nv.constant0._ZN5flash32flash_fwd_splitkv_combine_kernelI23Flash_fwd_kernel_traitsILi96ELi64ELi128ELi4ELb0ELb0EN7cutlass6half_tE19Flash_kernel_traitsILi96ELi64ELi128ELi4ES3_EELi16ELi5ELb0EEEvNS_16Flash_fwd_paramsE)
        /*0084*/ 	.short	0x0210
        /*0086*/ 	.short	0x01d0


	//----- nvinfo : EIATTR_SW_WAR
	.align		4
.L_616:
        /*0088*/ 	.byte	0x04, 0x36
        /*008a*/ 	.short	(.L_618 - .L_617)
.L_617:
        /*008c*/ 	.word	0x00000008
.L_618:


//--------------------- .nv.info._ZN5flash32flash_fwd_splitkv_combine_kernelI23Flash_fwd_kernel_traitsILi96ELi64ELi128ELi4ELb0ELb0EN7cutlass6half_tE19Flash_kernel_traitsILi96ELi64ELi128ELi4ES3_EELi16ELi4ELb0EEEvNS_16Flash_fwd_paramsE --------------------------
	.section	.nv.info._ZN5flash32flash_fwd_splitkv_combine_kernelI23Flash_fwd_kernel_traitsILi96ELi64ELi128ELi4ELb0ELb0EN7cutlass6half_tE19Flash_kernel_traitsILi96ELi64ELi128ELi4ES3_EELi16ELi4ELb0EEEvNS_16Flash_fwd_paramsE,"",@"SHT_CUDA_INFO"
	.sectionflags	@""
	.align	4


	//----- nvinfo : EIATTR_CUDA_API_VERSION
	.align		4
        /*0000*/ 	.byte	0x04, 0x37
        /*0002*/ 	.short	(.L_620 - .L_619)
.L_619:
        /*0004*/ 	.word	0x00000082


	//----- nvinfo : EIATTR_KPARAM_INFO
	.align		4
.L_620:
        /*0008*/ 	.byte	0x04, 0x17
        /*000a*/ 	.short	(.L_622 - .L_621)
.L_621:
        /*000c*/ 	.word	0x00000000
        /*0010*/ 	.short	0x0000
        /*0012*/ 	.short	0x0000
        /*0014*/ 	.byte	0x00, 0xf0, 0x41, 0x07


	//----- nvinfo : EIATTR_SPARSE_MMA_MASK
	.align		4
.L_622:
        /*0018*/ 	.byte	0x03, 0x50
        /*001a*/ 	.short	0x0000


	//----- nvinfo : EIATTR_MAXREG_COUNT
	.align		4
        /*001c*/ 	.byte	0x03, 0x1b
        /*001e*/ 	.short	0x00ff


	//----- nvinfo : EIATTR_NUM_BARRIERS
	.align		4
        /*0020*/ 	.byte	0x02, 0x4c
        /*0022*/ 	.byte	0x01
	.zero		1


	//----- nvinfo : EIATTR_MERCURY_ISA_VERSION
	.align		4
        /*0024*/ 	.byte	0x03, 0x5f
        /*0026*/ 	.short	0x0101


	//----- nvinfo : EIATTR_COOP_GROUP_MASK_REGIDS
	.align		4
        /*0028*/ 	.byte	0x04, 0x29
        /*002a*/ 	.short	(.L_624 - .L_623)


	//   ....[0]....
.L_623:
        /*002c*/ 	.word	0xffffffff


	//   ....[1]....
        /*0030*/ 	.word	0xffffffff


	//   ....[2]....
        /*0034*/ 	.word	0xffffffff


	//   ....[3]....
        /*0038*/ 	.word	0xffffffff


	//   ....[4]....
        /*003c*/ 	.word	0xffffffff


	//   ....[5]....
        /*0040*/ 	.word	0xffffffff


	//----- nvinfo : EIATTR_COOP_GROUP_INSTR_OFFSETS
	.align		4
.L_624:
        /*0044*/ 	.byte	0x04, 0x28
        /*0046*/ 	.short	(.L_626 - .L_625)


	//   ....[0]....
.L_625:
        /*0048*/ 	.word	0x00001780


	//   ....[1]....
        /*004c*/ 	.word	0x000017b0


	//   ....[2]....
        /*0050*/ 	.word	0x000017f0


	//   ....[3]....
        /*0054*/ 	.word	0x000019b0


	//   ....[4]....
        /*0058*/ 	.word	0x00001a30


	//   ....[5]....
        /*005c*/ 	.word	0x00001ba0


	//----- nvinfo : EIATTR_EXIT_INSTR_OFFSETS
	.align		4
.L_626:
        /*0060*/ 	.byte	0x04, 0x1c
        /*0062*/ 	.short	(.L_628 - .L_627)


	//   ....[0]....
.L_627:
        /*0064*/ 	.word	0x00004180


	//   ....[1]....
        /*0068*/ 	.word	0x000047a0


	//   ....[2]....
        /*006c*/ 	.word	0x00004830


	//----- nvinfo : EIATTR_CRS_STACK_SIZE
	.align		4
.L_628:
        /*0070*/ 	.byte	0x04, 0x1e
        /*0072*/ 	.short	(.L_630 - .L_629)
.L_629:
        /*0074*/ 	.word	0x00000000


	//----- nvinfo : EIATTR_CBANK_PARAM_SIZE
	.align		4
.L_630:
        /*0078*/ 	.byte	0x03, 0x19
        /*007a*/ 	.short	0x01d0


	//----- nvinfo : EIATTR_PARAM_CBANK
	.align		4
        /*007c*/ 	.byte	0x04, 0x0a
        /*007e*/ 	.short	(.L_632 - .L_631)
	.align		4
.L_631:
        /*0080*/ 	.word	index@(.nv.constant0._ZN5flash32flash_fwd_splitkv_combine_kernelI23Flash_fwd_kernel_traitsILi96ELi64ELi128ELi4ELb0ELb0EN7cutlass6half_tE19Flash_kernel_traitsILi96ELi64ELi128ELi4ES3_EELi16ELi4ELb0EEEvNS_16Flash_fwd_paramsE)
        /*0084*/ 	.short	0x0210
        /*0086*/ 	.short	0x01d0


	//----- nvinfo : EIATTR_SW_WAR
	.align		4
.L_632:
        /*0088*/ 	.byte	0x04, 0x36
        /*008a*/ 	.short	(.L_634 - .L_633)
.L_633:
        /*008c*/ 	.word	0x00000008
.L_634:


//--------------------- .nv.info._ZN5flash32flash_fwd_splitkv_combine_kernelI23Flash_fwd_kernel_traitsILi96ELi64ELi128ELi4ELb0ELb0EN7cutlass6half_tE19Flash_kernel_traitsILi96ELi64ELi128ELi4ES3_EELi16ELi3ELb0EEEvNS_16Flash_fwd_paramsE --------------------------
	.section	.nv.info._ZN5flash32flash_fwd_splitkv_combine_kernelI23Flash_fwd_kernel_traitsILi96ELi64ELi128ELi4ELb0ELb0EN7cutlass6half_tE19Flash_kernel_traitsILi96ELi64ELi128ELi4ES3_EELi16ELi3ELb0EEEvNS_16Flash_fwd_paramsE,"",@"SHT_CUDA_INFO"
	.sectionflags	@""
	.align	4


	//----- nvinfo : EIATTR_CUDA_API_VERSION
	.align		4
        /*0000*/ 	.byte	0x04, 0x37
        /*0002*/ 	.short	(.L_636 - .L_635)
.L_635:
        /*0004*/ 	.word	0x00000082


	//----- nvinfo : EIATTR_KPARAM_INFO
	.align		4
.L_636:
        /*0008*/ 	.byte	0x04, 0x17
        /*000a*/ 	.short	(.L_638 - .L_637)
.L_637:
        /*000c*/ 	.word	0x00000000
        /*0010*/ 	.short	0x0000
        /*0012*/ 	.short	0x0000
        /*0014*/ 	.byte	0x00, 0xf0, 0x41, 0x07


	//----- nvinfo : EIATTR_SPARSE_MMA_MASK
	.align		4
.L_638:
        /*0018*/ 	.byte	0x03, 0x50
        /*001a*/ 	.short	0x0000


	//----- nvinfo : EIATTR_MAXREG_COUNT
	.align		4
        /*001c*/ 	.byte	0x03, 0x1b
        /*001e*/ 	.short	0x00ff


	//----- nvinfo : EIATTR_NUM_BARRIERS
	.align		4
        /*0020*/ 	.byte	0x02, 0x4c
        /*0022*/ 	.byte	0x01
	.zero		1


	//----- nvinfo : EIATTR_MERCURY_ISA_VERSION
	.align		4
        /*0024*/ 	.byte	0x03, 0x5f
        /*0026*/ 	.short	0x0101


	//----- nvinfo : EIATTR_COOP_GROUP_MASK_REGIDS
	.align		4
        /*0028*/ 	.byte	0x04, 0x29
        /*002a*/ 	.short	(.L_640 - .L_639)


	//   ....[0]....
.L_639:
        /*002c*/ 	.word	0xffffffff


	//   ....[1]....
        /*0030*/ 	.word	0xffffffff


	//   ....[2]....
        /*0034*/ 	.word	0xffffffff


	//   ....[3]....
        /*0038*/ 	.word	0xffffffff


	//   ....[4]....
        /*003c*/ 	.word	0xffffffff


	//   ....[5]....
        /*0040*/ 	.word	0xffffffff


	//----- nvinfo : EIATTR_COOP_GROUP_INSTR_OFFSETS
	.align		4
.L_640:
        /*0044*/ 	.byte	0x04, 0x28
        /*0046*/ 	.short	(.L_642 - .L_641)


	//   ....[0]....
.L_641:
        /*0048*/ 	.word	0x00001810


	//   ....[1]....
        /*004c*/ 	.word	0x00001890


	//   ....[2]....
        /*0050*/ 	.word	0x00001900


	//   ....[3]....
        /*0054*/ 	.word	0x00001a50


	//   ....[4]....
        /*0058*/ 	.word	0x00001b30


	//   ....[5]....
        /*005c*/ 	.word	0x00001c90


	//----- nvinfo : EIATTR_EXIT_INSTR_OFFSETS
	.align		4
.L_642:
        /*0060*/ 	.byte	0x04, 0x1c
        /*0062*/ 	.short	(.L_644 - .L_643)


	//   ....[0]....
.L_643:
        /*0064*/ 	.word	0x00004170


	//   ....[1]....
        /*0068*/ 	.word	0x00004790


	//   ....[2]....
        /*006c*/ 	.word	0x00004820


	//----- nvinfo : EIATTR_CRS_STACK_SIZE
	.align		4
.L_644:
        /*0070*/ 	.byte	0x04, 0x1e
        /*0072*/ 	.short	(.L_646 - .L_645)
.L_645:
        /*0074*/ 	.word	0x00000000


	//----- nvinfo : EIATTR_CBANK_PARAM_SIZE
	.align		4
.L_646:
        /*0078*/ 	.byte	0x03, 0x19
        /*007a*/ 	.short	0x01d0


	//----- nvinfo : EIATTR_PARAM_CBANK
	.align		4
        /*007c*/ 	.byte	0x04, 0x0a
        /*007e*/ 	.short	(.L_648 - .L_647)
	.align		4
.L_647:
        /*0080*/ 	.word	index@(.nv.constant0._ZN5flash32flash_fwd_splitkv_combine_kernelI23Flash_fwd_kernel_traitsILi96ELi64ELi128ELi4ELb0ELb0EN7cutlass6half_tE19Flash_kernel_traitsILi96ELi64ELi128ELi4ES3_EELi16ELi3ELb0EEEvNS_16Flash_fwd_paramsE)
        /*0084*/ 	.short	0x0210
        /*0086*/ 	.short	0x01d0


	//----- nvinfo : EIATTR_SW_WAR
	.align		4
.L_648:
        /*0088*/ 	.byte	0x04, 0x36
        /*008a*/ 	.short	(.L_650 - .L_649)
.L_649:
        /*008c*/ 	.word	0x00000008
.L_650:


//--------------------- .nv.info._ZN5flash32flash_fwd_splitkv_combine_kernelI23Flash_fwd_kernel_traitsILi96ELi64ELi128ELi4ELb0ELb0EN7cutlass6half_tE19Flash_kernel_traitsILi96ELi64ELi128ELi4ES3_EELi16ELi2ELb0EEEvNS_16Flash_fwd_paramsE --------------------------
	.section	.nv.info._ZN5flash32flash_fwd_splitkv_combine_kernelI23Flash_fwd_kernel_traitsILi96ELi64ELi128ELi4ELb0ELb0EN7cutlass6half_tE19Flash_kernel_traitsILi96ELi64ELi128ELi4ES3_EELi16ELi2ELb0EEEvNS_16Flash_fwd_paramsE,"",@"SHT_CUDA_INFO"
	.sectionflags	@""
	.align	4


	//----- nvinfo : EIATTR_CUDA_API_VERSION
	.align		4
        /*0000*/ 	.byte	0x04, 0x37
        /*0002*/ 	.short	(.L_652 - .L_651)
.L_651:
        /*0004*/ 	.word	0x00000082


	//----- nvinfo : EIATTR_KPARAM_INFO
	.align		4
.L_652:
        /*0008*/ 	.byte	0x04, 0x17
        /*000a*/ 	.short	(.L_654 - .L_653)
.L_653:
        /*000c*/ 	.word	0x00000000
        /*0010*/ 	.short	0x0000
        /*0012*/ 	.short	0x0000
        /*0014*/ 	.byte	0x00, 0xf0, 0x41, 0x07


	//----- nvinfo : EIATTR_SPARSE_MMA_MASK
	.align		4
.L_654:
        /*0018*/ 	.byte	0x03, 0x50
        /*001a*/ 	.short	0x0000


	//----- nvinfo : EIATTR_MAXREG_COUNT
	.align		4
        /*001c*/ 	.byte	0x03, 0x1b
        /*001e*/ 	.short	0x00ff


	//----- nvinfo : EIATTR_NUM_BARRIERS
	.align		4
        /*0020*/ 	.byte	0x02, 0x4c
        /*0022*/ 	.byte	0x01
	.zero		1


	//----- nvinfo : EIATTR_MERCURY_ISA_VERSION
	.align		4
        /*0024*/ 	.byte	0x03, 0x5f
        /*0026*/ 	.short	0x0101


	//----- nvinfo : EIATTR_COOP_GROUP_MASK_REGIDS
	.align		4
        /*0028*/ 	.byte	0x04, 0x29
        /*002a*/ 	.short	(.L_656 - .L_655)


	//   ....[0]....
.L_655:
        /*002c*/ 	.word	0xffffffff


	//   ....[1]....
        /*0030*/ 	.word	0xffffffff


	//   ....[2]....
        /*0034*/ 	.word	0xffffffff


	//   ....[3]....
        /*0038*/ 	.word	0xffffffff


	//----- nvinfo : EIATTR_COOP_GROUP_INSTR_OFFSETS
	.align		4
.L_656:
        /*003c*/ 	.byte	0x04, 0x28
        /*003e*/ 	.short	(.L_658 - .L_657)


	//   ....[0]....
.L_657:
        /*0040*/ 	.word	0x00001800


	//   ....[1]....
        /*0044*/ 	.word	0x00001880


	//   ....[2]....
        /*0048*/ 	.word	0x00001a80


	//   ....[3]....
        /*004c*/ 	.word	0x00001bd0


	//----- nvinfo : EIATTR_EXIT_INSTR_OFFSETS
	.align		4
.L_658:
        /*0050*/ 	.byte	0x04, 0x1c
        /*0052*/ 	.short	(.L_660 - .L_659)


	//   ....[0]....
.L_659:
        /*0054*/ 	.word	0x00004130


	//   ....[1]....
        /*0058*/ 	.word	0x00004750


	//   ....[2]....
        /*005c*/ 	.word	0x000047e0


	//----- nvinfo : EIATTR_CRS_STACK_SIZE
	.align		4
.L_660:
        /*0060*/ 	.byte	0x04, 0x1e
        /*0062*/ 	.short	(.L_662 - .L_661)
.L_661:
        /*0064*/ 	.word	0x00000000


	//----- nvinfo : EIATTR_CBANK_PARAM_SIZE
	.align		4
.L_662:
        /*0068*/ 	.byte	0x03, 0x19
        /*006a*/ 	.short	0x01d0


	//----- nvinfo : EIATTR_PARAM_CBANK
	.align		4
        /*006c*/ 	.byte	0x04, 0x0a
        /*006e*/ 	.short	(.L_664 - .L_663)
	.align		4
.L_663:
        /*0070*/ 	.word	index@(.nv.constant0._ZN5flash32flash_fwd_splitkv_combine_kernelI23Flash_fwd_kernel_traitsILi96ELi64ELi128ELi4ELb0ELb0EN7cutlass6half_tE19Flash_kernel_traitsILi96ELi64ELi128ELi4ES3_EELi16ELi2ELb0EEEvNS_16Flash_fwd_paramsE)
        /*0074*/ 	.short	0x0210
        /*0076*/ 	.short	0x01d0


	//----- nvinfo : EIATTR_SW_WAR
	.align		4
.L_664:
        /*0078*/ 	.byte	0x04, 0x36
        /*007a*/ 	.short	(.L_666 - .L_665)
.L_665:
        /*007c*/ 	.word	0x00000008
.L_666:


//--------------------- .nv.info._ZN5flash32flash_fwd_splitkv_combine_kernelI23Flash_fwd_kernel_traitsILi96ELi64ELi128ELi4ELb0ELb0EN7cutlass6half_tE19Flash_kernel_traitsILi96ELi64ELi128ELi4ES3_EELi16ELi1ELb0EEEvNS_16Flash_fwd_paramsE --------------------------
	.section	.nv.info._ZN5flash32flash_fwd_splitkv_combine_kernelI23Flash_fwd_kernel_traitsILi96ELi64ELi128ELi4ELb0ELb0EN7cutlass6half_tE19Flash_kernel_traitsILi96ELi64ELi128ELi4ES3_EELi16ELi1ELb0EEEvNS_16Flash_fwd_paramsE,"",@"SHT_CUDA_INFO"
	.sectionflags	@""
	.align	4


	//----- nvinfo : EIATTR_CUDA_API_VERSION
	.align		4
        /*0000*/ 	.byte	0x04, 0x37
        /*0002*/ 	.short	(.L_668 - .L_667)
.L_667:
        /*0004*/ 	.word	0x00000082


	//----- nvinfo : EIATTR_KPARAM_INFO
	.align		4
.L_668:
        /*0008*/ 	.byte	0x04, 0x17
        /*000a*/ 	.short	(.L_670 - .L_669)
.L_669:
        /*000c*/ 	.word	0x00000000
        /*0010*/ 	.short	0x0000
        /*0012*/ 	.short	0x0000
        /*0014*/ 	.byte	0x00, 0xf0, 0x41, 0x07


	//----- nvinfo : EIATTR_SPARSE_MMA_MASK
	.align		4
.L_670:
        /*0018*/ 	.byte	0x03, 0x50
        /*001a*/ 	.short	0x0000


	//----- nvinfo : EIATTR_MAXREG_COUNT
	.align		4
        /*001c*/ 	.byte	0x03, 0x1b
        /*001e*/ 	.short	0x00ff


	//----- nvinfo : EIATTR_NUM_BARRIERS
	.align		4
        /*0020*/ 	.byte	0x02, 0x4c
        /*0022*/ 	.byte	0x01
	.zero		1


	//----- nvinfo : EIATTR_MERCURY_ISA_VERSION
	.align		4
        /*0024*/ 	.byte	0x03, 0x5f
        /*0026*/ 	.short	0x0101


	//----- nvinfo : EIATTR_COOP_GROUP_MASK_REGIDS
	.align		4
        /*0028*/ 	.byte	0x04, 0x29
        /*002a*/ 	.short	(.L_672 - .L_671)


	//   ....[0]....
.L_671:
        /*002c*/ 	.word	0xffffffff


	//   ....[1]....
        /*0030*/ 	.word	0xffffffff


	//----- nvinfo : EIATTR_COOP_GROUP_INSTR_OFFSETS
	.align		4
.L_672:
        /*0034*/ 	.byte	0x04, 0x28
        /*0036*/ 	.short	(.L_674 - .L_673)


	//   ....[0]....
.L_673:
        /*0038*/ 	.word	0x00001860


	//   ....[1]....
        /*003c*/ 	.word	0x00001af0


	//----- nvinfo : EIATTR_EXIT_INSTR_OFFSETS
	.align		4
.L_674:
        /*0040*/ 	.byte	0x04, 0x1c
        /*0042*/ 	.short	(.L_676 - .L_675)


	//   ....[0]....
.L_675:
        /*0044*/ 	.word	0x00004110


	//   ....[1]....
        /*0048*/ 	.word	0x00004730


	//   ....[2]....
        /*004c*/ 	.word	0x000047c0


	//----- nvinfo : EIATTR_CRS_STACK_SIZE
	.align		4
.L_676:
        /*0050*/ 	.byte	0x04, 0x1e
        /*0052*/ 	.short	(.L_678 - .L_677)
.L_677:
        /*0054*/ 	.word	0x00000000


	//----- nvinfo : EIATTR_CBANK_PARAM_SIZE
	.align		4
.L_678:
        /*0058*/ 	.byte	0x03, 0x19
        /*005a*/ 	.short	0x01d0


	//----- nvinfo : EIATTR_PARAM_CBANK
	.align		4
        /*005c*/ 	.byte	0x04, 0x0a
        /*005e*/ 	.short	(.L_680 - .L_679)
	.align		4
.L_679:
        /*0060*/ 	.word	index@(.nv.constant0._ZN5flash32flash_fwd_splitkv_combine_kernelI23Flash_fwd_kernel_traitsILi96ELi64ELi128ELi4ELb0ELb0EN7cutlass6half_tE19Flash_kernel_traitsILi96ELi64ELi128ELi4ES3_EELi16ELi1ELb0EEEvNS_16Flash_fwd_paramsE)
        /*0064*/ 	.short	0x0210
        /*0066*/ 	.short	0x01d0


	//----- nvinfo : EIATTR_SW_WAR
	.align		4
.L_680:
        /*0068*/ 	.byte	0x04, 0x36
        /*006a*/ 	.short	(.L_682 - .L_681)
.L_681:
        /*006c*/ 	.word	0x00000008
.L_682:


//--------------------- .nv.info._ZN5flash32flash_fwd_splitkv_combine_kernelI23Flash_fwd_kernel_traitsILi96ELi64ELi128ELi4ELb0ELb0EN7cutlass6half_tE19Flash_kernel_traitsILi96ELi64ELi128ELi4ES3_EELi16ELi7ELb1EEEvNS_16Flash_fwd_paramsE --------------------------
	.section	.nv.info._ZN5flash32flash_fwd_splitkv_combine_kernelI23Flash_fwd_kernel_traitsILi96ELi64ELi128ELi4ELb0ELb0EN7cutlass6half_tE19Flash_kernel_traitsILi96ELi64ELi128ELi4ES3_EELi16ELi7ELb1EEEvNS_16Flash_fwd_paramsE,"",@"SHT_CUDA_INFO"
	.sectionflags	@""
	.align	4


	//----- nvinfo : EIATTR_CUDA_API_VERSION
	.align		4
        /*0000*/ 	.byte	0x04, 0x37
        /*0002*/ 	.short	(.L_684 - .L_683)
.L_683:
        /*0004*/ 	.word	0x00000082


	//----- nvinfo : EIATTR_KPARAM_INFO
	.align		4
.L_684:
        /*0008*/ 	.byte	0x04, 0x17
        /*000a*/ 	.short	(.L_686 - .L_685)
.L_685:
        /*000c*/ 	.word	0x00000000
        /*0010*/ 	.short	0x0000
        /*0012*/ 	.short	0x0000
        /*0014*/ 	.byte	0x00, 0xf0, 0x41, 0x07


	//----- nvinfo : EIATTR_SPARSE_MMA_MASK
	.align		4
.L_686:
        /*0018*/ 	.byte	0x03, 0x50
        /*001a*/ 	.short	0x0000


	//----- nvinfo : EIATTR_MAXREG_COUNT
	.align		4
        /*001c*/ 	.byte	0x03, 0x1b
        /*001e*/ 	.short	0x00ff


	//----- nvinfo : EIATTR_NUM_BARRIERS
	.align		4
        /*0020*/ 	.byte	0x02, 0x4c
        /*0022*/ 	.byte	0x01
	.zero		1


	//----- nvinfo : EIATTR_MERCURY_ISA_VERSION
	.align		4
        /*0024*/ 	.byte	0x03, 0x5f
        /*0026*/ 	.short	0x0101


	//----- nvinfo : EIATTR_COOP_GROUP_MASK_REGIDS
	.align		4
        /*0028*/ 	.byte	0x04, 0x29
        /*002a*/ 	.short	(.L_688 - .L_687)


	//   ....[0]....
.L_687:
        /*002c*/ 	.word	0xffffffff


	//   ....[1]....
        /*0030*/ 	.word	0xffffffff


	//   ....[2]....
        /*0034*/ 	.word	0xffffffff


	//   ....[3]....
        /*0038*/ 	.word	0xffffffff


	//   ....[4]....
        /*003c*/ 	.word	0xffffffff


	//   ....[5]....
        /*0040*/ 	.word	0xffffffff


	//----- nvinfo : EIATTR_COOP_GROUP_INSTR_OFFSETS
	.align		4
.L_688:
        /*0044*/ 	.byte	0x04, 0x28
        /*0046*/ 	.short	(.L_690 - .L_689)


	//   ....[0]....
.L_689:
        /*0048*/ 	.word	0x00002a70


	//   ....[1]....
        /*004c*/ 	.word	0x00002a90


	//   ....[2]....
        /*0050*/ 	.word	0x00002ac0


	//   ....[3]....
        /*0054*/ 	.word	0x00002fa0


	//   ....[4]....
        /*0058*/ 	.word	0x00003020


	//   ....[5]....
        /*005c*/ 	.word	0x000030e0


	//----- nvinfo : EIATTR_EXIT_INSTR_OFFSETS
	.align		4
.L_690:
        /*0060*/ 	.byte	0x04, 0x1c
        /*0062*/ 	.short	(.L_692 - .L_691)


	//   ....[0]....
.L_691:
        /*0064*/ 	.word	0x00006340


	//   ....[1]....
        /*0068*/ 	.word	0x00006950


	//----- nvinfo : EIATTR_CRS_STACK_SIZE
	.align		4
.L_692:
        /*006c*/ 	.byte	0x04, 0x1e
        /*006e*/ 	.short	(.L_694 - .L_693)
.L_693:
        /*0070*/ 	.word	0x00000000


	//----- nvinfo : EIATTR_CBANK_PARAM_SIZE
	.align		4
.L_694:
        /*0074*/ 	.byte	0x03, 0x19
        /*0076*/ 	.short	0x01d0


	//----- nvinfo : EIATTR_PARAM_CBANK
	.align		4
        /*0078*/ 	.byte	0x04, 0x0a
        /*007a*/ 	.short	(.L_696 - .L_695)
	.align		4
.L_695:
        /*007c*/ 	.word	index@(.nv.constant0._ZN5flash32flash_fwd_splitkv_combine_kernelI23Flash_fwd_kernel_traitsILi96ELi64ELi128ELi4ELb0ELb0EN7cutlass6half_tE19Flash_kernel_traitsILi96ELi64ELi128ELi4ES3_EELi16ELi7ELb1EEEvNS_16Flash_fwd_paramsE)
        /*0080*/ 	.short	0x0210
        /*0082*/ 	.short	0x01d0


	//----- nvinfo : EIATTR_SW_WAR
	.align		4
.L_696:
        /*0084*/ 	.byte	0x04, 0x36
        /*0086*/ 	.short	(.L_698 - .L_697)
.L_697:
        /*0088*/ 	.word	0x00000008
.L_698:


//--------------------- .nv.info._ZN5flash32flash_fwd_splitkv_combine_kernelI23Flash_fwd_kernel_traitsILi96ELi64ELi128ELi4ELb0ELb0EN7cutlass6half_tE19Flash_kernel_traitsILi96ELi64ELi128ELi4ES3_EELi16ELi6ELb1EEEvNS_16Flash_fwd_paramsE --------------------------
	.section	.nv.info._ZN5flash32flash_fwd_splitkv_combine_kernelI23Flash_fwd_kernel_traitsILi96ELi64ELi128ELi4ELb0ELb0EN7cutlass6half_tE19Flash_kernel_traitsILi96ELi64ELi128ELi4ES3_EELi16ELi6ELb1EEEvNS_16Flash_fwd_paramsE,"",@"SHT_CUDA_INFO"
	.sectionflags	@""
	.align	4


	//----- nvinfo : EIATTR_CUDA_API_VERSION
	.align		4
        /*0000*/ 	.byte	0x04, 0x37
        /*0002*/ 	.short	(.L_700 - .L_699)
.L_699:
        /*0004*/ 	.word	0x00000082


	//----- nvinfo : EIATTR_KPARAM_INFO
	.align		4
.L_700:
        /*0008*/ 	.byte	0x04, 0x17
        /*000a*/ 	.short	(.L_702 - .L_701)
.L_701:
        /*000c*/ 	.word	0x00000000
        /*0010*/ 	.short	0x0000
        /*0012*/ 	.short	0x0000
        /*0014*/ 	.byte	0x00, 0xf0, 0x41, 0x07


	//----- nvinfo : EIATTR_SPARSE_MMA_MASK
	.align		4
.L_702:
        /*0018*/ 	.byte	0x03, 0x50
        /*001a*/ 	.short	0x0000


	//----- nvinfo : EIATTR_MAXREG_COUNT
	.align		4
        /*001c*/ 	.byte	0x03, 0x1b
        /*001e*/ 	.short	0x00ff


	//----- nvinfo : EIATTR_NUM_BARRIERS
	.align		4
        /*0020*/ 	.byte	0x02, 0x4c
        /*0022*/ 	.byte	0x01
	.zero		1


	//----- nvinfo : EIATTR_MERCURY_ISA_VERSION
	.align		4
        /*0024*/ 	.byte	0x03, 0x5f
        /*0026*/ 	.short	0x0101


	//----- nvinfo : EIATTR_COOP_GROUP_MASK_REGIDS
	.align		4
        /*0028*/ 	.byte	0x04, 0x29
        /*002a*/ 	.short	(.L_704 - .L_703)


	//   ....[0]....
.L_703:
        /*002c*/ 	.word	0xffffffff


	//   ....[1]....
        /*0030*/ 	.word	0xffffffff


	//   ....[2]....
        /*0034*/ 	.word	0xffffffff


	//   ....[3]....
        /*0038*/ 	.word	0xffffffff


	//   ....[4]....
        /*003c*/ 	.word	0xffffffff


	//   ....[5]....
        /*0040*/ 	.word	0xffffffff


	//----- nvinfo : EIATTR_COOP_GROUP_INSTR_OFFSETS
	.align		4
.L_704:
        /*0044*/ 	.byte	0x04, 0x28
        /*0046*/ 	.short	(.L_706 - .L_705)


	//   ....[0]....
.L_705:
        /*0048*/ 	.word	0x000020a0


	//   ....[1]....
        /*004c*/ 	.word	0x000020d0


	//   ....[2]....
        /*0050*/ 	.word	0x00002100


	//   ....[3]....
        /*0054*/ 	.word	0x000023d0


	//   ....[4]....
        /*0058*/ 	.word	0x00002480


	//   ....[5]....
        /*005c*/ 	.word	0x000025b0


	//----- nvinfo : EIATTR_EXIT_INSTR_OFFSETS
	.align		4
.L_706:
        /*0060*/ 	.byte	0x04, 0x1c
        /*0062*/ 	.short	(.L_708 - .L_707)


	//   ....[0]....
.L_707:
        /*0064*/ 	.word	0x00005320


	//   ....[1]....
        /*0068*/ 	.word	0x00005930


	//----- nvinfo : EIATTR_CRS_STACK_SIZE
	.align		4
.L_708:
        /*006c*/ 	.byte	0x04, 0x1e
        /*006e*/ 	.short	(.L_710 - .L_709)
.L_709:
        /*0070*/ 	.word	0x00000000


	//----- nvinfo : EIATTR_CBANK_PARAM_SIZE
	.align		4
.L_710:
        /*0074*/ 	.byte	0x03, 0x19
        /*0076*/ 	.short	0x01d0


	//----- nvinfo : EIATTR_PARAM_CBANK
	.align		4
        /*0078*/ 	.byte	0x04, 0x0a
        /*007a*/ 	.short	(.L_712 - .L_711)
	.align		4
.L_711:
        /*007c*/ 	.word	index@(.nv.constant0._ZN5flash32flash_fwd_splitkv_combine_kernelI23Flash_fwd_kernel_traitsILi96ELi64ELi128ELi4ELb0ELb0EN7cutlass6half_tE19Flash_kernel_traitsILi96ELi64ELi128ELi4ES3_EELi16ELi6ELb1EEEvNS_16Flash_fwd_paramsE)
        /*0080*/ 	.short	0x0210
        /*0082*/ 	.short	0x01d0


	//----- nvinfo : EIATTR_SW_WAR
	.align		4
.L_712:
        /*0084*/ 	.byte	0x04, 0x36
        /*0086*/ 	.short	(.L_714 - .L_713)
.L_713:
        /*0088*/ 	.word	0x00000008
.L_714:


//--------------------- .nv.info._ZN5flash32flash_fwd_splitkv_combine_kernelI23Flash_fwd_kernel_traitsILi96ELi64ELi128ELi4ELb0ELb0EN7cutlass6half_tE19Flash_kernel_traitsILi96ELi64ELi128ELi4ES3_EELi16ELi5ELb1EEEvNS_16Flash_fwd_paramsE --------------------------
	.section	.nv.info._ZN5flash32flash_fwd_splitkv_combine_kernelI23Flash_fwd_kernel_traitsILi96ELi64ELi128ELi4ELb0ELb0EN7cutlass6half_tE19Flash_kernel_traitsILi96ELi64ELi128ELi4ES3_EELi16ELi5ELb1EEEvNS_16Flash_fwd_paramsE,"",@"SHT_CUDA_INFO"
	.sectionflags	@""
	.align	4


	//----- nvinfo : EIATTR_CUDA_API_VERSION
	.align		4
        /*0000*/ 	.byte	0x04, 0x37
        /*0002*/ 	.short	(.L_716 - .L_715)
.L_715:
        /*0004*/ 	.word	0x00000082


	//----- nvinfo : EIATTR_KPARAM_INFO
	.align		4
.L_716:
        /*0008*/ 	.byte	0x04, 0x17
        /*000a*/ 	.short	(.L_718 - .L_717)
.L_717:
        /*000c*/ 	.word	0x00000000
        /*0010*/ 	.short	0x0000
        /*0012*/ 	.short	0x0000
        /*0014*/ 	.byte	0x00, 0xf0, 0x41, 0x07


	//----- nvinfo : EIATTR_SPARSE_MMA_MASK
	.align		4
.L_718:
        /*0018*/ 	.byte	0x03, 0x50
        /*001a*/ 	.short	0x0000


	//----- nvinfo : EIATTR_MAXREG_COUNT
	.align		4
        /*001c*/ 	.byte	0x03, 0x1b
        /*001e*/ 	.short	0x00ff


	//----- nvinfo : EIATTR_NUM_BARRIERS
	.align		4
        /*0020*/ 	.byte	0x02, 0x4c
        /*0022*/ 	.byte	0x01
	.zero		1


	//----- nvinfo : EIATTR_MERCURY_ISA_VERSION
	.align		4
        /*0024*/ 	.byte	0x03, 0x5f
        /*0026*/ 	.short	0x0101


	//----- nvinfo : EIATTR_COOP_GROUP_MASK_REGIDS
	.align		4
        /*0028*/ 	.byte	0x04, 0x29
        /*002a*/ 	.short	(.L_720 - .L_719)


	//   ....[0]....
.L_719:
        /*002c*/ 	.word	0xffffffff


	//   ....[1]....
        /*0030*/ 	.word	0xffffffff


	//   ....[2]....
        /*0034*/ 	.word	0xffffffff


	//   ....[3]....
        /*0038*/ 	.word	0xffffffff


	//   ....[4]....
        /*003c*/ 	.word	0xffffffff


	//   ....[5]....
        /*0040*/ 	.word	0xffffffff


	//----- nvinfo : EIATTR_COOP_GROUP_INSTR_OFFSETS
	.align		4
.L_720:
        /*0044*/ 	.byte	0x04, 0x28
        /*0046*/ 	.short	(.L_722 - .L_721)


	//   ....[0]....
.L_721:
        /*0048*/ 	.word	0x00001c10


	//   ....[1]....
        /*004c*/ 	.word	0x00001c40


	//   ....[2]....
        /*0050*/ 	.word	0x00001c70


	//   ....[3]....
        /*0054*/ 	.word	0x00001ed0


	//   ....[4]....
        /*0058*/ 	.word	0x00001f90


	//   ....[5]....
        /*005c*/ 	.word	0x000020a0


	//----- nvinfo : EIATTR_EXIT_INSTR_OFFSETS
	.align		4
.L_722:
        /*0060*/ 	.byte	0x04, 0x1c
        /*0062*/ 	.short	(.L_724 - .L_723)


	//   ....[0]....
.L_723:
        /*0064*/ 	.word	0x00004c20


	//   ....[1]....
        /*0068*/ 	.word	0x00005230


	//----- nvinfo : EIATTR_CRS_STACK_SIZE
	.align		4
.L_724:
        /*006c*/ 	.byte	0x04, 0x1e
        /*006e*/ 	.short	(.L_726 - .L_725)
.L_725:
        /*0070*/ 	.word	0x00000000


	//----- nvinfo : EIATTR_CBANK_PARAM_SIZE
	.align		4
.L_726:
        /*0074*/ 	.byte	0x03, 0x19
        /*0076*/ 	.short	0x01d0


	//----- nvinfo : EIATTR_PARAM_CBANK
	.align		4
        /*0078*/ 	.byte	0x04, 0x0a
        /*007a*/ 	.short	(.L_728 - .L_727)
	.align		4
.L_727:
        /*007c*/ 	.word	index@(.nv.constant0._ZN5flash32flash_fwd_splitkv_combine_kernelI23Flash_fwd_kernel_traitsILi96ELi64ELi128ELi4ELb0ELb0EN7cutlass6half_tE19Flash_kernel_traitsILi96ELi64ELi128ELi4ES3_EELi16ELi5ELb1EEEvNS_16Flash_fwd_paramsE)
        /*0080*/ 	.short	0x0210
        /*0082*/ 	.short	0x01d0


	//----- nvinfo : EIATTR_SW_WAR
	.align		4
.L_728:
        /*0084*/ 	.byte	0x04, 0x36
        /*0086*/ 	.short	(.L_730 - .L_729)
.L_729:
        /*0088*/ 	.word	0x00000008
.L_730:


//--------------------- .nv.info._ZN5flash32flash_fwd_splitkv_combine_kernelI23Flash_fwd_kernel_traitsILi96ELi64ELi128ELi4ELb0ELb0EN7cutlass6half_tE19Flash_kernel_traitsILi96ELi64ELi128ELi4ES3_EELi16ELi4ELb1EEEvNS_16Flash_fwd_paramsE --------------------------
	.section	.nv.info._ZN5flash32flash_fwd_splitkv_combine_kernelI23Flash_fwd_kernel_traitsILi96ELi64ELi128ELi4ELb0ELb0EN7cutlass6half_tE19Flash_kernel_traitsILi96ELi64ELi128ELi4ES3_EELi16ELi4ELb1EEEvNS_16Flash_fwd_paramsE,"",@"SHT_CUDA_INFO"
	.sectionflags	@""
	.align	4


	//----- nvinfo : EIATTR_CUDA_API_VERSION
	.align		4
        /*0000*/ 	.byte	0x04, 0x37
        /*0002*/ 	.short	(.L_732 - .L_731)
.L_731:
        /*0004*/ 	.word	0x00000082


	//----- nvinfo : EIATTR_KPARAM_INFO
	.align		4
.L_732:
        /*0008*/ 	.byte	0x04, 0x17
        /*000a*/ 	.short	(.L_734 - .L_733)
.L_733:
        /*000c*/ 	.word	0x00000000
        /*0010*/ 	.short	0x0000
        /*0012*/ 	.short	0x0000
        /*0014*/ 	.byte	0x00, 0xf0, 0x41, 0x07


	//----- nvinfo : EIATTR_SPARSE_MMA_MASK
	.align		4
.L_734:
        /*0018*/ 	.byte	0x03, 0x50
        /*001a*/ 	.short	0x0000


	//----- nvinfo : EIATTR_MAXREG_COUNT
	.align		4
        /*001c*/ 	.byte	0x03, 0x1b
        /*001e*/ 	.short	0x00ff


	//----- nvinfo : EIATTR_NUM_BARRIERS
	.align		4
        /*0020*/ 	.byte	0x02, 0x4c
        /*0022*/ 	.byte	0x01
	.zero		1


	//----- nvinfo : EIATTR_MERCURY_ISA_VERSION
	.align		4
        /*0024*/ 	.byte	0x03, 0x5f
        /*0026*/ 	.short	0x0101


	//----- nvinfo : EIATTR_COOP_GROUP_MASK_REGIDS
	.align		4
        /*0028*/ 	.byte	0x04, 0x29
        /*002a*/ 	.short	(.L_736 - .L_735)


	//   ....[0]....
.L_735:
        /*002c*/ 	.word	0xffffffff


	//   ....[1]....
        /*0030*/ 	.word	0xffffffff


	//   ....[2]....
        /*0034*/ 	.word	0xffffffff


	//   ....[3]....
        /*0038*/ 	.word	0xffffffff


	//   ....[4]....
        /*003c*/ 	.word	0xffffffff


	//   ....[5]....
        /*0040*/ 	.word	0xffffffff


	//----- nvinfo : EIATTR_COOP_GROUP_INSTR_OFFSETS
	.align		4
.L_736:
        /*0044*/ 	.byte	0x04, 0x28
        /*0046*/ 	.short	(.L_738 - .L_737)


	//   ....[0]....
.L_737:
        /*0048*/ 	.word	0x00001780


	//   ....[1]....
        /*004c*/ 	.word	0x000017b0


	//   ....[2]....
        /*0050*/ 	.word	0x000017f0


	//   ....[3]....
        /*0054*/ 	.word	0x000019b0


	//   ....[4]....
        /*0058*/ 	.word	0x00001a30


	//   ....[5]....
        /*005c*/ 	.word	0x00001ba0


	//----- nvinfo : EIATTR_EXIT_INSTR_OFFSETS
	.align		4
.L_738:
        /*0060*/ 	.byte	0x04, 0x1c
        /*0062*/ 	.short	(.L_740 - .L_739)


	//   ....[0]....
.L_739:
        /*0064*/ 	.word	0x00004860


	//   ....[1]....
        /*0068*/ 	.word	0x00004e70


	//----- nvinfo : EIATTR_CRS_STACK_SIZE
	.align		4
.L_740:
        /*006c*/ 	.byte	0x04, 0x1e
        /*006e*/ 	.short	(.L_742 - .L_741)
.L_741:
        /*0070*/ 	.word	0x00000000


	//----- nvinfo : EIATTR_CBANK_PARAM_SIZE
	.align		4
.L_742:
        /*0074*/ 	.byte	0x03, 0x19
        /*0076*/ 	.short	0x01d0


	//----- nvinfo : EIATTR_PARAM_CBANK
	.align		4
        /*0078*/ 	.byte	0x04, 0x0a
        /*007a*/ 	.short	(.L_744 - .L_743)
	.align		4
.L_743:
        /*007c*/ 	.word	index@(.nv.constant0._ZN5flash32flash_fwd_splitkv_combine_kernelI23Flash_fwd_kernel_traitsILi96ELi64ELi128ELi4ELb0ELb0EN7cutlass6half_tE19Flash_kernel_traitsILi96ELi64ELi128ELi4ES3_EELi16ELi4ELb1EEEvNS_16Flash_fwd_paramsE)
        /*0080*/ 	.short	0x0210
        /*0082*/ 	.short	0x01d0


	//----- nvinfo : EIATTR_SW_WAR
	.align		4
.L_744:
        /*0084*/ 	.byte	0x04, 0x36
        /*0086*/ 	.short	(.L_746 - .L_745)
.L_745:
        /*0088*/ 	.word	0x00000008
.L_746:


//--------------------- .nv.info._ZN5flash32flash_fwd_splitkv_combine_kernelI23Flash_fwd_kernel_traitsILi96ELi64ELi128ELi4ELb0ELb0EN7cutlass6half_tE19Flash_kernel_traitsILi96ELi64ELi128ELi4ES3_EELi16ELi3ELb1EEEvNS_16Flash_fwd_paramsE --------------------------
	.section	.nv.info._ZN5flash32flash_fwd_splitkv_combine_kernelI23Flash_fwd_kernel_traitsILi96ELi64ELi128ELi4ELb0ELb0EN7cutlass6half_tE19Flash_kernel_traitsILi96ELi64ELi128ELi4ES3_EELi16ELi3ELb1EEEvNS_16Flash_fwd_paramsE,"",@"SHT_CUDA_INFO"
	.sectionflags	@""
	.align	4


	//----- nvinfo : EIATTR_CUDA_API_VERSION
	.align		4
        /*0000*/ 	.byte	0x04, 0x37
        /*0002*/ 	.short	(.L_748 - .L_747)
.L_747:
        /*0004*/ 	.word	0x00000082


	//----- nvinfo : EIATTR_KPARAM_INFO
	.align		4
.L_748:
        /*0008*/ 	.byte	0x04, 0x17
        /*000a*/ 	.short	(.L_750 - .L_749)
.L_749:
        /*000c*/ 	.word	0x00000000
        /*0010*/ 	.short	0x0000
        /*0012*/ 	.short	0x0000
        /*0014*/ 	.byte	0x00, 0xf0, 0x41, 0x07


	//----- nvinfo : EIATTR_SPARSE_MMA_MASK
	.align		4
.L_750:
        /*0018*/ 	.byte	0x03, 0x50
        /*001a*/ 	.short	0x0000


	//----- nvinfo : EIATTR_MAXREG_COUNT
	.align		4
        /*001c*/ 	.byte	0x03, 0x1b
        /*001e*/ 	.short	0x00ff


	//----- nvinfo : EIATTR_NUM_BARRIERS
	.align		4
        /*0020*/ 	.byte	0x02, 0x4c
        /*0022*/ 	.byte	0x01
	.zero		1


	//----- nvinfo : EIATTR_MERCURY_ISA_VERSION
	.align		4
        /*0024*/ 	.byte	0x03, 0x5f
        /*0026*/ 	.short	0x0101


	//----- nvinfo : EIATTR_COOP_GROUP_MASK_REGIDS
	.align		4
        /*0028*/ 	.byte	0x04, 0x29
        /*002a*/ 	.short	(.L_752 - .L_751)


	//   ....[0]....
.L_751:
        /*002c*/ 	.word	0xffffffff


	//   ....[1]....
        /*0030*/ 	.word	0xffffffff


	//   ....[2]....
        /*0034*/ 	.word	0xffffffff


	//   ....[3]....
        /*0038*/ 	.word	0xffffffff


	//   ....[4]....
        /*003c*/ 	.word	0xffffffff


	//   ....[5]....
        /*0040*/ 	.word	0xffffffff


	//----- nvinfo : EIATTR_COOP_GROUP_INSTR_OFFSETS
	.align		4
.L_752:
        /*0044*/ 	.byte	0x04, 0x28
        /*0046*/ 	.short	(.L_754 - .L_753)


	//   ....[0]....
.L_753:
        /*0048*/ 	.word	0x00001810


	//   ....[1]....
        /*004c*/ 	.word	0x00001890


	//   ....[2]....
        /*0050*/ 	.word	0x00001900


	//   ....[3]....
        /*0054*/ 	.word	0x00001a50


	//   ....[4]....
        /*0058*/ 	.word	0x00001b30


	//   ....[5]....
        /*005c*/ 	.word	0x00001c90


	//----- nvinfo : EIATTR_EXIT_INSTR_OFFSETS
	.align		4
.L_754:
        /*0060*/ 	.byte	0x04, 0x1c
        /*0062*/ 	.short	(.L_756 - .L_755)


	//   ....[0]....
.L_755:
        /*0064*/ 	.word	0x00004870


	//   ....[1]....
        /*0068*/ 	.word	0x00004e80


	//----- nvinfo : EIATTR_CRS_STACK_SIZE
	.align		4
.L_756:
        /*006c*/ 	.byte	0x04, 0x1e
        /*006e*/ 	.short	(.L_758 - .L_757)
.L_757:
        /*0070*/ 	.word	0x00000000


	//----- nvinfo : EIATTR_CBANK_PARAM_SIZE
	.align		4
.L_758:
        /*0074*/ 	.byte	0x03, 0x19
        /*0076*/ 	.short	0x01d0


	//----- nvinfo : EIATTR_PARAM_CBANK
	.align		4
        /*0078*/ 	.byte	0x04, 0x0a
        /*007a*/ 	.short	(.L_760 - .L_759)
	.align		4
.L_759:
        /*007c*/ 	.word	index@(.nv.constant0._ZN5flash32flash_fwd_splitkv_combine_kernelI23Flash_fwd_kernel_traitsILi96ELi64ELi128ELi4ELb0ELb0EN7cutlass6half_tE19Flash_kernel_traitsILi96ELi64ELi128ELi4ES3_EELi16ELi3ELb1EEEvNS_16Flash_fwd_paramsE)
        /*0080*/ 	.short	0x0210
        /*0082*/ 	.short	0x01d0


	//----- nvinfo : EIATTR_SW_WAR
	.align		4
.L_760:
        /*0084*/ 	.byte	0x04, 0x36
        /*0086*/ 	.short	(.L_762 - .L_761)
.L_761:
        /*0088*/ 	.word	0x00000008
.L_762:


//--------------------- .nv.info._ZN5flash32flash_fwd_splitkv_combine_kernelI23Flash_fwd_kernel_traitsILi96ELi64ELi128ELi4ELb0ELb0EN7cutlass6half_tE19Flash_kernel_traitsILi96ELi64ELi128ELi4ES3_EELi16ELi2ELb1EEEvNS_16Flash_fwd_paramsE --------------------------
	.section	.nv.info._ZN5flash32flash_fwd_splitkv_combine_kernelI23Flash_fwd_kernel_traitsILi96ELi64ELi128ELi4ELb0ELb0EN7cutlass6half_tE19Flash_kernel_traitsILi96ELi64ELi128ELi4ES3_EELi16ELi2ELb1EEEvNS_16Flash_fwd_paramsE,"",@"SHT_CUDA_INFO"
	.sectionflags	@""
	.align	4


	//----- nvinfo : EIATTR_CUDA_API_VERSION
	.align		4
        /*0000*/ 	.byte	0x04, 0x37
        /*0002*/ 	.short	(.L_764 - .L_763)
.L_763:
        /*0004*/ 	.word	0x00000082


	//----- nvinfo : EIATTR_KPARAM_INFO
	.align		4
.L_764:
        /*0008*/ 	.byte	0x04, 0x17
        /*000a*/ 	.short	(.L_766 - .L_765)
.L_765:
        /*000c*/ 	.word	0x00000000
        /*0010*/ 	.short	0x0000
        /*0012*/ 	.short	0x0000
        /*0014*/ 	.byte	0x00, 0xf0, 0x41, 0x07


	//----- nvinfo : EIATTR_SPARSE_MMA_MASK
	.align		4
.L_766:
        /*0018*/ 	.byte	0x03, 0x50
        /*001a*/ 	.short	0x0000


	//----- nvinfo : EIATTR_MAXREG_COUNT
	.align		4
        /*001c*/ 	.byte	0x03, 0x1b
        /*001e*/ 	.short	0x00ff


	//----- nvinfo : EIATTR_NUM_BARRIERS
	.align		4
        /*0020*/ 	.byte	0x02, 0x4c
        /*0022*/ 	.byte	0x01
	.zero		1


	//----- nvinfo : EIATTR_MERCURY_ISA_VERSION
	.align		4
        /*0024*/ 	.byte	0x03, 0x5f
        /*0026*/ 	.short	0x0101


	//----- nvinfo : EIATTR_COOP_GROUP_MASK_REGIDS
	.align		4
        /*0028*/ 	.byte	0x04, 0x29
        /*002a*/ 	.short	(.L_768 - .L_767)


	//   ....[0]....
.L_767:
        /*002c*/ 	.word	0xffffffff


	//   ....[1]....
        /*0030*/ 	.word	0xffffffff


	//   ....[2]....
        /*0034*/ 	.word	0xffffffff


	//   ....[3]....
        /*0038*/ 	.word	0xffffffff


	//----- nvinfo : EIATTR_COOP_GROUP_INSTR_OFFSETS
	.align		4
.L_768:
        /*003c*/ 	.byte	0x04, 0x28
        /*003e*/ 	.short	(.L_770 - .L_769)


	//   ....[0]....
.L_769:
        /*0040*/ 	.word	0x00001800


	//   ....[1]....
        /*0044*/ 	.word	0x00001880


	//   ....[2]....
        /*0048*/ 	.word	0x00001a80


	//   ....[3]....
        /*004c*/ 	.word	0x00001bd0


	//----- nvinfo : EIATTR_EXIT_INSTR_OFFSETS
	.align		4
.L_770:
        /*0050*/ 	.byte	0x04, 0x1c
        /*0052*/ 	.short	(.L_772 - .L_771)


	//   ....[0]....
.L_771:
        /*0054*/ 	.word	0x00004840


	//   ....[1]....
        /*0058*/ 	.word	0x00004e50


	//----- nvinfo : EIATTR_CRS_STACK_SIZE
	.align		4
.L_772:
        /*005c*/ 	.byte	0x04, 0x1e
        /*005e*/ 	.short	(.L_774 - .L_773)
.L_773:
        /*0060*/ 	.word	0x00000000


	//----- nvinfo : EIATTR_CBANK_PARAM_SIZE
	.align		4
.L_774:
        /*0064*/ 	.byte	0x03, 0x19
        /*0066*/ 	.short	0x01d0


	//----- nvinfo : EIATTR_PARAM_CBANK
	.align		4
        /*0068*/ 	.byte	0x04, 0x0a
        /*006a*/ 	.short	(.L_776 - .L_775)
	.align		4
.L_775:
        /*006c*/ 	.word	index@(.nv.constant0._ZN5flash32flash_fwd_splitkv_combine_kernelI23Flash_fwd_kernel_traitsILi96ELi64ELi128ELi4ELb0ELb0EN7cutlass6half_tE19Flash_kernel_traitsILi96ELi64ELi128ELi4ES3_EELi16ELi2ELb1EEEvNS_16Flash_fwd_paramsE)
        /*0070*/ 	.short	0x0210
        /*0072*/ 	.short	0x01d0


	//----- nvinfo : EIATTR_SW_WAR
	.align		4
.L_776:
        /*0074*/ 	.byte	0x04, 0x36
        /*0076*/ 	.short	(.L_778 - .L_777)
.L_777:
        /*0078*/ 	.word	0x00000008
.L_778:


//--------------------- .nv.info._ZN5flash32flash_fwd_splitkv_combine_kernelI23Flash_fwd_kernel_traitsILi96ELi64ELi128ELi4ELb0ELb0EN7cutlass6half_tE19Flash_kernel_traitsILi96ELi64ELi128ELi4ES3_EELi16ELi1ELb1EEEvNS_16Flash_fwd_paramsE --------------------------
	.section	.nv.info._ZN5flash32flash_fwd_splitkv_combine_kernelI23Flash_fwd_kernel_traitsILi96ELi64ELi128ELi4ELb0ELb0EN7cutlass6half_tE19Flash_kernel_traitsILi96ELi64ELi128ELi4ES3_EELi16ELi1ELb1EEEvNS_16Flash_fwd_paramsE,"",@"SHT_CUDA_INFO"
	.sectionflags	@""
	.align	4


	//----- nvinfo : EIATTR_CUDA_API_VERSION
	.align		4
        /*0000*/ 	.byte	0x04, 0x37
        /*0002*/ 	.short	(.L_780 - .L_779)
.L_779:
        /*0004*/ 	.word	0x00000082


	//----- nvinfo : EIATTR_KPARAM_INFO
	.align		4
.L_780:
        /*0008*/ 	.byte	0x04, 0x17
        /*000a*/ 	.short	(.L_782 - .L_781)
.L_781:
        /*000c*/ 	.word	0x00000000
        /*0010*/ 	.short	0x0000
        /*0012*/ 	.short	0x0000
        /*0014*/ 	.byte	0x00, 0xf0, 0x41, 0x07


	//----- nvinfo : EIATTR_SPARSE_MMA_MASK
	.align		4
.L_782:
        /*0018*/ 	.byte	0x03, 0x50
        /*001a*/ 	.short	0x0000


	//----- nvinfo : EIATTR_MAXREG_COUNT
	.align		4
        /*001c*/ 	.byte	0x03, 0x1b
        /*001e*/ 	.short	0x00ff


	//----- nvinfo : EIATTR_NUM_BARRIERS
	.align		4
        /*0020*/ 	.byte	0x02, 0x4c
        /*0022*/ 	.byte	0x01
	.zero		1


	//----- nvinfo : EIATTR_MERCURY_ISA_VERSION
	.align		4
        /*0024*/ 	.byte	0x03, 0x5f
        /*0026*/ 	.short	0x0101


	//----- nvinfo : EIATTR_COOP_GROUP_MASK_REGIDS
	.align		4
        /*0028*/ 	.byte	0x04, 0x29
        /*002a*/ 	.short	(.L_784 - .L_783)


	//   ....[0]....
.L_783:
        /*002c*/ 	.word	0xffffffff


	//   ....[1]....
        /*0030*/ 	.word	0xffffffff


	//----- nvinfo : EIATTR_COOP_GROUP_INSTR_OFFSETS
	.align		4
.L_784:
        /*0034*/ 	.byte	0x04, 0x28
        /*0036*/ 	.short	(.L_786 - .L_785)


	//   ....[0]....
.L_785:
        /*0038*/ 	.word	0x000018a0


	//   ....[1]....
        /*003c*/ 	.word	0x00001b30


	//----- nvinfo : EIATTR_EXIT_INSTR_OFFSETS
	.align		4
.L_786:
        /*0040*/ 	.byte	0x04, 0x1c
        /*0042*/ 	.short	(.L_788 - .L_787)


	//   ....[0]....
.L_787:
        /*0044*/ 	.word	0x00004880


	//   ....[1]....
        /*0048*/ 	.word	0x00004e90


	//----- nvinfo : EIATTR_CRS_STACK_SIZE
	.align		4
.L_788:
        /*004c*/ 	.byte	0x04, 0x1e
        /*004e*/ 	.short	(.L_790 - .L_789)
.L_789:
        /*0050*/ 	.word	0x00000000


	//----- nvinfo : EIATTR_CBANK_PARAM_SIZE
	.align		4
.L_790:
        /*0054*/ 	.byte	0x03, 0x19
        /*0056*/ 	.short	0x01d0


	//----- nvinfo : EIATTR_PARAM_CBANK
	.align		4
        /*0058*/ 	.byte	0x04, 0x0a
        /*005a*/ 	.short	(.L_792 - .L_791)
	.align		4
.L_791:
        /*005c*/ 	.word	index@(.nv.constant0._ZN5flash32flash_fwd_splitkv_combine_kernelI23Flash_fwd_kernel_traitsILi96ELi64ELi128ELi4ELb0ELb0EN7cutlass6half_tE19Flash_kernel_traitsILi96ELi64ELi128ELi4ES3_EELi16ELi1ELb1EEEvNS_16Flash_fwd_paramsE)
        /*0060*/ 	.short	0x0210
        /*0062*/ 	.short	0x01d0


	//----- nvinfo : EIATTR_SW_WAR
	.align		4
.L_792:
        /*0064*/ 	.byte	0x04, 0x36
        /*0066*/ 	.short	(.L_794 - .L_793)
.L_793:
        /*0068*/ 	.word	0x00000008
.L_794:


//--------------------- .nv.info._ZN5flash24flash_fwd_splitkv_kernelI23Flash_fwd_kernel_traitsILi96ELi64ELi128ELi4ELb0ELb0EN7cutlass6half_tE19Flash_kernel_traitsILi96ELi64ELi128ELi4ES3_EELb1ELb0ELb0ELb0ELb0ELb0ELb0ELb0EEEvNS_16Flash_fwd_paramsE --------------------------
	.section	.nv.info._ZN5flash24flash_fwd_splitkv_kernelI23Flash_fwd_kernel_traitsILi96ELi64ELi128ELi4ELb0ELb0EN7cutlass6half_tE19Flash_kernel_traitsILi96ELi64ELi128ELi4ES3_EELb1ELb0ELb0ELb0ELb0ELb0ELb0ELb0EEEvNS_16Flash_fwd_paramsE,"",@"SHT_CUDA_INFO"
	.sectionflags	@""
	.align	4


	//----- nvinfo : EIATTR_CUDA_API_VERSION
	.align		4
        /*0000*/ 	.byte	0x04, 0x37
        /*0002*/ 	.short	(.L_796 - .L_795)
.L_795:
        /*0004*/ 	.word	0x00000082


	//----- nvinfo : EIATTR_KPARAM_INFO
	.align		4
.L_796:
        /*0008*/ 	.byte	0x04, 0x17
        /*000a*/ 	.short	(.L_798 - .L_797)
.L_797:
        /*000c*/ 	.word	0x00000000
        /*0010*/ 	.short	0x0000
        /*0012*/ 	.short	0x0000
        /*0014*/ 	.byte	0x00, 0xf0, 0x41, 0x07


	//----- nvinfo : EIATTR_SPARSE_MMA_MASK
	.align		4
.L_798:
        /*0018*/ 	.byte	0x03, 0x50
        /*001a*/ 	.short	0x0000


	//----- nvinfo : EIATTR_MAXREG_COUNT
	.align		4
        /*001c*/ 	.byte	0x03, 0x1b
        /*001e*/ 	.short	0x00ff


	//----- nvinfo : EIATTR_NUM_BARRIERS
	.align		4
        /*0020*/ 	.byte	0x02, 0x4c
        /*0022*/ 	.byte	0x01
	.zero		1


	//----- nvinfo : EIATTR_MERCURY_ISA_VERSION
	.align		4
        /*0024*/ 	.byte	0x03, 0x5f
        /*0026*/ 	.short	0x0101


	//----- nvinfo : EIATTR_COOP_GROUP_MASK_REGIDS
	.align		4
        /*0028*/ 	.byte	0x04, 0x29
        /*002a*/ 	.short	(.L_800 - .L_799)


	//   ....[0]....
.L_799:
        /*002c*/ 	.word	0xffffffff


	//   ....[1]....
        /*0030*/ 	.word	0xffffffff


	//   ....[2]....
        /*0034*/ 	.word	0xffffffff


	//   ....[3]....
        /*0038*/ 	.word	0xffffffff


	//   ....[4]....
        /*003c*/ 	.word	0xffffffff


	//   ....[5]....
        /*0040*/ 	.word	0xffffffff


	//   ....[6]....
        /*0044*/ 	.word	0xffffffff


	//   ....[7]....
        /*0048*/ 	.word	0xffffffff


	//   ....[8]....
        /*004c*/ 	.word	0xffffffff


	//   ....[9]....
        /*0050*/ 	.word	0xffffffff


	//   ....[10]....
        /*0054*/ 	.word	0xffffffff


	//   ....[11]....
        /*0058*/ 	.word	0xffffffff


	//   ....[12]....
        /*005c*/ 	.word	0xffffffff


	//   ....[13]....
        /*0060*/ 	.word	0xffffffff


	//   ....[14]....
        /*0064*/ 	.word	0xffffffff


	//   ....[15]....
        /*0068*/ 	.word	0xffffffff


	//----- nvinfo : EIATTR_COOP_GROUP_INSTR_OFFSETS
	.align		4
.L_800:
        /*006c*/ 	.byte	0x04, 0x28
        /*006e*/ 	.short	(.L_802 - .L_801)


	//   ....[0]....
.L_801:
        /*0070*/ 	.word	0x000059c0


	//   ....[1]....
        /*0074*/ 	.word	0x00005a90


	//   ....[2]....
        /*0078*/ 	.word	0x00005aa0


	//   ....[3]....
        /*007c*/ 	.word	0x00005ad0


	//   ....[4]....
        /*0080*/ 	.word	0x0000a0a0


	//   ....[5]....
        /*0084*/ 	.word	0x0000a0c0


	//   ....[6]....
        /*0088*/ 	.word	0x0000a0e0


	//   ....[7]....
        /*008c*/ 	.word	0x0000a100


	//   ....[8]....
        /*0090*/ 	.word	0x0000de20


	//   ....[9]....
        /*0094*/ 	.word	0x0000de40


	//   ....[10]....
        /*0098*/ 	.word	0x0000de80


	//   ....[11]....
        /*009c*/ 	.word	0x0000de90


	//   ....[12]....
        /*00a0*/ 	.word	0x0000f9c0


	//   ....[13]....
        /*00a4*/ 	.word	0x0000fa00


	//   ....[14]....
        /*00a8*/ 	.word	0x0000fa70


	//   ....[15]....
        /*00ac*/ 	.word	0x0000fa80


	//----- nvinfo : EIATTR_EXIT_INSTR_OFFSETS
	.align		4
.L_802:
        /*00b0*/ 	.byte	0x04, 0x1c
        /*00b2*/ 	.short	(.L_804 - .L_803)


	//   ....[0]....
.L_803:
        /*00b4*/ 	.word	0x00000310


	//   ....[1]....
        /*00b8*/ 	.word	0x00000a40


	//   ....[2]....
        /*00bc*/ 	.word	0x00000a70


	//   ....[3]....
        /*00c0*/ 	.word	0x00010a10


	//   ....[4]....
        /*00c4*/ 	.word	0x00010b30


	//   ....[5]....
        /*00c8*/ 	.word	0x00010b50


	//----- nvinfo : EIATTR_CRS_STACK_SIZE
	.align		4
.L_804:
        /*00cc*/ 	.byte	0x04, 0x1e
        /*00ce*/ 	.short	(.L_806 - .L_805)
.L_805:
        /*00d0*/ 	.word	0x00000000


	//----- nvinfo : EIATTR_CBANK_PARAM_SIZE
	.align		4
.L_806:
        /*00d4*/ 	.byte	0x03, 0x19
        /*00d6*/ 	.short	0x01d0


	//----- nvinfo : EIATTR_PARAM_CBANK
	.align		4
        /*00d8*/ 	.byte	0x04, 0x0a
        /*00da*/ 	.short	(.L_808 - .L_807)
	.align		4
.L_807:
        /*00dc*/ 	.word	index@(.nv.constant0._ZN5flash24flash_fwd_splitkv_kernelI23Flash_fwd_kernel_traitsILi96ELi64ELi128ELi4ELb0ELb0EN7cutlass6half_tE19Flash_kernel_traitsILi96ELi64ELi128ELi4ES3_EELb1ELb0ELb0ELb0ELb0ELb0ELb0ELb0EEEvNS_16Flash_fwd_paramsE)
        /*00e0*/ 	.short	0x0210
        /*00e2*/ 	.short	0x01d0


	//----- nvinfo : EIATTR_SW_WAR
	.align		4
.L_808:
        /*00e4*/ 	.byte	0x04, 0x36
        /*00e6*/ 	.short	(.L_810 - .L_809)
.L_809:
        /*00e8*/ 	.word	0x00000008
.L_810:


//--------------------- .nv.info._ZN5flash24flash_fwd_splitkv_kernelI23Flash_fwd_kernel_traitsILi96ELi64ELi128ELi4ELb0ELb0EN7cutlass6half_tE19Flash_kernel_traitsILi96ELi64ELi128ELi4ES3_EELb1ELb0ELb0ELb0ELb0ELb1ELb0ELb0EEEvNS_16Flash_fwd_paramsE --------------------------
	.section	.nv.info._ZN5flash24flash_fwd_splitkv_kernelI23Flash_fwd_kernel_traitsILi96ELi64ELi128ELi4ELb0ELb0EN7cutlass6half_tE19Flash_kernel_traitsILi96ELi64ELi128ELi4ES3_EELb1ELb0ELb0ELb0ELb0ELb1ELb0ELb0EEEvNS_16Flash_fwd_paramsE,"",@"SHT_CUDA_INFO"
	.sectionflags	@""
	.align	4


	//----- nvinfo : EIATTR_CUDA_API_VERSION
	.align		4
        /*0000*/ 	.byte	0x04, 0x37
        /*0002*/ 	.short	(.L_812 - .L_811)
.L_811:
        /*0004*/ 	.word	0x00000082


	//----- nvinfo : EIATTR_KPARAM_INFO
	.align		4
.L_812:
        /*0008*/ 	.byte	0x04, 0x17
        /*000a*/ 	.short	(.L_814 - .L_813)
.L_813:
        /*000c*/ 	.word	0x00000000
        /*0010*/ 	.short	0x0000
        /*0012*/ 	.short	0x0000
        /*0014*/ 	.byte	0x00, 0xf0, 0x41, 0x07


	//----- nvinfo : EIATTR_SPARSE_MMA_MASK
	.align		4
.L_814:
        /*0018*/ 	.byte	0x03, 0x50
        /*001a*/ 	.short	0x0000


	//----- nvinfo : EIATTR_MAXREG_COUNT
	.align		4
        /*001c*/ 	.byte	0x03, 0x1b
        /*001e*/ 	.short	0x00ff


	//----- nvinfo : EIATTR_NUM_BARRIERS
	.align		4
        /*0020*/ 	.byte	0x02, 0x4c
        /*0022*/ 	.byte	0x01
	.zero		1


	//----- nvinfo : EIATTR_MERCURY_ISA_VERSION
	.align		4
        /*0024*/ 	.byte	0x03, 0x5f
        /*0026*/ 	.short	0x0101


	//----- nvinfo : EIATTR_COOP_GROUP_MASK_REGIDS
	.align		4
        /*0028*/ 	.byte	0x04, 0x29
        /*002a*/ 	.short	(.L_816 - .L_815)


	//   ....[0]....
.L_815:
        /*002c*/ 	.word	0xffffffff


	//   ....[1]....
        /*0030*/ 	.word	0xffffffff


	//   ....[2]....
        /*0034*/ 	.word	0xffffffff


	//   ....[3]....
        /*0038*/ 	.word	0xffffffff


	//   ....[4]....
        /*003c*/ 	.word	0xffffffff


	//   ....[5]....
        /*0040*/ 	.word	0xffffffff


	//   ....[6]....
        /*0044*/ 	.word	0xffffffff


	//   ....[7]....
        /*0048*/ 	.word	0xffffffff


	//   ....[8]....
        /*004c*/ 	.word	0xffffffff


	//   ....[9]....
        /*0050*/ 	.word	0xffffffff


	//   ....[10]....
        /*0054*/ 	.word	0xffffffff


	//   ....[11]....
        /*0058*/ 	.word	0xffffffff


	//   ....[12]....
        /*005c*/ 	.word	0xffffffff


	//   ....[13]....
        /*0060*/ 	.word	0xffffffff


	//   ....[14]....
        /*0064*/ 	.word	0xffffffff


	//   ....[15]....
        /*0068*/ 	.word	0xffffffff


	//----- nvinfo : EIATTR_COOP_GROUP_INSTR_OFFSETS
	.align		4
.L_816:
        /*006c*/ 	.byte	0x04, 0x28
        /*006e*/ 	.short	(.L_818 - .L_817)


	//   ....[0]....
.L_817:
        /*0070*/ 	.word	0x00006180


	//   ....[1]....
        /*0074*/ 	.word	0x000062a0


	//   ....[2]....
        /*0078*/ 	.word	0x000062b0


	//   ....[3]....
        /*007c*/ 	.word	0x00006300


	//   ....[4]....
        /*0080*/ 	.word	0x0000b070


	//   ....[5]....
        /*0084*/ 	.word	0x0000b0c0


	//   ....[6]....
        /*0088*/ 	.word	0x0000b0e0


	//   ....[7]....
        /*008c*/ 	.word	0x0000b100


	//   ....[8]....
        /*0090*/ 	.word	0x0000f6a0


	//   ....[9]....
        /*0094*/ 	.word	0x0000f6b0


	//   ....[10]....
        /*0098*/ 	.word	0x0000f6e0


	//   ....[11]....
        /*009c*/ 	.word	0x0000f6f0


	//   ....[12]....
        /*00a0*/ 	.word	0x000111d0


	//   ....[13]....
        /*00a4*/ 	.word	0x00011210


	//   ....[14]....
        /*00a8*/ 	.word	0x00011280


	//   ....[15]....
        /*00ac*/ 	.word	0x00011290


	//----- nvinfo : EIATTR_EXIT_INSTR_OFFSETS
	.align		4
.L_818:
        /*00b0*/ 	.byte	0x04, 0x1c
        /*00b2*/ 	.short	(.L_820 - .L_819)


	//   ....[0]....
.L_819:
        /*00b4*/ 	.word	0x00000310


	//   ....[1]....
        /*00b8*/ 	.word	0x00000a40


	//   ....[2]....
        /*00bc*/ 	.word	0x00000a70


	//   ....[3]....
        /*00c0*/ 	.word	0x00012220


	//   ....[4]....
        /*00c4*/ 	.word	0x00012340


	//   ....[5]....
        /*00c8*/ 	.word	0x00012360


	//----- nvinfo : EIATTR_CRS_STACK_SIZE
	.align		4
.L_820:
        /*00cc*/ 	.byte	0x04, 0x1e
        /*00ce*/ 	.short	(.L_822 - .L_821)
.L_821:
        /*00d0*/ 	.word	0x00000000


	//----- nvinfo : EIATTR_CBANK_PARAM_SIZE
	.align		4
.L_822:
        /*00d4*/ 	.byte	0x03, 0x19
        /*00d6*/ 	.short	0x01d0


	//----- nvinfo : EIATTR_PARAM_CBANK
	.align		4
        /*00d8*/ 	.byte	0x04, 0x0a
        /*00da*/ 	.short	(.L_824 - .L_823)
	.align		4
.L_823:
        /*00dc*/ 	.word	index@(.nv.constant0._ZN5flash24flash_fwd_splitkv_kernelI23Flash_fwd_kernel_traitsILi96ELi64ELi128ELi4ELb0ELb0EN7cutlass6half_tE19Flash_kernel_traitsILi96ELi64ELi128ELi4ES3_EELb1ELb0ELb0ELb0ELb0ELb1ELb0ELb0EEEvNS_16Flash_fwd_paramsE)
        /*00e0*/ 	.short	0x0210
        /*00e2*/ 	.short	0x01d0


	//----- nvinfo : EIATTR_SW_WAR
	.align		4
.L_824:
        /*00e4*/ 	.byte	0x04, 0x36
        /*00e6*/ 	.short	(.L_826 - .L_825)
.L_825:
        /*00e8*/ 	.word	0x00000008
.L_826:


//--------------------- .nv.info._ZN5flash24flash_fwd_splitkv_kernelI23Flash_fwd_kernel_traitsILi96ELi64ELi128ELi4ELb0ELb0EN7cutlass6half_tE19Flash_kernel_traitsILi96ELi64ELi128ELi4ES3_EELb1ELb0ELb0ELb0ELb0ELb0ELb0ELb1EEEvNS_16Flash_fwd_paramsE --------------------------
	.section	.nv.info._ZN5flash24flash_fwd_splitkv_kernelI23Flash_fwd_kernel_traitsILi96ELi64ELi128ELi4ELb0ELb0EN7cutlass6half_tE19Flash_kernel_traitsILi96ELi64ELi128ELi4ES3_EELb1ELb0ELb0ELb0ELb0ELb0ELb0ELb1EEEvNS_16Flash_fwd_paramsE,"",@"SHT_CUDA_INFO"
	.sectionflags	@""
	.align	4


	//----- nvinfo : EIATTR_CUDA_API_VERSION
	.align		4
        /*0000*/ 	.byte	0x04, 0x37
        /*0002*/ 	.short	(.L_828 - .L_827)
.L_827:
        /*0004*/ 	.word	0x00000082


	//----- nvinfo : EIATTR_KPARAM_INFO
	.align		4
.L_828:
        /*0008*/ 	.byte	0x04, 0x17
        /*000a*/ 	.short	(.L_830 - .L_829)
.L_829:
        /*000c*/ 	.word	0x00000000
        /*0010*/ 	.short	0x0000
        /*0012*/ 	.short	0x0000
        /*0014*/ 	.byte	0x00, 0xf0, 0x41, 0x07


	//----- nvinfo : EIATTR_SPARSE_MMA_MASK
	.align		4
.L_830:
        /*0018*/ 	.byte	0x03, 0x50
        /*001a*/ 	.short	0x0000


	//----- nvinfo : EIATTR_MAXREG_COUNT
	.align		4
        /*001c*/ 	.byte	0x03, 0x1b
        /*001e*/ 	.short	0x00ff


	//----- nvinfo : EIATTR_NUM_BARRIERS
	.align		4
        /*0020*/ 	.byte	0x02, 0x4c
        /*0022*/ 	.byte	0x01
	.zero		1


	//----- nvinfo : EIATTR_MERCURY_ISA_VERSION
	.align		4
        /*0024*/ 	.byte	0x03, 0x5f
        /*0026*/ 	.short	0x0101


	//----- nvinfo : EIATTR_COOP_GROUP_MASK_REGIDS
	.align		4
        /*0028*/ 	.byte	0x04, 0x29
        /*002a*/ 	.short	(.L_832 - .L_831)


	//   ....[0]....
.L_831:
        /*002c*/ 	.word	0xffffffff


	//   ....[1]....
        /*0030*/ 	.word	0xffffffff


	//   ....[2]....
        /*0034*/ 	.word	0xffffffff


	//   ....[3]....
        /*0038*/ 	.word	0xffffffff


	//   ....[4]....
        /*003c*/ 	.word	0xffffffff


	//   ....[5]....
        /*0040*/ 	.word	0xffffffff


	//   ....[6]....
        /*0044*/ 	.word	0xffffffff


	//   ....[7]....
        /*0048*/ 	.word	0xffffffff


	//   ....[8]....
        /*004c*/ 	.word	0xffffffff


	//   ....[9]....
        /*0050*/ 	.word	0xffffffff


	//   ....[10]....
        /*0054*/ 	.word	0xffffffff


	//   ....[11]....
        /*0058*/ 	.word	0xffffffff


	//   ....[12]....
        /*005c*/ 	.word	0xffffffff


	//   ....[13]....
        /*0060*/ 	.word	0xffffffff


	//   ....[14]....
        /*0064*/ 	.word	0xffffffff


	//   ....[15]....
        /*0068*/ 	.word	0xffffffff


	//----- nvinfo : EIATTR_COOP_GROUP_INSTR_OFFSETS
	.align		4
.L_832:
        /*006c*/ 	.byte	0x04, 0x28
        /*006e*/ 	.short	(.L_834 - .L_833)


	//   ....[0]....
.L_833:
        /*0070*/ 	.word	0x00012b90


	//   ....[1]....
        /*0074*/ 	.word	0x00012c80


	//   ....[2]....
        /*0078*/ 	.word	0x00012c90


	//   ....[3]....
        /*007c*/ 	.word	0x00012cc0


	//   ....[4]....
        /*0080*/ 	.word	0x000171a0


	//   ....[5]....
        /*0084*/ 	.word	0x000171c0


	//   ....[6]....
        /*0088*/ 	.word	0x000171e0


	//   ....[7]....
        /*008c*/ 	.word	0x00017200


	//   ....[8]....
        /*0090*/ 	.word	0x0001afa0


	//   ....[9]....
        /*0094*/ 	.word	0x0001afc0


	//   ....[10]....
        /*0098*/ 	.word	0x0001b000


	//   ....[11]....
        /*009c*/ 	.word	0x0001b010


	//   ....[12]....
        /*00a0*/ 	.word	0x0001cb40


	//   ....[13]....
        /*00a4*/ 	.word	0x0001cb80


	//   ....[14]....
        /*00a8*/ 	.word	0x0001cbe0


	//   ....[15]....
        /*00ac*/ 	.word	0x0001cbf0


	//----- nvinfo : EIATTR_EXIT_INSTR_OFFSETS
	.align		4
.L_834:
        /*00b0*/ 	.byte	0x04, 0x1c
        /*00b2*/ 	.short	(.L_836 - .L_835)


	//   ....[0]....
.L_835:
        /*00b4*/ 	.word	0x00000330


	//   ....[1]....
        /*00b8*/ 	.word	0x00000a80


	//   ....[2]....
        /*00bc*/ 	.word	0x00000ab0


	//   ....[3]....
        /*00c0*/ 	.word	0x0001db50


	//   ....[4]....
        /*00c4*/ 	.word	0x0001dc70


	//   ....[5]....
        /*00c8*/ 	.word	0x0001dc90


	//----- nvinfo : EIATTR_CRS_STACK_SIZE
	.align		4
.L_836:
        /*00cc*/ 	.byte	0x04, 0x1e
        /*00ce*/ 	.short	(.L_838 - .L_837)
.L_837:
        /*00d0*/ 	.word	0x00000000


	//----- nvinfo : EIATTR_CBANK_PARAM_SIZE
	.align		4
.L_838:
        /*00d4*/ 	.byte	0x03, 0x19
        /*00d6*/ 	.short	0x01d0


	//----- nvinfo : EIATTR_PARAM_CBANK
	.align		4
        /*00d8*/ 	.byte	0x04, 0x0a
        /*00da*/ 	.short	(.L_840 - .L_839)
	.align		4
.L_839:
        /*00dc*/ 	.word	index@(.nv.constant0._ZN5flash24flash_fwd_splitkv_kernelI23Flash_fwd_kernel_traitsILi96ELi64ELi128ELi4ELb0ELb0EN7cutlass6half_tE19Flash_kernel_traitsILi96ELi64ELi128ELi4ES3_EELb1ELb0ELb0ELb0ELb0ELb0ELb0ELb1EEEvNS_16Flash_fwd_paramsE)
        /*00e0*/ 	.short	0x0210
        /*00e2*/ 	.short	0x01d0


	//----- nvinfo : EIATTR_SW_WAR
	.align		4
.L_840:
        /*00e4*/ 	.byte	0x04, 0x36
        /*00e6*/ 	.short	(.L_842 - .L_841)
.L_841:
        /*00e8*/ 	.word	0x00000008
.L_842:


//--------------------- .nv.info._ZN5flash24flash_fwd_splitkv_kernelI23Flash_fwd_kernel_traitsILi96ELi64ELi128ELi4ELb0ELb0EN7cutlass6half_tE19Flash_kernel_traitsILi96ELi64ELi128ELi4ES3_EELb1ELb0ELb0ELb0ELb0ELb1ELb0ELb1EEEvNS_16Flash_fwd_paramsE --------------------------
	.section	.nv.info._ZN5flash24flash_fwd_splitkv_kernelI23Flash_fwd_kernel_traitsILi96ELi64ELi128ELi4ELb0ELb0EN7cutlass6half_tE19Flash_kernel_traitsILi96ELi64ELi128ELi4ES3_EELb1ELb0ELb0ELb0ELb0ELb1ELb0ELb1EEEvNS_16Flash_fwd_paramsE,"",@"SHT_CUDA_INFO"
	.sectionflags	@""
	.align	4


	//----- nvinfo : EIATTR_CUDA_API_VERSION
	.align		4
        /*0000*/ 	.byte	0x04, 0x37
        /*0002*/ 	.short	(.L_844 - .L_843)
.L_843:
        /*0004*/ 	.word	0x00000082


	//----- nvinfo : EIATTR_KPARAM_INFO
	.align		4
.L_844:
        /*0008*/ 	.byte	0x04, 0x17
        /*000a*/ 	.short	(.L_846 - .L_845)
.L_845:
        /*000c*/ 	.word	0x00000000
        /*0010*/ 	.short	0x0000
        /*0012*/ 	.short	0x0000
        /*0014*/ 	.byte	0x00, 0xf0, 0x41, 0x07


	//----- nvinfo : EIATTR_SPARSE_MMA_MASK
	.align		4
.L_846:
        /*0018*/ 	.byte	0x03, 0x50
        /*001a*/ 	.short	0x0000


	//----- nvinfo : EIATTR_MAXREG_COUNT
	.align		4
        /*001c*/ 	.byte	0x03, 0x1b
        /*001e*/ 	.short	0x00ff


	//----- nvinfo : EIATTR_NUM_BARRIERS
	.align		4
        /*0020*/ 	.byte	0x02, 0x4c
        /*0022*/ 	.byte	0x01
	.zero		1


	//----- nvinfo : EIATTR_MERCURY_ISA_VERSION
	.align		4
        /*0024*/ 	.byte	0x03, 0x5f
        /*0026*/ 	.short	0x0101


	//----- nvinfo : EIATTR_COOP_GROUP_MASK_REGIDS
	.align		4
        /*0028*/ 	.byte	0x04, 0x29
        /*002a*/ 	.short	(.L_848 - .L_847)


	//   ....[0]....
.L_847:
        /*002c*/ 	.word	0xffffffff


	//   ....[1]....
        /*0030*/ 	.word	0xffffffff


	//   ....[2]....
        /*0034*/ 	.word	0xffffffff


	//   ....[3]....
        /*0038*/ 	.word	0xffffffff


	//   ....[4]....
        /*003c*/ 	.word	0xffffffff


	//   ....[5]....
        /*0040*/ 	.word	0xffffffff


	//   ....[6]....
        /*0044*/ 	.word	0xffffffff


	//   ....[7]....
        /*0048*/ 	.word	0xffffffff


	//   ....[8]....
        /*004c*/ 	.word	0xffffffff


	//   ....[9]....
        /*0050*/ 	.word	0xffffffff


	//   ....[10]....
        /*0054*/ 	.word	0xffffffff


	//   ....[11]....
        /*0058*/ 	.word	0xffffffff


	//   ....[12]....
        /*005c*/ 	.word	0xffffffff


	//   ....[13]....
        /*0060*/ 	.word	0xffffffff


	//   ....[14]....
        /*0064*/ 	.word	0xffffffff


	//   ....[15]....
        /*0068*/ 	.word	0xffffffff


	//----- nvinfo : EIATTR_COOP_GROUP_INSTR_OFFSETS
	.align		4
.L_848:
        /*006c*/ 	.byte	0x04, 0x28
        /*006e*/ 	.short	(.L_850 - .L_849)


	//   ....[0]....
.L_849:
        /*0070*/ 	.word	0x00013380


	//   ....[1]....
        /*0074*/ 	.word	0x000134a0


	//   ....[2]....
        /*0078*/ 	.word	0x000134b0


	//   ....[3]....
        /*007c*/ 	.word	0x00013500


	//   ....[4]....
        /*0080*/ 	.word	0x000181e0


	//   ....[5]....
        /*0084*/ 	.word	0x000181f0


	//   ....[6]....
        /*0088*/ 	.word	0x00018220


	//   ....[7]....
        /*008c*/ 	.word	0x00018230


	//   ....[8]....
        /*0090*/ 	.word	0x0001c840


	//   ....[9]....
        /*0094*/ 	.word	0x0001c850


	//   ....[10]....
        /*0098*/ 	.word	0x0001c880


	//   ....[11]....
        /*009c*/ 	.word	0x0001c890


	//   ....[12]....
        /*00a0*/ 	.word	0x0001e370


	//   ....[13]....
        /*00a4*/ 	.word	0x0001e3b0


	//   ....[14]....
        /*00a8*/ 	.word	0x0001e410


	//   ....[15]....
        /*00ac*/ 	.word	0x0001e420


	//----- nvinfo : EIATTR_EXIT_INSTR_OFFSETS
	.align		4
.L_850:
        /*00b0*/ 	.byte	0x04, 0x1c
        /*00b2*/ 	.short	(.L_852 - .L_851)


	//   ....[0]....
.L_851:
        /*00b4*/ 	.word	0x00000330


	//   ....[1]....
        /*00b8*/ 	.word	0x00000a80


	//   ....[2]....
        /*00bc*/ 	.word	0x00000ab0


	//   ....[3]....
        /*00c0*/ 	.word	0x0001f380


	//   ....[4]....
        /*00c4*/ 	.word	0x0001f4a0


	//   ....[5]....
        /*00c8*/ 	.word	0x0001f4c0


	//----- nvinfo : EIATTR_CRS_STACK_SIZE
	.align		4
.L_852:
        /*00cc*/ 	.byte	0x04, 0x1e
        /*00ce*/ 	.short	(.L_854 - .L_853)
.L_853:
        /*00d0*/ 	.word	0x00000000


	//----- nvinfo : EIATTR_CBANK_PARAM_SIZE
	.align		4
.L_854:
        /*00d4*/ 	.byte	0x03, 0x19
        /*00d6*/ 	.short	0x01d0


	//----- nvinfo : EIATTR_PARAM_CBANK
	.align		4
        /*00d8*/ 	.byte	0x04, 0x0a
        /*00da*/ 	.short	(.L_856 - .L_855)
	.align		4
.L_855:
        /*00dc*/ 	.word	index@(.nv.constant0._ZN5flash24flash_fwd_splitkv_kernelI23Flash_fwd_kernel_traitsILi96ELi64ELi128ELi4ELb0ELb0EN7cutlass6half_tE19Flash_kernel_traitsILi96ELi64ELi128ELi4ES3_EELb1ELb0ELb0ELb0ELb0ELb1ELb0ELb1EEEvNS_16Flash_fwd_paramsE)
        /*00e0*/ 	.short	0x0210
        /*00e2*/ 	.short	0x01d0


	//----- nvinfo : EIATTR_SW_WAR
	.align		4
.L_856:
        /*00e4*/ 	.byte	0x04, 0x36
        /*00e6*/ 	.short	(.L_858 - .L_857)
.L_857:
        /*00e8*/ 	.word	0x00000008
.L_858:


//--------------------- .nv.info._ZN5flash24flash_fwd_splitkv_kernelI23Flash_fwd_kernel_traitsILi96ELi64ELi128ELi4ELb0ELb0EN7cutlass6half_tE19Flash_kernel_traitsILi96ELi64ELi128ELi4ES3_EELb1ELb0ELb0ELb0ELb0ELb0ELb1ELb0EEEvNS_16Flash_fwd_paramsE --------------------------
	.section	.nv.info._ZN5flash24flash_fwd_splitkv_kernelI23Flash_fwd_kernel_traitsILi96ELi64ELi128ELi4ELb0ELb0EN7cutlass6half_tE19Flash_kernel_traitsILi96ELi64ELi128ELi4ES3_EELb1ELb0ELb0ELb0ELb0ELb0ELb1ELb0EEEvNS_16Flash_fwd_paramsE,"",@"SHT_CUDA_INFO"
	.sectionflags	@""
	.align	4


	//----- nvinfo : EIATTR_CUDA_API_VERSION
	.align		4
        /*0000*/ 	.byte	0x04, 0x37
        /*0002*/ 	.short	(.L_860 - .L_859)
.L_859:
        /*0004*/ 	.word	0x00000082


	//----- nvinfo : EIATTR_KPARAM_INFO
	.align		4
.L_860:
        /*0008*/ 	.byte	0x04, 0x17
        /*000a*/ 	.short	(.L_862 - .L_861)
.L_861:
        /*000c*/ 	.word	0x00000000
        /*0010*/ 	.short	0x0000
        /*0012*/ 	.short	0x0000
        /*0014*/ 	.byte	0x00, 0xf0, 0x41, 0x07


	//----- nvinfo : EIATTR_SPARSE_MMA_MASK
	.align		4
.L_862:
        /*0018*/ 	.byte	0x03, 0x50
        /*001a*/ 	.short	0x0000


	//----- nvinfo : EIATTR_MAXREG_COUNT
	.align		4
        /*001c*/ 	.byte	0x03, 0x1b
        /*001e*/ 	.short	0x00ff


	//----- nvinfo : EIATTR_NUM_BARRIERS
	.align		4
        /*0020*/ 	.byte	0x02, 0x4c
        /*0022*/ 	.byte	0x01
	.zero		1


	//----- nvinfo : EIATTR_MERCURY_ISA_VERSION
	.align		4
        /*0024*/ 	.byte	0x03, 0x5f
        /*0026*/ 	.short	0x0101


	//----- nvinfo : EIATTR_COOP_GROUP_MASK_REGIDS
	.align		4
        /*0028*/ 	.byte	0x04, 0x29
        /*002a*/ 	.short	(.L_864 - .L_863)


	//   ....[0]....
.L_863:
        /*002c*/ 	.word	0xffffffff


	//   ....[1]....
        /*0030*/ 	.word	0xffffffff


	//   ....[2]....
        /*0034*/ 	.word	0xffffffff


	//   ....[3]....
        /*0038*/ 	.word	0xffffffff


	//   ....[4]....
        /*003c*/ 	.word	0xffffffff


	//   ....[5]....
        /*0040*/ 	.word	0xffffffff


	//   ....[6]....
        /*0044*/ 	.word	0xffffffff


	//   ....[7]....
        /*0048*/ 	.word	0xffffffff


	//   ....[8]....
        /*004c*/ 	.word	0xffffffff


	//   ....[9]....
        /*0050*/ 	.word	0xffffffff


	//   ....[10]....
        /*0054*/ 	.word	0xffffffff


	//   ....[11]....
        /*0058*/ 	.word	0xffffffff


	//   ....[12]....
        /*005c*/ 	.word	0xffffffff


	//   ....[13]....
        /*0060*/ 	.word	0xffffffff


	//   ....[14]....
        /*0064*/ 	.word	0xffffffff


	//   ....[15]....
        /*0068*/ 	.word	0xffffffff


	//----- nvinfo : EIATTR_COOP_GROUP_INSTR_OFFSETS
	.align		4
.L_864:
        /*006c*/ 	.byte	0x04, 0x28
        /*006e*/ 	.short	(.L_866 - .L_865)


	//   ....[0]....
.L_865:
        /*0070*/ 	.word	0x00005d60


	//   ....[1]....
        /*0074*/ 	.word	0x00005d80


	//   ....[2]....
        /*0078*/ 	.word	0x00005e00


	//   ....[3]....
        /*007c*/ 	.word	0x00005e10


	//   ....[4]....
        /*0080*/ 	.word	0x0000a3c0


	//   ....[5]....
        /*0084*/ 	.word	0x0000a3f0


	//   ....[6]....
        /*0088*/ 	.word	0x0000a410


	//   ....[7]....
        /*008c*/ 	.word	0x0000a430


	//   ....[8]....
        /*0090*/ 	.word	0x0000e120


	//   ....[9]....
        /*0094*/ 	.word	0x0000e140


	//   ....[10]....
        /*0098*/ 	.word	0x0000e180


	//   ....[11]....
        /*009c*/ 	.word	0x0000e190


	//   ....[12]....
        /*00a0*/ 	.word	0x0000fcb0


	//   ....[13]....
        /*00a4*/ 	.word	0x0000fcf0


	//   ....[14]....
        /*00a8*/ 	.word	0x0000fd90


	//   ....[15]....
        /*00ac*/ 	.word	0x0000fda0


	//----- nvinfo : EIATTR_EXIT_INSTR_OFFSETS
	.align		4
.L_866:
        /*00b0*/ 	.byte	0x04, 0x1c
        /*00b2*/ 	.short	(.L_868 - .L_867)


	//   ....[0]....
.L_867:
        /*00b4*/ 	.word	0x00000440


	//   ....[1]....
        /*00b8*/ 	.word	0x00000d10


	//   ....[2]....
        /*00bc*/ 	.word	0x00000d40


	//   ....[3]....
        /*00c0*/ 	.word	0x00010c90


	//   ....[4]....
        /*00c4*/ 	.word	0x00010d00


	//   ....[5]....
        /*00c8*/ 	.word	0x00010d20


	//----- nvinfo : EIATTR_CRS_STACK_SIZE
	.align		4
.L_868:
        /*00cc*/ 	.byte	0x04, 0x1e
        /*00ce*/ 	.short	(.L_870 - .L_869)
.L_869:
        /*00d0*/ 	.word	0x00000000


	//----- nvinfo : EIATTR_CBANK_PARAM_SIZE
	.align		4
.L_870:
        /*00d4*/ 	.byte	0x03, 0x19
        /*00d6*/ 	.short	0x01d0


	//----- nvinfo : EIATTR_PARAM_CBANK
	.align		4
        /*00d8*/ 	.byte	0x04, 0x0a
        /*00da*/ 	.short	(.L_872 - .L_871)
	.align		4
.L_871:
        /*00dc*/ 	.word	index@(.nv.constant0._ZN5flash24flash_fwd_splitkv_kernelI23Flash_fwd_kernel_traitsILi96ELi64ELi128ELi4ELb0ELb0EN7cutlass6half_tE19Flash_kernel_traitsILi96ELi64ELi128ELi4ES3_EELb1ELb0ELb0ELb0ELb0ELb0ELb1ELb0EEEvNS_16Flash_fwd_paramsE)
        /*00e0*/ 	.short	0x0210
        /*00e2*/ 	.short	0x01d0


	//----- nvinfo : EIATTR_SW_WAR
	.align		4
.L_872:
        /*00e4*/ 	.byte	0x04, 0x36
        /*00e6*/ 	.short	(.L_874 - .L_873)
.L_873:
        /*00e8*/ 	.word	0x00000008
.L_874:


//--------------------- .nv.info._ZN5flash24flash_fwd_splitkv_kernelI23Flash_fwd_kernel_traitsILi96ELi64ELi128ELi4ELb0ELb0EN7cutlass6half_tE19Flash_kernel_traitsILi96ELi64ELi128ELi4ES3_EELb1ELb0ELb0ELb0ELb0ELb1ELb1ELb0EEEvNS_16Flash_fwd_paramsE --------------------------
	.section	.nv.info._ZN5flash24flash_fwd_splitkv_kernelI23Flash_fwd_kernel_traitsILi96ELi64ELi128ELi4ELb0ELb0EN7cutlass6half_tE19Flash_kernel_traitsILi96ELi64ELi128ELi4ES3_EELb1ELb0ELb0ELb0ELb0ELb1ELb1ELb0EEEvNS_16Flash_fwd_paramsE,"",@"SHT_CUDA_INFO"
	.sectionflags	@""
	.align	4


	//----- nvinfo : EIATTR_CUDA_API_VERSION
	.align		4
        /*0000*/ 	.byte	0x04, 0x37
        /*0002*/ 	.short	(.L_876 - .L_875)
.L_875:
        /*0004*/ 	.word	0x00000082


	//----- nvinfo : EIATTR_KPARAM_INFO
	.align		4
.L_876:
        /*0008*/ 	.byte	0x04, 0x17
        /*000a*/ 	.short	(.L_878 - .L_877)
.L_877:
        /*000c*/ 	.word	0x00000000
        /*0010*/ 	.short	0x0000
        /*0012*/ 	.short	0x0000
        /*0014*/ 	.byte	0x00, 0xf0, 0x41, 0x07


	//----- nvinfo : EIATTR_SPARSE_MMA_MASK
	.align		4
.L_878:
        /*0018*/ 	.byte	0x03, 0x50
        /*001a*/ 	.short	0x0000


	//----- nvinfo : EIATTR_MAXREG_COUNT
	.align		4
        /*001c*/ 	.byte	0x03, 0x1b
        /*001e*/ 	.short	0x00ff


	//----- nvinfo : EIATTR_NUM_BARRIERS
	.align		4
        /*0020*/ 	.byte	0x02, 0x4c
        /*0022*/ 	.byte	0x01
	.zero		1


	//----- nvinfo : EIATTR_MERCURY_ISA_VERSION
	.align		4
        /*0024*/ 	.byte	0x03, 0x5f
        /*0026*/ 	.short	0x0101


	//----- nvinfo : EIATTR_COOP_GROUP_MASK_REGIDS
	.align		4
        /*0028*/ 	.byte	0x04, 0x29
        /*002a*/ 	.short	(.L_880 - .L_879)


	//   ....[0]....
.L_879:
        /*002c*/ 	.word	0xffffffff


	//   ....[1]....
        /*0030*/ 	.word	0xffffffff


	//   ....[2]....
        /*0034*/ 	.word	0xffffffff


	//   ....[3]....
        /*0038*/ 	.word	0xffffffff


	//   ....[4]....
        /*003c*/ 	.word	0xffffffff


	//   ....[5]....
        /*0040*/ 	.word	0xffffffff


	//   ....[6]....
        /*0044*/ 	.word	0xffffffff


	//   ....[7]....
        /*0048*/ 	.word	0xffffffff


	//   ....[8]....
        /*004c*/ 	.word	0xffffffff


	//   ....[9]....
        /*0050*/ 	.word	0xffffffff


	//   ....[10]....
        /*0054*/ 	.word	0xffffffff


	//   ....[11]....
        /*0058*/ 	.word	0xffffffff


	//   ....[12]....
        /*005c*/ 	.word	0xffffffff


	//   ....[13]....
        /*0060*/ 	.word	0xffffffff


	//   ....[14]....
        /*0064*/ 	.word	0xffffffff


	//   ....[15]....
        /*0068*/ 	.word	0xffffffff


	//----- nvinfo : EIATTR_COOP_GROUP_INSTR_OFFSETS
	.align		4
.L_880:
        /*006c*/ 	.byte	0x04, 0x28
        /*006e*/ 	.short	(.L_882 - .L_881)


	//   ....[0]....
.L_881:
        /*0070*/ 	.word	0x00006570


	//   ....[1]....
        /*0074*/ 	.word	0x00006600


	//   ....[2]....
        /*0078*/ 	.word	0x00006610


	//   ....[3]....
        /*007c*/ 	.word	0x00006640


	//   ....[4]....
        /*0080*/ 	.word	0x0000b390


	//   ....[5]....
        /*0084*/ 	.word	0x0000b3e0


	//   ....[6]....
        /*0088*/ 	.word	0x0000b400


	//   ....[7]....
        /*008c*/ 	.word	0x0000b420


	//   ....[8]....
        /*0090*/ 	.word	0x0000f9a0


	//   ....[9]....
        /*0094*/ 	.word	0x0000f9c0


	//   ....[10]....
        /*0098*/ 	.word	0x0000f9f0


	//   ....[11]....
        /*009c*/ 	.word	0x0000fa00


	//   ....[12]....
        /*00a0*/ 	.word	0x000114d0


	//   ....[13]....
        /*00a4*/ 	.word	0x00011510


	//   ....[14]....
        /*00a8*/ 	.word	0x000115b0


	//   ....[15]....
        /*00ac*/ 	.word	0x000115c0


	//----- nvinfo : EIATTR_EXIT_INSTR_OFFSETS
	.align		4
.L_882:
        /*00b0*/ 	.byte	0x04, 0x1c
        /*00b2*/ 	.short	(.L_884 - .L_883)


	//   ....[0]....
.L_883:
        /*00b4*/ 	.word	0x00000440


	//   ....[1]....
        /*00b8*/ 	.word	0x00000d10


	//   ....[2]....
        /*00bc*/ 	.word	0x00000d40


	//   ....[3]....
        /*00c0*/ 	.word	0x000124b0


	//   ....[4]....
        /*00c4*/ 	.word	0x00012520


	//   ....[5]....
        /*00c8*/ 	.word	0x00012540


	//----- nvinfo : EIATTR_CRS_STACK_SIZE
	.align		4
.L_884:
        /*00cc*/ 	.byte	0x04, 0x1e
        /*00ce*/ 	.short	(.L_886 - .L_885)
.L_885:
        /*00d0*/ 	.word	0x00000000


	//----- nvinfo : EIATTR_CBANK_PARAM_SIZE
	.align		4
.L_886:
        /*00d4*/ 	.byte	0x03, 0x19
        /*00d6*/ 	.short	0x01d0


	//----- nvinfo : EIATTR_PARAM_CBANK
	.align		4
        /*00d8*/ 	.byte	0x04, 0x0a
        /*00da*/ 	.short	(.L_888 - .L_887)
	.align		4
.L_887:
        /*00dc*/ 	.word	index@(.nv.constant0._ZN5flash24flash_fwd_splitkv_kernelI23Flash_fwd_kernel_traitsILi96ELi64ELi128ELi4ELb0ELb0EN7cutlass6half_tE19Flash_kernel_traitsILi96ELi64ELi128ELi4ES3_EELb1ELb0ELb0ELb0ELb0ELb1ELb1ELb0EEEvNS_16Flash_fwd_paramsE)
        /*00e0*/ 	.short	0x0210
        /*00e2*/ 	.short	0x01d0


	//----- nvinfo : EIATTR_SW_WAR
	.align		4
.L_888:
        /*00e4*/ 	.byte	0x04, 0x36
        /*00e6*/ 	.short	(.L_890 - .L_889)
.L_889:
        /*00e8*/ 	.word	0x00000008
.L_890:


//--------------------- .nv.info._ZN5flash24flash_fwd_splitkv_kernelI23Flash_fwd_kernel_traitsILi96ELi64ELi128ELi4ELb0ELb0EN7cutlass6half_tE19Flash_kernel_traitsILi96ELi64ELi128ELi4ES3_EELb1ELb0ELb0ELb0ELb0ELb0ELb1ELb1EEEvNS_16Flash_fwd_paramsE --------------------------
	.section	.nv.info._ZN5flash24flash_fwd_splitkv_kernelI23Flash_fwd_kernel_traitsILi96ELi64ELi128ELi4ELb0ELb0EN7cutlass6half_tE19Flash_kernel_traitsILi96ELi64ELi128ELi4ES3_EELb1ELb0ELb0ELb0ELb0ELb0ELb1ELb1EEEvNS_16Flash_fwd_paramsE,"",@"SHT_CUDA_INFO"
	.sectionflags	@""
	.align	4


	//----- nvinfo : EIATTR_CUDA_API_VERSION
	.align		4
        /*0000*/ 	.byte	0x04, 0x37
        /*0002*/ 	.short	(.L_892 - .L_891)
.L_891:
        /*0004*/ 	.word	0x00000082


	//----- nvinfo : EIATTR_KPARAM_INFO
	.align		4
.L_892:
        /*0008*/ 	.byte	0x04, 0x17
        /*000a*/ 	.short	(.L_894 - .L_893)
.L_893:
        /*000c*/ 	.word	0x00000000
        /*0010*/ 	.short	0x0000
        /*0012*/ 	.short	0x0000
        /*0014*/ 	.byte	0x00, 0xf0, 0x41, 0x07


	//----- nvinfo : EIATTR_SPARSE_MMA_MASK
	.align		4
.L_894:
        /*0018*/ 	.byte	0x03, 0x50
        /*001a*/ 	.short	0x0000


	//----- nvinfo : EIATTR_MAXREG_COUNT
	.align		4
        /*001c*/ 	.byte	0x03, 0x1b
        /*001e*/ 	.short	0x00ff


	//----- nvinfo : EIATTR_NUM_BARRIERS
	.align		4
        /*0020*/ 	.byte	0x02, 0x4c
        /*0022*/ 	.byte	0x01
	.zero		1


	//----- nvinfo : EIATTR_MERCURY_ISA_VERSION
	.align		4
        /*0024*/ 	.byte	0x03, 0x5f
        /*0026*/ 	.short	0x0101


	//----- nvinfo : EIATTR_COOP_GROUP_MASK_REGIDS
	.align		4
        /*0028*/ 	.byte	0x04, 0x29
        /*002a*/ 	.short	(.L_896 - .L_895)


	//   ....[0]....
.L_895:
        /*002c*/ 	.word	0xffffffff


	//   ....[1]....
        /*0030*/ 	.word	0xffffffff


	//   ....[2]....
        /*0034*/ 	.word	0xffffffff


	//   ....[3]....
        /*0038*/ 	.word	0xffffffff


	//   ....[4]....
        /*003c*/ 	.word	0xffffffff


	//   ....[5]....
        /*0040*/ 	.word	0xffffffff


	//   ....[6]....
        /*0044*/ 	.word	0xffffffff


	//   ....[7]....
        /*0048*/ 	.word	0xffffffff


	//   ....[8]....
        /*004c*/ 	.word	0xffffffff


	//   ....[9]....
        /*0050*/ 	.word	0xffffffff


	//   ....[10]....
        /*0054*/ 	.word	0xffffffff


	//   ....[11]....
        /*0058*/ 	.word	0xffffffff


	//   ....[12]....
        /*005c*/ 	.word	0xffffffff


	//   ....[13]....
        /*0060*/ 	.word	0xffffffff


	//   ....[14]....
        /*0064*/ 	.word	0xffffffff


	//   ....[15]....
        /*0068*/ 	.word	0xffffffff


	//----- nvinfo : EIATTR_COOP_GROUP_INSTR_OFFSETS
	.align		4
.L_896:
        /*006c*/ 	.byte	0x04, 0x28
        /*006e*/ 	.short	(.L_898 - .L_897)


	//   ....[0]....
.L_897:
        /*0070*/ 	.word	0x000130e0


	//   ....[1]....
        /*0074*/ 	.word	0x00013100


	//   ....[2]....
        /*0078*/ 	.word	0x00013180


	//   ....[3]....
        /*007c*/ 	.word	0x00013240


	//   ....[4]....
        /*0080*/ 	.word	0x00017650


	//   ....[5]....
        /*0084*/ 	.word	0x000176a0


	//   ....[6]....
        /*0088*/ 	.word	0x000176c0


	//   ....[7]....
        /*008c*/ 	.word	0x000176e0


	//   ....[8]....
        /*0090*/ 	.word	0x0001b460


	//   ....[9]....
        /*0094*/ 	.word	0x0001b480


	//   ....[10]....
        /*0098*/ 	.word	0x0001b4b0


	//   ....[11]....
        /*009c*/ 	.word	0x0001b4c0


	//   ....[12]....
        /*00a0*/ 	.word	0x0001cfe0


	//   ....[13]....
        /*00a4*/ 	.word	0x0001d020


	//   ....[14]....
        /*00a8*/ 	.word	0x0001d0d0


	//   ....[15]....
        /*00ac*/ 	.word	0x0001d0e0


	//----- nvinfo : EIATTR_EXIT_INSTR_OFFSETS
	.align		4
.L_898:
        /*00b0*/ 	.byte	0x04, 0x1c
        /*00b2*/ 	.short	(.L_900 - .L_899)


	//   ....[0]....
.L_899:
        /*00b4*/ 	.word	0x00000440


	//   ....[1]....
        /*00b8*/ 	.word	0x00000d60


	//   ....[2]....
        /*00bc*/ 	.word	0x00000d90


	//   ....[3]....
        /*00c0*/ 	.word	0x0001dfa0


	//   ....[4]....
        /*00c4*/ 	.word	0x0001e010


	//   ....[5]....
        /*00c8*/ 	.word	0x0001e030


	//----- nvinfo : EIATTR_CRS_STACK_SIZE
	.align		4
.L_900:
        /*00cc*/ 	.byte	0x04, 0x1e
        /*00ce*/ 	.short	(.L_902 - .L_901)
.L_901:
        /*00d0*/ 	.word	0x00000000


	//----- nvinfo : EIATTR_CBANK_PARAM_SIZE
	.align		4
.L_902:
        /*00d4*/ 	.byte	0x03, 0x19
        /*00d6*/ 	.short	0x01d0


	//----- nvinfo : EIATTR_PARAM_CBANK
	.align		4
        /*00d8*/ 	.byte	0x04, 0x0a
        /*00da*/ 	.short	(.L_904 - .L_903)
	.align		4
.L_903:
        /*00dc*/ 	.word	index@(.nv.constant0._ZN5flash24flash_fwd_splitkv_kernelI23Flash_fwd_kernel_traitsILi96ELi64ELi128ELi4ELb0ELb0EN7cutlass6half_tE19Flash_kernel_traitsILi96ELi64ELi128ELi4ES3_EELb1ELb0ELb0ELb0ELb0ELb0ELb1ELb1EEEvNS_16Flash_fwd_paramsE)
        /*00e0*/ 	.short	0x0210
        /*00e2*/ 	.short	0x01d0


	//----- nvinfo : EIATTR_SW_WAR
	.align		4
.L_904:
        /*00e4*/ 	.byte	0x04, 0x36
        /*00e6*/ 	.short	(.L_906 - .L_905)
.L_905:
        /*00e8*/ 	.word	0x00000008
.L_906:


//--------------------- .nv.info._ZN5flash24flash_fwd_splitkv_kernelI23Flash_fwd_kernel_traitsILi96ELi64ELi128ELi4ELb0ELb0EN7cutlass6half_tE19Flash_kernel_traitsILi96ELi64ELi128ELi4ES3_EELb1ELb0ELb0ELb0ELb0ELb1ELb1ELb1EEEvNS_16Flash_fwd_paramsE --------------------------
	.section	.nv.info._ZN5flash24flash_fwd_splitkv_kernelI23Flash_fwd_kernel_traitsILi96ELi64ELi128ELi4ELb0ELb0EN7cutlass6half_tE19Flash_kernel_traitsILi96ELi64ELi128ELi4ES3_EELb1ELb0ELb0ELb0ELb0ELb1ELb1ELb1EEEvNS_16Flash_fwd_paramsE,"",@"SHT_CUDA_INFO"
	.sectionflags	@""
	.align	4


	//----- nvinfo : EIATTR_CUDA_API_VERSION
	.align		4
        /*0000*/ 	.byte	0x04, 0x37
        /*0002*/ 	.short	(.L_908 - .L_907)
.L_907:
        /*0004*/ 	.word	0x00000082


	//----- nvinfo : EIATTR_KPARAM_INFO
	.align		4
.L_908:
        /*0008*/ 	.byte	0x04, 0x17
        /*000a*/ 	.short	(.L_910 - .L_909)
.L_909:
        /*000c*/ 	.word	0x00000000
        /*0010*/ 	.short	0x0000
        /*0012*/ 	.short	0x0000
        /*0014*/ 	.byte	0x00, 0xf0, 0x41, 0x07


	//----- nvinfo : EIATTR_SPARSE_MMA_MASK
	.align		4
.L_910:
        /*0018*/ 	.byte	0x03, 0x50
        /*001a*/ 	.short	0x0000


	//----- nvinfo : EIATTR_MAXREG_COUNT
	.align		4
        /*001c*/ 	.byte	0x03, 0x1b
        /*001e*/ 	.short	0x00ff


	//----- nvinfo : EIATTR_NUM_BARRIERS
	.align		4
        /*0020*/ 	.byte	0x02, 0x4c
        /*0022*/ 	.byte	0x01
	.zero		1


	//----- nvinfo : EIATTR_MERCURY_ISA_VERSION
	.align		4
        /*0024*/ 	.byte	0x03, 0x5f
        /*0026*/ 	.short	0x0101


	//----- nvinfo : EIATTR_COOP_GROUP_MASK_REGIDS
	.align		4
        /*0028*/ 	.byte	0x04, 0x29
        /*002a*/ 	.short	(.L_912 - .L_911)


	//   ....[0]....
.L_911:
        /*002c*/ 	.word	0xffffffff


	//   ....[1]....
        /*0030*/ 	.word	0xffffffff


	//   ....[2]....
        /*0034*/ 	.word	0xffffffff


	//   ....[3]....
        /*0038*/ 	.word	0xffffffff


	//   ....[4]....
        /*003c*/ 	.word	0xffffffff


	//   ....[5]....
        /*0040*/ 	.word	0xffffffff


	//   ....[6]....
        /*0044*/ 	.word	0xffffffff


	//   ....[7]....
        /*0048*/ 	.word	0xffffffff


	//   ....[8]....
        /*004c*/ 	.word	0xffffffff


	//   ....[9]....
        /*0050*/ 	.word	0xffffffff


	//   ....[10]....
        /*0054*/ 	.word	0xffffffff


	//   ....[11]....
        /*0058*/ 	.word	0xffffffff


	//   ....[12]....
        /*005c*/ 	.word	0xffffffff


	//   ....[13]....
        /*0060*/ 	.word	0xffffffff


	//   ....[14]....
        /*0064*/ 	.word	0xffffffff


	//   ....[15]....
        /*0068*/ 	.word	0xffffffff


	//----- nvinfo : EIATTR_COOP_GROUP_INSTR_OFFSETS
	.align		4
.L_912:
        /*006c*/ 	.byte	0x04, 0x28
        /*006e*/ 	.short	(.L_914 - .L_913)


	//   ....[0]....
.L_913:
        /*0070*/ 	.word	0x00013880


	//   ....[1]....
        /*0074*/ 	.word	0x00013910


	//   ....[2]....
        /*0078*/ 	.word	0x00013920


	//   ....[3]....
        /*007c*/ 	.word	0x00013970


	//   ....[4]....
        /*0080*/ 	.word	0x00018610


	//   ....[5]....
        /*0084*/ 	.word	0x00018660


	//   ....[6]....
        /*0088*/ 	.word	0x00018680


	//   ....[7]....
        /*008c*/ 	.word	0x000186a0


	//   ....[8]....
        /*0090*/ 	.word	0x0001cc90


	//   ....[9]....
        /*0094*/ 	.word	0x0001ccb0


	//   ....[10]....
        /*0098*/ 	.word	0x0001cce0


	//   ....[11]....
        /*009c*/ 	.word	0x0001ccf0


	//   ....[12]....
        /*00a0*/ 	.word	0x0001e7b0


	//   ....[13]....
        /*00a4*/ 	.word	0x0001e7f0


	//   ....[14]....
        /*00a8*/ 	.word	0x0001e8a0


	//   ....[15]....
        /*00ac*/ 	.word	0x0001e8b0


	//----- nvinfo : EIATTR_EXIT_INSTR_OFFSETS
	.align		4
.L_914:
        /*00b0*/ 	.byte	0x04, 0x1c
        /*00b2*/ 	.short	(.L_916 - .L_915)


	//   ....[0]....
.L_915:
        /*00b4*/ 	.word	0x00000440


	//   ....[1]....
        /*00b8*/ 	.word	0x00000d60


	//   ....[2]....
        /*00bc*/ 	.word	0x00000d90


	//   ....[3]....
        /*00c0*/ 	.word	0x0001f770


	//   ....[4]....
        /*00c4*/ 	.word	0x0001f7e0


	//   ....[5]....
        /*00c8*/ 	.word	0x0001f800


	//----- nvinfo : EIATTR_CRS_STACK_SIZE
	.align		4
.L_916:
        /*00cc*/ 	.byte	0x04, 0x1e
        /*00ce*/ 	.short	(.L_918 - .L_917)
.L_917:
        /*00d0*/ 	.word	0x00000000


	//----- nvinfo : EIATTR_CBANK_PARAM_SIZE
	.align		4
.L_918:
        /*00d4*/ 	.byte	0x03, 0x19
        /*00d6*/ 	.short	0x01d0


	//----- nvinfo : EIATTR_PARAM_CBANK
	.align		4
        /*00d8*/ 	.byte	0x04, 0x0a
        /*00da*/ 	.short	(.L_920 - .L_919)
	.align		4
.L_919:
        /*00dc*/ 	.word	index@(.nv.constant0._ZN5flash24flash_fwd_splitkv_kernelI23Flash_fwd_kernel_traitsILi96ELi64ELi128ELi4ELb0ELb0EN7cutlass6half_tE19Flash_kernel_traitsILi96ELi64ELi128ELi4ES3_EELb1ELb0ELb0ELb0ELb0ELb1ELb1ELb1EEEvNS_16Flash_fwd_paramsE)
        /*00e0*/ 	.short	0x0210
        /*00e2*/ 	.short	0x01d0


	//----- nvinfo : EIATTR_SW_WAR
	.align		4
.L_920:
        /*00e4*/ 	.byte	0x04, 0x36
        /*00e6*/ 	.short	(.L_922 - .L_921)
.L_921:
        /*00e8*/ 	.word	0x00000008
.L_922:


//--------------------- .nv.info._ZN5flash24flash_fwd_splitkv_kernelI23Flash_fwd_kernel_traitsILi96ELi64ELi128ELi4ELb0ELb0EN7cutlass6half_tE19Flash_kernel_traitsILi96ELi64ELi128ELi4ES3_EELb1ELb0ELb0ELb1ELb1ELb0ELb0ELb0EEEvNS_16Flash_fwd_paramsE --------------------------
	.section	.nv.info._ZN5flash24flash_fwd_splitkv_kernelI23Flash_fwd_kernel_traitsILi96ELi64ELi128ELi4ELb0ELb0EN7cutlass6half_tE19Flash_kernel_traitsILi96ELi64ELi128ELi4ES3_EELb1ELb0ELb0ELb1ELb1ELb0ELb0ELb0EEEvNS_16Flash_fwd_paramsE,"",@"SHT_CUDA_INFO"
	.sectionflags	@""
	.align	4


	//----- nvinfo : EIATTR_CUDA_API_VERSION
	.align		4
        /*0000*/ 	.byte	0x04, 0x37
        /*0002*/ 	.short	(.L_924 - .L_923)
.L_923:
        /*0004*/ 	.word	0x00000082


	//----- nvinfo : EIATTR_KPARAM_INFO
	.align		4
.L_924:
        /*0008*/ 	.byte	0x04, 0x17
        /*000a*/ 	.short	(.L_926 - .L_925)
.L_925:
        /*000c*/ 	.word	0x00000000
        /*0010*/ 	.short	0x0000
        /*0012*/ 	.short	0x0000
        /*0014*/ 	.byte	0x00, 0xf0, 0x41, 0x07


	//----- nvinfo : EIATTR_SPARSE_MMA_MASK
	.align		4
.L_926:
        /*0018*/ 	.byte	0x03, 0x50
        /*001a*/ 	.short	0x0000


	//----- nvinfo : EIATTR_MAXREG_COUNT
	.align		4
        /*001c*/ 	.byte	0x03, 0x1b
        /*001e*/ 	.short	0x00ff


	//----- nvinfo : EIATTR_NUM_BARRIERS
	.align		4
        /*0020*/ 	.byte	0x02, 0x4c
        /*0022*/ 	.byte	0x01
	.zero		1


	//----- nvinfo : EIATTR_MERCURY_ISA_VERSION
	.align		4
        /*0024*/ 	.byte	0x03, 0x5f
        /*0026*/ 	.short	0x0101


	//----- nvinfo : EIATTR_COOP_GROUP_MASK_REGIDS
	.align		4
        /*0028*/ 	.byte	0x04, 0x29
        /*002a*/ 	.short	(.L_928 - .L_927)


	//   ....[0]....
.L_927:
        /*002c*/ 	.word	0xffffffff


	//   ....[1]....
        /*0030*/ 	.word	0xffffffff


	//   ....[2]....
        /*0034*/ 	.word	0xffffffff


	//   ....[3]....
        /*0038*/ 	.word	0xffffffff


	//   ....[4]....
        /*003c*/ 	.word	0xffffffff


	//   ....[5]....
        /*0040*/ 	.word	0xffffffff


	//   ....[6]....
        /*0044*/ 	.word	0xffffffff


	//   ....[7]....
        /*0048*/ 	.word	0xffffffff


	//   ....[8]....
        /*004c*/ 	.word	0xffffffff


	//   ....[9]....
        /*0050*/ 	.word	0xffffffff


	//   ....[10]....
        /*0054*/ 	.word	0xffffffff


	//   ....[11]....
        /*0058*/ 	.word	0xffffffff


	//----- nvinfo : EIATTR_COOP_GROUP_INSTR_OFFSETS
	.align		4
.L_928:
        /*005c*/ 	.byte	0x04, 0x28
        /*005e*/ 	.short	(.L_930 - .L_929)


	//   ....[0]....
.L_929:
        /*0060*/ 	.word	0x00003ad0


	//   ....[1]....
        /*0064*/ 	.word	0x00003af0


	//   ....[2]....
        /*0068*/ 	.word	0x00003b70


	//   ....[3]....
        /*006c*/ 	.word	0x00003b80


	//   ....[4]....
        /*0070*/ 	.word	0x00006c60


	//   ....[5]....
        /*0074*/ 	.word	0x00006c80


	//   ....[6]....
        /*0078*/ 	.word	0x00006cc0


	//   ....[7]....
        /*007c*/ 	.word	0x00006cd0


	//   ....[8]....
        /*0080*/ 	.word	0x00008820


	//   ....[9]....
        /*0084*/ 	.word	0x00008870


	//   ....[10]....
        /*0088*/ 	.word	0x000088b0


	//   ....[11]....
        /*008c*/ 	.word	0x000088e0


	//----- nvinfo : EIATTR_EXIT_INSTR_OFFSETS
	.align		4
.L_930:
        /*0090*/ 	.byte	0x04, 0x1c
        /*0092*/ 	.short	(.L_932 - .L_931)


	//   ....[0]....
.L_931:
        /*0094*/ 	.word	0x000001a0


	//   ....[1]....
        /*0098*/ 	.word	0x000006c0


	//   ....[2]....
        /*009c*/ 	.word	0x000006f0


	//   ....[3]....
        /*00a0*/ 	.word	0x00009710


	//----- nvinfo : EIATTR_CRS_STACK_SIZE
	.align		4
.L_932:
        /*00a4*/ 	.byte	0x04, 0x1e
        /*00a6*/ 	.short	(.L_934 - .L_933)
.L_933:
        /*00a8*/ 	.word	0x00000000


	//----- nvinfo : EIATTR_CBANK_PARAM_SIZE
	.align		4
.L_934:
        /*00ac*/ 	.byte	0x03, 0x19
        /*00ae*/ 	.short	0x01d0


	//----- nvinfo : EIATTR_PARAM_CBANK
	.align		4
        /*00b0*/ 	.byte	0x04, 0x0a
        /*00b2*/ 	.short	(.L_936 - .L_935)
	.align		4
.L_935:
        /*00b4*/ 	.word	index@(.nv.constant0._ZN5flash24flash_fwd_splitkv_kernelI23Flash_fwd_kernel_traitsILi96ELi64ELi128ELi4ELb0ELb0EN7cutlass6half_tE19Flash_kernel_traitsILi96ELi64ELi128ELi4ES3_EELb1ELb0ELb0ELb1ELb1ELb0ELb0ELb0EEEvNS_16Flash_fwd_paramsE)
        /*00b8*/ 	.short	0x0210
        /*00ba*/ 	.short	0x01d0


	//----- nvinfo : EIATTR_SW_WAR
	.align		4
.L_936:
        /*00bc*/ 	.byte	0x04, 0x36
        /*00be*/ 	.short	(.L_938 - .L_937)
.L_937:
        /*00c0*/ 	.word	0x00000008
.L_938:


//--------------------- .nv.info._ZN5flash24flash_fwd_splitkv_kernelI23Flash_fwd_kernel_traitsILi96ELi64ELi128ELi4ELb0ELb0EN7cutlass6half_tE19Flash_kernel_traitsILi96ELi64ELi128ELi4ES3_EELb1ELb0ELb0ELb1ELb1ELb1ELb0ELb0EEEvNS_16Flash_fwd_paramsE --------------------------
	.section	.nv.info._ZN5flash24flash_fwd_splitkv_kernelI23Flash_fwd_kernel_traitsILi96ELi64ELi128ELi4ELb0ELb0EN7cutlass6half_tE19Flash_kernel_traitsILi96ELi64ELi128ELi4ES3_EELb1ELb0ELb0ELb1ELb1ELb1ELb0ELb0EEEvNS_16Flash_fwd_paramsE,"",@"SHT_CUDA_INFO"
	.sectionflags	@""
	.align	4


	//----- nvinfo : EIATTR_CUDA_API_VERSION
	.align		4
        /*0000*/ 	.byte	0x04, 0x37
        /*0002*/ 	.short	(.L_940 - .L_939)
.L_939:
        /*0004*/ 	.word	0x00000082


	//----- nvinfo : EIATTR_KPARAM_INFO
	.align		4
.L_940:
        /*0008*/ 	.byte	0x04, 0x17
        /*000a*/ 	.short	(.L_942 - .L_941)
.L_941:
        /*000c*/ 	.word	0x00000000
        /*0010*/ 	.short	0x0000
        /*0012*/ 	.short	0x0000
        /*0014*/ 	.byte	0x00, 0xf0, 0x41, 0x07


	//----- nvinfo : EIATTR_SPARSE_MMA_MASK
	.align		4
.L_942:
        /*0018*/ 	.byte	0x03, 0x50
        /*001a*/ 	.short	0x0000


	//----- nvinfo : EIATTR_MAXREG_COUNT
	.align		4
        /*001c*/ 	.byte	0x03, 0x1b
        /*001e*/ 	.short	0x00ff


	//----- nvinfo : EIATTR_NUM_BARRIERS
	.align		4
        /*0020*/ 	.byte	0x02, 0x4c
        /*0022*/ 	.byte	0x01
	.zero		1


	//----- nvinfo : EIATTR_MERCURY_ISA_VERSION
	.align		4
        /*0024*/ 	.byte	0x03, 0x5f
        /*0026*/ 	.short	0x0101


	//----- nvinfo : EIATTR_COOP_GROUP_MASK_REGIDS
	.align		4
        /*0028*/ 	.byte	0x04, 0x29
        /*002a*/ 	.short	(.L_944 - .L_943)


	//   ....[0]....
.L_943:
        /*002c*/ 	.word	0xffffffff


	//   ....[1]....
        /*0030*/ 	.word	0xffffffff


	//   ....[2]....
        /*0034*/ 	.word	0xffffffff


	//   ....[3]....
        /*0038*/ 	.word	0xffffffff


	//   ....[4]....
        /*003c*/ 	.word	0xffffffff


	//   ....[5]....
        /*0040*/ 	.word	0xffffffff


	//   ....[6]....
        /*0044*/ 	.word	0xffffffff


	//   ....[7]....
        /*0048*/ 	.word	0xffffffff


	//   ....[8]....
        /*004c*/ 	.word	0xffffffff


	//   ....[9]....
        /*0050*/ 	.word	0xffffffff


	//   ....[10]....
        /*0054*/ 	.word	0xffffffff


	//   ....[11]....
        /*0058*/ 	.word	0xffffffff


	//----- nvinfo : EIATTR_COOP_GROUP_INSTR_OFFSETS
	.align		4
.L_944:
        /*005c*/ 	.byte	0x04, 0x28
        /*005e*/ 	.short	(.L_946 - .L_945)


	//   ....[0]....
.L_945:
        /*0060*/ 	.word	0x000042e0


	//   ....[1]....
        /*0064*/ 	.word	0x00004300


	//   ....[2]....
        /*0068*/ 	.word	0x00004370


	//   ....[3]....
        /*006c*/ 	.word	0x00004380


	//   ....[4]....
        /*0070*/ 	.word	0x00007cd0


	//   ....[5]....
        /*0074*/ 	.word	0x00007cf0


	//   ....[6]....
        /*0078*/ 	.word	0x00007d20


	//   ....[7]....
        /*007c*/ 	.word	0x00007d30


	//   ....[8]....
        /*0080*/ 	.word	0x00009810


	//   ....[9]....
        /*0084*/ 	.word	0x00009860


	//   ....[10]....
        /*0088*/ 	.word	0x000098a0


	//   ....[11]....
        /*008c*/ 	.word	0x000098d0


	//----- nvinfo : EIATTR_EXIT_INSTR_OFFSETS
	.align		4
.L_946:
        /*0090*/ 	.byte	0x04, 0x1c
        /*0092*/ 	.short	(.L_948 - .L_947)


	//   ....[0]....
.L_947:
        /*0094*/ 	.word	0x000001a0


	//   ....[1]....
        /*0098*/ 	.word	0x000006c0


	//   ....[2]....
        /*009c*/ 	.word	0x000006f0


	//   ....[3]....
        /*00a0*/ 	.word	0x0000a700


	//----- nvinfo : EIATTR_CRS_STACK_SIZE
	.align		4
.L_948:
        /*00a4*/ 	.byte	0x04, 0x1e
        /*00a6*/ 	.short	(.L_950 - .L_949)
.L_949:
        /*00a8*/ 	.word	0x00000000


	//----- nvinfo : EIATTR_CBANK_PARAM_SIZE
	.align		4
.L_950:
        /*00ac*/ 	.byte	0x03, 0x19
        /*00ae*/ 	.short	0x01d0


	//----- nvinfo : EIATTR_PARAM_CBANK
	.align		4
        /*00b0*/ 	.byte	0x04, 0x0a
        /*00b2*/ 	.short	(.L_952 - .L_951)
	.align		4
.L_951:
        /*00b4*/ 	.word	index@(.nv.constant0._ZN5flash24flash_fwd_splitkv_kernelI23Flash_fwd_kernel_traitsILi96ELi64ELi128ELi4ELb0ELb0EN7cutlass6half_tE19Flash_kernel_traitsILi96ELi64ELi128ELi4ES3_EELb1ELb0ELb0ELb1ELb1ELb1ELb0ELb0EEEvNS_16Flash_fwd_paramsE)
        /*00b8*/ 	.short	0x0210
        /*00ba*/ 	.short	0x01d0


	//----- nvinfo : EIATTR_SW_WAR
	.align		4
.L_952:
        /*00bc*/ 	.byte	0x04, 0x36
        /*00be*/ 	.short	(.L_954 - .L_953)
.L_953:
        /*00c0*/ 	.word	0x00000008
.L_954:


//--------------------- .nv.info._ZN5flash24flash_fwd_splitkv_kernelI23Flash_fwd_kernel_traitsILi96ELi64ELi128ELi4ELb0ELb0EN7cutlass6half_tE19Flash_kernel_traitsILi96ELi64ELi128ELi4ES3_EELb1ELb0ELb0ELb1ELb1ELb0ELb1ELb0EEEvNS_16Flash_fwd_paramsE --------------------------
	.section	.nv.info._ZN5flash24flash_fwd_splitkv_kernelI23Flash_fwd_kernel_traitsILi96ELi64ELi128ELi4ELb0ELb0EN7cutlass6half_tE19Flash_kernel_traitsILi96ELi64ELi128ELi4ES3_EELb1ELb0ELb0ELb1ELb1ELb0ELb1ELb0EEEvNS_16Flash_fwd_paramsE,"",@"SHT_CUDA_INFO"
	.sectionflags	@""
	.align	4


	//----- nvinfo : EIATTR_CUDA_API_VERSION
	.align		4
        /*0000*/ 	.byte	0x04, 0x37
        /*0002*/ 	.short	(.L_956 - .L_955)
.L_955:
        /*0004*/ 	.word	0x00000082


	//----- nvinfo : EIATTR_KPARAM_INFO
	.align		4
.L_956:
        /*0008*/ 	.byte	0x04, 0x17
        /*000a*/ 	.short	(.L_958 - .L_957)
.L_957:
        /*000c*/ 	.word	0x00000000
        /*0010*/ 	.short	0x0000
        /*0012*/ 	.short	0x0000
        /*0014*/ 	.byte	0x00, 0xf0, 0x41, 0x07


	//----- nvinfo : EIATTR_SPARSE_MMA_MASK
	.align		4
.L_958:
        /*0018*/ 	.byte	0x03, 0x50
        /*001a*/ 	.short	0x0000


	//----- nvinfo : EIATTR_MAXREG_COUNT
	.align		4
        /*001c*/ 	.byte	0x03, 0x1b
        /*001e*/ 	.short	0x00ff


	//----- nvinfo : EIATTR_NUM_BARRIERS
	.align		4
        /*0020*/ 	.byte	0x02, 0x4c
        /*0022*/ 	.byte	0x01
	.zero		1


	//----- nvinfo : EIATTR_MERCURY_ISA_VERSION
	.align		4
        /*0024*/ 	.byte	0x03, 0x5f
        /*0026*/ 	.short	0x0101


	//----- nvinfo : EIATTR_COOP_GROUP_MASK_REGIDS
	.align		4
        /*0028*/ 	.byte	0x04, 0x29
        /*002a*/ 	.short	(.L_960 - .L_959)


	//   ....[0]....
.L_959:
        /*002c*/ 	.word	0xffffffff


	//   ....[1]....
        /*0030*/ 	.word	0xffffffff


	//   ....[2]....
        /*0034*/ 	.word	0xffffffff


	//   ....[3]....
        /*0038*/ 	.word	0xffffffff


	//   ....[4]....
        /*003c*/ 	.word	0xffffffff


	//   ....[5]....
        /*0040*/ 	.word	0xffffffff


	//   ....[6]....
        /*0044*/ 	.word	0xffffffff


	//   ....[7]....
        /*0048*/ 	.word	0xffffffff


	//   ....[8]....
        /*004c*/ 	.word	0xffffffff


	//   ....[9]....
        /*0050*/ 	.word	0xffffffff


	//   ....[10]....
        /*0054*/ 	.word	0xffffffff


	//   ....[11]....
        /*0058*/ 	.word	0xffffffff


	//----- nvinfo : EIATTR_COOP_GROUP_INSTR_OFFSETS
	.align		4
.L_960:
        /*005c*/ 	.byte	0x04, 0x28
        /*005e*/ 	.short	(.L_962 - .L_961)


	//   ....[0]....
.L_961:
        /*0060*/ 	.word	0x00003da0


	//   ....[1]....
        /*0064*/ 	.word	0x00003df0


	//   ....[2]....
        /*0068*/ 	.word	0x00003e10


	//   ....[3]....
        /*006c*/ 	.word	0x00003e30


	//   ....[4]....
        /*0070*/ 	.word	0x00006f00


	//   ....[5]....
        /*0074*/ 	.word	0x00006f20


	//   ....[6]....
        /*0078*/ 	.word	0x00006f60


	//   ....[7]....
        /*007c*/ 	.word	0x00006f70


	//   ....[8]....
        /*0080*/ 	.word	0x00008aa0


	//   ....[9]....
        /*0084*/ 	.word	0x00008ae0


	//   ....[10]....
        /*0088*/ 	.word	0x00008ba0


	//   ....[11]....
        /*008c*/ 	.word	0x00008bb0


	//----- nvinfo : EIATTR_EXIT_INSTR_OFFSETS
	.align		4
.L_962:
        /*0090*/ 	.byte	0x04, 0x1c
        /*0092*/ 	.short	(.L_964 - .L_963)


	//   ....[0]....
.L_963:
        /*0094*/ 	.word	0x00000290


	//   ....[1]....
        /*0098*/ 	.word	0x00000960


	//   ....[2]....
        /*009c*/ 	.word	0x00000990


	//   ....[3]....
        /*00a0*/ 	.word	0x00009820


	//----- nvinfo : EIATTR_CRS_STACK_SIZE
	.align		4
.L_964:
        /*00a4*/ 	.byte	0x04, 0x1e
        /*00a6*/ 	.short	(.L_966 - .L_965)
.L_965:
        /*00a8*/ 	.word	0x00000000


	//----- nvinfo : EIATTR_CBANK_PARAM_SIZE
	.align		4
.L_966:
        /*00ac*/ 	.byte	0x03, 0x19
        /*00ae*/ 	.short	0x01d0


	//----- nvinfo : EIATTR_PARAM_CBANK
	.align		4
        /*00b0*/ 	.byte	0x04, 0x0a
        /*00b2*/ 	.short	(.L_968 - .L_967)
	.align		4
.L_967:
        /*00b4*/ 	.word	index@(.nv.constant0._ZN5flash24flash_fwd_splitkv_kernelI23Flash_fwd_kernel_traitsILi96ELi64ELi128ELi4ELb0ELb0EN7cutlass6half_tE19Flash_kernel_traitsILi96ELi64ELi128ELi4ES3_EELb1ELb0ELb0ELb1ELb1ELb0ELb1ELb0EEEvNS_16Flash_fwd_paramsE)
        /*00b8*/ 	.short	0x0210
        /*00ba*/ 	.short	0x01d0


	//----- nvinfo : EIATTR_SW_WAR
	.align		4
.L_968:
        /*00bc*/ 	.byte	0x04, 0x36
        /*00be*/ 	.short	(.L_970 - .L_969)
.L_969:
        /*00c0*/ 	.word	0x00000008
.L_970:


//--------------------- .nv.info._ZN5flash24flash_fwd_splitkv_kernelI23Flash_fwd_kernel_traitsILi96ELi64ELi128ELi4ELb0ELb0EN7cutlass6half_tE19Flash_kernel_traitsILi96ELi64ELi128ELi4ES3_EELb1ELb0ELb0ELb1ELb1ELb1ELb1ELb0EEEvNS_16Flash_fwd_paramsE --------------------------
	.section	.nv.info._ZN5flash24flash_fwd_splitkv_kernelI23Flash_fwd_kernel_traitsILi96ELi64ELi128ELi4ELb0ELb0EN7cutlass6half_tE19Flash_kernel_traitsILi96ELi64ELi128ELi4ES3_EELb1ELb0ELb0ELb1ELb1ELb1ELb1ELb0EEEvNS_16Flash_fwd_paramsE,"",@"SHT_CUDA_INFO"
	.sectionflags	@""
	.align	4


	//----- nvinfo : EIATTR_CUDA_API_VERSION
	.align		4
        /*0000*/ 	.byte	0x04, 0x37
        /*0002*/ 	.short	(.L_972 - .L_971)
.L_971:
        /*0004*/ 	.word	0x00000082


	//----- nvinfo : EIATTR_KPARAM_INFO
	.align		4
.L_972:
        /*0008*/ 	.byte	0x04, 0x17
        /*000a*/ 	.short	(.L_974 - .L_973)
.L_973:
        /*000c*/ 	.word	0x00000000
        /*0010*/ 	.short	0x0000
        /*0012*/ 	.short	0x0000
        /*0014*/ 	.byte	0x00, 0xf0, 0x41, 0x07


	//----- nvinfo : EIATTR_SPARSE_MMA_MASK
	.align		4
.L_974:
        /*0018*/ 	.byte	0x03, 0x50
        /*001a*/ 	.short	0x0000


	//----- nvinfo : EIATTR_MAXREG_COUNT
	.align		4
        /*001c*/ 	.byte	0x03, 0x1b
        /*001e*/ 	.short	0x00ff


	//----- nvinfo : EIATTR_NUM_BARRIERS
	.align		4
        /*0020*/ 	.byte	0x02, 0x4c
        /*0022*/ 	.byte	0x01
	.zero		1


	//----- nvinfo : EIATTR_MERCURY_ISA_VERSION
	.align		4
        /*0024*/ 	.byte	0x03, 0x5f
        /*0026*/ 	.short	0x0101


	//----- nvinfo : EIATTR_COOP_GROUP_MASK_REGIDS
	.align		4
        /*0028*/ 	.byte	0x04, 0x29
        /*002a*/ 	.short	(.L_976 - .L_975)


	//   ....[0]....
.L_975:
        /*002c*/ 	.word	0xffffffff


	//   ....[1]....
        /*0030*/ 	.word	0xffffffff


	//   ....[2]....
        /*0034*/ 	.word	0xffffffff


	//   ....[3]....
        /*0038*/ 	.word	0xffffffff


	//   ....[4]....
        /*003c*/ 	.word	0xffffffff


	//   ....[5]....
        /*0040*/ 	.word	0xffffffff


	//   ....[6]....
        /*0044*/ 	.word	0xffffffff


	//   ....[7]....
        /*0048*/ 	.word	0xffffffff


	//   ....[8]....
        /*004c*/ 	.word	0xffffffff


	//   ....[9]....
        /*0050*/ 	.word	0xffffffff


	//   ....[10]....
        /*0054*/ 	.word	0xffffffff


	//   ....[11]....
        /*0058*/ 	.word	0xffffffff


	//----- nvinfo : EIATTR_COOP_GROUP_INSTR_OFFSETS
	.align		4
.L_976:
        /*005c*/ 	.byte	0x04, 0x28
        /*005e*/ 	.short	(.L_978 - .L_977)


	//   ....[0]....
.L_977:
        /*0060*/ 	.word	0x000045a0


	//   ....[1]....
        /*0064*/ 	.word	0x000045c0


	//   ....[2]....
        /*0068*/ 	.word	0x00004640


	//   ....[3]....
        /*006c*/ 	.word	0x00004650


	//   ....[4]....
        /*0070*/ 	.word	0x00007f80


	//   ....[5]....
        /*0074*/ 	.word	0x00007f90


	//   ....[6]....
        /*0078*/ 	.word	0x00007fc0


	//   ....[7]....
        /*007c*/ 	.word	0x00007fd0


	//   ....[8]....
        /*0080*/ 	.word	0x00009ab0


	//   ....[9]....
        /*0084*/ 	.word	0x00009af0


	//   ....[10]....
        /*0088*/ 	.word	0x00009bb0


	//   ....[11]....
        /*008c*/ 	.word	0x00009bc0


	//----- nvinfo : EIATTR_EXIT_INSTR_OFFSETS
	.align		4
.L_978:
        /*0090*/ 	.byte	0x04, 0x1c
        /*0092*/ 	.short	(.L_980 - .L_979)


	//   ....[0]....
.L_979:
        /*0094*/ 	.word	0x00000290


	//   ....[1]....
        /*0098*/ 	.word	0x00000960


	//   ....[2]....
        /*009c*/ 	.word	0x00000990


	//   ....[3]....
        /*00a0*/ 	.word	0x0000a830


	//----- nvinfo : EIATTR_CRS_STACK_SIZE
	.align		4
.L_980:
        /*00a4*/ 	.byte	0x04, 0x1e
        /*00a6*/ 	.short	(.L_982 - .L_981)
.L_981:
        /*00a8*/ 	.word	0x00000000


	//----- nvinfo : EIATTR_CBANK_PARAM_SIZE
	.align		4
.L_982:
        /*00ac*/ 	.byte	0x03, 0x19
        /*00ae*/ 	.short	0x01d0


	//----- nvinfo : EIATTR_PARAM_CBANK
	.align		4
        /*00b0*/ 	.byte	0x04, 0x0a
        /*00b2*/ 	.short	(.L_984 - .L_983)
	.align		4
.L_983:
        /*00b4*/ 	.word	index@(.nv.constant0._ZN5flash24flash_fwd_splitkv_kernelI23Flash_fwd_kernel_traitsILi96ELi64ELi128ELi4ELb0ELb0EN7cutlass6half_tE19Flash_kernel_traitsILi96ELi64ELi128ELi4ES3_EELb1ELb0ELb0ELb1ELb1ELb1ELb1ELb0EEEvNS_16Flash_fwd_paramsE)
        /*00b8*/ 	.short	0x0210
        /*00ba*/ 	.short	0x01d0


	//----- nvinfo : EIATTR_SW_WAR
	.align		4
.L_984:
        /*00bc*/ 	.byte	0x04, 0x36
        /*00be*/ 	.short	(.L_986 - .L_985)
.L_985:
        /*00c0*/ 	.word	0x00000008
.L_986:


//--------------------- .nv.info._ZN5flash24flash_fwd_splitkv_kernelI23Flash_fwd_kernel_traitsILi96ELi64ELi128ELi4ELb0ELb0EN7cutlass6half_tE19Flash_kernel_traitsILi96ELi64ELi128ELi4ES3_EELb1ELb0ELb0ELb0ELb1ELb0ELb0ELb0EEEvNS_16Flash_fwd_paramsE --------------------------
	.section	.nv.info._ZN5flash24flash_fwd_splitkv_kernelI23Flash_fwd_kernel_traitsILi96ELi64ELi128ELi4ELb0ELb0EN7cutlass6half_tE19Flash_kernel_traitsILi96ELi64ELi128ELi4ES3_EELb1ELb0ELb0ELb0ELb1ELb0ELb0ELb0EEEvNS_16Flash_fwd_paramsE,"",@"SHT_CUDA_INFO"
	.sectionflags	@""
	.align	4


	//----- nvinfo : EIATTR_CUDA_API_VERSION
	.align		4
        /*0000*/ 	.byte	0x04, 0x37
        /*0002*/ 	.short	(.L_988 - .L_987)
.L_987:
        /*0004*/ 	.word	0x00000082


	//----- nvinfo : EIATTR_KPARAM_INFO
	.align		4
.L_988:
        /*0008*/ 	.byte	0x04, 0x17
        /*000a*/ 	.short	(.L_990 - .L_989)
.L_989:
        /*000c*/ 	.word	0x00000000
        /*0010*/ 	.short	0x0000
        /*0012*/ 	.short	0x0000
        /*0014*/ 	.byte	0x00, 0xf0, 0x41, 0x07


	//----- nvinfo : EIATTR_SPARSE_MMA_MASK
	.align		4
.L_990:
        /*0018*/ 	.byte	0x03, 0x50
        /*001a*/ 	.short	0x0000


	//----- nvinfo : EIATTR_MAXREG_COUNT
	.align		4
        /*001c*/ 	.byte	0x03, 0x1b
        /*001e*/ 	.short	0x00ff


	//----- nvinfo : EIATTR_NUM_BARRIERS
	.align		4
        /*0020*/ 	.byte	0x02, 0x4c
        /*0022*/ 	.byte	0x01
	.zero		1


	//----- nvinfo : EIATTR_MERCURY_ISA_VERSION
	.align		4
        /*0024*/ 	.byte	0x03, 0x5f
        /*0026*/ 	.short	0x0101


	//----- nvinfo : EIATTR_COOP_GROUP_MASK_REGIDS
	.align		4
        /*0028*/ 	.byte	0x04, 0x29
        /*002a*/ 	.short	(.L_992 - .L_991)


	//   ....[0]....
.L_991:
        /*002c*/ 	.word	0xffffffff


	//   ....[1]....
        /*0030*/ 	.word	0xffffffff


	//   ....[2]....
        /*0034*/ 	.word	0xffffffff


	//   ....[3]....
        /*0038*/ 	.word	0xffffffff


	//   ....[4]....
        /*003c*/ 	.word	0xffffffff


	//   ....[5]....
        /*0040*/ 	.word	0xffffffff


	//   ....[6]....
        /*0044*/ 	.word	0xffffffff


	//   ....[7]....
        /*0048*/ 	.word	0xffffffff


	//   ....[8]....
        /*004c*/ 	.word	0xffffffff


	//   ....[9]....
        /*0050*/ 	.word	0xffffffff


	//   ....[10]....
        /*0054*/ 	.word	0xffffffff


	//   ....[11]....
        /*0058*/ 	.word	0xffffffff


	//   ....[12]....
        /*005c*/ 	.word	0xffffffff


	//   ....[13]....
        /*0060*/ 	.word	0xffffffff


	//   ....[14]....
        /*0064*/ 	.word	0xffffffff


	//   ....[15]....
        /*0068*/ 	.word	0xffffffff


	//----- nvinfo : EIATTR_COOP_GROUP_INSTR_OFFSETS
	.align		4
.L_992:
        /*006c*/ 	.byte	0x04, 0x28
        /*006e*/ 	.short	(.L_994 - .L_993)


	//   ....[0]....
.L_993:
        /*0070*/ 	.word	0x000043b0


	//   ....[1]....
        /*0074*/ 	.word	0x00004520


	//   ....[2]....
        /*0078*/ 	.word	0x00004530


	//   ....[3]....
        /*007c*/ 	.word	0x00004560


	//   ....[4]....
        /*0080*/ 	.word	0x000080d0


	//   ....[5]....
        /*0084*/ 	.word	0x000080f0


	//   ....[6]....
        /*0088*/ 	.word	0x00008110


	//   ....[7]....
        /*008c*/ 	.word	0x00008140


	//   ....[8]....
        /*0090*/ 	.word	0x0000b660


	//   ....[9]....
        /*0094*/ 	.word	0x0000b680


	//   ....[10]....
        /*0098*/ 	.word	0x0000b6c0


	//   ....[11]....
        /*009c*/ 	.word	0x0000b6d0


	//   ....[12]....
        /*00a0*/ 	.word	0x0000d200


	//   ....[13]....
        /*00a4*/ 	.word	0x0000d240


	//   ....[14]....
        /*00a8*/ 	.word	0x0000d2a0


	//   ....[15]....
        /*00ac*/ 	.word	0x0000d2b0


	//----- nvinfo : EIATTR_EXIT_INSTR_OFFSETS
	.align		4
.L_994:
        /*00b0*/ 	.byte	0x04, 0x1c
        /*00b2*/ 	.short	(.L_996 - .L_995)


	//   ....[0]....
.L_995:
        /*00b4*/ 	.word	0x00000310


	//   ....[1]....
        /*00b8*/ 	.word	0x00000990


	//   ....[2]....
        /*00bc*/ 	.word	0x000009c0


	//   ....[3]....
        /*00c0*/ 	.word	0x0000e200


	//   ....[4]....
        /*00c4*/ 	.word	0x0000e2f0


	//----- nvinfo : EIATTR_CRS_STACK_SIZE
	.align		4
.L_996:
        /*00c8*/ 	.byte	0x04, 0x1e
        /*00ca*/ 	.short	(.L_998 - .L_997)
.L_997:
        /*00cc*/ 	.word	0x00000000


	//----- nvinfo : EIATTR_CBANK_PARAM_SIZE
	.align		4
.L_998:
        /*00d0*/ 	.byte	0x03, 0x19
        /*00d2*/ 	.short	0x01d0


	//----- nvinfo : EIATTR_PARAM_CBANK
	.align		4
        /*00d4*/ 	.byte	0x04, 0x0a
        /*00d6*/ 	.short	(.L_1000 - .L_999)
	.align		4
.L_999:
        /*00d8*/ 	.word	index@(.nv.constant0._ZN5flash24flash_fwd_splitkv_kernelI23Flash_fwd_kernel_traitsILi96ELi64ELi128ELi4ELb0ELb0EN7cutlass6half_tE19Flash_kernel_traitsILi96ELi64ELi128ELi4ES3_EELb1ELb0ELb0ELb0ELb1ELb0ELb0ELb0EEEvNS_16Flash_fwd_paramsE)
        /*00dc*/ 	.short	0x0210
        /*00de*/ 	.short	0x01d0


	//----- nvinfo : EIATTR_SW_WAR
	.align		4
.L_1000:
        /*00e0*/ 	.byte	0x04, 0x36
        /*00e2*/ 	.short	(.L_1002 - .L_1001)
.L_1001:
        /*00e4*/ 	.word	0x00000008
.L_1002:


//--------------------- .nv.info._ZN5flash24flash_fwd_splitkv_kernelI23Flash_fwd_kernel_traitsILi96ELi64ELi128ELi4ELb0ELb0EN7cutlass6half_tE19Flash_kernel_traitsILi96ELi64ELi128ELi4ES3_EELb1ELb0ELb0ELb0ELb1ELb1ELb0ELb0EEEvNS_16Flash_fwd_paramsE --------------------------
	.section	.nv.info._ZN5flash24flash_fwd_splitkv_kernelI23Flash_fwd_kernel_traitsILi96ELi64ELi128ELi4ELb0ELb0EN7cutlass6half_tE19Flash_kernel_traitsILi96ELi64ELi128ELi4ES3_EELb1ELb0ELb0ELb0ELb1ELb1ELb0ELb0EEEvNS_16Flash_fwd_paramsE,"",@"SHT_CUDA_INFO"
	.sectionflags	@""
	.align	4


	//----- nvinfo : EIATTR_CUDA_API_VERSION
	.align		4
        /*0000*/ 	.byte	0x04, 0x37
        /*0002*/ 	.short	(.L_1004 - .L_1003)
.L_1003:
        /*0004*/ 	.word	0x00000082


	//----- nvinfo : EIATTR_KPARAM_INFO
	.align		4
.L_1004:
        /*0008*/ 	.byte	0x04, 0x17
        /*000a*/ 	.short	(.L_1006 - .L_1005)
.L_1005:
        /*000c*/ 	.word	0x00000000
        /*0010*/ 	.short	0x0000
        /*0012*/ 	.short	0x0000
        /*0014*/ 	.byte	0x00, 0xf0, 0x41, 0x07


	//----- nvinfo : EIATTR_SPARSE_MMA_MASK
	.align		4
.L_1006:
        /*0018*/ 	.byte	0x03, 0x50
        /*001a*/ 	.short	0x0000


	//----- nvinfo : EIATTR_MAXREG_COUNT
	.align		4
        /*001c*/ 	.byte	0x03, 0x1b
        /*001e*/ 	.short	0x00ff


	//----- nvinfo : EIATTR_NUM_BARRIERS
	.align		4
        /*0020*/ 	.byte	0x02, 0x4c
        /*0022*/ 	.byte	0x01
	.zero		1


	//----- nvinfo : EIATTR_MERCURY_ISA_VERSION
	.align		4
        /*0024*/ 	.byte	0x03, 0x5f
        /*0026*/ 	.short	0x0101


	//----- nvinfo : EIATTR_COOP_GROUP_MASK_REGIDS
	.align		4
        /*0028*/ 	.byte	0x04, 0x29
        /*002a*/ 	.short	(.L_1008 - .L_1007)


	//   ....[0]....
.L_1007:
        /*002c*/ 	.word	0xffffffff


	//   ....[1]....
        /*0030*/ 	.word	0xffffffff


	//   ....[2]....
        /*0034*/ 	.word	0xffffffff


	//   ....[3]....
        /*0038*/ 	.word	0xffffffff


	//   ....[4]....
        /*003c*/ 	.word	0xffffffff


	//   ....[5]....
        /*0040*/ 	.word	0xffffffff


	//   ....[6]....
        /*0044*/ 	.word	0xffffffff


	//   ....[7]....
        /*0048*/ 	.word	0xffffffff


	//   ....[8]....
        /*004c*/ 	.word	0xffffffff


	//   ....[9]....
        /*0050*/ 	.word	0xffffffff


	//   ....[10]....
        /*0054*/ 	.word	0xffffffff


	//   ....[11]....
        /*0058*/ 	.word	0xffffffff


	//   ....[12]....
        /*005c*/ 	.word	0xffffffff


	//   ....[13]....
        /*0060*/ 	.word	0xffffffff


	//   ....[14]....
        /*0064*/ 	.word	0xffffffff


	//   ....[15]....
        /*0068*/ 	.word	0xffffffff


	//----- nvinfo : EIATTR_COOP_GROUP_INSTR_OFFSETS
	.align		4
.L_1008:
        /*006c*/ 	.byte	0x04, 0x28
        /*006e*/ 	.short	(.L_1010 - .L_1009)


	//   ....[0]....
.L_1009:
        /*0070*/ 	.word	0x00004be0


	//   ....[1]....
        /*0074*/ 	.word	0x00004d30


	//   ....[2]....
        /*0078*/ 	.word	0x00004d40


	//   ....[3]....
        /*007c*/ 	.word	0x00004d90


	//   ....[4]....
        /*0080*/ 	.word	0x000090c0


	//   ....[5]....
        /*0084*/ 	.word	0x00009100


	//   ....[6]....
        /*0088*/ 	.word	0x00009120


	//   ....[7]....
        /*008c*/ 	.word	0x00009140


	//   ....[8]....
        /*0090*/ 	.word	0x0000ced0


	//   ....[9]....
        /*0094*/ 	.word	0x0000cef0


	//   ....[10]....
        /*0098*/ 	.word	0x0000cf20


	//   ....[11]....
        /*009c*/ 	.word	0x0000cf30


	//   ....[12]....
        /*00a0*/ 	.word	0x0000ea10


	//   ....[13]....
        /*00a4*/ 	.word	0x0000ea50


	//   ....[14]....
        /*00a8*/ 	.word	0x0000eab0


	//   ....[15]....
        /*00ac*/ 	.word	0x0000eac0


	//----- nvinfo : EIATTR_EXIT_INSTR_OFFSETS
	.align		4
.L_1010:
        /*00b0*/ 	.byte	0x04, 0x1c
        /*00b2*/ 	.short	(.L_1012 - .L_1011)


	//   ....[0]....
.L_1011:
        /*00b4*/ 	.word	0x00000310


	//   ....[1]....
        /*00b8*/ 	.word	0x00000990


	//   ....[2]....
        /*00bc*/ 	.word	0x000009c0


	//   ....[3]....
        /*00c0*/ 	.word	0x0000fa10


	//   ....[4]....
        /*00c4*/ 	.word	0x0000fb00


	//----- nvinfo : EIATTR_CRS_STACK_SIZE
	.align		4
.L_1012:
        /*00c8*/ 	.byte	0x04, 0x1e
        /*00ca*/ 	.short	(.L_1014 - .L_1013)
.L_1013:
        /*00cc*/ 	.word	0x00000000


	//----- nvinfo : EIATTR_CBANK_PARAM_SIZE
	.align		4
.L_1014:
        /*00d0*/ 	.byte	0x03, 0x19
        /*00d2*/ 	.short	0x01d0


	//----- nvinfo : EIATTR_PARAM_CBANK
	.align		4
        /*00d4*/ 	.byte	0x04, 0x0a
        /*00d6*/ 	.short	(.L_1016 - .L_1015)
	.align		4
.L_1015:
        /*00d8*/ 	.word	index@(.nv.constant0._ZN5flash24flash_fwd_splitkv_kernelI23Flash_fwd_kernel_traitsILi96ELi64ELi128ELi4ELb0ELb0EN7cutlass6half_tE19Flash_kernel_traitsILi96ELi64ELi128ELi4ES3_EELb1ELb0ELb0ELb0ELb1ELb1ELb0ELb0EEEvNS_16Flash_fwd_paramsE)
        /*00dc*/ 	.short	0x0210
        /*00de*/ 	.short	0x01d0


	//----- nvinfo : EIATTR_SW_WAR
	.align		4
.L_1016:
        /*00e0*/ 	.byte	0x04, 0x36
        /*00e2*/ 	.short	(.L_1018 - .L_1017)
.L_1017:
        /*00e4*/ 	.word	0x00000008
.L_1018:


//--------------------- .nv.info._ZN5flash24flash_fwd_splitkv_kernelI23Flash_fwd_kernel_traitsILi96ELi64ELi128ELi4ELb0ELb0EN7cutlass6half_tE19Flash_kernel_traitsILi96ELi64ELi128ELi4ES3_EELb1ELb0ELb1ELb0ELb0ELb0ELb0ELb0EEEvNS_16Flash_fwd_paramsE --------------------------
	.section	.nv.info._ZN5flash24flash_fwd_splitkv_kernelI23Flash_fwd_kernel_traitsILi96ELi64ELi128ELi4ELb0ELb0EN7cutlass6half_tE19Flash_kernel_traitsILi96ELi64ELi128ELi4ES3_EELb1ELb0ELb1ELb0ELb0ELb0ELb0ELb0EEEvNS_16Flash_fwd_paramsE,"",@"SHT_CUDA_INFO"
	.sectionflags	@""
	.align	4


	//----- nvinfo : EIATTR_CUDA_API_VERSION
	.align		4
        /*0000*/ 	.byte	0x04, 0x37
        /*0002*/ 	.short	(.L_1020 - .L_1019)
.L_1019:
        /*0004*/ 	.word	0x00000082


	//----- nvinfo : EIATTR_KPARAM_INFO
	.align		4
.L_1020:
        /*0008*/ 	.byte	0x04, 0x17
        /*000a*/ 	.short	(.L_1022 - .L_1021)
.L_1021:
        /*000c*/ 	.word	0x00000000
        /*0010*/ 	.short	0x0000
        /*0012*/ 	.short	0x0000
        /*0014*/ 	.byte	0x00, 0xf0, 0x41, 0x07


	//----- nvinfo : EIATTR_SPARSE_MMA_MASK
	.align		4
.L_1022:
        /*0018*/ 	.byte	0x03, 0x50
        /*001a*/ 	.short	0x0000


	//----- nvinfo : EIATTR_MAXREG_COUNT
	.align		4
        /*001c*/ 	.byte	0x03, 0x1b
        /*001e*/ 	.short	0x00ff


	//----- nvinfo : EIATTR_NUM_BARRIERS
	.align		4
        /*0020*/ 	.byte	0x02, 0x4c
        /*0022*/ 	.byte	0x01
	.zero		1


	//----- nvinfo : EIATTR_MERCURY_ISA_VERSION
	.align		4
        /*0024*/ 	.byte	0x03, 0x5f
        /*0026*/ 	.short	0x0101


	//----- nvinfo : EIATTR_COOP_GROUP_MASK_REGIDS
	.align		4
        /*0028*/ 	.byte	0x04, 0x29
        /*002a*/ 	.short	(.L_1024 - .L_1023)


	//   ....[0]....
.L_1023:
        /*002c*/ 	.word	0xffffffff


	//   ....[1]....
        /*0030*/ 	.word	0xffffffff


	//   ....[2]....
        /*0034*/ 	.word	0xffffffff


	//   ....[3]....
        /*0038*/ 	.word	0xffffffff


	//   ....[4]....
        /*003c*/ 	.word	0xffffffff


	//   ....[5]....
        /*0040*/ 	.word	0xffffffff


	//   ....[6]....
        /*0044*/ 	.word	0xffffffff


	//   ....[7]....
        /*0048*/ 	.word	0xffffffff


	//   ....[8]....
        /*004c*/ 	.word	0xffffffff


	//   ....[9]....
        /*0050*/ 	.word	0xffffffff


	//   ....[10]....
        /*0054*/ 	.word	0xffffffff


	//   ....[11]....
        /*0058*/ 	.word	0xffffffff


	//   ....[12]....
        /*005c*/ 	.word	0xffffffff


	//   ....[13]....
        /*0060*/ 	.word	0xffffffff


	//   ....[14]....
        /*0064*/ 	.word	0xffffffff


	//   ....[15]....
        /*0068*/ 	.word	0xffffffff


	//----- nvinfo : EIATTR_COOP_GROUP_INSTR_OFFSETS
	.align		4
.L_1024:
        /*006c*/ 	.byte	0x04, 0x28
        /*006e*/ 	.short	(.L_1026 - .L_1025)


	//   ....[0]....
.L_1025:
        /*0070*/ 	.word	0x00006130


	//   ....[1]....
        /*0074*/ 	.word	0x00006190


	//   ....[2]....
        /*0078*/ 	.word	0x000061a0


	//   ....[3]....
        /*007c*/ 	.word	0x000061d0


	//   ....[4]....
        /*0080*/ 	.word	0x0000ad60


	//   ....[5]....
        /*0084*/ 	.word	0x0000ad70


	//   ....[6]....
        /*0088*/ 	.word	0x0000ada0


	//   ....[7]....
        /*008c*/ 	.word	0x0000adb0


	//   ....[8]....
        /*0090*/ 	.word	0x0000f300


	//   ....[9]....
        /*0094*/ 	.word	0x0000f310


	//   ....[10]....
        /*0098*/ 	.word	0x0000f340


	//   ....[11]....
        /*009c*/ 	.word	0x0000f350


	//   ....[12]....
        /*00a0*/ 	.word	0x00010e90


	//   ....[13]....
        /*00a4*/ 	.word	0x00010ed0


	//   ....[14]....
        /*00a8*/ 	.word	0x00010f40


	//   ....[15]....
        /*00ac*/ 	.word	0x00010f50


	//----- nvinfo : EIATTR_EXIT_INSTR_OFFSETS
	.align		4
.L_1026:
        /*00b0*/ 	.byte	0x04, 0x1c
        /*00b2*/ 	.short	(.L_1028 - .L_1027)


	//   ....[0]....
.L_1027:
        /*00b4*/ 	.word	0x00000310


	//   ....[1]....
        /*00b8*/ 	.word	0x00000a40


	//   ....[2]....
        /*00bc*/ 	.word	0x00000a70


	//   ....[3]....
        /*00c0*/ 	.word	0x00011ec0


	//   ....[4]....
        /*00c4*/ 	.word	0x00011fe0


	//   ....[5]....
        /*00c8*/ 	.word	0x00012000


	//----- nvinfo : EIATTR_CRS_STACK_SIZE
	.align		4
.L_1028:
        /*00cc*/ 	.byte	0x04, 0x1e
        /*00ce*/ 	.short	(.L_1030 - .L_1029)
.L_1029:
        /*00d0*/ 	.word	0x00000000


	//----- nvinfo : EIATTR_CBANK_PARAM_SIZE
	.align		4
.L_1030:
        /*00d4*/ 	.byte	0x03, 0x19
        /*00d6*/ 	.short	0x01d0


	//----- nvinfo : EIATTR_PARAM_CBANK
	.align		4
        /*00d8*/ 	.byte	0x04, 0x0a
        /*00da*/ 	.short	(.L_1032 - .L_1031)
	.align		4
.L_1031:
        /*00dc*/ 	.word	index@(.nv.constant0._ZN5flash24flash_fwd_splitkv_kernelI23Flash_fwd_kernel_traitsILi96ELi64ELi128ELi4ELb0ELb0EN7cutlass6half_tE19Flash_kernel_traitsILi96ELi64ELi128ELi4ES3_EELb1ELb0ELb1ELb0ELb0ELb0ELb0ELb0EEEvNS_16Flash_fwd_paramsE)
        /*00e0*/ 	.short	0x0210
        /*00e2*/ 	.short	0x01d0


	//----- nvinfo : EIATTR_SW_WAR
	.align		4
.L_1032:
        /*00e4*/ 	.byte	0x04, 0x36
        /*00e6*/ 	.short	(.L_1034 - .L_1033)
.L_1033:
        /*00e8*/ 	.word	0x00000008
.L_1034:


//--------------------- .nv.info._ZN5flash24flash_fwd_splitkv_kernelI23Flash_fwd_kernel_traitsILi96ELi64ELi128ELi4ELb0ELb0EN7cutlass6half_tE19Flash_kernel_traitsILi96ELi64ELi128ELi4ES3_EELb1ELb0ELb1ELb0ELb0ELb1ELb0ELb0EEEvNS_16Flash_fwd_paramsE --------------------------
	.section	.nv.info._ZN5flash24flash_fwd_splitkv_kernelI23Flash_fwd_kernel_traitsILi96ELi64ELi128ELi4ELb0ELb0EN7cutlass6half_tE19Flash_kernel_traitsILi96ELi64ELi128ELi4ES3_EELb1ELb0ELb1ELb0ELb0ELb1ELb0ELb0EEEvNS_16Flash_fwd_paramsE,"",@"SHT_CUDA_INFO"
	.sectionflags	@""
	.align	4


	//----- nvinfo : EIATTR_CUDA_API_VERSION
	.align		4
        /*0000*/ 	.byte	0x04, 0x37
        /*0002*/ 	.short	(.L_1036 - .L_1035)
.L_1035:
        /*0004*/ 	.word	0x00000082


	//----- nvinfo : EIATTR_KPARAM_INFO
	.align		4
.L_1036:
        /*0008*/ 	.byte	0x04, 0x17
        /*000a*/ 	.short	(.L_1038 - .L_1037)
.L_1037:
        /*000c*/ 	.word	0x00000000
        /*0010*/ 	.short	0x0000
        /*0012*/ 	.short	0x0000
        /*0014*/ 	.byte	0x00, 0xf0, 0x41, 0x07


	//----- nvinfo : EIATTR_SPARSE_MMA_MASK
	.align		4
.L_1038:
        /*0018*/ 	.byte	0x03, 0x50
        /*001a*/ 	.short	0x0000


	//----- nvinfo : EIATTR_MAXREG_COUNT
	.align		4
        /*001c*/ 	.byte	0x03, 0x1b
        /*001e*/ 	.short	0x00ff


	//----- nvinfo : EIATTR_NUM_BARRIERS
	.align		4
        /*0020*/ 	.byte	0x02, 0x4c
        /*0022*/ 	.byte	0x01
	.zero		1


	//----- nvinfo : EIATTR_MERCURY_ISA_VERSION
	.align		4
        /*0024*/ 	.byte	0x03, 0x5f
        /*0026*/ 	.short	0x0101


	//----- nvinfo : EIATTR_COOP_GROUP_MASK_REGIDS
	.align		4
        /*0028*/ 	.byte	0x04, 0x29
        /*002a*/ 	.short	(.L_1040 - .L_1039)


	//   ....[0]....
.L_1039:
        /*002c*/ 	.word	0xffffffff


	//   ....[1]....
        /*0030*/ 	.word	0xffffffff


	//   ....[2]....
        /*0034*/ 	.word	0xffffffff


	//   ....[3]....
        /*0038*/ 	.word	0xffffffff


	//   ....[4]....
        /*003c*/ 	.word	0xffffffff


	//   ....[5]....
        /*0040*/ 	.word	0xffffffff


	//   ....[6]....
        /*0044*/ 	.word	0xffffffff


	//   ....[7]....
        /*0048*/ 	.word	0xffffffff


	//   ....[8]....
        /*004c*/ 	.word	0xffffffff


	//   ....[9]....
        /*0050*/ 	.word	0xffffffff


	//   ....[10]....
        /*0054*/ 	.word	0xffffffff


	//   ....[11]....
        /*0058*/ 	.word	0xffffffff


	//   ....[12]....
        /*005c*/ 	.word	0xffffffff


	//   ....[13]....
        /*0060*/ 	.word	0xffffffff


	//   ....[14]....
        /*0064*/ 	.word	0xffffffff


	//   ....[15]....
        /*0068*/ 	.word	0xffffffff


	//----- nvinfo : EIATTR_COOP_GROUP_INSTR_OFFSETS
	.align		4
.L_1040:
        /*006c*/ 	.byte	0x04, 0x28
        /*006e*/ 	.short	(.L_1042 - .L_1041)


	//   ....[0]....
.L_1041:
        /*0070*/ 	.word	0x00006920


	//   ....[1]....
        /*0074*/ 	.word	0x00006940


	//   ....[2]....
        /*0078*/ 	.word	0x000069c0


	//   ....[3]....
        /*007c*/ 	.word	0x000069d0


	//   ....[4]....
        /*0080*/ 	.word	0x0000bd40


	//   ....[5]....
        /*0084*/ 	.word	0x0000bd80


	//   ....[6]....
        /*0088*/ 	.word	0x0000bda0


	//   ....[7]....
        /*008c*/ 	.word	0x0000bdd0


	//   ....[8]....
        /*0090*/ 	.word	0x00010b70


	//   ....[9]....
        /*0094*/ 	.word	0x00010b80


	//   ....[10]....
        /*0098*/ 	.word	0x00010bb0


	//   ....[11]....
        /*009c*/ 	.word	0x00010bc0


	//   ....[12]....
        /*00a0*/ 	.word	0x000126a0


	//   ....[13]....
        /*00a4*/ 	.word	0x000126e0


	//   ....[14]....
        /*00a8*/ 	.word	0x00012730


	//   ....[15]....
        /*00ac*/ 	.word	0x00012740


	//----- nvinfo : EIATTR_EXIT_INSTR_OFFSETS
	.align		4
.L_1042:
        /*00b0*/ 	.byte	0x04, 0x1c
        /*00b2*/ 	.short	(.L_1044 - .L_1043)


	//   ....[0]....
.L_1043:
        /*00b4*/ 	.word	0x00000310


	//   ....[1]....
        /*00b8*/ 	.word	0x00000a40


	//   ....[2]....
        /*00bc*/ 	.word	0x00000a70


	//   ....[3]....
        /*00c0*/ 	.word	0x000136d0


	//   ....[4]....
        /*00c4*/ 	.word	0x000137f0


	//   ....[5]....
        /*00c8*/ 	.word	0x00013810


	//----- nvinfo : EIATTR_CRS_STACK_SIZE
	.align		4
.L_1044:
        /*00cc*/ 	.byte	0x04, 0x1e
        /*00ce*/ 	.short	(.L_1046 - .L_1045)
.L_1045:
        /*00d0*/ 	.word	0x00000000


	//----- nvinfo : EIATTR_CBANK_PARAM_SIZE
	.align		4
.L_1046:
        /*00d4*/ 	.byte	0x03, 0x19
        /*00d6*/ 	.short	0x01d0


	//----- nvinfo : EIATTR_PARAM_CBANK
	.align		4
        /*00d8*/ 	.byte	0x04, 0x0a
        /*00da*/ 	.short	(.L_1048 - .L_1047)
	.align		4
.L_1047:
        /*00dc*/ 	.word	index@(.nv.constant0._ZN5flash24flash_fwd_splitkv_kernelI23Flash_fwd_kernel_traitsILi96ELi64ELi128ELi4ELb0ELb0EN7cutlass6half_tE19Flash_kernel_traitsILi96ELi64ELi128ELi4ES3_EELb1ELb0ELb1ELb0ELb0ELb1ELb0ELb0EEEvNS_16Flash_fwd_paramsE)
        /*00e0*/ 	.short	0x0210
        /*00e2*/ 	.short	0x01d0


	//----- nvinfo : EIATTR_SW_WAR
	.align		4
.L_1048:
        /*00e4*/ 	.byte	0x04, 0x36
        /*00e6*/ 	.short	(.L_1050 - .L_1049)
.L_1049:
        /*00e8*/ 	.word	0x00000008
.L_1050:


//--------------------- .nv.info._ZN5flash24flash_fwd_splitkv_kernelI23Flash_fwd_kernel_traitsILi96ELi64ELi128ELi4ELb0ELb0EN7cutlass6half_tE19Flash_kernel_traitsILi96ELi64ELi128ELi4ES3_EELb1ELb0ELb0ELb0ELb1ELb0ELb0ELb1EEEvNS_16Flash_fwd_paramsE --------------------------
	.section	.nv.info._ZN5flash24flash_fwd_splitkv_kernelI23Flash_fwd_kernel_traitsILi96ELi64ELi128ELi4ELb0ELb0EN7cutlass6half_tE19Flash_kernel_traitsILi96ELi64ELi128ELi4ES3_EELb1ELb0ELb0ELb0ELb1ELb0ELb0ELb1EEEvNS_16Flash_fwd_paramsE,"",@"SHT_CUDA_INFO"
	.sectionflags	@""
	.align	4


	//----- nvinfo : EIATTR_CUDA_API_VERSION
	.align		4
        /*0000*/ 	.byte	0x04, 0x37
        /*0002*/ 	.short	(.L_1052 - .L_1051)
.L_1051:
        /*0004*/ 	.word	0x00000082


	//----- nvinfo : EIATTR_KPARAM_INFO
	.align		4
.L_1052:
        /*0008*/ 	.byte	0x04, 0x17
        /*000a*/ 	.short	(.L_1054 - .L_1053)
.L_1053:
        /*000c*/ 	.word	0x00000000
        /*0010*/ 	.short	0x0000
        /*0012*/ 	.short	0x0000
        /*0014*/ 	.byte	0x00, 0xf0, 0x41, 0x07


	//----- nvinfo : EIATTR_SPARSE_MMA_MASK
	.align		4
.L_1054:
        /*0018*/ 	.byte	0x03, 0x50
        /*001a*/ 	.short	0x0000


	//----- nvinfo : EIATTR_MAXREG_COUNT
	.align		4
        /*001c*/ 	.byte	0x03, 0x1b
        /*001e*/ 	.short	0x00ff


	//----- nvinfo : EIATTR_NUM_BARRIERS
	.align		4
        /*0020*/ 	.byte	0x02, 0x4c
        /*0022*/ 	.byte	0x01
	.zero		1


	//----- nvinfo : EIATTR_MERCURY_ISA_VERSION
	.align		4
        /*0024*/ 	.byte	0x03, 0x5f
        /*0026*/ 	.short	0x0101


	//----- nvinfo : EIATTR_COOP_GROUP_MASK_REGIDS
	.align		4
        /*0028*/ 	.byte	0x04, 0x29
        /*002a*/ 	.short	(.L_1056 - .L_1055)


	//   ....[0]....
.L_1055:
        /*002c*/ 	.word	0xffffffff


	//   ....[1]....
        /*0030*/ 	.word	0xffffffff


	//   ....[2]....
        /*0034*/ 	.word	0xffffffff


	//   ....[3]....
        /*0038*/ 	.word	0xffffffff


	//   ....[4]....
        /*003c*/ 	.word	0xffffffff


	//   ....[5]....
        /*0040*/ 	.word	0xffffffff


	//   ....[6]....
        /*0044*/ 	.word	0xffffffff


	//   ....[7]....
        /*0048*/ 	.word	0xffffffff


	//   ....[8]....
        /*004c*/ 	.word	0xffffffff


	//   ....[9]....
        /*0050*/ 	.word	0xffffffff


	//   ....[10]....
        /*0054*/ 	.word	0xffffffff


	//   ....[11]....
        /*0058*/ 	.word	0xffffffff


	//   ....[12]....
        /*005c*/ 	.word	0xffffffff


	//   ....[13]....
        /*0060*/ 	.word	0xffffffff


	//   ....[14]....
        /*0064*/ 	.word	0xffffffff


	//   ....[15]....
        /*0068*/ 	.word	0xffffffff


	//----- nvinfo : EIATTR_COOP_GROUP_INSTR_OFFSETS
	.align		4
.L_1056:
        /*006c*/ 	.byte	0x04, 0x28
        /*006e*/ 	.short	(.L_1058 - .L_1057)


	//   ....[0]....
.L_1057:
        /*0070*/ 	.word	0x00010680


	//   ....[1]....
        /*0074*/ 	.word	0x000106a0


	//   ....[2]....
        /*0078*/ 	.word	0x000106c0


	//   ....[3]....
        /*007c*/ 	.word	0x000106e0


	//   ....[4]....
        /*0080*/ 	.word	0x000142b0


	//   ....[5]....
        /*0084*/ 	.word	0x000142f0


	//   ....[6]....
        /*0088*/ 	.word	0x00014310


	//   ....[7]....
        /*008c*/ 	.word	0x00014330


	//   ....[8]....
        /*0090*/ 	.word	0x00017820


	//   ....[9]....
        /*0094*/ 	.word	0x00017840


	//   ....[10]....
        /*0098*/ 	.word	0x00017880


	//   ....[11]....
        /*009c*/ 	.word	0x00017890


	//   ....[12]....
        /*00a0*/ 	.word	0x000193e0


	//   ....[13]....
        /*00a4*/ 	.word	0x00019420


	//   ....[14]....
        /*00a8*/ 	.word	0x00019480


	//   ....[15]....
        /*00ac*/ 	.word	0x00019490


	//----- nvinfo : EIATTR_EXIT_INSTR_OFFSETS
	.align		4
.L_1058:
        /*00b0*/ 	.byte	0x04, 0x1c
        /*00b2*/ 	.short	(.L_1060 - .L_1059)


	//   ....[0]....
.L_1059:
        /*00b4*/ 	.word	0x00000340


	//   ....[1]....
        /*00b8*/ 	.word	0x000009b0


	//   ....[2]....
        /*00bc*/ 	.word	0x000009e0


	//   ....[3]....
        /*00c0*/ 	.word	0x0001a3b0


	//   ....[4]....
        /*00c4*/ 	.word	0x0001a4a0


	//----- nvinfo : EIATTR_CRS_STACK_SIZE
	.align		4
.L_1060:
        /*00c8*/ 	.byte	0x04, 0x1e
        /*00ca*/ 	.short	(.L_1062 - .L_1061)
.L_1061:
        /*00cc*/ 	.word	0x00000000


	//----- nvinfo : EIATTR_CBANK_PARAM_SIZE
	.align		4
.L_1062:
        /*00d0*/ 	.byte	0x03, 0x19
        /*00d2*/ 	.short	0x01d0


	//----- nvinfo : EIATTR_PARAM_CBANK
	.align		4
        /*00d4*/ 	.byte	0x04, 0x0a
        /*00d6*/ 	.short	(.L_1064 - .L_1063)
	.align		4
.L_1063:
        /*00d8*/ 	.word	index@(.nv.constant0._ZN5flash24flash_fwd_splitkv_kernelI23Flash_fwd_kernel_traitsILi96ELi64ELi128ELi4ELb0ELb0EN7cutlass6half_tE19Flash_kernel_traitsILi96ELi64ELi128ELi4ES3_EELb1ELb0ELb0ELb0ELb1ELb0ELb0ELb1EEEvNS_16Flash_fwd_paramsE)
        /*00dc*/ 	.short	0x0210
        /*00de*/ 	.short	0x01d0


	//----- nvinfo : EIATTR_SW_WAR
	.align		4
.L_1064:
        /*00e0*/ 	.byte	0x04, 0x36
        /*00e2*/ 	.short	(.L_1066 - .L_1065)
.L_1065:
        /*00e4*/ 	.word	0x00000008
.L_1066:


//--------------------- .nv.info._ZN5flash24flash_fwd_splitkv_kernelI23Flash_fwd_kernel_traitsILi96ELi64ELi128ELi4ELb0ELb0EN7cutlass6half_tE19Flash_kernel_traitsILi96ELi64ELi128ELi4ES3_EELb1ELb0ELb0ELb0ELb1ELb1ELb0ELb1EEEvNS_16Flash_fwd_paramsE --------------------------
	.section	.nv.info._ZN5flash24flash_fwd_splitkv_kernelI23Flash_fwd_kernel_traitsILi96ELi64ELi128ELi4ELb0ELb0EN7cutlass6half_tE19Flash_kernel_traitsILi96ELi64ELi128ELi4ES3_EELb1ELb0ELb0ELb0ELb1ELb1ELb0ELb1EEEvNS_16Flash_fwd_paramsE,"",@"SHT_CUDA_INFO"
	.sectionflags	@""
	.align	4


	//----- nvinfo : EIATTR_CUDA_API_VERSION
	.align		4
        /*0000*/ 	.byte	0x04, 0x37
        /*0002*/ 	.short	(.L_1068 - .L_1067)
.L_1067:
        /*0004*/ 	.word	0x00000082


	//----- nvinfo : EIATTR_KPARAM_INFO
	.align		4
.L_1068:
        /*0008*/ 	.byte	0x04, 0x17
        /*000a*/ 	.short	(.L_1070 - .L_1069)
.L_1069:
        /*000c*/ 	.word	0x00000000
        /*0010*/ 	.short	0x0000
        /*0012*/ 	.short	0x0000
        /*0014*/ 	.byte	0x00, 0xf0, 0x41, 0x07


	//----- nvinfo : EIATTR_SPARSE_MMA_MASK
	.align		4
.L_1070:
        /*0018*/ 	.byte	0x03, 0x50
        /*001a*/ 	.short	0x0000


	//----- nvinfo : EIATTR_MAXREG_COUNT
	.align		4
        /*001c*/ 	.byte	0x03, 0x1b
        /*001e*/ 	.short	0x00ff


	//----- nvinfo : EIATTR_NUM_BARRIERS
	.align		4
        /*0020*/ 	.byte	0x02, 0x4c
        /*0022*/ 	.byte	0x01
	.zero		1


	//----- nvinfo : EIATTR_MERCURY_ISA_VERSION
	.align		4
        /*0024*/ 	.byte	0x03, 0x5f
        /*0026*/ 	.short	0x0101


	//----- nvinfo : EIATTR_COOP_GROUP_MASK_REGIDS
	.align		4
        /*0028*/ 	.byte	0x04, 0x29
        /*002a*/ 	.short	(.L_1072 - .L_1071)


	//   ....[0]....
.L_1071:
        /*002c*/ 	.word	0xffffffff


	//   ....[1]....
        /*0030*/ 	.word	0xffffffff


	//   ....[2]....
        /*0034*/ 	.word	0xffffffff


	//   ....[3]....
        /*0038*/ 	.word	0xffffffff


	//   ....[4]....
        /*003c*/ 	.word	0xffffffff


	//   ....[5]....
        /*0040*/ 	.word	0xffffffff


	//   ....[6]....
        /*0044*/ 	.word	0xffffffff


	//   ....[7]....
        /*0048*/ 	.word	0xffffffff


	//   ....[8]....
        /*004c*/ 	.word	0xffffffff


	//   ....[9]....
        /*0050*/ 	.word	0xffffffff


	//   ....[10]....
        /*0054*/ 	.word	0xffffffff


	//   ....[11]....
        /*0058*/ 	.word	0xffffffff


	//   ....[12]....
        /*005c*/ 	.word	0xffffffff


	//   ....[13]....
        /*0060*/ 	.word	0xffffffff


	//   ....[14]....
        /*0064*/ 	.word	0xffffffff


	//   ....[15]....
        /*0068*/ 	.word	0xffffffff


	//----- nvinfo : EIATTR_COOP_GROUP_INSTR_OFFSETS
	.align		4
.L_1072:
        /*006c*/ 	.byte	0x04, 0x28
        /*006e*/ 	.short	(.L_1074 - .L_1073)


	//   ....[0]....
.L_1073:
        /*0070*/ 	.word	0x00010dc0


	//   ....[1]....
        /*0074*/ 	.word	0x00010e80


	//   ....[2]....
        /*0078*/ 	.word	0x00010e90


	//   ....[3]....
        /*007c*/ 	.word	0x00010ec0


	//   ....[4]....
        /*0080*/ 	.word	0x00015290


	//   ....[5]....
        /*0084*/ 	.word	0x000152c0


	//   ....[6]....
        /*0088*/ 	.word	0x000152e0


	//   ....[7]....
        /*008c*/ 	.word	0x00015300


	//   ....[8]....
        /*0090*/ 	.word	0x00019080


	//   ....[9]....
        /*0094*/ 	.word	0x000190a0


	//   ....[10]....
        /*0098*/ 	.word	0x000190d0


	//   ....[11]....
        /*009c*/ 	.word	0x000190e0


	//   ....[12]....
        /*00a0*/ 	.word	0x0001abc0


	//   ....[13]....
        /*00a4*/ 	.word	0x0001ac00


	//   ....[14]....
        /*00a8*/ 	.word	0x0001ac60


	//   ....[15]....
        /*00ac*/ 	.word	0x0001ac70


	//----- nvinfo : EIATTR_EXIT_INSTR_OFFSETS
	.align		4
.L_1074:
        /*00b0*/ 	.byte	0x04, 0x1c
        /*00b2*/ 	.short	(.L_1076 - .L_1075)


	//   ....[0]....
.L_1075:
        /*00b4*/ 	.word	0x00000340


	//   ....[1]....
        /*00b8*/ 	.word	0x000009b0


	//   ....[2]....
        /*00bc*/ 	.word	0x000009e0


	//   ....[3]....
        /*00c0*/ 	.word	0x0001bb90


	//   ....[4]....
        /*00c4*/ 	.word	0x0001bc80


	//----- nvinfo : EIATTR_CRS_STACK_SIZE
	.align		4
.L_1076:
        /*00c8*/ 	.byte	0x04, 0x1e
        /*00ca*/ 	.short	(.L_1078 - .L_1077)
.L_1077:
        /*00cc*/ 	.word	0x00000000


	//----- nvinfo : EIATTR_CBANK_PARAM_SIZE
	.align		4
.L_1078:
        /*00d0*/ 	.byte	0x03, 0x19
        /*00d2*/ 	.short	0x01d0


	//----- nvinfo : EIATTR_PARAM_CBANK
	.align		4
        /*00d4*/ 	.byte	0x04, 0x0a
        /*00d6*/ 	.short	(.L_1080 - .L_1079)
	.align		4
.L_1079:
        /*00d8*/ 	.word	index@(.nv.constant0._ZN5flash24flash_fwd_splitkv_kernelI23Flash_fwd_kernel_traitsILi96ELi64ELi128ELi4ELb0ELb0EN7cutlass6half_tE19Flash_kernel_traitsILi96ELi64ELi128ELi4ES3_EELb1ELb0ELb0ELb0ELb1ELb1ELb0ELb1EEEvNS_16Flash_fwd_paramsE)
        /*00dc*/ 	.short	0x0210
        /*00de*/ 	.short	0x01d0


	//----- nvinfo : EIATTR_SW_WAR
	.align		4
.L_1080:
        /*00e0*/ 	.byte	0x04, 0x36
        /*00e2*/ 	.short	(.L_1082 - .L_1081)
.L_1081:
        /*00e4*/ 	.word	0x00000008
.L_1082:


//--------------------- .nv.info._ZN5flash24flash_fwd_splitkv_kernelI23Flash_fwd_kernel_traitsILi96ELi64ELi128ELi4ELb0ELb0EN7cutlass6half_tE19Flash_kernel_traitsILi96ELi64ELi128ELi4ES3_EELb1ELb0ELb1ELb0ELb0ELb0ELb0ELb1EEEvNS_16Flash_fwd_paramsE --------------------------
	.section	.nv.info._ZN5flash24flash_fwd_splitkv_kernelI23Flash_fwd_kernel_traitsILi96ELi64ELi128ELi4ELb0ELb0EN7cutlass6half_tE19Flash_kernel_traitsILi96ELi64ELi128ELi4ES3_EELb1ELb0ELb1ELb0ELb0ELb0ELb0ELb1EEEvNS_16Flash_fwd_paramsE,"",@"SHT_CUDA_INFO"
	.sectionflags	@""
	.align	4


	//----- nvinfo : EIATTR_CUDA_API_VERSION
	.align		4
        /*0000*/ 	.byte	0x04, 0x37
        /*0002*/ 	.short	(.L_1084 - .L_1083)
.L_1083:
        /*0004*/ 	.word	0x00000082


	//----- nvinfo : EIATTR_KPARAM_INFO
	.align		4
.L_1084:
        /*0008*/ 	.byte	0x04, 0x17
        /*000a*/ 	.short	(.L_1086 - .L_1085)
.L_1085:
        /*000c*/ 	.word	0x00000000
        /*0010*/ 	.short	0x0000
        /*0012*/ 	.short	0x0000
        /*0014*/ 	.byte	0x00, 0xf0, 0x41, 0x07


	//----- nvinfo : EIATTR_SPARSE_MMA_MASK
	.align		4
.L_1086:
        /*0018*/ 	.byte	0x03, 0x50
        /*001a*/ 	.short	0x0000


	//----- nvinfo : EIATTR_MAXREG_COUNT
	.align		4
        /*001c*/ 	.byte	0x03, 0x1b
        /*001e*/ 	.short	0x00ff


	//----- nvinfo : EIATTR_NUM_BARRIERS
	.align		4
        /*0020*/ 	.byte	0x02, 0x4c
        /*0022*/ 	.byte	0x01
	.zero		1


	//----- nvinfo : EIATTR_MERCURY_ISA_VERSION
	.align		4
        /*0024*/ 	.byte	0x03, 0x5f
        /*0026*/ 	.short	0x0101


	//----- nvinfo : EIATTR_COOP_GROUP_MASK_REGIDS
	.align		4
        /*0028*/ 	.byte	0x04, 0x29
        /*002a*/ 	.short	(.L_1088 - .L_1087)


	//   ....[0]....
.L_1087:
        /*002c*/ 	.word	0xffffffff


	//   ....[1]....
        /*0030*/ 	.word	0xffffffff


	//   ....[2]....
        /*0034*/ 	.word	0xffffffff


	//   ....[3]....
        /*0038*/ 	.word	0xffffffff


	//   ....[4]....
        /*003c*/ 	.word	0xffffffff


	//   ....[5]....
        /*0040*/ 	.word	0xffffffff


	//   ....[6]....
        /*0044*/ 	.word	0xffffffff


	//   ....[7]....
        /*0048*/ 	.word	0xffffffff


	//   ....[8]....
        /*004c*/ 	.word	0xffffffff


	//   ....[9]....
        /*0050*/ 	.word	0xffffffff


	//   ....[10]....
        /*0054*/ 	.word	0xffffffff


	//   ....[11]....
        /*0058*/ 	.word	0xffffffff


	//   ....[12]....
        /*005c*/ 	.word	0xffffffff


	//   ....[13]....
        /*0060*/ 	.word	0xffffffff


	//   ....[14]....
        /*0064*/ 	.word	0xffffffff


	//   ....[15]....
        /*0068*/ 	.word	0xffffffff


	//----- nvinfo : EIATTR_COOP_GROUP_INSTR_OFFSETS
	.align		4
.L_1088:
        /*006c*/ 	.byte	0x04, 0x28
        /*006e*/ 	.short	(.L_1090 - .L_1089)


	//   ....[0]....
.L_1089:
        /*0070*/ 	.word	0x000132e0


	//   ....[1]....
        /*0074*/ 	.word	0x00013330


	//   ....[2]....
        /*0078*/ 	.word	0x00013350


	//   ....[3]....
        /*007c*/ 	.word	0x00013370


	//   ....[4]....
        /*0080*/ 	.word	0x00017e80


	//   ....[5]....
        /*0084*/ 	.word	0x00017ea0


	//   ....[6]....
        /*0088*/ 	.word	0x00017ec0


	//   ....[7]....
        /*008c*/ 	.word	0x00017ee0


	//   ....[8]....
        /*0090*/ 	.word	0x0001c4a0


	//   ....[9]....
        /*0094*/ 	.word	0x0001c4b0


	//   ....[10]....
        /*0098*/ 	.word	0x0001c4e0


	//   ....[11]....
        /*009c*/ 	.word	0x0001c4f0


	//   ....[12]....
        /*00a0*/ 	.word	0x0001e020


	//   ....[13]....
        /*00a4*/ 	.word	0x0001e080


	//   ....[14]....
        /*00a8*/ 	.word	0x0001e0b0


	//   ....[15]....
        /*00ac*/ 	.word	0x0001e0e0


	//----- nvinfo : EIATTR_EXIT_INSTR_OFFSETS
	.align		4
.L_1090:
        /*00b0*/ 	.byte	0x04, 0x1c
        /*00b2*/ 	.short	(.L_1092 - .L_1091)


	//   ....[0]....
.L_1091:
        /*00b4*/ 	.word	0x00000330


	//   ....[1]....
        /*00b8*/ 	.word	0x00000a80


	//   ....[2]....
        /*00bc*/ 	.word	0x00000ab0


	//   ....[3]....
        /*00c0*/ 	.word	0x0001f030


	//   ....[4]....
        /*00c4*/ 	.word	0x0001f150


	//   ....[5]....
        /*00c8*/ 	.word	0x0001f170


	//----- nvinfo : EIATTR_CRS_STACK_SIZE
	.align		4
.L_1092:
        /*00cc*/ 	.byte	0x04, 0x1e
        /*00ce*/ 	.short	(.L_1094 - .L_1093)
.L_1093:
        /*00d0*/ 	.word	0x00000000


	//----- nvinfo : EIATTR_CBANK_PARAM_SIZE
	.align		4
.L_1094:
        /*00d4*/ 	.byte	0x03, 0x19
        /*00d6*/ 	.short	0x01d0


	//----- nvinfo : EIATTR_PARAM_CBANK
	.align		4
        /*00d8*/ 	.byte	0x04, 0x0a
        /*00da*/ 	.short	(.L_1096 - .L_1095)
	.align		4
.L_1095:
        /*00dc*/ 	.word	index@(.nv.constant0._ZN5flash24flash_fwd_splitkv_kernelI23Flash_fwd_kernel_traitsILi96ELi64ELi128ELi4ELb0ELb0EN7cutlass6half_tE19Flash_kernel_traitsILi96ELi64ELi128ELi4ES3_EELb1ELb0ELb1ELb0ELb0ELb0ELb0ELb1EEEvNS_16Flash_fwd_paramsE)
        /*00e0*/ 	.short	0x0210
        /*00e2*/ 	.short	0x01d0


	//----- nvinfo : EIATTR_SW_WAR
	.align		4
.L_1096:
        /*00e4*/ 	.byte	0x04, 0x36
        /*00e6*/ 	.short	(.L_1098 - .L_1097)
.L_1097:
        /*00e8*/ 	.word	0x00000008
.L_1098:


//--------------------- .nv.info._ZN5flash24flash_fwd_splitkv_kernelI23Flash_fwd_kernel_traitsILi96ELi64ELi128ELi4ELb0ELb0EN7cutlass6half_tE19Flash_kernel_traitsILi96ELi64ELi128ELi4ES3_EELb1ELb0ELb1ELb0ELb0ELb1ELb0ELb1EEEvNS_16Flash_fwd_paramsE --------------------------
	.section	.nv.info._ZN5flash24flash_fwd_splitkv_kernelI23Flash_fwd_kernel_traitsILi96ELi64ELi128ELi4ELb0ELb0EN7cutlass6half_tE19Flash_kernel_traitsILi96ELi64ELi128ELi4ES3_EELb1ELb0ELb1ELb0ELb0ELb1ELb0ELb1EEEvNS_16Flash_fwd_paramsE,"",@"SHT_CUDA_INFO"
	.sectionflags	@""
	.align	4


	//----- nvinfo : EIATTR_CUDA_API_VERSION
	.align		4
        /*0000*/ 	.byte	0x04, 0x37
        /*0002*/ 	.short	(.L_1100 - .L_1099)
.L_1099:
        /*0004*/ 	.word	0x00000082


	//----- nvinfo : EIATTR_KPARAM_INFO
	.align		4
.L_1100:
        /*0008*/ 	.byte	0x04, 0x17
        /*000a*/ 	.short	(.L_1102 - .L_1101)
.L_1101:
        /*000c*/ 	.word	0x00000000
        /*0010*/ 	.short	0x0000
        /*0012*/ 	.short	0x0000
        /*0014*/ 	.byte	0x00, 0xf0, 0x41, 0x07


	//----- nvinfo : EIATTR_SPARSE_MMA_MASK
	.align		4
.L_1102:
        /*0018*/ 	.byte	0x03, 0x50
        /*001a*/ 	.short	0x0000


	//----- nvinfo : EIATTR_MAXREG_COUNT
	.align		4
        /*001c*/ 	.byte	0x03, 0x1b
        /*001e*/ 	.short	0x00ff


	//----- nvinfo : EIATTR_NUM_BARRIERS
	.align		4
        /*0020*/ 	.byte	0x02, 0x4c
        /*0022*/ 	.byte	0x01
	.zero		1


	//----- nvinfo : EIATTR_MERCURY_ISA_VERSION
	.align		4
        /*0024*/ 	.byte	0x03, 0x5f
        /*0026*/ 	.short	0x0101


	//----- nvinfo : EIATTR_COOP_GROUP_MASK_REGIDS
	.align		4
        /*0028*/ 	.byte	0x04, 0x29
        /*002a*/ 	.short	(.L_1104 - .L_1103)


	//   ....[0]....
.L_1103:
        /*002c*/ 	.word	0xffffffff


	//   ....[1]....
        /*0030*/ 	.word	0xffffffff


	//   ....[2]....
        /*0034*/ 	.word	0xffffffff


	//   ....[3]....
        /*0038*/ 	.word	0xffffffff


	//   ....[4]....
        /*003c*/ 	.word	0xffffffff


	//   ....[5]....
        /*0040*/ 	.word	0xffffffff


	//   ....[6]....
        /*0044*/ 	.word	0xffffffff


	//   ....[7]....
        /*0048*/ 	.word	0xffffffff


	//   ....[8]....
        /*004c*/ 	.word	0xffffffff


	//   ....[9]....
        /*0050*/ 	.word	0xffffffff


	//   ....[10]....
        /*0054*/ 	.word	0xffffffff


	//   ....[11]....
        /*0058*/ 	.word	0xffffffff


	//   ....[12]....
        /*005c*/ 	.word	0xffffffff


	//   ....[13]....
        /*0060*/ 	.word	0xffffffff


	//   ....[14]....
        /*0064*/ 	.word	0xffffffff


	//   ....[15]....
        /*0068*/ 	.word	0xffffffff


	//----- nvinfo : EIATTR_COOP_GROUP_INSTR_OFFSETS
	.align		4
.L_1104:
        /*006c*/ 	.byte	0x04, 0x28
        /*006e*/ 	.short	(.L_1106 - .L_1105)


	//   ....[0]....
.L_1105:
        /*0070*/ 	.word	0x00013af0


	//   ....[1]....
        /*0074*/ 	.word	0x00013b80


	//   ....[2]....
        /*0078*/ 	.word	0x00013b90


	//   ....[3]....
        /*007c*/ 	.word	0x00013c00


	//   ....[4]....
        /*0080*/ 	.word	0x00018ed0


	//   ....[5]....
        /*0084*/ 	.word	0x00018ee0


	//   ....[6]....
        /*0088*/ 	.word	0x00018f10


	//   ....[7]....
        /*008c*/ 	.word	0x00018f20


	//   ....[8]....
        /*0090*/ 	.word	0x0001dd40


	//   ....[9]....
        /*0094*/ 	.word	0x0001dd50


	//   ....[10]....
        /*0098*/ 	.word	0x0001dd90


	//   ....[11]....
        /*009c*/ 	.word	0x0001dda0


	//   ....[12]....
        /*00a0*/ 	.word	0x0001f880


	//   ....[13]....
        /*00a4*/ 	.word	0x0001f8e0


	//   ....[14]....
        /*00a8*/ 	.word	0x0001f910


	//   ....[15]....
        /*00ac*/ 	.word	0x0001f940


	//----- nvinfo : EIATTR_EXIT_INSTR_OFFSETS
	.align		4
.L_1106:
        /*00b0*/ 	.byte	0x04, 0x1c
        /*00b2*/ 	.short	(.L_1108 - .L_1107)


	//   ....[0]....
.L_1107:
        /*00b4*/ 	.word	0x00000330


	//   ....[1]....
        /*00b8*/ 	.word	0x00000a80


	//   ....[2]....
        /*00bc*/ 	.word	0x00000ab0


	//   ....[3]....
        /*00c0*/ 	.word	0x00020890


	//   ....[4]....
        /*00c4*/ 	.word	0x000209b0


	//   ....[5]....
        /*00c8*/ 	.word	0x000209d0


	//----- nvinfo : EIATTR_CRS_STACK_SIZE
	.align		4
.L_1108:
        /*00cc*/ 	.byte	0x04, 0x1e
        /*00ce*/ 	.short	(.L_1110 - .L_1109)
.L_1109:
        /*00d0*/ 	.word	0x00000000


	//----- nvinfo : EIATTR_CBANK_PARAM_SIZE
	.align		4
.L_1110:
        /*00d4*/ 	.byte	0x03, 0x19
        /*00d6*/ 	.short	0x01d0


	//----- nvinfo : EIATTR_PARAM_CBANK
	.align		4
        /*00d8*/ 	.byte	0x04, 0x0a
        /*00da*/ 	.short	(.L_1112 - .L_1111)
	.align		4
.L_1111:
        /*00dc*/ 	.word	index@(.nv.constant0._ZN5flash24flash_fwd_splitkv_kernelI23Flash_fwd_kernel_traitsILi96ELi64ELi128ELi4ELb0ELb0EN7cutlass6half_tE19Flash_kernel_traitsILi96ELi64ELi128ELi4ES3_EELb1ELb0ELb1ELb0ELb0ELb1ELb0ELb1EEEvNS_16Flash_fwd_paramsE)
        /*00e0*/ 	.short	0x0210
        /*00e2*/ 	.short	0x01d0


	//----- nvinfo : EIATTR_SW_WAR
	.align		4
.L_1112:
        /*00e4*/ 	.byte	0x04, 0x36
        /*00e6*/ 	.short	(.L_1114 - .L_1113)
.L_1113:
        /*00e8*/ 	.word	0x00000008
.L_1114:


//--------------------- .nv.info._ZN5flash24flash_fwd_splitkv_kernelI23Flash_fwd_kernel_traitsILi96ELi64ELi128ELi4ELb0ELb0EN7cutlass6half_tE19Flash_kernel_traitsILi96ELi64ELi128ELi4ES3_EELb1ELb0ELb0ELb0ELb1ELb0ELb1ELb0EEEvNS_16Flash_fwd_paramsE --------------------------
	.section	.nv.info._ZN5flash24flash_fwd_splitkv_kernelI23Flash_fwd_kernel_traitsILi96ELi64ELi128ELi4ELb0ELb0EN7cutlass6half_tE19Flash_kernel_traitsILi96ELi64ELi128ELi4ES3_EELb1ELb0ELb0ELb0ELb1ELb0ELb1ELb0EEEvNS_16Flash_fwd_paramsE,"",@"SHT_CUDA_INFO"
	.sectionflags	@""
	.align	4


	//----- nvinfo : EIATTR_CUDA_API_VERSION
	.align		4
        /*0000*/ 	.byte	0x04, 0x37
        /*0002*/ 	.short	(.L_1116 - .L_1115)
.L_1115:
        /*0004*/ 	.word	0x00000082


	//----- nvinfo : EIATTR_KPARAM_INFO
	.align		4
.L_1116:
        /*0008*/ 	.byte	0x04, 0x17
        /*000a*/ 	.short	(.L_1118 - .L_1117)
.L_1117:
        /*000c*/ 	.word	0x00000000
        /*0010*/ 	.short	0x0000
        /*0012*/ 	.short	0x0000
        /*0014*/ 	.byte	0x00, 0xf0, 0x41, 0x07


	//----- nvinfo : EIATTR_SPARSE_MMA_MASK
	.align		4
.L_1118:
        /*0018*/ 	.byte	0x03, 0x50
        /*001a*/ 	.short	0x0000


	//----- nvinfo : EIATTR_MAXREG_COUNT
	.align		4
        /*001c*/ 	.byte	0x03, 0x1b
        /*001e*/ 	.short	0x00ff


	//----- nvinfo : EIATTR_NUM_BARRIERS
	.align		4
        /*0020*/ 	.byte	0x02, 0x4c
        /*0022*/ 	.byte	0x01
	.zero		1


	//----- nvinfo : EIATTR_MERCURY_ISA_VERSION
	.align		4
        /*0024*/ 	.byte	0x03, 0x5f
        /*0026*/ 	.short	0x0101


	//----- nvinfo : EIATTR_COOP_GROUP_MASK_REGIDS
	.align		4
        /*0028*/ 	.byte	0x04, 0x29
        /*002a*/ 	.short	(.L_1120 - .L_1119)


	//   ....[0]....
.L_1119:
        /*002c*/ 	.word	0xffffffff


	//   ....[1]....
        /*0030*/ 	.word	0xffffffff


	//   ....[2]....
        /*0034*/ 	.word	0xffffffff


	//   ....[3]....
        /*0038*/ 	.word	0xffffffff


	//   ....[4]....
        /*003c*/ 	.word	0xffffffff


	//   ....[5]....
        /*0040*/ 	.word	0xffffffff


	//   ....[6]....
        /*0044*/ 	.word	0xffffffff


	//   ....[7]....
        /*0048*/ 	.word	0xffffffff


	//   ....[8]....
        /*004c*/ 	.word	0xffffffff


	//   ....[9]....
        /*0050*/ 	.word	0xffffffff


	//   ....[10]....
        /*0054*/ 	.word	0xffffffff


	//   ....[11]....
        /*0058*/ 	.word	0xffffffff


	//   ....[12]....
        /*005c*/ 	.word	0xffffffff


	//   ....[13]....
        /*0060*/ 	.word	0xffffffff


	//   ....[14]....
        /*0064*/ 	.word	0xffffffff


	//   ....[15]....
        /*0068*/ 	.word	0xffffffff


	//----- nvinfo : EIATTR_COOP_GROUP_INSTR_OFFSETS
	.align		4
.L_1120:
        /*006c*/ 	.byte	0x04, 0x28
        /*006e*/ 	.short	(.L_1122 - .L_1121)


	//   ....[0]....
.L_1121:
        /*0070*/ 	.word	0x00004720


	//   ....[1]....
        /*0074*/ 	.word	0x00004750


	//   ....[2]....
        /*0078*/ 	.word	0x000047d0


	//   ....[3]....
        /*007c*/ 	.word	0x000047e0


	//   ....[4]....
        /*0080*/ 	.word	0x00008380


	//   ....[5]....
        /*0084*/ 	.word	0x00008390


	//   ....[6]....
        /*0088*/ 	.word	0x000083c0


	//   ....[7]....
        /*008c*/ 	.word	0x000083d0


	//   ....[8]....
        /*0090*/ 	.word	0x0000b890


	//   ....[9]....
        /*0094*/ 	.word	0x0000b8b0


	//   ....[10]....
        /*0098*/ 	.word	0x0000b8f0


	//   ....[11]....
        /*009c*/ 	.word	0x0000b900


	//   ....[12]....
        /*00a0*/ 	.word	0x0000d410


	//   ....[13]....
        /*00a4*/ 	.word	0x0000d450


	//   ....[14]....
        /*00a8*/ 	.word	0x0000d510


	//   ....[15]....
        /*00ac*/ 	.word	0x0000d520


	//----- nvinfo : EIATTR_EXIT_INSTR_OFFSETS
	.align		4
.L_1122:
        /*00b0*/ 	.byte	0x04, 0x1c
        /*00b2*/ 	.short	(.L_1124 - .L_1123)


	//   ....[0]....
.L_1123:
        /*00b4*/ 	.word	0x00000450


	//   ....[1]....
        /*00b8*/ 	.word	0x00000b30


	//   ....[2]....
        /*00bc*/ 	.word	0x00000b60


	//   ....[3]....
        /*00c0*/ 	.word	0x0000e200


	//   ....[4]....
        /*00c4*/ 	.word	0x0000e240


	//----- nvinfo : EIATTR_CRS_STACK_SIZE
	.align		4
.L_1124:
        /*00c8*/ 	.byte	0x04, 0x1e
        /*00ca*/ 	.short	(.L_1126 - .L_1125)
.L_1125:
        /*00cc*/ 	.word	0x00000000


	//----- nvinfo : EIATTR_CBANK_PARAM_SIZE
	.align		4
.L_1126:
        /*00d0*/ 	.byte	0x03, 0x19
        /*00d2*/ 	.short	0x01d0


	//----- nvinfo : EIATTR_PARAM_CBANK
	.align		4
        /*00d4*/ 	.byte	0x04, 0x0a
        /*00d6*/ 	.short	(.L_1128 - .L_1127)
	.align		4
.L_1127:
        /*00d8*/ 	.word	index@(.nv.constant0._ZN5flash24flash_fwd_splitkv_kernelI23Flash_fwd_kernel_traitsILi96ELi64ELi128ELi4ELb0ELb0EN7cutlass6half_tE19Flash_kernel_traitsILi96ELi64ELi128ELi4ES3_EELb1ELb0ELb0ELb0ELb1ELb0ELb1ELb0EEEvNS_16Flash_fwd_paramsE)
        /*00dc*/ 	.short	0x0210
        /*00de*/ 	.short	0x01d0


	//----- nvinfo : EIATTR_SW_WAR
	.align		4
.L_1128:
        /*00e0*/ 	.byte	0x04, 0x36
        /*00e2*/ 	.short	(.L_1130 - .L_1129)
.L_1129:
        /*00e4*/ 	.word	0x00000008
.L_1130:


//--------------------- .nv.info._ZN5flash24flash_fwd_splitkv_kernelI23Flash_fwd_kernel_traitsILi96ELi64ELi128ELi4ELb0ELb0EN7cutlass6half_tE19Flash_kernel_traitsILi96ELi64ELi128ELi4ES3_EELb1ELb0ELb0ELb0ELb1ELb1ELb1ELb0EEEvNS_16Flash_fwd_paramsE --------------------------
	.section	.nv.info._ZN5flash24flash_fwd_splitkv_kernelI23Flash_fwd_kernel_traitsILi96ELi64ELi128ELi4ELb0ELb0EN7cutlass6half_tE19Flash_kernel_traitsILi96ELi64ELi128ELi4ES3_EELb1ELb0ELb0ELb0ELb1ELb1ELb1ELb0EEEvNS_16Flash_fwd_paramsE,"",@"SHT_CUDA_INFO"
	.sectionflags	@""
	.align	4


	//----- nvinfo : EIATTR_CUDA_API_VERSION
	.align		4
        /*0000*/ 	.byte	0x04, 0x37
        /*0002*/ 	.short	(.L_1132 - .L_1131)
.L_1131:
        /*0004*/ 	.word	0x00000082


	//----- nvinfo : EIATTR_KPARAM_INFO
	.align		4
.L_1132:
        /*0008*/ 	.byte	0x04, 0x17
        /*000a*/ 	.short	(.L_1134 - .L_1133)
.L_1133:
        /*000c*/ 	.word	0x00000000
        /*0010*/ 	.short	0x0000
        /*0012*/ 	.short	0x0000
        /*0014*/ 	.byte	0x00, 0xf0, 0x41, 0x07


	//----- nvinfo : EIATTR_SPARSE_MMA_MASK
	.align		4
.L_1134:
        /*0018*/ 	.byte	0x03, 0x50
        /*001a*/ 	.short	0x0000


	//----- nvinfo : EIATTR_MAXREG_COUNT
	.align		4
        /*001c*/ 	.byte	0x03, 0x1b
        /*001e*/ 	.short	0x00ff


	//----- nvinfo : EIATTR_NUM_BARRIERS
	.align		4
        /*0020*/ 	.byte	0x02, 0x4c
        /*0022*/ 	.byte	0x01
	.zero		1


	//----- nvinfo : EIATTR_MERCURY_ISA_VERSION
	.align		4
        /*0024*/ 	.byte	0x03, 0x5f
        /*0026*/ 	.short	0x0101


	//----- nvinfo : EIATTR_COOP_GROUP_MASK_REGIDS
	.align		4
        /*0028*/ 	.byte	0x04, 0x29
        /*002a*/ 	.short	(.L_1136 - .L_1135)


	//   ....[0]....
.L_1135:
        /*002c*/ 	.word	0xffffffff


	//   ....[1]....
        /*0030*/ 	.word	0xffffffff


	//   ....[2]....
        /*0034*/ 	.word	0xffffffff


	//   ....[3]....
        /*0038*/ 	.word	0xffffffff


	//   ....[4]....
        /*003c*/ 	.word	0xffffffff


	//   ....[5]....
        /*0040*/ 	.word	0xffffffff


	//   ....[6]....
        /*0044*/ 	.word	0xffffffff


	//   ....[7]....
        /*0048*/ 	.word	0xffffffff


	//   ....[8]....
        /*004c*/ 	.word	0xffffffff


	//   ....[9]....
        /*0050*/ 	.word	0xffffffff


	//   ....[10]....
        /*0054*/ 	.word	0xffffffff


	//   ....[11]....
        /*0058*/ 	.word	0xffffffff


	//   ....[12]....
        /*005c*/ 	.word	0xffffffff


	//   ....[13]....
        /*0060*/ 	.word	0xffffffff


	//   ....[14]....
        /*0064*/ 	.word	0xffffffff


	//   ....[15]....
        /*0068*/ 	.word	0xffffffff


	//----- nvinfo : EIATTR_COOP_GROUP_INSTR_OFFSETS
	.align		4
.L_1136:
        /*006c*/ 	.byte	0x04, 0x28
        /*006e*/ 	.short	(.L_1138 - .L_1137)


	//   ....[0]....
.L_1137:
        /*0070*/ 	.word	0x00004f20


	//   ....[1]....
        /*0074*/ 	.word	0x00004fc0


	//   ....[2]....
        /*0078*/ 	.word	0x00004fd0


	//   ....[3]....
        /*007c*/ 	.word	0x00005010


	//   ....[4]....
        /*0080*/ 	.word	0x00009370


	//   ....[5]....
        /*0084*/ 	.word	0x00009380


	//   ....[6]....
        /*0088*/ 	.word	0x000093c0


	//   ....[7]....
        /*008c*/ 	.word	0x000093d0


	//   ....[8]....
        /*0090*/ 	.word	0x0000d0f0


	//   ....[9]....
        /*0094*/ 	.word	0x0000d100


	//   ....[10]....
        /*0098*/ 	.word	0x0000d130


	//   ....[11]....
        /*009c*/ 	.word	0x0000d140


	//   ....[12]....
        /*00a0*/ 	.word	0x0000ec00


	//   ....[13]....
        /*00a4*/ 	.word	0x0000ec40


	//   ....[14]....
        /*00a8*/ 	.word	0x0000ed00


	//   ....[15]....
        /*00ac*/ 	.word	0x0000ed10


	//----- nvinfo : EIATTR_EXIT_INSTR_OFFSETS
	.align		4
.L_1138:
        /*00b0*/ 	.byte	0x04, 0x1c
        /*00b2*/ 	.short	(.L_1140 - .L_1139)


	//   ....[0]....
.L_1139:
        /*00b4*/ 	.word	0x00000450


	//   ....[1]....
        /*00b8*/ 	.word	0x00000b30


	//   ....[2]....
        /*00bc*/ 	.word	0x00000b60


	//   ....[3]....
        /*00c0*/ 	.word	0x0000f9f0


	//   ....[4]....
        /*00c4*/ 	.word	0x0000fa30


	//----- nvinfo : EIATTR_CRS_STACK_SIZE
	.align		4
.L_1140:
        /*00c8*/ 	.byte	0x04, 0x1e
        /*00ca*/ 	.short	(.L_1142 - .L_1141)
.L_1141:
        /*00cc*/ 	.word	0x00000000


	//----- nvinfo : EIATTR_CBANK_PARAM_SIZE
	.align		4
.L_1142:
        /*00d0*/ 	.byte	0x03, 0x19
        /*00d2*/ 	.short	0x01d0


	//----- nvinfo : EIATTR_PARAM_CBANK
	.align		4
        /*00d4*/ 	.byte	0x04, 0x0a
        /*00d6*/ 	.short	(.L_1144 - .L_1143)
	.align		4
.L_1143:
        /*00d8*/ 	.word	index@(.nv.constant0._ZN5flash24flash_fwd_splitkv_kernelI23Flash_fwd_kernel_traitsILi96ELi64ELi128ELi4ELb0ELb0EN7cutlass6half_tE19Flash_kernel_traitsILi96ELi64ELi128ELi4ES3_EELb1ELb0ELb0ELb0ELb1ELb1ELb1ELb0EEEvNS_16Flash_fwd_paramsE)
        /*00dc*/ 	.short	0x0210
        /*00de*/ 	.short	0x01d0


	//----- nvinfo : EIATTR_SW_WAR
	.align		4
.L_1144:
        /*00e0*/ 	.byte	0x04, 0x36
        /*00e2*/ 	.short	(.L_1146 - .L_1145)
.L_1145:
        /*00e4*/ 	.word	0x00000008
.L_1146:


//--------------------- .nv.info._ZN5flash24flash_fwd_splitkv_kernelI23Flash_fwd_kernel_traitsILi96ELi64ELi128ELi4ELb0ELb0EN7cutlass6half_tE19Flash_kernel_traitsILi96ELi64ELi128ELi4ES3_EELb1ELb0ELb1ELb0ELb0ELb0ELb1ELb0EEEvNS_16Flash_fwd_paramsE --------------------------
	.section	.nv.info._ZN5flash24flash_fwd_splitkv_kernelI23Flash_fwd_kernel_traitsILi96ELi64ELi128ELi4ELb0ELb0EN7cutlass6half_tE19Flash_kernel_traitsILi96ELi64ELi128ELi4ES3_EELb1ELb0ELb1ELb0ELb0ELb0ELb1ELb0EEEvNS_16Flash_fwd_paramsE,"",@"SHT_CUDA_INFO"
	.sectionflags	@""
	.align	4


	//----- nvinfo : EIATTR_CUDA_API_VERSION
	.align		4
        /*0000*/ 	.byte	0x04, 0x37
        /*0002*/ 	.short	(.L_1148 - .L_1147)
.L_1147:
        /*0004*/ 	.word	0x00000082


	//----- nvinfo : EIATTR_KPARAM_INFO
	.align		4
.L_1148:
        /*0008*/ 	.byte	0x04, 0x17
        /*000a*/ 	.short	(.L_1150 - .L_1149)
.L_1149:
        /*000c*/ 	.word	0x00000000
        /*0010*/ 	.short	0x0000
        /*0012*/ 	.short	0x0000
        /*0014*/ 	.byte	0x00, 0xf0, 0x41, 0x07


	//----- nvinfo : EIATTR_SPARSE_MMA_MASK
	.align		4
.L_1150:
        /*0018*/ 	.byte	0x03, 0x50
        /*001a*/ 	.short	0x0000


	//----- nvinfo : EIATTR_MAXREG_COUNT
	.align		4
        /*001c*/ 	.byte	0x03, 0x1b
        /*001e*/ 	.short	0x00ff


	//----- nvinfo : EIATTR_NUM_BARRIERS
	.align		4
        /*0020*/ 	.byte	0x02, 0x4c
        /*0022*/ 	.byte	0x01
	.zero		1


	//----- nvinfo : EIATTR_MERCURY_ISA_VERSION
	.align		4
        /*0024*/ 	.byte	0x03, 0x5f
        /*0026*/ 	.short	0x0101


	//----- nvinfo : EIATTR_COOP_GROUP_MASK_REGIDS
	.align		4
        /*0028*/ 	.byte	0x04, 0x29
        /*002a*/ 	.short	(.L_1152 - .L_1151)


	//   ....[0]....
.L_1151:
        /*002c*/ 	.word	0xffffffff


	//   ....[1]....
        /*0030*/ 	.word	0xffffffff


	//   ....[2]....
        /*0034*/ 	.word	0xffffffff


	//   ....[3]....
        /*0038*/ 	.word	0xffffffff


	//   ....[4]....
        /*003c*/ 	.word	0xffffffff


	//   ....[5]....
        /*0040*/ 	.word	0xffffffff


	//   ....[6]....
        /*0044*/ 	.word	0xffffffff


	//   ....[7]....
        /*0048*/ 	.word	0xffffffff


	//   ....[8]....
        /*004c*/ 	.word	0xffffffff


	//   ....[9]....
        /*0050*/ 	.word	0xffffffff


	//   ....[10]....
        /*0054*/ 	.word	0xffffffff


	//   ....[11]....
        /*0058*/ 	.word	0xffffffff


	//   ....[12]....
        /*005c*/ 	.word	0xffffffff


	//   ....[13]....
        /*0060*/ 	.word	0xffffffff


	//   ....[14]....
        /*0064*/ 	.word	0xffffffff


	//   ....[15]....
        /*0068*/ 	.word	0xffffffff


	//----- nvinfo : EIATTR_COOP_GROUP_INSTR_OFFSETS
	.align		4
.L_1152:
        /*006c*/ 	.byte	0x04, 0x28
        /*006e*/ 	.short	(.L_1154 - .L_1153)


	//   ....[0]....
.L_1153:
        /*0070*/ 	.word	0x00006420


	//   ....[1]....
        /*0074*/ 	.word	0x000064b0


	//   ....[2]....
        /*0078*/ 	.word	0x000064c0


	//   ....[3]....
        /*007c*/ 	.word	0x000064f0


	//   ....[4]....
        /*0080*/ 	.word	0x0000b060


	//   ....[5]....
        /*0084*/ 	.word	0x0000b090


	//   ....[6]....
        /*0088*/ 	.word	0x0000b0b0


	//   ....[7]....
        /*008c*/ 	.word	0x0000b0d0


	//   ....[8]....
        /*0090*/ 	.word	0x0000f5d0


	//   ....[9]....
        /*0094*/ 	.word	0x0000f5e0


	//   ....[10]....
        /*0098*/ 	.word	0x0000f610


	//   ....[11]....
        /*009c*/ 	.word	0x0000f620


	//   ....[12]....
        /*00a0*/ 	.word	0x00011150


	//   ....[13]....
        /*00a4*/ 	.word	0x00011190


	//   ....[14]....
        /*00a8*/ 	.word	0x00011230


	//   ....[15]....
        /*00ac*/ 	.word	0x00011240


	//----- nvinfo : EIATTR_EXIT_INSTR_OFFSETS
	.align		4
.L_1154:
        /*00b0*/ 	.byte	0x04, 0x1c
        /*00b2*/ 	.short	(.L_1156 - .L_1155)


	//   ....[0]....
.L_1155:
        /*00b4*/ 	.word	0x00000440


	//   ....[1]....
        /*00b8*/ 	.word	0x00000d10


	//   ....[2]....
        /*00bc*/ 	.word	0x00000d40


	//   ....[3]....
        /*00c0*/ 	.word	0x00012130


	//   ....[4]....
        /*00c4*/ 	.word	0x000121a0


	//   ....[5]....
        /*00c8*/ 	.word	0x000121c0


	//----- nvinfo : EIATTR_CRS_STACK_SIZE
	.align		4
.L_1156:
        /*00cc*/ 	.byte	0x04, 0x1e
        /*00ce*/ 	.short	(.L_1158 - .L_1157)
.L_1157:
        /*00d0*/ 	.word	0x00000000


	//----- nvinfo : EIATTR_CBANK_PARAM_SIZE
	.align		4
.L_1158:
        /*00d4*/ 	.byte	0x03, 0x19
        /*00d6*/ 	.short	0x01d0


	//----- nvinfo : EIATTR_PARAM_CBANK
	.align		4
        /*00d8*/ 	.byte	0x04, 0x0a
        /*00da*/ 	.short	(.L_1160 - .L_1159)
	.align		4
.L_1159:
        /*00dc*/ 	.word	index@(.nv.constant0._ZN5flash24flash_fwd_splitkv_kernelI23Flash_fwd_kernel_traitsILi96ELi64ELi128ELi4ELb0ELb0EN7cutlass6half_tE19Flash_kernel_traitsILi96ELi64ELi128ELi4ES3_EELb1ELb0ELb1ELb0ELb0ELb0ELb1ELb0EEEvNS_16Flash_fwd_paramsE)
        /*00e0*/ 	.short	0x0210
        /*00e2*/ 	.short	0x01d0


	//----- nvinfo : EIATTR_SW_WAR
	.align		4
.L_1160:
        /*00e4*/ 	.byte	0x04, 0x36
        /*00e6*/ 	.short	(.L_1162 - .L_1161)
.L_1161:
        /*00e8*/ 	.word	0x00000008
.L_1162:


//--------------------- .nv.info._ZN5flash24flash_fwd_splitkv_kernelI23Flash_fwd_kernel_traitsILi96ELi64ELi128ELi4ELb0ELb0EN7cutlass6half_tE19Flash_kernel_traitsILi96ELi64ELi128ELi4ES3_EELb1ELb0ELb1ELb0ELb0ELb1ELb1ELb0EEEvNS_16Flash_fwd_paramsE --------------------------
	.section	.nv.info._ZN5flash24flash_fwd_splitkv_kernelI23Flash_fwd_kernel_traitsILi96ELi64ELi128ELi4ELb0ELb0EN7cutlass6half_tE19Flash_kernel_traitsILi96ELi64ELi128ELi4ES3_EELb1ELb0ELb1ELb0ELb0ELb1ELb1ELb0EEEvNS_16Flash_fwd_paramsE,"",@"SHT_CUDA_INFO"
	.sectionflags	@""
	.align	4


	//----- nvinfo : EIATTR_CUDA_API_VERSION
	.align		4
        /*0000*/ 	.byte	0x04, 0x37
        /*0002*/ 	.short	(.L_1164 - .L_1163)
.L_1163:
        /*0004*/ 	.word	0x00000082


	//----- nvinfo : EIATTR_KPARAM_INFO
	.align		4
.L_1164:
        /*0008*/ 	.byte	0x04, 0x17
        /*000a*/ 	.short	(.L_1166 - .L_1165)
.L_1165:
        /*000c*/ 	.word	0x00000000
        /*0010*/ 	.short	0x0000
        /*0012*/ 	.short	0x0000
        /*0014*/ 	.byte	0x00, 0xf0, 0x41, 0x07


	//----- nvinfo : EIATTR_SPARSE_MMA_MASK
	.align		4
.L_1166:
        /*0018*/ 	.byte	0x03, 0x50
        /*001a*/ 	.short	0x0000


	//----- nvinfo : EIATTR_MAXREG_COUNT
	.align		4
        /*001c*/ 	.byte	0x03, 0x1b
        /*001e*/ 	.short	0x00ff


	//----- nvinfo : EIATTR_NUM_BARRIERS
	.align		4
        /*0020*/ 	.byte	0x02, 0x4c
        /*0022*/ 	.byte	0x01
	.zero		1


	//----- nvinfo : EIATTR_MERCURY_ISA_VERSION
	.align		4
        /*0024*/ 	.byte	0x03, 0x5f
        /*0026*/ 	.short	0x0101


	//----- nvinfo : EIATTR_COOP_GROUP_MASK_REGIDS
	.align		4
        /*0028*/ 	.byte	0x04, 0x29
        /*002a*/ 	.short	(.L_1168 - .L_1167)


	//   ....[0]....
.L_1167:
        /*002c*/ 	.word	0xffffffff


	//   ....[1]....
        /*0030*/ 	.word	0xffffffff


	//   ....[2]....
        /*0034*/ 	.word	0xffffffff


	//   ....[3]....
        /*0038*/ 	.word	0xffffffff


	//   ....[4]....
        /*003c*/ 	.word	0xffffffff


	//   ....[5]....
        /*0040*/ 	.word	0xffffffff


	//   ....[6]....
        /*0044*/ 	.word	0xffffffff


	//   ....[7]....
        /*0048*/ 	.word	0xffffffff


	//   ....[8]....
        /*004c*/ 	.word	0xffffffff


	//   ....[9]....
        /*0050*/ 	.word	0xffffffff


	//   ....[10]....
        /*0054*/ 	.word	0xffffffff


	//   ....[11]....
        /*0058*/ 	.word	0xffffffff


	//   ....[12]....
        /*005c*/ 	.word	0xffffffff


	//   ....[13]....
        /*0060*/ 	.word	0xffffffff


	//   ....[14]....
        /*0064*/ 	.word	0xffffffff


	//   ....[15]....
        /*0068*/ 	.word	0xffffffff


	//----- nvinfo : EIATTR_COOP_GROUP_INSTR_OFFSETS
	.align		4
.L_1168:
        /*006c*/ 	.byte	0x04, 0x28
        /*006e*/ 	.short	(.L_1170 - .L_1169)


	//   ....[0]....
.L_1169:
        /*0070*/ 	.word	0x00006c10


	//   ....[1]....
        /*0074*/ 	.word	0x00006ca0


	//   ....[2]....
        /*0078*/ 	.word	0x00006cb0


	//   ....[3]....
        /*007c*/ 	.word	0x00006d00


	//   ....[4]....
        /*0080*/ 	.word	0x0000c080


	//   ....[5]....
        /*0084*/ 	.word	0x0000c090


	//   ....[6]....
        /*0088*/ 	.word	0x0000c0c0


	//   ....[7]....
        /*008c*/ 	.word	0x0000c0d0


	//   ....[8]....
        /*0090*/ 	.word	0x00010e10


	//   ....[9]....
        /*0094*/ 	.word	0x00010e30


	//   ....[10]....
        /*0098*/ 	.word	0x00010e60


	//   ....[11]....
        /*009c*/ 	.word	0x00010e70


	//   ....[12]....
        /*00a0*/ 	.word	0x00012940


	//   ....[13]....
        /*00a4*/ 	.word	0x00012980


	//   ....[14]....
        /*00a8*/ 	.word	0x00012a20


	//   ....[15]....
        /*00ac*/ 	.word	0x00012a30


	//----- nvinfo : EIATTR_EXIT_INSTR_OFFSETS
	.align		4
.L_1170:
        /*00b0*/ 	.byte	0x04, 0x1c
        /*00b2*/ 	.short	(.L_1172 - .L_1171)


	//   ....[0]....
.L_1171:
        /*00b4*/ 	.word	0x00000440


	//   ....[1]....
        /*00b8*/ 	.word	0x00000d10


	//   ....[2]....
        /*00bc*/ 	.word	0x00000d40


	//   ....[3]....
        /*00c0*/ 	.word	0x00013920


	//   ....[4]....
        /*00c4*/ 	.word	0x00013990


	//   ....[5]....
        /*00c8*/ 	.word	0x000139b0


	//----- nvinfo : EIATTR_CRS_STACK_SIZE
	.align		4
.L_1172:
        /*00cc*/ 	.byte	0x04, 0x1e
        /*00ce*/ 	.short	(.L_1174 - .L_1173)
.L_1173:
        /*00d0*/ 	.word	0x00000000


	//----- nvinfo : EIATTR_CBANK_PARAM_SIZE
	.align		4
.L_1174:
        /*00d4*/ 	.byte	0x03, 0x19
        /*00d6*/ 	.short	0x01d0


	//----- nvinfo : EIATTR_PARAM_CBANK
	.align		4
        /*00d8*/ 	.byte	0x04, 0x0a
        /*00da*/ 	.short	(.L_1176 - .L_1175)
	.align		4
.L_1175:
        /*00dc*/ 	.word	index@(.nv.constant0._ZN5flash24flash_fwd_splitkv_kernelI23Flash_fwd_kernel_traitsILi96ELi64ELi128ELi4ELb0ELb0EN7cutlass6half_tE19Flash_kernel_traitsILi96ELi64ELi128ELi4ES3_EELb1ELb0ELb1ELb0ELb0ELb1ELb1ELb0EEEvNS_16Flash_fwd_paramsE)
        /*00e0*/ 	.short	0x0210
        /*00e2*/ 	.short	0x01d0


	//----- nvinfo : EIATTR_SW_WAR
	.align		4
.L_1176:
        /*00e4*/ 	.byte	0x04, 0x36
        /*00e6*/ 	.short	(.L_1178 - .L_1177)
.L_1177:
        /*00e8*/ 	.word	0x00000008
.L_1178:


//--------------------- .nv.info._ZN5flash24flash_fwd_splitkv_kernelI23Flash_fwd_kernel_traitsILi96ELi64ELi128ELi4ELb0ELb0EN7cutlass6half_tE19Flash_kernel_traitsILi96ELi64ELi128ELi4ES3_EELb1ELb0ELb0ELb0ELb1ELb0ELb1ELb1EEEvNS_16Flash_fwd_paramsE --------------------------
	.section	.nv.info._ZN5flash24flash_fwd_splitkv_kernelI23Flash_fwd_kernel_traitsILi96ELi64ELi128ELi4ELb0ELb0EN7cutlass6half_tE19Flash_kernel_traitsILi96ELi64ELi128ELi4ES3_EELb1ELb0ELb0ELb0ELb1ELb0ELb1ELb1EEEvNS_16Flash_fwd_paramsE,"",@"SHT_CUDA_INFO"
	.sectionflags	@""
	.align	4


	//----- nvinfo : EIATTR_CUDA_API_VERSION
	.align		4
        /*0000*/ 	.byte	0x04, 0x37
        /*0002*/ 	.short	(.L_1180 - .L_1179)
.L_1179:
        /*0004*/ 	.word	0x00000082


	//----- nvinfo : EIATTR_KPARAM_INFO
	.align		4
.L_1180:
        /*0008*/ 	.byte	0x04, 0x17
        /*000a*/ 	.short	(.L_1182 - .L_1181)
.L_1181:
        /*000c*/ 	.word	0x00000000
        /*0010*/ 	.short	0x0000
        /*0012*/ 	.short	0x0000
        /*0014*/ 	.byte	0x00, 0xf0, 0x41, 0x07


	//----- nvinfo : EIATTR_SPARSE_MMA_MASK
	.align		4
.L_1182:
        /*0018*/ 	.byte	0x03, 0x50
        /*001a*/ 	.short	0x0000


	//----- nvinfo : EIATTR_MAXREG_COUNT
	.align		4
        /*001c*/ 	.byte	0x03, 0x1b
        /*001e*/ 	.short	0x00ff


	//----- nvinfo : EIATTR_NUM_BARRIERS
	.align		4
        /*0020*/ 	.byte	0x02, 0x4c
        /*0022*/ 	.byte	0x01
	.zero		1


	//----- nvinfo : EIATTR_MERCURY_ISA_VERSION
	.align		4
        /*0024*/ 	.byte	0x03, 0x5f
        /*0026*/ 	.short	0x0101


	//----- nvinfo : EIATTR_COOP_GROUP_MASK_REGIDS
	.align		4
        /*0028*/ 	.byte	0x04, 0x29
        /*002a*/ 	.short	(.L_1184 - .L_1183)


	//   ....[0]....
.L_1183:
        /*002c*/ 	.word	0xffffffff


	//   ....[1]....
        /*0030*/ 	.word	0xffffffff


	//   ....[2]....
        /*0034*/ 	.word	0xffffffff


	//   ....[3]....
        /*0038*/ 	.word	0xffffffff


	//   ....[4]....
        /*003c*/ 	.word	0xffffffff


	//   ....[5]....
        /*0040*/ 	.word	0xffffffff


	//   ....[6]....
        /*0044*/ 	.word	0xffffffff


	//   ....[7]....
        /*0048*/ 	.word	0xffffffff


	//   ....[8]....
        /*004c*/ 	.word	0xffffffff


	//   ....[9]....
        /*0050*/ 	.word	0xffffffff


	//   ....[10]....
        /*0054*/ 	.word	0xffffffff


	//   ....[11]....
        /*0058*/ 	.word	0xffffffff


	//   ....[12]....
        /*005c*/ 	.word	0xffffffff


	//   ....[13]....
        /*0060*/ 	.word	0xffffffff


	//   ....[14]....
        /*0064*/ 	.word	0xffffffff


	//   ....[15]....
        /*0068*/ 	.word	0xffffffff


	//----- nvinfo : EIATTR_COOP_GROUP_INSTR_OFFSETS
	.align		4
.L_1184:
        /*006c*/ 	.byte	0x04, 0x28
        /*006e*/ 	.short	(.L_1186 - .L_1185)


	//   ....[0]....
.L_1185:
        /*0070*/ 	.word	0x000108a0


	//   ....[1]....
        /*0074*/ 	.word	0x000108c0


	//   ....[2]....
        /*0078*/ 	.word	0x00010940


	//   ....[3]....
        /*007c*/ 	.word	0x00010950


	//   ....[4]....
        /*0080*/ 	.word	0x00014530


	//   ....[5]....
        /*0084*/ 	.word	0x00014580


	//   ....[6]....
        /*0088*/ 	.word	0x000145a0


	//   ....[7]....
        /*008c*/ 	.word	0x000145c0


	//   ....[8]....
        /*0090*/ 	.word	0x00017ad0


	//   ....[9]....
        /*0094*/ 	.word	0x00017af0


	//   ....[10]....
        /*0098*/ 	.word	0x00017b30


	//   ....[11]....
        /*009c*/ 	.word	0x00017b40


	//   ....[12]....
        /*00a0*/ 	.word	0x00019660


	//   ....[13]....
        /*00a4*/ 	.word	0x000196a0


	//   ....[14]....
        /*00a8*/ 	.word	0x00019750


	//   ....[15]....
        /*00ac*/ 	.word	0x00019760


	//----- nvinfo : EIATTR_EXIT_INSTR_OFFSETS
	.align		4
.L_1186:
        /*00b0*/ 	.byte	0x04, 0x1c
        /*00b2*/ 	.short	(.L_1188 - .L_1187)


	//   ....[0]....
.L_1187:
        /*00b4*/ 	.word	0x00000450


	//   ....[1]....
        /*00b8*/ 	.word	0x00000b40


	//   ....[2]....
        /*00bc*/ 	.word	0x00000b70


	//   ....[3]....
        /*00c0*/ 	.word	0x0001a4f0


	//   ....[4]....
        /*00c4*/ 	.word	0x0001a530


	//----- nvinfo : EIATTR_CRS_STACK_SIZE
	.align		4
.L_1188:
        /*00c8*/ 	.byte	0x04, 0x1e
        /*00ca*/ 	.short	(.L_1190 - .L_1189)
.L_1189:
        /*00cc*/ 	.word	0x00000000


	//----- nvinfo : EIATTR_CBANK_PARAM_SIZE
	.align		4
.L_1190:
        /*00d0*/ 	.byte	0x03, 0x19
        /*00d2*/ 	.short	0x01d0


	//----- nvinfo : EIATTR_PARAM_CBANK
	.align		4
        /*00d4*/ 	.byte	0x04, 0x0a
        /*00d6*/ 	.short	(.L_1192 - .L_1191)
	.align		4
.L_1191:
        /*00d8*/ 	.word	index@(.nv.constant0._ZN5flash24flash_fwd_splitkv_kernelI23Flash_fwd_kernel_traitsILi96ELi64ELi128ELi4ELb0ELb0EN7cutlass6half_tE19Flash_kernel_traitsILi96ELi64ELi128ELi4ES3_EELb1ELb0ELb0ELb0ELb1ELb0ELb1ELb1EEEvNS_16Flash_fwd_paramsE)
        /*00dc*/ 	.short	0x0210
        /*00de*/ 	.short	0x01d0


	//----- nvinfo : EIATTR_SW_WAR
	.align		4
.L_1192:
        /*00e0*/ 	.byte	0x04, 0x36
        /*00e2*/ 	.short	(.L_1194 - .L_1193)
.L_1193:
        /*00e4*/ 	.word	0x00000008
.L_1194:


//--------------------- .nv.info._ZN5flash24flash_fwd_splitkv_kernelI23Flash_fwd_kernel_traitsILi96ELi64ELi128ELi4ELb0ELb0EN7cutlass6half_tE19Flash_kernel_traitsILi96ELi64ELi128ELi4ES3_EELb1ELb0ELb0ELb0ELb1ELb1ELb1ELb1EEEvNS_16Flash_fwd_paramsE --------------------------
	.section	.nv.info._ZN5flash24flash_fwd_splitkv_kernelI23Flash_fwd_kernel_traitsILi96ELi64ELi128ELi4ELb0ELb0EN7cutlass6half_tE19Flash_kernel_traitsILi96ELi64ELi128ELi4ES3_EELb1ELb0ELb0ELb0ELb1ELb1ELb1ELb1EEEvNS_16Flash_fwd_paramsE,"",@"SHT_CUDA_INFO"
	.sectionflags	@""
	.align	4


	//----- nvinfo : EIATTR_CUDA_API_VERSION
	.align		4
        /*0000*/ 	.byte	0x04, 0x37
        /*0002*/ 	.short	(.L_1196 - .L_1195)
.L_1195:
        /*0004*/ 	.word	0x00000082


	//----- nvinfo : EIATTR_KPARAM_INFO
	.align		4
.L_1196:
        /*0008*/ 	.byte	0x04, 0x17
        /*000a*/ 	.short	(.L_1198 - .L_1197)
.L_1197:
        /*000c*/ 	.word	0x00000000
        /*0010*/ 	.short	0x0000
        /*0012*/ 	.short	0x0000
        /*0014*/ 	.byte	0x00, 0xf0, 0x41, 0x07


	//----- nvinfo : EIATTR_SPARSE_MMA_MASK
	.align		4
.L_1198:
        /*0018*/ 	.byte	0x03, 0x50
        /*001a*/ 	.short	0x0000


	//----- nvinfo : EIATTR_MAXREG_COUNT
	.align		4
        /*001c*/ 	.byte	0x03, 0x1b
        /*001e*/ 	.short	0x00ff


	//----- nvinfo : EIATTR_NUM_BARRIERS
	.align		4
        /*0020*/ 	.byte	0x02, 0x4c
        /*0022*/ 	.byte	0x01
	.zero		1


	//----- nvinfo : EIATTR_MERCURY_ISA_VERSION
	.align		4
        /*0024*/ 	.byte	0x03, 0x5f
        /*0026*/ 	.short	0x0101


	//----- nvinfo : EIATTR_COOP_GROUP_MASK_REGIDS
	.align		4
        /*0028*/ 	.byte	0x04, 0x29
        /*002a*/ 	.short	(.L_1200 - .L_1199)


	//   ....[0]....
.L_1199:
        /*002c*/ 	.word	0xffffffff


	//   ....[1]....
        /*0030*/ 	.word	0xffffffff


	//   ....[2]....
        /*0034*/ 	.word	0xffffffff


	//   ....[3]....
        /*0038*/ 	.word	0xffffffff


	//   ....[4]....
        /*003c*/ 	.word	0xffffffff


	//   ....[5]....
        /*0040*/ 	.word	0xffffffff


	//   ....[6]....
        /*0044*/ 	.word	0xffffffff


	//   ....[7]....
        /*0048*/ 	.word	0xffffffff


	//   ....[8]....
        /*004c*/ 	.word	0xffffffff


	//   ....[9]....
        /*0050*/ 	.word	0xffffffff


	//   ....[10]....
        /*0054*/ 	.word	0xffffffff


	//   ....[11]....
        /*0058*/ 	.word	0xffffffff


	//   ....[12]....
        /*005c*/ 	.word	0xffffffff


	//   ....[13]....
        /*0060*/ 	.word	0xffffffff


	//   ....[14]....
        /*0064*/ 	.word	0xffffffff


	//   ....[15]....
        /*0068*/ 	.word	0xffffffff


	//----- nvinfo : EIATTR_COOP_GROUP_INSTR_OFFSETS
	.align		4
.L_1200:
        /*006c*/ 	.byte	0x04, 0x28
        /*006e*/ 	.short	(.L_1202 - .L_1201)


	//   ....[0]....
.L_1201:
        /*0070*/ 	.word	0x000110b0


	//   ....[1]....
        /*0074*/ 	.word	0x00011110


	//   ....[2]....
        /*0078*/ 	.word	0x00011130


	//   ....[3]....
        /*007c*/ 	.word	0x00011150


	//   ....[4]....
        /*0080*/ 	.word	0x00015540


	//   ....[5]....
        /*0084*/ 	.word	0x00015580


	//   ....[6]....
        /*0088*/ 	.word	0x000155a0


	//   ....[7]....
        /*008c*/ 	.word	0x000155c0


	//   ....[8]....
        /*0090*/ 	.word	0x00019340


	//   ....[9]....
        /*0094*/ 	.word	0x00019350


	//   ....[10]....
        /*0098*/ 	.word	0x00019380


	//   ....[11]....
        /*009c*/ 	.word	0x00019390


	//   ....[12]....
        /*00a0*/ 	.word	0x0001ae50


	//   ....[13]....
        /*00a4*/ 	.word	0x0001ae90


	//   ....[14]....
        /*00a8*/ 	.word	0x0001af40


	//   ....[15]....
        /*00ac*/ 	.word	0x0001af50


	//----- nvinfo : EIATTR_EXIT_INSTR_OFFSETS
	.align		4
.L_1202:
        /*00b0*/ 	.byte	0x04, 0x1c
        /*00b2*/ 	.short	(.L_1204 - .L_1203)


	//   ....[0]....
.L_1203:
        /*00b4*/ 	.word	0x00000450


	//   ....[1]....
        /*00b8*/ 	.word	0x00000b40


	//   ....[2]....
        /*00bc*/ 	.word	0x00000b70


	//   ....[3]....
        /*00c0*/ 	.word	0x0001bce0


	//   ....[4]....
        /*00c4*/ 	.word	0x0001bd20


	//----- nvinfo : EIATTR_CRS_STACK_SIZE
	.align		4
.L_1204:
        /*00c8*/ 	.byte	0x04, 0x1e
        /*00ca*/ 	.short	(.L_1206 - .L_1205)
.L_1205:
        /*00cc*/ 	.word	0x00000000


	//----- nvinfo : EIATTR_CBANK_PARAM_SIZE
	.align		4
.L_1206:
        /*00d0*/ 	.byte	0x03, 0x19
        /*00d2*/ 	.short	0x01d0


	//----- nvinfo : EIATTR_PARAM_CBANK
	.align		4
        /*00d4*/ 	.byte	0x04, 0x0a
        /*00d6*/ 	.short	(.L_1208 - .L_1207)
	.align		4
.L_1207:
        /*00d8*/ 	.word	index@(.nv.constant0._ZN5flash24flash_fwd_splitkv_kernelI23Flash_fwd_kernel_traitsILi96ELi64ELi128ELi4ELb0ELb0EN7cutlass6half_tE19Flash_kernel_traitsILi96ELi64ELi128ELi4ES3_EELb1ELb0ELb0ELb0ELb1ELb1ELb1ELb1EEEvNS_16Flash_fwd_paramsE)
        /*00dc*/ 	.short	0x0210
        /*00de*/ 	.short	0x01d0


	//----- nvinfo : EIATTR_SW_WAR
	.align		4
.L_1208:
        /*00e0*/ 	.byte	0x04, 0x36
        /*00e2*/ 	.short	(.L_1210 - .L_1209)
.L_1209:
        /*00e4*/ 	.word	0x00000008
.L_1210:


//--------------------- .nv.info._ZN5flash24flash_fwd_splitkv_kernelI23Flash_fwd_kernel_traitsILi96ELi64ELi128ELi4ELb0ELb0EN7cutlass6half_tE19Flash_kernel_traitsILi96ELi64ELi128ELi4ES3_EELb1ELb0ELb1ELb0ELb0ELb0ELb1ELb1EEEvNS_16Flash_fwd_paramsE --------------------------
	.section	.nv.info._ZN5flash24flash_fwd_splitkv_kernelI23Flash_fwd_kernel_traitsILi96ELi64ELi128ELi4ELb0ELb0EN7cutlass6half_tE19Flash_kernel_traitsILi96ELi64ELi128ELi4ES3_EELb1ELb0ELb1ELb0ELb0ELb0ELb1ELb1EEEvNS_16Flash_fwd_paramsE,"",@"SHT_CUDA_INFO"
	.sectionflags	@""
	.align	4


	//----- nvinfo : EIATTR_CUDA_API_VERSION
	.align		4
        /*0000*/ 	.byte	0x04, 0x37
        /*0002*/ 	.short	(.L_1212 - .L_1211)
.L_1211:
        /*0004*/ 	.word	0x00000082


	//----- nvinfo : EIATTR_KPARAM_INFO
	.align		4
.L_1212:
        /*0008*/ 	.byte	0x04, 0x17
        /*000a*/ 	.short	(.L_1214 - .L_1213)
.L_1213:
        /*000c*/ 	.word	0x00000000
        /*0010*/ 	.short	0x0000
        /*0012*/ 	.short	0x0000
        /*0014*/ 	.byte	0x00, 0xf0, 0x41, 0x07


	//----- nvinfo : EIATTR_SPARSE_MMA_MASK
	.align		4
.L_1214:
        /*0018*/ 	.byte	0x03, 0x50
        /*001a*/ 	.short	0x0000


	//----- nvinfo : EIATTR_MAXREG_COUNT
	.align		4
        /*001c*/ 	.byte	0x03, 0x1b
        /*001e*/ 	.short	0x00ff


	//----- nvinfo : EIATTR_NUM_BARRIERS
	.align		4
        /*0020*/ 	.byte	0x02, 0x4c
        /*0022*/ 	.byte	0x01
	.zero		1


	//----- nvinfo : EIATTR_MERCURY_ISA_VERSION
	.align		4
        /*0024*/ 	.byte	0x03, 0x5f
        /*0026*/ 	.short	0x0101


	//----- nvinfo : EIATTR_COOP_GROUP_MASK_REGIDS
	.align		4
        /*0028*/ 	.byte	0x04, 0x29
        /*002a*/ 	.short	(.L_1216 - .L_1215)


	//   ....[0]....
.L_1215:
        /*002c*/ 	.word	0xffffffff


	//   ....[1]....
        /*0030*/ 	.word	0xffffffff


	//   ....[2]....
        /*0034*/ 	.word	0xffffffff


	//   ....[3]....
        /*0038*/ 	.word	0xffffffff


	//   ....[4]....
        /*003c*/ 	.word	0xffffffff


	//   ....[5]....
        /*0040*/ 	.word	0xffffffff


	//   ....[6]....
        /*0044*/ 	.word	0xffffffff


	//   ....[7]....
        /*0048*/ 	.word	0xffffffff


	//   ....[8]....
        /*004c*/ 	.word	0xffffffff


	//   ....[9]....
        /*0050*/ 	.word	0xffffffff


	//   ....[10]....
        /*0054*/ 	.word	0xffffffff


	//   ....[11]....
        /*0058*/ 	.word	0xffffffff


	//   ....[12]....
        /*005c*/ 	.word	0xffffffff


	//   ....[13]....
        /*0060*/ 	.word	0xffffffff


	//   ....[14]....
        /*0064*/ 	.word	0xffffffff


	//   ....[15]....
        /*0068*/ 	.word	0xffffffff


	//----- nvinfo : EIATTR_COOP_GROUP_INSTR_OFFSETS
	.align		4
.L_1216:
        /*006c*/ 	.byte	0x04, 0x28
        /*006e*/ 	.short	(.L_1218 - .L_1217)


	//   ....[0]....
.L_1217:
        /*0070*/ 	.word	0x00013720


	//   ....[1]....
        /*0074*/ 	.word	0x00013740


	//   ....[2]....
        /*0078*/ 	.word	0x000137c0


	//   ....[3]....
        /*007c*/ 	.word	0x000137d0


	//   ....[4]....
        /*0080*/ 	.word	0x000182c0


	//   ....[5]....
        /*0084*/ 	.word	0x00018300


	//   ....[6]....
        /*0088*/ 	.word	0x00018320


	//   ....[7]....
        /*008c*/ 	.word	0x00018340


	//   ....[8]....
        /*0090*/ 	.word	0x0001c8b0


	//   ....[9]....
        /*0094*/ 	.word	0x0001c8c0


	//   ....[10]....
        /*0098*/ 	.word	0x0001c8f0


	//   ....[11]....
        /*009c*/ 	.word	0x0001c900


	//   ....[12]....
        /*00a0*/ 	.word	0x0001e450


	//   ....[13]....
        /*00a4*/ 	.word	0x0001e490


	//   ....[14]....
        /*00a8*/ 	.word	0x0001e540


	//   ....[15]....
        /*00ac*/ 	.word	0x0001e550


	//----- nvinfo : EIATTR_EXIT_INSTR_OFFSETS
	.align		4
.L_1218:
        /*00b0*/ 	.byte	0x04, 0x1c
        /*00b2*/ 	.short	(.L_1220 - .L_1219)


	//   ....[0]....
.L_1219:
        /*00b4*/ 	.word	0x00000440


	//   ....[1]....
        /*00b8*/ 	.word	0x00000d60


	//   ....[2]....
        /*00bc*/ 	.word	0x00000d90


	//   ....[3]....
        /*00c0*/ 	.word	0x0001f410


	//   ....[4]....
        /*00c4*/ 	.word	0x0001f480


	//   ....[5]....
        /*00c8*/ 	.word	0x0001f4a0


	//----- nvinfo : EIATTR_CRS_STACK_SIZE
	.align		4
.L_1220:
        /*00cc*/ 	.byte	0x04, 0x1e
        /*00ce*/ 	.short	(.L_1222 - .L_1221)
.L_1221:
        /*00d0*/ 	.word	0x00000000


	//----- nvinfo : EIATTR_CBANK_PARAM_SIZE
	.align		4
.L_1222:
        /*00d4*/ 	.byte	0x03, 0x19
        /*00d6*/ 	.short	0x01d0


	//----- nvinfo : EIATTR_PARAM_CBANK
	.align		4
        /*00d8*/ 	.byte	0x04, 0x0a
        /*00da*/ 	.short	(.L_1224 - .L_1223)
	.align		4
.L_1223:
        /*00dc*/ 	.word	index@(.nv.constant0._ZN5flash24flash_fwd_splitkv_kernelI23Flash_fwd_kernel_traitsILi96ELi64ELi128ELi4ELb0ELb0EN7cutlass6half_tE19Flash_kernel_traitsILi96ELi64ELi128ELi4ES3_EELb1ELb0ELb1ELb0ELb0ELb0ELb1ELb1EEEvNS_16Flash_fwd_paramsE)
        /*00e0*/ 	.short	0x0210
        /*00e2*/ 	.short	0x01d0


	//----- nvinfo : EIATTR_SW_WAR
	.align		4
.L_1224:
        /*00e4*/ 	.byte	0x04, 0x36
        /*00e6*/ 	.short	(.L_1226 - .L_1225)
.L_1225:
        /*00e8*/ 	.word	0x00000008
.L_1226:


//--------------------- .nv.info._ZN5flash24flash_fwd_splitkv_kernelI23Flash_fwd_kernel_traitsILi96ELi64ELi128ELi4ELb0ELb0EN7cutlass6half_tE19Flash_kernel_traitsILi96ELi64ELi128ELi4ES3_EELb1ELb0ELb1ELb0ELb0ELb1ELb1ELb1EEEvNS_16Flash_fwd_paramsE --------------------------
	.section	.nv.info._ZN5flash24flash_fwd_splitkv_kernelI23Flash_fwd_kernel_traitsILi96ELi64ELi128ELi4ELb0ELb0EN7cutlass6half_tE19Flash_kernel_traitsILi96ELi64ELi128ELi4ES3_EELb1ELb0ELb1ELb0ELb0ELb1ELb1ELb1EEEvNS_16Flash_fwd_paramsE,"",@"SHT_CUDA_INFO"
	.sectionflags	@""
	.align	4


	//----- nvinfo : EIATTR_CUDA_API_VERSION
	.align		4
        /*0000*/ 	.byte	0x04, 0x37
        /*0002*/ 	.short	(.L_1228 - .L_1227)
.L_1227:
        /*0004*/ 	.word	0x00000082


	//----- nvinfo : EIATTR_KPARAM_INFO
	.align		4
.L_1228:
        /*0008*/ 	.byte	0x04, 0x17
        /*000a*/ 	.short	(.L_1230 - .L_1229)
.L_1229:
        /*000c*/ 	.word	0x00000000
        /*0010*/ 	.short	0x0000
        /*0012*/ 	.short	0x0000
        /*0014*/ 	.byte	0x00, 0xf0, 0x41, 0x07


	//----- nvinfo : EIATTR_SPARSE_MMA_MASK
	.align		4
.L_1230:
        /*0018*/ 	.byte	0x03, 0x50
        /*001a*/ 	.short	0x0000


	//----- nvinfo : EIATTR_MAXREG_COUNT
	.align		4
        /*001c*/ 	.byte	0x03, 0x1b
        /*001e*/ 	.short	0x00ff


	//----- nvinfo : EIATTR_NUM_BARRIERS
	.align		4
        /*0020*/ 	.byte	0x02, 0x4c
        /*0022*/ 	.byte	0x01
	.zero		1


	//----- nvinfo : EIATTR_MERCURY_ISA_VERSION
	.align		4
        /*0024*/ 	.byte	0x03, 0x5f
        /*0026*/ 	.short	0x0101


	//----- nvinfo : EIATTR_COOP_GROUP_MASK_REGIDS
	.align		4
        /*0028*/ 	.byte	0x04, 0x29
        /*002a*/ 	.short	(.L_1232 - .L_1231)


	//   ....[0]....
.L_1231:
        /*002c*/ 	.word	0xffffffff


	//   ....[1]....
        /*0030*/ 	.word	0xffffffff


	//   ....[2]....
        /*0034*/ 	.word	0xffffffff


	//   ....[3]....
        /*0038*/ 	.word	0xffffffff


	//   ....[4]....
        /*003c*/ 	.word	0xffffffff


	//   ....[5]....
        /*0040*/ 	.word	0xffffffff


	//   ....[6]....
        /*0044*/ 	.word	0xffffffff


	//   ....[7]....
        /*0048*/ 	.word	0xffffffff


	//   ....[8]....
        /*004c*/ 	.word	0xffffffff


	//   ....[9]....
        /*0050*/ 	.word	0xffffffff


	//   ....[10]....
        /*0054*/ 	.word	0xffffffff


	//   ....[11]....
        /*0058*/ 	.word	0xffffffff


	//   ....[12]....
        /*005c*/ 	.word	0xffffffff


	//   ....[13]....
        /*0060*/ 	.word	0xffffffff


	//   ....[14]....
        /*0064*/ 	.word	0xffffffff


	//   ....[15]....
        /*0068*/ 	.word	0xffffffff


	//----- nvinfo : EIATTR_COOP_GROUP_INSTR_OFFSETS
	.align		4
.L_1232:
        /*006c*/ 	.byte	0x04, 0x28
        /*006e*/ 	.short	(.L_1234 - .L_1233)


	//   ....[0]....
.L_1233:
        /*0070*/ 	.word	0x00013e70


	//   ....[1]....
        /*0074*/ 	.word	0x00013ed0


	//   ....[2]....
        /*0078*/ 	.word	0x00013ef0


	//   ....[3]....
        /*007c*/ 	.word	0x00013f10


	//   ....[4]....
        /*0080*/ 	.word	0x00019220


	//   ....[5]....
        /*0084*/ 	.word	0x00019230


	//   ....[6]....
        /*0088*/ 	.word	0x00019260


	//   ....[7]....
        /*008c*/ 	.word	0x00019270


	//   ....[8]....
        /*0090*/ 	.word	0x0001e060


	//   ....[9]....
        /*0094*/ 	.word	0x0001e080


	//   ....[10]....
        /*0098*/ 	.word	0x0001e0b0


	//   ....[11]....
        /*009c*/ 	.word	0x0001e0c0


	//   ....[12]....
        /*00a0*/ 	.word	0x0001fb80


	//   ....[13]....
        /*00a4*/ 	.word	0x0001fbc0


	//   ....[14]....
        /*00a8*/ 	.word	0x0001fc60


	//   ....[15]....
        /*00ac*/ 	.word	0x0001fc70


	//----- nvinfo : EIATTR_EXIT_INSTR_OFFSETS
	.align		4
.L_1234:
        /*00b0*/ 	.byte	0x04, 0x1c
        /*00b2*/ 	.short	(.L_1236 - .L_1235)


	//   ....[0]....
.L_1235:
        /*00b4*/ 	.word	0x00000440


	//   ....[1]....
        /*00b8*/ 	.word	0x00000d60


	//   ....[2]....
        /*00bc*/ 	.word	0x00000d90


	//   ....[3]....
        /*00c0*/ 	.word	0x00020b40


	//   ....[4]....
        /*00c4*/ 	.word	0x00020bb0


	//   ....[5]....
        /*00c8*/ 	.word	0x00020bd0


	//----- nvinfo : EIATTR_CRS_STACK_SIZE
	.align		4
.L_1236:
        /*00cc*/ 	.byte	0x04, 0x1e
        /*00ce*/ 	.short	(.L_1238 - .L_1237)
.L_1237:
        /*00d0*/ 	.word	0x00000000


	//----- nvinfo : EIATTR_CBANK_PARAM_SIZE
	.align		4
.L_1238:
        /*00d4*/ 	.byte	0x03, 0x19
        /*00d6*/ 	.short	0x01d0


	//----- nvinfo : EIATTR_PARAM_CBANK
	.align		4
        /*00d8*/ 	.byte	0x04, 0x0a
        /*00da*/ 	.short	(.L_1240 - .L_1239)
	.align		4
.L_1239:
        /*00dc*/ 	.word	index@(.nv.constant0._ZN5flash24flash_fwd_splitkv_kernelI23Flash_fwd_kernel_traitsILi96ELi64ELi128ELi4ELb0ELb0EN7cutlass6half_tE19Flash_kernel_traitsILi96ELi64ELi128ELi4ES3_EELb1ELb0ELb1ELb0ELb0ELb1ELb1ELb1EEEvNS_16Flash_fwd_paramsE)
        /*00e0*/ 	.short	0x0210
        /*00e2*/ 	.short	0x01d0


	//----- nvinfo : EIATTR_SW_WAR
	.align		4
.L_1240:
        /*00e4*/ 	.byte	0x04, 0x36
        /*00e6*/ 	.short	(.L_1242 - .L_1241)
.L_1241:
        /*00e8*/ 	.word	0x00000008
.L_1242:


//--------------------- .nv.info._ZN5flash32flash_fwd_splitkv_combine_kernelI23Flash_fwd_kernel_traitsILi96ELi64ELi64ELi4ELb0ELb0EN7cutlass6half_tE19Flash_kernel_traitsILi96ELi64ELi64ELi4ES3_EELi16ELi7ELb0EEEvNS_16Flash_fwd_paramsE --------------------------
	.section	.nv.info._ZN5flash32flash_fwd_splitkv_combine_kernelI23Flash_fwd_kernel_traitsILi96ELi64ELi64ELi4ELb0ELb0EN7cutlass6half_tE19Flash_kernel_traitsILi96ELi64ELi64ELi4ES3_EELi16ELi7ELb0EEEvNS_16Flash_fwd_paramsE,"",@"SHT_CUDA_INFO"
	.sectionflags	@""
	.align	4


	//----- nvinfo : EIATTR_CUDA_API_VERSION
	.align		4
        /*0000*/ 	.byte	0x04, 0x37
        /*0002*/ 	.short	(.L_1244 - .L_1243)
.L_1243:
        /*0004*/ 	.word	0x00000082


	//----- nvinfo : EIATTR_KPARAM_INFO
	.align		4
.L_1244:
        /*0008*/ 	.byte	0x04, 0x17
        /*000a*/ 	.short	(.L_1246 - .L_1245)
.L_1245:
        /*000c*/ 	.word	0x00000000
        /*0010*/ 	.short	0x0000
        /*0012*/ 	.short	0x0000
        /*0014*/ 	.byte	0x00, 0xf0, 0x41, 0x07


	//----- nvinfo : EIATTR_SPARSE_MMA_MASK
	.align		4
.L_1246:
        /*0018*/ 	.byte	0x03, 0x50
        /*001a*/ 	.short	0x0000


	//----- nvinfo : EIATTR_MAXREG_COUNT
	.align		4
        /*001c*/ 	.byte	0x03, 0x1b
        /*001e*/ 	.short	0x00ff


	//----- nvinfo : EIATTR_NUM_BARRIERS
	.align		4
        /*0020*/ 	.byte	0x02, 0x4c
        /*0022*/ 	.byte	0x01
	.zero		1


	//----- nvinfo : EIATTR_MERCURY_ISA_VERSION
	.align		4
        /*0024*/ 	.byte	0x03, 0x5f
        /*0026*/ 	.short	0x0101


	//----- nvinfo : EIATTR_COOP_GROUP_MASK_REGIDS
	.align		4
        /*0028*/ 	.byte	0x04, 0x29
        /*002a*/ 	.short	(.L_1248 - .L_1247)


	//   ....[0]....
.L_1247:
        /*002c*/ 	.word	0xffffffff


	//   ....[1]....
        /*0030*/ 	.word	0xffffffff


	//   ....[2]....
        /*0034*/ 	.word	0xffffffff


	//   ....[3]....
        /*0038*/ 	.word	0xffffffff


	//   ....[4]....
        /*003c*/ 	.word	0xffffffff


	//   ....[5]....
        /*0040*/ 	.word	0xffffffff


	//----- nvinfo : EIATTR_COOP_GROUP_INSTR_OFFSETS
	.align		4
.L_1248:
        /*0044*/ 	.byte	0x04, 0x28
        /*0046*/ 	.short	(.L_1250 - .L_1249)


	//   ....[0]....
.L_1249:
        /*0048*/ 	.word	0x00002a70


	//   ....[1]....
        /*004c*/ 	.word	0x00002a90


	//   ....[2]....
        /*0050*/ 	.word	0x00002ac0


	//   ....[3]....
        /*0054*/ 	.word	0x00002fa0


	//   ....[4]....
        /*0058*/ 	.word	0x00003020


	//   ....[5]....
        /*005c*/ 	.word	0x000030e0


	//----- nvinfo : EIATTR_EXIT_INSTR_OFFSETS
	.align		4
.L_1250:
        /*0060*/ 	.byte	0x04, 0x1c
        /*0062*/ 	.short	(.L_1252 - .L_1251)


	//   ....[0]....
.L_1251:
        /*0064*/ 	.word	0x00005c00


	//   ....[1]....
        /*0068*/ 	.word	0x00006200


	//   ....[2]....
        /*006c*/ 	.word	0x00006290


	//----- nvinfo : EIATTR_CRS_STACK_SIZE
	.align		4
.L_1252:
        /*0070*/ 	.byte	0x04, 0x1e
        /*0072*/ 	.short	(.L_1254 - .L_1253)
.L_1253:
        /*0074*/ 	.word	0x00000000


	//----- nvinfo : EIATTR_CBANK_PARAM_SIZE
	.align		4
.L_1254:
        /*0078*/ 	.byte	0x03, 0x19
        /*007a*/ 	.short	0x01d0


	//----- nvinfo : EIATTR_PARAM_CBANK
	.align		4
        /*007c*/ 	.byte	0x04, 0x0a
        /*007e*/ 	.short	(.L_1256 - .L_1255)
	.align		4
.L_1255:
        /*0080*/ 	.word	index@(.nv.constant0._ZN5flash32flash_fwd_splitkv_combine_kernelI23Flash_fwd_kernel_traitsILi96ELi64ELi64ELi4ELb0ELb0EN7cutlass6half_tE19Flash_kernel_traitsILi96ELi64ELi64ELi4ES3_EELi16ELi7ELb0EEEvNS_16Flash_fwd_paramsE)
        /*0084*/ 	.short	0x0210
        /*0086*/ 	.short	0x01d0


	//----- nvinfo : EIATTR_SW_WAR
	.align		4
.L_1256:
        /*0088*/ 	.byte	0x04, 0x36
        /*008a*/ 	.short	(.L_1258 - .L_1257)
.L_1257:
        /*008c*/ 	.word	0x00000008
.L_1258:


//--------------------- .nv.info._ZN5flash32flash_fwd_splitkv_combine_kernelI23Flash_fwd_kernel_traitsILi96ELi64ELi64ELi4ELb0ELb0EN7cutlass6half_tE19Flash_kernel_traitsILi96ELi64ELi64ELi4ES3_EELi16ELi6ELb0EEEvNS_16Flash_fwd_paramsE --------------------------
	.section	.nv.info._ZN5flash32flash_fwd_splitkv_combine_kernelI23Flash_fwd_kernel_traitsILi96ELi64ELi64ELi4ELb0ELb0EN7cutlass6half_tE19Flash_kernel_traitsILi96ELi64ELi64ELi4ES3_EELi16ELi6ELb0EEEvNS_16Flash_fwd_paramsE,"",@"SHT_CUDA_INFO"
	.sectionflags	@""
	.align	4


	//----- nvinfo : EIATTR_CUDA_API_VERSION
	.align		4
        /*0000*/ 	.byte	0x04, 0x37
        /*0002*/ 	.short	(.L_1260 - .L_1259)
.L_1259:
        /*0004*/ 	.word	0x00000082


	//----- nvinfo : EIATTR_KPARAM_INFO
	.align		4
.L_1260:
        /*0008*/ 	.byte	0x04, 0x17
        /*000a*/ 	.short	(.L_1262 - .L_1261)
.L_1261:
        /*000c*/ 	.word	0x00000000
        /*0010*/ 	.short	0x0000
        /*0012*/ 	.short	0x0000
        /*0014*/ 	.byte	0x00, 0xf0, 0x41, 0x07


	//----- nvinfo : EIATTR_SPARSE_MMA_MASK
	.align		4
.L_1262:
        /*0018*/ 	.byte	0x03, 0x50
        /*001a*/ 	.short	0x0000


	//----- nvinfo : EIATTR_MAXREG_COUNT
	.align		4
        /*001c*/ 	.byte	0x03, 0x1b
        /*001e*/ 	.short	0x00ff


	//----- nvinfo : EIATTR_NUM_BARRIERS
	.align		4
        /*0020*/ 	.byte	0x02, 0x4c
        /*0022*/ 	.byte	0x01
	.zero		1


	//----- nvinfo : EIATTR_MERCURY_ISA_VERSION
	.align		4
        /*0024*/ 	.byte	0x03, 0x5f
        /*0026*/ 	.short	0x0101


	//----- nvinfo : EIATTR_COOP_GROUP_MASK_REGIDS
	.align		4
        /*0028*/ 	.byte	0x04, 0x29
        /*002a*/ 	.short	(.L_1264 - .L_1263)


	//   ....[0]....
.L_1263:
        /*002c*/ 	.word	0xffffffff


	//   ....[1]....
        /*0030*/ 	.word	0xffffffff


	//   ....[2]....
        /*0034*/ 	.word	0xffffffff


	//   ....[3]....
        /*0038*/ 	.word	0xffffffff


	//   ....[4]....
        /*003c*/ 	.word	0xffffffff


	//   ....[5]....
        /*0040*/ 	.word	0xffffffff


	//----- nvinfo : EIATTR_COOP_GROUP_INSTR_OFFSETS
	.align		4
.L_1264:
        /*0044*/ 	.byte	0x04, 0x28
        /*0046*/ 	.short	(.L_1266 - .L_1265)


	//   ....[0]....
.L_1265:
        /*0048*/ 	.word	0x000020a0


	//   ....[1]....
        /*004c*/ 	.word	0x000020d0


	//   ....[2]....
        /*0050*/ 	.word	0x00002100


	//   ....[3]....
        /*0054*/ 	.word	0x000023d0


	//   ....[4]....
        /*0058*/ 	.word	0x00002480


	//   ....[5]....
        /*005c*/ 	.word	0x000025b0


	//----- nvinfo : EIATTR_EXIT_INSTR_OFFSETS
	.align		4
.L_1266:
        /*0060*/ 	.byte	0x04, 0x1c
        /*0062*/ 	.short	(.L_1268 - .L_1267)


	//   ....[0]....
.L_1267:
        /*0064*/ 	.word	0x00004c40


	//   ....[1]....
        /*0068*/ 	.word	0x00005260


	//   ....[2]....
        /*006c*/ 	.word	0x000052f0


	//----- nvinfo : EIATTR_CRS_STACK_SIZE
	.align		4
.L_1268:
        /*0070*/ 	.byte	0x04, 0x1e
        /*0072*/ 	.short	(.L_1270 - .L_1269)
.L_1269:
        /*0074*/ 	.word	0x00000000


	//----- nvinfo : EIATTR_CBANK_PARAM_SIZE
	.align		4
.L_1270:
        /*0078*/ 	.byte	0x03, 0x19
        /*007a*/ 	.short	0x01d0


	//----- nvinfo : EIATTR_PARAM_CBANK
	.align		4
        /*007c*/ 	.byte	0x04, 0x0a
        /*007e*/ 	.short	(.L_1272 - .L_1271)
	.align		4
.L_1271:
        /*0080*/ 	.word	index@(.nv.constant0._ZN5flash32flash_fwd_splitkv_combine_kernelI23Flash_fwd_kernel_traitsILi96ELi64ELi64ELi4ELb0ELb0EN7cutlass6half_tE19Flash_kernel_traitsILi96ELi64ELi64ELi4ES3_EELi16ELi6ELb0EEEvNS_16Flash_fwd_paramsE)
        /*0084*/ 	.short	0x0210
        /*0086*/ 	.short	0x01d0


	//----- nvinfo : EIATTR_SW_WAR
	.align		4
.L_1272:
        /*0088*/ 	.byte	0x04, 0x36
        /*008a*/ 	.short	(.L_1274 - .L_1273)
.L_1273:
        /*008c*/ 	.word	0x00000008
.L_1274:


//--------------------- .nv.info._ZN5flash32flash_fwd_splitkv_combine_kernelI23Flash_fwd_kernel_traitsILi96ELi64ELi64ELi4ELb0ELb0EN7cutlass6half_tE19Flash_kernel_traitsILi96ELi64ELi64ELi4ES3_EELi16ELi5ELb0EEEvNS_16Flash_fwd_paramsE --------------------------
	.section	.nv.info._ZN5flash32flash_fwd_splitkv_combine_kernelI23Flash_fwd_kernel_traitsILi96ELi64ELi64ELi4ELb0ELb0EN7cutlass6half_tE19Flash_kernel_traitsILi96ELi64ELi64ELi4ES3_EELi16ELi5ELb0EEEvNS_16Flash_fwd_paramsE,"",@"SHT_CUDA_INFO"
	.sectionflags	@""
	.align	4


	//----- nvinfo : EIATTR_CUDA_API_VERSION
	.align		4
        /*0000*/ 	.byte	0x04, 0x37
        /*0002*/ 	.short	(.L_1276 - .L_1275)
.L_1275:
        /*0004*/ 	.word	0x00000082


	//----- nvinfo : EIATTR_KPARAM_INFO
	.align		4
.L_1276:
        /*0008*/ 	.byte	0x04, 0x17
        /*000a*/ 	.short	(.L_1278 - .L_1277)
.L_1277:
        /*000c*/ 	.word	0x00000000
        /*0010*/ 	.short	0x0000
        /*0012*/ 	.short	0x0000
        /*0014*/ 	.byte	0x00, 0xf0, 0x41, 0x07


	//----- nvinfo : EIATTR_SPARSE_MMA_MASK
	.align		4
.L_1278:
        /*0018*/ 	.byte	0x03, 0x50
        /*001a*/ 	.short	0x0000


	//----- nvinfo : EIATTR_MAXREG_COUNT
	.align		4
        /*001c*/ 	.byte	0x03, 0x1b
        /*001e*/ 	.short	0x00ff


	//----- nvinfo : EIATTR_NUM_BARRIERS
	.align		4
        /*0020*/ 	.byte	0x02, 0x4c
        /*0022*/ 	.byte	0x01
	.zero		1


	//----- nvinfo : EIATTR_MERCURY_ISA_VERSION
	.align		4
        /*0024*/ 	.byte	0x03, 0x5f
        /*0026*/ 	.short	0x0101


	//----- nvinfo : EIATTR_COOP_GROUP_MASK_REGIDS
	.align		4
        /*0028*/ 	.byte	0x04, 0x29
        /*002a*/ 	.short	(.L_1280 - .L_1279)


	//   ....[0]....
.L_1279:
        /*002c*/ 	.word	0xffffffff


	//   ....[1]....
        /*0030*/ 	.word	0xffffffff


	//   ....[2]....
        /*0034*/ 	.word	0xffffffff


	//   ....[3]....
        /*0038*/ 	.word	0xffffffff


	//   ....[4]....
        /*003c*/ 	.word	0xffffffff


	//   ....[5]....
        /*0040*/ 	.word	0xffffffff


	//----- nvinfo : EIATTR_COOP_GROUP_INSTR_OFFSETS
	.align		4
.L_1280:
        /*0044*/ 	.byte	0x04, 0x28
        /*0046*/ 	.short	(.L_1282 - .L_1281)


	//   ....[0]....
.L_1281:
        /*0048*/ 	.word	0x00001c10


	//   ....[1]....
        /*004c*/ 	.word	0x00001c40


	//   ....[2]....
        /*0050*/ 	.word	0x00001c70


	//   ....[3]....
        /*0054*/ 	.word	0x00001ed0


	//   ....[4]....
        /*0058*/ 	.word	0x00001f90


	//   ....[5]....
        /*005c*/ 	.word	0x000020a0


	//----- nvinfo : EIATTR_EXIT_INSTR_OFFSETS
	.align		4
.L_1282:
        /*0060*/ 	.byte	0x04, 0x1c
        /*0062*/ 	.short	(.L_1284 - .L_1283)


	//   ....[0]....
.L_1283:
        /*0064*/ 	.word	0x00004520


	//   ....[1]....
        /*0068*/ 	.word	0x00004b40


	//   ....[2]....
        /*006c*/ 	.word	0x00004bd0


	//----- nvinfo : EIATTR_CRS_STACK_SIZE
	.align		4
.L_1284:
        /*0070*/ 	.byte	0x04, 0x1e
        /*0072*/ 	.short	(.L_1286 - .L_1285)
.L_1285:
        /*0074*/ 	.word	0x00000000


	//----- nvinfo : EIATTR_CBANK_PARAM_SIZE
	.align		4
.L_1286:
        /*0078*/ 	.byte	0x03, 0x19
        /*007a*/ 	.short	0x01d0


	//----- nvinfo : EIATTR_PARAM_CBANK
	.align		4
        /*007c*/ 	.byte	0x04, 0x0a
        /*007e*/ 	.short	(.L_1288 - .L_1287)
	.align		4
.L_1287:
        /*0080*/ 	.word	index@(.nv.constant0._ZN5flash32flash_fwd_splitkv_combine_kernelI23Flash_fwd_kernel_traitsILi96ELi64ELi64ELi4ELb0ELb0EN7cutlass6half_tE19Flash_kernel_traitsILi96ELi64ELi64ELi4ES3_EELi16ELi5ELb0EEEvNS_16Flash_fwd_paramsE)
        /*0084*/ 	.short	0x0210
        /*0086*/ 	.short	0x01d0


	//----- nvinfo : EIATTR_SW_WAR
	.align		4
.L_1288:
        /*0088*/ 	.byte	0x04, 0x36
        /*008a*/ 	.short	(.L_1290 - .L_1289)
.L_1289:
        /*008c*/ 	.word	0x00000008
.L_1290:


//--------------------- .nv.info._ZN5flash32flash_fwd_splitkv_combine_kernelI23Flash_fwd_kernel_traitsILi96ELi64ELi64ELi4ELb0ELb0EN7cutlass6half_tE19Flash_kernel_traitsILi96ELi64ELi64ELi4ES3_EELi16ELi4ELb0EEEvNS_16Flash_fwd_paramsE --------------------------
	.section	.nv.info._ZN5flash32flash_fwd_splitkv_combine_kernelI23Flash_fwd_kernel_traitsILi96ELi64ELi64ELi4ELb0ELb0EN7cutlass6half_tE19Flash_kernel_traitsILi96ELi64ELi64ELi4ES3_EELi16ELi4ELb0EEEvNS_16Flash_fwd_paramsE,"",@"SHT_CUDA_INFO"
	.sectionflags	@""
	.align	4


	//----- nvinfo : EIATTR_CUDA_API_VERSION
	.align		4
        /*0000*/ 	.byte	0x04, 0x37
        /*0002*/ 	.short	(.L_1292 - .L_1291)
.L_1291:
        /*0004*/ 	.word	0x00000082


	//----- nvinfo : EIATTR_KPARAM_INFO
	.align		4
.L_1292:
        /*0008*/ 	.byte	0x04, 0x17
        /*000a*/ 	.short	(.L_1294 - .L_1293)
.L_1293:
        /*000c*/ 	.word	0x00000000
        /*0010*/ 	.short	0x0000
        /*0012*/ 	.short	0x0000
        /*0014*/ 	.byte	0x00, 0xf0, 0x41, 0x07


	//----- nvinfo : EIATTR_SPARSE_MMA_MASK
	.align		4
.L_1294:
        /*0018*/ 	.byte	0x03, 0x50
        /*001a*/ 	.short	0x0000


	//----- nvinfo : EIATTR_MAXREG_COUNT
	.align		4
        /*001c*/ 	.byte	0x03, 0x1b
        /*001e*/ 	.short	0x00ff


	//----- nvinfo : EIATTR_NUM_BARRIERS
	.align		4
        /*0020*/ 	.byte	0x02, 0x4c
        /*0022*/ 	.byte	0x01
	.zero		1


	//----- nvinfo : EIATTR_MERCURY_ISA_VERSION
	.align		4
        /*0024*/ 	.byte	0x03, 0x5f
        /*0026*/ 	.short	0x0101


	//----- nvinfo : EIATTR_COOP_GROUP_MASK_REGIDS
	.align		4
        /*0028*/ 	.byte	0x04, 0x29
        /*002a*/ 	.short	(.L_1296 - .L_1295)


	//   ....[0]....
.L_1295:
        /*002c*/ 	.word	0xffffffff


	//   ....[1]....
        /*0030*/ 	.word	0xffffffff


	//   ....[2]....
        /*0034*/ 	.word	0xffffffff


	//   ....[3]....
        /*0038*/ 	.word	0xffffffff


	//   ....[4]....
        /*003c*/ 	.word	0xffffffff


	//   ....[5]....
        /*0040*/ 	.word	0xffffffff


	//----- nvinfo : EIATTR_COOP_GROUP_INSTR_OFFSETS
	.align		4
.L_1296:
        /*0044*/ 	.byte	0x04, 0x28
        /*0046*/ 	.short	(.L_1298 - .L_1297)


	//   ....[0]....
.L_1297:
        /*0048*/ 	.word	0x00001780


	//   ....[1]....
        /*004c*/ 	.word	0x000017b0


	//   ....[2]....
        /*0050*/ 	.word	0x000017f0


	//   ....[3]....
        /*0054*/ 	.word	0x000019b0


	//   ....[4]....
        /*0058*/ 	.word	0x00001a30


	//   ....[5]....
        /*005c*/ 	.word	0x00001ba0


	//----- nvinfo : EIATTR_EXIT_INSTR_OFFSETS
	.align		4
.L_1298:
        /*0060*/ 	.byte	0x04, 0x1c
        /*0062*/ 	.short	(.L_1300 - .L_1299)


	//   ....[0]....
.L_1299:
        /*0064*/ 	.word	0x00004180


	//   ....[1]....
        /*0068*/ 	.word	0x000047a0


	//   ....[2]....
        /*006c*/ 	.word	0x00004830


	//----- nvinfo : EIATTR_CRS_STACK_SIZE
	.align		4
.L_1300:
        /*0070*/ 	.byte	0x04, 0x1e
        /*0072*/ 	.short	(.L_1302 - .L_1301)
.L_1301:
        /*0074*/ 	.word	0x00000000


	//----- nvinfo : EIATTR_CBANK_PARAM_SIZE
	.align		4
.L_1302:
        /*0078*/ 	.byte	0x03, 0x19
        /*007a*/ 	.short	0x01d0


	//----- nvinfo : EIATTR_PARAM_CBANK
	.align		4
        /*007c*/ 	.byte	0x04, 0x0a
        /*007e*/ 	.short	(.L_1304 - .L_1303)
	.align		4
.L_1303:
        /*0080*/ 	.word	index@(.nv.constant0._ZN5flash32flash_fwd_splitkv_combine_kernelI23Flash_fwd_kernel_traitsILi96ELi64ELi64ELi4ELb0ELb0EN7cutlass6half_tE19Flash_kernel_traitsILi96ELi64ELi64ELi4ES3_EELi16ELi4ELb0EEEvNS_16Flash_fwd_paramsE)
        /*0084*/ 	.short	0x0210
        /*0086*/ 	.short	0x01d0


	//----- nvinfo : EIATTR_SW_WAR
	.align		4
.L_1304:
        /*0088*/ 	.byte	0x04, 0x36
        /*008a*/ 	.short	(.L_1306 - .L_1305)
.L_1305:
        /*008c*/ 	.word	0x00000008
.L_1306:


//--------------------- .nv.info._ZN5flash32flash_fwd_splitkv_combine_kernelI23Flash_fwd_kernel_traitsILi96ELi64ELi64ELi4ELb0ELb0EN7cutlass6half_tE19Flash_kernel_traitsILi96ELi64ELi64ELi4ES3_EELi16ELi3ELb0EEEvNS_16Flash_fwd_paramsE --------------------------
	.section	.nv.info._ZN5flash32flash_fwd_splitkv_combine_kernelI23Flash_fwd_kernel_traitsILi96ELi64ELi64ELi4ELb0ELb0EN7cutlass6half_tE19Flash_kernel_traitsILi96ELi64ELi64ELi4ES3_EELi16ELi3ELb0EEEvNS_16Flash_fwd_paramsE,"",@"SHT_CUDA_INFO"
	.sectionflags	@""
	.align	4


	//----- nvinfo : EIATTR_CUDA_API_VERSION
	.align		4
        /*0000*/ 	.byte	0x04, 0x37
        /*0002*/ 	.short	(.L_1308 - .L_1307)
.L_1307:
        /*0004*/ 	.word	0x00000082


	//----- nvinfo : EIATTR_KPARAM_INFO
	.align		4
.L_1308:
        /*0008*/ 	.byte	0x04, 0x17
        /*000a*/ 	.short	(.L_1310 - .L_1309)
.L_1309:
        /*000c*/ 	.word	0x00000000
        /*0010*/ 	.short	0x0000
        /*0012*/ 	.short	0x0000
        /*0014*/ 	.byte	0x00, 0xf0, 0x41, 0x07


	//----- nvinfo : EIATTR_SPARSE_MMA_MASK
	.align		4
.L_1310:
        /*0018*/ 	.byte	0x03, 0x50
        /*001a*/ 	.short	0x0000


	//----- nvinfo : EIATTR_MAXREG_COUNT
	.align		4
        /*001c*/ 	.byte	0x03, 0x1b
        /*001e*/ 	.short	0x00ff


	//----- nvinfo : EIATTR_NUM_BARRIERS
	.align		4
        /*0020*/ 	.byte	0x02, 0x4c
        /*0022*/ 	.byte	0x01
	.zero		1


	//----- nvinfo : EIATTR_MERCURY_ISA_VERSION
	.align		4
        /*0024*/ 	.byte	0x03, 0x5f
        /*0026*/ 	.short	0x0101


	//----- nvinfo : EIATTR_COOP_GROUP_MASK_REGIDS
	.align		4
        /*0028*/ 	.byte	0x04, 0x29
        /*002a*/ 	.short	(.L_1312 - .L_1311)


	//   ....[0]....
.L_1311:
        /*002c*/ 	.word	0xffffffff


	//   ....[1]....
        /*0030*/ 	.word	0xffffffff


	//   ....[2]....
        /*0034*/ 	.word	0xffffffff


	//   ....[3]....
        /*0038*/ 	.word	0xffffffff


	//   ....[4]....
        /*003c*/ 	.word	0xffffffff


	//   ....[5]....
        /*0040*/ 	.word	0xffffffff


	//----- nvinfo : EIATTR_COOP_GROUP_INSTR_OFFSETS
	.align		4
.L_1312:
        /*0044*/ 	.byte	0x04, 0x28
        /*0046*/ 	.short	(.L_1314 - .L_1313)


	//   ....[0]....
.L_1313:
        /*0048*/ 	.word	0x00001810


	//   ....[1]....
        /*004c*/ 	.word	0x00001890


	//   ....[2]....
        /*0050*/ 	.word	0x00001900


	//   ....[3]....
        /*0054*/ 	.word	0x00001a50


	//   ....[4]....
        /*0058*/ 	.word	0x00001b30


	//   ....[5]....
        /*005c*/ 	.word	0x00001c90


	//----- nvinfo : EIATTR_EXIT_INSTR_OFFSETS
	.align		4
.L_1314:
        /*0060*/ 	.byte	0x04, 0x1c
        /*0062*/ 	.short	(.L_1316 - .L_1315)


	//   ....[0]....
.L_1315:
        /*0064*/ 	.word	0x00004170


	//   ....[1]....
        /*0068*/ 	.word	0x00004790


	//   ....[2]....
        /*006c*/ 	.word	0x00004820


	//----- nvinfo : EIATTR_CRS_STACK_SIZE
	.align		4
.L_1316:
        /*0070*/ 	.byte	0x04, 0x1e
        /*0072*/ 	.short	(.L_1318 - .L_1317)
.L_1317:
        /*0074*/ 	.word	0x00000000


	//----- nvinfo : EIATTR_CBANK_PARAM_SIZE
	.align		4
.L_1318:
        /*0078*/ 	.byte	0x03, 0x19
        /*007a*/ 	.short	0x01d0


	//----- nvinfo : EIATTR_PARAM_CBANK
	.align		4
        /*007c*/ 	.byte	0x04, 0x0a
        /*007e*/ 	.short	(.L_1320 - .L_1319)
	.align		4
.L_1319:
        /*0080*/ 	.word	index@(.nv.constant0._ZN5flash32flash_fwd_splitkv_combine_kernelI23Flash_fwd_kernel_traitsILi96ELi64ELi64ELi4ELb0ELb0EN7cutlass6half_tE19Flash_kernel_traitsILi96ELi64ELi64ELi4ES3_EELi16ELi3ELb0EEEvNS_16Flash_fwd_paramsE)
        /*0084*/ 	.short	0x0210
        /*0086*/ 	.short	0x01d0


	//----- nvinfo : EIATTR_SW_WAR
	.align		4
.L_1320:
        /*0088*/ 	.byte	0x04, 0x36
        /*008a*/ 	.short	(.L_1322 - .L_1321)
.L_1321:
        /*008c*/ 	.word	0x00000008
.L_1322:


//--------------------- .nv.info._ZN5flash32flash_fwd_splitkv_combine_kernelI23Flash_fwd_kernel_traitsILi96ELi64ELi64ELi4ELb0ELb0EN7cutlass6half_tE19Flash_kernel_traitsILi96ELi64ELi64ELi4ES3_EELi16ELi2ELb0EEEvNS_16Flash_fwd_paramsE --------------------------
	.section	.nv.info._ZN5flash32flash_fwd_splitkv_combine_kernelI23Flash_fwd_kernel_traitsILi96ELi64ELi64ELi4ELb0ELb0EN7cutlass6half_tE19Flash_kernel_traitsILi96ELi64ELi64ELi4ES3_EELi16ELi2ELb0EEEvNS_16Flash_fwd_paramsE,"",@"SHT_CUDA_INFO"
	.sectionflags	@""
	.align	4


	//----- nvinfo : EIATTR_CUDA_API_VERSION
	.align		4
        /*0000*/ 	.byte	0x04, 0x37
        /*0002*/ 	.short	(.L_1324 - .L_1323)
.L_1323:
        /*0004*/ 	.word	0x00000082


	//----- nvinfo : EIATTR_KPARAM_INFO
	.align		4
.L_1324:
        /*0008*/ 	.byte	0x04, 0x17
        /*000a*/ 	.short	(.L_1326 - .L_1325)
.L_1325:
        /*000c*/ 	.word	0x00000000
        /*0010*/ 	.short	0x0000
        /*0012*/ 	.short	0x0000
        /*0014*/ 	.byte	0x00, 0xf0, 0x41, 0x07


	//----- nvinfo : EIATTR_SPARSE_MMA_MASK
	.align		4
.L_1326:
        /*0018*/ 	.byte	0x03, 0x50
        /*001a*/ 	.short	0x0000


	//----- nvinfo : EIATTR_MAXREG_COUNT
	.align		4
        /*001c*/ 	.byte	0x03, 0x1b
        /*001e*/ 	.short	0x00ff


	//----- nvinfo : EIATTR_NUM_BARRIERS
	.align		4
        /*0020*/ 	.byte	0x02, 0x4c
        /*0022*/ 	.byte	0x01
	.zero		1


	//----- nvinfo : EIATTR_MERCURY_ISA_VERSION
	.align		4
        /*0024*/ 	.byte	0x03, 0x5f
        /*0026*/ 	.short	0x0101


	//----- nvinfo : EIATTR_COOP_GROUP_MASK_REGIDS
	.align		4
        /*0028*/ 	.byte	0x04, 0x29
        /*002a*/ 	.short	(.L_1328 - .L_1327)


	//   ....[0]....
.L_1327:
        /*002c*/ 	.word	0xffffffff


	//   ....[1]....
        /*0030*/ 	.word	0xffffffff


	//   ....[2]....
        /*0034*/ 	.word	0xffffffff


	//   ....[3]....
        /*0038*/ 	.word	0xffffffff


	//----- nvinfo : EIATTR_COOP_GROUP_INSTR_OFFSETS
	.align		4
.L_1328:
        /*003c*/ 	.byte	0x04, 0x28
        /*003e*/ 	.short	(.L_1330 - .L_1329)


	//   ....[0]....
.L_1329:
        /*0040*/ 	.word	0x00001800


	//   ....[1]....
        /*0044*/ 	.word	0x00001880


	//   ....[2]....
        /*0048*/ 	.word	0x00001a80


	//   ....[3]....
        /*004c*/ 	.word	0x00001bd0


	//----- nvinfo : EIATTR_EXIT_INSTR_OFFSETS
	.align		4
.L_1330:
        /*0050*/ 	.byte	0x04, 0x1c
        /*0052*/ 	.short	(.L_1332 - .L_1331)


	//   ....[0]....
.L_1331:
        /*0054*/ 	.word	0x00004130


	//   ....[1]....
        /*0058*/ 	.word	0x00004750


	//   ....[2]....
        /*005c*/ 	.word	0x000047e0


	//----- nvinfo : EIATTR_CRS_STACK_SIZE
	.align		4
.L_1332:
        /*0060*/ 	.byte	0x04, 0x1e
        /*0062*/ 	.short	(.L_1334 - .L_1333)
.L_1333:
        /*0064*/ 	.word	0x00000000


	//----- nvinfo : EIATTR_CBANK_PARAM_SIZE
	.align		4
.L_1334:
        /*0068*/ 	.byte	0x03, 0x19
        /*006a*/ 	.short	0x01d0


	//----- nvinfo : EIATTR_PARAM_CBANK
	.align		4
        /*006c*/ 	.byte	0x04, 0x0a
        /*006e*/ 	.short	(.L_1336 - .L_1335)
	.align		4
.L_1335:
        /*0070*/ 	.word	index@(.nv.constant0._ZN5flash32flash_fwd_splitkv_combine_kernelI23Flash_fwd_kernel_traitsILi96ELi64ELi64ELi4ELb0ELb0EN7cutlass6half_tE19Flash_kernel_traitsILi96ELi64ELi64ELi4ES3_EELi16ELi2ELb0EEEvNS_16Flash_fwd_paramsE)
        /*0074*/ 	.short	0x0210
        /*0076*/ 	.short	0x01d0


	//----- nvinfo : EIATTR_SW_WAR
	.align		4
.L_1336:
        /*0078*/ 	.byte	0x04, 0x36
        /*007a*/ 	.short	(.L_1338 - .L_1337)
.L_1337:
        /*007c*/ 	.word	0x00000008
.L_1338:


//--------------------- .nv.info._ZN5flash32flash_fwd_splitkv_combine_kernelI23Flash_fwd_kernel_traitsILi96ELi64ELi64ELi4ELb0ELb0EN7cutlass6half_tE19Flash_kernel_traitsILi96ELi64ELi64ELi4ES3_EELi16ELi1ELb0EEEvNS_16Flash_fwd_paramsE --------------------------
	.section	.nv.info._ZN5flash32flash_fwd_splitkv_combine_kernelI23Flash_fwd_kernel_traitsILi96ELi64ELi64ELi4ELb0ELb0EN7cutlass6half_tE19Flash_kernel_traitsILi96ELi64ELi64ELi4ES3_EELi16ELi1ELb0EEEvNS_16Flash_fwd_paramsE,"",@"SHT_CUDA_INFO"
	.sectionflags	@""
	.align	4


	//----- nvinfo : EIATTR_CUDA_API_VERSION
	.align		4
        /*0000*/ 	.byte	0x04, 0x37
        /*0002*/ 	.short	(.L_1340 - .L_1339)
.L_1339:
        /*0004*/ 	.word	0x00000082


	//----- nvinfo : EIATTR_KPARAM_INFO
	.align		4
.L_1340:
        /*0008*/ 	.byte	0x04, 0x17
        /*000a*/ 	.short	(.L_1342 - .L_1341)
.L_1341:
        /*000c*/ 	.word	0x00000000
        /*0010*/ 	.short	0x0000
        /*0012*/ 	.short	0x0000
        /*0014*/ 	.byte	0x00, 0xf0, 0x41, 0x07


	//----- nvinfo : EIATTR_SPARSE_MMA_MASK
	.align		4
.L_1342:
        /*0018*/ 	.byte	0x03, 0x50
        /*001a*/ 	.short	0x0000


	//----- nvinfo : EIATTR_MAXREG_COUNT
	.align		4
        /*001c*/ 	.byte	0x03, 0x1b
        /*001e*/ 	.short	0x00ff


	//----- nvinfo : EIATTR_NUM_BARRIERS
	.align		4
        /*0020*/ 	.byte	0x02, 0x4c
        /*0022*/ 	.byte	0x01
	.zero		1


	//----- nvinfo : EIATTR_MERCURY_ISA_VERSION
	.align		4
        /*0024*/ 	.byte	0x03, 0x5f
        /*0026*/ 	.short	0x0101


	//----- nvinfo : EIATTR_COOP_GROUP_MASK_REGIDS
	.align		4
        /*0028*/ 	.byte	0x04, 0x29
        /*002a*/ 	.short	(.L_1344 - .L_1343)


	//   ....[0]....
.L_1343:
        /*002c*/ 	.word	0xffffffff


	//   ....[1]....
        /*0030*/ 	.word	0xffffffff


	//----- nvinfo : EIATTR_COOP_GROUP_INSTR_OFFSETS
	.align		4
.L_1344:
        /*0034*/ 	.byte	0x04, 0x28
        /*0036*/ 	.short	(.L_1346 - .L_1345)


	//   ....[0]....
.L_1345:
        /*0038*/ 	.word	0x00001860


	//   ....[1]....
        /*003c*/ 	.word	0x00001af0


	//----- nvinfo : EIATTR_EXIT_INSTR_OFFSETS
	.align		4
.L_1346:
        /*0040*/ 	.byte	0x04, 0x1c
        /*0042*/ 	.short	(.L_1348 - .L_1347)


	//   ....[0]....
.L_1347:
        /*0044*/ 	.word	0x00004110


	//   ....[1]....
        /*0048*/ 	.word	0x00004730


	//   ....[2]....
        /*004c*/ 	.word	0x000047c0


	//----- nvinfo : EIATTR_CRS_STACK_SIZE
	.align		4
.L_1348:
        /*0050*/ 	.byte	0x04, 0x1e
        /*0052*/ 	.short	(.L_1350 - .L_1349)
.L_1349:
        /*0054*/ 	.word	0x00000000


	//----- nvinfo : EIATTR_CBANK_PARAM_SIZE
	.align		4
.L_1350:
        /*0058*/ 	.byte	0x03, 0x19
        /*005a*/ 	.short	0x01d0


	//----- nvinfo : EIATTR_PARAM_CBANK
	.align		4
        /*005c*/ 	.byte	0x04, 0x0a
        /*005e*/ 	.short	(.L_1352 - .L_1351)
	.align		4
.L_1351:
        /*0060*/ 	.word	index@(.nv.constant0._ZN5flash32flash_fwd_splitkv_combine_kernelI23Flash_fwd_kernel_traitsILi96ELi64ELi64ELi4ELb0ELb0EN7cutlass6half_tE19Flash_kernel_traitsILi96ELi64ELi64ELi4ES3_EELi16ELi1ELb0EEEvNS_16Flash_fwd_paramsE)
        /*0064*/ 	.short	0x0210
        /*0066*/ 	.short	0x01d0


	//----- nvinfo : EIATTR_SW_WAR
	.align		4
.L_1352:
        /*0068*/ 	.byte	0x04, 0x36
        /*006a*/ 	.short	(.L_1354 - .L_1353)
.L_1353:
        /*006c*/ 	.word	0x00000008
.L_1354:


//--------------------- .nv.info._ZN5flash32flash_fwd_splitkv_combine_kernelI23Flash_fwd_kernel_traitsILi96ELi64ELi64ELi4ELb0ELb0EN7cutlass6half_tE19Flash_kernel_traitsILi96ELi64ELi64ELi4ES3_EELi16ELi7ELb1EEEvNS_16Flash_fwd_paramsE --------------------------
	.section	.nv.info._ZN5flash32flash_fwd_splitkv_combine_kernelI23Flash_fwd_kernel_traitsILi96ELi64ELi64ELi4ELb0ELb0EN7cutlass6half_tE19Flash_kernel_traitsILi96ELi64ELi64ELi4ES3_EELi16ELi7ELb1EEEvNS_16Flash_fwd_paramsE,"",@"SHT_CUDA_INFO"
	.sectionflags	@""
	.align	4


	//----- nvinfo : EIATTR_CUDA_API_VERSION
	.align		4
        /*0000*/ 	.byte	0x04, 0x37
        /*0002*/ 	.short	(.L_1356 - .L_1355)
.L_1355:
        /*0004*/ 	.word	0x00000082


	//----- nvinfo : EIATTR_KPARAM_INFO
	.align		4
.L_1356:
        /*0008*/ 	.byte	0x04, 0x17
        /*000a*/ 	.short	(.L_1358 - .L_1357)
.L_1357:
        /*000c*/ 	.word	0x00000000
        /*0010*/ 	.short	0x0000
        /*0012*/ 	.short	0x0000
        /*0014*/ 	.byte	0x00, 0xf0, 0x41, 0x07


	//----- nvinfo : EIATTR_SPARSE_MMA_MASK
	.align		4
.L_1358:
        /*0018*/ 	.byte	0x03, 0x50
        /*001a*/ 	.short	0x0000


	//----- nvinfo : EIATTR_MAXREG_COUNT
	.align		4
        /*001c*/ 	.byte	0x03, 0x1b
        /*001e*/ 	.short	0x00ff


	//----- nvinfo : EIATTR_NUM_BARRIERS
	.align		4
        /*0020*/ 	.byte	0x02, 0x4c
        /*0022*/ 	.byte	0x01
	.zero		1


	//----- nvinfo : EIATTR_MERCURY_ISA_VERSION
	.align		4
        /*0024*/ 	.byte	0x03, 0x5f
        /*0026*/ 	.short	0x0101


	//----- nvinfo : EIATTR_COOP_GROUP_MASK_REGIDS
	.align		4
        /*0028*/ 	.byte	0x04, 0x29
        /*002a*/ 	.short	(.L_1360 - .L_1359)


	//   ....[0]....
.L_1359:
        /*002c*/ 	.word	0xffffffff


	//   ....[1]....
        /*0030*/ 	.word	0xffffffff


	//   ....[2]....
        /*0034*/ 	.word	0xffffffff


	//   ....[3]....
        /*0038*/ 	.word	0xffffffff


	//   ....[4]....
        /*003c*/ 	.word	0xffffffff


	//   ....[5]....
        /*0040*/ 	.word	0xffffffff


	//----- nvinfo : EIATTR_COOP_GROUP_INSTR_OFFSETS
	.align		4
.L_1360:
        /*0044*/ 	.byte	0x04, 0x28
        /*0046*/ 	.short	(.L_1362 - .L_1361)


	//   ....[0]....
.L_1361:
        /*0048*/ 	.word	0x00002a70


	//   ....[1]....
        /*004c*/ 	.word	0x00002a90


	//   ....[2]....
        /*0050*/ 	.word	0x00002ac0


	//   ....[3]....
        /*0054*/ 	.word	0x00002fa0


	//   ....[4]....
        /*0058*/ 	.word	0x00003020


	//   ....[5]....
        /*005c*/ 	.word	0x000030e0


	//----- nvinfo : EIATTR_EXIT_INSTR_OFFSETS
	.align		4
.L_1362:
        /*0060*/ 	.byte	0x04, 0x1c
        /*0062*/ 	.short	(.L_1364 - .L_1363)


	//   ....[0]....
.L_1363:
        /*0064*/ 	.word	0x00006340


	//   ....[1]....
        /*0068*/ 	.word	0x00006950


	//----- nvinfo : EIATTR_CRS_STACK_SIZE
	.align		4
.L_1364:
        /*006c*/ 	.byte	0x04, 0x1e
        /*006e*/ 	.short	(.L_1366 - .L_1365)
.L_1365:
        /*0070*/ 	.word	0x00000000


	//----- nvinfo : EIATTR_CBANK_PARAM_SIZE
	.align		4
.L_1366:
        /*0074*/ 	.byte	0x03, 0x19
        /*0076*/ 	.short	0x01d0


	//----- nvinfo : EIATTR_PARAM_CBANK
	.align		4
        /*0078*/ 	.byte	0x04, 0x0a
        /*007a*/ 	.short	(.L_1368 - .L_1367)
	.align		4
.L_1367:
        /*007c*/ 	.word	index@(.nv.constant0._ZN5flash32flash_fwd_splitkv_combine_kernelI23Flash_fwd_kernel_traitsILi96ELi64ELi64ELi4ELb0ELb0EN7cutlass6half_tE19Flash_kernel_traitsILi96ELi64ELi64ELi4ES3_EELi16ELi7ELb1EEEvNS_16Flash_fwd_paramsE)
        /*0080*/ 	.short	0x0210
        /*0082*/ 	.short	0x01d0


	//----- nvinfo : EIATTR_SW_WAR
	.align		4
.L_1368:
        /*0084*/ 	.byte	0x04, 0x36
        /*0086*/ 	.short	(.L_1370 - .L_1369)
.L_1369:
        /*0088*/ 	.word	0x00000008
.L_1370:


//--------------------- .nv.info._ZN5flash32flash_fwd_splitkv_combine_kernelI23Flash_fwd_kernel_traitsILi96ELi64ELi64ELi4ELb0ELb0EN7cutlass6half_tE19Flash_kernel_traitsILi96ELi64ELi64ELi4ES3_EELi16ELi6ELb1EEEvNS_16Flash_fwd_paramsE --------------------------
	.section	.nv.info._ZN5flash32flash_fwd_splitkv_combine_kernelI23Flash_fwd_kernel_traitsILi96ELi64ELi64ELi4ELb0ELb0EN7cutlass6half_tE19Flash_kernel_traitsILi96ELi64ELi64ELi4ES3_EELi16ELi6ELb1EEEvNS_16Flash_fwd_paramsE,"",@"SHT_CUDA_INFO"
	.sectionflags	@""
	.align	4


	//----- nvinfo : EIATTR_CUDA_API_VERSION
	.align		4
        /*0000*/ 	.byte	0x04, 0x37
        /*0002*/ 	.short	(.L_1372 - .L_1371)
.L_1371:
        /*0004*/ 	.word	0x00000082


	//----- nvinfo : EIATTR_KPARAM_INFO
	.align		4
.L_1372:
        /*0008*/ 	.byte	0x04, 0x17
        /*000a*/ 	.short	(.L_1374 - .L_1373)
.L_1373:
        /*000c*/ 	.word	0x00000000
        /*0010*/ 	.short	0x0000
        /*0012*/ 	.short	0x0000
        /*0014*/ 	.byte	0x00, 0xf0, 0x41, 0x07


	//----- nvinfo : EIATTR_SPARSE_MMA_MASK
	.align		4
.L_1374:
        /*0018*/ 	.byte	0x03, 0x50
        /*001a*/ 	.short	0x0000


	//----- nvinfo : EIATTR_MAXREG_COUNT
	.align		4
        /*001c*/ 	.byte	0x03, 0x1b
        /*001e*/ 	.short	0x00ff


	//----- nvinfo : EIATTR_NUM_BARRIERS
	.align		4
        /*0020*/ 	.byte	0x02, 0x4c
        /*0022*/ 	.byte	0x01
	.zero		1


	//----- nvinfo : EIATTR_MERCURY_ISA_VERSION
	.align		4
        /*0024*/ 	.byte	0x03, 0x5f
        /*0026*/ 	.short	0x0101


	//----- nvinfo : EIATTR_COOP_GROUP_MASK_REGIDS
	.align		4
        /*0028*/ 	.byte	0x04, 0x29
        /*002a*/ 	.short	(.L_1376 - .L_1375)


	//   ....[0]....
.L_1375:
        /*002c*/ 	.word	0xffffffff


	//   ....[1]....
        /*0030*/ 	.word	0xffffffff


	//   ....[2]....
        /*0034*/ 	.word	0xffffffff


	//   ....[3]....
        /*0038*/ 	.word	0xffffffff


	//   ....[4]....
        /*003c*/ 	.word	0xffffffff


	//   ....[5]....
        /*0040*/ 	.word	0xffffffff


	//----- nvinfo : EIATTR_COOP_GROUP_INSTR_OFFSETS
	.align		4
.L_1376:
        /*0044*/ 	.byte	0x04, 0x28
        /*0046*/ 	.short	(.L_1378 - .L_1377)


	//   ....[0]....
.L_1377:
        /*0048*/ 	.word	0x000020a0


	//   ....[1]....
        /*004c*/ 	.word	0x000020d0


	//   ....[2]....
        /*0050*/ 	.word	0x00002100


	//   ....[3]....
        /*0054*/ 	.word	0x000023d0


	//   ....[4]....
        /*0058*/ 	.word	0x00002480


	//   ....[5]....
        /*005c*/ 	.word	0x000025b0


	//----- nvinfo : EIATTR_EXIT_INSTR_OFFSETS
	.align		4
.L_1378:
        /*0060*/ 	.byte	0x04, 0x1c
        /*0062*/ 	.short	(.L_1380 - .L_1379)


	//   ....[0]....
.L_1379:
        /*0064*/ 	.word	0x00005320


	//   ....[1]....
        /*0068*/ 	.word	0x00005930


	//----- nvinfo : EIATTR_CRS_STACK_SIZE
	.align		4
.L_1380:
        /*006c*/ 	.byte	0x04, 0x1e
        /*006e*/ 	.short	(.L_1382 - .L_1381)
.L_1381:
        /*0070*/ 	.word	0x00000000


	//----- nvinfo : EIATTR_CBANK_PARAM_SIZE
	.align		4
.L_1382:
        /*0074*/ 	.byte	0x03, 0x19
        /*0076*/ 	.short	0x01d0


	//----- nvinfo : EIATTR_PARAM_CBANK
	.align		4
        /*0078*/ 	.byte	0x04, 0x0a
        /*007a*/ 	.short	(.L_1384 - .L_1383)
	.align		4
.L_1383:
        /*007c*/ 	.word	index@(.nv.constant0._ZN5flash32flash_fwd_splitkv_combine_kernelI23Flash_fwd_kernel_traitsILi96ELi64ELi64ELi4ELb0ELb0EN7cutlass6half_tE19Flash_kernel_traitsILi96ELi64ELi64ELi4ES3_EELi16ELi6ELb1EEEvNS_16Flash_fwd_paramsE)
        /*0080*/ 	.short	0x0210
        /*0082*/ 	.short	0x01d0


	//----- nvinfo : EIATTR_SW_WAR
	.align		4
.L_1384:
        /*0084*/ 	.byte	0x04, 0x36
        /*0086*/ 	.short	(.L_1386 - .L_1385)
.L_1385:
        /*0088*/ 	.word	0x00000008
.L_1386:


//--------------------- .nv.info._ZN5flash32flash_fwd_splitkv_combine_kernelI23Flash_fwd_kernel_traitsILi96ELi64ELi64ELi4ELb0ELb0EN7cutlass6half_tE19Flash_kernel_traitsILi96ELi64ELi64ELi4ES3_EELi16ELi5ELb1EEEvNS_16Flash_fwd_paramsE --------------------------
	.section	.nv.info._ZN5flash32flash_fwd_splitkv_combine_kernelI23Flash_fwd_kernel_traitsILi96ELi64ELi64ELi4ELb0ELb0EN7cutlass6half_tE19Flash_kernel_traitsILi96ELi64ELi64ELi4ES3_EELi16ELi5ELb1EEEvNS_16Flash_fwd_paramsE,"",@"SHT_CUDA_INFO"
	.sectionflags	@""
	.align	4


	//----- nvinfo : EIATTR_CUDA_API_VERSION
	.align		4
        /*0000*/ 	.byte	0x04, 0x37
        /*0002*/ 	.short	(.L_1388 - .L_1387)
.L_1387:
        /*0004*/ 	.word	0x00000082


	//----- nvinfo : EIATTR_KPARAM_INFO
	.align		4
.L_1388:
        /*0008*/ 	.byte	0x04, 0x17
        /*000a*/ 	.short	(.L_1390 - .L_1389)
.L_1389:
        /*000c*/ 	.word	0x00000000
        /*0010*/ 	.short	0x0000
        /*0012*/ 	.short	0x0000
        /*0014*/ 	.byte	0x00, 0xf0, 0x41, 0x07


	//----- nvinfo : EIATTR_SPARSE_MMA_MASK
	.align		4
.L_1390:
        /*0018*/ 	.byte	0x03, 0x50
        /*001a*/ 	.short	0x0000


	//----- nvinfo : EIATTR_MAXREG_COUNT
	.align		4
        /*001c*/ 	.byte	0x03, 0x1b
        /*001e*/ 	.short	0x00ff


	//----- nvinfo : EIATTR_NUM_BARRIERS
	.align		4
        /*0020*/ 	.byte	0x02, 0x4c
        /*0022*/ 	.byte	0x01
	.zero		1


	//----- nvinfo : EIATTR_MERCURY_ISA_VERSION
	.align		4
        /*0024*/ 	.byte	0x03, 0x5f
        /*0026*/ 	.short	0x0101


	//----- nvinfo : EIATTR_COOP_GROUP_MASK_REGIDS
	.align		4
        /*0028*/ 	.byte	0x04, 0x29
        /*002a*/ 	.short	(.L_1392 - .L_1391)


	//   ....[0]....
.L_1391:
        /*002c*/ 	.word	0xffffffff


	//   ....[1]....
        /*0030*/ 	.word	0xffffffff


	//   ....[2]....
        /*0034*/ 	.word	0xffffffff


	//   ....[3]....
        /*0038*/ 	.word	0xffffffff


	//   ....[4]....
        /*003c*/ 	.word	0xffffffff


	//   ....[5]....
        /*0040*/ 	.word	0xffffffff


	//----- nvinfo : EIATTR_COOP_GROUP_INSTR_OFFSETS
	.align		4
.L_1392:
        /*0044*/ 	.byte	0x04, 0x28
        /*0046*/ 	.short	(.L_1394 - .L_1393)


	//   ....[0]....
.L_1393:
        /*0048*/ 	.word	0x00001c10


	//   ....[1]....
        /*004c*/ 	.word	0x00001c40


	//   ....[2]....
        /*0050*/ 	.word	0x00001c70


	//   ....[3]....
        /*0054*/ 	.word	0x00001ed0


	//   ....[4]....
        /*0058*/ 	.word	0x00001f90


	//   ....[5]....
        /*005c*/ 	.word	0x000020a0


	//----- nvinfo : EIATTR_EXIT_INSTR_OFFSETS
	.align		4
.L_1394:
        /*0060*/ 	.byte	0x04, 0x1c
        /*0062*/ 	.short	(.L_1396 - .L_1395)


	//   ....[0]....
.L_1395:
        /*0064*/ 	.word	0x00004c20


	//   ....[1]....
        /*0068*/ 	.word	0x00005230


	//----- nvinfo : EIATTR_CRS_STACK_SIZE
	.align		4
.L_1396:
        /*006c*/ 	.byte	0x04, 0x1e
        /*006e*/ 	.short	(.L_1398 - .L_1397)
.L_1397:
        /*0070*/ 	.word	0x00000000


	//----- nvinfo : EIATTR_CBANK_PARAM_SIZE
	.align		4
.L_1398:
        /*0074*/ 	.byte	0x03, 0x19
        /*0076*/ 	.short	0x01d0


	//----- nvinfo : EIATTR_PARAM_CBANK
	.align		4
        /*0078*/ 	.byte	0x04, 0x0a
        /*007a*/ 	.short	(.L_1400 - .L_1399)
	.align		4
.L_1399:
        /*007c*/ 	.word	index@(.nv.constant0._ZN5flash32flash_fwd_splitkv_combine_kernelI23Flash_fwd_kernel_traitsILi96ELi64ELi64ELi4ELb0ELb0EN7cutlass6half_tE19Flash_kernel_traitsILi96ELi64ELi64ELi4ES3_EELi16ELi5ELb1EEEvNS_16Flash_fwd_paramsE)
        /*0080*/ 	.short	0x0210
        /*0082*/ 	.short	0x01d0


	//----- nvinfo : EIATTR_SW_WAR
	.align		4
.L_1400:
        /*0084*/ 	.byte	0x04, 0x36
        /*0086*/ 	.short	(.L_1402 - .L_1401)
.L_1401:
        /*0088*/ 	.word	0x00000008
.L_1402:


//--------------------- .nv.info._ZN5flash32flash_fwd_splitkv_combine_kernelI23Flash_fwd_kernel_traitsILi96ELi64ELi64ELi4ELb0ELb0EN7cutlass6half_tE19Flash_kernel_traitsILi96ELi64ELi64ELi4ES3_EELi16ELi4ELb1EEEvNS_16Flash_fwd_paramsE --------------------------
	.section	.nv.info._ZN5flash32flash_fwd_splitkv_combine_kernelI23Flash_fwd_kernel_traitsILi96ELi64ELi64ELi4ELb0ELb0EN7cutlass6half_tE19Flash_kernel_traitsILi96ELi64ELi64ELi4ES3_EELi16ELi4ELb1EEEvNS_16Flash_fwd_paramsE,"",@"SHT_CUDA_INFO"
	.sectionflags	@""
	.align	4


	//----- nvinfo : EIATTR_CUDA_API_VERSION
	.align		4
        /*0000*/ 	.byte	0x04, 0x37
        /*0002*/ 	.short	(.L_1404 - .L_1403)
.L_1403:
        /*0004*/ 	.word	0x00000082


	//----- nvinfo : EIATTR_KPARAM_INFO
	.align		4
.L_1404:
        /*0008*/ 	.byte	0x04, 0x17
        /*000a*/ 	.short	(.L_1406 - .L_1405)
.L_1405:
        /*000c*/ 	.word	0x00000000
        /*0010*/ 	.short	0x0000
        /*0012*/ 	.short	0x0000
        /*0014*/ 	.byte	0x00, 0xf0, 0x41, 0x07


	//----- nvinfo : EIATTR_SPARSE_MMA_MASK
	.align		4
.L_1406:
        /*0018*/ 	.byte	0x03, 0x50
        /*001a*/ 	.short	0x0000


	//----- nvinfo : EIATTR_MAXREG_COUNT
	.align		4
        /*001c*/ 	.byte	0x03, 0x1b
        /*001e*/ 	.short	0x00ff


	//----- nvinfo : EIATTR_NUM_BARRIERS
	.align		4
        /*0020*/ 	.byte	0x02, 0x4c
        /*0022*/ 	.byte	0x01
	.zero		1


	//----- nvinfo : EIATTR_MERCURY_ISA_VERSION
	.align		4
        /*0024*/ 	.byte	0x03, 0x5f
        /*0026*/ 	.short	0x0101


	//----- nvinfo : EIATTR_COOP_GROUP_MASK_REGIDS
	.align		4
        /*0028*/ 	.byte	0x04, 0x29
        /*002a*/ 	.short	(.L_1408 - .L_1407)


	//   ....[0]....
.L_1407:
        /*002c*/ 	.word	0xffffffff


	//   ....[1]....
        /*0030*/ 	.word	0xffffffff


	//   ....[2]....
        /*0034*/ 	.word	0xffffffff


	//   ....[3]....
        /*0038*/ 	.word	0xffffffff


	//   ....[4]....
        /*003c*/ 	.word	0xffffffff


	//   ....[5]....
        /*0040*/ 	.word	0xffffffff


	//----- nvinfo : EIATTR_COOP_GROUP_INSTR_OFFSETS
	.align		4
.L_1408:
        /*0044*/ 	.byte	0x04, 0x28
        /*0046*/ 	.short	(.L_1410 - .L_1409)


	//   ....[0]....
.L_1409:
        /*0048*/ 	.word	0x00001780


	//   ....[1]....
        /*004c*/ 	.word	0x000017b0


	//   ....[2]....
        /*0050*/ 	.word	0x000017f0


	//   ....[3]....
        /*0054*/ 	.word	0x000019b0


	//   ....[4]....
        /*0058*/ 	.word	0x00001a30


	//   ....[5]....
        /*005c*/ 	.word	0x00001ba0


	//----- nvinfo : EIATTR_EXIT_INSTR_OFFSETS
	.align		4
.L_1410:
        /*0060*/ 	.byte	0x04, 0x1c
        /*0062*/ 	.short	(.L_1412 - .L_1411)


	//   ....[0]....
.L_1411:
        /*0064*/ 	.word	0x00004860


	//   ....[1]....
        /*0068*/ 	.word	0x00004e70


	//----- nvinfo : EIATTR_CRS_STACK_SIZE
	.align		4
.L_1412:
        /*006c*/ 	.byte	0x04, 0x1e
        /*006e*/ 	.short	(.L_1414 - .L_1413)
.L_1413:
        /*0070*/ 	.word	0x00000000


	//----- nvinfo : EIATTR_CBANK_PARAM_SIZE
	.align		4
.L_1414:
        /*0074*/ 	.byte	0x03, 0x19
        /*0076*/ 	.short	0x01d0


	//----- nvinfo : EIATTR_PARAM_CBANK
	.align		4
        /*0078*/ 	.byte	0x04, 0x0a
        /*007a*/ 	.short	(.L_1416 - .L_1415)
	.align		4
.L_1415:
        /*007c*/ 	.word	index@(.nv.constant0._ZN5flash32flash_fwd_splitkv_combine_kernelI23Flash_fwd_kernel_traitsILi96ELi64ELi64ELi4ELb0ELb0EN7cutlass6half_tE19Flash_kernel_traitsILi96ELi64ELi64ELi4ES3_EELi16ELi4ELb1EEEvNS_16Flash_fwd_paramsE)
        /*0080*/ 	.short	0x0210
        /*0082*/ 	.short	0x01d0


	//----- nvinfo : EIATTR_SW_WAR
	.align		4
.L_1416:
        /*0084*/ 	.byte	0x04, 0x36
        /*0086*/ 	.short	(.L_1418 - .L_1417)
.L_1417:
        /*0088*/ 	.word	0x00000008
.L_1418:


//--------------------- .nv.info._ZN5flash32flash_fwd_splitkv_combine_kernelI23Flash_fwd_kernel_traitsILi96ELi64ELi64ELi4ELb0ELb0EN7cutlass6half_tE19Flash_kernel_traitsILi96ELi64ELi64ELi4ES3_EELi16ELi3ELb1EEEvNS_16Flash_fwd_paramsE --------------------------
	.section	.nv.info._ZN5flash32flash_fwd_splitkv_combine_kernelI23Flash_fwd_kernel_traitsILi96ELi64ELi64ELi4ELb0ELb0EN7cutlass6half_tE19Flash_kernel_traitsILi96ELi64ELi64ELi4ES3_EELi16ELi3ELb1EEEvNS_16Flash_fwd_paramsE,"",@"SHT_CUDA_INFO"
	.sectionflags	@""
	.align	4


	//----- nvinfo : EIATTR_CUDA_API_VERSION
	.align		4
        /*0000*/ 	.byte	0x04, 0x37
        /*0002*/ 	.short	(.L_1420 - .L_1419)
.L_1419:
        /*0004*/ 	.word	0x00000082


	//----- nvinfo : EIATTR_KPARAM_INFO
	.align		4
.L_1420:
        /*0008*/ 	.byte	0x04, 0x17
        /*000a*/ 	.short	(.L_1422 - .L_1421)
.L_1421:
        /*000c*/ 	.word	0x00000000
        /*0010*/ 	.short	0x0000
        /*0012*/ 	.short	0x0000
        /*0014*/ 	.byte	0x00, 0xf0, 0x41, 0x07


	//----- nvinfo : EIATTR_SPARSE_MMA_MASK
	.align		4
.L_1422:
        /*0018*/ 	.byte	0x03, 0x50
        /*001a*/ 	.short	0x0000


	//----- nvinfo : EIATTR_MAXREG_COUNT
	.align		4
        /*001c*/ 	.byte	0x03, 0x1b
        /*001e*/ 	.short	0x00ff


	//----- nvinfo : EIATTR_NUM_BARRIERS
	.align		4
        /*0020*/ 	.byte	0x02, 0x4c
        /*0022*/ 	.byte	0x01
	.zero		1


	//----- nvinfo : EIATTR_MERCURY_ISA_VERSION
	.align		4
        /*0024*/ 	.byte	0x03, 0x5f
        /*0026*/ 	.short	0x0101


	//----- nvinfo : EIATTR_COOP_GROUP_MASK_REGIDS
	.align		4
        /*0028*/ 	.byte	0x04, 0x29
        /*002a*/ 	.short	(.L_1424 - .L_1423)


	//   ....[0]....
.L_1423:
        /*002c*/ 	.word	0xffffffff


	//   ....[1]....
        /*0030*/ 	.word	0xffffffff


	//   ....[2]....
        /*0034*/ 	.word	0xffffffff


	//   ....[3]....
        /*0038*/ 	.word	0xffffffff


	//   ....[4]....
        /*003c*/ 	.word	0xffffffff


	//   ....[5]....
        /*0040*/ 	.word	0xffffffff


	//----- nvinfo : EIATTR_COOP_GROUP_INSTR_OFFSETS
	.align		4
.L_1424:
        /*0044*/ 	.byte	0x04, 0x28
        /*0046*/ 	.short	(.L_1426 - .L_1425)


	//   ....[0]....
.L_1425:
        /*0048*/ 	.word	0x00001810


	//   ....[1]....
        /*004c*/ 	.word	0x00001890


	//   ....[2]....
        /*0050*/ 	.word	0x00001900


	//   ....[3]....
        /*0054*/ 	.word	0x00001a50


	//   ....[4]....
        /*0058*/ 	.word	0x00001b30


	//   ....[5]....
        /*005c*/ 	.word	0x00001c90


	//----- nvinfo : EIATTR_EXIT_INSTR_OFFSETS
	.align		4
.L_1426:
        /*0060*/ 	.byte	0x04, 0x1c
        /*0062*/ 	.short	(.L_1428 - .L_1427)


	//   ....[0]....
.L_1427:
        /*0064*/ 	.word	0x00004870


	//   ....[1]....
        /*0068*/ 	.word	0x00004e80


	//----- nvinfo : EIATTR_CRS_STACK_SIZE
	.align		4
.L_1428:
        /*006c*/ 	.byte	0x04, 0x1e
        /*006e*/ 	.short	(.L_1430 - .L_1429)
.L_1429:
        /*0070*/ 	.word	0x00000000


	//----- nvinfo : EIATTR_CBANK_PARAM_SIZE
	.align		4
.L_1430:
        /*0074*/ 	.byte	0x03, 0x19
        /*0076*/ 	.short	0x01d0


	//----- nvinfo : EIATTR_PARAM_CBANK
	.align		4
        /*0078*/ 	.byte	0x04, 0x0a
        /*007a*/ 	.short	(.L_1432 - .L_1431)
	.align		4
.L_1431:
        /*007c*/ 	.word	index@(.nv.constant0._ZN5flash32flash_fwd_splitkv_combine_kernelI23Flash_fwd_kernel_traitsILi96ELi64ELi64ELi4ELb0ELb0EN7cutlass6half_tE19Flash_kernel_traitsILi96ELi64ELi64ELi4ES3_EELi16ELi3ELb1EEEvNS_16Flash_fwd_paramsE)
        /*0080*/ 	.short	0x0210
        /*0082*/ 	.short	0x01d0


	//----- nvinfo : EIATTR_SW_WAR
	.align		4
.L_1432:
        /*0084*/ 	.byte	0x04, 0x36
        /*0086*/ 	.short	(.L_1434 - .L_1433)
.L_1433:
        /*0088*/ 	.word	0x00000008
.L_1434:


//--------------------- .nv.info._ZN5flash32flash_fwd_splitkv_combine_kernelI23Flash_fwd_kernel_traitsILi96ELi64ELi64ELi4ELb0ELb0EN7cutlass6half_tE19Flash_kernel_traitsILi96ELi64ELi64ELi4ES3_EELi16ELi2ELb1EEEvNS_16Flash_fwd_paramsE --------------------------
	.section	.nv.info._ZN5flash32flash_fwd_splitkv_combine_kernelI23Flash_fwd_kernel_traitsILi96ELi64ELi64ELi4ELb0ELb0EN7cutlass6half_tE19Flash_kernel_traitsILi96ELi64ELi64ELi4ES3_EELi16ELi2ELb1EEEvNS_16Flash_fwd_paramsE,"",@"SHT_CUDA_INFO"
	.sectionflags	@""
	.align	4


	//----- nvinfo : EIATTR_CUDA_API_VERSION
	.align		4
        /*0000*/ 	.byte	0x04, 0x37
        /*0002*/ 	.short	(.L_1436 - .L_1435)
.L_1435:
        /*0004*/ 	.word	0x00000082


	//----- nvinfo : EIATTR_KPARAM_INFO
	.align		4
.L_1436:
        /*0008*/ 	.byte	0x04, 0x17
        /*000a*/ 	.short	(.L_1438 - .L_1437)
.L_1437:
        /*000c*/ 	.word	0x00000000
        /*0010*/ 	.short	0x0000
        /*0012*/ 	.short	0x0000
        /*0014*/ 	.byte	0x00, 0xf0, 0x41, 0x07


	//----- nvinfo : EIATTR_SPARSE_MMA_MASK
	.align		4
.L_1438:
        /*0018*/ 	.byte	0x03, 0x50
        /*001a*/ 	.short	0x0000


	//----- nvinfo : EIATTR_MAXREG_COUNT
	.align		4
        /*001c*/ 	.byte	0x03, 0x1b
        /*001e*/ 	.short	0x00ff


	//----- nvinfo : EIATTR_NUM_BARRIERS
	.align		4
        /*0020*/ 	.byte	0x02, 0x4c
        /*0022*/ 	.byte	0x01
	.zero		1


	//----- nvinfo : EIATTR_MERCURY_ISA_VERSION
	.align		4
        /*0024*/ 	.byte	0x03, 0x5f
        /*0026*/ 	.short	0x0101


	//----- nvinfo : EIATTR_COOP_GROUP_MASK_REGIDS
	.align		4
        /*0028*/ 	.byte	0x04, 0x29
        /*002a*/ 	.short	(.L_1440 - .L_1439)


	//   ....[0]....
.L_1439:
        /*002c*/ 	.word	0xffffffff


	//   ....[1]....
        /*0030*/ 	.word	0xffffffff


	//   ....[2]....
        /*0034*/ 	.word	0xffffffff


	//   ....[3]....
        /*0038*/ 	.word	0xffffffff


	//----- nvinfo : EIATTR_COOP_GROUP_INSTR_OFFSETS
	.align		4
.L_1440:
        /*003c*/ 	.byte	0x04, 0x28
        /*003e*/ 	.short	(.L_1442 - .L_1441)


	//   ....[0]....
.L_1441:
        /*0040*/ 	.word	0x00001800


	//   ....[1]....
        /*0044*/ 	.word	0x00001880


	//   ....[2]....
        /*0048*/ 	.word	0x00001a80


	//   ....[3]....
        /*004c*/ 	.word	0x00001bd0


	//----- nvinfo : EIATTR_EXIT_INSTR_OFFSETS
	.align		4
.L_1442:
        /*0050*/ 	.byte	0x04, 0x1c
        /*0052*/ 	.short	(.L_1444 - .L_1443)


	//   ....[0]....
.L_1443:
        /*0054*/ 	.word	0x00004840


	//   ....[1]....
        /*0058*/ 	.word	0x00004e50


	//----- nvinfo : EIATTR_CRS_STACK_SIZE
	.align		4
.L_1444:
        /*005c*/ 	.byte	0x04, 0x1e
        /*005e*/ 	.short	(.L_1446 - .L_1445)
.L_1445:
        /*0060*/ 	.word	0x00000000


	//----- nvinfo : EIATTR_CBANK_PARAM_SIZE
	.align		4
.L_1446:
        /*0064*/ 	.byte	0x03, 0x19
        /*0066*/ 	.short	0x01d0


	//----- nvinfo : EIATTR_PARAM_CBANK
	.align		4
        /*0068*/ 	.byte	0x04, 0x0a
        /*006a*/ 	.short	(.L_1448 - .L_1447)
	.align		4
.L_1447:
        /*006c*/ 	.word	index@(.nv.constant0._ZN5flash32flash_fwd_splitkv_combine_kernelI23Flash_fwd_kernel_traitsILi96ELi64ELi64ELi4ELb0ELb0EN7cutlass6half_tE19Flash_kernel_traitsILi96ELi64ELi64ELi4ES3_EELi16ELi2ELb1EEEvNS_16Flash_fwd_paramsE)
        /*0070*/ 	.short	0x0210
        /*0072*/ 	.short	0x01d0


	//----- nvinfo : EIATTR_SW_WAR
	.align		4
.L_1448:
        /*0074*/ 	.byte	0x04, 0x36
        /*0076*/ 	.short	(.L_1450 - .L_1449)
.L_1449:
        /*0078*/ 	.word	0x00000008
.L_1450:


//--------------------- .nv.info._ZN5flash32flash_fwd_splitkv_combine_kernelI23Flash_fwd_kernel_traitsILi96ELi64ELi64ELi4ELb0ELb0EN7cutlass6half_tE19Flash_kernel_traitsILi96ELi64ELi64ELi4ES3_EELi16ELi1ELb1EEEvNS_16Flash_fwd_paramsE --------------------------
	.section	.nv.info._ZN5flash32flash_fwd_splitkv_combine_kernelI23Flash_fwd_kernel_traitsILi96ELi64ELi64ELi4ELb0ELb0EN7cutlass6half_tE19Flash_kernel_traitsILi96ELi64ELi64ELi4ES3_EELi16ELi1ELb1EEEvNS_16Flash_fwd_paramsE,"",@"SHT_CUDA_INFO"
	.sectionflags	@""
	.align	4


	//----- nvinfo : EIATTR_CUDA_API_VERSION
	.align		4
        /*0000*/ 	.byte	0x04, 0x37
        /*0002*/ 	.short	(.L_1452 - .L_1451)
.L_1451:
        /*0004*/ 	.word	0x00000082


	//----- nvinfo : EIATTR_KPARAM_INFO
	.align		4
.L_1452:
        /*0008*/ 	.byte	0x04, 0x17
        /*000a*/ 	.short	(.L_1454 - .L_1453)
.L_1453:
        /*000c*/ 	.word	0x00000000
        /*0010*/ 	.short	0x0000
        /*0012*/ 	.short	0x0000
        /*0014*/ 	.byte	0x00, 0xf0, 0x41, 0x07


	//----- nvinfo : EIATTR_SPARSE_MMA_MASK
	.align		4
.L_1454:
        /*0018*/ 	.byte	0x03, 0x50
        /*001a*/ 	.short	0x0000


	//----- nvinfo : EIATTR_MAXREG_COUNT
	.align		4
        /*001c*/ 	.byte	0x03, 0x1b
        /*001e*/ 	.short	0x00ff


	//----- nvinfo : EIATTR_NUM_BARRIERS
	.align		4
        /*0020*/ 	.byte	0x02, 0x4c
        /*0022*/ 	.byte	0x01
	.zero		1


	//----- nvinfo : EIATTR_MERCURY_ISA_VERSION
	.align		4
        /*0024*/ 	.byte	0x03, 0x5f
        /*0026*/ 	.short	0x0101


	//----- nvinfo : EIATTR_COOP_GROUP_MASK_REGIDS
	.align		4
        /*0028*/ 	.byte	0x04, 0x29
        /*002a*/ 	.short	(.L_1456 - .L_1455)


	//   ....[0]....
.L_1455:
        /*002c*/ 	.word	0xffffffff


	//   ....[1]....
        /*0030*/ 	.word	0xffffffff


	//----- nvinfo : EIATTR_COOP_GROUP_INSTR_OFFSETS
	.align		4
.L_1456:
        /*0034*/ 	.byte	0x04, 0x28
        /*0036*/ 	.short	(.L_1458 - .L_1457)


	//   ....[0]....
.L_1457:
        /*0038*/ 	.word	0x000018a0


	//   ....[1]....
        /*003c*/ 	.word	0x00001b30


	//----- nvinfo : EIATTR_EXIT_INSTR_OFFSETS
	.align		4
.L_1458:
        /*0040*/ 	.byte	0x04, 0x1c
        /*0042*/ 	.short	(.L_1460 - .L_1459)


	//   ....[0]....
.L_1459:
        /*0044*/ 	.word	0x00004880


	//   ....[1]....
        /*0048*/ 	.word	0x00004e90


	//----- nvinfo : EIATTR_CRS_STACK_SIZE
	.align		4
.L_1460:
        /*004c*/ 	.byte	0x04, 0x1e
        /*004e*/ 	.short	(.L_1462 - .L_1461)
.L_1461:
        /*0050*/ 	.word	0x00000000


	//----- nvinfo : EIATTR_CBANK_PARAM_SIZE
	.align		4
.L_1462:
        /*0054*/ 	.byte	0x03, 0x19
        /*0056*/ 	.short	0x01d0


	//----- nvinfo : EIATTR_PARAM_CBANK
	.align		4
        /*0058*/ 	.byte	0x04, 0x0a
        /*005a*/ 	.short	(.L_1464 - .L_1463)
	.align		4
.L_1463:
        /*005c*/ 	.word	index@(.nv.constant0._ZN5flash32flash_fwd_splitkv_combine_kernelI23Flash_fwd_kernel_traitsILi96ELi64ELi64ELi4ELb0ELb0EN7cutlass6half_tE19Flash_kernel_traitsILi96ELi64ELi64ELi4ES3_EELi16ELi1ELb1EEEvNS_16Flash_fwd_paramsE)
        /*0060*/ 	.short	0x0210
        /*0062*/ 	.short	0x01d0


	//----- nvinfo : EIATTR_SW_WAR
	.align		4
.L_1464:
        /*0064*/ 	.byte	0x04, 0x36
        /*0066*/ 	.short	(.L_1466 - .L_1465)
.L_1465:
        /*0068*/ 	.word	0x00000008
.L_1466:


//--------------------- .nv.info._ZN5flash24flash_fwd_splitkv_kernelI23Flash_fwd_kernel_traitsILi96ELi64ELi64ELi4ELb0ELb0EN7cutlass6half_tE19Flash_kernel_traitsILi96ELi64ELi64ELi4ES3_EELb1ELb0ELb0ELb0ELb0ELb0ELb0ELb0EEEvNS_16Flash_fwd_paramsE --------------------------
	.section	.nv.info._ZN5flash24flash_fwd_splitkv_kernelI23Flash_fwd_kernel_traitsILi96ELi64ELi64ELi4ELb0ELb0EN7cutlass6half_tE19Flash_kernel_traitsILi96ELi64ELi64ELi4ES3_EELb1ELb0ELb0ELb0ELb0ELb0ELb0ELb0EEEvNS_16Flash_fwd_paramsE,"",@"SHT_CUDA_INFO"
	.sectionflags	@""
	.align	4


	//----- nvinfo : EIATTR_CUDA_API_VERSION
	.align		4
        /*0000*/ 	.byte	0x04, 0x37
        /*0002*/ 	.short	(.L_1468 - .L_1467)
.L_1467:
        /*0004*/ 	.word	0x00000082


	//----- nvinfo : EIATTR_KPARAM_INFO
	.align		4
.L_1468:
        /*0008*/ 	.byte	0x04, 0x17
        /*000a*/ 	.short	(.L_1470 - .L_1469)
.L_1469:
        /*000c*/ 	.word	0x00000000
        /*0010*/ 	.short	0x0000
        /*0012*/ 	.short	0x0000
        /*0014*/ 	.byte	0x00, 0xf0, 0x41, 0x07


	//----- nvinfo : EIATTR_SPARSE_MMA_MASK
	.align		4
.L_1470:
        /*0018*/ 	.byte	0x03, 0x50
        /*001a*/ 	.short	0x0000


	//----- nvinfo : EIATTR_MAXREG_COUNT
	.align		4
        /*001c*/ 	.byte	0x03, 0x1b
        /*001e*/ 	.short	0x00ff


	//----- nvinfo : EIATTR_NUM_BARRIERS
	.align		4
        /*0020*/ 	.byte	0x02, 0x4c
        /*0022*/ 	.byte	0x01
	.zero		1


	//----- nvinfo : EIATTR_MERCURY_ISA_VERSION
	.align		4
        /*0024*/ 	.byte	0x03, 0x5f
        /*0026*/ 	.short	0x0101


	//----- nvinfo : EIATTR_COOP_GROUP_MASK_REGIDS
	.align		4
        /*0028*/ 	.byte	0x04, 0x29
        /*002a*/ 	.short	(.L_1472 - .L_1471)


	//   ....[0]....
.L_1471:
        /*002c*/ 	.word	0xffffffff


	//   ....[1]....
        /*0030*/ 	.word	0xffffffff


	//   ....[2]....
        /*0034*/ 	.word	0xffffffff


	//   ....[3]....
        /*0038*/ 	.word	0xffffffff


	//   ....[4]....
        /*003c*/ 	.word	0xffffffff


	//   ....[5]....
        /*0040*/ 	.word	0xffffffff


	//   ....[6]....
        /*0044*/ 	.word	0xffffffff


	//   ....[7]....
        /*0048*/ 	.word	0xffffffff


	//   ....[8]....
        /*004c*/ 	.word	0xffffffff


	//   ....[9]....
        /*0050*/ 	.word	0xffffffff


	//   ....[10]....
        /*0054*/ 	.word	0xffffffff


	//   ....[11]....
        /*0058*/ 	.word	0xffffffff


	//   ....[12]....
        /*005c*/ 	.word	0xffffffff


	//   ....[13]....
        /*0060*/ 	.word	0xffffffff


	//   ....[14]....
        /*0064*/ 	.word	0xffffffff


	//   ....[15]....
        /*0068*/ 	.word	0xffffffff


	//----- nvinfo : EIATTR_COOP_GROUP_INSTR_OFFSETS
	.align		4
.L_1472:
        /*006c*/ 	.byte	0x04, 0x28
        /*006e*/ 	.short	(.L_1474 - .L_1473)


	//   ....[0]....
.L_1473:
        /*0070*/ 	.word	0x00004190


	//   ....[1]....
        /*0074*/ 	.word	0x00004200


	//   ....[2]....
        /*0078*/ 	.word	0x00004210


	//   ....[3]....
        /*007c*/ 	.word	0x000042a0


	//   ....[4]....
        /*0080*/ 	.word	0x00006a00


	//   ....[5]....
        /*0084*/ 	.word	0x00006a10


	//   ....[6]....
        /*0088*/ 	.word	0x00006a50


	//   ....[7]....
        /*008c*/ 	.word	0x00006a60


	//   ....[8]....
        /*0090*/ 	.word	0x00008ff0


	//   ....[9]....
        /*0094*/ 	.word	0x00009000


	//   ....[10]....
        /*0098*/ 	.word	0x00009030


	//   ....[11]....
        /*009c*/ 	.word	0x00009040


	//   ....[12]....
        /*00a0*/ 	.word	0x0000a030


	//   ....[13]....
        /*00a4*/ 	.word	0x0000a070


	//   ....[14]....
        /*00a8*/ 	.word	0x0000a0e0


	//   ....[15]....
        /*00ac*/ 	.word	0x0000a0f0


	//----- nvinfo : EIATTR_EXIT_INSTR_OFFSETS
	.align		4
.L_1474:
        /*00b0*/ 	.byte	0x04, 0x1c
        /*00b2*/ 	.short	(.L_1476 - .L_1475)


	//   ....[0]....
.L_1475:
        /*00b4*/ 	.word	0x00000310


	//   ....[1]....
        /*00b8*/ 	.word	0x00000a40


	//   ....[2]....
        /*00bc*/ 	.word	0x00000a70


	//   ....[3]....
        /*00c0*/ 	.word	0x0000b0e0


	//   ....[4]....
        /*00c4*/ 	.word	0x0000b200


	//   ....[5]....
        /*00c8*/ 	.word	0x0000b220


	//----- nvinfo : EIATTR_CRS_STACK_SIZE
	.align		4
.L_1476:
        /*00cc*/ 	.byte	0x04, 0x1e
        /*00ce*/ 	.short	(.L_1478 - .L_1477)
.L_1477:
        /*00d0*/ 	.word	0x00000000


	//----- nvinfo : EIATTR_CBANK_PARAM_SIZE
	.align		4
.L_1478:
        /*00d4*/ 	.byte	0x03, 0x19
        /*00d6*/ 	.short	0x01d0


	//----- nvinfo : EIATTR_PARAM_CBANK
	.align		4
        /*00d8*/ 	.byte	0x04, 0x0a
        /*00da*/ 	.short	(.L_1480 - .L_1479)
	.align		4
.L_1479:
        /*00dc*/ 	.word	index@(.nv.constant0._ZN5flash24flash_fwd_splitkv_kernelI23Flash_fwd_kernel_traitsILi96ELi64ELi64ELi4ELb0ELb0EN7cutlass6half_tE19Flash_kernel_traitsILi96ELi64ELi64ELi4ES3_EELb1ELb0ELb0ELb0ELb0ELb0ELb0ELb0EEEvNS_16Flash_fwd_paramsE)
        /*00e0*/ 	.short	0x0210
        /*00e2*/ 	.short	0x01d0


	//----- nvinfo : EIATTR_SW_WAR
	.align		4
.L_1480:
        /*00e4*/ 	.byte	0x04, 0x36
        /*00e6*/ 	.short	(.L_1482 - .L_1481)
.L_1481:
        /*00e8*/ 	.word	0x00000008
.L_1482:


//--------------------- .nv.info._ZN5flash24flash_fwd_splitkv_kernelI23Flash_fwd_kernel_traitsILi96ELi64ELi64ELi4ELb0ELb0EN7cutlass6half_tE19Flash_kernel_traitsILi96ELi64ELi64ELi4ES3_EELb1ELb0ELb0ELb0ELb0ELb1ELb0ELb0EEEvNS_16Flash_fwd_paramsE --------------------------
	.section	.nv.info._ZN5flash24flash_fwd_splitkv_kernelI23Flash_fwd_kernel_traitsILi96ELi64ELi64ELi4ELb0ELb0EN7cutlass6half_tE19Flash_kernel_traitsILi96ELi64ELi64ELi4ES3_EELb1ELb0ELb0ELb0ELb0ELb1ELb0ELb0EEEvNS_16Flash_fwd_paramsE,"",@"SHT_CUDA_INFO"
	.sectionflags	@""
	.align	4


	//----- nvinfo : EIATTR_CUDA_API_VERSION
	.align		4
        /*0000*/ 	.byte	0x04, 0x37
        /*0002*/ 	.short	(.L_1484 - .L_1483)
.L_1483:
        /*0004*/ 	.word	0x00000082


	//----- nvinfo : EIATTR_KPARAM_INFO
	.align		4
.L_1484:
        /*0008*/ 	.byte	0x04, 0x17
        /*000a*/ 	.short	(.L_1486 - .L_1485)
.L_1485:
        /*000c*/ 	.word	0x00000000
        /*0010*/ 	.short	0x0000
        /*0012*/ 	.short	0x0000
        /*0014*/ 	.byte	0x00, 0xf0, 0x41, 0x07


	//----- nvinfo : EIATTR_SPARSE_MMA_MASK
	.align		4
.L_1486:
        /*0018*/ 	.byte	0x03, 0x50
        /*001a*/ 	.short	0x0000


	//----- nvinfo : EIATTR_MAXREG_COUNT
	.align		4
        /*001c*/ 	.byte	0x03, 0x1b
        /*001e*/ 	.short	0x00ff


	//----- nvinfo : EIATTR_NUM_BARRIERS
	.align		4
        /*0020*/ 	.byte	0x02, 0x4c
        /*0022*/ 	.byte	0x01
	.zero		1


	//----- nvinfo : EIATTR_MERCURY_ISA_VERSION
	.align		4
        /*0024*/ 	.byte	0x03, 0x5f
        /*0026*/ 	.short	0x0101


	//----- nvinfo : EIATTR_COOP_GROUP_MASK_REGIDS
	.align		4
        /*0028*/ 	.byte	0x04, 0x29
        /*002a*/ 	.short	(.L_1488 - .L_1487)


	//   ....[0]....
.L_1487:
        /*002c*/ 	.word	0xffffffff


	//   ....[1]....
        /*0030*/ 	.word	0xffffffff


	//   ....[2]....
        /*0034*/ 	.word	0xffffffff


	//   ....[3]....
        /*0038*/ 	.word	0xffffffff


	//   ....[4]....
        /*003c*/ 	.word	0xffffffff


	//   ....[5]....
        /*0040*/ 	.word	0xffffffff


	//   ....[6]....
        /*0044*/ 	.word	0xffffffff


	//   ....[7]....
        /*0048*/ 	.word	0xffffffff


	//   ....[8]....
        /*004c*/ 	.word	0xffffffff


	//   ....[9]....
        /*0050*/ 	.word	0xffffffff


	//   ....[10]....
        /*0054*/ 	.word	0xffffffff


	//   ....[11]....
        /*0058*/ 	.word	0xffffffff


	//   ....[12]....
        /*005c*/ 	.word	0xffffffff


	//   ....[13]....
        /*0060*/ 	.word	0xffffffff


	//   ....[14]....
        /*0064*/ 	.word	0xffffffff


	//   ....[15]....
        /*0068*/ 	.word	0xffffffff


	//----- nvinfo : EIATTR_COOP_GROUP_INSTR_OFFSETS
	.align		4
.L_1488:
        /*006c*/ 	.byte	0x04, 0x28
        /*006e*/ 	.short	(.L_1490 - .L_1489)


	//   ....[0]....
.L_1489:
        /*0070*/ 	.word	0x000045a0


	//   ....[1]....
        /*0074*/ 	.word	0x00004620


	//   ....[2]....
        /*0078*/ 	.word	0x00004630


	//   ....[3]....
        /*007c*/ 	.word	0x00004660


	//   ....[4]....
        /*0080*/ 	.word	0x00007210


	//   ....[5]....
        /*0084*/ 	.word	0x00007250


	//   ....[6]....
        /*0088*/ 	.word	0x00007270


	//   ....[7]....
        /*008c*/ 	.word	0x00007290


	//   ....[8]....
        /*0090*/ 	.word	0x00009c00


	//   ....[9]....
        /*0094*/ 	.word	0x00009c20


	//   ....[10]....
        /*0098*/ 	.word	0x00009c60


	//   ....[11]....
        /*009c*/ 	.word	0x00009c70


	//   ....[12]....
        /*00a0*/ 	.word	0x0000ac20


	//   ....[13]....
        /*00a4*/ 	.word	0x0000ac60


	//   ....[14]....
        /*00a8*/ 	.word	0x0000acd0


	//   ....[15]....
        /*00ac*/ 	.word	0x0000ace0


	//----- nvinfo : EIATTR_EXIT_INSTR_OFFSETS
	.align		4
.L_1490:
        /*00b0*/ 	.byte	0x04, 0x1c
        /*00b2*/ 	.short	(.L_1492 - .L_1491)


	//   ....[0]....
.L_1491:
        /*00b4*/ 	.word	0x00000310


	//   ....[1]....
        /*00b8*/ 	.word	0x00000a40


	//   ....[2]....
        /*00bc*/ 	.word	0x00000a70


	//   ....[3]....
        /*00c0*/ 	.word	0x0000bcd0


	//   ....[4]....
        /*00c4*/ 	.word	0x0000bdf0


	//   ....[5]....
        /*00c8*/ 	.word	0x0000be10


	//----- nvinfo : EIATTR_CRS_STACK_SIZE
	.align		4
.L_1492:
        /*00cc*/ 	.byte	0x04, 0x1e
        /*00ce*/ 	.short	(.L_1494 - .L_1493)
.L_1493:
        /*00d0*/ 	.word	0x00000000


	//----- nvinfo : EIATTR_CBANK_PARAM_SIZE
	.align		4
.L_1494:
        /*00d4*/ 	.byte	0x03, 0x19
        /*00d6*/ 	.short	0x01d0


	//----- nvinfo : EIATTR_PARAM_CBANK
	.align		4
        /*00d8*/ 	.byte	0x04, 0x0a
        /*00da*/ 	.short	(.L_1496 - .L_1495)
	.align		4
.L_1495:
        /*00dc*/ 	.word	index@(.nv.constant0._ZN5flash24flash_fwd_splitkv_kernelI23Flash_fwd_kernel_traitsILi96ELi64ELi64ELi4ELb0ELb0EN7cutlass6half_tE19Flash_kernel_traitsILi96ELi64ELi64ELi4ES3_EELb1ELb0ELb0ELb0ELb0ELb1ELb0ELb0EEEvNS_16Flash_fwd_paramsE)
        /*00e0*/ 	.short	0x0210
        /*00e2*/ 	.short	0x01d0


	//----- nvinfo : EIATTR_SW_WAR
	.align		4
.L_1496:
        /*00e4*/ 	.byte	0x04, 0x36
        /*00e6*/ 	.short	(.L_1498 - .L_1497)
.L_1497:
        /*00e8*/ 	.word	0x00000008
.L_1498:


//--------------------- .nv.info._ZN5flash24flash_fwd_splitkv_kernelI23Flash_fwd_kernel_traitsILi96ELi64ELi64ELi4ELb0ELb0EN7cutlass6half_tE19Flash_kernel_traitsILi96ELi64ELi64ELi4ES3_EELb1ELb0ELb0ELb0ELb0ELb0ELb0ELb1EEEvNS_16Flash_fwd_paramsE --------------------------
	.section	.nv.info._ZN5flash24flash_fwd_splitkv_kernelI23Flash_fwd_kernel_traitsILi96ELi64ELi64ELi4ELb0ELb0EN7cutlass6half_tE19Flash_kernel_traitsILi96ELi64ELi64ELi4ES3_EELb1ELb0ELb0ELb0ELb0ELb0ELb0ELb1EEEvNS_16Flash_fwd_paramsE,"",@"SHT_CUDA_INFO"
	.sectionflags	@""
	.align	4


	//----- nvinfo : EIATTR_CUDA_API_VERSION
	.align		4
        /*0000*/ 	.byte	0x04, 0x37
        /*0002*/ 	.short	(.L_1500 - .L_1499)
.L_1499:
        /*0004*/ 	.word	0x00000082


	//----- nvinfo : EIATTR_KPARAM_INFO
	.align		4
.L_1500:
        /*0008*/ 	.byte	0x04, 0x17
        /*000a*/ 	.short	(.L_1502 - .L_1501)
.L_1501:
        /*000c*/ 	.word	0x00000000
        /*0010*/ 	.short	0x0000
        /*0012*/ 	.short	0x0000
        /*0014*/ 	.byte	0x00, 0xf0, 0x41, 0x07


	//----- nvinfo : EIATTR_SPARSE_MMA_MASK
	.align		4
.L_1502:
        /*0018*/ 	.byte	0x03, 0x50
        /*001a*/ 	.short	0x0000


	//----- nvinfo : EIATTR_MAXREG_COUNT
	.align		4
        /*001c*/ 	.byte	0x03, 0x1b
        /*001e*/ 	.short	0x00ff


	//----- nvinfo : EIATTR_NUM_BARRIERS
	.align		4
        /*0020*/ 	.byte	0x02, 0x4c
        /*0022*/ 	.byte	0x01
	.zero		1


	//----- nvinfo : EIATTR_MERCURY_ISA_VERSION
	.align		4
        /*0024*/ 	.byte	0x03, 0x5f
        /*0026*/ 	.short	0x0101


	//----- nvinfo : EIATTR_COOP_GROUP_MASK_REGIDS
	.align		4
        /*0028*/ 	.byte	0x04, 0x29
        /*002a*/ 	.short	(.L_1504 - .L_1503)


	//   ....[0]....
.L_1503:
        /*002c*/ 	.word	0xffffffff


	//   ....[1]....
        /*0030*/ 	.word	0xffffffff


	//   ....[2]....
        /*0034*/ 	.word	0xffffffff


	//   ....[3]....
        /*0038*/ 	.word	0xffffffff


	//   ....[4]....
        /*003c*/ 	.word	0xffffffff


	//   ....[5]....
        /*0040*/ 	.word	0xffffffff


	//   ....[6]....
        /*0044*/ 	.word	0xffffffff


	//   ....[7]....
        /*0048*/ 	.word	0xffffffff


	//   ....[8]....
        /*004c*/ 	.word	0xffffffff


	//   ....[9]....
        /*0050*/ 	.word	0xffffffff


	//   ....[10]....
        /*0054*/ 	.word	0xffffffff


	//   ....[11]....
        /*0058*/ 	.word	0xffffffff


	//   ....[12]....
        /*005c*/ 	.word	0xffffffff


	//   ....[13]....
        /*0060*/ 	.word	0xffffffff


	//   ....[14]....
        /*0064*/ 	.word	0xffffffff


	//   ....[15]....
        /*0068*/ 	.word	0xffffffff


	//----- nvinfo : EIATTR_COOP_GROUP_INSTR_OFFSETS
	.align		4
.L_1504:
        /*006c*/ 	.byte	0x04, 0x28
        /*006e*/ 	.short	(.L_1506 - .L_1505)


	//   ....[0]....
.L_1505:
        /*0070*/ 	.word	0x0000c760


	//   ....[1]....
        /*0074*/ 	.word	0x0000c8f0


	//   ....[2]....
        /*0078*/ 	.word	0x0000c940


	//   ....[3]....
        /*007c*/ 	.word	0x0000c9e0


	//   ....[4]....
        /*0080*/ 	.word	0x0000f140


	//   ....[5]....
        /*0084*/ 	.word	0x0000f150


	//   ....[6]....
        /*0088*/ 	.word	0x0000f180


	//   ....[7]....
        /*008c*/ 	.word	0x0000f190


	//   ....[8]....
        /*0090*/ 	.word	0x00011750


	//   ....[9]....
        /*0094*/ 	.word	0x00011770


	//   ....[10]....
        /*0098*/ 	.word	0x000117a0


	//   ....[11]....
        /*009c*/ 	.word	0x000117b0


	//   ....[12]....
        /*00a0*/ 	.word	0x00012790


	//   ....[13]....
        /*00a4*/ 	.word	0x000127d0


	//   ....[14]....
        /*00a8*/ 	.word	0x00012830


	//   ....[15]....
        /*00ac*/ 	.word	0x00012840


	//----- nvinfo : EIATTR_EXIT_INSTR_OFFSETS
	.align		4
.L_1506:
        /*00b0*/ 	.byte	0x04, 0x1c
        /*00b2*/ 	.short	(.L_1508 - .L_1507)


	//   ....[0]....
.L_1507:
        /*00b4*/ 	.word	0x00000330


	//   ....[1]....
        /*00b8*/ 	.word	0x00000a60


	//   ....[2]....
        /*00bc*/ 	.word	0x00000a90


	//   ....[3]....
        /*00c0*/ 	.word	0x000137a0


	//   ....[4]....
        /*00c4*/ 	.word	0x000138c0


	//   ....[5]....
        /*00c8*/ 	.word	0x000138e0


	//----- nvinfo : EIATTR_CRS_STACK_SIZE
	.align		4
.L_1508:
        /*00cc*/ 	.byte	0x04, 0x1e
        /*00ce*/ 	.short	(.L_1510 - .L_1509)
.L_1509:
        /*00d0*/ 	.word	0x00000000


	//----- nvinfo : EIATTR_CBANK_PARAM_SIZE
	.align		4
.L_1510:
        /*00d4*/ 	.byte	0x03, 0x19
        /*00d6*/ 	.short	0x01d0


	//----- nvinfo : EIATTR_PARAM_CBANK
	.align		4
        /*00d8*/ 	.byte	0x04, 0x0a
        /*00da*/ 	.short	(.L_1512 - .L_1511)
	.align		4
.L_1511:
        /*00dc*/ 	.word	index@(.nv.constant0._ZN5flash24flash_fwd_splitkv_kernelI23Flash_fwd_kernel_traitsILi96ELi64ELi64ELi4ELb0ELb0EN7cutlass6half_tE19Flash_kernel_traitsILi96ELi64ELi64ELi4ES3_EELb1ELb0ELb0ELb0ELb0ELb0ELb0ELb1EEEvNS_16Flash_fwd_paramsE)
        /*00e0*/ 	.short	0x0210
        /*00e2*/ 	.short	0x01d0


	//----- nvinfo : EIATTR_SW_WAR
	.align		4
.L_1512:
        /*00e4*/ 	.byte	0x04, 0x36
        /*00e6*/ 	.short	(.L_1514 - .L_1513)
.L_1513:
        /*00e8*/ 	.word	0x00000008
.L_1514:


//--------------------- .nv.info._ZN5flash24flash_fwd_splitkv_kernelI23Flash_fwd_kernel_traitsILi96ELi64ELi64ELi4ELb0ELb0EN7cutlass6half_tE19Flash_kernel_traitsILi96ELi64ELi64ELi4ES3_EELb1ELb0ELb0ELb0ELb0ELb1ELb0ELb1EEEvNS_16Flash_fwd_paramsE --------------------------
	.section	.nv.info._ZN5flash24flash_fwd_splitkv_kernelI23Flash_fwd_kernel_traitsILi96ELi64ELi64ELi4ELb0ELb0EN7cutlass6half_tE19Flash_kernel_traitsILi96ELi64ELi64ELi4ES3_EELb1ELb0ELb0ELb0ELb0ELb1ELb0ELb1EEEvNS_16Flash_fwd_paramsE,"",@"SHT_CUDA_INFO"
	.sectionflags	@""
	.align	4


	//----- nvinfo : EIATTR_CUDA_API_VERSION
	.align		4
        /*0000*/ 	.byte	0x04, 0x37
        /*0002*/ 	.short	(.L_1516 - .L_1515)
.L_1515:
        /*0004*/ 	.word	0x00000082


	//----- nvinfo : EIATTR_KPARAM_INFO
	.align		4
.L_1516:
        /*0008*/ 	.byte	0x04, 0x17
        /*000a*/ 	.short	(.L_1518 - .L_1517)
.L_1517:
        /*000c*/ 	.word	0x00000000
        /*0010*/ 	.short	0x0000
        /*0012*/ 	.short	0x0000
        /*0014*/ 	.byte	0x00, 0xf0, 0x41, 0x07


	//----- nvinfo : EIATTR_SPARSE_MMA_MASK
	.align		4
.L_1518:
        /*0018*/ 	.byte	0x03, 0x50
        /*001a*/ 	.short	0x0000


	//----- nvinfo : EIATTR_MAXREG_COUNT
	.align		4
        /*001c*/ 	.byte	0x03, 0x1b
        /*001e*/ 	.short	0x00ff


	//----- nvinfo : EIATTR_NUM_BARRIERS
	.align		4
        /*0020*/ 	.byte	0x02, 0x4c
        /*0022*/ 	.byte	0x01
	.zero		1


	//----- nvinfo : EIATTR_MERCURY_ISA_VERSION
	.align		4
        /*0024*/ 	.byte	0x03, 0x5f
        /*0026*/ 	.short	0x0101


	//----- nvinfo : EIATTR_COOP_GROUP_MASK_REGIDS
	.align		4
        /*0028*/ 	.byte	0x04, 0x29
        /*002a*/ 	.short	(.L_1520 - .L_1519)


	//   ....[0]....
.L_1519:
        /*002c*/ 	.word	0xffffffff


	//   ....[1]....
        /*0030*/ 	.word	0xffffffff


	//   ....[2]....
        /*0034*/ 	.word	0xffffffff


	//   ....[3]....
        /*0038*/ 	.word	0xffffffff


	//   ....[4]....
        /*003c*/ 	.word	0xffffffff


	//   ....[5]....
        /*0040*/ 	.word	0xffffffff


	//   ....[6]....
        /*0044*/ 	.word	0xffffffff


	//   ....[7]....
        /*0048*/ 	.word	0xffffffff


	//   ....[8]....
        /*004c*/ 	.word	0xffffffff


	//   ....[9]....
        /*0050*/ 	.word	0xffffffff


	//   ....[10]....
        /*0054*/ 	.word	0xffffffff


	//   ....[11]....
        /*0058*/ 	.word	0xffffffff


	//   ....[12]....
        /*005c*/ 	.word	0xffffffff


	//   ....[13]....
        /*0060*/ 	.word	0xffffffff


	//   ....[14]....
        /*0064*/ 	.word	0xffffffff


	//   ....[15]....
        /*0068*/ 	.word	0xffffffff


	//----- nvinfo : EIATTR_COOP_GROUP_INSTR_OFFSETS
	.align		4
.L_1520:
        /*006c*/ 	.byte	0x04, 0x28
        /*006e*/ 	.short	(.L_1522 - .L_1521)


	//   ....[0]....
.L_1521:
        /*0070*/ 	.word	0x0000cc20


	//   ....[1]....
        /*0074*/ 	.word	0x0000cd40


	//   ....[2]....
        /*0078*/ 	.word	0x0000cd50


	//   ....[3]....
        /*007c*/ 	.word	0x0000cda0


	//   ....[4]....
        /*0080*/ 	.word	0x0000f940


	//   ....[5]....
        /*0084*/ 	.word	0x0000f950


	//   ....[6]....
        /*0088*/ 	.word	0x0000f990


	//   ....[7]....
        /*008c*/ 	.word	0x0000f9a0


	//   ....[8]....
        /*0090*/ 	.word	0x00012350


	//   ....[9]....
        /*0094*/ 	.word	0x00012370


	//   ....[10]....
        /*0098*/ 	.word	0x000123a0


	//   ....[11]....
        /*009c*/ 	.word	0x000123b0


	//   ....[12]....
        /*00a0*/ 	.word	0x00013360


	//   ....[13]....
        /*00a4*/ 	.word	0x000133a0


	//   ....[14]....
        /*00a8*/ 	.word	0x00013400


	//   ....[15]....
        /*00ac*/ 	.word	0x00013410


	//----- nvinfo : EIATTR_EXIT_INSTR_OFFSETS
	.align		4
.L_1522:
        /*00b0*/ 	.byte	0x04, 0x1c
        /*00b2*/ 	.short	(.L_1524 - .L_1523)


	//   ....[0]....
.L_1523:
        /*00b4*/ 	.word	0x00000330


	//   ....[1]....
        /*00b8*/ 	.word	0x00000a50


	//   ....[2]....
        /*00bc*/ 	.word	0x00000a80


	//   ....[3]....
        /*00c0*/ 	.word	0x00014370


	//   ....[4]....
        /*00c4*/ 	.word	0x00014490


	//   ....[5]....
        /*00c8*/ 	.word	0x000144b0


	//----- nvinfo : EIATTR_CRS_STACK_SIZE
	.align		4
.L_1524:
        /*00cc*/ 	.byte	0x04, 0x1e
        /*00ce*/ 	.short	(.L_1526 - .L_1525)
.L_1525:
        /*00d0*/ 	.word	0x00000000


	//----- nvinfo : EIATTR_CBANK_PARAM_SIZE
	.align		4
.L_1526:
        /*00d4*/ 	.byte	0x03, 0x19
        /*00d6*/ 	.short	0x01d0


	//----- nvinfo : EIATTR_PARAM_CBANK
	.align		4
        /*00d8*/ 	.byte	0x04, 0x0a
        /*00da*/ 	.short	(.L_1528 - .L_1527)
	.align		4
.L_1527:
        /*00dc*/ 	.word	index@(.nv.constant0._ZN5flash24flash_fwd_splitkv_kernelI23Flash_fwd_kernel_traitsILi96ELi64ELi64ELi4ELb0ELb0EN7cutlass6half_tE19Flash_kernel_traitsILi96ELi64ELi64ELi4ES3_EELb1ELb0ELb0ELb0ELb0ELb1ELb0ELb1EEEvNS_16Flash_fwd_paramsE)
        /*00e0*/ 	.short	0x0210
        /*00e2*/ 	.short	0x01d0


	//----- nvinfo : EIATTR_SW_WAR
	.align		4
.L_1528:
        /*00e4*/ 	.byte	0x04, 0x36
        /*00e6*/ 	.short	(.L_1530 - .L_1529)
.L_1529:
        /*00e8*/ 	.word	0x00000008
.L_1530:


//--------------------- .nv.info._ZN5flash24flash_fwd_splitkv_kernelI23Flash_fwd_kernel_traitsILi96ELi64ELi64ELi4ELb0ELb0EN7cutlass6half_tE19Flash_kernel_traitsILi96ELi64ELi64ELi4ES3_EELb1ELb0ELb0ELb0ELb0ELb0ELb1ELb0EEEvNS_16Flash_fwd_paramsE --------------------------
	.section	.nv.info._ZN5flash24flash_fwd_splitkv_kernelI23Flash_fwd_kernel_traitsILi96ELi64ELi64ELi4ELb0ELb0EN7cutlass6half_tE19Flash_kernel_traitsILi96ELi64ELi64ELi4ES3_EELb1ELb0ELb0ELb0ELb0ELb0ELb1ELb0EEEvNS_16Flash_fwd_paramsE,"",@"SHT_CUDA_INFO"
	.sectionflags	@""
	.align	4


	//----- nvinfo : EIATTR_CUDA_API_VERSION
	.align		4
        /*0000*/ 	.byte	0x04, 0x37
        /*0002*/ 	.short	(.L_1532 - .L_1531)
.L_1531:
        /*0004*/ 	.word	0x00000082


	//----- nvinfo : EIATTR_KPARAM_INFO
	.align		4
.L_1532:
        /*0008*/ 	.byte	0x04, 0x17
        /*000a*/ 	.short	(.L_1534 - .L_1533)
.L_1533:
        /*000c*/ 	.word	0x00000000
        /*0010*/ 	.short	0x0000
        /*0012*/ 	.short	0x0000
        /*0014*/ 	.byte	0x00, 0xf0, 0x41, 0x07


	//----- nvinfo : EIATTR_SPARSE_MMA_MASK
	.align		4
.L_1534:
        /*0018*/ 	.byte	0x03, 0x50
        /*001a*/ 	.short	0x0000


	//----- nvinfo : EIATTR_MAXREG_COUNT
	.align		4
        /*001c*/ 	.byte	0x03, 0x1b
        /*001e*/ 	.short	0x00ff


	//----- nvinfo : EIATTR_NUM_BARRIERS
	.align		4
        /*0020*/ 	.byte	0x02, 0x4c
        /*0022*/ 	.byte	0x01
	.zero		1


	//----- nvinfo : EIATTR_MERCURY_ISA_VERSION
	.align		4
        /*0024*/ 	.byte	0x03, 0x5f
        /*0026*/ 	.short	0x0101


	//----- nvinfo : EIATTR_COOP_GROUP_MASK_REGIDS
	.align		4
        /*0028*/ 	.byte	0x04, 0x29
        /*002a*/ 	.short	(.L_1536 - .L_1535)


	//   ....[0]....
.L_1535:
        /*002c*/ 	.word	0xffffffff


	//   ....[1]....
        /*0030*/ 	.word	0xffffffff


	//   ....[2]....
        /*0034*/ 	.word	0xffffffff


	//   ....[3]....
        /*0038*/ 	.word	0xffffffff


	//   ....[4]....
        /*003c*/ 	.word	0xffffffff


	//   ....[5]....
        /*0040*/ 	.word	0xffffffff


	//   ....[6]....
        /*0044*/ 	.word	0xffffffff


	//   ....[7]....
        /*0048*/ 	.word	0xffffffff


	//   ....[8]....
        /*004c*/ 	.word	0xffffffff


	//   ....[9]....
        /*0050*/ 	.word	0xffffffff


	//   ....[10]....
        /*0054*/ 	.word	0xffffffff


	//   ....[11]....
        /*0058*/ 	.word	0xffffffff


	//   ....[12]....
        /*005c*/ 	.word	0xffffffff


	//   ....[13]....
        /*0060*/ 	.word	0xffffffff


	//   ....[14]....
        /*0064*/ 	.word	0xffffffff


	//   ....[15]....
        /*0068*/ 	.word	0xffffffff


	//----- nvinfo : EIATTR_COOP_GROUP_INSTR_OFFSETS
	.align		4
.L_1536:
        /*006c*/ 	.byte	0x04, 0x28
        /*006e*/ 	.short	(.L_1538 - .L_1537)


	//   ....[0]....
.L_1537:
        /*0070*/ 	.word	0x00004480


	//   ....[1]....
        /*0074*/ 	.word	0x00004520


	//   ....[2]....
        /*0078*/ 	.word	0x00004530


	//   ....[3]....
        /*007c*/ 	.word	0x00004560


	//   ....[4]....
        /*0080*/ 	.word	0x00006d40


	//   ....[5]....
        /*0084*/ 	.word	0x00006d50


	//   ....[6]....
        /*0088*/ 	.word	0x00006d90


	//   ....[7]....
        /*008c*/ 	.word	0x00006da0


	//   ....[8]....
        /*0090*/ 	.word	0x00009340


	//   ....[9]....
        /*0094*/ 	.word	0x00009350


	//   ....[10]....
        /*0098*/ 	.word	0x00009380


	//   ....[11]....
        /*009c*/ 	.word	0x00009390


	//   ....[12]....
        /*00a0*/ 	.word	0x0000a370


	//   ....[13]....
        /*00a4*/ 	.word	0x0000a3b0


	//   ....[14]....
        /*00a8*/ 	.word	0x0000a430


	//   ....[15]....
        /*00ac*/ 	.word	0x0000a440


	//----- nvinfo : EIATTR_EXIT_INSTR_OFFSETS
	.align		4
.L_1538:
        /*00b0*/ 	.byte	0x04, 0x1c
        /*00b2*/ 	.short	(.L_1540 - .L_1539)


	//   ....[0]....
.L_1539:
        /*00b4*/ 	.word	0x00000450


	//   ....[1]....
        /*00b8*/ 	.word	0x00000d10


	//   ....[2]....
        /*00bc*/ 	.word	0x00000d40


	//   ....[3]....
        /*00c0*/ 	.word	0x0000b400


	//   ....[4]....
        /*00c4*/ 	.word	0x0000b470


	//   ....[5]....
        /*00c8*/ 	.word	0x0000b490


	//----- nvinfo : EIATTR_CRS_STACK_SIZE
	.align		4
.L_1540:
        /*00cc*/ 	.byte	0x04, 0x1e
        /*00ce*/ 	.short	(.L_1542 - .L_1541)
.L_1541:
        /*00d0*/ 	.word	0x00000000


	//----- nvinfo : EIATTR_CBANK_PARAM_SIZE
	.align		4
.L_1542:
        /*00d4*/ 	.byte	0x03, 0x19
        /*00d6*/ 	.short	0x01d0


	//----- nvinfo : EIATTR_PARAM_CBANK
	.align		4
        /*00d8*/ 	.byte	0x04, 0x0a
        /*00da*/ 	.short	(.L_1544 - .L_1543)
	.align		4
.L_1543:
        /*00dc*/ 	.word	index@(.nv.constant0._ZN5flash24flash_fwd_splitkv_kernelI23Flash_fwd_kernel_traitsILi96ELi64ELi64ELi4ELb0ELb0EN7cutlass6half_tE19Flash_kernel_traitsILi96ELi64ELi64ELi4ES3_EELb1ELb0ELb0ELb0ELb0ELb0ELb1ELb0EEEvNS_16Flash_fwd_paramsE)
        /*00e0*/ 	.short	0x0210
        /*00e2*/ 	.short	0x01d0


	//----- nvinfo : EIATTR_SW_WAR
	.align		4
.L_1544:
        /*00e4*/ 	.byte	0x04, 0x36
        /*00e6*/ 	.short	(.L_1546 - .L_1545)
.L_1545:
        /*00e8*/ 	.word	0x00000008
.L_1546:


//--------------------- .nv.info._ZN5flash24flash_fwd_splitkv_kernelI23Flash_fwd_kernel_traitsILi96ELi64ELi64ELi4ELb0ELb0EN7cutlass6half_tE19Flash_kernel_traitsILi96ELi64ELi64ELi4ES3_EELb1ELb0ELb0ELb0ELb0ELb1ELb1ELb0EEEvNS_16Flash_fwd_paramsE --------------------------
	.section	.nv.info._ZN5flash24flash_fwd_splitkv_kernelI23Flash_fwd_kernel_traitsILi96ELi64ELi64ELi4ELb0ELb0EN7cutlass6half_tE19Flash_kernel_traitsILi96ELi64ELi64ELi4ES3_EELb1ELb0ELb0ELb0ELb0ELb1ELb1ELb0EEEvNS_16Flash_fwd_paramsE,"",@"SHT_CUDA_INFO"
	.sectionflags	@""
	.align	4


	//----- nvinfo : EIATTR_CUDA_API_VERSION
	.align		4
        /*0000*/ 	.byte	0x04, 0x37
        /*0002*/ 	.short	(.L_1548 - .L_1547)
.L_1547:
        /*0004*/ 	.word	0x00000082


	//----- nvinfo : EIATTR_KPARAM_INFO
	.align		4
.L_1548:
        /*0008*/ 	.byte	0x04, 0x17
        /*000a*/ 	.short	(.L_1550 - .L_1549)
.L_1549:
        /*000c*/ 	.word	0x00000000
        /*0010*/ 	.short	0x0000
        /*0012*/ 	.short	0x0000
        /*0014*/ 	.byte	0x00, 0xf0, 0x41, 0x07


	//----- nvinfo : EIATTR_SPARSE_MMA_MASK
	.align		4
.L_1550:
        /*0018*/ 	.byte	0x03, 0x50
        /*001a*/ 	.short	0x0000


	//----- nvinfo : EIATTR_MAXREG_COUNT
	.align		4
        /*001c*/ 	.byte	0x03, 0x1b
        /*001e*/ 	.short	0x00ff


	//----- nvinfo : EIATTR_NUM_BARRIERS
	.align		4
        /*0020*/ 	.byte	0x02, 0x4c
        /*0022*/ 	.byte	0x01
	.zero		1


	//----- nvinfo : EIATTR_MERCURY_ISA_VERSION
	.align		4
        /*0024*/ 	.byte	0x03, 0x5f
        /*0026*/ 	.short	0x0101


	//----- nvinfo : EIATTR_COOP_GROUP_MASK_REGIDS
	.align		4
        /*0028*/ 	.byte	0x04, 0x29
        /*002a*/ 	.short	(.L_1552 - .L_1551)


	//   ....[0]....
.L_1551:
        /*002c*/ 	.word	0xffffffff


	//   ....[1]....
        /*0030*/ 	.word	0xffffffff


	//   ....[2]....
        /*0034*/ 	.word	0xffffffff


	//   ....[3]....
        /*0038*/ 	.word	0xffffffff


	//   ....[4]....
        /*003c*/ 	.word	0xffffffff


	//   ....[5]....
        /*0040*/ 	.word	0xffffffff


	//   ....[6]....
        /*0044*/ 	.word	0xffffffff


	//   ....[7]....
        /*0048*/ 	.word	0xffffffff


	//   ....[8]....
        /*004c*/ 	.word	0xffffffff


	//   ....[9]....
        /*0050*/ 	.word	0xffffffff


	//   ....[10]....
        /*0054*/ 	.word	0xffffffff


	//   ....[11]....
        /*0058*/ 	.word	0xffffffff


	//   ....[12]....
        /*005c*/ 	.word	0xffffffff


	//   ....[13]....
        /*0060*/ 	.word	0xffffffff


	//   ....[14]....
        /*0064*/ 	.word	0xffffffff


	//   ....[15]....
        /*0068*/ 	.word	0xffffffff


	//----- nvinfo : EIATTR_COOP_GROUP_INSTR_OFFSETS
	.align		4
.L_1552:
        /*006c*/ 	.byte	0x04, 0x28
        /*006e*/ 	.short	(.L_1554 - .L_1553)


	//   ....[0]....
.L_1553:
        /*0070*/ 	.word	0x00004890


	//   ....[1]....
        /*0074*/ 	.word	0x000048f0


	//   ....[2]....
        /*0078*/ 	.word	0x00004900


	//   ....[3]....
        /*007c*/ 	.word	0x00004930


	//   ....[4]....
        /*0080*/ 	.word	0x00007550


	//   ....[5]....
        /*0084*/ 	.word	0x00007560


	//   ....[6]....
        /*0088*/ 	.word	0x00007590


	//   ....[7]....
        /*008c*/ 	.word	0x000075a0


	//   ....[8]....
        /*0090*/ 	.word	0x00009f50


	//   ....[9]....
        /*0094*/ 	.word	0x00009f70


	//   ....[10]....
        /*0098*/ 	.word	0x00009fa0


	//   ....[11]....
        /*009c*/ 	.word	0x00009fb0


	//   ....[12]....
        /*00a0*/ 	.word	0x0000af50


	//   ....[13]....
        /*00a4*/ 	.word	0x0000af90


	//   ....[14]....
        /*00a8*/ 	.word	0x0000b010


	//   ....[15]....
        /*00ac*/ 	.word	0x0000b020


	//----- nvinfo : EIATTR_EXIT_INSTR_OFFSETS
	.align		4
.L_1554:
        /*00b0*/ 	.byte	0x04, 0x1c
        /*00b2*/ 	.short	(.L_1556 - .L_1555)


	//   ....[0]....
.L_1555:
        /*00b4*/ 	.word	0x00000450


	//   ....[1]....
        /*00b8*/ 	.word	0x00000d10


	//   ....[2]....
        /*00bc*/ 	.word	0x00000d40


	//   ....[3]....
        /*00c0*/ 	.word	0x0000bfe0


	//   ....[4]....
        /*00c4*/ 	.word	0x0000c050


	//   ....[5]....
        /*00c8*/ 	.word	0x0000c070


	//----- nvinfo : EIATTR_CRS_STACK_SIZE
	.align		4
.L_1556:
        /*00cc*/ 	.byte	0x04, 0x1e
        /*00ce*/ 	.short	(.L_1558 - .L_1557)
.L_1557:
        /*00d0*/ 	.word	0x00000000


	//----- nvinfo : EIATTR_CBANK_PARAM_SIZE
	.align		4
.L_1558:
        /*00d4*/ 	.byte	0x03, 0x19
        /*00d6*/ 	.short	0x01d0


	//----- nvinfo : EIATTR_PARAM_CBANK
	.align		4
        /*00d8*/ 	.byte	0x04, 0x0a
        /*00da*/ 	.short	(.L_1560 - .L_1559)
	.align		4
.L_1559:
        /*00dc*/ 	.word	index@(.nv.constant0._ZN5flash24flash_fwd_splitkv_kernelI23Flash_fwd_kernel_traitsILi96ELi64ELi64ELi4ELb0ELb0EN7cutlass6half_tE19Flash_kernel_traitsILi96ELi64ELi64ELi4ES3_EELb1ELb0ELb0ELb0ELb0ELb1ELb1ELb0EEEvNS_16Flash_fwd_paramsE)
        /*00e0*/ 	.short	0x0210
        /*00e2*/ 	.short	0x01d0


	//----- nvinfo : EIATTR_SW_WAR
	.align		4
.L_1560:
        /*00e4*/ 	.byte	0x04, 0x36
        /*00e6*/ 	.short	(.L_1562 - .L_1561)
.L_1561:
        /*00e8*/ 	.word	0x00000008
.L_1562:


//--------------------- .nv.info._ZN5flash24flash_fwd_splitkv_kernelI23Flash_fwd_kernel_traitsILi96ELi64ELi64ELi4ELb0ELb0EN7cutlass6half_tE19Flash_kernel_traitsILi96ELi64ELi64ELi4ES3_EELb1ELb0ELb0ELb0ELb0ELb0ELb1ELb1EEEvNS_16Flash_fwd_paramsE --------------------------
	.section	.nv.info._ZN5flash24flash_fwd_splitkv_kernelI23Flash_fwd_kernel_traitsILi96ELi64ELi64ELi4ELb0ELb0EN7cutlass6half_tE19Flash_kernel_traitsILi96ELi64ELi64ELi4ES3_EELb1ELb0ELb0ELb0ELb0ELb0ELb1ELb1EEEvNS_16Flash_fwd_paramsE,"",@"SHT_CUDA_INFO"
	.sectionflags	@""
	.align	4


	//----- nvinfo : EIATTR_CUDA_API_VERSION
	.align		4
        /*0000*/ 	.byte	0x04, 0x37
        /*0002*/ 	.short	(.L_1564 - .L_1563)
.L_1563:
        /*0004*/ 	.word	0x00000082


	//----- nvinfo : EIATTR_KPARAM_INFO
	.align		4
.L_1564:
        /*0008*/ 	.byte	0x04, 0x17
        /*000a*/ 	.short	(.L_1566 - .L_1565)
.L_1565:
        /*000c*/ 	.word	0x00000000
        /*0010*/ 	.short	0x0000
        /*0012*/ 	.short	0x0000
        /*0014*/ 	.byte	0x00, 0xf0, 0x41, 0x07


	//----- nvinfo : EIATTR_SPARSE_MMA_MASK
	.align		4
.L_1566:
        /*0018*/ 	.byte	0x03, 0x50
        /*001a*/ 	.short	0x0000


	//----- nvinfo : EIATTR_MAXREG_COUNT
	.align		4
        /*001c*/ 	.byte	0x03, 0x1b
        /*001e*/ 	.short	0x00ff


	//----- nvinfo : EIATTR_NUM_BARRIERS
	.align		4
        /*0020*/ 	.byte	0x02, 0x4c
        /*0022*/ 	.byte	0x01
	.zero		1


	//----- nvinfo : EIATTR_MERCURY_ISA_VERSION
	.align		4
        /*0024*/ 	.byte	0x03, 0x5f
        /*0026*/ 	.short	0x0101


	//----- nvinfo : EIATTR_COOP_GROUP_MASK_REGIDS
	.align		4
        /*0028*/ 	.byte	0x04, 0x29
        /*002a*/ 	.short	(.L_1568 - .L_1567)


	//   ....[0]....
.L_1567:
        /*002c*/ 	.word	0xffffffff


	//   ....[1]....
        /*0030*/ 	.word	0xffffffff


	//   ....[2]....
        /*0034*/ 	.word	0xffffffff


	//   ....[3]....
        /*0038*/ 	.word	0xffffffff


	//   ....[4]....
        /*003c*/ 	.word	0xffffffff


	//   ....[5]....
        /*0040*/ 	.word	0xffffffff


	//   ....[6]....
        /*0044*/ 	.word	0xffffffff


	//   ....[7]....
        /*0048*/ 	.word	0xffffffff


	//   ....[8]....
        /*004c*/ 	.word	0xffffffff


	//   ....[9]....
        /*0050*/ 	.word	0xffffffff


	//   ....[10]....
        /*0054*/ 	.word	0xffffffff


	//   ....[11]....
        /*0058*/ 	.word	0xffffffff


	//   ....[12]....
        /*005c*/ 	.word	0xffffffff


	//   ....[13]....
        /*0060*/ 	.word	0xffffffff


	//   ....[14]....
        /*0064*/ 	.word	0xffffffff


	//   ....[15]....
        /*0068*/ 	.word	0xffffffff


	//----- nvinfo : EIATTR_COOP_GROUP_INSTR_OFFSETS
	.align		4
.L_1568:
        /*006c*/ 	.byte	0x04, 0x28
        /*006e*/ 	.short	(.L_1570 - .L_1569)


	//   ....[0]....
.L_1569:
        /*0070*/ 	.word	0x0000cb80


	//   ....[1]....
        /*0074*/ 	.word	0x0000cba0


	//   ....[2]....
        /*0078*/ 	.word	0x0000cc10


	//   ....[3]....
        /*007c*/ 	.word	0x0000cc20


	//   ....[4]....
        /*0080*/ 	.word	0x0000f450


	//   ....[5]....
        /*0084*/ 	.word	0x0000f460


	//   ....[6]....
        /*0088*/ 	.word	0x0000f490


	//   ....[7]....
        /*008c*/ 	.word	0x0000f4a0


	//   ....[8]....
        /*0090*/ 	.word	0x00011a40


	//   ....[9]....
        /*0094*/ 	.word	0x00011a60


	//   ....[10]....
        /*0098*/ 	.word	0x00011aa0


	//   ....[11]....
        /*009c*/ 	.word	0x00011ab0


	//   ....[12]....
        /*00a0*/ 	.word	0x00012a70


	//   ....[13]....
        /*00a4*/ 	.word	0x00012ab0


	//   ....[14]....
        /*00a8*/ 	.word	0x00012b60


	//   ....[15]....
        /*00ac*/ 	.word	0x00012b70


	//----- nvinfo : EIATTR_EXIT_INSTR_OFFSETS
	.align		4
.L_1570:
        /*00b0*/ 	.byte	0x04, 0x1c
        /*00b2*/ 	.short	(.L_1572 - .L_1571)


	//   ....[0]....
.L_1571:
        /*00b4*/ 	.word	0x00000440


	//   ....[1]....
        /*00b8*/ 	.word	0x00000d20


	//   ....[2]....
        /*00bc*/ 	.word	0x00000d50


	//   ....[3]....
        /*00c0*/ 	.word	0x00013a30


	//   ....[4]....
        /*00c4*/ 	.word	0x00013aa0


	//   ....[5]....
        /*00c8*/ 	.word	0x00013ac0


	//----- nvinfo : EIATTR_CRS_STACK_SIZE
	.align		4
.L_1572:
        /*00cc*/ 	.byte	0x04, 0x1e
        /*00ce*/ 	.short	(.L_1574 - .L_1573)
.L_1573:
        /*00d0*/ 	.word	0x00000000


	//----- nvinfo : EIATTR_CBANK_PARAM_SIZE
	.align		4
.L_1574:
        /*00d4*/ 	.byte	0x03, 0x19
        /*00d6*/ 	.short	0x01d0


	//----- nvinfo : EIATTR_PARAM_CBANK
	.align		4
        /*00d8*/ 	.byte	0x04, 0x0a
        /*00da*/ 	.short	(.L_1576 - .L_1575)
	.align		4
.L_1575:
        /*00dc*/ 	.word	index@(.nv.constant0._ZN5flash24flash_fwd_splitkv_kernelI23Flash_fwd_kernel_traitsILi96ELi64ELi64ELi4ELb0ELb0EN7cutlass6half_tE19Flash_kernel_traitsILi96ELi64ELi64ELi4ES3_EELb1ELb0ELb0ELb0ELb0ELb0ELb1ELb1EEEvNS_16Flash_fwd_paramsE)
        /*00e0*/ 	.short	0x0210
        /*00e2*/ 	.short	0x01d0


	//----- nvinfo : EIATTR_SW_WAR
	.align		4
.L_1576:
        /*00e4*/ 	.byte	0x04, 0x36
        /*00e6*/ 	.short	(.L_1578 - .L_1577)
.L_1577:
        /*00e8*/ 	.word	0x00000008
.L_1578:


//--------------------- .nv.info._ZN5flash24flash_fwd_splitkv_kernelI23Flash_fwd_kernel_traitsILi96ELi64ELi64ELi4ELb0ELb0EN7cutlass6half_tE19Flash_kernel_traitsILi96ELi64ELi64ELi4ES3_EELb1ELb0ELb0ELb0ELb0ELb1ELb1ELb1EEEvNS_16Flash_fwd_paramsE --------------------------
	.section	.nv.info._ZN5flash24flash_fwd_splitkv_kernelI23Flash_fwd_kernel_traitsILi96ELi64ELi64ELi4ELb0ELb0EN7cutlass6half_tE19Flash_kernel_traitsILi96ELi64ELi64ELi4ES3_EELb1ELb0ELb0ELb0ELb0ELb1ELb1ELb1EEEvNS_16Flash_fwd_paramsE,"",@"SHT_CUDA_INFO"
	.sectionflags	@""
	.align	4


	//----- nvinfo : EIATTR_CUDA_API_VERSION
	.align		4
        /*0000*/ 	.byte	0x04, 0x37
        /*0002*/ 	.short	(.L_1580 - .L_1579)
.L_1579:
        /*0004*/ 	.word	0x00000082


	//----- nvinfo : EIATTR_KPARAM_INFO
	.align		4
.L_1580:
        /*0008*/ 	.byte	0x04, 0x17
        /*000a*/ 	.short	(.L_1582 - .L_1581)
.L_1581:
        /*000c*/ 	.word	0x00000000
        /*0010*/ 	.short	0x0000
        /*0012*/ 	.short	0x0000
        /*0014*/ 	.byte	0x00, 0xf0, 0x41, 0x07


	//----- nvinfo : EIATTR_SPARSE_MMA_MASK
	.align		4
.L_1582:
        /*0018*/ 	.byte	0x03, 0x50
        /*001a*/ 	.short	0x0000


	//----- nvinfo : EIATTR_MAXREG_COUNT
	.align		4
        /*001c*/ 	.byte	0x03, 0x1b
        /*001e*/ 	.short	0x00ff


	//----- nvinfo : EIATTR_NUM_BARRIERS
	.align		4
        /*0020*/ 	.byte	0x02, 0x4c
        /*0022*/ 	.byte	0x01
	.zero		1


	//----- nvinfo : EIATTR_MERCURY_ISA_VERSION
	.align		4
        /*0024*/ 	.byte	0x03, 0x5f
        /*0026*/ 	.short	0x0101


	//----- nvinfo : EIATTR_COOP_GROUP_MASK_REGIDS
	.align		4
        /*0028*/ 	.byte	0x04, 0x29
        /*002a*/ 	.short	(.L_1584 - .L_1583)


	//   ....[0]....
.L_1583:
        /*002c*/ 	.word	0xffffffff


	//   ....[1]....
        /*0030*/ 	.word	0xffffffff


	//   ....[2]....
        /*0034*/ 	.word	0xffffffff


	//   ....[3]....
        /*0038*/ 	.word	0xffffffff


	//   ....[4]....
        /*003c*/ 	.word	0xffffffff


	//   ....[5]....
        /*0040*/ 	.word	0xffffffff


	//   ....[6]....
        /*0044*/ 	.word	0xffffffff


	//   ....[7]....
        /*0048*/ 	.word	0xffffffff


	//   ....[8]....
        /*004c*/ 	.word	0xffffffff


	//   ....[9]....
        /*0050*/ 	.word	0xffffffff


	//   ....[10]....
        /*0054*/ 	.word	0xffffffff


	//   ....[11]....
        /*0058*/ 	.word	0xffffffff


	//   ....[12]....
        /*005c*/ 	.word	0xffffffff


	//   ....[13]....
        /*0060*/ 	.word	0xffffffff


	//   ....[14]....
        /*0064*/ 	.word	0xffffffff


	//   ....[15]....
        /*0068*/ 	.word	0xffffffff


	//----- nvinfo : EIATTR_COOP_GROUP_INSTR_OFFSETS
	.align		4
.L_1584:
        /*006c*/ 	.byte	0x04, 0x28
        /*006e*/ 	.short	(.L_1586 - .L_1585)


	//   ....[0]....
.L_1585:
        /*0070*/ 	.word	0x0000cff0


	//   ....[1]....
        /*0074*/ 	.word	0x0000d010


	//   ....[2]....
        /*0078*/ 	.word	0x0000d080


	//   ....[3]....
        /*007c*/ 	.word	0x0000d090


	//   ....[4]....
        /*0080*/ 	.word	0x0000fcb0


	//   ....[5]....
        /*0084*/ 	.word	0x0000fcc0


	//   ....[6]....
        /*0088*/ 	.word	0x0000fcf0


	//   ....[7]....
        /*008c*/ 	.word	0x0000fd00


	//   ....[8]....
        /*0090*/ 	.word	0x000126a0


	//   ....[9]....
        /*0094*/ 	.word	0x000126c0


	//   ....[10]....
        /*0098*/ 	.word	0x000126f0


	//   ....[11]....
        /*009c*/ 	.word	0x00012700


	//   ....[12]....
        /*00a0*/ 	.word	0x000136a0


	//   ....[13]....
        /*00a4*/ 	.word	0x000136e0


	//   ....[14]....
        /*00a8*/ 	.word	0x00013790


	//   ....[15]....
        /*00ac*/ 	.word	0x000137a0


	//----- nvinfo : EIATTR_EXIT_INSTR_OFFSETS
	.align		4
.L_1586:
        /*00b0*/ 	.byte	0x04, 0x1c
        /*00b2*/ 	.short	(.L_1588 - .L_1587)


	//   ....[0]....
.L_1587:
        /*00b4*/ 	.word	0x00000440


	//   ....[1]....
        /*00b8*/ 	.word	0x00000d20


	//   ....[2]....
        /*00bc*/ 	.word	0x00000d50


	//   ....[3]....
        /*00c0*/ 	.word	0x00014660


	//   ....[4]....
        /*00c4*/ 	.word	0x000146d0


	//   ....[5]....
        /*00c8*/ 	.word	0x000146f0


	//----- nvinfo : EIATTR_CRS_STACK_SIZE
	.align		4
.L_1588:
        /*00cc*/ 	.byte	0x04, 0x1e
        /*00ce*/ 	.short	(.L_1590 - .L_1589)
.L_1589:
        /*00d0*/ 	.word	0x00000000


	//----- nvinfo : EIATTR_CBANK_PARAM_SIZE
	.align		4
.L_1590:
        /*00d4*/ 	.byte	0x03, 0x19
        /*00d6*/ 	.short	0x01d0


	//----- nvinfo : EIATTR_PARAM_CBANK
	.align		4
        /*00d8*/ 	.byte	0x04, 0x0a
        /*00da*/ 	.short	(.L_1592 - .L_1591)
	.align		4
.L_1591:
        /*00dc*/ 	.word	index@(.nv.constant0._ZN5flash24flash_fwd_splitkv_kernelI23Flash_fwd_kernel_traitsILi96ELi64ELi64ELi4ELb0ELb0EN7cutlass6half_tE19Flash_kernel_traitsILi96ELi64ELi64ELi4ES3_EELb1ELb0ELb0ELb0ELb0ELb1ELb1ELb1EEEvNS_16Flash_fwd_paramsE)
        /*00e0*/ 	.short	0x0210
        /*00e2*/ 	.short	0x01d0


	//----- nvinfo : EIATTR_SW_WAR
	.align		4
.L_1592:
        /*00e4*/ 	.byte	0x04, 0x36
        /*00e6*/ 	.short	(.L_1594 - .L_1593)
.L_1593:
        /*00e8*/ 	.word	0x00000008
.L_1594:


//--------------------- .nv.info._ZN5flash24flash_fwd_splitkv_kernelI23Flash_fwd_kernel_traitsILi96ELi64ELi64ELi4ELb0ELb0EN7cutlass6half_tE19Flash_kernel_traitsILi96ELi64ELi64ELi4ES3_EELb1ELb0ELb0ELb1ELb1ELb0ELb0ELb0EEEvNS_16Flash_fwd_paramsE --------------------------
	.section	.nv.info._ZN5flash24flash_fwd_splitkv_kernelI23Flash_fwd_kernel_traitsILi96ELi64ELi64ELi4ELb0ELb0EN7cutlass6half_tE19Flash_kernel_traitsILi96ELi64ELi64ELi4ES3_EELb1ELb0ELb0ELb1ELb1ELb0ELb0ELb0EEEvNS_16Flash_fwd_paramsE,"",@"SHT_CUDA_INFO"
	.sectionflags	@""
	.align	4


	//----- nvinfo : EIATTR_CUDA_API_VERSION
	.align		4
        /*0000*/ 	.byte	0x04, 0x37
        /*0002*/ 	.short	(.L_1596 - .L_1595)
.L_1595:
        /*0004*/ 	.word	0x00000082


	//----- nvinfo : EIATTR_KPARAM_INFO
	.align		4
.L_1596:
        /*0008*/ 	.byte	0x04, 0x17
        /*000a*/ 	.short	(.L_1598 - .L_1597)
.L_1597:
        /*000c*/ 	.word	0x00000000
        /*0010*/ 	.short	0x0000
        /*0012*/ 	.short	0x0000
        /*0014*/ 	.byte	0x00, 0xf0, 0x41, 0x07


	//----- nvinfo : EIATTR_SPARSE_MMA_MASK
	.align		4
.L_1598:
        /*0018*/ 	.byte	0x03, 0x50
        /*001a*/ 	.short	0x0000


	//----- nvinfo : EIATTR_MAXREG_COUNT
	.align		4
        /*001c*/ 	.byte	0x03, 0x1b
        /*001e*/ 	.short	0x00ff


	//----- nvinfo : EIATTR_NUM_BARRIERS
	.align		4
        /*0020*/ 	.byte	0x02, 0x4c
        /*0022*/ 	.byte	0x01
	.zero		1


	//----- nvinfo : EIATTR_MERCURY_ISA_VERSION
	.align		4
        /*0024*/ 	.byte	0x03, 0x5f
        /*0026*/ 	.short	0x0101


	//----- nvinfo : EIATTR_COOP_GROUP_MASK_REGIDS
	.align		4
        /*0028*/ 	.byte	0x04, 0x29
        /*002a*/ 	.short	(.L_1600 - .L_1599)


	//   ....[0]....
.L_1599:
        /*002c*/ 	.word	0xffffffff


	//   ....[1]....
        /*0030*/ 	.word	0xffffffff


	//   ....[2]....
        /*0034*/ 	.word	0xffffffff


	//   ....[3]....
        /*0038*/ 	.word	0xffffffff


	//   ....[4]....
        /*003c*/ 	.word	0xffffffff


	//   ....[5]....
        /*0040*/ 	.word	0xffffffff


	//   ....[6]....
        /*0044*/ 	.word	0xffffffff


	//   ....[7]....
        /*0048*/ 	.word	0xffffffff


	//   ....[8]....
        /*004c*/ 	.word	0xffffffff


	//   ....[9]....
        /*0050*/ 	.word	0xffffffff


	//   ....[10]....
        /*0054*/ 	.word	0xffffffff


	//   ....[11]....
        /*0058*/ 	.word	0xffffffff


	//----- nvinfo : EIATTR_COOP_GROUP_INSTR_OFFSETS
	.align		4
.L_1600:
        /*005c*/ 	.byte	0x04, 0x28
        /*005e*/ 	.short	(.L_1602 - .L_1601)


	//   ....[0]....
.L_1601:
        /*0060*/ 	.word	0x00002da0


	//   ....[1]....
        /*0064*/ 	.word	0x00002dc0


	//   ....[2]....
        /*0068*/ 	.word	0x00002e40


	//   ....[3]....
        /*006c*/ 	.word	0x00002e50


	//   ....[4]....
        /*0070*/ 	.word	0x00004c00


	//   ....[5]....
        /*0074*/ 	.word	0x00004c20


	//   ....[6]....
        /*0078*/ 	.word	0x00004c50


	//   ....[7]....
        /*007c*/ 	.word	0x00004c60


	//   ....[8]....
        /*0080*/ 	.word	0x00005c10


	//   ....[9]....
        /*0084*/ 	.word	0x00005c60


	//   ....[10]....
        /*0088*/ 	.word	0x00005ca0


	//   ....[11]....
        /*008c*/ 	.word	0x00005cd0


	//----- nvinfo : EIATTR_EXIT_INSTR_OFFSETS
	.align		4
.L_1602:
        /*0090*/ 	.byte	0x04, 0x1c
        /*0092*/ 	.short	(.L_1604 - .L_1603)


	//   ....[0]....
.L_1603:
        /*0094*/ 	.word	0x000001a0


	//   ....[1]....
        /*0098*/ 	.word	0x000006c0


	//   ....[2]....
        /*009c*/ 	.word	0x000006f0


	//   ....[3]....
        /*00a0*/ 	.word	0x00006b00


	//----- nvinfo : EIATTR_CRS_STACK_SIZE
	.align		4
.L_1604:
        /*00a4*/ 	.byte	0x04, 0x1e
        /*00a6*/ 	.short	(.L_1606 - .L_1605)
.L_1605:
        /*00a8*/ 	.word	0x00000000


	//----- nvinfo : EIATTR_CBANK_PARAM_SIZE
	.align		4
.L_1606:
        /*00ac*/ 	.byte	0x03, 0x19
        /*00ae*/ 	.short	0x01d0


	//----- nvinfo : EIATTR_PARAM_CBANK
	.align		4
        /*00b0*/ 	.byte	0x04, 0x0a
        /*00b2*/ 	.short	(.L_1608 - .L_1607)
	.align		4
.L_1607:
        /*00b4*/ 	.word	index@(.nv.constant0._ZN5flash24flash_fwd_splitkv_kernelI23Flash_fwd_kernel_traitsILi96ELi64ELi64ELi4ELb0ELb0EN7cutlass6half_tE19Flash_kernel_traitsILi96ELi64ELi64ELi4ES3_EELb1ELb0ELb0ELb1ELb1ELb0ELb0ELb0EEEvNS_16Flash_fwd_paramsE)
        /*00b8*/ 	.short	0x0210
        /*00ba*/ 	.short	0x01d0


	//----- nvinfo : EIATTR_SW_WAR
	.align		4
.L_1608:
        /*00bc*/ 	.byte	0x04, 0x36
        /*00be*/ 	.short	(.L_1610 - .L_1609)
.L_1609:
        /*00c0*/ 	.word	0x00000008
.L_1610:


//--------------------- .nv.info._ZN5flash24flash_fwd_splitkv_kernelI23Flash_fwd_kernel_traitsILi96ELi64ELi64ELi4ELb0ELb0EN7cutlass6half_tE19Flash_kernel_traitsILi96ELi64ELi64ELi4ES3_EELb1ELb0ELb0ELb1ELb1ELb1ELb0ELb0EEEvNS_16Flash_fwd_paramsE --------------------------
	.section	.nv.info._ZN5flash24flash_fwd_splitkv_kernelI23Flash_fwd_kernel_traitsILi96ELi64ELi64ELi4ELb0ELb0EN7cutlass6half_tE19Flash_kernel_traitsILi96ELi64ELi64ELi4ES3_EELb1ELb0ELb0ELb1ELb1ELb1ELb0ELb0EEEvNS_16Flash_fwd_paramsE,"",@"SHT_CUDA_INFO"
	.sectionflags	@""
	.align	4


	//----- nvinfo : EIATTR_CUDA_API_VERSION
	.align		4
        /*0000*/ 	.byte	0x04, 0x37
        /*0002*/ 	.short	(.L_1612 - .L_1611)
.L_1611:
        /*0004*/ 	.word	0x00000082


	//----- nvinfo : EIATTR_KPARAM_INFO
	.align		4
.L_1612:
        /*0008*/ 	.byte	0x04, 0x17
        /*000a*/ 	.short	(.L_1614 - .L_1613)
.L_1613:
        /*000c*/ 	.word	0x00000000
        /*0010*/ 	.short	0x0000
        /*0012*/ 	.short	0x0000
        /*0014*/ 	.byte	0x00, 0xf0, 0x41, 0x07


	//----- nvinfo : EIATTR_SPARSE_MMA_MASK
	.align		4
.L_1614:
        /*0018*/ 	.byte	0x03, 0x50
        /*001a*/ 	.short	0x0000


	//----- nvinfo : EIATTR_MAXREG_COUNT
	.align		4
        /*001c*/ 	.byte	0x03, 0x1b
        /*001e*/ 	.short	0x00ff


	//----- nvinfo : EIATTR_NUM_BARRIERS
	.align		4
        /*0020*/ 	.byte	0x02, 0x4c
        /*0022*/ 	.byte	0x01
	.zero		1


	//----- nvinfo : EIATTR_MERCURY_ISA_VERSION
	.align		4
        /*0024*/ 	.byte	0x03, 0x5f
        /*0026*/ 	.short	0x0101


	//----- nvinfo : EIATTR_COOP_GROUP_MASK_REGIDS
	.align		4
        /*0028*/ 	.byte	0x04, 0x29
        /*002a*/ 	.short	(.L_1616 - .L_1615)


	//   ....[0]....
.L_1615:
        /*002c*/ 	.word	0xffffffff


	//   ....[1]....
        /*0030*/ 	.word	0xffffffff


	//   ....[2]....
        /*0034*/ 	.word	0xffffffff


	//   ....[3]....
        /*0038*/ 	.word	0xffffffff


	//   ....[4]....
        /*003c*/ 	.word	0xffffffff


	//   ....[5]....
        /*0040*/ 	.word	0xffffffff


	//   ....[6]....
        /*0044*/ 	.word	0xffffffff


	//   ....[7]....
        /*0048*/ 	.word	0xffffffff


	//   ....[8]....
        /*004c*/ 	.word	0xffffffff


	//   ....[9]....
        /*0050*/ 	.word	0xffffffff


	//   ....[10]....
        /*0054*/ 	.word	0xffffffff


	//   ....[11]....
        /*0058*/ 	.word	0xffffffff


	//----- nvinfo : EIATTR_COOP_GROUP_INSTR_OFFSETS
	.align		4
.L_1616:
        /*005c*/ 	.byte	0x04, 0x28
        /*005e*/ 	.short	(.L_1618 - .L_1617)


	//   ....[0]....
.L_1617:
        /*0060*/ 	.word	0x00003180


	//   ....[1]....
        /*0064*/ 	.word	0x000031a0


	//   ....[2]....
        /*0068*/ 	.word	0x00003220


	//   ....[3]....
        /*006c*/ 	.word	0x00003230


	//   ....[4]....
        /*0070*/ 	.word	0x000053f0


	//   ....[5]....
        /*0074*/ 	.word	0x00005410


	//   ....[6]....
        /*0078*/ 	.word	0x00005440


	//   ....[7]....
        /*007c*/ 	.word	0x00005450


	//   ....[8]....
        /*0080*/ 	.word	0x000063f0


	//   ....[9]....
        /*0084*/ 	.word	0x00006440


	//   ....[10]....
        /*0088*/ 	.word	0x00006480


	//   ....[11]....
        /*008c*/ 	.word	0x000064b0


	//----- nvinfo : EIATTR_EXIT_INSTR_OFFSETS
	.align		4
.L_1618:
        /*0090*/ 	.byte	0x04, 0x1c
        /*0092*/ 	.short	(.L_1620 - .L_1619)


	//   ....[0]....
.L_1619:
        /*0094*/ 	.word	0x000001a0


	//   ....[1]....
        /*0098*/ 	.word	0x000006c0


	//   ....[2]....
        /*009c*/ 	.word	0x000006f0


	//   ....[3]....
        /*00a0*/ 	.word	0x000072e0


	//----- nvinfo : EIATTR_CRS_STACK_SIZE
	.align		4
.L_1620:
        /*00a4*/ 	.byte	0x04, 0x1e
        /*00a6*/ 	.short	(.L_1622 - .L_1621)
.L_1621:
        /*00a8*/ 	.word	0x00000000


	//----- nvinfo : EIATTR_CBANK_PARAM_SIZE
	.align		4
.L_1622:
        /*00ac*/ 	.byte	0x03, 0x19
        /*00ae*/ 	.short	0x01d0


	//----- nvinfo : EIATTR_PARAM_CBANK
	.align		4
        /*00b0*/ 	.byte	0x04, 0x0a
        /*00b2*/ 	.short	(.L_1624 - .L_1623)
	.align		4
.L_1623:
        /*00b4*/ 	.word	index@(.nv.constant0._ZN5flash24flash_fwd_splitkv_kernelI23Flash_fwd_kernel_traitsILi96ELi64ELi64ELi4ELb0ELb0EN7cutlass6half_tE19Flash_kernel_traitsILi96ELi64ELi64ELi4ES3_EELb1ELb0ELb0ELb1ELb1ELb1ELb0ELb0EEEvNS_16Flash_fwd_paramsE)
        /*00b8*/ 	.short	0x0210
        /*00ba*/ 	.short	0x01d0


	//----- nvinfo : EIATTR_SW_WAR
	.align		4
.L_1624:
        /*00bc*/ 	.byte	0x04, 0x36
        /*00be*/ 	.short	(.L_1626 - .L_1625)
.L_1625:
        /*00c0*/ 	.word	0x00000008
.L_1626:


//--------------------- .nv.info._ZN5flash24flash_fwd_splitkv_kernelI23Flash_fwd_kernel_traitsILi96ELi64ELi64ELi4ELb0ELb0EN7cutlass6half_tE19Flash_kernel_traitsILi96ELi64ELi64ELi4ES3_EELb1ELb0ELb0ELb1ELb1ELb0ELb1ELb0EEEvNS_16Flash_fwd_paramsE --------------------------
	.section	.nv.info._ZN5flash24flash_fwd_splitkv_kernelI23Flash_fwd_kernel_traitsILi96ELi64ELi64ELi4ELb0ELb0EN7cutlass6half_tE19Flash_kernel_traitsILi96ELi64ELi64ELi4ES3_EELb1ELb0ELb0ELb1ELb1ELb0ELb1ELb0EEEvNS_16Flash_fwd_paramsE,"",@"SHT_CUDA_INFO"
	.sectionflags	@""
	.align	4


	//----- nvinfo : EIATTR_CUDA_API_VERSION
	.align		4
        /*0000*/ 	.byte	0x04, 0x37
        /*0002*/ 	.short	(.L_1628 - .L_1627)
.L_1627:
        /*0004*/ 	.word	0x00000082


	//----- nvinfo : EIATTR_KPARAM_INFO
	.align		4
.L_1628:
        /*0008*/ 	.byte	0x04, 0x17
        /*000a*/ 	.short	(.L_1630 - .L_1629)
.L_1629:
        /*000c*/ 	.word	0x00000000
        /*0010*/ 	.short	0x0000
        /*0012*/ 	.short	0x0000
        /*0014*/ 	.byte	0x00, 0xf0, 0x41, 0x07


	//----- nvinfo : EIATTR_SPARSE_MMA_MASK
	.align		4
.L_1630:
        /*0018*/ 	.byte	0x03, 0x50
        /*001a*/ 	.short	0x0000


	//----- nvinfo : EIATTR_MAXREG_COUNT
	.align		4
        /*001c*/ 	.byte	0x03, 0x1b
        /*001e*/ 	.short	0x00ff


	//----- nvinfo : EIATTR_NUM_BARRIERS
	.align		4
        /*0020*/ 	.byte	0x02, 0x4c
        /*0022*/ 	.byte	0x01
	.zero		1


	//----- nvinfo : EIATTR_MERCURY_ISA_VERSION
	.align		4
        /*0024*/ 	.byte	0x03, 0x5f
        /*0026*/ 	.short	0x0101


	//----- nvinfo : EIATTR_COOP_GROUP_MASK_REGIDS
	.align		4
        /*0028*/ 	.byte	0x04, 0x29
        /*002a*/ 	.short	(.L_1632 - .L_1631)


	//   ....[0]....
.L_1631:
        /*002c*/ 	.word	0xffffffff


	//   ....[1]....
        /*0030*/ 	.word	0xffffffff


	//   ....[2]....
        /*0034*/ 	.word	0xffffffff


	//   ....[3]....
        /*0038*/ 	.word	0xffffffff


	//   ....[4]....
        /*003c*/ 	.word	0xffffffff


	//   ....[5]....
        /*0040*/ 	.word	0xffffffff


	//   ....[6]....
        /*0044*/ 	.word	0xffffffff


	//   ....[7]....
        /*0048*/ 	.word	0xffffffff


	//   ....[8]....
        /*004c*/ 	.word	0xffffffff


	//   ....[9]....
        /*0050*/ 	.word	0xffffffff


	//   ....[10]....
        /*0054*/ 	.word	0xffffffff


	//   ....[11]....
        /*0058*/ 	.word	0xffffffff


	//----- nvinfo : EIATTR_COOP_GROUP_INSTR_OFFSETS
	.align		4
.L_1632:
        /*005c*/ 	.byte	0x04, 0x28
        /*005e*/ 	.short	(.L_1634 - .L_1633)


	//   ....[0]....
.L_1633:
        /*0060*/ 	.word	0x00003040


	//   ....[1]....
        /*0064*/ 	.word	0x000030d0


	//   ....[2]....
        /*0068*/ 	.word	0x000030e0


	//   ....[3]....
        /*006c*/ 	.word	0x00003120


	//   ....[4]....
        /*0070*/ 	.word	0x00004e90


	//   ....[5]....
        /*0074*/ 	.word	0x00004eb0


	//   ....[6]....
        /*0078*/ 	.word	0x00004ee0


	//   ....[7]....
        /*007c*/ 	.word	0x00004ef0


	//   ....[8]....
        /*0080*/ 	.word	0x00005ea0


	//   ....[9]....
        /*0084*/ 	.word	0x00005ee0


	//   ....[10]....
        /*0088*/ 	.word	0x00005f80


	//   ....[11]....
        /*008c*/ 	.word	0x00005f90


	//----- nvinfo : EIATTR_EXIT_INSTR_OFFSETS
	.align		4
.L_1634:
        /*0090*/ 	.byte	0x04, 0x1c
        /*0092*/ 	.short	(.L_1636 - .L_1635)


	//   ....[0]....
.L_1635:
        /*0094*/ 	.word	0x00000290


	//   ....[1]....
        /*0098*/ 	.word	0x00000960


	//   ....[2]....
        /*009c*/ 	.word	0x00000990


	//   ....[3]....
        /*00a0*/ 	.word	0x00006c20


	//----- nvinfo : EIATTR_CRS_STACK_SIZE
	.align		4
.L_1636:
        /*00a4*/ 	.byte	0x04, 0x1e
        /*00a6*/ 	.short	(.L_1638 - .L_1637)
.L_1637:
        /*00a8*/ 	.word	0x00000000


	//----- nvinfo : EIATTR_CBANK_PARAM_SIZE
	.align		4
.L_1638:
        /*00ac*/ 	.byte	0x03, 0x19
        /*00ae*/ 	.short	0x01d0


	//----- nvinfo : EIATTR_PARAM_CBANK
	.align		4
        /*00b0*/ 	.byte	0x04, 0x0a
        /*00b2*/ 	.short	(.L_1640 - .L_1639)
	.align		4
.L_1639:
        /*00b4*/ 	.word	index@(.nv.constant0._ZN5flash24flash_fwd_splitkv_kernelI23Flash_fwd_kernel_traitsILi96ELi64ELi64ELi4ELb0ELb0EN7cutlass6half_tE19Flash_kernel_traitsILi96ELi64ELi64ELi4ES3_EELb1ELb0ELb0ELb1ELb1ELb0ELb1ELb0EEEvNS_16Flash_fwd_paramsE)
        /*00b8*/ 	.short	0x0210
        /*00ba*/ 	.short	0x01d0


	//----- nvinfo : EIATTR_SW_WAR
	.align		4
.L_1640:
        /*00bc*/ 	.byte	0x04, 0x36
        /*00be*/ 	.short	(.L_1642 - .L_1641)
.L_1641:
        /*00c0*/ 	.word	0x00000008
.L_1642:


//--------------------- .nv.info._ZN5flash24flash_fwd_splitkv_kernelI23Flash_fwd_kernel_traitsILi96ELi64ELi64ELi4ELb0ELb0EN7cutlass6half_tE19Flash_kernel_traitsILi96ELi64ELi64ELi4ES3_EELb1ELb0ELb0ELb1ELb1ELb1ELb1ELb0EEEvNS_16Flash_fwd_paramsE --------------------------
	.section	.nv.info._ZN5flash24flash_fwd_splitkv_kernelI23Flash_fwd_kernel_traitsILi96ELi64ELi64ELi4ELb0ELb0EN7cutlass6half_tE19Flash_kernel_traitsILi96ELi64ELi64ELi4ES3_EELb1ELb0ELb0ELb1ELb1ELb1ELb1ELb0EEEvNS_16Flash_fwd_paramsE,"",@"SHT_CUDA_INFO"
	.sectionflags	@""
	.align	4


	//----- nvinfo : EIATTR_CUDA_API_VERSION
	.align		4
        /*0000*/ 	.byte	0x04, 0x37
        /*0002*/ 	.short	(.L_1644 - .L_1643)
.L_1643:
        /*0004*/ 	.word	0x00000082


	//----- nvinfo : EIATTR_KPARAM_INFO
	.align		4
.L_1644:
        /*0008*/ 	.byte	0x04, 0x17
        /*000a*/ 	.short	(.L_1646 - .L_1645)
.L_1645:
        /*000c*/ 	.word	0x00000000
        /*0010*/ 	.short	0x0000
        /*0012*/ 	.short	0x0000
        /*0014*/ 	.byte	0x00, 0xf0, 0x41, 0x07


	//----- nvinfo : EIATTR_SPARSE_MMA_MASK
	.align		4
.L_1646:
        /*0018*/ 	.byte	0x03, 0x50
        /*001a*/ 	.short	0x0000


	//----- nvinfo : EIATTR_MAXREG_COUNT
	.align		4
        /*001c*/ 	.byte	0x03, 0x1b
        /*001e*/ 	.short	0x00ff


	//----- nvinfo : EIATTR_NUM_BARRIERS
	.align		4
        /*0020*/ 	.byte	0x02, 0x4c
        /*0022*/ 	.byte	0x01
	.zero		1


	//----- nvinfo : EIATTR_MERCURY_ISA_VERSION
	.align		4
        /*0024*/ 	.byte	0x03, 0x5f
        /*0026*/ 	.short	0x0101


	//----- nvinfo : EIATTR_COOP_GROUP_MASK_REGIDS
	.align		4
        /*0028*/ 	.byte	0x04, 0x29
        /*002a*/ 	.short	(.L_1648 - .L_1647)


	//   ....[0]....
.L_1647:
        /*002c*/ 	.word	0xffffffff


	//   ....[1]....
        /*0030*/ 	.word	0xffffffff


	//   ....[2]....
        /*0034*/ 	.word	0xffffffff


	//   ....[3]....
        /*0038*/ 	.word	0xffffffff


	//   ....[4]....
        /*003c*/ 	.word	0xffffffff


	//   ....[5]....
        /*0040*/ 	.word	0xffffffff


	//   ....[6]....
        /*0044*/ 	.word	0xffffffff


	//   ....[7]....
        /*0048*/ 	.word	0xffffffff


	//   ....[8]....
        /*004c*/ 	.word	0xffffffff


	//   ....[9]....
        /*0050*/ 	.word	0xffffffff


	//   ....[10]....
        /*0054*/ 	.word	0xffffffff


	//   ....[11]....
        /*0058*/ 	.word	0xffffffff


	//----- nvinfo : EIATTR_COOP_GROUP_INSTR_OFFSETS
	.align		4
.L_1648:
        /*005c*/ 	.byte	0x04, 0x28
        /*005e*/ 	.short	(.L_1650 - .L_1649)


	//   ....[0]....
.L_1649:
        /*0060*/ 	.word	0x00003490


	//   ....[1]....
        /*0064*/ 	.word	0x000034a0


	//   ....[2]....
        /*0068*/ 	.word	0x00003510


	//   ....[3]....
        /*006c*/ 	.word	0x00003580


	//   ....[4]....
        /*0070*/ 	.word	0x000056d0


	//   ....[5]....
        /*0074*/ 	.word	0x000056f0


	//   ....[6]....
        /*0078*/ 	.word	0x00005720


	//   ....[7]....
        /*007c*/ 	.word	0x00005730


	//   ....[8]....
        /*0080*/ 	.word	0x000066f0


	//   ....[9]....
        /*0084*/ 	.word	0x00006730


	//   ....[10]....
        /*0088*/ 	.word	0x000067d0


	//   ....[11]....
        /*008c*/ 	.word	0x000067e0


	//----- nvinfo : EIATTR_EXIT_INSTR_OFFSETS
	.align		4
.L_1650:
        /*0090*/ 	.byte	0x04, 0x1c
        /*0092*/ 	.short	(.L_1652 - .L_1651)


	//   ....[0]....
.L_1651:
        /*0094*/ 	.word	0x00000290


	//   ....[1]....
        /*0098*/ 	.word	0x00000960


	//   ....[2]....
        /*009c*/ 	.word	0x00000990


	//   ....[3]....
        /*00a0*/ 	.word	0x00007470


	//----- nvinfo : EIATTR_CRS_STACK_SIZE
	.align		4
.L_1652:
        /*00a4*/ 	.byte	0x04, 0x1e
        /*00a6*/ 	.short	(.L_1654 - .L_1653)
.L_1653:
        /*00a8*/ 	.word	0x00000000


	//----- nvinfo : EIATTR_CBANK_PARAM_SIZE
	.align		4
.L_1654:
        /*00ac*/ 	.byte	0x03, 0x19
        /*00ae*/ 	.short	0x01d0


	//----- nvinfo : EIATTR_PARAM_CBANK
	.align		4
        /*00b0*/ 	.byte	0x04, 0x0a
        /*00b2*/ 	.short	(.L_1656 - .L_1655)
	.align		4
.L_1655:
        /*00b4*/ 	.word	index@(.nv.constant0._ZN5flash24flash_fwd_splitkv_kernelI23Flash_fwd_kernel_traitsILi96ELi64ELi64ELi4ELb0ELb0EN7cutlass6half_tE19Flash_kernel_traitsILi96ELi64ELi64ELi4ES3_EELb1ELb0ELb0ELb1ELb1ELb1ELb1ELb0EEEvNS_16Flash_fwd_paramsE)
        /*00b8*/ 	.short	0x0210
        /*00ba*/ 	.short	0x01d0


	//----- nvinfo : EIATTR_SW_WAR
	.align		4
.L_1656:
        /*00bc*/ 	.byte	0x04, 0x36
        /*00be*/ 	.short	(.L_1658 - .L_1657)
.L_1657:
        /*00c0*/ 	.word	0x00000008
.L_1658:


//--------------------- .nv.info._ZN5flash24flash_fwd_splitkv_kernelI23Flash_fwd_kernel_traitsILi96ELi64ELi64ELi4ELb0ELb0EN7cutlass6half_tE19Flash_kernel_traitsILi96ELi64ELi64ELi4ES3_EELb1ELb0ELb0ELb0ELb1ELb0ELb0ELb0EEEvNS_16Flash_fwd_paramsE --------------------------
	.section	.nv.info._ZN5flash24flash_fwd_splitkv_kernelI23Flash_fwd_kernel_traitsILi96ELi64ELi64ELi4ELb0ELb0EN7cutlass6half_tE19Flash_kernel_traitsILi96ELi64ELi64ELi4ES3_EELb1ELb0ELb0ELb0ELb1ELb0ELb0ELb0EEEvNS_16Flash_fwd_paramsE,"",@"SHT_CUDA_INFO"
	.sectionflags	@""
	.align	4


	//----- nvinfo : EIATTR_CUDA_API_VERSION
	.align		4
        /*0000*/ 	.byte	0x04, 0x37
        /*0002*/ 	.short	(.L_1660 - .L_1659)
.L_1659:
        /*0004*/ 	.word	0x00000082


	//----- nvinfo : EIATTR_KPARAM_INFO
	.align		4
.L_1660:
        /*0008*/ 	.byte	0x04, 0x17
        /*000a*/ 	.short	(.L_1662 - .L_1661)
.L_1661:
        /*000c*/ 	.word	0x00000000
        /*0010*/ 	.short	0x0000
        /*0012*/ 	.short	0x0000
        /*0014*/ 	.byte	0x00, 0xf0, 0x41, 0x07


	//----- nvinfo : EIATTR_SPARSE_MMA_MASK
	.align		4
.L_1662:
        /*0018*/ 	.byte	0x03, 0x50
        /*001a*/ 	.short	0x0000


	//----- nvinfo : EIATTR_MAXREG_COUNT
	.align		4
        /*001c*/ 	.byte	0x03, 0x1b
        /*001e*/ 	.short	0x00ff


	//----- nvinfo : EIATTR_NUM_BARRIERS
	.align		4
        /*0020*/ 	.byte	0x02, 0x4c
        /*0022*/ 	.byte	0x01
	.zero		1


	//----- nvinfo : EIATTR_MERCURY_ISA_VERSION
	.align		4
        /*0024*/ 	.byte	0x03, 0x5f
        /*0026*/ 	.short	0x0101


	//----- nvinfo : EIATTR_COOP_GROUP_MASK_REGIDS
	.align		4
        /*0028*/ 	.byte	0x04, 0x29
        /*002a*/ 	.short	(.L_1664 - .L_1663)


	//   ....[0]....
.L_1663:
        /*002c*/ 	.word	0xffffffff


	//   ....[1]....
        /*0030*/ 	.word	0xffffffff


	//   ....[2]....
        /*0034*/ 	.word	0xffffffff


	//   ....[3]....
        /*0038*/ 	.word	0xffffffff


	//   ....[4]....
        /*003c*/ 	.word	0xffffffff


	//   ....[5]....
        /*0040*/ 	.word	0xffffffff


	//   ....[6]....
        /*0044*/ 	.word	0xffffffff


	//   ....[7]....
        /*0048*/ 	.word	0xffffffff


	//   ....[8]....
        /*004c*/ 	.word	0xffffffff


	//   ....[9]....
        /*0050*/ 	.word	0xffffffff


	//   ....[10]....
        /*0054*/ 	.word	0xffffffff


	//   ....[11]....
        /*0058*/ 	.word	0xffffffff


	//   ....[12]....
        /*005c*/ 	.word	0xffffffff


	//   ....[13]....
        /*0060*/ 	.word	0xffffffff


	//   ....[14]....
        /*0064*/ 	.word	0xffffffff


	//   ....[15]....
        /*0068*/ 	.word	0xffffffff


	//----- nvinfo : EIATTR_COOP_GROUP_INSTR_OFFSETS
	.align		4
.L_1664:
        /*006c*/ 	.byte	0x04, 0x28
        /*006e*/ 	.short	(.L_1666 - .L_1665)


	//   ....[0]....
.L_1665:
        /*0070*/ 	.word	0x000034e0


	//   ....[1]....
        /*0074*/ 	.word	0x00003500


	//   ....[2]....
        /*0078*/ 	.word	0x00003550


	//   ....[3]....
        /*007c*/ 	.word	0x00003560


	//   ....[4]....
        /*0080*/ 	.word	0x000058d0


	//   ....[5]....
        /*0084*/ 	.word	0x000058e0


	//   ....[6]....
        /*0088*/ 	.word	0x00005910


	//   ....[7]....
        /*008c*/ 	.word	0x00005920


	//   ....[8]....
        /*0090*/ 	.word	0x00007ad0


	//   ....[9]....
        /*0094*/ 	.word	0x00007af0


	//   ....[10]....
        /*0098*/ 	.word	0x00007b20


	//   ....[11]....
        /*009c*/ 	.word	0x00007b30


	//   ....[12]....
        /*00a0*/ 	.word	0x00008af0


	//   ....[13]....
        /*00a4*/ 	.word	0x00008b30


	//   ....[14]....
        /*00a8*/ 	.word	0x00008b90


	//   ....[15]....
        /*00ac*/ 	.word	0x00008ba0


	//----- nvinfo : EIATTR_EXIT_INSTR_OFFSETS
	.align		4
.L_1666:
        /*00b0*/ 	.byte	0x04, 0x1c
        /*00b2*/ 	.short	(.L_1668 - .L_1667)


	//   ....[0]....
.L_1667:
        /*00b4*/ 	.word	0x00000320


	//   ....[1]....
        /*00b8*/ 	.word	0x00000990


	//   ....[2]....
        /*00bc*/ 	.word	0x000009c0


	//   ....[3]....
        /*00c0*/ 	.word	0x00009af0


	//   ....[4]....
        /*00c4*/ 	.word	0x00009be0


	//----- nvinfo : EIATTR_CRS_STACK_SIZE
	.align		4
.L_1668:
        /*00c8*/ 	.byte	0x04, 0x1e
        /*00ca*/ 	.short	(.L_1670 - .L_1669)
.L_1669:
        /*00cc*/ 	.word	0x00000000


	//----- nvinfo : EIATTR_CBANK_PARAM_SIZE
	.align		4
.L_1670:
        /*00d0*/ 	.byte	0x03, 0x19
        /*00d2*/ 	.short	0x01d0


	//----- nvinfo : EIATTR_PARAM_CBANK
	.align		4
        /*00d4*/ 	.byte	0x04, 0x0a
        /*00d6*/ 	.short	(.L_1672 - .L_1671)
	.align		4
.L_1671:
        /*00d8*/ 	.word	index@(.nv.constant0._ZN5flash24flash_fwd_splitkv_kernelI23Flash_fwd_kernel_traitsILi96ELi64ELi64ELi4ELb0ELb0EN7cutlass6half_tE19Flash_kernel_traitsILi96ELi64ELi64ELi4ES3_EELb1ELb0ELb0ELb0ELb1ELb0ELb0ELb0EEEvNS_16Flash_fwd_paramsE)
        /*00dc*/ 	.short	0x0210
        /*00de*/ 	.short	0x01d0


	//----- nvinfo : EIATTR_SW_WAR
	.align		4
.L_1672:
        /*00e0*/ 	.byte	0x04, 0x36
        /*00e2*/ 	.short	(.L_1674 - .L_1673)
.L_1673:
        /*00e4*/ 	.word	0x00000008
.L_1674:


//--------------------- .nv.info._ZN5flash24flash_fwd_splitkv_kernelI23Flash_fwd_kernel_traitsILi96ELi64ELi64ELi4ELb0ELb0EN7cutlass6half_tE19Flash_kernel_traitsILi96ELi64ELi64ELi4ES3_EELb1ELb0ELb0ELb0ELb1ELb1ELb0ELb0EEEvNS_16Flash_fwd_paramsE --------------------------
	.section	.nv.info._ZN5flash24flash_fwd_splitkv_kernelI23Flash_fwd_kernel_traitsILi96ELi64ELi64ELi4ELb0ELb0EN7cutlass6half_tE19Flash_kernel_traitsILi96ELi64ELi64ELi4ES3_EELb1ELb0ELb0ELb0ELb1ELb1ELb0ELb0EEEvNS_16Flash_fwd_paramsE,"",@"SHT_CUDA_INFO"
	.sectionflags	@""
	.align	4


	//----- nvinfo : EIATTR_CUDA_API_VERSION
	.align		4
        /*0000*/ 	.byte	0x04, 0x37
        /*0002*/ 	.short	(.L_1676 - .L_1675)
.L_1675:
        /*0004*/ 	.word	0x00000082


	//----- nvinfo : EIATTR_KPARAM_INFO
	.align		4
.L_1676:
        /*0008*/ 	.byte	0x04, 0x17
        /*000a*/ 	.short	(.L_1678 - .L_1677)
.L_1677:
        /*000c*/ 	.word	0x00000000
        /*0010*/ 	.short	0x0000
        /*0012*/ 	.short	0x0000
        /*0014*/ 	.byte	0x00, 0xf0, 0x41, 0x07


	//----- nvinfo : EIATTR_SPARSE_MMA_MASK
	.align		4
.L_1678:
        /*0018*/ 	.byte	0x03, 0x50
        /*001a*/ 	.short	0x0000


	//----- nvinfo : EIATTR_MAXREG_COUNT
	.align		4
        /*001c*/ 	.byte	0x03, 0x1b
        /*001e*/ 	.short	0x00ff


	//----- nvinfo : EIATTR_NUM_BARRIERS
	.align		4
        /*0020*/ 	.byte	0x02, 0x4c
        /*0022*/ 	.byte	0x01
	.zero		1


	//----- nvinfo : EIATTR_MERCURY_ISA_VERSION
	.align		4
        /*0024*/ 	.byte	0x03, 0x5f
        /*0026*/ 	.short	0x0101


	//----- nvinfo : EIATTR_COOP_GROUP_MASK_REGIDS
	.align		4
        /*0028*/ 	.byte	0x04, 0x29
        /*002a*/ 	.short	(.L_1680 - .L_1679)


	//   ....[0]....
.L_1679:
        /*002c*/ 	.word	0xffffffff


	//   ....[1]....
        /*0030*/ 	.word	0xffffffff


	//   ....[2]....
        /*0034*/ 	.word	0xffffffff


	//   ....[3]....
        /*0038*/ 	.word	0xffffffff


	//   ....[4]....
        /*003c*/ 	.word	0xffffffff


	//   ....[5]....
        /*0040*/ 	.word	0xffffffff


	//   ....[6]....
        /*0044*/ 	.word	0xffffffff


	//   ....[7]....
        /*0048*/ 	.word	0xffffffff


	//   ....[8]....
        /*004c*/ 	.word	0xffffffff


	//   ....[9]....
        /*0050*/ 	.word	0xffffffff


	//   ....[10]....
        /*0054*/ 	.word	0xffffffff


	//   ....[11]....
        /*0058*/ 	.word	0xffffffff


	//   ....[12]....
        /*005c*/ 	.word	0xffffffff


	//   ....[13]....
        /*0060*/ 	.word	0xffffffff


	//   ....[14]....
        /*0064*/ 	.word	0xffffffff


	//   ....[15]....
        /*0068*/ 	.word	0xffffffff


	//----- nvinfo : EIATTR_COOP_GROUP_INSTR_OFFSETS
	.align		4
.L_1680:
        /*006c*/ 	.byte	0x04, 0x28
        /*006e*/ 	.short	(.L_1682 - .L_1681)


	//   ....[0]....
.L_1681:
        /*0070*/ 	.word	0x000038e0


	//   ....[1]....
        /*0074*/ 	.word	0x00003950


	//   ....[2]....
        /*0078*/ 	.word	0x00003960


	//   ....[3]....
        /*007c*/ 	.word	0x000039e0


	//   ....[4]....
        /*0080*/ 	.word	0x000060d0


	//   ....[5]....
        /*0084*/ 	.word	0x000060f0


	//   ....[6]....
        /*0088*/ 	.word	0x00006130


	//   ....[7]....
        /*008c*/ 	.word	0x00006140


	//   ....[8]....
        /*0090*/ 	.word	0x000086f0


	//   ....[9]....
        /*0094*/ 	.word	0x00008700


	//   ....[10]....
        /*0098*/ 	.word	0x00008740


	//   ....[11]....
        /*009c*/ 	.word	0x00008750


	//   ....[12]....
        /*00a0*/ 	.word	0x000096f0


	//   ....[13]....
        /*00a4*/ 	.word	0x00009730


	//   ....[14]....
        /*00a8*/ 	.word	0x00009790


	//   ....[15]....
        /*00ac*/ 	.word	0x000097a0


	//----- nvinfo : EIATTR_EXIT_INSTR_OFFSETS
	.align		4
.L_1682:
        /*00b0*/ 	.byte	0x04, 0x1c
        /*00b2*/ 	.short	(.L_1684 - .L_1683)


	//   ....[0]....
.L_1683:
        /*00b4*/ 	.word	0x00000320


	//   ....[1]....
        /*00b8*/ 	.word	0x00000990


	//   ....[2]....
        /*00bc*/ 	.word	0x000009c0


	//   ....[3]....
        /*00c0*/ 	.word	0x0000a6f0


	//   ....[4]....
        /*00c4*/ 	.word	0x0000a7e0


	//----- nvinfo : EIATTR_CRS_STACK_SIZE
	.align		4
.L_1684:
        /*00c8*/ 	.byte	0x04, 0x1e
        /*00ca*/ 	.short	(.L_1686 - .L_1685)
.L_1685:
        /*00cc*/ 	.word	0x00000000


	//----- nvinfo : EIATTR_CBANK_PARAM_SIZE
	.align		4
.L_1686:
        /*00d0*/ 	.byte	0x03, 0x19
        /*00d2*/ 	.short	0x01d0


	//----- nvinfo : EIATTR_PARAM_CBANK
	.align		4
        /*00d4*/ 	.byte	0x04, 0x0a
        /*00d6*/ 	.short	(.L_1688 - .L_1687)
	.align		4
.L_1687:
        /*00d8*/ 	.word	index@(.nv.constant0._ZN5flash24flash_fwd_splitkv_kernelI23Flash_fwd_kernel_traitsILi96ELi64ELi64ELi4ELb0ELb0EN7cutlass6half_tE19Flash_kernel_traitsILi96ELi64ELi64ELi4ES3_EELb1ELb0ELb0ELb0ELb1ELb1ELb0ELb0EEEvNS_16Flash_fwd_paramsE)
        /*00dc*/ 	.short	0x0210
        /*00de*/ 	.short	0x01d0


	//----- nvinfo : EIATTR_SW_WAR
	.align		4
.L_1688:
        /*00e0*/ 	.byte	0x04, 0x36
        /*00e2*/ 	.short	(.L_1690 - .L_1689)
.L_1689:
        /*00e4*/ 	.word	0x00000008
.L_1690:


//--------------------- .nv.info._ZN5flash24flash_fwd_splitkv_kernelI23Flash_fwd_kernel_traitsILi96ELi64ELi64ELi4ELb0ELb0EN7cutlass6half_tE19Flash_kernel_traitsILi96ELi64ELi64ELi4ES3_EELb1ELb0ELb1ELb0ELb0ELb0ELb0ELb0EEEvNS_16Flash_fwd_paramsE --------------------------
	.section	.nv.info._ZN5flash24flash_fwd_splitkv_kernelI23Flash_fwd_kernel_traitsILi96ELi64ELi64ELi4ELb0ELb0EN7cutlass6half_tE19Flash_kernel_traitsILi96ELi64ELi64ELi4ES3_EELb1ELb0ELb1ELb0ELb0ELb0ELb0ELb0EEEvNS_16Flash_fwd_paramsE,"",@"SHT_CUDA_INFO"
	.sectionflags	@""
	.align	4


	//----- nvinfo : EIATTR_CUDA_API_VERSION
	.align		4
        /*0000*/ 	.byte	0x04, 0x37
        /*0002*/ 	.short	(.L_1692 - .L_1691)
.L_1691:
        /*0004*/ 	.word	0x00000082


	//----- nvinfo : EIATTR_KPARAM_INFO
	.align		4
.L_1692:
        /*0008*/ 	.byte	0x04, 0x17
        /*000a*/ 	.short	(.L_1694 - .L_1693)
.L_1693:
        /*000c*/ 	.word	0x00000000
        /*0010*/ 	.short	0x0000
        /*0012*/ 	.short	0x0000
        /*0014*/ 	.byte	0x00, 0xf0, 0x41, 0x07


	//----- nvinfo : EIATTR_SPARSE_MMA_MASK
	.align		4
.L_1694:
        /*0018*/ 	.byte	0x03, 0x50
        /*001a*/ 	.short	0x0000


	//----- nvinfo : EIATTR_MAXREG_COUNT
	.align		4
        /*001c*/ 	.byte	0x03, 0x1b
        /*001e*/ 	.short	0x00ff


	//----- nvinfo : EIATTR_NUM_BARRIERS
	.align		4
        /*0020*/ 	.byte	0x02, 0x4c
        /*0022*/ 	.byte	0x01
	.zero		1


	//----- nvinfo : EIATTR_MERCURY_ISA_VERSION
	.align		4
        /*0024*/ 	.byte	0x03, 0x5f
        /*0026*/ 	.short	0x0101


	//----- nvinfo : EIATTR_COOP_GROUP_MASK_REGIDS
	.align		4
        /*0028*/ 	.byte	0x04, 0x29
        /*002a*/ 	.short	(.L_1696 - .L_1695)


	//   ....[0]....
.L_1695:
        /*002c*/ 	.word	0xffffffff


	//   ....[1]....
        /*0030*/ 	.word	0xffffffff


	//   ....[2]....
        /*0034*/ 	.word	0xffffffff


	//   ....[3]....
        /*0038*/ 	.word	0xffffffff


	//   ....[4]....
        /*003c*/ 	.word	0xffffffff


	//   ....[5]....
        /*0040*/ 	.word	0xffffffff


	//   ....[6]....
        /*0044*/ 	.word	0xffffffff


	//   ....[7]....
        /*0048*/ 	.word	0xffffffff


	//   ....[8]....
        /*004c*/ 	.word	0xffffffff


	//   ....[9]....
        /*0050*/ 	.word	0xffffffff


	//   ....[10]....
        /*0054*/ 	.word	0xffffffff


	//   ....[11]....
        /*0058*/ 	.word	0xffffffff


	//   ....[12]....
        /*005c*/ 	.word	0xffffffff


	//   ....[13]....
        /*0060*/ 	.word	0xffffffff


	//   ....[14]....
        /*0064*/ 	.word	0xffffffff


	//   ....[15]....
        /*0068*/ 	.word	0xffffffff


	//----- nvinfo : EIATTR_COOP_GROUP_INSTR_OFFSETS
	.align		4
.L_1696:
        /*006c*/ 	.byte	0x04, 0x28
        /*006e*/ 	.short	(.L_1698 - .L_1697)


	//   ....[0]....
.L_1697:
        /*0070*/ 	.word	0x00004530


	//   ....[1]....
        /*0074*/ 	.word	0x000045c0


	//   ....[2]....
        /*0078*/ 	.word	0x000045f0


	//   ....[3]....
        /*007c*/ 	.word	0x00004660


	//   ....[4]....
        /*0080*/ 	.word	0x00007090


	//   ....[5]....
        /*0084*/ 	.word	0x000070e0


	//   ....[6]....
        /*0088*/ 	.word	0x00007100


	//   ....[7]....
        /*008c*/ 	.word	0x00007120


	//   ....[8]....
        /*0090*/ 	.word	0x00009ac0


	//   ....[9]....
        /*0094*/ 	.word	0x00009ad0


	//   ....[10]....
        /*0098*/ 	.word	0x00009b00


	//   ....[11]....
        /*009c*/ 	.word	0x00009b10


	//   ....[12]....
        /*00a0*/ 	.word	0x0000ab00


	//   ....[13]....
        /*00a4*/ 	.word	0x0000ab40


	//   ....[14]....
        /*00a8*/ 	.word	0x0000abb0


	//   ....[15]....
        /*00ac*/ 	.word	0x0000abc0


	//----- nvinfo : EIATTR_EXIT_INSTR_OFFSETS
	.align		4
.L_1698:
        /*00b0*/ 	.byte	0x04, 0x1c
        /*00b2*/ 	.short	(.L_1700 - .L_1699)


	//   ....[0]....
.L_1699:
        /*00b4*/ 	.word	0x00000310


	//   ....[1]....
        /*00b8*/ 	.word	0x00000a40


	//   ....[2]....
        /*00bc*/ 	.word	0x00000a70


	//   ....[3]....
        /*00c0*/ 	.word	0x0000bb90


	//   ....[4]....
        /*00c4*/ 	.word	0x0000bcb0


	//   ....[5]....
        /*00c8*/ 	.word	0x0000bcd0


	//----- nvinfo : EIATTR_CRS_STACK_SIZE
	.align		4
.L_1700:
        /*00cc*/ 	.byte	0x04, 0x1e
        /*00ce*/ 	.short	(.L_1702 - .L_1701)
.L_1701:
        /*00d0*/ 	.word	0x00000000


	//----- nvinfo : EIATTR_CBANK_PARAM_SIZE
	.align		4
.L_1702:
        /*00d4*/ 	.byte	0x03, 0x19
        /*00d6*/ 	.short	0x01d0


	//----- nvinfo : EIATTR_PARAM_CBANK
	.align		4
        /*00d8*/ 	.byte	0x04, 0x0a
        /*00da*/ 	.short	(.L_1704 - .L_1703)
	.align		4
.L_1703:
        /*00dc*/ 	.word	index@(.nv.constant0._ZN5flash24flash_fwd_splitkv_kernelI23Flash_fwd_kernel_traitsILi96ELi64ELi64ELi4ELb0ELb0EN7cutlass6half_tE19Flash_kernel_traitsILi96ELi64ELi64ELi4ES3_EELb1ELb0ELb1ELb0ELb0ELb0ELb0ELb0EEEvNS_16Flash_fwd_paramsE)
        /*00e0*/ 	.short	0x0210
        /*00e2*/ 	.short	0x01d0


	//----- nvinfo : EIATTR_SW_WAR
	.align		4
.L_1704:
        /*00e4*/ 	.byte	0x04, 0x36
        /*00e6*/ 	.short	(.L_1706 - .L_1705)
.L_1705:
        /*00e8*/ 	.word	0x00000008
.L_1706:


//--------------------- .nv.info._ZN5flash24flash_fwd_splitkv_kernelI23Flash_fwd_kernel_traitsILi96ELi64ELi64ELi4ELb0ELb0EN7cutlass6half_tE19Flash_kernel_traitsILi96ELi64ELi64ELi4ES3_EELb1ELb0ELb1ELb0ELb0ELb1ELb0ELb0EEEvNS_16Flash_fwd_paramsE --------------------------
	.section	.nv.info._ZN5flash24flash_fwd_splitkv_kernelI23Flash_fwd_kernel_traitsILi96ELi64ELi64ELi4ELb0ELb0EN7cutlass6half_tE19Flash_kernel_traitsILi96ELi64ELi64ELi4ES3_EELb1ELb0ELb1ELb0ELb0ELb1ELb0ELb0EEEvNS_16Flash_fwd_paramsE,"",@"SHT_CUDA_INFO"
	.sectionflags	@""
	.align	4


	//----- nvinfo : EIATTR_CUDA_API_VERSION
	.align		4
        /*0000*/ 	.byte	0x04, 0x37
        /*0002*/ 	.short	(.L_1708 - .L_1707)
.L_1707:
        /*0004*/ 	.word	0x00000082


	//----- nvinfo : EIATTR_KPARAM_INFO
	.align		4
.L_1708:
        /*0008*/ 	.byte	0x04, 0x17
        /*000a*/ 	.short	(.L_1710 - .L_1709)
.L_1709:
        /*000c*/ 	.word	0x00000000
        /*0010*/ 	.short	0x0000
        /*0012*/ 	.short	0x0000
        /*0014*/ 	.byte	0x00, 0xf0, 0x41, 0x07


	//----- nvinfo : EIATTR_SPARSE_MMA_MASK
	.align		4
.L_1710:
        /*0018*/ 	.byte	0x03, 0x50
        /*001a*/ 	.short	0x0000


	//----- nvinfo : EIATTR_MAXREG_COUNT
	.align		4
        /*001c*/ 	.byte	0x03, 0x1b
        /*001e*/ 	.short	0x00ff


	//----- nvinfo : EIATTR_NUM_BARRIERS
	.align		4
        /*0020*/ 	.byte	0x02, 0x4c
        /*0022*/ 	.byte	0x01
	.zero		1


	//----- nvinfo : EIATTR_MERCURY_ISA_VERSION
	.align		4
        /*0024*/ 	.byte	0x03, 0x5f
        /*0026*/ 	.short	0x0101


	//----- nvinfo : EIATTR_COOP_GROUP_MASK_REGIDS
	.align		4
        /*0028*/ 	.byte	0x04, 0x29
        /*002a*/ 	.short	(.L_1712 - .L_1711)


	//   ....[0]....
.L_1711:
        /*002c*/ 	.word	0xffffffff


	//   ....[1]....
        /*0030*/ 	.word	0xffffffff


	//   ....[2]....
        /*0034*/ 	.word	0xffffffff


	//   ....[3]....
        /*0038*/ 	.word	0xffffffff


	//   ....[4]....
        /*003c*/ 	.word	0xffffffff


	//   ....[5]....
        /*0040*/ 	.word	0xffffffff


	//   ....[6]....
        /*0044*/ 	.word	0xffffffff


	//   ....[7]....
        /*0048*/ 	.word	0xffffffff


	//   ....[8]....
        /*004c*/ 	.word	0xffffffff


	//   ....[9]....
        /*0050*/ 	.word	0xffffffff


	//   ....[10]....
        /*0054*/ 	.word	0xffffffff


	//   ....[11]....
        /*0058*/ 	.word	0xffffffff


	//   ....[12]....
        /*005c*/ 	.word	0xffffffff


	//   ....[13]....
        /*0060*/ 	.word	0xffffffff


	//   ....[14]....
        /*0064*/ 	.word	0xffffffff


	//   ....[15]....
        /*0068*/ 	.word	0xffffffff


	//----- nvinfo : EIATTR_COOP_GROUP_INSTR_OFFSETS
	.align		4
.L_1712:
        /*006c*/ 	.byte	0x04, 0x28
        /*006e*/ 	.short	(.L_1714 - .L_1713)


	//   ....[0]....
.L_1713:
        /*0070*/ 	.word	0x000049b0


	//   ....[1]....
        /*0074*/ 	.word	0x000049e0


	//   ....[2]....
        /*0078*/ 	.word	0x00004a10


	//   ....[3]....
        /*007c*/ 	.word	0x00004a40


	//   ....[4]....
        /*0080*/ 	.word	0x00007960


	//   ....[5]....
        /*0084*/ 	.word	0x00007970


	//   ....[6]....
        /*0088*/ 	.word	0x000079a0


	//   ....[7]....
        /*008c*/ 	.word	0x000079b0


	//   ....[8]....
        /*0090*/ 	.word	0x0000a750


	//   ....[9]....
        /*0094*/ 	.word	0x0000a770


	//   ....[10]....
        /*0098*/ 	.word	0x0000a7a0


	//   ....[11]....
        /*009c*/ 	.word	0x0000a7b0


	//   ....[12]....
        /*00a0*/ 	.word	0x0000b790


	//   ....[13]....
        /*00a4*/ 	.word	0x0000b7d0


	//   ....[14]....
        /*00a8*/ 	.word	0x0000b820


	//   ....[15]....
        /*00ac*/ 	.word	0x0000b830


	//----- nvinfo : EIATTR_EXIT_INSTR_OFFSETS
	.align		4
.L_1714:
        /*00b0*/ 	.byte	0x04, 0x1c
        /*00b2*/ 	.short	(.L_1716 - .L_1715)


	//   ....[0]....
.L_1715:
        /*00b4*/ 	.word	0x00000310


	//   ....[1]....
        /*00b8*/ 	.word	0x00000a40


	//   ....[2]....
        /*00bc*/ 	.word	0x00000a70


	//   ....[3]....
        /*00c0*/ 	.word	0x0000c820


	//   ....[4]....
        /*00c4*/ 	.word	0x0000c940


	//   ....[5]....
        /*00c8*/ 	.word	0x0000c960


	//----- nvinfo : EIATTR_CRS_STACK_SIZE
	.align		4
.L_1716:
        /*00cc*/ 	.byte	0x04, 0x1e
        /*00ce*/ 	.short	(.L_1718 - .L_1717)
.L_1717:
        /*00d0*/ 	.word	0x00000000


	//----- nvinfo : EIATTR_CBANK_PARAM_SIZE
	.align		4
.L_1718:
        /*00d4*/ 	.byte	0x03, 0x19
        /*00d6*/ 	.short	0x01d0


	//----- nvinfo : EIATTR_PARAM_CBANK
	.align		4
        /*00d8*/ 	.byte	0x04, 0x0a
        /*00da*/ 	.short	(.L_1720 - .L_1719)
	.align		4
.L_1719:
        /*00dc*/ 	.word	index@(.nv.constant0._ZN5flash24flash_fwd_splitkv_kernelI23Flash_fwd_kernel_traitsILi96ELi64ELi64ELi4ELb0ELb0EN7cutlass6half_tE19Flash_kernel_traitsILi96ELi64ELi64ELi4ES3_EELb1ELb0ELb1ELb0ELb0ELb1ELb0ELb0EEEvNS_16Flash_fwd_paramsE)
        /*00e0*/ 	.short	0x0210
        /*00e2*/ 	.short	0x01d0


	//----- nvinfo : EIATTR_SW_WAR
	.align		4
.L_1720:
        /*00e4*/ 	.byte	0x04, 0x36
        /*00e6*/ 	.short	(.L_1722 - .L_1721)
.L_1721:
        /*00e8*/ 	.word	0x00000008
.L_1722:


//--------------------- .nv.info._ZN5flash24flash_fwd_splitkv_kernelI23Flash_fwd_kernel_traitsILi96ELi64ELi64ELi4ELb0ELb0EN7cutlass6half_tE19Flash_kernel_traitsILi96ELi64ELi64ELi4ES3_EELb1ELb0ELb0ELb0ELb1ELb0ELb0ELb1EEEvNS_16Flash_fwd_paramsE --------------------------
	.section	.nv.info._ZN5flash24flash_fwd_splitkv_kernelI23Flash_fwd_kernel_traitsILi96ELi64ELi64ELi4ELb0ELb0EN7cutlass6half_tE19Flash_kernel_traitsILi96ELi64ELi64ELi4ES3_EELb1ELb0ELb0ELb0ELb1ELb0ELb0ELb1EEEvNS_16Flash_fwd_paramsE,"",@"SHT_CUDA_INFO"
	.sectionflags	@""
	.align	4


	//----- nvinfo : EIATTR_CUDA_API_VERSION
	.align		4
        /*0000*/ 	.byte	0x04, 0x37
        /*0002*/ 	.short	(.L_1724 - .L_1723)
.L_1723:
        /*0004*/ 	.word	0x00000082


	//----- nvinfo : EIATTR_KPARAM_INFO
	.align		4
.L_1724:
        /*0008*/ 	.byte	0x04, 0x17
        /*000a*/ 	.short	(.L_1726 - .L_1725)
.L_1725:
        /*000c*/ 	.word	0x00000000
        /*0010*/ 	.short	0x0000
        /*0012*/ 	.short	0x0000
        /*0014*/ 	.byte	0x00, 0xf0, 0x41, 0x07


	//----- nvinfo : EIATTR_SPARSE_MMA_MASK
	.align		4
.L_1726:
        /*0018*/ 	.byte	0x03, 0x50
        /*001a*/ 	.short	0x0000


	//----- nvinfo : EIATTR_MAXREG_COUNT
	.align		4
        /*001c*/ 	.byte	0x03, 0x1b
        /*001e*/ 	.short	0x00ff


	//----- nvinfo : EIATTR_NUM_BARRIERS
	.align		4
        /*0020*/ 	.byte	0x02, 0x4c
        /*0022*/ 	.byte	0x01
	.zero		1


	//----- nvinfo : EIATTR_MERCURY_ISA_VERSION
	.align		4
        /*0024*/ 	.byte	0x03, 0x5f
        /*0026*/ 	.short	0x0101


	//----- nvinfo : EIATTR_COOP_GROUP_MASK_REGIDS
	.align		4
        /*0028*/ 	.byte	0x04, 0x29
        /*002a*/ 	.short	(.L_1728 - .L_1727)


	//   ....[0]....
.L_1727:
        /*002c*/ 	.word	0xffffffff


	//   ....[1]....
        /*0030*/ 	.word	0xffffffff


	//   ....[2]....
        /*0034*/ 	.word	0xffffffff


	//   ....[3]....
        /*0038*/ 	.word	0xffffffff


	//   ....[4]....
        /*003c*/ 	.word	0xffffffff


	//   ....[5]....
        /*0040*/ 	.word	0xffffffff


	//   ....[6]....
        /*0044*/ 	.word	0xffffffff


	//   ....[7]....
        /*0048*/ 	.word	0xffffffff


	//   ....[8]....
        /*004c*/ 	.word	0xffffffff


	//   ....[9]....
        /*0050*/ 	.word	0xffffffff


	//   ....[10]....
        /*0054*/ 	.word	0xffffffff


	//   ....[11]....
        /*0058*/ 	.word	0xffffffff


	//   ....[12]....
        /*005c*/ 	.word	0xffffffff


	//   ....[13]....
        /*0060*/ 	.word	0xffffffff


	//   ....[14]....
        /*0064*/ 	.word	0xffffffff


	//   ....[15]....
        /*0068*/ 	.word	0xffffffff


	//----- nvinfo : EIATTR_COOP_GROUP_INSTR_OFFSETS
	.align		4
.L_1728:
        /*006c*/ 	.byte	0x04, 0x28
        /*006e*/ 	.short	(.L_1730 - .L_1729)


	//   ....[0]....
.L_1729:
        /*0070*/ 	.word	0x0000b3c0


	//   ....[1]....
        /*0074*/ 	.word	0x0000b400


	//   ....[2]....
        /*0078*/ 	.word	0x0000b420


	//   ....[3]....
        /*007c*/ 	.word	0x0000b480


	//   ....[4]....
        /*0080*/ 	.word	0x0000d790


	//   ....[5]....
        /*0084*/ 	.word	0x0000d7a0


	//   ....[6]....
        /*0088*/ 	.word	0x0000d7d0


	//   ....[7]....
        /*008c*/ 	.word	0x0000d7e0


	//   ....[8]....
        /*0090*/ 	.word	0x0000f9d0


	//   ....[9]....
        /*0094*/ 	.word	0x0000f9f0


	//   ....[10]....
        /*0098*/ 	.word	0x0000fa30


	//   ....[11]....
        /*009c*/ 	.word	0x0000fa40


	//   ....[12]....
        /*00a0*/ 	.word	0x000109f0


	//   ....[13]....
        /*00a4*/ 	.word	0x00010a30


	//   ....[14]....
        /*00a8*/ 	.word	0x00010a90


	//   ....[15]....
        /*00ac*/ 	.word	0x00010aa0


	//----- nvinfo : EIATTR_EXIT_INSTR_OFFSETS
	.align		4
.L_1730:
        /*00b0*/ 	.byte	0x04, 0x1c
        /*00b2*/ 	.short	(.L_1732 - .L_1731)


	//   ....[0]....
.L_1731:
        /*00b4*/ 	.word	0x00000340


	//   ....[1]....
        /*00b8*/ 	.word	0x000009b0


	//   ....[2]....
        /*00bc*/ 	.word	0x000009e0


	//   ....[3]....
        /*00c0*/ 	.word	0x000119c0


	//   ....[4]....
        /*00c4*/ 	.word	0x00011ab0


	//----- nvinfo : EIATTR_CRS_STACK_SIZE
	.align		4
.L_1732:
        /*00c8*/ 	.byte	0x04, 0x1e
        /*00ca*/ 	.short	(.L_1734 - .L_1733)
.L_1733:
        /*00cc*/ 	.word	0x00000000


	//----- nvinfo : EIATTR_CBANK_PARAM_SIZE
	.align		4
.L_1734:
        /*00d0*/ 	.byte	0x03, 0x19
        /*00d2*/ 	.short	0x01d0


	//----- nvinfo : EIATTR_PARAM_CBANK
	.align		4
        /*00d4*/ 	.byte	0x04, 0x0a
        /*00d6*/ 	.short	(.L_1736 - .L_1735)
	.align		4
.L_1735:
        /*00d8*/ 	.word	index@(.nv.constant0._ZN5flash24flash_fwd_splitkv_kernelI23Flash_fwd_kernel_traitsILi96ELi64ELi64ELi4ELb0ELb0EN7cutlass6half_tE19Flash_kernel_traitsILi96ELi64ELi64ELi4ES3_EELb1ELb0ELb0ELb0ELb1ELb0ELb0ELb1EEEvNS_16Flash_fwd_paramsE)
        /*00dc*/ 	.short	0x0210
        /*00de*/ 	.short	0x01d0


	//----- nvinfo : EIATTR_SW_WAR
	.align		4
.L_1736:
        /*00e0*/ 	.byte	0x04, 0x36
        /*00e2*/ 	.short	(.L_1738 - .L_1737)
.L_1737:
        /*00e4*/ 	.word	0x00000008
.L_1738:


//--------------------- .nv.info._ZN5flash24flash_fwd_splitkv_kernelI23Flash_fwd_kernel_traitsILi96ELi64ELi64ELi4ELb0ELb0EN7cutlass6half_tE19Flash_kernel_traitsILi96ELi64ELi64ELi4ES3_EELb1ELb0ELb0ELb0ELb1ELb1ELb0ELb1EEEvNS_16Flash_fwd_paramsE --------------------------
	.section	.nv.info._ZN5flash24flash_fwd_splitkv_kernelI23Flash_fwd_kernel_traitsILi96ELi64ELi64ELi4ELb0ELb0EN7cutlass6half_tE19Flash_kernel_traitsILi96ELi64ELi64ELi4ES3_EELb1ELb0ELb0ELb0ELb1ELb1ELb0ELb1EEEvNS_16Flash_fwd_paramsE,"",@"SHT_CUDA_INFO"
	.sectionflags	@""
	.align	4


	//----- nvinfo : EIATTR_CUDA_API_VERSION
	.align		4
        /*0000*/ 	.byte	0x04, 0x37
        /*0002*/ 	.short	(.L_1740 - .L_1739)
.L_1739:
        /*0004*/ 	.word	0x00000082


	//----- nvinfo : EIATTR_KPARAM_INFO
	.align		4
.L_1740:
        /*0008*/ 	.byte	0x04, 0x17
        /*000a*/ 	.short	(.L_1742 - .L_1741)
.L_1741:
        /*000c*/ 	.word	0x00000000
        /*0010*/ 	.short	0x0000
        /*0012*/ 	.short	0x0000
        /*0014*/ 	.byte	0x00, 0xf0, 0x41, 0x07


	//----- nvinfo : EIATTR_SPARSE_MMA_MASK
	.align		4
.L_1742:
        /*0018*/ 	.byte	0x03, 0x50
        /*001a*/ 	.short	0x0000


	//----- nvinfo : EIATTR_MAXREG_COUNT
	.align		4
        /*001c*/ 	.byte	0x03, 0x1b
        /*001e*/ 	.short	0x00ff


	//----- nvinfo : EIATTR_NUM_BARRIERS
	.align		4
        /*0020*/ 	.byte	0x02, 0x4c
        /*0022*/ 	.byte	0x01
	.zero		1


	//----- nvinfo : EIATTR_MERCURY_ISA_VERSION
	.align		4
        /*0024*/ 	.byte	0x03, 0x5f
        /*0026*/ 	.short	0x0101


	//----- nvinfo : EIATTR_COOP_GROUP_MASK_REGIDS
	.align		4
        /*0028*/ 	.byte	0x04, 0x29
        /*002a*/ 	.short	(.L_1744 - .L_1743)


	//   ....[0]....
.L_1743:
        /*002c*/ 	.word	0xffffffff


	//   ....[1]....
        /*0030*/ 	.word	0xffffffff


	//   ....[2]....
        /*0034*/ 	.word	0xffffffff


	//   ....[3]....
        /*0038*/ 	.word	0xffffffff


	//   ....[4]....
        /*003c*/ 	.word	0xffffffff


	//   ....[5]....
        /*0040*/ 	.word	0xffffffff


	//   ....[6]....
        /*0044*/ 	.word	0xffffffff


	//   ....[7]....
        /*0048*/ 	.word	0xffffffff


	//   ....[8]....
        /*004c*/ 	.word	0xffffffff


	//   ....[9]....
        /*0050*/ 	.word	0xffffffff


	//   ....[10]....
        /*0054*/ 	.word	0xffffffff


	//   ....[11]....
        /*0058*/ 	.word	0xffffffff


	//   ....[12]....
        /*005c*/ 	.word	0xffffffff


	//   ....[13]....
        /*0060*/ 	.word	0xffffffff


	//   ....[14]....
        /*0064*/ 	.word	0xffffffff


	//   ....[15]....
        /*0068*/ 	.word	0xffffffff


	//----- nvinfo : EIATTR_COOP_GROUP_INSTR_OFFSETS
	.align		4
.L_1744:
        /*006c*/ 	.byte	0x04, 0x28
        /*006e*/ 	.short	(.L_1746 - .L_1745)


	//   ....[0]....
.L_1745:
        /*0070*/ 	.word	0x0000b820


	//   ....[1]....
        /*0074*/ 	.word	0x0000b870


	//   ....[2]....
        /*0078*/ 	.word	0x0000b880


	//   ....[3]....
        /*007c*/ 	.word	0x0000b900


	//   ....[4]....
        /*0080*/ 	.word	0x0000e010


	//   ....[5]....
        /*0084*/ 	.word	0x0000e020


	//   ....[6]....
        /*0088*/ 	.word	0x0000e050


	//   ....[7]....
        /*008c*/ 	.word	0x0000e060


	//   ....[8]....
        /*0090*/ 	.word	0x00010680


	//   ....[9]....
        /*0094*/ 	.word	0x000106a0


	//   ....[10]....
        /*0098*/ 	.word	0x000106d0


	//   ....[11]....
        /*009c*/ 	.word	0x000106e0


	//   ....[12]....
        /*00a0*/ 	.word	0x00011680


	//   ....[13]....
        /*00a4*/ 	.word	0x000116c0


	//   ....[14]....
        /*00a8*/ 	.word	0x00011720


	//   ....[15]....
        /*00ac*/ 	.word	0x00011730


	//----- nvinfo : EIATTR_EXIT_INSTR_OFFSETS
	.align		4
.L_1746:
        /*00b0*/ 	.byte	0x04, 0x1c
        /*00b2*/ 	.short	(.L_1748 - .L_1747)


	//   ....[0]....
.L_1747:
        /*00b4*/ 	.word	0x00000340


	//   ....[1]....
        /*00b8*/ 	.word	0x000009b0


	//   ....[2]....
        /*00bc*/ 	.word	0x000009e0


	//   ....[3]....
        /*00c0*/ 	.word	0x00012650


	//   ....[4]....
        /*00c4*/ 	.word	0x00012740


	//----- nvinfo : EIATTR_CRS_STACK_SIZE
	.align		4
.L_1748:
        /*00c8*/ 	.byte	0x04, 0x1e
        /*00ca*/ 	.short	(.L_1750 - .L_1749)
.L_1749:
        /*00cc*/ 	.word	0x00000000


	//----- nvinfo : EIATTR_CBANK_PARAM_SIZE
	.align		4
.L_1750:
        /*00d0*/ 	.byte	0x03, 0x19
        /*00d2*/ 	.short	0x01d0


	//----- nvinfo : EIATTR_PARAM_CBANK
	.align		4
        /*00d4*/ 	.byte	0x04, 0x0a
        /*00d6*/ 	.short	(.L_1752 - .L_1751)
	.align		4
.L_1751:
        /*00d8*/ 	.word	index@(.nv.constant0._ZN5flash24flash_fwd_splitkv_kernelI23Flash_fwd_kernel_traitsILi96ELi64ELi64ELi4ELb0ELb0EN7cutlass6half_tE19Flash_kernel_traitsILi96ELi64ELi64ELi4ES3_EELb1ELb0ELb0ELb0ELb1ELb1ELb0ELb1EEEvNS_16Flash_fwd_paramsE)
        /*00dc*/ 	.short	0x0210
        /*00de*/ 	.short	0x01d0


	//----- nvinfo : EIATTR_SW_WAR
	.align		4
.L_1752:
        /*00e0*/ 	.byte	0x04, 0x36
        /*00e2*/ 	.short	(.L_1754 - .L_1753)
.L_1753:
        /*00e4*/ 	.word	0x00000008
.L_1754:


//--------------------- .nv.info._ZN5flash24flash_fwd_splitkv_kernelI23Flash_fwd_kernel_traitsILi96ELi64ELi64ELi4ELb0ELb0EN7cutlass6half_tE19Flash_kernel_traitsILi96ELi64ELi64ELi4ES3_EELb1ELb0ELb1ELb0ELb0ELb0ELb0ELb1EEEvNS_16Flash_fwd_paramsE --------------------------
	.section	.nv.info._ZN5flash24flash_fwd_splitkv_kernelI23Flash_fwd_kernel_traitsILi96ELi64ELi64ELi4ELb0ELb0EN7cutlass6half_tE19Flash_kernel_traitsILi96ELi64ELi64ELi4ES3_EELb1ELb0ELb1ELb0ELb0ELb0ELb0ELb1EEEvNS_16Flash_fwd_paramsE,"",@"SHT_CUDA_INFO"
	.sectionflags	@""
	.align	4


	//----- nvinfo : EIATTR_CUDA_API_VERSION
	.align		4
        /*0000*/ 	.byte	0x04, 0x37
        /*0002*/ 	.short	(.L_1756 - .L_1755)
.L_1755:
        /*0004*/ 	.word	0x00000082


	//----- nvinfo : EIATTR_KPARAM_INFO
	.align		4
.L_1756:
        /*0008*/ 	.byte	0x04, 0x17
        /*000a*/ 	.short	(.L_1758 - .L_1757)
.L_1757:
        /*000c*/ 	.word	0x00000000
        /*0010*/ 	.short	0x0000
        /*0012*/ 	.short	0x0000
        /*0014*/ 	.byte	0x00, 0xf0, 0x41, 0x07


	//----- nvinfo : EIATTR_SPARSE_MMA_MASK
	.align		4
.L_1758:
        /*0018*/ 	.byte	0x03, 0x50
        /*001a*/ 	.short	0x0000


	//----- nvinfo : EIATTR_MAXREG_COUNT
	.align		4
        /*001c*/ 	.byte	0x03, 0x1b
        /*001e*/ 	.short	0x00ff


	//----- nvinfo : EIATTR_NUM_BARRIERS
	.align		4
        /*0020*/ 	.byte	0x02, 0x4c
        /*0022*/ 	.byte	0x01
	.zero		1


	//----- nvinfo : EIATTR_MERCURY_ISA_VERSION
	.align		4
        /*0024*/ 	.byte	0x03, 0x5f
        /*0026*/ 	.short	0x0101


	//----- nvinfo : EIATTR_COOP_GROUP_MASK_REGIDS
	.align		4
        /*0028*/ 	.byte	0x04, 0x29
        /*002a*/ 	.short	(.L_1760 - .L_1759)


	//   ....[0]....
.L_1759:
        /*002c*/ 	.word	0xffffffff


	//   ....[1]....
        /*0030*/ 	.word	0xffffffff


	//   ....[2]....
        /*0034*/ 	.word	0xffffffff


	//   ....[3]....
        /*0038*/ 	.word	0xffffffff


	//   ....[4]....
        /*003c*/ 	.word	0xffffffff


	//   ....[5]....
        /*0040*/ 	.word	0xffffffff


	//   ....[6]....
        /*0044*/ 	.word	0xffffffff


	//   ....[7]....
        /*0048*/ 	.word	0xffffffff


	//   ....[8]....
        /*004c*/ 	.word	0xffffffff


	//   ....[9]....
        /*0050*/ 	.word	0xffffffff


	//   ....[10]....
        /*0054*/ 	.word	0xffffffff


	//   ....[11]....
        /*0058*/ 	.word	0xffffffff


	//   ....[12]....
        /*005c*/ 	.word	0xffffffff


	//   ....[13]....
        /*0060*/ 	.word	0xffffffff


	//   ....[14]....
        /*0064*/ 	.word	0xffffffff


	//   ....[15]....
        /*0068*/ 	.word	0xffffffff


	//----- nvinfo : EIATTR_COOP_GROUP_INSTR_OFFSETS
	.align		4
.L_1760:
        /*006c*/ 	.byte	0x04, 0x28
        /*006e*/ 	.short	(.L_1762 - .L_1761)


	//   ....[0]....
.L_1761:
        /*0070*/ 	.word	0x0000cce0


	//   ....[1]....
        /*0074*/ 	.word	0x0000cd30


	//   ....[2]....
        /*0078*/ 	.word	0x0000cd40


	//   ....[3]....
        /*007c*/ 	.word	0x0000cd70


	//   ....[4]....
        /*0080*/ 	.word	0x0000f7f0


	//   ....[5]....
        /*0084*/ 	.word	0x0000f840


	//   ....[6]....
        /*0088*/ 	.word	0x0000f860


	//   ....[7]....
        /*008c*/ 	.word	0x0000f880


	//   ....[8]....
        /*0090*/ 	.word	0x00012240


	//   ....[9]....
        /*0094*/ 	.word	0x00012250


	//   ....[10]....
        /*0098*/ 	.word	0x00012280


	//   ....[11]....
        /*009c*/ 	.word	0x00012290


	//   ....[12]....
        /*00a0*/ 	.word	0x00013290


	//   ....[13]....
        /*00a4*/ 	.word	0x000132d0


	//   ....[14]....
        /*00a8*/ 	.word	0x00013320


	//   ....[15]....
        /*00ac*/ 	.word	0x00013330


	//----- nvinfo : EIATTR_EXIT_INSTR_OFFSETS
	.align		4
.L_1762:
        /*00b0*/ 	.byte	0x04, 0x1c
        /*00b2*/ 	.short	(.L_1764 - .L_1763)


	//   ....[0]....
.L_1763:
        /*00b4*/ 	.word	0x00000330


	//   ....[1]....
        /*00b8*/ 	.word	0x00000a50


	//   ....[2]....
        /*00bc*/ 	.word	0x00000a80


	//   ....[3]....
        /*00c0*/ 	.word	0x000142b0


	//   ....[4]....
        /*00c4*/ 	.word	0x000143d0


	//   ....[5]....
        /*00c8*/ 	.word	0x000143f0


	//----- nvinfo : EIATTR_CRS_STACK_SIZE
	.align		4
.L_1764:
        /*00cc*/ 	.byte	0x04, 0x1e
        /*00ce*/ 	.short	(.L_1766 - .L_1765)
.L_1765:
        /*00d0*/ 	.word	0x00000000


	//----- nvinfo : EIATTR_CBANK_PARAM_SIZE
	.align		4
.L_1766:
        /*00d4*/ 	.byte	0x03, 0x19
        /*00d6*/ 	.short	0x01d0


	//----- nvinfo : EIATTR_PARAM_CBANK
	.align		4
        /*00d8*/ 	.byte	0x04, 0x0a
        /*00da*/ 	.short	(.L_1768 - .L_1767)
	.align		4
.L_1767:
        /*00dc*/ 	.word	index@(.nv.constant0._ZN5flash24flash_fwd_splitkv_kernelI23Flash_fwd_kernel_traitsILi96ELi64ELi64ELi4ELb0ELb0EN7cutlass6half_tE19Flash_kernel_traitsILi96ELi64ELi64ELi4ES3_EELb1ELb0ELb1ELb0ELb0ELb0ELb0ELb1EEEvNS_16Flash_fwd_paramsE)
        /*00e0*/ 	.short	0x0210
        /*00e2*/ 	.short	0x01d0


	//----- nvinfo : EIATTR_SW_WAR
	.align		4
.L_1768:
        /*00e4*/ 	.byte	0x04, 0x36
        /*00e6*/ 	.short	(.L_1770 - .L_1769)
.L_1769:
        /*00e8*/ 	.word	0x00000008
.L_1770:


//--------------------- .nv.info._ZN5flash24flash_fwd_splitkv_kernelI23Flash_fwd_kernel_traitsILi96ELi64ELi64ELi4ELb0ELb0EN7cutlass6half_tE19Flash_kernel_traitsILi96ELi64ELi64ELi4ES3_EELb1ELb0ELb1ELb0ELb0ELb1ELb0ELb1EEEvNS_16Flash_fwd_paramsE --------------------------
	.section	.nv.info._ZN5flash24flash_fwd_splitkv_kernelI23Flash_fwd_kernel_traitsILi96ELi64ELi64ELi4ELb0ELb0EN7cutlass6half_tE19Flash_kernel_traitsILi96ELi64ELi64ELi4ES3_EELb1ELb0ELb1ELb0ELb0ELb1ELb0ELb1EEEvNS_16Flash_fwd_paramsE,"",@"SHT_CUDA_INFO"
	.sectionflags	@""
	.align	4


	//----- nvinfo : EIATTR_CUDA_API_VERSION
	.align		4
        /*0000*/ 	.byte	0x04, 0x37
        /*0002*/ 	.short	(.L_1772 - .L_1771)
.L_1771:
        /*0004*/ 	.word	0x00000082


	//----- nvinfo : EIATTR_KPARAM_INFO
	.align		4
.L_1772:
        /*0008*/ 	.byte	0x04, 0x17
        /*000a*/ 	.short	(.L_1774 - .L_1773)
.L_1773:
        /*000c*/ 	.word	0x00000000
        /*0010*/ 	.short	0x0000
        /*0012*/ 	.short	0x0000
        /*0014*/ 	.byte	0x00, 0xf0, 0x41, 0x07


	//----- nvinfo : EIATTR_SPARSE_MMA_MASK
	.align		4
.L_1774:
        /*0018*/ 	.byte	0x03, 0x50
        /*001a*/ 	.short	0x0000


	//----- nvinfo : EIATTR_MAXREG_COUNT
	.align		4
        /*001c*/ 	.byte	0x03, 0x1b
        /*001e*/ 	.short	0x00ff


	//----- nvinfo : EIATTR_NUM_BARRIERS
	.align		4
        /*0020*/ 	.byte	0x02, 0x4c
        /*0022*/ 	.byte	0x01
	.zero		1


	//----- nvinfo : EIATTR_MERCURY_ISA_VERSION
	.align		4
        /*0024*/ 	.byte	0x03, 0x5f
        /*0026*/ 	.short	0x0101


	//----- nvinfo : EIATTR_COOP_GROUP_MASK_REGIDS
	.align		4
        /*0028*/ 	.byte	0x04, 0x29
        /*002a*/ 	.short	(.L_1776 - .L_1775)


	//   ....[0]....
.L_1775:
        /*002c*/ 	.word	0xffffffff


	//   ....[1]....
        /*0030*/ 	.word	0xffffffff


	//   ....[2]....
        /*0034*/ 	.word	0xffffffff


	//   ....[3]....
        /*0038*/ 	.word	0xffffffff


	//   ....[4]....
        /*003c*/ 	.word	0xffffffff


	//   ....[5]....
        /*0040*/ 	.word	0xffffffff


	//   ....[6]....
        /*0044*/ 	.word	0xffffffff


	//   ....[7]....
        /*0048*/ 	.word	0xffffffff


	//   ....[8]....
        /*004c*/ 	.word	0xffffffff


	//   ....[9]....
        /*0050*/ 	.word	0xffffffff


	//   ....[10]....
        /*0054*/ 	.word	0xffffffff


	//   ....[11]....
        /*0058*/ 	.word	0xffffffff


	//   ....[12]....
        /*005c*/ 	.word	0xffffffff


	//   ....[13]....
        /*0060*/ 	.word	0xffffffff


	//   ....[14]....
        /*0064*/ 	.word	0xffffffff


	//   ....[15]....
        /*0068*/ 	.word	0xffffffff


	//----- nvinfo : EIATTR_COOP_GROUP_INSTR_OFFSETS
	.align		4
.L_1776:
        /*006c*/ 	.byte	0x04, 0x28
        /*006e*/ 	.short	(.L_1778 - .L_1777)


	//   ....[0]....
.L_1777:
        /*0070*/ 	.word	0x0000d0b0


	//   ....[1]....
        /*0074*/ 	.word	0x0000d0d0


	//   ....[2]....
        /*0078*/ 	.word	0x0000d140


	//   ....[3]....
        /*007c*/ 	.word	0x0000d160


	//   ....[4]....
        /*0080*/ 	.word	0x0000ffc0


	//   ....[5]....
        /*0084*/ 	.word	0x00010020


	//   ....[6]....
        /*0088*/ 	.word	0x00010040


	//   ....[7]....
        /*008c*/ 	.word	0x00010060


	//   ....[8]....
        /*0090*/ 	.word	0x00012e50


	//   ....[9]....
        /*0094*/ 	.word	0x00012e60


	//   ....[10]....
        /*0098*/ 	.word	0x00012e90


	//   ....[11]....
        /*009c*/ 	.word	0x00012ea0


	//   ....[12]....
        /*00a0*/ 	.word	0x00013e50


	//   ....[13]....
        /*00a4*/ 	.word	0x00013e90


	//   ....[14]....
        /*00a8*/ 	.word	0x00013ef0


	//   ....[15]....
        /*00ac*/ 	.word	0x00013f00


	//----- nvinfo : EIATTR_EXIT_INSTR_OFFSETS
	.align		4
.L_1778:
        /*00b0*/ 	.byte	0x04, 0x1c
        /*00b2*/ 	.short	(.L_1780 - .L_1779)


	//   ....[0]....
.L_1779:
        /*00b4*/ 	.word	0x00000330


	//   ....[1]....
        /*00b8*/ 	.word	0x00000a50


	//   ....[2]....
        /*00bc*/ 	.word	0x00000a80


	//   ....[3]....
        /*00c0*/ 	.word	0x00014e70


	//   ....[4]....
        /*00c4*/ 	.word	0x00014f90


	//   ....[5]....
        /*00c8*/ 	.word	0x00014fb0


	//----- nvinfo : EIATTR_CRS_STACK_SIZE
	.align		4
.L_1780:
        /*00cc*/ 	.byte	0x04, 0x1e
        /*00ce*/ 	.short	(.L_1782 - .L_1781)
.L_1781:
        /*00d0*/ 	.word	0x00000000


	//----- nvinfo : EIATTR_CBANK_PARAM_SIZE
	.align		4
.L_1782:
        /*00d4*/ 	.byte	0x03, 0x19
        /*00d6*/ 	.short	0x01d0


	//----- nvinfo : EIATTR_PARAM_CBANK
	.align		4
        /*00d8*/ 	.byte	0x04, 0x0a
        /*00da*/ 	.short	(.L_1784 - .L_1783)
	.align		4
.L_1783:
        /*00dc*/ 	.word	index@(.nv.constant0._ZN5flash24flash_fwd_splitkv_kernelI23Flash_fwd_kernel_traitsILi96ELi64ELi64ELi4ELb0ELb0EN7cutlass6half_tE19Flash_kernel_traitsILi96ELi64ELi64ELi4ES3_EELb1ELb0ELb1ELb0ELb0ELb1ELb0ELb1EEEvNS_16Flash_fwd_paramsE)
        /*00e0*/ 	.short	0x0210
        /*00e2*/ 	.short	0x01d0


	//----- nvinfo : EIATTR_SW_WAR
	.align		4
.L_1784:
        /*00e4*/ 	.byte	0x04, 0x36
        /*00e6*/ 	.short	(.L_1786 - .L_1785)
.L_1785:
        /*00e8*/ 	.word	0x00000008
.L_1786:


//--------------------- .nv.info._ZN5flash24flash_fwd_splitkv_kernelI23Flash_fwd_kernel_traitsILi96ELi64ELi64ELi4ELb0ELb0EN7cutlass6half_tE19Flash_kernel_traitsILi96ELi64ELi64ELi4ES3_EELb1ELb0ELb0ELb0ELb1ELb0ELb1ELb0EEEvNS_16Flash_fwd_paramsE --------------------------
	.section	.nv.info._ZN5flash24flash_fwd_splitkv_kernelI23Flash_fwd_kernel_traitsILi96ELi64ELi64ELi4ELb0ELb0EN7cutlass6half_tE19Flash_kernel_traitsILi96ELi64ELi64ELi4ES3_EELb1ELb0ELb0ELb0ELb1ELb0ELb1ELb0EEEvNS_16Flash_fwd_paramsE,"",@"SHT_CUDA_INFO"
	.sectionflags	@""
	.align	4


	//----- nvinfo : EIATTR_CUDA_API_VERSION
	.align		4
        /*0000*/ 	.byte	0x04, 0x37
        /*0002*/ 	.short	(.L_1788 - .L_1787)
.L_1787:
        /*0004*/ 	.word	0x00000082


	//----- nvinfo : EIATTR_KPARAM_INFO
	.align		4
.L_1788:
        /*0008*/ 	.byte	0x04, 0x17
        /*000a*/ 	.short	(.L_1790 - .L_1789)
.L_1789:
        /*000c*/ 	.word	0x00000000
        /*0010*/ 	.short	0x0000
        /*0012*/ 	.short	0x0000
        /*0014*/ 	.byte	0x00, 0xf0, 0x41, 0x07


	//----- nvinfo : EIATTR_SPARSE_MMA_MASK
	.align		4
.L_1790:
        /*0018*/ 	.byte	0x03, 0x50
        /*001a*/ 	.short	0x0000


	//----- nvinfo : EIATTR_MAXREG_COUNT
	.align		4
        /*001c*/ 	.byte	0x03, 0x1b
        /*001e*/ 	.short	0x00ff


	//----- nvinfo : EIATTR_NUM_BARRIERS
	.align		4
        /*0020*/ 	.byte	0x02, 0x4c
        /*0022*/ 	.byte	0x01
	.zero		1


	//----- nvinfo : EIATTR_MERCURY_ISA_VERSION
	.align		4
        /*0024*/ 	.byte	0x03, 0x5f
        /*0026*/ 	.short	0x0101


	//----- nvinfo : EIATTR_COOP_GROUP_MASK_REGIDS
	.align		4
        /*0028*/ 	.byte	0x04, 0x29
        /*002a*/ 	.short	(.L_1792 - .L_1791)


	//   ....[0]....
.L_1791:
        /*002c*/ 	.word	0xffffffff


	//   ....[1]....
        /*0030*/ 	.word	0xffffffff


	//   ....[2]....
        /*0034*/ 	.word	0xffffffff


	//   ....[3]....
        /*0038*/ 	.word	0xffffffff


	//   ....[4]....
        /*003c*/ 	.word	0xffffffff


	//   ....[5]....
        /*0040*/ 	.word	0xffffffff


	//   ....[6]....
        /*0044*/ 	.word	0xffffffff


	//   ....[7]....
        /*0048*/ 	.word	0xffffffff


	//   ....[8]....
        /*004c*/ 	.word	0xffffffff


	//   ....[9]....
        /*0050*/ 	.word	0xffffffff


	//   ....[10]....
        /*0054*/ 	.word	0xffffffff


	//   ....[11]....
        /*0058*/ 	.word	0xffffffff


	//   ....[12]....
        /*005c*/ 	.word	0xffffffff


	//   ....[13]....
        /*0060*/ 	.word	0xffffffff


	//   ....[14]....
        /*0064*/ 	.word	0xffffffff


	//   ....[15]....
        /*0068*/ 	.word	0xffffffff


	//----- nvinfo : EIATTR_COOP_GROUP_INSTR_OFFSETS
	.align		4
.L_1792:
        /*006c*/ 	.byte	0x04, 0x28
        /*006e*/ 	.short	(.L_1794 - .L_1793)


	//   ....[0]....
.L_1793:
        /*0070*/ 	.word	0x00003710


	//   ....[1]....
        /*0074*/ 	.word	0x00003740


	//   ....[2]....
        /*0078*/ 	.word	0x000037b0


	//   ....[3]....
        /*007c*/ 	.word	0x000037c0


	//   ....[4]....
        /*0080*/ 	.word	0x00005b60


	//   ....[5]....
        /*0084*/ 	.word	0x00005b70


	//   ....[6]....
        /*0088*/ 	.word	0x00005ba0


	//   ....[7]....
        /*008c*/ 	.word	0x00005bb0


	//   ....[8]....
        /*0090*/ 	.word	0x00007d90


	//   ....[9]....
        /*0094*/ 	.word	0x00007db0


	//   ....[10]....
        /*0098*/ 	.word	0x00007de0


	//   ....[11]....
        /*009c*/ 	.word	0x00007df0


	//   ....[12]....
        /*00a0*/ 	.word	0x00008db0


	//   ....[13]....
        /*00a4*/ 	.word	0x00008df0


	//   ....[14]....
        /*00a8*/ 	.word	0x00008e90


	//   ....[15]....
        /*00ac*/ 	.word	0x00008ea0


	//----- nvinfo : EIATTR_EXIT_INSTR_OFFSETS
	.align		4
.L_1794:
        /*00b0*/ 	.byte	0x04, 0x1c
        /*00b2*/ 	.short	(.L_1796 - .L_1795)


	//   ....[0]....
.L_1795:
        /*00b4*/ 	.word	0x00000450


	//   ....[1]....
        /*00b8*/ 	.word	0x00000b30


	//   ....[2]....
        /*00bc*/ 	.word	0x00000b60


	//   ....[3]....
        /*00c0*/ 	.word	0x00009ba0


	//   ....[4]....
        /*00c4*/ 	.word	0x00009be0


	//----- nvinfo : EIATTR_CRS_STACK_SIZE
	.align		4
.L_1796:
        /*00c8*/ 	.byte	0x04, 0x1e
        /*00ca*/ 	.short	(.L_1798 - .L_1797)
.L_1797:
        /*00cc*/ 	.word	0x00000000


	//----- nvinfo : EIATTR_CBANK_PARAM_SIZE
	.align		4
.L_1798:
        /*00d0*/ 	.byte	0x03, 0x19
        /*00d2*/ 	.short	0x01d0


	//----- nvinfo : EIATTR_PARAM_CBANK
	.align		4
        /*00d4*/ 	.byte	0x04, 0x0a
        /*00d6*/ 	.short	(.L_1800 - .L_1799)
	.align		4
.L_1799:
        /*00d8*/ 	.word	index@(.nv.constant0._ZN5flash24flash_fwd_splitkv_kernelI23Flash_fwd_kernel_traitsILi96ELi64ELi64ELi4ELb0ELb0EN7cutlass6half_tE19Flash_kernel_traitsILi96ELi64ELi64ELi4ES3_EELb1ELb0ELb0ELb0ELb1ELb0ELb1ELb0EEEvNS_16Flash_fwd_paramsE)
        /*00dc*/ 	.short	0x0210
        /*00de*/ 	.short	0x01d0


	//----- nvinfo : EIATTR_SW_WAR
	.align		4
.L_1800:
        /*00e0*/ 	.byte	0x04, 0x36
        /*00e2*/ 	.short	(.L_1802 - .L_1801)
.L_1801:
        /*00e4*/ 	.word	0x00000008
.L_1802:


//--------------------- .nv.info._ZN5flash24flash_fwd_splitkv_kernelI23Flash_fwd_kernel_traitsILi96ELi64ELi64ELi4ELb0ELb0EN7cutlass6half_tE19Flash_kernel_traitsILi96ELi64ELi64ELi4ES3_EELb1ELb0ELb0ELb0ELb1ELb1ELb1ELb0EEEvNS_16Flash_fwd_paramsE --------------------------
	.section	.nv.info._ZN5flash24flash_fwd_splitkv_kernelI23Flash_fwd_kernel_traitsILi96ELi64ELi64ELi4ELb0ELb0EN7cutlass6half_tE19Flash_kernel_traitsILi96ELi64ELi64ELi4ES3_EELb1ELb0ELb0ELb0ELb1ELb1ELb1ELb0EEEvNS_16Flash_fwd_paramsE,"",@"SHT_CUDA_INFO"
	.sectionflags	@""
	.align	4


	//----- nvinfo : EIATTR_CUDA_API_VERSION
	.align		4
        /*0000*/ 	.byte	0x04, 0x37
        /*0002*/ 	.short	(.L_1804 - .L_1803)
.L_1803:
        /*0004*/ 	.word	0x00000082


	//----- nvinfo : EIATTR_KPARAM_INFO
	.align		4
.L_1804:
        /*0008*/ 	.byte	0x04, 0x17
        /*000a*/ 	.short	(.L_1806 - .L_1805)
.L_1805:
        /*000c*/ 	.word	0x00000000
        /*0010*/ 	.short	0x0000
        /*0012*/ 	.short	0x0000
        /*0014*/ 	.byte	0x00, 0xf0, 0x41, 0x07


	//----- nvinfo : EIATTR_SPARSE_MMA_MASK
	.align		4
.L_1806:
        /*0018*/ 	.byte	0x03, 0x50
        /*001a*/ 	.short	0x0000


	//----- nvinfo : EIATTR_MAXREG_COUNT
	.align		4
        /*001c*/ 	.byte	0x03, 0x1b
        /*001e*/ 	.short	0x00ff


	//----- nvinfo : EIATTR_NUM_BARRIERS
	.align		4
        /*0020*/ 	.byte	0x02, 0x4c
        /*0022*/ 	.byte	0x01
	.zero		1


	//----- nvinfo : EIATTR_MERCURY_ISA_VERSION
	.align		4
        /*0024*/ 	.byte	0x03, 0x5f
        /*0026*/ 	.short	0x0101


	//----- nvinfo : EIATTR_COOP_GROUP_MASK_REGIDS
	.align		4
        /*0028*/ 	.byte	0x04, 0x29
        /*002a*/ 	.short	(.L_1808 - .L_1807)


	//   ....[0]....
.L_1807:
        /*002c*/ 	.word	0xffffffff


	//   ....[1]....
        /*0030*/ 	.word	0xffffffff


	//   ....[2]....
        /*0034*/ 	.word	0xffffffff


	//   ....[3]....
        /*0038*/ 	.word	0xffffffff


	//   ....[4]....
        /*003c*/ 	.word	0xffffffff


	//   ....[5]....
        /*0040*/ 	.word	0xffffffff


	//   ....[6]....
        /*0044*/ 	.word	0xffffffff


	//   ....[7]....
        /*0048*/ 	.word	0xffffffff


	//   ....[8]....
        /*004c*/ 	.word	0xffffffff


	//   ....[9]....
        /*0050*/ 	.word	0xffffffff


	//   ....[10]....
        /*0054*/ 	.word	0xffffffff


	//   ....[11]....
        /*0058*/ 	.word	0xffffffff


	//   ....[12]....
        /*005c*/ 	.word	0xffffffff


	//   ....[13]....
        /*0060*/ 	.word	0xffffffff


	//   ....[14]....
        /*0064*/ 	.word	0xffffffff


	//   ....[15]....
        /*0068*/ 	.word	0xffffffff


	//----- nvinfo : EIATTR_COOP_GROUP_INSTR_OFFSETS
	.align		4
.L_1808:
        /*006c*/ 	.byte	0x04, 0x28
        /*006e*/ 	.short	(.L_1810 - .L_1809)


	//   ....[0]....
.L_1809:
        /*0070*/ 	.word	0x00003b50


	//   ....[1]....
        /*0074*/ 	.word	0x00003bb0


	//   ....[2]....
        /*0078*/ 	.word	0x00003bc0


	//   ....[3]....
        /*007c*/ 	.word	0x00003c40


	//   ....[4]....
        /*0080*/ 	.word	0x00006390


	//   ....[5]....
        /*0084*/ 	.word	0x000063a0


	//   ....[6]....
        /*0088*/ 	.word	0x000063d0


	//   ....[7]....
        /*008c*/ 	.word	0x000063e0


	//   ....[8]....
        /*0090*/ 	.word	0x000089e0


	//   ....[9]....
        /*0094*/ 	.word	0x000089f0


	//   ....[10]....
        /*0098*/ 	.word	0x00008a30


	//   ....[11]....
        /*009c*/ 	.word	0x00008a40


	//   ....[12]....
        /*00a0*/ 	.word	0x000099c0


	//   ....[13]....
        /*00a4*/ 	.word	0x00009a00


	//   ....[14]....
        /*00a8*/ 	.word	0x00009aa0


	//   ....[15]....
        /*00ac*/ 	.word	0x00009ab0


	//----- nvinfo : EIATTR_EXIT_INSTR_OFFSETS
	.align		4
.L_1810:
        /*00b0*/ 	.byte	0x04, 0x1c
        /*00b2*/ 	.short	(.L_1812 - .L_1811)


	//   ....[0]....
.L_1811:
        /*00b4*/ 	.word	0x00000450


	//   ....[1]....
        /*00b8*/ 	.word	0x00000b30


	//   ....[2]....
        /*00bc*/ 	.word	0x00000b60


	//   ....[3]....
        /*00c0*/ 	.word	0x0000a7b0


	//   ....[4]....
        /*00c4*/ 	.word	0x0000a7f0


	//----- nvinfo : EIATTR_CRS_STACK_SIZE
	.align		4
.L_1812:
        /*00c8*/ 	.byte	0x04, 0x1e
        /*00ca*/ 	.short	(.L_1814 - .L_1813)
.L_1813:
        /*00cc*/ 	.word	0x00000000


	//----- nvinfo : EIATTR_CBANK_PARAM_SIZE
	.align		4
.L_1814:
        /*00d0*/ 	.byte	0x03, 0x19
        /*00d2*/ 	.short	0x01d0


	//----- nvinfo : EIATTR_PARAM_CBANK
	.align		4
        /*00d4*/ 	.byte	0x04, 0x0a
        /*00d6*/ 	.short	(.L_1816 - .L_1815)
	.align		4
.L_1815:
        /*00d8*/ 	.word	index@(.nv.constant0._ZN5flash24flash_fwd_splitkv_kernelI23Flash_fwd_kernel_traitsILi96ELi64ELi64ELi4ELb0ELb0EN7cutlass6half_tE19Flash_kernel_traitsILi96ELi64ELi64ELi4ES3_EELb1ELb0ELb0ELb0ELb1ELb1ELb1ELb0EEEvNS_16Flash_fwd_paramsE)
        /*00dc*/ 	.short	0x0210
        /*00de*/ 	.short	0x01d0


	//----- nvinfo : EIATTR_SW_WAR
	.align		4
.L_1816:
        /*00e0*/ 	.byte	0x04, 0x36
        /*00e2*/ 	.short	(.L_1818 - .L_1817)
.L_1817:
        /*00e4*/ 	.word	0x00000008
.L_1818:


//--------------------- .nv.info._ZN5flash24flash_fwd_splitkv_kernelI23Flash_fwd_kernel_traitsILi96ELi64ELi64ELi4ELb0ELb0EN7cutlass6half_tE19Flash_kernel_traitsILi96ELi64ELi64ELi4ES3_EELb1ELb0ELb1ELb0ELb0ELb0ELb1ELb0EEEvNS_16Flash_fwd_paramsE --------------------------
	.section	.nv.info._ZN5flash24flash_fwd_splitkv_kernelI23Flash_fwd_kernel_traitsILi96ELi64ELi64ELi4ELb0ELb0EN7cutlass6half_tE19Flash_kernel_traitsILi96ELi64ELi64ELi4ES3_EELb1ELb0ELb1ELb0ELb0ELb0ELb1ELb0EEEvNS_16Flash_fwd_paramsE,"",@"SHT_CUDA_INFO"
	.sectionflags	@""
	.align	4


	//----- nvinfo : EIATTR_CUDA_API_VERSION
	.align		4
        /*0000*/ 	.byte	0x04, 0x37
        /*0002*/ 	.short	(.L_1820 - .L_1819)
.L_1819:
        /*0004*/ 	.word	0x00000082


	//----- nvinfo : EIATTR_KPARAM_INFO
	.align		4
.L_1820:
        /*0008*/ 	.byte	0x04, 0x17
        /*000a*/ 	.short	(.L_1822 - .L_1821)
.L_1821:
        /*000c*/ 	.word	0x00000000
        /*0010*/ 	.short	0x0000
        /*0012*/ 	.short	0x0000
        /*0014*/ 	.byte	0x00, 0xf0, 0x41, 0x07


	//----- nvinfo : EIATTR_SPARSE_MMA_MASK
	.align		4
.L_1822:
        /*0018*/ 	.byte	0x03, 0x50
        /*001a*/ 	.short	0x0000


	//----- nvinfo : EIATTR_MAXREG_COUNT
	.align		4
        /*001c*/ 	.byte	0x03, 0x1b
        /*001e*/ 	.short	0x00ff


	//----- nvinfo : EIATTR_NUM_BARRIERS
	.align		4
        /*0020*/ 	.byte	0x02, 0x4c
        /*0022*/ 	.byte	0x01
	.zero		1


	//----- nvinfo : EIATTR_MERCURY_ISA_VERSION
	.align		4
        /*0024*/ 	.byte	0x03, 0x5f
        /*0026*/ 	.short	0x0101


	//----- nvinfo : EIATTR_COOP_GROUP_MASK_REGIDS
	.align		4
        /*0028*/ 	.byte	0x04, 0x29
        /*002a*/ 	.short	(.L_1824 - .L_1823)


	//   ....[0]....
.L_1823:
        /*002c*/ 	.word	0xffffffff


	//   ....[1]....
        /*0030*/ 	.word	0xffffffff


	//   ....[2]....
        /*0034*/ 	.word	0xffffffff


	//   ....[3]....
        /*0038*/ 	.word	0xffffffff


	//   ....[4]....
        /*003c*/ 	.word	0xffffffff


	//   ....[5]....
        /*0040*/ 	.word	0xffffffff


	//   ....[6]....
        /*0044*/ 	.word	0xffffffff


	//   ....[7]....
        /*0048*/ 	.word	0xffffffff


	//   ....[8]....
        /*004c*/ 	.word	0xffffffff


	//   ....[9]....
        /*0050*/ 	.word	0xffffffff


	//   ....[10]....
        /*0054*/ 	.word	0xffffffff


	//   ....[11]....
        /*0058*/ 	.word	0xffffffff


	//   ....[12]....
        /*005c*/ 	.word	0xffffffff


	//   ....[13]....
        /*0060*/ 	.word	0xffffffff


	//   ....[14]....
        /*0064*/ 	.word	0xffffffff


	//   ....[15]....
        /*0068*/ 	.word	0xffffffff


	//----- nvinfo : EIATTR_COOP_GROUP_INSTR_OFFSETS
	.align		4
.L_1824:
        /*006c*/ 	.byte	0x04, 0x28
        /*006e*/ 	.short	(.L_1826 - .L_1825)


	//   ....[0]....
.L_1825:
        /*0070*/ 	.word	0x00004800


	//   ....[1]....
        /*0074*/ 	.word	0x00004870


	//   ....[2]....
        /*0078*/ 	.word	0x00004880


	//   ....[3]....
        /*007c*/ 	.word	0x000048b0


	//   ....[4]....
        /*0080*/ 	.word	0x00007360


	//   ....[5]....
        /*0084*/ 	.word	0x000073b0


	//   ....[6]....
        /*0088*/ 	.word	0x000073d0


	//   ....[7]....
        /*008c*/ 	.word	0x00007400


	//   ....[8]....
        /*0090*/ 	.word	0x00009d80


	//   ....[9]....
        /*0094*/ 	.word	0x00009d90


	//   ....[10]....
        /*0098*/ 	.word	0x00009dc0


	//   ....[11]....
        /*009c*/ 	.word	0x00009dd0


	//   ....[12]....
        /*00a0*/ 	.word	0x0000adc0


	//   ....[13]....
        /*00a4*/ 	.word	0x0000ae00


	//   ....[14]....
        /*00a8*/ 	.word	0x0000ae80


	//   ....[15]....
        /*00ac*/ 	.word	0x0000ae90


	//----- nvinfo : EIATTR_EXIT_INSTR_OFFSETS
	.align		4
.L_1826:
        /*00b0*/ 	.byte	0x04, 0x1c
        /*00b2*/ 	.short	(.L_1828 - .L_1827)


	//   ....[0]....
.L_1827:
        /*00b4*/ 	.word	0x00000450


	//   ....[1]....
        /*00b8*/ 	.word	0x00000d10


	//   ....[2]....
        /*00bc*/ 	.word	0x00000d40


	//   ....[3]....
        /*00c0*/ 	.word	0x0000be50


	//   ....[4]....
        /*00c4*/ 	.word	0x0000bec0


	//   ....[5]....
        /*00c8*/ 	.word	0x0000bee0


	//----- nvinfo : EIATTR_CRS_STACK_SIZE
	.align		4
.L_1828:
        /*00cc*/ 	.byte	0x04, 0x1e
        /*00ce*/ 	.short	(.L_1830 - .L_1829)
.L_1829:
        /*00d0*/ 	.word	0x00000000


	//----- nvinfo : EIATTR_CBANK_PARAM_SIZE
	.align		4
.L_1830:
        /*00d4*/ 	.byte	0x03, 0x19
        /*00d6*/ 	.short	0x01d0


	//----- nvinfo : EIATTR_PARAM_CBANK
	.align		4
        /*00d8*/ 	.byte	0x04, 0x0a
        /*00da*/ 	.short	(.L_1832 - .L_1831)
	.align		4
.L_1831:
        /*00dc*/ 	.word	index@(.nv.constant0._ZN5flash24flash_fwd_splitkv_kernelI23Flash_fwd_kernel_traitsILi96ELi64ELi64ELi4ELb0ELb0EN7cutlass6half_tE19Flash_kernel_traitsILi96ELi64ELi64ELi4ES3_EELb1ELb0ELb1ELb0ELb0ELb0ELb1ELb0EEEvNS_16Flash_fwd_paramsE)
        /*00e0*/ 	.short	0x0210
        /*00e2*/ 	.short	0x01d0


	//----- nvinfo : EIATTR_SW_WAR
	.align		4
.L_1832:
        /*00e4*/ 	.byte	0x04, 0x36
        /*00e6*/ 	.short	(.L_1834 - .L_1833)
.L_1833:
        /*00e8*/ 	.word	0x00000008
.L_1834:


//--------------------- .nv.info._ZN5flash24flash_fwd_splitkv_kernelI23Flash_fwd_kernel_traitsILi96ELi64ELi64ELi4ELb0ELb0EN7cutlass6half_tE19Flash_kernel_traitsILi96ELi64ELi64ELi4ES3_EELb1ELb0ELb1ELb0ELb0ELb1ELb1ELb0EEEvNS_16Flash_fwd_paramsE --------------------------
	.section	.nv.info._ZN5flash24flash_fwd_splitkv_kernelI23Flash_fwd_kernel_traitsILi96ELi64ELi64ELi4ELb0ELb0EN7cutlass6half_tE19Flash_kernel_traitsILi96ELi64ELi64ELi4ES3_EELb1ELb0ELb1ELb0ELb0ELb1ELb1ELb0EEEvNS_16Flash_fwd_paramsE,"",@"SHT_CUDA_INFO"
	.sectionflags	@""
	.align	4


	//----- nvinfo : EIATTR_CUDA_API_VERSION
	.align		4
        /*0000*/ 	.byte	0x04, 0x37
        /*0002*/ 	.short	(.L_1836 - .L_1835)
.L_1835:
        /*0004*/ 	.word	0x00000082


	//----- nvinfo : EIATTR_KPARAM_INFO
	.align		4
.L_1836:
        /*0008*/ 	.byte	0x04, 0x17
        /*000a*/ 	.short	(.L_1838 - .L_1837)
.L_1837:
        /*000c*/ 	.word	0x00000000
        /*0010*/ 	.short	0x0000
        /*0012*/ 	.short	0x0000
        /*0014*/ 	.byte	0x00, 0xf0, 0x41, 0x07


	//----- nvinfo : EIATTR_SPARSE_MMA_MASK
	.align		4
.L_1838:
        /*0018*/ 	.byte	0x03, 0x50
        /*001a*/ 	.short	0x0000


	//----- nvinfo : EIATTR_MAXREG_COUNT
	.align		4
        /*001c*/ 	.byte	0x03, 0x1b
        /*001e*/ 	.short	0x00ff


	//----- nvinfo : EIATTR_NUM_BARRIERS
	.align		4
        /*0020*/ 	.byte	0x02, 0x4c
        /*0022*/ 	.byte	0x01
	.zero		1


	//----- nvinfo : EIATTR_MERCURY_ISA_VERSION
	.align		4
        /*0024*/ 	.byte	0x03, 0x5f
        /*0026*/ 	.short	0x0101


	//----- nvinfo : EIATTR_COOP_GROUP_MASK_REGIDS
	.align		4
        /*0028*/ 	.byte	0x04, 0x29
        /*002a*/ 	.short	(.L_1840 - .L_1839)


	//   ....[0]....
.L_1839:
        /*002c*/ 	.word	0xffffffff


	//   ....[1]....
        /*0030*/ 	.word	0xffffffff


	//   ....[2]....
        /*0034*/ 	.word	0xffffffff


	//   ....[3]....
        /*0038*/ 	.word	0xffffffff


	//   ....[4]....
        /*003c*/ 	.word	0xffffffff


	//   ....[5]....
        /*0040*/ 	.word	0xffffffff


	//   ....[6]....
        /*0044*/ 	.word	0xffffffff


	//   ....[7]....
        /*0048*/ 	.word	0xffffffff


	//   ....[8]....
        /*004c*/ 	.word	0xffffffff


	//   ....[9]....
        /*0050*/ 	.word	0xffffffff


	//   ....[10]....
        /*0054*/ 	.word	0xffffffff


	//   ....[11]....
        /*0058*/ 	.word	0xffffffff


	//   ....[12]....
        /*005c*/ 	.word	0xffffffff


	//   ....[13]....
        /*0060*/ 	.word	0xffffffff


	//   ....[14]....
        /*0064*/ 	.word	0xffffffff


	//   ....[15]....
        /*0068*/ 	.word	0xffffffff


	//----- nvinfo : EIATTR_COOP_GROUP_INSTR_OFFSETS
	.align		4
.L_1840:
        /*006c*/ 	.byte	0x04, 0x28
        /*006e*/ 	.short	(.L_1842 - .L_1841)


	//   ....[0]....
.L_1841:
        /*0070*/ 	.word	0x00004c20


	//   ....[1]....
        /*0074*/ 	.word	0x00004c90


	//   ....[2]....
        /*0078*/ 	.word	0x00004ca0


	//   ....[3]....
        /*007c*/ 	.word	0x00004d10


	//   ....[4]....
        /*0080*/ 	.word	0x00007bc0


	//   ....[5]....
        /*0084*/ 	.word	0x00007bf0


	//   ....[6]....
        /*0088*/ 	.word	0x00007c10


	//   ....[7]....
        /*008c*/ 	.word	0x00007c40


	//   ....[8]....
        /*0090*/ 	.word	0x0000a9e0


	//   ....[9]....
        /*0094*/ 	.word	0x0000a9f0


	//   ....[10]....
        /*0098*/ 	.word	0x0000aa20


	//   ....[11]....
        /*009c*/ 	.word	0x0000aa30


	//   ....[12]....
        /*00a0*/ 	.word	0x0000b9d0


	//   ....[13]....
        /*00a4*/ 	.word	0x0000ba10


	//   ....[14]....
        /*00a8*/ 	.word	0x0000ba80


	//   ....[15]....
        /*00ac*/ 	.word	0x0000ba90


	//----- nvinfo : EIATTR_EXIT_INSTR_OFFSETS
	.align		4
.L_1842:
        /*00b0*/ 	.byte	0x04, 0x1c
        /*00b2*/ 	.short	(.L_1844 - .L_1843)


	//   ....[0]....
.L_1843:
        /*00b4*/ 	.word	0x00000450


	//   ....[1]....
        /*00b8*/ 	.word	0x00000d10


	//   ....[2]....
        /*00bc*/ 	.word	0x00000d40


	//   ....[3]....
        /*00c0*/ 	.word	0x0000ca60


	//   ....[4]....
        /*00c4*/ 	.word	0x0000cad0


	//   ....[5]....
        /*00c8*/ 	.word	0x0000caf0


	//----- nvinfo : EIATTR_CRS_STACK_SIZE
	.align		4
.L_1844:
        /*00cc*/ 	.byte	0x04, 0x1e
        /*00ce*/ 	.short	(.L_1846 - .L_1845)
.L_1845:
        /*00d0*/ 	.word	0x00000000


	//----- nvinfo : EIATTR_CBANK_PARAM_SIZE
	.align		4
.L_1846:
        /*00d4*/ 	.byte	0x03, 0x19
        /*00d6*/ 	.short	0x01d0


	//----- nvinfo : EIATTR_PARAM_CBANK
	.align		4
        /*00d8*/ 	.byte	0x04, 0x0a
        /*00da*/ 	.short	(.L_1848 - .L_1847)
	.align		4
.L_1847:
        /*00dc*/ 	.word	index@(.nv.constant0._ZN5flash24flash_fwd_splitkv_kernelI23Flash_fwd_kernel_traitsILi96ELi64ELi64ELi4ELb0ELb0EN7cutlass6half_tE19Flash_kernel_traitsILi96ELi64ELi64ELi4ES3_EELb1ELb0ELb1ELb0ELb0ELb1ELb1ELb0EEEvNS_16Flash_fwd_paramsE)
        /*00e0*/ 	.short	0x0210
        /*00e2*/ 	.short	0x01d0


	//----- nvinfo : EIATTR_SW_WAR
	.align		4
.L_1848:
        /*00e4*/ 	.byte	0x04, 0x36
        /*00e6*/ 	.short	(.L_1850 - .L_1849)
.L_1849:
        /*00e8*/ 	.word	0x00000008
.L_1850:


//--------------------- .nv.info._ZN5flash24flash_fwd_splitkv_kernelI23Flash_fwd_kernel_traitsILi96ELi64ELi64ELi4ELb0ELb0EN7cutlass6half_tE19Flash_kernel_traitsILi96ELi64ELi64ELi4ES3_EELb1ELb0ELb0ELb0ELb1ELb0ELb1ELb1EEEvNS_16Flash_fwd_paramsE --------------------------
	.section	.nv.info._ZN5flash24flash_fwd_splitkv_kernelI23Flash_fwd_kernel_traitsILi96ELi64ELi64ELi4ELb0ELb0EN7cutlass6half_tE19Flash_kernel_traitsILi96ELi64ELi64ELi4ES3_EELb1ELb0ELb0ELb0ELb1ELb0ELb1ELb1EEEvNS_16Flash_fwd_paramsE,"",@"SHT_CUDA_INFO"
	.sectionflags	@""
	.align	4


	//----- nvinfo : EIATTR_CUDA_API_VERSION
	.align		4
        /*0000*/ 	.byte	0x04, 0x37
        /*0002*/ 	.short	(.L_1852 - .L_1851)
.L_1851:
        /*0004*/ 	.word	0x00000082


	//----- nvinfo : EIATTR_KPARAM_INFO
	.align		4
.L_1852:
        /*0008*/ 	.byte	0x04, 0x17
        /*000a*/ 	.short	(.L_1854 - .L_1853)
.L_1853:
        /*000c*/ 	.word	0x00000000
        /*0010*/ 	.short	0x0000
        /*0012*/ 	.short	0x0000
        /*0014*/ 	.byte	0x00, 0xf0, 0x41, 0x07


	//----- nvinfo : EIATTR_SPARSE_MMA_MASK
	.align		4
.L_1854:
        /*0018*/ 	.byte	0x03, 0x50
        /*001a*/ 	.short	0x0000


	//----- nvinfo : EIATTR_MAXREG_COUNT
	.align		4
        /*001c*/ 	.byte	0x03, 0x1b
        /*001e*/ 	.short	0x00ff


	//----- nvinfo : EIATTR_NUM_BARRIERS
	.align		4
        /*0020*/ 	.byte	0x02, 0x4c
        /*0022*/ 	.byte	0x01
	.zero		1


	//----- nvinfo : EIATTR_MERCURY_ISA_VERSION
	.align		4
        /*0024*/ 	.byte	0x03, 0x5f
        /*0026*/ 	.short	0x0101


	//----- nvinfo : EIATTR_COOP_GROUP_MASK_REGIDS
	.align		4
        /*0028*/ 	.byte	0x04, 0x29
        /*002a*/ 	.short	(.L_1856 - .L_1855)


	//   ....[0]....
.L_1855:
        /*002c*/ 	.word	0xffffffff


	//   ....[1]....
        /*0030*/ 	.word	0xffffffff


	//   ....[2]....
        /*0034*/ 	.word	0xffffffff


	//   ....[3]....
        /*0038*/ 	.word	0xffffffff


	//   ....[4]....
        /*003c*/ 	.word	0xffffffff


	//   ....[5]....
        /*0040*/ 	.word	0xffffffff


	//   ....[6]....
        /*0044*/ 	.word	0xffffffff


	//   ....[7]....
        /*0048*/ 	.word	0xffffffff


	//   ....[8]....
        /*004c*/ 	.word	0xffffffff


	//   ....[9]....
        /*0050*/ 	.word	0xffffffff


	//   ....[10]....
        /*0054*/ 	.word	0xffffffff


	//   ....[11]....
        /*0058*/ 	.word	0xffffffff


	//   ....[12]....
        /*005c*/ 	.word	0xffffffff


	//   ....[13]....
        /*0060*/ 	.word	0xffffffff


	//   ....[14]....
        /*0064*/ 	.word	0xffffffff


	//   ....[15]....
        /*0068*/ 	.word	0xffffffff


	//----- nvinfo : EIATTR_COOP_GROUP_INSTR_OFFSETS
	.align		4
.L_1856:
        /*006c*/ 	.byte	0x04, 0x28
        /*006e*/ 	.short	(.L_1858 - .L_1857)


	//   ....[0]....
.L_1857:
        /*0070*/ 	.word	0x0000b5f0


	//   ....[1]....
        /*0074*/ 	.word	0x0000b680


	//   ....[2]....
        /*0078*/ 	.word	0x0000b6a0


	//   ....[3]....
        /*007c*/ 	.word	0x0000b750


	//   ....[4]....
        /*0080*/ 	.word	0x0000d9f0


	//   ....[5]....
        /*0084*/ 	.word	0x0000da00


	//   ....[6]....
        /*0088*/ 	.word	0x0000da30


	//   ....[7]....
        /*008c*/ 	.word	0x0000da40


	//   ....[8]....
        /*0090*/ 	.word	0x0000fc40


	//   ....[9]....
        /*0094*/ 	.word	0x0000fc60


	//   ....[10]....
        /*0098*/ 	.word	0x0000fca0


	//   ....[11]....
        /*009c*/ 	.word	0x0000fcb0


	//   ....[12]....
        /*00a0*/ 	.word	0x00010c70


	//   ....[13]....
        /*00a4*/ 	.word	0x00010cb0


	//   ....[14]....
        /*00a8*/ 	.word	0x00010d40


	//   ....[15]....
        /*00ac*/ 	.word	0x00010d50


	//----- nvinfo : EIATTR_EXIT_INSTR_OFFSETS
	.align		4
.L_1858:
        /*00b0*/ 	.byte	0x04, 0x1c
        /*00b2*/ 	.short	(.L_1860 - .L_1859)


	//   ....[0]....
.L_1859:
        /*00b4*/ 	.word	0x00000450


	//   ....[1]....
        /*00b8*/ 	.word	0x00000b40


	//   ....[2]....
        /*00bc*/ 	.word	0x00000b70


	//   ....[3]....
        /*00c0*/ 	.word	0x00011b00


	//   ....[4]....
        /*00c4*/ 	.word	0x00011b40


	//----- nvinfo : EIATTR_CRS_STACK_SIZE
	.align		4
.L_1860:
        /*00c8*/ 	.byte	0x04, 0x1e
        /*00ca*/ 	.short	(.L_1862 - .L_1861)
.L_1861:
        /*00cc*/ 	.word	0x00000000


	//----- nvinfo : EIATTR_CBANK_PARAM_SIZE
	.align		4
.L_1862:
        /*00d0*/ 	.byte	0x03, 0x19
        /*00d2*/ 	.short	0x01d0


	//----- nvinfo : EIATTR_PARAM_CBANK
	.align		4
        /*00d4*/ 	.byte	0x04, 0x0a
        /*00d6*/ 	.short	(.L_1864 - .L_1863)
	.align		4
.L_1863:
        /*00d8*/ 	.word	index@(.nv.constant0._ZN5flash24flash_fwd_splitkv_kernelI23Flash_fwd_kernel_traitsILi96ELi64ELi64ELi4ELb0ELb0EN7cutlass6half_tE19Flash_kernel_traitsILi96ELi64ELi64ELi4ES3_EELb1ELb0ELb0ELb0ELb1ELb0ELb1ELb1EEEvNS_16Flash_fwd_paramsE)
        /*00dc*/ 	.short	0x0210
        /*00de*/ 	.short	0x01d0


	//----- nvinfo : EIATTR_SW_WAR
	.align		4
.L_1864:
        /*00e0*/ 	.byte	0x04, 0x36
        /*00e2*/ 	.short	(.L_1866 - .L_1865)
.L_1865:
        /*00e4*/ 	.word	0x00000008
.L_1866:


//--------------------- .nv.info._ZN5flash24flash_fwd_splitkv_kernelI23Flash_fwd_kernel_traitsILi96ELi64ELi64ELi4ELb0ELb0EN7cutlass6half_tE19Flash_kernel_traitsILi96ELi64ELi64ELi4ES3_EELb1ELb0ELb0ELb0ELb1ELb1ELb1ELb1EEEvNS_16Flash_fwd_paramsE --------------------------
	.section	.nv.info._ZN5flash24flash_fwd_splitkv_kernelI23Flash_fwd_kernel_traitsILi96ELi64ELi64ELi4ELb0ELb0EN7cutlass6half_tE19Flash_kernel_traitsILi96ELi64ELi64ELi4ES3_EELb1ELb0ELb0ELb0ELb1ELb1ELb1ELb1EEEvNS_16Flash_fwd_paramsE,"",@"SHT_CUDA_INFO"
	.sectionflags	@""
	.align	4


	//----- nvinfo : EIATTR_CUDA_API_VERSION
	.align		4
        /*0000*/ 	.byte	0x04, 0x37
        /*0002*/ 	.short	(.L_1868 - .L_1867)
.L_1867:
        /*0004*/ 	.word	0x00000082


	//----- nvinfo : EIATTR_KPARAM_INFO
	.align		4
.L_1868:
        /*0008*/ 	.byte	0x04, 0x17
        /*000a*/ 	.short	(.L_1870 - .L_1869)
.L_1869:
        /*000c*/ 	.word	0x00000000
        /*0010*/ 	.short	0x0000
        /*0012*/ 	.short	0x0000
        /*0014*/ 	.byte	0x00, 0xf0, 0x41, 0x07


	//----- nvinfo : EIATTR_SPARSE_MMA_MASK
	.align		4
.L_1870:
        /*0018*/ 	.byte	0x03, 0x50
        /*001a*/ 	.short	0x0000


	//----- nvinfo : EIATTR_MAXREG_COUNT
	.align		4
        /*001c*/ 	.byte	0x03, 0x1b
        /*001e*/ 	.short	0x00ff


	//----- nvinfo : EIATTR_NUM_BARRIERS
	.align		4
        /*0020*/ 	.byte	0x02, 0x4c
        /*0022*/ 	.byte	0x01
	.zero		1


	//----- nvinfo : EIATTR_MERCURY_ISA_VERSION
	.align		4
        /*0024*/ 	.byte	0x03, 0x5f
        /*0026*/ 	.short	0x0101


	//----- nvinfo : EIATTR_COOP_GROUP_MASK_REGIDS
	.align		4
        /*0028*/ 	.byte	0x04, 0x29
        /*002a*/ 	.short	(.L_1872 - .L_1871)


	//   ....[0]....
.L_1871:
        /*002c*/ 	.word	0xffffffff


	//   ....[1]....
        /*0030*/ 	.word	0xffffffff


	//   ....[2]....
        /*0034*/ 	.word	0xffffffff


	//   ....[3]....
        /*0038*/ 	.word	0xffffffff


	//   ....[4]....
        /*003c*/ 	.word	0xffffffff


	//   ....[5]....
        /*0040*/ 	.word	0xffffffff


	//   ....[6]....
        /*0044*/ 	.word	0xffffffff


	//   ....[7]....
        /*0048*/ 	.word	0xffffffff


	//   ....[8]....
        /*004c*/ 	.word	0xffffffff


	//   ....[9]....
        /*0050*/ 	.word	0xffffffff


	//   ....[10]....
        /*0054*/ 	.word	0xffffffff


	//   ....[11]....
        /*0058*/ 	.word	0xffffffff


	//   ....[12]....
        /*005c*/ 	.word	0xffffffff


	//   ....[13]....
        /*0060*/ 	.word	0xffffffff


	//   ....[14]....
        /*0064*/ 	.word	0xffffffff


	//   ....[15]....
        /*0068*/ 	.word	0xffffffff


	//----- nvinfo : EIATTR_COOP_GROUP_INSTR_OFFSETS
	.align		4
.L_1872:
        /*006c*/ 	.byte	0x04, 0x28
        /*006e*/ 	.short	(.L_1874 - .L_1873)


	//   ....[0]....
.L_1873:
        /*0070*/ 	.word	0x0000b9b0


	//   ....[1]....
        /*0074*/ 	.word	0x0000ba40


	//   ....[2]....
        /*0078*/ 	.word	0x0000ba50


	//   ....[3]....
        /*007c*/ 	.word	0x0000bae0


	//   ....[4]....
        /*0080*/ 	.word	0x0000e1b0


	//   ....[5]....
        /*0084*/ 	.word	0x0000e1c0


	//   ....[6]....
        /*0088*/ 	.word	0x0000e1f0


	//   ....[7]....
        /*008c*/ 	.word	0x0000e200


	//   ....[8]....
        /*0090*/ 	.word	0x00010840


	//   ....[9]....
        /*0094*/ 	.word	0x00010860


	//   ....[10]....
        /*0098*/ 	.word	0x00010890


	//   ....[11]....
        /*009c*/ 	.word	0x000108a0


	//   ....[12]....
        /*00a0*/ 	.word	0x00011820


	//   ....[13]....
        /*00a4*/ 	.word	0x00011860


	//   ....[14]....
        /*00a8*/ 	.word	0x000118f0


	//   ....[15]....
        /*00ac*/ 	.word	0x00011900


	//----- nvinfo : EIATTR_EXIT_INSTR_OFFSETS
	.align		4
.L_1874:
        /*00b0*/ 	.byte	0x04, 0x1c
        /*00b2*/ 	.short	(.L_1876 - .L_1875)


	//   ....[0]....
.L_1875:
        /*00b4*/ 	.word	0x00000450


	//   ....[1]....
        /*00b8*/ 	.word	0x00000b40


	//   ....[2]....
        /*00bc*/ 	.word	0x00000b70


	//   ....[3]....
        /*00c0*/ 	.word	0x000126b0


	//   ....[4]....
        /*00c4*/ 	.word	0x000126f0


	//----- nvinfo : EIATTR_CRS_STACK_SIZE
	.align		4
.L_1876:
        /*00c8*/ 	.byte	0x04, 0x1e
        /*00ca*/ 	.short	(.L_1878 - .L_1877)
.L_1877:
        /*00cc*/ 	.word	0x00000000


	//----- nvinfo : EIATTR_CBANK_PARAM_SIZE
	.align		4
.L_1878:
        /*00d0*/ 	.byte	0x03, 0x19
        /*00d2*/ 	.short	0x01d0


	//----- nvinfo : EIATTR_PARAM_CBANK
	.align		4
        /*00d4*/ 	.byte	0x04, 0x0a
        /*00d6*/ 	.short	(.L_1880 - .L_1879)
	.align		4
.L_1879:
        /*00d8*/ 	.word	index@(.nv.constant0._ZN5flash24flash_fwd_splitkv_kernelI23Flash_fwd_kernel_traitsILi96ELi64ELi64ELi4ELb0ELb0EN7cutlass6half_tE19Flash_kernel_traitsILi96ELi64ELi64ELi4ES3_EELb1ELb0ELb0ELb0ELb1ELb1ELb1ELb1EEEvNS_16Flash_fwd_paramsE)
        /*00dc*/ 	.short	0x0210
        /*00de*/ 	.short	0x01d0


	//----- nvinfo : EIATTR_SW_WAR
	.align		4
.L_1880:
        /*00e0*/ 	.byte	0x04, 0x36
        /*00e2*/ 	.short	(.L_1882 - .L_1881)
.L_1881:
        /*00e4*/ 	.word	0x00000008
.L_1882:


//--------------------- .nv.info._ZN5flash24flash_fwd_splitkv_kernelI23Flash_fwd_kernel_traitsILi96ELi64ELi64ELi4ELb0ELb0EN7cutlass6half_tE19Flash_kernel_traitsILi96ELi64ELi64ELi4ES3_EELb1ELb0ELb1ELb0ELb0ELb0ELb1ELb1EEEvNS_16Flash_fwd_paramsE --------------------------
	.section	.nv.info._ZN5flash24flash_fwd_splitkv_kernelI23Flash_fwd_kernel_traitsILi96ELi64ELi64ELi4ELb0ELb0EN7cutlass6half_tE19Flash_kernel_traitsILi96ELi64ELi64ELi4ES3_EELb1ELb0ELb1ELb0ELb0ELb0ELb1ELb1EEEvNS_16Flash_fwd_paramsE,"",@"SHT_CUDA_INFO"
	.sectionflags	@""
	.align	4


	//----- nvinfo : EIATTR_CUDA_API_VERSION
	.align		4
        /*0000*/ 	.byte	0x04, 0x37
        /*0002*/ 	.short	(.L_1884 - .L_1883)
.L_1883:
        /*0004*/ 	.word	0x00000082


	//----- nvinfo : EIATTR_KPARAM_INFO
	.align		4
.L_1884:
        /*0008*/ 	.byte	0x04, 0x17
        /*000a*/ 	.short	(.L_1886 - .L_1885)
.L_1885:
        /*000c*/ 	.word	0x00000000
        /*0010*/ 	.short	0x0000
        /*0012*/ 	.short	0x0000
        /*0014*/ 	.byte	0x00, 0xf0, 0x41, 0x07


	//----- nvinfo : EIATTR_SPARSE_MMA_MASK
	.align		4
.L_1886:
        /*0018*/ 	.byte	0x03, 0x50
        /*001a*/ 	.short	0x0000


	//----- nvinfo : EIATTR_MAXREG_COUNT
	.align		4
        /*001c*/ 	.byte	0x03, 0x1b
        /*001e*/ 	.short	0x00ff


	//----- nvinfo : EIATTR_NUM_BARRIERS
	.align		4
        /*0020*/ 	.byte	0x02, 0x4c
        /*0022*/ 	.byte	0x01
	.zero		1


	//----- nvinfo : EIATTR_MERCURY_ISA_VERSION
	.align		4
        /*0024*/ 	.byte	0x03, 0x5f
        /*0026*/ 	.short	0x0101


	//----- nvinfo : EIATTR_COOP_GROUP_MASK_REGIDS
	.align		4
        /*0028*/ 	.byte	0x04, 0x29
        /*002a*/ 	.short	(.L_1888 - .L_1887)


	//   ....[0]....
.L_1887:
        /*002c*/ 	.word	0xffffffff


	//   ....[1]....
        /*0030*/ 	.word	0xffffffff


	//   ....[2]....
        /*0034*/ 	.word	0xffffffff


	//   ....[3]....
        /*0038*/ 	.word	0xffffffff


	//   ....[4]....
        /*003c*/ 	.word	0xffffffff


	//   ....[5]....
        /*0040*/ 	.word	0xffffffff


	//   ....[6]....
        /*0044*/ 	.word	0xffffffff


	//   ....[7]....
        /*0048*/ 	.word	0xffffffff


	//   ....[8]....
        /*004c*/ 	.word	0xffffffff


	//   ....[9]....
        /*0050*/ 	.word	0xffffffff


	//   ....[10]....
        /*0054*/ 	.word	0xffffffff


	//   ....[11]....
        /*0058*/ 	.word	0xffffffff


	//   ....[12]....
        /*005c*/ 	.word	0xffffffff


	//   ....[13]....
        /*0060*/ 	.word	0xffffffff


	//   ....[14]....
        /*0064*/ 	.word	0xffffffff


	//   ....[15]....
        /*0068*/ 	.word	0xffffffff


	//----- nvinfo : EIATTR_COOP_GROUP_INSTR_OFFSETS
	.align		4
.L_1888:
        /*006c*/ 	.byte	0x04, 0x28
        /*006e*/ 	.short	(.L_1890 - .L_1889)


	//   ....[0]....
.L_1889:
        /*0070*/ 	.word	0x0000ce70


	//   ....[1]....
        /*0074*/ 	.word	0x0000ce90


	//   ....[2]....
        /*0078*/ 	.word	0x0000cf10


	//   ....[3]....
        /*007c*/ 	.word	0x0000cf30


	//   ....[4]....
        /*0080*/ 	.word	0x0000fa20


	//   ....[5]....
        /*0084*/ 	.word	0x0000fa30


	//   ....[6]....
        /*0088*/ 	.word	0x0000fa60


	//   ....[7]....
        /*008c*/ 	.word	0x0000fa70


	//   ....[8]....
        /*0090*/ 	.word	0x00012430


	//   ....[9]....
        /*0094*/ 	.word	0x00012440


	//   ....[10]....
        /*0098*/ 	.word	0x00012470


	//   ....[11]....
        /*009c*/ 	.word	0x00012480


	//   ....[12]....
        /*00a0*/ 	.word	0x00013440


	//   ....[13]....
        /*00a4*/ 	.word	0x00013480


	//   ....[14]....
        /*00a8*/ 	.word	0x00013530


	//   ....[15]....
        /*00ac*/ 	.word	0x00013540


	//----- nvinfo : EIATTR_EXIT_INSTR_OFFSETS
	.align		4
.L_1890:
        /*00b0*/ 	.byte	0x04, 0x1c
        /*00b2*/ 	.short	(.L_1892 - .L_1891)


	//   ....[0]....
.L_1891:
        /*00b4*/ 	.word	0x00000440


	//   ....[1]....
        /*00b8*/ 	.word	0x00000d20


	//   ....[2]....
        /*00bc*/ 	.word	0x00000d50


	//   ....[3]....
        /*00c0*/ 	.word	0x00014400


	//   ....[4]....
        /*00c4*/ 	.word	0x00014470


	//   ....[5]....
        /*00c8*/ 	.word	0x00014490


	//----- nvinfo : EIATTR_CRS_STACK_SIZE
	.align		4
.L_1892:
        /*00cc*/ 	.byte	0x04, 0x1e
        /*00ce*/ 	.short	(.L_1894 - .L_1893)
.L_1893:
        /*00d0*/ 	.word	0x00000000


	//----- nvinfo : EIATTR_CBANK_PARAM_SIZE
	.align		4
.L_1894:
        /*00d4*/ 	.byte	0x03, 0x19
        /*00d6*/ 	.short	0x01d0


	//----- nvinfo : EIATTR_PARAM_CBANK
	.align		4
        /*00d8*/ 	.byte	0x04, 0x0a
        /*00da*/ 	.short	(.L_1896 - .L_1895)
	.align		4
.L_1895:
        /*00dc*/ 	.word	index@(.nv.constant0._ZN5flash24flash_fwd_splitkv_kernelI23Flash_fwd_kernel_traitsILi96ELi64ELi64ELi4ELb0ELb0EN7cutlass6half_tE19Flash_kernel_traitsILi96ELi64ELi64ELi4ES3_EELb1ELb0ELb1ELb0ELb0ELb0ELb1ELb1EEEvNS_16Flash_fwd_paramsE)
        /*00e0*/ 	.short	0x0210
        /*00e2*/ 	.short	0x01d0


	//----- nvinfo : EIATTR_SW_WAR
	.align		4
.L_1896:
        /*00e4*/ 	.byte	0x04, 0x36
        /*00e6*/ 	.short	(.L_1898 - .L_1897)
.L_1897:
        /*00e8*/ 	.word	0x00000008
.L_1898:


//--------------------- .nv.info._ZN5flash24flash_fwd_splitkv_kernelI23Flash_fwd_kernel_traitsILi96ELi64ELi64ELi4ELb0ELb0EN7cutlass6half_tE19Flash_kernel_traitsILi96ELi64ELi64ELi4ES3_EELb1ELb0ELb1ELb0ELb0ELb1ELb1ELb1EEEvNS_16Flash_fwd_paramsE --------------------------
	.section	.nv.info._ZN5flash24flash_fwd_splitkv_kernelI23Flash_fwd_kernel_traitsILi96ELi64ELi64ELi4ELb0ELb0EN7cutlass6half_tE19Flash_kernel_traitsILi96ELi64ELi64ELi4ES3_EELb1ELb0ELb1ELb0ELb0ELb1ELb1ELb1EEEvNS_16Flash_fwd_paramsE,"",@"SHT_CUDA_INFO"
	.sectionflags	@""
	.align	4


	//----- nvinfo : EIATTR_CUDA_API_VERSION
	.align		4
        /*0000*/ 	.byte	0x04, 0x37
        /*0002*/ 	.short	(.L_1900 - .L_1899)
.L_1899:
        /*0004*/ 	.word	0x00000082


	//----- nvinfo : EIATTR_KPARAM_INFO
	.align		4
.L_1900:
        /*0008*/ 	.byte	0x04, 0x17
        /*000a*/ 	.short	(.L_1902 - .L_1901)
.L_1901:
        /*000c*/ 	.word	0x00000000
        /*0010*/ 	.short	0x0000
        /*0012*/ 	.short	0x0000
        /*0014*/ 	.byte	0x00, 0xf0, 0x41, 0x07


	//----- nvinfo : EIATTR_SPARSE_MMA_MASK
	.align		4
.L_1902:
        /*0018*/ 	.byte	0x03, 0x50
        /*001a*/ 	.short	0x0000


	//----- nvinfo : EIATTR_MAXREG_COUNT
	.align		4
        /*001c*/ 	.byte	0x03, 0x1b
        /*001e*/ 	.short	0x00ff


	//----- nvinfo : EIATTR_NUM_BARRIERS
	.align		4
        /*0020*/ 	.byte	0x02, 0x4c
        /*0022*/ 	.byte	0x01
	.zero		1


	//----- nvinfo : EIATTR_MERCURY_ISA_VERSION
	.align		4
        /*0024*/ 	.byte	0x03, 0x5f
        /*0026*/ 	.short	0x0101


	//----- nvinfo : EIATTR_COOP_GROUP_MASK_REGIDS
	.align		4
        /*0028*/ 	.byte	0x04, 0x29
        /*002a*/ 	.short	(.L_1904 - .L_1903)


	//   ....[0]....
.L_1903:
        /*002c*/ 	.word	0xffffffff


	//   ....[1]....
        /*0030*/ 	.word	0xffffffff


	//   ....[2]....
        /*0034*/ 	.word	0xffffffff


	//   ....[3]....
        /*0038*/ 	.word	0xffffffff


	//   ....[4]....
        /*003c*/ 	.word	0xffffffff


	//   ....[5]....
        /*0040*/ 	.word	0xffffffff


	//   ....[6]....
        /*0044*/ 	.word	0xffffffff


	//   ....[7]....
        /*0048*/ 	.word	0xffffffff


	//   ....[8]....
        /*004c*/ 	.word	0xffffffff


	//   ....[9]....
        /*0050*/ 	.word	0xffffffff


	//   ....[10]....
        /*0054*/ 	.word	0xffffffff


	//   ....[11]....
        /*0058*/ 	.word	0xffffffff


	//   ....[12]....
        /*005c*/ 	.word	0xffffffff


	//   ....[13]....
        /*0060*/ 	.word	0xffffffff


	//   ....[14]....
        /*0064*/ 	.word	0xffffffff


	//   ....[15]....
        /*0068*/ 	.word	0xffffffff


	//----- nvinfo : EIATTR_COOP_GROUP_INSTR_OFFSETS
	.align		4
.L_1904:
        /*006c*/ 	.byte	0x04, 0x28
        /*006e*/ 	.short	(.L_1906 - .L_1905)


	//   ....[0]....
.L_1905:
        /*0070*/ 	.word	0x0000d300


	//   ....[1]....
        /*0074*/ 	.word	0x0000d320


	//   ....[2]....
        /*0078*/ 	.word	0x0000d3a0


	//   ....[3]....
        /*007c*/ 	.word	0x0000d3c0


	//   ....[4]....
        /*0080*/ 	.word	0x000102c0


	//   ....[5]....
        /*0084*/ 	.word	0x000102d0


	//   ....[6]....
        /*0088*/ 	.word	0x00010300


	//   ....[7]....
        /*008c*/ 	.word	0x00010310


	//   ....[8]....
        /*0090*/ 	.word	0x000130e0


	//   ....[9]....
        /*0094*/ 	.word	0x00013100


	//   ....[10]....
        /*0098*/ 	.word	0x00013130


	//   ....[11]....
        /*009c*/ 	.word	0x00013140


	//   ....[12]....
        /*00a0*/ 	.word	0x000140e0


	//   ....[13]....
        /*00a4*/ 	.word	0x00014120


	//   ....[14]....
        /*00a8*/ 	.word	0x000141c0


	//   ....[15]....
        /*00ac*/ 	.word	0x000141d0


	//----- nvinfo : EIATTR_EXIT_INSTR_OFFSETS
	.align		4
.L_1906:
        /*00b0*/ 	.byte	0x04, 0x1c
        /*00b2*/ 	.short	(.L_1908 - .L_1907)


	//   ....[0]....
.L_1907:
        /*00b4*/ 	.word	0x00000440


	//   ....[1]....
        /*00b8*/ 	.word	0x00000d20


	//   ....[2]....
        /*00bc*/ 	.word	0x00000d50


	//   ....[3]....
        /*00c0*/ 	.word	0x000150a0


	//   ....[4]....
        /*00c4*/ 	.word	0x00015110


	//   ....[5]....
        /*00c8*/ 	.word	0x00015130


	//----- nvinfo : EIATTR_CRS_STACK_SIZE
	.align		4
.L_1908:
        /*00cc*/ 	.byte	0x04, 0x1e
        /*00ce*/ 	.short	(.L_1910 - .L_1909)
.L_1909:
        /*00d0*/ 	.word	0x00000000


	//----- nvinfo : EIATTR_CBANK_PARAM_SIZE
	.align		4
.L_1910:
        /*00d4*/ 	.byte	0x03, 0x19
        /*00d6*/ 	.short	0x01d0


	//----- nvinfo : EIATTR_PARAM_CBANK
	.align		4
        /*00d8*/ 	.byte	0x04, 0x0a
        /*00da*/ 	.short	(.L_1912 - .L_1911)
	.align		4
.L_1911:
        /*00dc*/ 	.word	index@(.nv.constant0._ZN5flash24flash_fwd_splitkv_kernelI23Flash_fwd_kernel_traitsILi96ELi64ELi64ELi4ELb0ELb0EN7cutlass6half_tE19Flash_kernel_traitsILi96ELi64ELi64ELi4ES3_EELb1ELb0ELb1ELb0ELb0ELb1ELb1ELb1EEEvNS_16Flash_fwd_paramsE)
        /*00e0*/ 	.short	0x0210
        /*00e2*/ 	.short	0x01d0


	//----- nvinfo : EIATTR_SW_WAR
	.align		4
.L_1912:
        /*00e4*/ 	.byte	0x04, 0x36
        /*00e6*/ 	.short	(.L_1914 - .L_1913)
.L_1913:
        /*00e8*/ 	.word	0x00000008
.L_1914:


//--------------------- .nv.callgraph             --------------------------
	.section	.nv.callgraph,"",@"SHT_CUDA_CALLGRAPH"
	.align	4
	.sectionentsize	8
	.align		4
        /*0000*/ 	.word	0x00000000
	.align		4
        /*0004*/ 	.word	0xffffffff
	.align		4
        /*0008*/ 	.word	0x00000000
	.align		4
        /*000c*/ 	.word	0xfffffffe
	.align		4
        /*0010*/ 	.word	0x00000000
	.align		4
        /*0014*/ 	.word	0xfffffffd
	.align		4
        /*0018*/ 	.word	0x00000000
	.align		4
        /*001c*/ 	.word	0xfffffffc


//--------------------- .nv.constant4             --------------------------
	.section	.nv.constant4,"a",@progbits
	.align	8
	.align		8
.nv.constant4:
        /*0000*/ 	.dword	_ZN78_INTERNAL_68d571b8_42_flash_fwd_split_hdim96_fp16_causal_sm80_cu_6987f922_33334cuda3std3__45__cpo5beginE
	.align		8
        /*0008*/ 	.dword	_ZN78_INTERNAL_68d571b8_42_flash_fwd_split_hdim96_fp16_causal_sm80_cu_6987f922_33334cuda3std3__45__cpo3endE
	.align		8
        /*0010*/ 	.dword	_ZN78_INTERNAL_68d571b8_42_flash_fwd_split_hdim96_fp16_causal_sm80_cu_6987f922_33334cuda3std3__45__cpo6cbeginE
	.align		8
        /*0018*/ 	.dword	_ZN78_INTERNAL_68d571b8_42_flash_fwd_split_hdim96_fp16_causal_sm80_cu_6987f922_33334cuda3std3__45__cpo4cendE
	.align		8
        /*0020*/ 	.dword	_ZN78_INTERNAL_68d571b8_42_flash_fwd_split_hdim96_fp16_causal_sm80_cu_6987f922_33334cuda3std3__480_GLOBAL__N__68d571b8_42_flash_fwd_split_hdim96_fp16_causal_sm80_cu_6987f922_33336ignoreE
	.align		8
        /*0028*/ 	.dword	_ZN78_INTERNAL_68d571b8_42_flash_fwd_split_hdim96_fp16_causal_sm80_cu_6987f922_33334cuda3std3__419piecewise_constructE
	.align		8
        /*0030*/ 	.dword	_ZN78_INTERNAL_68d571b8_42_flash_fwd_split_hdim96_fp16_causal_sm80_cu_6987f922_33334cuda3std3__48in_placeE
	.align		8
        /*0038*/ 	.dword	_ZN78_INTERNAL_68d571b8_42_flash_fwd_split_hdim96_fp16_causal_sm80_cu_6987f922_33334cuda3std6ranges3__45__cpo4swapE
	.align		8
        /*0040*/ 	.dword	_ZN78_INTERNAL_68d571b8_42_flash_fwd_split_hdim96_fp16_causal_sm80_cu_6987f922_33334cuda3std6ranges3__45__cpo9iter_moveE
	.align		8
        /*0048*/ 	.dword	_ZN78_INTERNAL_68d571b8_42_flash_fwd_split_hdim96_fp16_causal_sm80_cu_6987f922_33334cute7productE
	.align		8
        /*0050*/ 	.dword	_ZN78_INTERNAL_68d571b8_42_flash_fwd_split_hdim96_fp16_causal_sm80_cu_6987f922_33334cute1_E


//--------------------- .text._ZN5flash32flash_fwd_splitkv_combine_kernelI23Flash_fwd_kernel_traitsILi96ELi64ELi128ELi4ELb0ELb0EN7cutlass6half_tE19Flash_kernel_traitsILi96ELi64ELi128ELi4ES3_EELi16ELi7ELb0EEEvNS_16Flash_fwd_paramsE --------------------------
	.section	.text._ZN5flash32flash_fwd_splitkv_combine_kernelI23Flash_fwd_kernel_traitsILi96ELi64ELi128ELi4ELb0ELb0EN7cutlass6half_tE19Flash_kernel_traitsILi96ELi64ELi128ELi4ES3_EELi16ELi7ELb0EEEvNS_16Flash_fwd_paramsE,"ax",@progbits
	.align	128
        .global         _ZN5flash32flash_fwd_splitkv_combine_kernelI23Flash_fwd_kernel_traitsILi96ELi64ELi128ELi4ELb0ELb0EN7cutlass6half_tE19Flash_kernel_traitsILi96ELi64ELi128ELi4ES3_EELi16ELi7ELb0EEEvNS_16Flash_fwd_paramsE
        .type           _ZN5flash32flash_fwd_splitkv_combine_kernelI23Flash_fwd_kernel_traitsILi96ELi64ELi128ELi4ELb0ELb0EN7cutlass6half_tE19Flash_kernel_traitsILi96ELi64ELi128ELi4ES3_EELi16ELi7ELb0EEEvNS_16Flash_fwd_paramsE,@function
        .size           _ZN5flash32flash_fwd_splitkv_combine_kernelI23Flash_fwd_kernel_traitsILi96ELi64ELi128ELi4ELb0ELb0EN7cutlass6half_tE19Flash_kernel_traitsILi96ELi64ELi128ELi4ES3_EELi16ELi7ELb0EEEvNS_16Flash_fwd_paramsE,(.L_x_6194 - _ZN5flash32flash_fwd_splitkv_combine_kernelI23Flash_fwd_kernel_traitsILi96ELi64ELi128ELi4ELb0ELb0EN7cutlass6half_tE19Flash_kernel_traitsILi96ELi64ELi128ELi4ES3_EELi16ELi7ELb0EEEvNS_16Flash_fwd_paramsE)
        .other          _ZN5flash32flash_fwd_splitkv_combine_kernelI23Flash_fwd_kernel_traitsILi96ELi64ELi128ELi4ELb0ELb0EN7cutlass6half_tE19Flash_kernel_traitsILi96ELi64ELi128ELi4ES3_EELi16ELi7ELb0EEEvNS_16Flash_fwd_paramsE,@"STO_CUDA_ENTRY STV_DEFAULT"
_ZN5flash32flash_fwd_splitkv_combine_kernelI23Flash_fwd_kernel_traitsILi96ELi64ELi128ELi4ELb0ELb0EN7cutlass6half_tE19Flash_kernel_traitsILi96ELi64ELi128ELi4ES3_EELi16ELi7ELb0EEEvNS_16Flash_fwd_paramsE:
.text._ZN5flash32flash_fwd_splitkv_combine_kernelI23Flash_fwd_kernel_traitsILi96ELi64ELi128ELi4ELb0ELb0EN7cutlass6half_tE19Flash_kernel_traitsILi96ELi64ELi128ELi4ES3_EELi16ELi7ELb0EEEvNS_16Flash_fwd_paramsE:
[----:B------:R-:W-:Y:S08]  /*0000*/  LDC R1, c[0x0][0x28] ;  /* 0x00000a00ff017b82 */ /* 0x000ff00000000800 */
[----:B------:R-:W0:Y:S01]  /*0010*/  LDC.64 R2, c[0x0][0x2c0] ;  /* 0x0000b000ff027b82 */ /* 0x000e220000000a00 */
[----:B------:R-:W-:-:S07]  /*0020*/  ULDC UR5, c[0x0][0x270] ;  /* 0x00009c0000057ab9 */ /* 0x000fce0000000800 */
[----:B------:R-:W1:Y:S01]  /*0030*/  S2UR UR7, SR_CTAID.X ;  /* 0x00000000000779c3 */ /* 0x000e620000002500 */
[----:B0-----:R-:W-:Y:S01]  /*0040*/  IMAD R2, R2, UR5, RZ ;  /* 0x0000000502027c24 */ /* 0x001fe2000f8e02ff */
[----:B------:R-:W-:-:S03]  /*0050*/  USHF.R.S32.HI UR5, URZ, 0x1f, UR5 ;  /* 0x0000001f3f057899 */ /* 0x000fc60008011405 */
[----:B------:R-:W-:Y:S01]  /*0060*/  IMAD R28, R2, R3, RZ ;  /* 0x00000003021c7224 */ /* 0x000fe200078e02ff */
[----:B------:R-:W-:Y:S01]  /*0070*/  SHF.R.S32.HI R2, RZ, 0x1f, R3 ;  /* 0x0000001fff027819 */ /* 0x000fe20000011403 */
[----:B-1----:R-:W-:-:S03]  /*0080*/  USHF.L.U32 UR7, UR7, 0x4, URZ ;  /* 0x0000000407077899 */ /* 0x002fc6000800063f */
[----:B------:R-:W-:Y:S02]  /*0090*/  ISETP.LT.U32.AND P0, PT, R28, R3, PT ;  /* 0x000000031c00720c */ /* 0x000fe40003f01070 */
[----:B------:R-:W-:Y:S01]  /*00a0*/  SHF.R.S32.HI R5, RZ, 0x1f, R28 ;  /* 0x0000001fff057819 */ /* 0x000fe2000001141c */
[----:B------:R-:W-:-:S03]  /*00b0*/  USHF.R.S32.HI UR6, URZ, 0x1f, UR7 ;  /* 0x0000001f3f067899 */ /* 0x000fc60008011407 */
[----:B------:R-:W-:-:S04]  /*00c0*/  ISETP.LT.AND.EX P0, PT, R5, R2, PT, P0 ;  /* 0x000000020500720c */ /* 0x000fc80003f01300 */
[C---:B------:R-:W-:Y:S02]  /*00d0*/  SEL R2, R5.reuse, R2, P0 ;  /* 0x0000000205027207 */ /* 0x040fe40000000000 */
[----:B------:R-:W-:Y:S02]  /*00e0*/  SEL R48, R28, R3, P0 ;  /* 0x000000031c307207 */ /* 0x000fe40000000000 */
[----:B------:R-:W-:-:S04]  /*00f0*/  LOP3.LUT R0, R5, R2, RZ, 0xfc, !PT ;  /* 0x0000000205007212 */ /* 0x000fc800078efcff */
[----:B------:R-:W-:-:S13]  /*0100*/  ISETP.NE.U32.AND P1, PT, R0, RZ, PT ;  /* 0x000000ff0000720c */ /* 0x000fda0003f25070 */
[----:B------:R-:W-:Y:S05]  /*0110*/  @!P1 BRA `(.L_x_0) ;  /* 0x0000000000249947 */ /* 0x000fea0003800000 */
[----:B------:R-:W-:Y:S01]  /*0120*/  IMAD.MOV.U32 R26, RZ, RZ, R28 ;  /* 0x000000ffff1a7224 */ /* 0x000fe200078e001c */
[----:B------:R-:W-:Y:S01]  /*0130*/  MOV R24, R48 ;  /* 0x0000003000187202 */ /* 0x000fe20000000f00 */
[----:B------:R-:W-:Y:S01]  /*0140*/  IMAD.MOV.U32 R18, RZ, RZ, R5 ;  /* 0x000000ffff127224 */ /* 0x000fe200078e0005 */
[----:B------:R-:W-:Y:S02]  /*0150*/  MOV R23, R2 ;  /* 0x0000000200177202 */ /* 0x000fe40000000f00 */
[----:B------:R-:W-:Y:S02]  /*0160*/  MOV R22, 0x180 ;  /* 0x0000018000167802 */ /* 0x000fe40000000f00 */
[----:B------:R-:W-:Y:S05]  /*0170*/  CALL.REL.NOINC `($__internal_0_$__cuda_sm20_div_s64) ;  /* 0x0000006000487944 */ /* 0x000fea0003c00000 */
[----:B------:R-:W-:Y:S02]  /*0180*/  MOV R8, R0 ;  /* 0x0000000000087202 */ /* 0x000fe40000000f00 */
[----:B------:R-:W-:Y:S01]  /*0190*/  MOV R9, R21 ;  /* 0x0000001500097202 */ /* 0x000fe20000000f00 */
[----:B------:R-:W-:Y:S06]  /*01a0*/  BRA `(.L_x_1) ;  /* 0x00000000004c7947 */ /* 0x000fec0003800000 */
.L_x_0:
[----:B------:R-:W0:Y:S01]  /*01b0*/  I2F.U32.RP R6, R48 ;  /* 0x0000003000067306 */ /* 0x000e220000209000 */
[----:B------:R-:W-:Y:S02]  /*01c0*/  ISETP.NE.U32.AND P0, PT, R48, RZ, PT ;  /* 0x000000ff3000720c */ /* 0x000fe40003f05070 */
[----:B------:R-:W-:-:S05]  /*01d0*/  MOV R9, RZ ;  /* 0x000000ff00097202 */ /* 0x000fca0000000f00 */
[----:B0-----:R-:W0:Y:S02]  /*01e0*/  MUFU.RCP R6, R6 ;  /* 0x0000000600067308 */ /* 0x001e240000001000 */
[----:B0-----:R-:W-:-:S06]  /*01f0*/  VIADD R6, R6, 0xffffffe ;  /* 0x0ffffffe06067836 */ /* 0x001fcc0000000000 */
[----:B------:R0:W1:Y:S02]  /*0200*/  F2I.FTZ.U32.TRUNC.NTZ R7, R6 ;  /* 0x0000000600077305 */ /* 0x000064000021f000 */
[----:B0-----:R-:W-:Y:S01]  /*0210*/  HFMA2.MMA R6, -RZ, RZ, 0, 0 ;  /* 0x00000000ff067435 */ /* 0x001fe200000001ff */
[----:B-1----:R-:W-:-:S04]  /*0220*/  IMAD.MOV R0, RZ, RZ, -R7 ;  /* 0x000000ffff007224 */ /* 0x002fc800078e0a07 */
[----:B------:R-:W-:-:S05]  /*0230*/  IMAD R0, R0, R48, RZ ;  /* 0x0000003000007224 */ /* 0x000fca00078e02ff */
[----:B------:R-:W-:-:S06]  /*0240*/  IMAD.HI.U32 R0, R7, R0, R6 ;  /* 0x0000000007007227 */ /* 0x000fcc00078e0006 */
[----:B------:R-:W-:-:S04]  /*0250*/  IMAD.HI.U32 R8, R0, R28, RZ ;  /* 0x0000001c00087227 */ /* 0x000fc800078e00ff */
[----:B------:R-:W-:-:S04]  /*0260*/  IMAD.MOV R0, RZ, RZ, -R8 ;  /* 0x000000ffff007224 */ /* 0x000fc800078e0a08 */
[----:B------:R-:W-:-:S05]  /*0270*/  IMAD R0, R48, R0, R28 ;  /* 0x0000000030007224 */ /* 0x000fca00078e021c */
[----:B------:R-:W-:-:S13]  /*0280*/  ISETP.GE.U32.AND P2, PT, R0, R48, PT ;  /* 0x000000300000720c */ /* 0x000fda0003f46070 */
[----:B------:R-:W-:Y:S01]  /*0290*/  @P2 IADD3 R0, R0, -R48, RZ ;  /* 0x8000003000002210 */ /* 0x000fe20007ffe0ff */
[----:B------:R-:W-:-:S03]  /*02a0*/  @P2 VIADD R8, R8, 0x1 ;  /* 0x0000000108082836 */ /* 0x000fc60000000000 */
[----:B------:R-:W-:-:S13]  /*02b0*/  ISETP.GE.U32.AND P1, PT, R0, R48, PT ;  /* 0x000000300000720c */ /* 0x000fda0003f26070 */
[----:B------:R-:W-:Y:S02]  /*02c0*/  @P1 IADD3 R8, R8, 0x1, RZ ;  /* 0x0000000108081810 */ /* 0x000fe40007ffe0ff */
[----:B------:R-:W-:-:S07]  /*02d0*/  @!P0 LOP3.LUT R8, RZ, R48, RZ, 0x33, !PT ;  /* 0x00000030ff088212 */ /* 0x000fce00078e33ff */
.L_x_1:
[----:B------:R-:W-:Y:S01]  /*02e0*/  ULDC UR4, c[0x0][0x270] ;  /* 0x00009c0000047ab9 */ /* 0x000fe20000000800 */
[----:B------:R-:W-:Y:S01]  /*02f0*/  BSSY B0, `(.L_x_2) ;  /* 0x0000025000007945 */ /* 0x000fe20003800000 */
[----:B------:R-:W-:-:S04]  /*0300*/  ISETP.LT.U32.AND P0, PT, R8, UR4, PT ;  /* 0x0000000408007c0c */ /* 0x000fc8000bf01070 */
[----:B------:R-:W-:-:S04]  /*0310*/  ISETP.LT.AND.EX P0, PT, R9, UR5, PT, P0 ;  /* 0x0000000509007c0c */ /* 0x000fc8000bf01300 */
[C---:B------:R-:W-:Y:S02]  /*0320*/  SEL R6, R9.reuse, UR5, P0 ;  /* 0x0000000509067c07 */ /* 0x040fe40008000000 */
[----:B------:R-:W-:Y:S02]  /*0330*/  SEL R7, R8, UR4, P0 ;  /* 0x0000000408077c07 */ /* 0x000fe40008000000 */
        /* <DEDUP_REMOVED lines=11> */
[----:B------:R-:W-:Y:S05]  /*03f0*/  BRA `(.L_x_4) ;  /* 0x0000000000507947 */ /* 0x000fea0003800000 */
.L_x_3:
[----:B------:R-:W0:Y:S01]  /*0400*/  I2F.U32.RP R10, R7 ;  /* 0x00000007000a7306 */ /* 0x000e220000209000 */
[----:B------:R-:W-:-:S07]  /*0410*/  ISETP.NE.U32.AND P0, PT, R7, RZ, PT ;  /* 0x000000ff0700720c */ /* 0x000fce0003f05070 */
[----:B0-----:R-:W0:Y:S02]  /*0420*/  MUFU.RCP R10, R10 ;  /* 0x0000000a000a7308 */ /* 0x001e240000001000 */
[----:B0-----:R-:W-:-:S06]  /*0430*/  IADD3 R10, R10, 0xffffffe, RZ ;  /* 0x0ffffffe0a0a7810 */ /* 0x001fcc0007ffe0ff */
[----:B------:R-:W0:Y:S02]  /*0440*/  F2I.FTZ.U32.TRUNC.NTZ R11, R10 ;  /* 0x0000000a000b7305 */ /* 0x000e24000021f000 */
[----:B0-----:R-:W-:Y:S01]  /*0450*/  IADD3 R0, RZ, -R11, RZ ;  /* 0x8000000bff007210 */ /* 0x001fe20007ffe0ff */
[----:B------:R-:W-:-:S04]  /*0460*/  IMAD.MOV.U32 R10, RZ, RZ, RZ ;  /* 0x000000ffff0a7224 */ /* 0x000fc800078e00ff */
[----:B------:R-:W-:-:S04]  /*0470*/  IMAD R0, R0, R7, RZ ;  /* 0x0000000700007224 */ /* 0x000fc800078e02ff */
[----:B------:R-:W-:-:S06]  /*0480*/  IMAD.HI.U32 R0, R11, R0, R10 ;  /* 0x000000000b007227 */ /* 0x000fcc00078e000a */
[----:B------:R-:W-:-:S05]  /*0490*/  IMAD.HI.U32 R9, R0, R8, RZ ;  /* 0x0000000800097227 */ /* 0x000fca00078e00ff */
[----:B------:R-:W-:-:S05]  /*04a0*/  IADD3 R0, -R9, RZ, RZ ;  /* 0x000000ff09007210 */ /* 0x000fca0007ffe1ff */
[----:B------:R-:W-:-:S05]  /*04b0*/  IMAD R0, R7, R0, R8 ;  /* 0x0000000007007224 */ /* 0x000fca00078e0208 */
[----:B------:R-:W-:-:S13]  /*04c0*/  ISETP.GE.U32.AND P2, PT, R0, R7, PT ;  /* 0x000000070000720c */ /* 0x000fda0003f46070 */
[----:B------:R-:W-:Y:S01]  /*04d0*/  @P2 IMAD.IADD R0, R0, 0x1, -R7 ;  /* 0x0000000100002824 */ /* 0x000fe200078e0a07 */
[----:B------:R-:W-:-:S04]  /*04e0*/  @P2 IADD3 R9, R9, 0x1, RZ ;  /* 0x0000000109092810 */ /* 0x000fc80007ffe0ff */
[----:B------:R-:W-:-:S13]  /*04f0*/  ISETP.GE.U32.AND P1, PT, R0, R7, PT ;  /* 0x000000070000720c */ /* 0x000fda0003f26070 */
[----:B------:R-:W-:Y:S01]  /*0500*/  @P1 VIADD R9, R9, 0x1 ;  /* 0x0000000109091836 */ /* 0x000fe20000000000 */
[----:B------:R-:W-:-:S04]  /*0510*/  @!P0 LOP3.LUT R9, RZ, R7, RZ, 0x33, !PT ;  /* 0x00000007ff098212 */ /* 0x000fc800078e33ff */
[----:B------:R-:W-:Y:S01]  /*0520*/  MOV R8, R9 ;  /* 0x0000000900087202 */ /* 0x000fe20000000f00 */
[----:B------:R-:W-:Y:S02]  /*0530*/  IMAD.MOV.U32 R9, RZ, RZ, RZ ;  /* 0x000000ffff097224 */ /* 0x000fe400078e00ff */
.L_x_4:
[----:B------:R-:W-:Y:S05]  /*0540*/  BSYNC B0 ;  /* 0x0000000000007941 */ /* 0x000fea0003800000 */
.L_x_2:
[----:B------:R-:W0:Y:S01]  /*0550*/  LDC R0, c[0x0][0x2c4] ;  /* 0x0000b100ff007b82 */ /* 0x000e220000000800 */
[----:B------:R-:W-:Y:S01]  /*0560*/  BSSY B0, `(.L_x_5) ;  /* 0x000004b000007945 */ /* 0x000fe20003800000 */
[----:B0-----:R-:W-:Y:S01]  /*0570*/  IABS R4, R0 ;  /* 0x0000000000047213 */ /* 0x001fe20000000000 */
[C---:B------:R-:W-:Y:S01]  /*0580*/  VIADD R3, R0.reuse, 0xffffffff ;  /* 0xffffffff00037836 */ /* 0x040fe20000000000 */
[----:B------:R-:W-:Y:S02]  /*0590*/  ISETP.NE.AND P3, PT, R0, RZ, PT ;  /* 0x000000ff0000720c */ /* 0x000fe40003f65270 */
[----:B------:R-:W0:Y:S01]  /*05a0*/  I2F.RP R14, R4 ;  /* 0x00000004000e7306 */ /* 0x000e220000209400 */
[----:B------:R-:W-:-:S05]  /*05b0*/  IMAD.IADD R10, R3, 0x1, R4 ;  /* 0x00000001030a7824 */ /* 0x000fca00078e0204 */
[----:B------:R-:W-:-:S05]  /*05c0*/  IABS R11, R10 ;  /* 0x0000000a000b7213 */ /* 0x000fca0000000000 */
[----:B------:R-:W-:Y:S01]  /*05d0*/  IMAD.MOV.U32 R13, RZ, RZ, R11 ;  /* 0x000000ffff0d7224 */ /* 0x000fe200078e000b */
[----:B0-----:R-:W0:Y:S02]  /*05e0*/  MUFU.RCP R14, R14 ;  /* 0x0000000e000e7308 */ /* 0x001e240000001000 */
[----:B0-----:R-:W-:-:S06]  /*05f0*/  VIADD R14, R14, 0xffffffe ;  /* 0x0ffffffe0e0e7836 */ /* 0x001fcc0000000000 */
[----:B------:R-:W0:Y:S02]  /*0600*/  F2I.FTZ.U32.TRUNC.NTZ R15, R14 ;  /* 0x0000000e000f7305 */ /* 0x000e24000021f000 */
[----:B0-----:R-:W-:Y:S02]  /*0610*/  IMAD.MOV R12, RZ, RZ, -R15 ;  /* 0x000000ffff0c7224 */ /* 0x001fe400078e0a0f */
[----:B------:R-:W-:Y:S02]  /*0620*/  IMAD.MOV.U32 R14, RZ, RZ, RZ ;  /* 0x000000ffff0e7224 */ /* 0x000fe400078e00ff */
[----:B------:R-:W-:-:S04]  /*0630*/  IMAD R12, R12, R4, RZ ;  /* 0x000000040c0c7224 */ /* 0x000fc800078e02ff */
[----:B------:R-:W-:-:S06]  /*0640*/  IMAD.HI.U32 R12, R15, R12, R14 ;  /* 0x0000000c0f0c7227 */ /* 0x000fcc00078e000e */
[----:B------:R-:W-:-:S04]  /*0650*/  IMAD.HI.U32 R11, R12, R13, RZ ;  /* 0x0000000d0c0b7227 */ /* 0x000fc800078e00ff */
[----:B------:R-:W-:-:S04]  /*0660*/  IMAD.MOV R12, RZ, RZ, -R11 ;  /* 0x000000ffff0c7224 */ /* 0x000fc800078e0a0b */
[----:B------:R-:W-:-:S05]  /*0670*/  IMAD R12, R4, R12, R13 ;  /* 0x0000000c040c7224 */ /* 0x000fca00078e020d */
[----:B------:R-:W-:-:S13]  /*0680*/  ISETP.GT.U32.AND P1, PT, R4, R12, PT ;  /* 0x0000000c0400720c */ /* 0x000fda0003f24070 */
[----:B------:R-:W-:Y:S02]  /*0690*/  @!P1 IMAD.IADD R12, R12, 0x1, -R4 ;  /* 0x000000010c0c9824 */ /* 0x000fe400078e0a04 */
[----:B------:R-:W-:Y:S01]  /*06a0*/  @!P1 VIADD R11, R11, 0x1 ;  /* 0x000000010b0b9836 */ /* 0x000fe20000000000 */
[----:B------:R-:W-:Y:S02]  /*06b0*/  ISETP.NE.AND P1, PT, R0, RZ, PT ;  /* 0x000000ff0000720c */ /* 0x000fe40003f25270 */
[-C--:B------:R-:W-:Y:S02]  /*06c0*/  ISETP.GE.U32.AND P2, PT, R12, R4.reuse, PT ;  /* 0x000000040c00720c */ /* 0x080fe40003f46070 */
[C---:B------:R-:W-:Y:S02]  /*06d0*/  LOP3.LUT R12, R10.reuse, R4, RZ, 0x3c, !PT ;  /* 0x000000040a0c7212 */ /* 0x040fe400078e3cff */
[----:B------:R-:W-:Y:S02]  /*06e0*/  LOP3.LUT R10, R10, R0, RZ, 0x3c, !PT ;  /* 0x000000000a0a7212 */ /* 0x000fe400078e3cff */
[----:B------:R-:W-:-:S07]  /*06f0*/  ISETP.GE.AND P0, PT, R12, RZ, PT ;  /* 0x000000ff0c00720c */ /* 0x000fce0003f06270 */
[----:B------:R-:W-:Y:S01]  /*0700*/  @P2 VIADD R11, R11, 0x1 ;  /* 0x000000010b0b2836 */ /* 0x000fe20000000000 */
[----:B------:R-:W-:-:S03]  /*0710*/  ISETP.GT.AND P2, PT, R0, RZ, PT ;  /* 0x000000ff0000720c */ /* 0x000fc60003f44270 */
[--C-:B------:R-:W-:Y:S02]  /*0720*/  IMAD.MOV.U32 R17, RZ, RZ, R11.reuse ;  /* 0x000000ffff117224 */ /* 0x100fe400078e000b */
[----:B------:R-:W-:Y:S01]  /*0730*/  IMAD.MOV.U32 R12, RZ, RZ, R11 ;  /* 0x000000ffff0c7224 */ /* 0x000fe200078e000b */
[----:B------:R-:W-:Y:S01]  /*0740*/  SHF.R.S32.HI R11, RZ, 0x1f, R0 ;  /* 0x0000001fff0b7819 */ /* 0x000fe20000011400 */
[----:B------:R-:W-:Y:S01]  /*0750*/  @!P0 IMAD.MOV R17, RZ, RZ, -R17 ;  /* 0x000000ffff118224 */ /* 0x000fe200078e0a11 */
[----:B------:R-:W-:Y:S02]  /*0760*/  @!P1 LOP3.LUT R17, RZ, R4, RZ, 0x33, !PT ;  /* 0x00000004ff119212 */ /* 0x000fe400078e33ff */
[----:B------:R-:W-:Y:S02]  /*0770*/  ISETP.GE.AND P1, PT, R10, RZ, PT ;  /* 0x000000ff0a00720c */ /* 0x000fe40003f26270 */
[----:B------:R-:W-:Y:S02]  /*0780*/  ISETP.LT.U32.AND P0, PT, R7, R17, PT ;  /* 0x000000110700720c */ /* 0x000fe40003f01070 */
[----:B------:R-:W-:-:S02]  /*0790*/  SHF.R.S32.HI R16, RZ, 0x1f, R17 ;  /* 0x0000001fff107819 */ /* 0x000fc40000011411 */
[----:B------:R-:W-:Y:S01]  /*07a0*/  LEA.HI.SX32 R10, R0, 0x1, 0x1 ;  /* 0x00000001000a7811 */ /* 0x000fe200078f0aff */
[----:B------:R-:W-:Y:S01]  /*07b0*/  @!P2 IMAD.MOV R10, RZ, RZ, R11 ;  /* 0x000000ffff0aa224 */ /* 0x000fe200078e020b */
[----:B------:R-:W-:-:S04]  /*07c0*/  ISETP.LT.AND.EX P0, PT, R6, R16, PT, P0 ;  /* 0x000000100600720c */ /* 0x000fc80003f01300 */
[C---:B------:R-:W-:Y:S01]  /*07d0*/  SEL R16, R6.reuse, R16, P0 ;  /* 0x0000001006107207 */ /* 0x040fe20000000000 */
[----:B------:R-:W-:Y:S01]  /*07e0*/  @!P1 IMAD.MOV R12, RZ, RZ, -R12 ;  /* 0x000000ffff0c9224 */ /* 0x000fe200078e0a0c */
[----:B------:R-:W-:Y:S02]  /*07f0*/  @!P3 LOP3.LUT R12, RZ, R0, RZ, 0x33, !PT ;  /* 0x00000000ff0cb212 */ /* 0x000fe400078e33ff */
[----:B------:R-:W-:Y:S02]  /*0800*/  LOP3.LUT R4, R6, R16, RZ, 0xfc, !PT ;  /* 0x0000001006047212 */ /* 0x000fe400078efcff */
[----:B------:R-:W-:Y:S02]  /*0810*/  SEL R17, R7, R17, P0 ;  /* 0x0000001107117207 */ /* 0x000fe40000000000 */
[----:B------:R-:W-:Y:S01]  /*0820*/  ISETP.NE.U32.AND P1, PT, R4, RZ, PT ;  /* 0x000000ff0400720c */ /* 0x000fe20003f25070 */
[----:B------:R-:W-:-:S12]  /*0830*/  IMAD R4, R12, R10, RZ ;  /* 0x0000000a0c047224 */ /* 0x000fd800078e02ff */
        /* <DEDUP_REMOVED lines=10> */
.L_x_6:
        /* <DEDUP_REMOVED lines=18> */
[----:B------:R-:W-:Y:S02]  /*0a00*/  @!P0 LOP3.LUT R30, RZ, R17, RZ, 0x33, !PT ;  /* 0x00000011ff1e8212 */ /* 0x000fe400078e33ff */
.L_x_7:
[----:B------:R-:W-:Y:S05]  /*0a10*/  BSYNC B0 ;  /* 0x0000000000007941 */ /* 0x000fea0003800000 */
.L_x_5:
[----:B------:R-:W0:Y:S01]  /*0a20*/  LDC R0, c[0x0][0x2c4] ;  /* 0x0000b100ff007b82 */ /* 0x000e220000000800 */
[----:B------:R-:W-:Y:S01]  /*0a30*/  ULDC UR5, c[0x0][0x270] ;  /* 0x00009c0000057ab9 */ /* 0x000fe20000000800 */
[----:B------:R-:W-:Y:S01]  /*0a40*/  IABS R10, R4 ;  /* 0x00000004000a7213 */ /* 0x000fe20000000000 */
[----:B------:R-:W-:Y:S01]  /*0a50*/  IMAD.MOV.U32 R18, RZ, RZ, RZ ;  /* 0x000000ffff127224 */ /* 0x000fe200078e00ff */
[----:B------:R-:W1:Y:S01]  /*0a60*/  S2R R47, SR_TID.X ;  /* 0x00000000002f7919 */ /* 0x000e620000002100 */
[----:B------:R-:W-:Y:S01]  /*0a70*/  BSSY B0, `(.L_x_8) ;  /* 0x0000078000007945 */ /* 0x000fe20003800000 */
[----:B------:R-:W2:Y:S08]  /*0a80*/  I2F.RP R6, R10 ;  /* 0x0000000a00067306 */ /* 0x000eb00000209400 */
[----:B--2---:R-:W2:Y:S01]  /*0a90*/  MUFU.RCP R6, R6 ;  /* 0x0000000600067308 */ /* 0x004ea20000001000 */
[----:B0-----:R-:W-:Y:S01]  /*0aa0*/  IMAD R7, R0, UR5, RZ ;  /* 0x0000000500077c24 */ /* 0x001fe2000f8e02ff */
[----:B------:R-:W-:Y:S01]  /*0ab0*/  IABS R11, R0 ;  /* 0x00000000000b7213 */ /* 0x000fe20000000000 */
[----:B------:R-:W-:-:S03]  /*0ac0*/  UIADD3 UR5, UR5, -0x1, URZ ;  /* 0xffffffff05057890 */ /* 0x000fc6000fffe03f */
[----:B------:R-:W-:Y:S02]  /*0ad0*/  IABS R12, R7 ;  /* 0x00000007000c7213 */ /* 0x000fe40000000000 */
[----:B------:R-:W0:Y:S01]  /*0ae0*/  I2F.RP R22, R11 ;  /* 0x0000000b00167306 */ /* 0x000e220000209400 */
[----:B------:R-:W-:Y:S02]  /*0af0*/  ISETP.NE.AND P5, PT, R7, RZ, PT ;  /* 0x000000ff0700720c */ /* 0x000fe40003fa5270 */
[----:B------:R-:W-:-:S05]  /*0b00*/  IMAD.IADD R21, R3, 0x1, R12 ;  /* 0x0000000103157824 */ /* 0x000fca00078e020c */
[----:B------:R-:W3:Y:S01]  /*0b10*/  I2F.RP R14, R12 ;  /* 0x0000000c000e7306 */ /* 0x000ee20000209400 */
[----:B--2---:R-:W-:-:S07]  /*0b20*/  VIADD R6, R6, 0xffffffe ;  /* 0x0ffffffe06067836 */ /* 0x004fce0000000000 */
[----:B0-----:R-:W0:Y:S08]  /*0b30*/  MUFU.RCP R22, R22 ;  /* 0x0000001600167308 */ /* 0x001e300000001000 */
[----:B---3--:R-:W2:Y:S08]  /*0b40*/  MUFU.RCP R14, R14 ;  /* 0x0000000e000e7308 */ /* 0x008eb00000001000 */
[----:B------:R-:W3:Y:S01]  /*0b50*/  F2I.FTZ.U32.TRUNC.NTZ R19, R6 ;  /* 0x0000000600137305 */ /* 0x000ee2000021f000 */
[----:B0-----:R-:W-:-:S07]  /*0b60*/  VIADD R22, R22, 0xffffffe ;  /* 0x0ffffffe16167836 */ /* 0x001fce0000000000 */
[----:B------:R-:W0:Y:S01]  /*0b70*/  F2I.FTZ.U32.TRUNC.NTZ R23, R22 ;  /* 0x0000001600177305 */ /* 0x000e22000021f000 */
[----:B--2---:R-:W-:Y:S02]  /*0b80*/  VIADD R14, R14, 0xffffffe ;  /* 0x0ffffffe0e0e7836 */ /* 0x004fe40000000000 */
[----:B---3--:R-:W-:-:S05]  /*0b90*/  IMAD.MOV R13, RZ, RZ, -R19 ;  /* 0x000000ffff0d7224 */ /* 0x008fca00078e0a13 */
[----:B------:R-:W2:Y:S01]  /*0ba0*/  F2I.FTZ.U32.TRUNC.NTZ R15, R14 ;  /* 0x0000000e000f7305 */ /* 0x000ea2000021f000 */
[----:B------:R-:W-:Y:S02]  /*0bb0*/  VIADD R6, R10, UR5 ;  /* 0x000000050a067c36 */ /* 0x000fe40008000000 */
[----:B------:R-:W-:-:S04]  /*0bc0*/  IMAD R13, R13, R10, RZ ;  /* 0x0000000a0d0d7224 */ /* 0x000fc800078e02ff */
[----:B------:R-:W-:Y:S01]  /*0bd0*/  IMAD.HI.U32 R13, R19, R13, R18 ;  /* 0x0000000d130d7227 */ /* 0x000fe200078e0012 */
[----:B------:R-:W-:Y:S02]  /*0be0*/  IABS R18, R7 ;  /* 0x0000000700127213 */ /* 0x000fe40000000000 */
[----:B------:R-:W-:Y:S01]  /*0bf0*/  IABS R19, R21 ;  /* 0x0000001500137213 */ /* 0x000fe20000000000 */
[----:B0-----:R-:W-:Y:S02]  /*0c00*/  IMAD.MOV R3, RZ, RZ, -R23 ;  /* 0x000000ffff037224 */ /* 0x001fe400078e0a17 */
[----:B------:R-:W-:Y:S02]  /*0c10*/  IMAD.MOV R18, RZ, RZ, -R18 ;  /* 0x000000ffff127224 */ /* 0x000fe400078e0a12 */
[----:B--2---:R-:W-:Y:S02]  /*0c20*/  IMAD.MOV R20, RZ, RZ, -R15 ;  /* 0x000000ffff147224 */ /* 0x004fe400078e0a0f */
[----:B------:R-:W-:-:S02]  /*0c30*/  IMAD.MOV.U32 R14, RZ, RZ, RZ ;  /* 0x000000ffff0e7224 */ /* 0x000fc400078e00ff */
[----:B------:R-:W-:Y:S02]  /*0c40*/  IMAD R20, R20, R12, RZ ;  /* 0x0000000c14147224 */ /* 0x000fe400078e02ff */
[----:B------:R-:W-:Y:S02]  /*0c50*/  IMAD R3, R3, R11, RZ ;  /* 0x0000000b03037224 */ /* 0x000fe400078e02ff */
[----:B------:R-:W-:Y:S01]  /*0c60*/  IMAD.HI.U32 R20, R15, R20, R14 ;  /* 0x000000140f147227 */ /* 0x000fe200078e000e */
[----:B------:R-:W-:Y:S02]  /*0c70*/  IABS R14, R4 ;  /* 0x00000004000e7213 */ /* 0x000fe40000000000 */
[----:B------:R-:W-:Y:S01]  /*0c80*/  IABS R15, R6 ;  /* 0x00000006000f7213 */ /* 0x000fe20000000000 */
[----:B------:R-:W-:Y:S02]  /*0c90*/  IMAD.MOV.U32 R22, RZ, RZ, RZ ;  /* 0x000000ffff167224 */ /* 0x000fe400078e00ff */
[----:B------:R-:W-:-:S04]  /*0ca0*/  IMAD.HI.U32 R20, R20, R19, RZ ;  /* 0x0000001314147227 */ /* 0x000fc800078e00ff */
[----:B------:R-:W-:Y:S02]  /*0cb0*/  IMAD R18, R20, R18, R19 ;  /* 0x0000001214127224 */ /* 0x000fe400078e0213 */
[----:B------:R-:W-:-:S03]  /*0cc0*/  IMAD.HI.U32 R3, R23, R3, R22 ;  /* 0x0000000317037227 */ /* 0x000fc600078e0016 */
[----:B------:R-:W-:Y:S01]  /*0cd0*/  ISETP.GT.U32.AND P4, PT, R12, R18, PT ;  /* 0x000000120c00720c */ /* 0x000fe20003f84070 */
[----:B------:R-:W-:Y:S02]  /*0ce0*/  IMAD.MOV R14, RZ, RZ, -R14 ;  /* 0x000000ffff0e7224 */ /* 0x000fe400078e0a0e */
[----:B------:R-:W-:-:S04]  /*0cf0*/  IMAD.HI.U32 R13, R13, R15, RZ ;  /* 0x0000000f0d0d7227 */ /* 0x000fc800078e00ff */
[----:B------:R-:W-:-:S04]  /*0d00*/  IMAD.HI.U32 R3, R3, R19, RZ ;  /* 0x0000001303037227 */ /* 0x000fc800078e00ff */
[----:B------:R-:W-:Y:S01]  /*0d10*/  IMAD R15, R13, R14, R15 ;  /* 0x0000000e0d0f7224 */ /* 0x000fe200078e020f */
[----:B------:R-:W-:Y:S01]  /*0d20*/  IADD3 R14, -R3, RZ, RZ ;  /* 0x000000ff030e7210 */ /* 0x000fe20007ffe1ff */
[----:B------:R-:W-:Y:S02]  /*0d30*/  @!P4 IMAD.IADD R18, R18, 0x1, -R12 ;  /* 0x000000011212c824 */ /* 0x000fe400078e0a0c */
[----:B------:R-:W-:Y:S01]  /*0d40*/  @!P4 VIADD R20, R20, 0x1 ;  /* 0x000000011414c836 */ /* 0x000fe20000000000 */
[----:B------:R-:W-:Y:S01]  /*0d50*/  ISETP.GT.U32.AND P3, PT, R10, R15, PT ;  /* 0x0000000f0a00720c */ /* 0x000fe20003f64070 */
[----:B------:R-:W-:Y:S01]  /*0d60*/  IMAD R14, R11, R14, R19 ;  /* 0x0000000e0b0e7224 */ /* 0x000fe200078e0213 */
[-C--:B------:R-:W-:Y:S02]  /*0d70*/  ISETP.GE.U32.AND P2, PT, R18, R12.reuse, PT ;  /* 0x0000000c1200720c */ /* 0x080fe40003f46070 */
[----:B------:R-:W-:Y:S02]  /*0d80*/  LOP3.LUT R18, R21, R12, RZ, 0x3c, !PT ;  /* 0x0000000c15127212 */ /* 0x000fe400078e3cff */
[----:B------:R-:W-:-:S02]  /*0d90*/  ISETP.GT.U32.AND P0, PT, R11, R14, PT ;  /* 0x0000000e0b00720c */ /* 0x000fc40003f04070 */
[----:B------:R-:W-:Y:S02]  /*0da0*/  ISETP.GE.AND P1, PT, R18, RZ, PT ;  /* 0x000000ff1200720c */ /* 0x000fe40003f26270 */
[----:B------:R-:W-:-:S03]  /*0db0*/  LOP3.LUT R21, R21, R0, RZ, 0x3c, !PT ;  /* 0x0000000015157212 */ /* 0x000fc600078e3cff */
[----:B------:R-:W-:Y:S02]  /*0dc0*/  @!P3 IMAD.IADD R15, R15, 0x1, -R10 ;  /* 0x000000010f0fb824 */ /* 0x000fe400078e0a0a */
[----:B------:R-:W-:Y:S02]  /*0dd0*/  @P2 VIADD R20, R20, 0x1 ;  /* 0x0000000114142836 */ /* 0x000fe40000000000 */
[----:B------:R-:W-:Y:S01]  /*0de0*/  @!P3 VIADD R13, R13, 0x1 ;  /* 0x000000010d0db836 */ /* 0x000fe20000000000 */
[-C--:B------:R-:W-:Y:S01]  /*0df0*/  ISETP.GE.U32.AND P6, PT, R15, R10.reuse, PT ;  /* 0x0000000a0f00720c */ /* 0x080fe20003fc6070 */
[----:B------:R-:W-:Y:S01]  /*0e00*/  @!P0 IMAD.IADD R14, R14, 0x1, -R11 ;  /* 0x000000010e0e8824 */ /* 0x000fe200078e0a0b */
[----:B------:R-:W-:Y:S01]  /*0e10*/  LOP3.LUT R15, R6, R10, RZ, 0x3c, !PT ;  /* 0x0000000a060f7212 */ /* 0x000fe200078e3cff */
[----:B------:R-:W-:Y:S01]  /*0e20*/  @!P1 IMAD.MOV R20, RZ, RZ, -R20 ;  /* 0x000000ffff149224 */ /* 0x000fe200078e0a14 */
[----:B------:R-:W-:Y:S01]  /*0e30*/  @!P5 LOP3.LUT R20, RZ, R12, RZ, 0x33, !PT ;  /* 0x0000000cff14d212 */ /* 0x000fe200078e33ff */
[----:B------:R-:W-:Y:S01]  /*0e40*/  @!P0 VIADD R3, R3, 0x1 ;  /* 0x0000000103038836 */ /* 0x000fe20000000000 */
[----:B------:R-:W-:-:S02]  /*0e50*/  ISETP.GE.AND P2, PT, R15, RZ, PT ;  /* 0x000000ff0f00720c */ /* 0x000fc40003f46270 */
[----:B------:R-:W-:Y:S02]  /*0e60*/  ISETP.GE.U32.AND P4, PT, R14, R11, PT ;  /* 0x0000000b0e00720c */ /* 0x000fe40003f86070 */
[----:B------:R-:W-:Y:S02]  /*0e70*/  ISETP.LT.U32.AND P0, PT, R8, R20, PT ;  /* 0x000000140800720c */ /* 0x000fe40003f01070 */
[----:B------:R-:W-:Y:S02]  /*0e80*/  SHF.R.S32.HI R11, RZ, 0x1f, R20 ;  /* 0x0000001fff0b7819 */ /* 0x000fe40000011414 */
[----:B------:R-:W-:Y:S02]  /*0e90*/  ISETP.GE.AND P1, PT, R21, RZ, PT ;  /* 0x000000ff1500720c */ /* 0x000fe40003f26270 */
[----:B------:R-:W-:Y:S02]  /*0ea0*/  ISETP.LT.AND.EX P0, PT, R9, R11, PT, P0 ;  /* 0x0000000b0900720c */ /* 0x000fe40003f01300 */
[----:B------:R-:W-:-:S02]  /*0eb0*/  ISETP.NE.AND P3, PT, R4, RZ, PT ;  /* 0x000000ff0400720c */ /* 0x000fc40003f65270 */
[----:B------:R-:W-:Y:S01]  /*0ec0*/  @P6 IADD3 R13, R13, 0x1, RZ ;  /* 0x000000010d0d6810 */ /* 0x000fe20007ffe0ff */
[----:B------:R-:W-:Y:S01]  /*0ed0*/  @P4 VIADD R3, R3, 0x1 ;  /* 0x0000000103034836 */ /* 0x000fe20000000000 */
[----:B------:R-:W-:Y:S02]  /*0ee0*/  SEL R11, R9, R11, P0 ;  /* 0x0000000b090b7207 */ /* 0x000fe40000000000 */
[----:B------:R-:W-:Y:S01]  /*0ef0*/  ISETP.GT.AND P5, PT, R7, RZ, PT ;  /* 0x000000ff0700720c */ /* 0x000fe20003fa4270 */
[----:B------:R-:W-:Y:S01]  /*0f00*/  @!P2 IMAD.MOV R13, RZ, RZ, -R13 ;  /* 0x000000ffff0da224 */ /* 0x000fe200078e0a0d */
[----:B------:R-:W-:Y:S01]  /*0f10*/  ISETP.NE.AND P2, PT, R0, RZ, PT ;  /* 0x000000ff0000720c */ /* 0x000fe20003f45270 */
[----:B------:R-:W-:Y:S01]  /*0f20*/  @!P1 IMAD.MOV R3, RZ, RZ, -R3 ;  /* 0x000000ffff039224 */ /* 0x000fe200078e0a03 */
[----:B------:R-:W-:Y:S02]  /*0f30*/  LOP3.LUT R12, R9, R11, RZ, 0xfc, !PT ;  /* 0x0000000b090c7212 */ /* 0x000fe400078efcff */
[----:B------:R-:W-:-:S02]  /*0f40*/  LEA.HI.SX32 R14, R7, 0x1, 0x1 ;  /* 0x00000001070e7811 */ /* 0x000fc400078f0aff */
[----:B------:R-:W-:Y:S02]  /*0f50*/  ISETP.NE.U32.AND P1, PT, R12, RZ, PT ;  /* 0x000000ff0c00720c */ /* 0x000fe40003f25070 */
[----:B------:R-:W-:Y:S02]  /*0f60*/  @!P3 LOP3.LUT R13, RZ, R10, RZ, 0x33, !PT ;  /* 0x0000000aff0db212 */ /* 0x000fe400078e33ff */
[----:B------:R-:W-:Y:S02]  /*0f70*/  SHF.R.S32.HI R10, RZ, 0x1f, R7 ;  /* 0x0000001fff0a7819 */ /* 0x000fe40000011407 */
[----:B------:R-:W-:Y:S02]  /*0f80*/  ISETP.LT.U32.AND P3, PT, R30, R13, PT ;  /* 0x0000000d1e00720c */ /* 0x000fe40003f61070 */
[----:B------:R-:W-:Y:S01]  /*0f90*/  SHF.R.S32.HI R7, RZ, 0x1f, R13 ;  /* 0x0000001fff077819 */ /* 0x000fe2000001140d */
[----:B------:R-:W-:Y:S01]  /*0fa0*/  @!P5 IMAD.MOV R14, RZ, RZ, R10 ;  /* 0x000000ffff0ed224 */ /* 0x000fe200078e020a */
[----:B------:R-:W-:-:S02]  /*0fb0*/  @!P2 LOP3.LUT R3, RZ, R0, RZ, 0x33, !PT ;  /* 0x00000000ff03a212 */ /* 0x000fc400078e33ff */
[----:B------:R-:W-:Y:S02]  /*0fc0*/  ISETP.LT.AND.EX P3, PT, R31, R7, PT, P3 ;  /* 0x000000071f00720c */ /* 0x000fe40003f61330 */
[----:B------:R-:W-:Y:S01]  /*0fd0*/  SEL R12, R8, R20, P0 ;  /* 0x00000014080c7207 */ /* 0x000fe20000000000 */
[----:B------:R-:W-:Y:S01]  /*0fe0*/  IMAD R3, R3, R14, RZ ;  /* 0x0000000e03037224 */ /* 0x000fe200078e02ff */
[----:B------:R-:W-:Y:S02]  /*0ff0*/  SEL R14, R30, R13, P3 ;  /* 0x0000000d1e0e7207 */ /* 0x000fe40001800000 */
[----:B------:R-:W-:Y:S01]  /*1000*/  SEL R13, R31, R7, P3 ;  /* 0x000000071f0d7207 */ /* 0x000fe20001800000 */
[----:B-1----:R-:W-:Y:S06]  /*1010*/  @!P1 BRA `(.L_x_9) ;  /* 0x0000000000249947 */ /* 0x002fec0003800000 */
        /* <DEDUP_REMOVED lines=9> */
.L_x_9:
        /* <DEDUP_REMOVED lines=20> */
.L_x_10:
[----:B------:R-:W-:Y:S05]  /*11f0*/  BSYNC B0 ;  /* 0x0000000000007941 */ /* 0x000fea0003800000 */
.L_x_8:
[----:B------:R-:W-:Y:S01]  /*1200*/  SHF.R.S32.HI R10, RZ, 0x1f, R47 ;  /* 0x0000001fff0a7819 */ /* 0x000fe2000001142f */
[----:B------:R-:W-:Y:S01]  /*1210*/  ULDC UR4, c[0x0][0x3c4] ;  /* 0x0000f10000047ab9 */ /* 0x000fe20000000800 */
[----:B------:R-:W-:Y:S01]  /*1220*/  IADD3 R0, P0, R28, -UR7, RZ ;  /* 0x800000071c007c10 */ /* 0x000fe2000ff1e0ff */
[----:B------:R-:W-:Y:S01]  /*1230*/  ULDC.64 UR8, c[0x0][0x208] ;  /* 0x0000820000087ab9 */ /* 0x000fe20000000a00 */
[----:B------:R-:W-:Y:S02]  /*1240*/  LEA.HI R15, R10, R47, RZ, 0x4 ;  /* 0x0000002f0a0f7211 */ /* 0x000fe400078f20ff */
[----:B------:R-:W-:Y:S02]  /*1250*/  IADD3.X R7, R5, ~UR6, RZ, P0, !PT ;  /* 0x8000000605077c10 */ /* 0x000fe400087fe4ff */
[----:B------:R-:W-:Y:S02]  /*1260*/  LOP3.LUT R26, R15, 0xfffffff0, RZ, 0xc0, !PT ;  /* 0xfffffff00f1a7812 */ /* 0x000fe400078ec0ff */
[----:B------:R-:W-:-:S03]  /*1270*/  SHF.R.S32.HI R15, RZ, 0x4, R15 ;  /* 0x00000004ff0f7819 */ /* 0x000fc6000001140f */
[----:B------:R-:W-:Y:S01]  /*1280*/  IMAD.IADD R26, R47, 0x1, -R26 ;  /* 0x000000012f1a7824 */ /* 0x000fe200078e0a1a */
[C---:B------:R-:W-:Y:S01]  /*1290*/  IADD3 R24, R15.reuse, 0x20, RZ ;  /* 0x000000200f187810 */ /* 0x040fe20007ffe0ff */
[C---:B------:R-:W-:Y:S02]  /*12a0*/  VIADD R27, R15.reuse, 0x8 ;  /* 0x000000080f1b7836 */ /* 0x040fe40000000000 */
[C---:B------:R-:W-:Y:S01]  /*12b0*/  VIADD R25, R15.reuse, 0x18 ;  /* 0x000000180f197836 */ /* 0x040fe20000000000 */
[----:B------:R-:W-:Y:S01]  /*12c0*/  ISETP.GT.U32.AND P1, PT, R0, R26, PT ;  /* 0x0000001a0000720c */ /* 0x000fe20003f24070 */
[----:B------:R-:W-:Y:S01]  /*12d0*/  VIADD R36, R15, 0x28 ;  /* 0x000000280f247836 */ /* 0x000fe20000000000 */
[----:B------:R-:W-:Y:S02]  /*12e0*/  SHF.R.S32.HI R0, RZ, 0x1f, R26 ;  /* 0x0000001fff007819 */ /* 0x000fe4000001141a */
[----:B------:R-:W-:Y:S02]  /*12f0*/  IADD3 R32, P0, R26, UR7, RZ ;  /* 0x000000071a207c10 */ /* 0x000fe4000ff1e0ff */
[----:B------:R-:W-:Y:S01]  /*1300*/  ISETP.GT.AND.EX P1, PT, R7, R0, PT, P1 ;  /* 0x000000000700720c */ /* 0x000fe20003f24310 */
[----:B------:R-:W-:Y:S01]  /*1310*/  VIADD R7, R15, 0x10 ;  /* 0x000000100f077836 */ /* 0x000fe20000000000 */
[----:B------:R-:W-:-:S02]  /*1320*/  IADD3.X R33, R0, UR6, RZ, P0, !PT ;  /* 0x0000000600217c10 */ /* 0x000fc400087fe4ff */
[----:B------:R-:W-:Y:S02]  /*1330*/  ISETP.GE.OR P6, PT, R15, UR4, !P1 ;  /* 0x000000040f007c0c */ /* 0x000fe4000cfc6670 */
[----:B------:R-:W-:Y:S02]  /*1340*/  ISETP.GE.OR P5, PT, R27, UR4, !P1 ;  /* 0x000000041b007c0c */ /* 0x000fe4000cfa6670 */
[----:B------:R-:W-:Y:S02]  /*1350*/  ISETP.GE.OR P4, PT, R7, UR4, !P1 ;  /* 0x0000000407007c0c */ /* 0x000fe4000cf86670 */
[----:B------:R-:W-:Y:S02]  /*1360*/  ISETP.GE.OR P0, PT, R25, UR4, !P1 ;  /* 0x0000000419007c0c */ /* 0x000fe4000cf06670 */
[----:B------:R-:W-:-:S05]  /*1370*/  ISETP.GE.OR P3, PT, R24, UR4, !P1 ;  /* 0x0000000418007c0c */ /* 0x000fca000cf66670 */
[----:B------:R-:W0:Y:S01]  /*1380*/  @!P6 LDC.64 R18, c[0x0][0x2b8] ;  /* 0x0000ae00ff12eb82 */ /* 0x000e220000000a00 */
[----:B------:R-:W-:Y:S01]  /*1390*/  @!P6 SHF.R.S32.HI R0, RZ, 0x1f, R15 ;  /* 0x0000001fff00e819 */ /* 0x000fe2000001140f */
[----:B------:R-:W-:Y:S01]  /*13a0*/  @!P6 IMAD.WIDE.U32 R22, R28, R15, R32 ;  /* 0x0000000f1c16e225 */ /* 0x000fe200078e0020 */
[----:B------:R-:W-:Y:S02]  /*13b0*/  @!P5 SHF.R.S32.HI R34, RZ, 0x1f, R27 ;  /* 0x0000001fff22d819 */ /* 0x000fe4000001141b */
[----:B------:R-:W-:Y:S01]  /*13c0*/  @!P4 SHF.R.S32.HI R29, RZ, 0x1f, R7 ;  /* 0x0000001fff1dc819 */ /* 0x000fe20000011407 */
[----:B------:R-:W-:Y:S01]  /*13d0*/  @!P6 IMAD R0, R0, R28, RZ ;  /* 0x0000001c0000e224 */ /* 0x000fe200078e02ff */
[----:B------:R-:W-:Y:S01]  /*13e0*/  @!P4 MOV R39, R33 ;  /* 0x000000210027c202 */ /* 0x000fe20000000f00 */
[----:B------:R-:W1:Y:S01]  /*13f0*/  @!P5 LDC.64 R20, c[0x0][0x2b8] ;  /* 0x0000ae00ff14db82 */ /* 0x000e620000000a00 */
[----:B------:R-:W-:Y:S02]  /*1400*/  @!P5 IMAD.MOV.U32 R40, RZ, RZ, R32 ;  /* 0x000000ffff28d224 */ /* 0x000fe400078e0020 */
[----:B------:R-:W-:-:S02]  /*1410*/  @!P6 IMAD R0, R15, R5, R0 ;  /* 0x000000050f00e224 */ /* 0x000fc400078e0200 */
[----:B------:R-:W-:Y:S02]  /*1420*/  @!P5 IMAD.MOV.U32 R41, RZ, RZ, R33 ;  /* 0x000000ffff29d224 */ /* 0x000fe400078e0021 */
[----:B------:R-:W-:Y:S02]  /*1430*/  @!P6 IMAD.IADD R0, R23, 0x1, R0 ;  /* 0x000000011700e824 */ /* 0x000fe400078e0200 */
[----:B------:R-:W-:Y:S02]  /*1440*/  @!P5 IMAD R34, R34, R28, RZ ;  /* 0x0000001c2222d224 */ /* 0x000fe400078e02ff */
[----:B------:R-:W-:-:S04]  /*1450*/  @!P5 IMAD.WIDE.U32 R40, R28, R27, R40 ;  /* 0x0000001b1c28d225 */ /* 0x000fc800078e0028 */
[----:B------:R-:W-:Y:S01]  /*1460*/  @!P5 IMAD R34, R27, R5, R34 ;  /* 0x000000051b22d224 */ /* 0x000fe200078e0222 */
[C---:B0-----:R-:W-:Y:S01]  /*1470*/  @!P6 LEA R18, P2, R22.reuse, R18, 0x2 ;  /* 0x000000121612e211 */ /* 0x041fe200078410ff */
[----:B------:R-:W-:Y:S01]  /*1480*/  @!P0 IMAD.MOV.U32 R42, RZ, RZ, R32 ;  /* 0x000000ffff2a8224 */ /* 0x000fe200078e0020 */
[----:B------:R-:W-:Y:S01]  /*1490*/  @!P0 SHF.R.S32.HI R27, RZ, 0x1f, R25 ;  /* 0x0000001fff1b8819 */ /* 0x000fe20000011419 */
[-C--:B------:R-:W-:Y:S01]  /*14a0*/  @!P4 IMAD R29, R29, R28.reuse, RZ ;  /* 0x0000001c1d1dc224 */ /* 0x080fe200078e02ff */
[----:B------:R-:W-:Y:S01]  /*14b0*/  @!P6 LEA.HI.X R19, R22, R19, R0, 0x2, P2 ;  /* 0x000000131613e211 */ /* 0x000fe200010f1400 */
[----:B------:R-:W-:Y:S01]  /*14c0*/  IMAD.MOV.U32 R0, RZ, RZ, -0x800000 ;  /* 0xff800000ff007424 */ /* 0x000fe200078e00ff */
[----:B------:R-:W0:Y:S01]  /*14d0*/  @!P4 LDC.64 R22, c[0x0][0x2b8] ;  /* 0x0000ae00ff16cb82 */ /* 0x000e220000000a00 */
[----:B------:R-:W-:Y:S01]  /*14e0*/  @!P0 MOV R43, R33 ;  /* 0x00000021002b8202 */ /* 0x000fe20000000f00 */
[----:B------:R-:W-:Y:S01]  /*14f0*/  @!P0 IMAD R27, R27, R28, RZ ;  /* 0x0000001c1b1b8224 */ /* 0x000fe200078e02ff */
[----:B-1----:R-:W-:Y:S01]  /*1500*/  @!P5 LEA R20, P2, R40, R20, 0x2 ;  /* 0x000000142814d211 */ /* 0x002fe200078410ff */
[----:B------:R-:W-:Y:S01]  /*1510*/  @!P5 IMAD.IADD R34, R41, 0x1, R34 ;  /* 0x000000012922d824 */ /* 0x000fe200078e0222 */
[----:B------:R1:W2:Y:S01]  /*1520*/  @!P6 LDG.E R0, desc[UR8][R18.64] ;  /* 0x000000081200e981 */ /* 0x0002a2000c1e1900 */
[----:B------:R-:W-:Y:S01]  /*1530*/  @!P0 IMAD.WIDE.U32 R42, R28, R25, R42 ;  /* 0x000000191c2a8225 */ /* 0x000fe200078e002a */
[----:B------:R-:W-:-:S03]  /*1540*/  ISETP.GE.OR P6, PT, R36, UR4, !P1 ;  /* 0x0000000424007c0c */ /* 0x000fc6000cfc6670 */
[----:B------:R-:W-:Y:S02]  /*1550*/  @!P4 IMAD.MOV.U32 R38, RZ, RZ, R32 ;  /* 0x000000ffff26c224 */ /* 0x000fe400078e0020 */
[----:B------:R-:W-:Y:S01]  /*1560*/  @!P0 IMAD R25, R25, R5, R27 ;  /* 0x0000000519198224 */ /* 0x000fe200078e021b */
[----:B------:R-:W-:Y:S01]  /*1570*/  @!P5 LEA.HI.X R21, R40, R21, R34, 0x2, P2 ;  /* 0x000000152815d211 */ /* 0x000fe200010f1422 */
[----:B------:R-:W-:Y:S02]  /*1580*/  IMAD.MOV.U32 R27, RZ, RZ, -0x800000 ;  /* 0xff800000ff1b7424 */ /* 0x000fe400078e00ff */
[----:B------:R-:W-:-:S04]  /*1590*/  @!P4 IMAD.WIDE.U32 R38, R28, R7, R38 ;  /* 0x000000071c26c225 */ /* 0x000fc800078e0026 */
[----:B------:R-:W-:Y:S01]  /*15a0*/  @!P4 IMAD R29, R7, R5, R29 ;  /* 0x00000005071dc224 */ /* 0x000fe200078e021d */
[----:B------:R-:W-:Y:S01]  /*15b0*/  @!P3 SHF.R.S32.HI R7, RZ, 0x1f, R24 ;  /* 0x0000001fff07b819 */ /* 0x000fe20000011418 */
[----:B------:R3:W4:Y:S01]  /*15c0*/  @!P5 LDG.E R27, desc[UR8][R20.64] ;  /* 0x00000008141bd981 */ /* 0x000722000c1e1900 */
[----:B-1----:R-:W1:Y:S01]  /*15d0*/  @!P0 LDC.64 R18, c[0x0][0x2b8] ;  /* 0x0000ae00ff128b82 */ /* 0x002e620000000a00 */
[----:B------:R-:W-:Y:S01]  /*15e0*/  @!P3 IMAD.MOV.U32 R44, RZ, RZ, R32 ;  /* 0x000000ffff2cb224 */ /* 0x000fe200078e0020 */
[----:B0-----:R-:W-:Y:S01]  /*15f0*/  @!P4 LEA R22, P2, R38, R22, 0x2 ;  /* 0x000000162616c211 */ /* 0x001fe200078410ff */
[----:B------:R-:W-:Y:S01]  /*1600*/  @!P3 IMAD.MOV.U32 R45, RZ, RZ, R33 ;  /* 0x000000ffff2db224 */ /* 0x000fe200078e0021 */
[----:B------:R-:W-:Y:S01]  /*1610*/  @!P4 IADD3 R29, R39, R29, RZ ;  /* 0x0000001d271dc210 */ /* 0x000fe20007ffe0ff */
[----:B------:R-:W-:Y:S02]  /*1620*/  @!P3 IMAD R7, R7, R28, RZ ;  /* 0x0000001c0707b224 */ /* 0x000fe400078e02ff */
[----:B------:R-:W-:Y:S01]  /*1630*/  @!P3 IMAD.WIDE.U32 R44, R28, R24, R44 ;  /* 0x000000181c2cb225 */ /* 0x000fe200078e002c */
[----:B------:R-:W-:-:S02]  /*1640*/  @!P4 LEA.HI.X R23, R38, R23, R29, 0x2, P2 ;  /* 0x000000172617c211 */ /* 0x000fc400010f141d */
[----:B------:R-:W-:Y:S01]  /*1650*/  @!P6 SHF.R.S32.HI R34, RZ, 0x1f, R36 ;  /* 0x0000001fff22e819 */ /* 0x000fe20000011424 */
[----:B------:R-:W-:Y:S01]  /*1660*/  @!P3 IMAD R24, R24, R5, R7 ;  /* 0x000000051818b224 */ /* 0x000fe200078e0207 */
[----:B---3--:R-:W0:Y:S01]  /*1670*/  @!P3 LDC.64 R20, c[0x0][0x2b8] ;  /* 0x0000ae00ff14bb82 */ /* 0x008e220000000a00 */
[----:B------:R-:W-:Y:S02]  /*1680*/  IMAD.MOV.U32 R29, RZ, RZ, -0x800000 ;  /* 0xff800000ff1d7424 */ /* 0x000fe400078e00ff */
[C---:B------:R-:W-:Y:S01]  /*1690*/  VIADD R7, R15.reuse, 0x30 ;  /* 0x000000300f077836 */ /* 0x040fe20000000000 */
[----:B------:R-:W-:Y:S01]  /*16a0*/  IADD3 R38, R15, 0x38, RZ ;  /* 0x000000380f267810 */ /* 0x000fe20007ffe0ff */
[----:B------:R-:W-:Y:S02]  /*16b0*/  @!P6 IMAD.MOV.U32 R40, RZ, RZ, R32 ;  /* 0x000000ffff28e224 */ /* 0x000fe400078e0020 */
[----:B------:R-:W-:Y:S01]  /*16c0*/  @!P6 IMAD.MOV.U32 R41, RZ, RZ, R33 ;  /* 0x000000ffff29e224 */ /* 0x000fe200078e0021 */
[----:B------:R-:W-:Y:S01]  /*16d0*/  ISETP.GE.OR P5, PT, R7, UR4, !P1 ;  /* 0x0000000407007c0c */ /* 0x000fe2000cfa6670 */
[----:B------:R-:W-:Y:S01]  /*16e0*/  @!P6 IMAD R34, R34, R28, RZ ;  /* 0x0000001c2222e224 */ /* 0x000fe200078e02ff */
[----:B------:R3:W5:Y:S01]  /*16f0*/  @!P4 LDG.E R29, desc[UR8][R22.64] ;  /* 0x00000008161dc981 */ /* 0x000762000c1e1900 */
[----:B------:R-:W-:Y:S01]  /*1700*/  @!P0 IMAD.IADD R25, R43, 0x1, R25 ;  /* 0x000000012b198824 */ /* 0x000fe200078e0219 */
[----:B------:R-:W-:Y:S01]  /*1710*/  ISETP.GE.OR P4, PT, R38, UR4, !P1 ;  /* 0x0000000426007c0c */ /* 0x000fe2000cf86670 */
[----:B------:R-:W-:Y:S01]  /*1720*/  @!P6 IMAD.WIDE.U32 R40, R28, R36, R40 ;  /* 0x000000241c28e225 */ /* 0x000fe200078e0028 */
[----:B-1----:R-:W-:-:S03]  /*1730*/  @!P0 LEA R18, P2, R42, R18, 0x2 ;  /* 0x000000122a128211 */ /* 0x002fc600078410ff */
[----:B------:R-:W-:Y:S01]  /*1740*/  @!P6 IMAD R36, R36, R5, R34 ;  /* 0x000000052424e224 */ /* 0x000fe200078e0222 */
[----:B------:R-:W-:Y:S01]  /*1750*/  @!P0 LEA.HI.X R19, R42, R19, R25, 0x2, P2 ;  /* 0x000000132a138211 */ /* 0x000fe200010f1419 */
[----:B------:R-:W-:Y:S02]  /*1760*/  IMAD.MOV.U32 R34, RZ, RZ, -0x800000 ;  /* 0xff800000ff227424 */ /* 0x000fe400078e00ff */
[----:B------:R-:W-:Y:S01]  /*1770*/  VIADD R39, R15, 0x40 ;  /* 0x000000400f277836 */ /* 0x000fe20000000000 */
[----:B------:R-:W-:-:S03]  /*1780*/  @!P3 IADD3 R24, R45, R24, RZ ;  /* 0x000000182d18b210 */ /* 0x000fc60007ffe0ff */
[----:B------:R1:W2:Y:S01]  /*1790*/  @!P0 LDG.E R34, desc[UR8][R18.64] ;  /* 0x0000000812228981 */ /* 0x0002a2000c1e1900 */
[----:B------:R-:W-:Y:S02]  /*17a0*/  ISETP.GE.OR P2, PT, R39, UR4, !P1 ;  /* 0x0000000427007c0c */ /* 0x000fe4000cf46670 */
[C---:B0-----:R-:W-:Y:S02]  /*17b0*/  @!P3 LEA R42, P0, R44.reuse, R20, 0x2 ;  /* 0x000000142c2ab211 */ /* 0x041fe400078010ff */
[----:B------:R-:W-:Y:S02]  /*17c0*/  @!P4 SHF.R.S32.HI R20, RZ, 0x1f, R38 ;  /* 0x0000001fff14c819 */ /* 0x000fe40000011426 */
[----:B------:R-:W-:Y:S02]  /*17d0*/  @!P3 LEA.HI.X R43, R44, R21, R24, 0x2, P0 ;  /* 0x000000152c2bb211 */ /* 0x000fe400000f1418 */
[----:B---3--:R-:W-:Y:S01]  /*17e0*/  @!P5 SHF.R.S32.HI R22, RZ, 0x1f, R7 ;  /* 0x0000001fff16d819 */ /* 0x008fe20000011407 */
[----:B------:R-:W0:Y:S01]  /*17f0*/  @!P5 LDC.64 R24, c[0x0][0x2b8] ;  /* 0x0000ae00ff18db82 */ /* 0x000e220000000a00 */
[----:B------:R-:W-:-:S02]  /*1800*/  @!P5 IMAD.MOV.U32 R52, RZ, RZ, R32 ;  /* 0x000000ffff34d224 */ /* 0x000fc400078e0020 */
[--C-:B------:R-:W-:Y:S02]  /*1810*/  @!P5 IMAD.MOV.U32 R53, RZ, RZ, R33.reuse ;  /* 0x000000ffff35d224 */ /* 0x100fe400078e0021 */
[-C--:B------:R-:W-:Y:S02]  /*1820*/  @!P5 IMAD R22, R22, R28.reuse, RZ ;  /* 0x0000001c1616d224 */ /* 0x080fe400078e02ff */
[----:B------:R-:W-:Y:S01]  /*1830*/  @!P4 IMAD.MOV.U32 R50, RZ, RZ, R32 ;  /* 0x000000ffff32c224 */ /* 0x000fe200078e0020 */
[----:B-1----:R-:W1:Y:S01]  /*1840*/  @!P6 LDC.64 R18, c[0x0][0x2b8] ;  /* 0x0000ae00ff12eb82 */ /* 0x002e620000000a00 */
[----:B------:R-:W-:Y:S02]  /*1850*/  @!P4 IMAD.MOV.U32 R51, RZ, RZ, R33 ;  /* 0x000000ffff33c224 */ /* 0x000fe400078e0021 */
[----:B------:R-:W-:Y:S02]  /*1860*/  @!P4 IMAD R20, R20, R28, RZ ;  /* 0x0000001c1414c224 */ /* 0x000fe400078e02ff */
[----:B------:R-:W-:-:S02]  /*1870*/  IMAD.MOV.U32 R35, RZ, RZ, -0x800000 ;  /* 0xff800000ff237424 */ /* 0x000fc400078e00ff */
[----:B------:R-:W-:-:S04]  /*1880*/  @!P5 IMAD.WIDE.U32 R52, R28, R7, R52 ;  /* 0x000000071c34d225 */ /* 0x000fc800078e0034 */
[----:B------:R-:W-:Y:S01]  /*1890*/  @!P4 IMAD.WIDE.U32 R50, R28, R38, R50 ;  /* 0x000000261c32c225 */ /* 0x000fe200078e0032 */
[----:B------:R3:W5:Y:S03]  /*18a0*/  @!P3 LDG.E R35, desc[UR8][R42.64] ;  /* 0x000000082a23b981 */ /* 0x000766000c1e1900 */
[-C--:B------:R-:W-:Y:S02]  /*18b0*/  @!P5 IMAD R7, R7, R5.reuse, R22 ;  /* 0x000000050707d224 */ /* 0x080fe400078e0216 */
[----:B------:R-:W-:Y:S01]  /*18c0*/  VIADD R37, R15, 0x48 ;  /* 0x000000480f257836 */ /* 0x000fe20000000000 */
[----:B------:R-:W0:Y:S01]  /*18d0*/  @!P4 LDC.64 R22, c[0x0][0x2b8] ;  /* 0x0000ae00ff16cb82 */ /* 0x000e220000000a00 */
[----:B------:R-:W-:Y:S01]  /*18e0*/  @!P4 IMAD R38, R38, R5, R20 ;  /* 0x000000052626c224 */ /* 0x000fe200078e0214 */
[----:B------:R-:W-:Y:S02]  /*18f0*/  @!P2 SHF.R.S32.HI R20, RZ, 0x1f, R39 ;  /* 0x0000001fff14a819 */ /* 0x000fe40000011427 */
[----:B------:R-:W-:-:S03]  /*1900*/  ISETP.GE.OR P0, PT, R37, UR4, !P1 ;  /* 0x0000000425007c0c */ /* 0x000fc6000cf06670 */
[----:B------:R-:W-:Y:S01]  /*1910*/  @!P2 IMAD R20, R20, R28, RZ ;  /* 0x0000001c1414a224 */ /* 0x000fe200078e02ff */
[----:B-1----:R-:W-:Y:S01]  /*1920*/  @!P6 LEA R54, P3, R40, R18, 0x2 ;  /* 0x000000122836e211 */ /* 0x002fe200078610ff */
[----:B------:R-:W-:Y:S01]  /*1930*/  @!P6 IMAD.IADD R36, R41, 0x1, R36 ;  /* 0x000000012924e824 */ /* 0x000fe200078e0224 */
[----:B---3--:R-:W-:Y:S01]  /*1940*/  @!P2 MOV R42, R32 ;  /* 0x00000020002aa202 */ /* 0x008fe20000000f00 */
[----:B------:R-:W-:-:S04]  /*1950*/  @!P2 IMAD.MOV.U32 R43, RZ, RZ, R33 ;  /* 0x000000ffff2ba224 */ /* 0x000fc800078e0021 */
[----:B------:R-:W-:-:S04]  /*1960*/  @!P2 IMAD.WIDE.U32 R42, R28, R39, R42 ;  /* 0x000000271c2aa225 */ /* 0x000fc800078e002a */
[----:B------:R-:W-:Y:S02]  /*1970*/  @!P2 IMAD R39, R39, R5, R20 ;  /* 0x000000052727a224 */ /* 0x000fe400078e0214 */
[----:B------:R-:W1:Y:S01]  /*1980*/  @!P2 LDC.64 R20, c[0x0][0x2b8] ;  /* 0x0000ae00ff14ab82 */ /* 0x000e620000000a00 */
[----:B------:R-:W-:Y:S01]  /*1990*/  @!P6 LEA.HI.X R55, R40, R19, R36, 0x2, P3 ;  /* 0x000000132837e211 */ /* 0x000fe200018f1424 */
[----:B------:R-:W-:Y:S01]  /*19a0*/  @!P5 IMAD.IADD R7, R53, 0x1, R7 ;  /* 0x000000013507d824 */ /* 0x000fe200078e0207 */
[----:B------:R-:W-:Y:S02]  /*19b0*/  @!P0 SHF.R.S32.HI R44, RZ, 0x1f, R37 ;  /* 0x0000001fff2c8819 */ /* 0x000fe40000011425 */
[C---:B0-----:R-:W-:Y:S01]  /*19c0*/  @!P5 LEA R56, P3, R52.reuse, R24, 0x2 ;  /* 0x000000183438d211 */ /* 0x041fe200078610ff */
[----:B------:R-:W-:Y:S02]  /*19d0*/  IMAD.MOV.U32 R36, RZ, RZ, -0x800000 ;  /* 0xff800000ff247424 */ /* 0x000fe400078e00ff */
[----:B------:R-:W0:Y:S01]  /*19e0*/  @!P0 LDC.64 R18, c[0x0][0x2b8] ;  /* 0x0000ae00ff128b82 */ /* 0x000e220000000a00 */
[----:B------:R-:W-:Y:S01]  /*19f0*/  @!P0 MOV R41, R33 ;  /* 0x0000002100298202 */ /* 0x000fe20000000f00 */
[----:B------:R-:W-:Y:S01]  /*1a00*/  @!P0 IMAD.MOV.U32 R40, RZ, RZ, R32 ;  /* 0x000000ffff288224 */ /* 0x000fe200078e0020 */
[----:B------:R-:W-:Y:S01]  /*1a10*/  @!P5 LEA.HI.X R57, R52, R25, R7, 0x2, P3 ;  /* 0x000000193439d211 */ /* 0x000fe200018f1407 */
[----:B------:R-:W-:Y:S01]  /*1a20*/  @!P0 IMAD R44, R44, R28, RZ ;  /* 0x0000001c2c2c8224 */ /* 0x000fe200078e02ff */
[----:B------:R-:W-:Y:S01]  /*1a30*/  @!P4 IADD3 R38, R51, R38, RZ ;  /* 0x000000263326c210 */ /* 0x000fe20007ffe0ff */
[----:B------:R-:W-:Y:S01]  /*1a40*/  VIADD R7, R15, 0x50 ;  /* 0x000000500f077836 */ /* 0x000fe20000000000 */
[----:B------:R-:W-:Y:S01]  /*1a50*/  @!P4 LEA R52, P3, R50, R22, 0x2 ;  /* 0x000000163234c211 */ /* 0x000fe200078610ff */
[----:B------:R-:W-:Y:S01]  /*1a60*/  @!P0 IMAD.WIDE.U32 R40, R28, R37, R40 ;  /* 0x000000251c288225 */ /* 0x000fe200078e0028 */
[----:B------:R-:W3:Y:S02]  /*1a70*/  @!P6 LDG.E R36, desc[UR8][R54.64] ;  /* 0x000000083624e981 */ /* 0x000ee4000c1e1900 */
[----:B------:R-:W-:Y:S01]  /*1a80*/  ISETP.GE.OR P6, PT, R7, UR4, !P1 ;  /* 0x0000000407007c0c */ /* 0x000fe2000cfc6670 */
[----:B------:R-:W-:Y:S01]  /*1a90*/  @!P0 IMAD R24, R37, R5, R44 ;  /* 0x0000000525188224 */ /* 0x000fe200078e022c */
[----:B------:R-:W-:Y:S01]  /*1aa0*/  @!P4 LEA.HI.X R53, R50, R23, R38, 0x2, P3 ;  /* 0x000000173235c211 */ /* 0x000fe200018f1426 */
[----:B------:R-:W-:-:S02]  /*1ab0*/  IMAD.MOV.U32 R37, RZ, RZ, -0x800000 ;  /* 0xff800000ff257424 */ /* 0x000fc400078e00ff */
[----:B------:R-:W-:Y:S01]  /*1ac0*/  VIADD R23, R15, 0x58 ;  /* 0x000000580f177836 */ /* 0x000fe20000000000 */
[C---:B-1----:R-:W-:Y:S01]  /*1ad0*/  @!P2 LEA R44, P3, R42.reuse, R20, 0x2 ;  /* 0x000000142a2ca211 */ /* 0x042fe200078610ff */
[----:B------:R-:W-:Y:S02]  /*1ae0*/  @!P2 IMAD.IADD R39, R43, 0x1, R39 ;  /* 0x000000012b27a824 */ /* 0x000fe400078e0227 */
[----:B------:R-:W3:Y:S01]  /*1af0*/  @!P5 LDG.E R37, desc[UR8][R56.64] ;  /* 0x000000083825d981 */ /* 0x000ee2000c1e1900 */
[----:B------:R-:W-:Y:S02]  /*1b00*/  ISETP.GE.OR P5, PT, R23, UR4, !P1 ;  /* 0x0000000417007c0c */ /* 0x000fe4000cfa6670 */
[----:B------:R-:W-:Y:S01]  /*1b10*/  @!P2 LEA.HI.X R45, R42, R21, R39, 0x2, P3 ;  /* 0x000000152a2da211 */ /* 0x000fe200018f1427 */
[----:B------:R-:W-:Y:S01]  /*1b20*/  IMAD.MOV.U32 R38, RZ, RZ, -0x800000 ;  /* 0xff800000ff267424 */ /* 0x000fe200078e00ff */
[----:B------:R-:W1:Y:S01]  /*1b30*/  @!P6 LDC.64 R20, c[0x0][0x2b8] ;  /* 0x0000ae00ff14eb82 */ /* 0x000e620000000a00 */
[----:B0-----:R-:W-:Y:S01]  /*1b40*/  @!P0 LEA R42, P3, R40, R18, 0x2 ;  /* 0x00000012282a8211 */ /* 0x001fe200078610ff */
[----:B------:R-:W-:Y:S01]  /*1b50*/  VIADD R22, R15, 0x60 ;  /* 0x000000600f167836 */ /* 0x000fe20000000000 */
[----:B------:R-:W-:-:S02]  /*1b60*/  @!P0 IADD3 R24, R41, R24, RZ ;  /* 0x0000001829188210 */ /* 0x000fc40007ffe0ff */
[----:B------:R0:W3:Y:S02]  /*1b70*/  @!P4 LDG.E R38, desc[UR8][R52.64] ;  /* 0x000000083426c981 */ /* 0x0000e4000c1e1900 */
[----:B------:R-:W-:Y:S02]  /*1b80*/  @!P0 LEA.HI.X R43, R40, R19, R24, 0x2, P3 ;  /* 0x00000013282b8211 */ /* 0x000fe400018f1418 */
[----:B------:R-:W1:Y:S01]  /*1b90*/  @!P5 LDC.64 R18, c[0x0][0x2b8] ;  /* 0x0000ae00ff12db82 */ /* 0x000e620000000a00 */
[----:B------:R-:W-:Y:S01]  /*1ba0*/  ISETP.GE.OR P4, PT, R22, UR4, !P1 ;  /* 0x0000000416007c0c */ /* 0x000fe2000cf86670 */
[----:B------:R-:W-:Y:S01]  /*1bb0*/  IMAD.MOV.U32 R40, RZ, RZ, -0x800000 ;  /* 0xff800000ff287424 */ /* 0x000fe200078e00ff */
[----:B------:R-:W-:Y:S01]  /*1bc0*/  @!P6 SHF.R.S32.HI R46, RZ, 0x1f, R7 ;  /* 0x0000001fff2ee819 */ /* 0x000fe20000011407 */
[----:B------:R-:W-:Y:S01]  /*1bd0*/  IMAD.MOV.U32 R39, RZ, RZ, -0x800000 ;  /* 0xff800000ff277424 */ /* 0x000fe200078e00ff */
[----:B------:R-:W-:Y:S01]  /*1be0*/  @!P6 MOV R50, R32 ;  /* 0x000000200032e202 */ /* 0x000fe20000000f00 */
[----:B------:R-:W-:-:S02]  /*1bf0*/  @!P6 IMAD.MOV.U32 R51, RZ, RZ, R33 ;  /* 0x000000ffff33e224 */ /* 0x000fc400078e0021 */
[----:B------:R1:W3:Y:S01]  /*1c00*/  @!P2 LDG.E R40, desc[UR8][R44.64] ;  /* 0x000000082c28a981 */ /* 0x0002e2000c1e1900 */
[----:B------:R-:W-:-:S03]  /*1c10*/  @!P6 IMAD R46, R46, R28, RZ ;  /* 0x0000001c2e2ee224 */ /* 0x000fc600078e02ff */
[----:B------:R1:W3:Y:S01]  /*1c20*/  @!P0 LDG.E R39, desc[UR8][R42.64] ;  /* 0x000000082a278981 */ /* 0x0002e2000c1e1900 */
[----:B------:R-:W-:Y:S01]  /*1c30*/  @!P6 IMAD.WIDE.U32 R50, R28, R7, R50 ;  /* 0x000000071c32e225 */ /* 0x000fe200078e0032 */
[----:B------:R-:W4:Y:S03]  /*1c40*/  @!P4 LDC.64 R24, c[0x0][0x2b8] ;  /* 0x0000ae00ff18cb82 */ /* 0x000f260000000a00 */
[----:B------:R-:W-:Y:S02]  /*1c50*/  @!P6 IMAD R46, R7, R5, R46 ;  /* 0x00000005072ee224 */ /* 0x000fe400078e022e */
[----:B0-----:R-:W-:Y:S02]  /*1c60*/  @!P5 IMAD.MOV.U32 R52, RZ, RZ, R32 ;  /* 0x000000ffff34d224 */ /* 0x001fe400078e0020 */
[----:B------:R-:W-:Y:S01]  /*1c70*/  @!P5 IMAD.MOV.U32 R53, RZ, RZ, R33 ;  /* 0x000000ffff35d224 */ /* 0x000fe200078e0021 */
[----:B-1----:R-:W-:Y:S01]  /*1c80*/  @!P5 SHF.R.S32.HI R45, RZ, 0x1f, R23 ;  /* 0x0000001fff2dd819 */ /* 0x002fe20000011417 */
[----:B------:R-:W-:-:S04]  /*1c90*/  VIADD R42, R15, 0x68 ;  /* 0x000000680f2a7836 */ /* 0x000fc80000000000 */
[----:B------:R-:W-:Y:S01]  /*1ca0*/  @!P5 IMAD R45, R45, R28, RZ ;  /* 0x0000001c2d2dd224 */ /* 0x000fe200078e02ff */
[----:B------:R-:W-:Y:S02]  /*1cb0*/  @!P6 LEA R44, P0, R50, R20, 0x2 ;  /* 0x00000014322ce211 */ /* 0x000fe400078010ff */
[----:B------:R-:W-:Y:S01]  /*1cc0*/  ISETP.GE.OR P3, PT, R42, UR4, !P1 ;  /* 0x000000042a007c0c */ /* 0x000fe2000cf66670 */
[----:B------:R-:W-:Y:S02]  /*1cd0*/  @!P6 IMAD.IADD R20, R51, 0x1, R46 ;  /* 0x000000013314e824 */ /* 0x000fe400078e022e */
[----:B------:R-:W-:-:S04]  /*1ce0*/  @!P5 IMAD.WIDE.U32 R52, R28, R23, R52 ;  /* 0x000000171c34d225 */ /* 0x000fc800078e0034 */
[----:B------:R-:W-:Y:S02]  /*1cf0*/  @!P5 IMAD R23, R23, R5, R45 ;  /* 0x000000051717d224 */ /* 0x000fe400078e022d */
[C---:B------:R-:W-:Y:S01]  /*1d00*/  VIADD R41, R15.reuse, 0x70 ;  /* 0x000000700f297836 */ /* 0x040fe20000000000 */
[----:B------:R-:W-:Y:S02]  /*1d10*/  IADD3 R7, R15, 0x78, RZ ;  /* 0x000000780f077810 */ /* 0x000fe40007ffe0ff */
[----:B------:R-:W-:Y:S02]  /*1d20*/  @!P6 LEA.HI.X R45, R50, R21, R20, 0x2, P0 ;  /* 0x00000015322de211 */ /* 0x000fe400000f1414 */
[----:B------:R-:W-:Y:S02]  /*1d30*/  @!P5 LEA R50, P0, R52, R18, 0x2 ;  /* 0x000000123432d211 */ /* 0x000fe400078010ff */
[----:B------:R-:W-:Y:S02]  /*1d40*/  @!P5 IADD3 R23, R53, R23, RZ ;  /* 0x000000173517d210 */ /* 0x000fe40007ffe0ff */
[----:B------:R-:W-:-:S02]  /*1d50*/  @!P4 SHF.R.S32.HI R43, RZ, 0x1f, R22 ;  /* 0x0000001fff2bc819 */ /* 0x000fc40000011416 */
[----:B------:R-:W-:Y:S02]  /*1d60*/  ISETP.GE.OR P2, PT, R41, UR4, !P1 ;  /* 0x0000000429007c0c */ /* 0x000fe4000cf46670 */
[----:B------:R-:W-:Y:S01]  /*1d70*/  ISETP.GE.OR P1, PT, R7, UR4, !P1 ;  /* 0x0000000407007c0c */ /* 0x000fe2000cf26670 */
[----:B------:R-:W-:Y:S01]  /*1d80*/  @!P4 IMAD.MOV.U32 R56, RZ, RZ, R32 ;  /* 0x000000ffff38c224 */ /* 0x000fe200078e0020 */
[----:B------:R-:W-:Y:S01]  /*1d90*/  @!P5 LEA.HI.X R51, R52, R19, R23, 0x2, P0 ;  /* 0x000000133433d211 */ /* 0x000fe200000f1417 */
[----:B------:R-:W-:Y:S01]  /*1da0*/  @!P4 IMAD.MOV.U32 R57, RZ, RZ, R33 ;  /* 0x000000ffff39c224 */ /* 0x000fe200078e0021 */
[----:B------:R-:W-:Y:S01]  /*1db0*/  @!P3 SHF.R.S32.HI R19, RZ, 0x1f, R42 ;  /* 0x0000001fff13b819 */ /* 0x000fe2000001142a */
[----:B------:R-:W-:Y:S01]  /*1dc0*/  @!P4 IMAD R20, R43, R28, RZ ;  /* 0x0000001c2b14c224 */ /* 0x000fe200078e02ff */
[----:B------:R-:W-:Y:S01]  /*1dd0*/  @!P3 MOV R53, R33 ;  /* 0x000000210035b202 */ /* 0x000fe20000000f00 */
[----:B------:R-:W-:-:S04]  /*1de0*/  @!P4 IMAD.WIDE.U32 R56, R28, R22, R56 ;  /* 0x000000161c38c225 */ /* 0x000fc800078e0038 */
[----:B------:R-:W-:Y:S02]  /*1df0*/  @!P4 IMAD R18, R22, R5, R20 ;  /* 0x000000051612c224 */ /* 0x000fe400078e0214 */
[----:B------:R-:W-:Y:S02]  /*1e00*/  @!P3 IMAD.MOV.U32 R52, RZ, RZ, R32 ;  /* 0x000000ffff34b224 */ /* 0x000fe400078e0020 */
[----:B------:R-:W-:Y:S01]  /*1e10*/  @!P3 IMAD R19, R19, R28, RZ ;  /* 0x0000001c1313b224 */ /* 0x000fe200078e02ff */
[----:B----4-:R-:W-:Y:S01]  /*1e20*/  @!P4 LEA R54, P0, R56, R24, 0x2 ;  /* 0x000000183836c211 */ /* 0x010fe200078010ff */
[----:B------:R-:W-:Y:S01]  /*1e30*/  @!P3 IMAD.WIDE.U32 R52, R28, R42, R52 ;  /* 0x0000002a1c34b225 */ /* 0x000fe200078e0034 */
[----:B------:R-:W0:Y:S03]  /*1e40*/  @!P3 LDC.64 R22, c[0x0][0x2b8] ;  /* 0x0000ae00ff16bb82 */ /* 0x000e260000000a00 */
[----:B------:R-:W-:-:S02]  /*1e50*/  @!P4 IMAD.IADD R24, R57, 0x1, R18 ;  /* 0x000000013918c824 */ /* 0x000fc400078e0212 */
[----:B------:R-:W-:-:S03]  /*1e60*/  @!P3 IMAD R42, R42, R5, R19 ;  /* 0x000000052a2ab224 */ /* 0x000fc600078e0213 */
[----:B------:R-:W1:Y:S01]  /*1e70*/  @!P1 LDC.64 R18, c[0x0][0x2b8] ;  /* 0x0000ae00ff129b82 */ /* 0x000e620000000a00 */
[----:B------:R-:W-:Y:S01]  /*1e80*/  @!P4 LEA.HI.X R55, R56, R25, R24, 0x2, P0 ;  /* 0x000000193837c211 */ /* 0x000fe200000f1418 */
[----:B------:R-:W-:Y:S01]  /*1e90*/  IMAD.MOV.U32 R24, RZ, RZ, -0x800000 ;  /* 0xff800000ff187424 */ /* 0x000fe200078e00ff */
[----:B------:R-:W-:-:S05]  /*1ea0*/  @!P1 SHF.R.S32.HI R25, RZ, 0x1f, R7 ;  /* 0x0000001fff199819 */ /* 0x000fca0000011407 */
[----:B------:R-:W4:Y:S01]  /*1eb0*/  @!P2 LDC.64 R20, c[0x0][0x2b8] ;  /* 0x0000ae00ff14ab82 */ /* 0x000f220000000a00 */
[----:B------:R-:W-:Y:S01]  /*1ec0*/  @!P2 SHF.R.S32.HI R43, RZ, 0x1f, R41 ;  /* 0x0000001fff2ba819 */ /* 0x000fe20000011429 */
[----:B------:R0:W3:Y:S01]  /*1ed0*/  @!P6 LDG.E R24, desc[UR8][R44.64] ;  /* 0x000000082c18e981 */ /* 0x0000e2000c1e1900 */
[----:B------:R-:W-:Y:S01]  /*1ee0*/  @!P2 MOV R57, R33 ;  /* 0x000000210039a202 */ /* 0x000fe20000000f00 */
[--C-:B------:R-:W-:Y:S02]  /*1ef0*/  @!P2 IMAD.MOV.U32 R56, RZ, RZ, R32.reuse ;  /* 0x000000ffff38a224 */ /* 0x100fe400078e0020 */
[----:B------:R-:W-:Y:S02]  /*1f00*/  @!P2 IMAD R43, R43, R28, RZ ;  /* 0x0000001c2b2ba224 */ /* 0x000fe400078e02ff */
[----:B------:R-:W-:-:S04]  /*1f10*/  @!P1 IMAD.WIDE.U32 R32, R28, R7, R32 ;  /* 0x000000071c209225 */ /* 0x000fc800078e0020 */
[----:B------:R-:W-:Y:S02]  /*1f20*/  @!P2 IMAD R43, R41, R5, R43 ;  /* 0x00000005292ba224 */ /* 0x000fe400078e022b */
[----:B------:R-:W-:Y:S01]  /*1f30*/  @!P2 IMAD.WIDE.U32 R56, R28, R41, R56 ;  /* 0x000000291c38a225 */ /* 0x000fe200078e0038 */
[----:B-1----:R-:W-:-:S03]  /*1f40*/  @!P1 LEA R18, P0, R32, R18, 0x2 ;  /* 0x0000001220129211 */ /* 0x002fc600078010ff */
[----:B------:R-:W-:Y:S02]  /*1f50*/  IMAD.MOV.U32 R41, RZ, RZ, -0x800000 ;  /* 0xff800000ff297424 */ /* 0x000fe400078e00ff */
[----:B0-----:R-:W-:-:S04]  /*1f60*/  @!P1 IMAD R44, R25, R28, RZ ;  /* 0x0000001c192c9224 */ /* 0x001fc800078e02ff */
[----:B------:R-:W3:Y:S01]  /*1f70*/  @!P5 LDG.E R41, desc[UR8][R50.64] ;  /* 0x000000083229d981 */ /* 0x000ee2000c1e1900 */
[----:B------:R-:W-:Y:S02]  /*1f80*/  @!P1 IMAD R44, R7, R5, R44 ;  /* 0x00000005072c9224 */ /* 0x000fe400078e022c */
[----:B------:R-:W-:Y:S02]  /*1f90*/  IMAD.MOV.U32 R25, RZ, RZ, -0x800000 ;  /* 0xff800000ff197424 */ /* 0x000fe400078e00ff */
[----:B------:R-:W-:Y:S01]  /*1fa0*/  @!P1 IMAD.IADD R44, R33, 0x1, R44 ;  /* 0x00000001212c9824 */ /* 0x000fe200078e022c */
[----:B------:R-:W-:Y:S01]  /*1fb0*/  @!P3 LEA R22, P5, R52, R22, 0x2 ;  /* 0x000000163416b211 */ /* 0x000fe200078a10ff */
[----:B------:R-:W-:Y:S01]  /*1fc0*/  @!P3 IMAD.IADD R42, R53, 0x1, R42 ;  /* 0x00000001352ab824 */ /* 0x000fe200078e022a */
[----:B------:R-:W-:Y:S01]  /*1fd0*/  @!P2 IADD3 R43, R57, R43, RZ ;  /* 0x0000002b392ba210 */ /* 0x000fe20007ffe0ff */
[----:B------:R-:W3:Y:S01]  /*1fe0*/  @!P4 LDG.E R25, desc[UR8][R54.64] ;  /* 0x000000083619c981 */ /* 0x000ee2000c1e1900 */
[----:B------:R-:W-:-:S02]  /*1ff0*/  @!P1 LEA.HI.X R19, R32, R19, R44, 0x2, P0 ;  /* 0x0000001320139211 */ /* 0x000fc400000f142c */
[----:B------:R-:W-:Y:S01]  /*2000*/  MOV R32, 0xff800000 ;  /* 0xff80000000207802 */ /* 0x000fe20000000f00 */
[----:B------:R-:W-:Y:S01]  /*2010*/  IMAD.MOV.U32 R33, RZ, RZ, -0x800000 ;  /* 0xff800000ff217424 */ /* 0x000fe200078e00ff */
[----:B----4-:R-:W-:Y:S02]  /*2020*/  @!P2 LEA R20, P4, R56, R20, 0x2 ;  /* 0x000000143814a211 */ /* 0x010fe400078810ff */
[----:B------:R-:W-:Y:S01]  /*2030*/  @!P3 LEA.HI.X R23, R52, R23, R42, 0x2, P5 ;  /* 0x000000173417b211 */ /* 0x000fe200028f142a */
[----:B------:R-:W-:Y:S01]  /*2040*/  IMAD.MOV.U32 R42, RZ, RZ, -0x800000 ;  /* 0xff800000ff2a7424 */ /* 0x000fe200078e00ff */
[----:B------:R0:W4:Y:S01]  /*2050*/  @!P1 LDG.E R32, desc[UR8][R18.64] ;  /* 0x0000000812209981 */ /* 0x000122000c1e1900 */
[----:B------:R-:W-:-:S03]  /*2060*/  @!P2 LEA.HI.X R21, R56, R21, R43, 0x2, P4 ;  /* 0x000000153815a211 */ /* 0x000fc600020f142b */
[----:B------:R-:W4:Y:S04]  /*2070*/  @!P3 LDG.E R33, desc[UR8][R22.64] ;  /* 0x000000081621b981 */ /* 0x000f28000c1e1900 */
[----:B------:R1:W4:Y:S01]  /*2080*/  @!P2 LDG.E R42, desc[UR8][R20.64] ;  /* 0x00000008142aa981 */ /* 0x000322000c1e1900 */
[----:B0-----:R-:W1:Y:S01]  /*2090*/  LDC R18, c[0x0][0x270] ;  /* 0x00009c00ff127b82 */ /* 0x001e620000000800 */
[----:B------:R-:W0:Y:S01]  /*20a0*/  S2R R7, SR_CgaCtaId ;  /* 0x0000000000077919 */ /* 0x000e220000008800 */
[----:B-1----:R-:W-:-:S04]  /*20b0*/  IABS R21, R18 ;  /* 0x0000001200157213 */ /* 0x002fc80000000000 */
[----:B------:R-:W1:Y:S08]  /*20c0*/  I2F.U32.RP R44, R21 ;  /* 0x00000015002c7306 */ /* 0x000e700000209000 */
[----:B-1----:R-:W1:Y:S01]  /*20d0*/  MUFU.RCP R44, R44 ;  /* 0x0000002c002c7308 */ /* 0x002e620000001000 */
[----:B------:R-:W-:Y:S01]  /*20e0*/  MOV R19, 0x400 ;  /* 0x0000040000137802 */ /* 0x000fe20000000f00 */
[----:B-1----:R-:W-:-:S06]  /*20f0*/  VIADD R44, R44, 0xffffffe ;  /* 0x0ffffffe2c2c7836 */ /* 0x002fcc0000000000 */
[----:B------:R-:W1:Y:S01]  /*2100*/  F2I.FTZ.U32.TRUNC.NTZ R45, R44 ;  /* 0x0000002c002d7305 */ /* 0x000e62000021f000 */
[----:B0-----:R-:W-:Y:S02]  /*2110*/  LEA R7, R7, R19, 0x18 ;  /* 0x0000001307077211 */ /* 0x001fe400078ec0ff */
[----:B------:R-:W-:-:S03]  /*2120*/  ISETP.GT.AND P3, PT, R47, 0x77f, PT ;  /* 0x0000077f2f00780c */ /* 0x000fc60003f64270 */
[----:B------:R-:W-:Y:S01]  /*2130*/  IMAD R15, R15, 0x44, R7 ;  /* 0x000000440f0f7824 */ /* 0x000fe200078e0207 */
[C---:B------:R-:W-:Y:S01]  /*2140*/  ISETP.GT.AND P1, PT, R47.reuse, 0x67f, PT ;  /* 0x0000067f2f00780c */ /* 0x040fe20003f24270 */
[----:B-1----:R-:W-:Y:S02]  /*2150*/  IMAD.MOV R22, RZ, RZ, -R45 ;  /* 0x000000ffff167224 */ /* 0x002fe400078e0a2d */
[----:B------:R-:W-:Y:S02]  /*2160*/  IMAD.MOV.U32 R44, RZ, RZ, RZ ;  /* 0x000000ffff2c7224 */ /* 0x000fe400078e00ff */
[----:B------:R-:W-:Y:S01]  /*2170*/  IMAD R22, R22, R21, RZ ;  /* 0x0000001516167224 */ /* 0x000fe200078e02ff */
[----:B------:R-:W-:Y:S01]  /*2180*/  ISETP.GT.AND P2, PT, R47, 0x6ff, PT ;  /* 0x000006ff2f00780c */ /* 0x000fe20003f44270 */
[----:B------:R-:W-:Y:S01]  /*2190*/  IMAD R15, R26, 0x4, R15 ;  /* 0x000000041a0f7824 */ /* 0x000fe200078e020f */
[----:B------:R-:W-:Y:S01]  /*21a0*/  IABS R20, R6 ;  /* 0x0000000600147213 */ /* 0x000fe20000000000 */
[----:B------:R-:W-:Y:S01]  /*21b0*/  IMAD.HI.U32 R22, R45, R22, R44 ;  /* 0x000000162d167227 */ /* 0x000fe200078e002c */
[----:B------:R-:W-:-:S02]  /*21c0*/  IABS R19, R18 ;  /* 0x0000001200137213 */ /* 0x000fc40000000000 */
[C---:B------:R-:W-:Y:S02]  /*21d0*/  ISETP.GT.AND P0, PT, R47.reuse, 0x5ff, PT ;  /* 0x000005ff2f00780c */ /* 0x040fe40003f04270 */
[C---:B------:R-:W-:Y:S01]  /*21e0*/  ISETP.GT.AND P4, PT, R47.reuse, 0x57f, PT ;  /* 0x0000057f2f00780c */ /* 0x040fe20003f84270 */
[----:B------:R-:W-:Y:S01]  /*21f0*/  @!P3 STS [R15+0x220], R27 ;  /* 0x0002201b0f00b388 */ /* 0x000fe20000000800 */
[----:B------:R-:W-:Y:S01]  /*2200*/  IADD3 R19, RZ, -R19, RZ ;  /* 0x80000013ff137210 */ /* 0x000fe20007ffe0ff */
[----:B------:R-:W-:Y:S01]  /*2210*/  IMAD.HI.U32 R22, R22, R20, RZ ;  /* 0x0000001416167227 */ /* 0x000fe200078e00ff */
[C---:B------:R-:W-:Y:S02]  /*2220*/  ISETP.GT.AND P3, PT, R47.reuse, 0x4ff, PT ;  /* 0x000004ff2f00780c */ /* 0x040fe40003f64270 */
[C---:B------:R-:W-:Y:S01]  /*2230*/  ISETP.GT.AND P5, PT, R47.reuse, 0x7ff, PT ;  /* 0x000007ff2f00780c */ /* 0x040fe20003fa4270 */
[----:B------:R-:W-:Y:S01]  /*2240*/  IMAD R19, R22, R19, R20 ;  /* 0x0000001316137224 */ /* 0x000fe200078e0214 */
[----:B--2---:R-:W-:Y:S01]  /*2250*/  @!P1 STS [R15+0x660], R34 ;  /* 0x000660220f009388 */ /* 0x004fe20000000800 */
[----:B------:R-:W-:-:S03]  /*2260*/  ISETP.GT.AND P1, PT, R47, 0x37f, PT ;  /* 0x0000037f2f00780c */ /* 0x000fc60003f24270 */
[----:B-----5:R-:W-:Y:S01]  /*2270*/  @!P2 STS [R15+0x440], R29 ;  /* 0x0004401d0f00a388 */ /* 0x020fe20000000800 */
[----:B------:R-:W-:-:S03]  /*2280*/  ISETP.GT.AND P2, PT, R47, 0x3ff, PT ;  /* 0x000003ff2f00780c */ /* 0x000fc60003f44270 */
[----:B------:R-:W-:Y:S01]  /*2290*/  @!P0 STS [R15+0x880], R35 ;  /* 0x000880230f008388 */ /* 0x000fe20000000800 */
[----:B------:R-:W-:-:S03]  /*22a0*/  ISETP.GT.AND P0, PT, R47, 0x2ff, PT ;  /* 0x000002ff2f00780c */ /* 0x000fc60003f04270 */
[----:B---3--:R-:W-:Y:S01]  /*22b0*/  @!P4 STS [R15+0xaa0], R36 ;  /* 0x000aa0240f00c388 */ /* 0x008fe20000000800 */
[----:B------:R-:W-:-:S03]  /*22c0*/  ISETP.GT.U32.AND P4, PT, R21, R19, PT ;  /* 0x000000131500720c */ /* 0x000fc60003f84070 */
[----:B------:R-:W-:Y:S01]  /*22d0*/  @!P3 STS [R15+0xcc0], R37 ;  /* 0x000cc0250f00b388 */ /* 0x000fe20000000800 */
[C---:B------:R-:W-:Y:S02]  /*22e0*/  ISETP.GT.AND P3, PT, R47.reuse, 0x27f, PT ;  /* 0x0000027f2f00780c */ /* 0x040fe40003f64270 */
[C---:B------:R-:W-:Y:S01]  /*22f0*/  ISETP.GT.AND P6, PT, R47.reuse, 0x7f, PT ;  /* 0x0000007f2f00780c */ /* 0x040fe20003fc4270 */
[----:B------:R0:W-:Y:S01]  /*2300*/  @!P5 STS [R15], R0 ;  /* 0x000000000f00d388 */ /* 0x0001e20000000800 */
[----:B------:R-:W-:-:S05]  /*2310*/  ISETP.GT.AND P5, PT, R47, 0x47f, PT ;  /* 0x0000047f2f00780c */ /* 0x000fca0003fa4270 */
[----:B------:R-:W-:Y:S01]  /*2320*/  @!P4 IMAD.IADD R19, R19, 0x1, -R21 ;  /* 0x000000011313c824 */ /* 0x000fe200078e0a15 */
[----:B------:R1:W-:Y:S01]  /*2330*/  @!P2 STS [R15+0x1100], R40 ;  /* 0x001100280f00a388 */ /* 0x0003e20000000800 */
[----:B------:R-:W-:-:S03]  /*2340*/  ISETP.GT.AND P2, PT, R47, 0x1ff, PT ;  /* 0x000001ff2f00780c */ /* 0x000fc60003f44270 */
[----:B------:R1:W-:Y:S01]  /*2350*/  @!P1 STS [R15+0x1320], R39 ;  /* 0x001320270f009388 */ /* 0x0003e20000000800 */
[----:B------:R-:W-:-:S03]  /*2360*/  ISETP.GT.AND P1, PT, R47, 0x17f, PT ;  /* 0x0000017f2f00780c */ /* 0x000fc60003f24270 */
[----:B------:R1:W-:Y:S01]  /*2370*/  @!P5 STS [R15+0xee0], R38 ;  /* 0x000ee0260f00d388 */ /* 0x0003e20000000800 */
[----:B0-----:R-:W-:Y:S02]  /*2380*/  LOP3.LUT R0, R31, R13, RZ, 0xfc, !PT ;  /* 0x0000000d1f007212 */ /* 0x001fe400078efcff */
[----:B------:R-:W-:Y:S01]  /*2390*/  LOP3.LUT R6, R6, R18, RZ, 0x3c, !PT ;  /* 0x0000001206067212 */ /* 0x000fe200078e3cff */
[----:B------:R-:W-:Y:S01]  /*23a0*/  @!P4 VIADD R22, R22, 0x1 ;  /* 0x000000011616c836 */ /* 0x000fe20000000000 */
[----:B------:R-:W-:Y:S01]  /*23b0*/  BSSY B0, `(.L_x_11) ;  /* 0x000002d000007945 */ /* 0x000fe20003800000 */
[----:B------:R1:W-:Y:S01]  /*23c0*/  @!P0 STS [R15+0x1540], R24 ;  /* 0x001540180f008388 */ /* 0x0003e20000000800 */
[----:B------:R-:W-:-:S03]  /*23d0*/  ISETP.GT.AND P0, PT, R47, 0xff, PT ;  /* 0x000000ff2f00780c */ /* 0x000fc60003f04270 */
[----:B------:R1:W-:Y:S01]  /*23e0*/  @!P3 STS [R15+0x1760], R41 ;  /* 0x001760290f00b388 */ /* 0x0003e20000000800 */
[----:B------:R-:W-:-:S03]  /*23f0*/  ISETP.GE.U32.AND P3, PT, R19, R21, PT ;  /* 0x000000151300720c */ /* 0x000fc60003f66070 */
[----:B------:R1:W-:Y:S01]  /*2400*/  @!P2 STS [R15+0x1980], R25 ;  /* 0x001980190f00a388 */ /* 0x0003e20000000800 */
[----:B------:R-:W-:-:S03]  /*2410*/  ISETP.GE.AND P2, PT, R6, RZ, PT ;  /* 0x000000ff0600720c */ /* 0x000fc60003f46270 */
[----:B----4-:R1:W-:Y:S04]  /*2420*/  @!P6 STS [R15+0x1fe0], R32 ;  /* 0x001fe0200f00e388 */ /* 0x0103e80000000800 */
[----:B------:R1:W-:Y:S01]  /*2430*/  @!P1 STS [R15+0x1ba0], R33 ;  /* 0x001ba0210f009388 */ /* 0x0003e20000000800 */
[----:B------:R-:W-:-:S03]  /*2440*/  ISETP.NE.U32.AND P1, PT, R0, RZ, PT ;  /* 0x000000ff0000720c */ /* 0x000fc60003f25070 */
[----:B------:R1:W-:Y:S01]  /*2450*/  @!P0 STS [R15+0x1dc0], R42 ;  /* 0x001dc02a0f008388 */ /* 0x0003e20000000800 */
[----:B------:R-:W-:Y:S02]  /*2460*/  ISETP.NE.AND P0, PT, R18, RZ, PT ;  /* 0x000000ff1200720c */ /* 0x000fe40003f05270 */
[----:B------:R-:W-:-:S05]  /*2470*/  @P3 IADD3 R22, R22, 0x1, RZ ;  /* 0x0000000116163810 */ /* 0x000fca0007ffe0ff */
[----:B------:R-:W-:-:S04]  /*2480*/  IMAD.MOV.U32 R6, RZ, RZ, R22 ;  /* 0x000000ffff067224 */ /* 0x000fc800078e0016 */
[----:B------:R-:W-:Y:S02]  /*2490*/  @!P2 IMAD.MOV R6, RZ, RZ, -R6 ;  /* 0x000000ffff06a224 */ /* 0x000fe400078e0a06 */
[----:B------:R-:W-:Y:S01]  /*24a0*/  @!P0 LOP3.LUT R6, RZ, R18, RZ, 0x33, !PT ;  /* 0x00000012ff068212 */ /* 0x000fe200078e33ff */
[----:B------:R-:W-:Y:S06]  /*24b0*/  @!P1 BRA `(.L_x_12) ;  /* 0x0000000000249947 */ /* 0x000fec0003800000 */
[----:B------:R-:W-:Y:S01]  /*24c0*/  IMAD.MOV.U32 R26, RZ, RZ, R30 ;  /* 0x000000ffff1a7224 */ /* 0x000fe200078e001e */
[----:B-1----:R-:W-:Y:S01]  /*24d0*/  MOV R24, R14 ;  /* 0x0000000e00187202 */ /* 0x002fe20000000f00 */
[----:B------:R-:W-:Y:S01]  /*24e0*/  IMAD.MOV.U32 R18, RZ, RZ, R31 ;  /* 0x000000ffff127224 */ /* 0x000fe200078e001f */
[----:B------:R-:W-:Y:S02]  /*24f0*/  MOV R23, R13 ;  /* 0x0000000d00177202 */ /* 0x000fe40000000f00 */
[----:B------:R-:W-:Y:S02]  /*2500*/  MOV R22, 0x2520 ;  /* 0x0000252000167802 */ /* 0x000fe40000000f00 */
[----:B------:R-:W-:Y:S05]  /*2510*/  CALL.REL.NOINC `($__internal_0_$__cuda_sm20_div_s64) ;  /* 0x0000003c00607944 */ /* 0x000fea0003c00000 */
[----:B------:R-:W-:Y:S02]  /*2520*/  MOV R50, R0 ;  /* 0x0000000000327202 */ /* 0x000fe40000000f00 */
[----:B------:R-:W-:Y:S01]  /*2530*/  MOV R51, R21 ;  /* 0x0000001500337202 */ /* 0x000fe20000000f00 */
[----:B------:R-:W-:Y:S05]  /*2540*/  BRA `(.L_x_13) ;  /* 0x00000000004c7947 */ /* 0x000fea0003800000 */
.L_x_12:
[----:B------:R-:W0:Y:S01]  /*2550*/  I2F.U32.RP R18, R14 ;  /* 0x0000000e00127306 */ /* 0x000e220000209000 */
[----:B------:R-:W-:Y:S02]  /*2560*/  ISETP.NE.U32.AND P0, PT, R14, RZ, PT ;  /* 0x000000ff0e00720c */ /* 0x000fe40003f05070 */
[----:B------:R-:W-:-:S05]  /*2570*/  MOV R51, RZ ;  /* 0x000000ff00337202 */ /* 0x000fca0000000f00 */
[----:B0-----:R-:W0:Y:S02]  /*2580*/  MUFU.RCP R18, R18 ;  /* 0x0000001200127308 */ /* 0x001e240000001000 */
[----:B0-----:R-:W-:-:S06]  /*2590*/  VIADD R18, R18, 0xffffffe ;  /* 0x0ffffffe12127836 */ /* 0x001fcc0000000000 */
[----:B------:R0:W2:Y:S02]  /*25a0*/  F2I.FTZ.U32.TRUNC.NTZ R19, R18 ;  /* 0x0000001200137305 */ /* 0x0000a4000021f000 */
[----:B0-----:R-:W-:Y:S01]  /*25b0*/  HFMA2.MMA R18, -RZ, RZ, 0, 0 ;  /* 0x00000000ff127435 */ /* 0x001fe200000001ff */
[----:B--2---:R-:W-:-:S04]  /*25c0*/  IMAD.MOV R0, RZ, RZ, -R19 ;  /* 0x000000ffff007224 */ /* 0x004fc800078e0a13 */
        /* <DEDUP_REMOVED lines=11> */
.L_x_13:
[----:B------:R-:W-:Y:S05]  /*2680*/  BSYNC B0 ;  /* 0x0000000000007941 */ /* 0x000fea0003800000 */
.L_x_11:
[----:B------:R-:W-:Y:S01]  /*2690*/  BAR.SYNC.DEFER_BLOCKING 0x0 ;  /* 0x0000000000007b1d */ /* 0x000fe20000010000 */
[-C--:B------:R-:W-:Y:S01]  /*26a0*/  LEA.HI R10, R10, R47.reuse, RZ, 0x3 ;  /* 0x0000002f0a0a7211 */ /* 0x080fe200078f18ff */
[----:B------:R-:W-:Y:S01]  /*26b0*/  IMAD.MOV.U32 R44, RZ, RZ, -0x800000 ;  /* 0xff800000ff2c7424 */ /* 0x000fe200078e00ff */
[----:B-1----:R-:W-:Y:S01]  /*26c0*/  MOV R42, 0xff800000 ;  /* 0xff800000002a7802 */ /* 0x002fe20000000f00 */
[----:B------:R-:W-:Y:S01]  /*26d0*/  IMAD.MOV.U32 R45, RZ, RZ, -0x800000 ;  /* 0xff800000ff2d7424 */ /* 0x000fe200078e00ff */
[----:B------:R-:W-:Y:S01]  /*26e0*/  LOP3.LUT R0, R10, 0xfffffff8, RZ, 0xc0, !PT ;  /* 0xfffffff80a007812 */ /* 0x000fe200078ec0ff */
[----:B------:R-:W-:Y:S01]  /*26f0*/  IMAD.MOV.U32 R43, RZ, RZ, -0x800000 ;  /* 0xff800000ff2b7424 */ /* 0x000fe200078e00ff */
[----:B------:R-:W-:Y:S01]  /*2700*/  SHF.R.S32.HI R15, RZ, 0x3, R10 ;  /* 0x00000003ff0f7819 */ /* 0x000fe2000001140a */
[----:B------:R-:W-:Y:S01]  /*2710*/  IMAD.MOV.U32 R41, RZ, RZ, -0x800000 ;  /* 0xff800000ff297424 */ /* 0x000fe200078e00ff */
[----:B------:R-:W-:Y:S01]  /*2720*/  IADD3 R47, -R0, R47, RZ ;  /* 0x0000002f002f7210 */ /* 0x000fe20007ffe1ff */
[----:B------:R-:W-:Y:S01]  /*2730*/  IMAD.MOV.U32 R39, RZ, RZ, -0x800000 ;  /* 0xff800000ff277424 */ /* 0x000fe200078e00ff */
[----:B------:R-:W-:Y:S01]  /*2740*/  MOV R40, 0xff800000 ;  /* 0xff80000000287802 */ /* 0x000fe20000000f00 */
[----:B------:R-:W-:Y:S01]  /*2750*/  IMAD.MOV.U32 R37, RZ, RZ, -0x800000 ;  /* 0xff800000ff257424 */ /* 0x000fe200078e00ff */
[----:B------:R-:W-:Y:S01]  /*2760*/  MOV R38, 0xff800000 ;  /* 0xff80000000267802 */ /* 0x000fe20000000f00 */
[----:B------:R-:W-:Y:S01]  /*2770*/  IMAD R46, R47, 0x44, R7 ;  /* 0x000000442f2e7824 */ /* 0x000fe200078e0207 */
[----:B------:R-:W-:Y:S01]  /*2780*/  MOV R36, 0xff800000 ;  /* 0xff80000000247802 */ /* 0x000fe20000000f00 */
[----:B------:R-:W-:Y:S01]  /*2790*/  IMAD.MOV.U32 R35, RZ, RZ, -0x800000 ;  /* 0xff800000ff237424 */ /* 0x000fe200078e00ff */
[----:B------:R-:W-:Y:S01]  /*27a0*/  MOV R34, 0xff800000 ;  /* 0xff80000000227802 */ /* 0x000fe20000000f00 */
[----:B------:R-:W-:Y:S01]  /*27b0*/  IMAD.MOV.U32 R33, RZ, RZ, -0x800000 ;  /* 0xff800000ff217424 */ /* 0x000fe200078e00ff */
[----:B------:R-:W-:Y:S01]  /*27c0*/  LEA R46, R15, R46, 0x2 ;  /* 0x0000002e0f2e7211 */ /* 0x000fe200078e10ff */
[----:B------:R-:W-:Y:S01]  /*27d0*/  IMAD.MOV.U32 R31, RZ, RZ, -0x800000 ;  /* 0xff800000ff1f7424 */ /* 0x000fe200078e00ff */
[----:B------:R-:W-:Y:S01]  /*27e0*/  MOV R32, 0xff800000 ;  /* 0xff80000000207802 */ /* 0x000fe20000000f00 */
[----:B------:R-:W-:Y:S01]  /*27f0*/  ULDC.U8 UR4, c[0x0][0x3d9] ;  /* 0x0000f64000047ab9 */ /* 0x000fe20000000000 */
[----:B------:R-:W-:Y:S01]  /*2800*/  MOV R30, 0xff800000 ;  /* 0xff800000001e7802 */ /* 0x000fe20000000f00 */
[----:B------:R-:W-:Y:S01]  /*2810*/  @!P6 LDS R44, [R46] ;  /* 0x000000002e2ce984 */ /* 0x000fe20000000800 */
[----:B------:R-:W-:Y:S01]  /*2820*/  IABS R19, R3 ;  /* 0x0000000300137213 */ /* 0x000fe20000000000 */
[----:B------:R-:W-:Y:S02]  /*2830*/  BSSY B1, `(.L_x_14) ;  /* 0x000028b000017945 */ /* 0x000fe40003800000 */
[----:B------:R-:W0:Y:S01]  /*2840*/  @!P6 LDS R45, [R46+0x220] ;  /* 0x000220002e2de984 */ /* 0x000e220000000800 */
[----:B------:R-:W1:Y:S03]  /*2850*/  I2F.RP R54, R19 ;  /* 0x0000001300367306 */ /* 0x000e660000209400 */
[----:B------:R-:W2:Y:S04]  /*2860*/  @!P6 LDS R42, [R46+0x440] ;  /* 0x000440002e2ae984 */ /* 0x000ea80000000800 */
[----:B------:R-:W3:Y:S04]  /*2870*/  @!P6 LDS R43, [R46+0x660] ;  /* 0x000660002e2be984 */ /* 0x000ee80000000800 */
[----:B------:R-:W4:Y:S04]  /*2880*/  @!P6 LDS R40, [R46+0x880] ;  /* 0x000880002e28e984 */ /* 0x000f280000000800 */
[----:B------:R-:W5:Y:S01]  /*2890*/  @!P6 LDS R41, [R46+0xaa0] ;  /* 0x000aa0002e29e984 */ /* 0x000f620000000800 */
[----:B-1----:R-:W1:Y:S03]  /*28a0*/  MUFU.RCP R54, R54 ;  /* 0x0000003600367308 */ /* 0x002e660000001000 */
[----:B------:R-:W5:Y:S04]  /*28b0*/  @!P6 LDS R38, [R46+0xcc0] ;  /* 0x000cc0002e26e984 */ /* 0x000f680000000800 */
[----:B------:R-:W5:Y:S04]  /*28c0*/  @!P6 LDS R39, [R46+0xee0] ;  /* 0x000ee0002e27e984 */ /* 0x000f680000000800 */
[----:B------:R-:W5:Y:S04]  /*28d0*/  @!P6 LDS R36, [R46+0x1100] ;  /* 0x001100002e24e984 */ /* 0x000f680000000800 */
[----:B------:R-:W5:Y:S01]  /*28e0*/  @!P6 LDS R37, [R46+0x1320] ;  /* 0x001320002e25e984 */ /* 0x000f620000000800 */
[----:B-1----:R-:W-:-:S03]  /*28f0*/  IADD3 R54, R54, 0xffffffe, RZ ;  /* 0x0ffffffe36367810 */ /* 0x002fc60007ffe0ff */
[----:B------:R-:W1:Y:S01]  /*2900*/  @!P6 LDS R34, [R46+0x1540] ;  /* 0x001540002e22e984 */ /* 0x000e620000000800 */
[----:B------:R4:W-:Y:S03]  /*2910*/  F2I.FTZ.U32.TRUNC.NTZ R55, R54 ;  /* 0x0000003600377305 */ /* 0x0009e6000021f000 */
[----:B------:R-:W1:Y:S01]  /*2920*/  @!P6 LDS R35, [R46+0x1760] ;  /* 0x001760002e23e984 */ /* 0x000e620000000800 */
[----:B0-----:R-:W-:-:S03]  /*2930*/  FMNMX.FTZ R7, R44, R45, !PT ;  /* 0x0000002d2c077209 */ /* 0x001fc60007810000 */
[----:B------:R-:W0:Y:S01]  /*2940*/  @!P6 LDS R32, [R46+0x1980] ;  /* 0x001980002e20e984 */ /* 0x000e220000000800 */
[----:B--2---:R-:W-:-:S03]  /*2950*/  FMNMX.FTZ R7, R7, R42, !PT ;  /* 0x0000002a07077209 */ /* 0x004fc60007810000 */
[----:B------:R-:W2:Y:S01]  /*2960*/  @!P6 LDS R33, [R46+0x1ba0] ;  /* 0x001ba0002e21e984 */ /* 0x000ea20000000800 */
[----:B---3--:R-:W-:-:S03]  /*2970*/  FMNMX.FTZ R7, R7, R43, !PT ;  /* 0x0000002b07077209 */ /* 0x008fc60007810000 */
[----:B------:R-:W3:Y:S01]  /*2980*/  @!P6 LDS R30, [R46+0x1dc0] ;  /* 0x001dc0002e1ee984 */ /* 0x000ee20000000800 */
[----:B----4-:R-:W-:Y:S01]  /*2990*/  FMNMX.FTZ R7, R7, R40, !PT ;  /* 0x0000002807077209 */ /* 0x010fe20007810000 */
[----:B------:R-:W-:Y:S02]  /*29a0*/  IMAD.MOV.U32 R54, RZ, RZ, RZ ;  /* 0x000000ffff367224 */ /* 0x000fe400078e00ff */
[----:B------:R-:W4:Y:S01]  /*29b0*/  @!P6 LDS R31, [R46+0x1fe0] ;  /* 0x001fe0002e1fe984 */ /* 0x000f220000000800 */
[----:B-----5:R-:W-:-:S04]  /*29c0*/  FMNMX.FTZ R7, R7, R41, !PT ;  /* 0x0000002907077209 */ /* 0x020fc80007810000 */
[----:B------:R-:W-:-:S04]  /*29d0*/  FMNMX.FTZ R7, R7, R38, !PT ;  /* 0x0000002607077209 */ /* 0x000fc80007810000 */
[----:B------:R-:W-:-:S04]  /*29e0*/  FMNMX.FTZ R7, R7, R39, !PT ;  /* 0x0000002707077209 */ /* 0x000fc80007810000 */
[----:B------:R-:W-:-:S04]  /*29f0*/  FMNMX.FTZ R7, R7, R36, !PT ;  /* 0x0000002407077209 */ /* 0x000fc80007810000 */
[----:B------:R-:W-:-:S04]  /*2a00*/  FMNMX.FTZ R7, R7, R37, !PT ;  /* 0x0000002507077209 */ /* 0x000fc80007810000 */
[----:B-1----:R-:W-:-:S04]  /*2a10*/  FMNMX.FTZ R7, R7, R34, !PT ;  /* 0x0000002207077209 */ /* 0x002fc80007810000 */
[----:B------:R-:W-:-:S04]  /*2a20*/  FMNMX.FTZ R7, R7, R35, !PT ;  /* 0x0000002307077209 */ /* 0x000fc80007810000 */
[----:B0-----:R-:W-:-:S04]  /*2a30*/  FMNMX.FTZ R7, R7, R32, !PT ;  /* 0x0000002007077209 */ /* 0x001fc80007810000 */
[----:B--2---:R-:W-:-:S04]  /*2a40*/  FMNMX.FTZ R7, R7, R33, !PT ;  /* 0x0000002107077209 */ /* 0x004fc80007810000 */
[----:B---3--:R-:W-:-:S04]  /*2a50*/  FMNMX.FTZ R7, R7, R30, !PT ;  /* 0x0000001e07077209 */ /* 0x008fc80007810000 */
[----:B----4-:R-:W-:-:S05]  /*2a60*/  FMNMX.FTZ R7, R7, R31, !PT ;  /* 0x0000001f07077209 */ /* 0x010fca0007810000 */
[----:B------:R-:W0:Y:S02]  /*2a70*/  SHFL.BFLY PT, R0, R7, 0x4, 0x1f ;  /* 0x0c801f0007007f89 */ /* 0x000e2400000e0000 */
[----:B0-----:R-:W-:-:S05]  /*2a80*/  FMNMX.FTZ R0, R7, R0, !PT ;  /* 0x0000000007007209 */ /* 0x001fca0007810000 */
[----:B------:R-:W0:Y:S02]  /*2a90*/  SHFL.BFLY PT, R10, R0, 0x2, 0x1f ;  /* 0x0c401f00000a7f89 */ /* 0x000e2400000e0000 */
[----:B0-----:R-:W-:Y:S02]  /*2aa0*/  FMNMX.FTZ R10, R0, R10, !PT ;  /* 0x0000000a000a7209 */ /* 0x001fe40007810000 */
[----:B------:R-:W0:Y:S03]  /*2ab0*/  LDC R0, c[0x0][0x270] ;  /* 0x00009c00ff007b82 */ /* 0x000e260000000800 */
[----:B------:R-:W1:Y:S01]  /*2ac0*/  SHFL.BFLY PT, R7, R10, 0x1, 0x1f ;  /* 0x0c201f000a077f89 */ /* 0x000e6200000e0000 */
[----:B0-----:R-:W-:Y:S02]  /*2ad0*/  IABS R18, R0 ;  /* 0x0000000000127213 */ /* 0x001fe40000000000 */
[----:B-1----:R-:W-:-:S02]  /*2ae0*/  FMNMX.FTZ R7, R10, R7, !PT ;  /* 0x000000070a077209 */ /* 0x002fc40007810000 */
[----:B------:R-:W-:Y:S02]  /*2af0*/  I2F.U32.RP R10, R18 ;  /* 0x00000012000a7306 */ /* 0x000fe40000209000 */
[----:B------:R-:W-:-:S04]  /*2b00*/  FSETP.NEU.FTZ.AND P0, PT, R7, -INF , PT ;  /* 0xff8000000700780b */ /* 0x000fc80003f1d000 */
[----:B------:R-:W-:Y:S02]  /*2b10*/  FSEL R7, R7, RZ, P0 ;  /* 0x000000ff07077208 */ /* 0x000fe40000000000 */
[----:B------:R-:W-:-:S03]  /*2b20*/  ISETP.GT.AND P0, PT, R3, RZ, PT ;  /* 0x000000ff0300720c */ /* 0x000fc60003f04270 */
[C---:B------:R-:W-:Y:S01]  /*2b30*/  FADD.FTZ R53, -R7.reuse, R44 ;  /* 0x0000002c07357221 */ /* 0x040fe20000010100 */
[C---:B------:R-:W-:Y:S01]  /*2b40*/  FADD.FTZ R52, -R7.reuse, R45 ;  /* 0x0000002d07347221 */ /* 0x040fe20000010100 */
[C---:B------:R-:W-:Y:S01]  /*2b50*/  FADD.FTZ R49, -R7.reuse, R42 ;  /* 0x0000002a07317221 */ /* 0x040fe20000010100 */
[----:B------:R-:W-:Y:S01]  /*2b60*/  FADD.FTZ R29, -R7, R43 ;  /* 0x0000002b071d7221 */ /* 0x000fe20000010100 */
[----:B------:R-:W-:Y:S01]  /*2b70*/  FMUL.FTZ R53, R53, 1.4426950216293334961 ;  /* 0x3fb8aa3b35357820 */ /* 0x000fe20000410000 */
[----:B------:R-:W-:Y:S01]  /*2b80*/  FMUL.FTZ R52, R52, 1.4426950216293334961 ;  /* 0x3fb8aa3b34347820 */ /* 0x000fe20000410000 */
[----:B------:R-:W-:Y:S01]  /*2b90*/  FMUL.FTZ R49, R49, 1.4426950216293334961 ;  /* 0x3fb8aa3b31317820 */ /* 0x000fe20000410000 */
[----:B------:R-:W-:Y:S01]  /*2ba0*/  FMUL.FTZ R29, R29, 1.4426950216293334961 ;  /* 0x3fb8aa3b1d1d7820 */ /* 0x000fe20000410000 */
[C---:B------:R-:W-:Y:S01]  /*2bb0*/  FADD.FTZ R27, -R7.reuse, R40 ;  /* 0x00000028071b7221 */ /* 0x040fe20000010100 */
[C---:B------:R-:W-:Y:S01]  /*2bc0*/  FADD.FTZ R26, -R7.reuse, R41 ;  /* 0x00000029071a7221 */ /* 0x040fe20000010100 */
[----:B------:R-:W-:Y:S01]  /*2bd0*/  MUFU.EX2 R53, R53 ;  /* 0x0000003500357308 */ /* 0x000fe20000000800 */
[----:B------:R-:W-:Y:S01]  /*2be0*/  FADD.FTZ R25, -R7, R38 ;  /* 0x0000002607197221 */ /* 0x000fe20000010100 */
[----:B------:R-:W-:Y:S01]  /*2bf0*/  FMUL.FTZ R27, R27, 1.4426950216293334961 ;  /* 0x3fb8aa3b1b1b7820 */ /* 0x000fe20000410000 */
[----:B------:R-:W-:Y:S01]  /*2c00*/  FMUL.FTZ R26, R26, 1.4426950216293334961 ;  /* 0x3fb8aa3b1a1a7820 */ /* 0x000fe20000410000 */
[----:B------:R-:W-:Y:S01]  /*2c10*/  FADD.FTZ R24, -R7, R39 ;  /* 0x0000002707187221 */ /* 0x000fe20000010100 */
[----:B------:R-:W-:Y:S01]  /*2c20*/  FMUL.FTZ R25, R25, 1.4426950216293334961 ;  /* 0x3fb8aa3b19197820 */ /* 0x000fe20000410000 */
[C---:B------:R-:W-:Y:S01]  /*2c30*/  FADD.FTZ R23, -R7.reuse, R36 ;  /* 0x0000002407177221 */ /* 0x040fe20000010100 */
[----:B------:R-:W-:Y:S01]  /*2c40*/  FADD.FTZ R22, -R7, R37 ;  /* 0x0000002507167221 */ /* 0x000fe20000010100 */
[----:B------:R-:W0:Y:S01]  /*2c50*/  MUFU.EX2 R52, R52 ;  /* 0x0000003400347308 */ /* 0x000e220000000800 */
[----:B------:R-:W-:Y:S01]  /*2c60*/  FMUL.FTZ R24, R24, 1.4426950216293334961 ;  /* 0x3fb8aa3b18187820 */ /* 0x000fe20000410000 */
[----:B------:R-:W-:Y:S01]  /*2c70*/  FMUL.FTZ R23, R23, 1.4426950216293334961 ;  /* 0x3fb8aa3b17177820 */ /* 0x000fe20000410000 */
[----:B------:R-:W-:Y:S01]  /*2c80*/  FMUL.FTZ R22, R22, 1.4426950216293334961 ;  /* 0x3fb8aa3b16167820 */ /* 0x000fe20000410000 */
[C---:B------:R-:W-:Y:S01]  /*2c90*/  FADD.FTZ R21, -R7.reuse, R34 ;  /* 0x0000002207157221 */ /* 0x040fe20000010100 */
[----:B------:R-:W-:-:S03]  /*2ca0*/  FADD.FTZ R20, -R7, R35 ;  /* 0x0000002307147221 */ /* 0x000fc60000010100 */
[----:B------:R-:W1:Y:S01]  /*2cb0*/  MUFU.EX2 R49, R49 ;  /* 0x0000003100317308 */ /* 0x000e620000000800 */
[----:B------:R-:W-:Y:S01]  /*2cc0*/  FMUL.FTZ R21, R21, 1.4426950216293334961 ;  /* 0x3fb8aa3b15157820 */ /* 0x000fe20000410000 */
[----:B------:R-:W-:-:S06]  /*2cd0*/  FMUL.FTZ R20, R20, 1.4426950216293334961 ;  /* 0x3fb8aa3b14147820 */ /* 0x000fcc0000410000 */
[----:B------:R-:W2:Y:S01]  /*2ce0*/  MUFU.EX2 R29, R29 ;  /* 0x0000001d001d7308 */ /* 0x000ea20000000800 */
[----:B0-----:R-:W-:-:S07]  /*2cf0*/  FADD.FTZ R52, R53, R52 ;  /* 0x0000003435347221 */ /* 0x001fce0000010000 */
[----:B------:R-:W0:Y:S01]  /*2d00*/  MUFU.EX2 R27, R27 ;  /* 0x0000001b001b7308 */ /* 0x000e220000000800 */
[----:B-1----:R-:W-:Y:S01]  /*2d10*/  FADD.FTZ R52, R52, R49 ;  /* 0x0000003134347221 */ /* 0x002fe20000010000 */
[----:B------:R-:W-:-:S04]  /*2d20*/  FADD.FTZ R49, -R7, R32 ;  /* 0x0000002007317221 */ /* 0x000fc80000010100 */
[----:B------:R-:W-:Y:S02]  /*2d30*/  FMUL.FTZ R49, R49, 1.4426950216293334961 ;  /* 0x3fb8aa3b31317820 */ /* 0x000fe40000410000 */
[----:B------:R-:W1:Y:S01]  /*2d40*/  MUFU.EX2 R26, R26 ;  /* 0x0000001a001a7308 */ /* 0x000e620000000800 */
[----:B--2---:R-:W-:Y:S01]  /*2d50*/  FADD.FTZ R29, R52, R29 ;  /* 0x0000001d341d7221 */ /* 0x004fe20000010000 */
[----:B------:R-:W-:-:S06]  /*2d60*/  HFMA2.MMA R52, -RZ, RZ, 0, 0 ;  /* 0x00000000ff347435 */ /* 0x000fcc00000001ff */
[----:B------:R-:W2:Y:S01]  /*2d70*/  MUFU.EX2 R25, R25 ;  /* 0x0000001900197308 */ /* 0x000ea20000000800 */
[----:B0-----:R-:W-:Y:S01]  /*2d80*/  FADD.FTZ R29, R29, R27 ;  /* 0x0000001b1d1d7221 */ /* 0x001fe20000010000 */
[----:B------:R-:W-:-:S04]  /*2d90*/  FADD.FTZ R27, -R7, R33 ;  /* 0x00000021071b7221 */ /* 0x000fc80000010100 */
[----:B------:R-:W-:Y:S02]  /*2da0*/  FMUL.FTZ R27, R27, 1.4426950216293334961 ;  /* 0x3fb8aa3b1b1b7820 */ /* 0x000fe40000410000 */
[----:B------:R-:W0:Y:S01]  /*2db0*/  MUFU.EX2 R24, R24 ;  /* 0x0000001800187308 */ /* 0x000e220000000800 */
[----:B-1----:R-:W-:Y:S01]  /*2dc0*/  FADD.FTZ R26, R29, R26 ;  /* 0x0000001a1d1a7221 */ /* 0x002fe20000010000 */
[----:B------:R-:W-:-:S06]  /*2dd0*/  MOV R29, 0x7f800000 ;  /* 0x7f800000001d7802 */ /* 0x000fcc0000000f00 */
[----:B------:R-:W1:Y:S01]  /*2de0*/  MUFU.EX2 R23, R23 ;  /* 0x0000001700177308 */ /* 0x000e620000000800 */
[----:B--2---:R-:W-:Y:S01]  /*2df0*/  FADD.FTZ R26, R26, R25 ;  /* 0x000000191a1a7221 */ /* 0x004fe20000010000 */
[----:B------:R-:W-:-:S04]  /*2e00*/  FADD.FTZ R25, -R7, R30 ;  /* 0x0000001e07197221 */ /* 0x000fc80000010100 */
[----:B------:R-:W-:Y:S02]  /*2e10*/  FMUL.FTZ R25, R25, 1.4426950216293334961 ;  /* 0x3fb8aa3b19197820 */ /* 0x000fe40000410000 */
[----:B------:R-:W2:Y:S01]  /*2e20*/  MUFU.EX2 R22, R22 ;  /* 0x0000001600167308 */ /* 0x000ea20000000800 */
[----:B0-----:R-:W-:Y:S01]  /*2e30*/  FADD.FTZ R24, R26, R24 ;  /* 0x000000181a187221 */ /* 0x001fe20000010000 */
[----:B------:R-:W-:-:S04]  /*2e40*/  IMAD.MOV R26, RZ, RZ, -R55 ;  /* 0x000000ffff1a7224 */ /* 0x000fc800078e0a37 */
[----:B------:R-:W-:Y:S02]  /*2e50*/  IMAD R26, R26, R19, RZ ;  /* 0x000000131a1a7224 */ /* 0x000fe400078e02ff */
[----:B------:R-:W0:Y:S01]  /*2e60*/  MUFU.EX2 R21, R21 ;  /* 0x0000001500157308 */ /* 0x000e220000000800 */
[----:B-1----:R-:W-:Y:S01]  /*2e70*/  FADD.FTZ R24, R24, R23 ;  /* 0x0000001718187221 */ /* 0x002fe20000010000 */
[----:B------:R-:W-:Y:S01]  /*2e80*/  FADD.FTZ R23, -R7, R31 ;  /* 0x0000001f07177221 */ /* 0x000fe20000010100 */
[----:B------:R-:W-:-:S04]  /*2e90*/  IMAD.HI.U32 R26, R55, R26, R54 ;  /* 0x0000001a371a7227 */ /* 0x000fc800078e0036 */
[----:B------:R-:W-:Y:S01]  /*2ea0*/  FMUL.FTZ R23, R23, 1.4426950216293334961 ;  /* 0x3fb8aa3b17177820 */ /* 0x000fe20000410000 */
[----:B------:R-:W1:Y:S01]  /*2eb0*/  MUFU.EX2 R20, R20 ;  /* 0x0000001400147308 */ /* 0x000e620000000800 */
[----:B--2---:R-:W-:-:S07]  /*2ec0*/  FADD.FTZ R22, R24, R22 ;  /* 0x0000001618167221 */ /* 0x004fce0000010000 */
[----:B------:R-:W2:Y:S01]  /*2ed0*/  MUFU.EX2 R49, R49 ;  /* 0x0000003100317308 */ /* 0x000ea20000000800 */
[----:B0-----:R-:W-:-:S07]  /*2ee0*/  FADD.FTZ R21, R22, R21 ;  /* 0x0000001516157221 */ /* 0x001fce0000010000 */
[----:B------:R-:W0:Y:S01]  /*2ef0*/  MUFU.EX2 R27, R27 ;  /* 0x0000001b001b7308 */ /* 0x000e220000000800 */
[----:B-1----:R-:W-:-:S07]  /*2f00*/  FADD.FTZ R20, R21, R20 ;  /* 0x0000001415147221 */ /* 0x002fce0000010000 */
[----:B------:R-:W1:Y:S01]  /*2f10*/  MUFU.EX2 R25, R25 ;  /* 0x0000001900197308 */ /* 0x000e620000000800 */
[----:B--2---:R-:W-:Y:S01]  /*2f20*/  FADD.FTZ R49, R20, R49 ;  /* 0x0000003114317221 */ /* 0x004fe20000010000 */
[----:B------:R-:W-:-:S04]  /*2f30*/  IABS R20, R3 ;  /* 0x0000000300147213 */ /* 0x000fc80000000000 */
[----:B------:R-:W-:Y:S02]  /*2f40*/  IADD3 R20, RZ, -R20, RZ ;  /* 0x80000014ff147210 */ /* 0x000fe40007ffe0ff */
[----:B------:R-:W2:Y:S01]  /*2f50*/  MUFU.EX2 R23, R23 ;  /* 0x0000001700177308 */ /* 0x000ea20000000800 */
[----:B0-----:R-:W-:-:S07]  /*2f60*/  FADD.FTZ R27, R49, R27 ;  /* 0x0000001b311b7221 */ /* 0x001fce0000010000 */
[----:B------:R-:W0:Y:S01]  /*2f70*/  MUFU.RCP R10, R10 ;  /* 0x0000000a000a7308 */ /* 0x000e220000001000 */
[----:B-1----:R-:W-:-:S04]  /*2f80*/  FADD.FTZ R25, R27, R25 ;  /* 0x000000191b197221 */ /* 0x002fc80000010000 */
[----:B--2---:R-:W-:-:S05]  /*2f90*/  FADD.FTZ R23, R25, R23 ;  /* 0x0000001719177221 */ /* 0x004fca0000010000 */
[----:B------:R-:W1:Y:S01]  /*2fa0*/  SHFL.BFLY PT, R25, R23, 0x4, 0x1f ;  /* 0x0c801f0017197f89 */ /* 0x000e6200000e0000 */
[----:B0-----:R-:W-:-:S04]  /*2fb0*/  IADD3 R10, R10, 0xffffffe, RZ ;  /* 0x0ffffffe0a0a7810 */ /* 0x001fc80007ffe0ff */
[----:B------:R-:W0:Y:S02]  /*2fc0*/  F2I.FTZ.U32.TRUNC.NTZ R53, R10 ;  /* 0x0000000a00357305 */ /* 0x000e24000021f000 */
[----:B0-----:R-:W-:Y:S01]  /*2fd0*/  IADD3 R22, RZ, -R53, RZ ;  /* 0x80000035ff167210 */ /* 0x001fe20007ffe0ff */
[----:B-1----:R-:W-:Y:S01]  /*2fe0*/  FADD.FTZ R25, R23, R25 ;  /* 0x0000001917197221 */ /* 0x002fe20000010000 */
[----:B------:R-:W-:-:S03]  /*2ff0*/  IADD3 R23, R19, UR5, RZ ;  /* 0x0000000513177c10 */ /* 0x000fc6000fffe0ff */
[----:B------:R-:W-:Y:S01]  /*3000*/  IMAD R22, R22, R18, RZ ;  /* 0x0000001216167224 */ /* 0x000fe200078e02ff */
[----:B------:R-:W-:Y:S01]  /*3010*/  IABS R10, R0 ;  /* 0x00000000000a7213 */ /* 0x000fe20000000000 */
[----:B------:R-:W0:Y:S01]  /*3020*/  SHFL.BFLY PT, R24, R25, 0x2, 0x1f ;  /* 0x0c401f0019187f89 */ /* 0x000e2200000e0000 */
[----:B------:R-:W-:Y:S01]  /*3030*/  IABS R21, R23 ;  /* 0x0000001700157213 */ /* 0x000fe20000000000 */
[----:B------:R-:W-:-:S04]  /*3040*/  IMAD.HI.U32 R22, R53, R22, R52 ;  /* 0x0000001635167227 */ /* 0x000fc800078e0034 */
[----:B------:R-:W-:Y:S02]  /*3050*/  IMAD.MOV R10, RZ, RZ, -R10 ;  /* 0x000000ffff0a7224 */ /* 0x000fe400078e0a0a */
[----:B------:R-:W-:-:S04]  /*3060*/  IMAD.HI.U32 R22, R22, R21, RZ ;  /* 0x0000001516167227 */ /* 0x000fc800078e00ff */
[----:B------:R-:W-:-:S04]  /*3070*/  IMAD.HI.U32 R26, R26, R21, RZ ;  /* 0x000000151a1a7227 */ /* 0x000fc800078e00ff */
[----:B------:R-:W-:-:S05]  /*3080*/  IMAD R20, R26, R20, R21 ;  /* 0x000000141a147224 */ /* 0x000fca00078e0215 */
[----:B------:R-:W-:Y:S01]  /*3090*/  ISETP.GT.U32.AND P4, PT, R19, R20, PT ;  /* 0x000000141300720c */ /* 0x000fe20003f84070 */
[----:B0-----:R-:W-:Y:S01]  /*30a0*/  FADD.FTZ R24, R25, R24 ;  /* 0x0000001819187221 */ /* 0x001fe20000010000 */
[----:B------:R-:W-:Y:S02]  /*30b0*/  IMAD R25, R22, R10, R21 ;  /* 0x0000000a16197224 */ /* 0x000fe400078e0215 */
[----:B------:R-:W0:Y:S03]  /*30c0*/  S2R R10, SR_TID.X ;  /* 0x00000000000a7919 */ /* 0x000e260000002100 */
[----:B------:R-:W-:Y:S01]  /*30d0*/  ISETP.GT.U32.AND P1, PT, R18, R25, PT ;  /* 0x000000191200720c */ /* 0x000fe20003f24070 */
[----:B------:R-:W1:Y:S05]  /*30e0*/  SHFL.BFLY PT, R21, R24, 0x1, 0x1f ;  /* 0x0c201f0018157f89 */ /* 0x000e6a00000e0000 */
[----:B------:R-:W-:Y:S01]  /*30f0*/  @!P4 IADD3 R20, R20, -R19, RZ ;  /* 0x800000131414c210 */ /* 0x000fe20007ffe0ff */
[----:B------:R-:W-:Y:S01]  /*3100*/  @!P4 VIADD R26, R26, 0x1 ;  /* 0x000000011a1ac836 */ /* 0x000fe20000000000 */
[----:B------:R-:W-:-:S02]  /*3110*/  ISETP.GT.AND P4, PT, R4, RZ, PT ;  /* 0x000000ff0400720c */ /* 0x000fc40003f84270 */
[-C--:B------:R-:W-:Y:S02]  /*3120*/  ISETP.GE.U32.AND P2, PT, R20, R19.reuse, PT ;  /* 0x000000131400720c */ /* 0x080fe40003f46070 */
[----:B------:R-:W-:Y:S02]  /*3130*/  LOP3.LUT R20, R23, R19, RZ, 0x3c, !PT ;  /* 0x0000001317147212 */ /* 0x000fe400078e3cff */
[-C--:B------:R-:W-:Y:S02]  /*3140*/  @!P1 IADD3 R25, R25, -R18.reuse, RZ ;  /* 0x8000001219199210 */ /* 0x080fe40007ffe0ff */
[----:B------:R-:W-:Y:S02]  /*3150*/  @!P1 IADD3 R22, R22, 0x1, RZ ;  /* 0x0000000116169810 */ /* 0x000fe40007ffe0ff */
[----:B------:R-:W-:Y:S02]  /*3160*/  ISETP.GE.U32.AND P5, PT, R25, R18, PT ;  /* 0x000000121900720c */ /* 0x000fe40003fa6070 */
[----:B------:R-:W-:-:S02]  /*3170*/  LOP3.LUT R18, R23, R0, RZ, 0x3c, !PT ;  /* 0x0000000017127212 */ /* 0x000fc400078e3cff */
[----:B------:R-:W2:Y:S01]  /*3180*/  LDC R23, c[0x0][0x2c4] ;  /* 0x0000b100ff177b82 */ /* 0x000ea20000000800 */
[----:B------:R-:W-:Y:S02]  /*3190*/  ISETP.GE.AND P3, PT, R20, RZ, PT ;  /* 0x000000ff1400720c */ /* 0x000fe40003f66270 */
[----:B------:R-:W-:Y:S01]  /*31a0*/  SHF.R.S32.HI R25, RZ, 0x1f, R3 ;  /* 0x0000001fff197819 */ /* 0x000fe20000011403 */
[----:B-1----:R-:W-:Y:S01]  /*31b0*/  FADD.FTZ R21, R24, R21 ;  /* 0x0000001518157221 */ /* 0x002fe20000010000 */
[----:B------:R-:W-:Y:S02]  /*31c0*/  @P2 IADD3 R26, R26, 0x1, RZ ;  /* 0x000000011a1a2810 */ /* 0x000fe40007ffe0ff */
[----:B------:R-:W-:Y:S02]  /*31d0*/  ISETP.GE.AND P2, PT, R18, RZ, PT ;  /* 0x000000ff1200720c */ /* 0x000fe40003f46270 */
[----:B------:R-:W-:Y:S01]  /*31e0*/  FSETP.NE.FTZ.AND P1, PT, R21, RZ, PT ;  /* 0x000000ff1500720b */ /* 0x000fe20003f35000 */
[----:B------:R-:W-:Y:S01]  /*31f0*/  @P5 VIADD R22, R22, 0x1 ;  /* 0x0000000116165836 */ /* 0x000fe20000000000 */
[----:B------:R-:W-:-:S02]  /*3200*/  ISETP.NE.AND P5, PT, R3, RZ, PT ;  /* 0x000000ff0300720c */ /* 0x000fc40003fa5270 */
[----:B------:R-:W-:Y:S01]  /*3210*/  LEA.HI.SX32 R18, R3, 0x1, 0x1 ;  /* 0x0000000103127811 */ /* 0x000fe200078f0aff */
[----:B------:R-:W-:Y:S01]  /*3220*/  @!P3 IMAD.MOV R26, RZ, RZ, -R26 ;  /* 0x000000ffff1ab224 */ /* 0x000fe200078e0a1a */
[----:B------:R-:W-:Y:S02]  /*3230*/  SHF.R.S32.HI R24, RZ, 0x1f, R4 ;  /* 0x0000001fff187819 */ /* 0x000fe40000011404 */
[----:B------:R-:W-:Y:S02]  /*3240*/  @!P0 IADD3 R18, R25, RZ, RZ ;  /* 0x000000ff19128210 */ /* 0x000fe40007ffe0ff */
[----:B------:R-:W-:Y:S02]  /*3250*/  ISETP.NE.AND P0, PT, R0, RZ, PT ;  /* 0x000000ff0000720c */ /* 0x000fe40003f05270 */
[----:B------:R-:W-:Y:S01]  /*3260*/  LEA.HI.SX32 R20, R4, 0x1, 0x1 ;  /* 0x0000000104147811 */ /* 0x000fe200078f0aff */
[----:B------:R-:W1:Y:S01]  /*3270*/  @P1 MUFU.LG2 R21, R21 ;  /* 0x0000001500151308 */ /* 0x000e620000000c00 */
[----:B------:R-:W-:-:S02]  /*3280*/  @!P4 IADD3 R20, R24, RZ, RZ ;  /* 0x000000ff1814c210 */ /* 0x000fc40007ffe0ff */
[C---:B0-----:R-:W-:Y:S02]  /*3290*/  LOP3.LUT P4, RZ, R10.reuse, 0x7, RZ, 0xc0, !PT ;  /* 0x000000070aff7812 */ /* 0x041fe4000788c0ff */
[----:B------:R-:W-:Y:S02]  /*32a0*/  @!P5 LOP3.LUT R26, RZ, R19, RZ, 0x33, !PT ;  /* 0x00000013ff1ad212 */ /* 0x000fe400078e33ff */
[----:B------:R-:W-:Y:S02]  /*32b0*/  ISETP.GT.OR P4, PT, R10, 0x7f, P4 ;  /* 0x0000007f0a00780c */ /* 0x000fe40002784670 */
[----:B------:R-:W-:Y:S02]  /*32c0*/  ISETP.NE.AND P3, PT, RZ, UR4, PT ;  /* 0x00000004ff007c0c */ /* 0x000fe4000bf65270 */
[----:B------:R-:W-:Y:S02]  /*32d0*/  @!P2 IADD3 R22, -R22, RZ, RZ ;  /* 0x000000ff1616a210 */ /* 0x000fe40007ffe1ff */
[----:B------:R-:W-:-:S02]  /*32e0*/  ISETP.LT.U32.AND P2, PT, R8, R26, PT ;  /* 0x0000001a0800720c */ /* 0x000fc40003f41070 */
[----:B------:R-:W-:Y:S02]  /*32f0*/  SHF.R.S32.HI R19, RZ, 0x1f, R26 ;  /* 0x0000001fff137819 */ /* 0x000fe4000001141a */
[----:B--2---:R-:W-:Y:S01]  /*3300*/  SEL R23, R23, 0x1, !P3 ;  /* 0x0000000117177807 */ /* 0x004fe20005800000 */
[----:B-1----:R-:W-:Y:S01]  /*3310*/  @P1 FFMA.FTZ R29, R21, 0.69314718246459960938, R7 ;  /* 0x3f317218151d1823 */ /* 0x002fe20000010007 */
[----:B------:R-:W-:Y:S02]  /*3320*/  @!P0 LOP3.LUT R22, RZ, R0, RZ, 0x33, !PT ;  /* 0x00000000ff168212 */ /* 0x000fe400078e33ff */
[C---:B------:R-:W-:Y:S01]  /*3330*/  ISETP.LT.AND.EX P2, PT, R9.reuse, R19, PT, P2 ;  /* 0x000000130900720c */ /* 0x040fe20003f41320 */
[-C--:B------:R-:W-:Y:S02]  /*3340*/  IMAD R6, R6, R23.reuse, RZ ;  /* 0x0000001706067224 */ /* 0x080fe400078e02ff */
[----:B------:R-:W-:Y:S01]  /*3350*/  IMAD R22, R22, R23, RZ ;  /* 0x0000001716167224 */ /* 0x000fe200078e02ff */
[----:B------:R-:W-:Y:S01]  /*3360*/  SEL R10, R8, R26, P2 ;  /* 0x0000001a080a7207 */ /* 0x000fe20001000000 */
[----:B------:R-:W-:Y:S01]  /*3370*/  IMAD R7, R6, R20, RZ ;  /* 0x0000001406077224 */ /* 0x000fe200078e02ff */
[----:B------:R-:W-:Y:S01]  /*3380*/  SEL R9, R9, R19, P2 ;  /* 0x0000001309097207 */ /* 0x000fe20001000000 */
[----:B------:R-:W-:Y:S01]  /*3390*/  IMAD R8, R18, R22, RZ ;  /* 0x0000001612087224 */ /* 0x000fe200078e02ff */
[----:B------:R-:W-:Y:S06]  /*33a0*/  @P4 BRA `(.L_x_15) ;  /* 0x0000001c004c4947 */ /* 0x000fec0003800000 */
[----:B------:R-:W-:Y:S01]  /*33b0*/  ULDC.U8 UR4, c[0x0][0x3d8] ;  /* 0x0000f60000047ab9 */ /* 0x000fe20000000000 */
[C---:B------:R-:W-:Y:S02]  /*33c0*/  IADD3 R52, P0, R15.reuse, UR7, RZ ;  /* 0x000000070f347c10 */ /* 0x040fe4000ff1e0ff */
[----:B------:R-:W-:Y:S02]  /*33d0*/  ISETP.NE.AND P1, PT, RZ, UR4, PT ;  /* 0x00000004ff007c0c */ /* 0x000fe4000bf25270 */
[----:B------:R-:W-:-:S11]  /*33e0*/  LEA.HI.X.SX32 R53, R15, UR6, 0x1, P0 ;  /* 0x000000060f357c11 */ /* 0x000fd600080f0eff */
[----:B------:R-:W-:Y:S05]  /*33f0*/  @!P1 BRA `(.L_x_16) ;  /* 0x0000001c00289947 */ /* 0x000fea0003800000 */
[----:B------:R-:W-:Y:S02]  /*3400*/  ISETP.GE.U32.AND P1, PT, R52, R28, PT ;  /* 0x0000001c3400720c */ /* 0x000fe40003f26070 */
[----:B------:R-:W-:Y:S02]  /*3410*/  ISETP.LT.U32.AND P0, PT, R0, 0x1, PT ;  /* 0x000000010000780c */ /* 0x000fe40003f01070 */
[----:B------:R-:W-:Y:S02]  /*3420*/  ISETP.GE.AND.EX P1, PT, R53, R5, PT, P1 ;  /* 0x000000053500720c */ /* 0x000fe40003f26310 */
[----:B------:R-:W-:-:S04]  /*3430*/  SHF.R.S32.HI R18, RZ, 0x1f, R0 ;  /* 0x0000001fff127819 */ /* 0x000fc80000011400 */
[----:B------:R-:W-:-:S04]  /*3440*/  ISETP.LT.AND.EX P0, PT, R18, RZ, PT, P0 ;  /* 0x000000ff1200720c */ /* 0x000fc80003f01300 */
[----:B------:R-:W-:Y:S02]  /*3450*/  SEL R6, R0, 0x1, P0 ;  /* 0x0000000100067807 */ /* 0x000fe40000000000 */
[----:B------:R-:W-:Y:S01]  /*3460*/  SEL R5, R18, RZ, P0 ;  /* 0x000000ff12057207 */ /* 0x000fe20000000000 */
[----:B------:R-:W-:Y:S06]  /*3470*/  @P1 BRA `(.L_x_15) ;  /* 0x0000001c00181947 */ /* 0x000fec0003800000 */
[----:B------:R-:W-:Y:S01]  /*3480*/  IADD3 R0, P1, R6, 0x1, RZ ;  /* 0x0000000106007810 */ /* 0x000fe20007f3e0ff */
[----:B------:R-:W-:Y:S03]  /*3490*/  BSSY B0, `(.L_x_17) ;  /* 0x0000036000007945 */ /* 0x000fe60003800000 */
[----:B------:R-:W-:Y:S01]  /*34a0*/  ISETP.GE.U32.AND P0, PT, R0, 0x3, PT ;  /* 0x000000030000780c */ /* 0x000fe20003f06070 */
[----:B------:R-:W-:-:S05]  /*34b0*/  IMAD.X R0, RZ, RZ, R5, P1 ;  /* 0x000000ffff007224 */ /* 0x000fca00008e0605 */
[----:B------:R-:W-:-:S04]  /*34c0*/  ISETP.GE.U32.AND.EX P0, PT, R0, RZ, PT, P0 ;  /* 0x000000ff0000720c */ /* 0x000fc80003f06100 */
[----:B------:R-:W-:Y:S02]  /*34d0*/  SEL R0, R5, RZ, !P0 ;  /* 0x000000ff05007207 */ /* 0x000fe40004000000 */
[----:B------:R-:W-:-:S03]  /*34e0*/  SEL R18, R6, RZ, !P0 ;  /* 0x000000ff06127207 */ /* 0x000fc60004000000 */
[-C--:B------:R-:W-:Y:S02]  /*34f0*/  IMAD R0, R0, R48.reuse, RZ ;  /* 0x0000003000007224 */ /* 0x080fe400078e02ff */
[----:B------:R-:W-:-:S04]  /*3500*/  IMAD.WIDE.U32 R20, R18, R48, RZ ;  /* 0x0000003012147225 */ /* 0x000fc800078e00ff */
[----:B------:R-:W-:Y:S02]  /*3510*/  IMAD R0, R18, R2, R0 ;  /* 0x0000000212007224 */ /* 0x000fe400078e0200 */
[----:B------:R-:W-:-:S03]  /*3520*/  IMAD.WIDE.U32 R56, R20, R6, RZ ;  /* 0x0000000614387225 */ /* 0x000fc600078e00ff */
[----:B------:R-:W-:-:S05]  /*3530*/  IADD3 R0, R21, R0, RZ ;  /* 0x0000000015007210 */ /* 0x000fca0007ffe0ff */
[----:B------:R-:W-:-:S04]  /*3540*/  IMAD R19, R0, R6, RZ ;  /* 0x0000000600137224 */ /* 0x000fc800078e02ff */
[----:B------:R-:W-:-:S04]  /*3550*/  IMAD R19, R5, R20, R19 ;  /* 0x0000001405137224 */ /* 0x000fc800078e0213 */
[----:B------:R-:W-:-:S05]  /*3560*/  IMAD.IADD R19, R57, 0x1, R19 ;  /* 0x0000000139137824 */ /* 0x000fca00078e0213 */
        /* <DEDUP_REMOVED lines=9> */
[-C--:B------:R-:W-:Y:S02]  /*3600*/  IADD3 R20, P0, RZ, -R0.reuse, RZ ;  /* 0x80000000ff147210 */ /* 0x080fe40007f1e0ff */
[----:B------:R-:W-:Y:S02]  /*3610*/  MOV R58, R0 ;  /* 0x00000000003a7202 */ /* 0x000fe40000000f00 */
[-C--:B------:R-:W-:Y:S01]  /*3620*/  IADD3.X R18, RZ, ~R21.reuse, RZ, P0, !PT ;  /* 0x80000015ff127210 */ /* 0x080fe200007fe4ff */
[----:B------:R-:W-:Y:S01]  /*3630*/  IMAD.WIDE.U32 R52, R56, R20, R52 ;  /* 0x0000001438347225 */ /* 0x000fe200078e0034 */
[----:B------:R-:W-:-:S03]  /*3640*/  MOV R59, R21 ;  /* 0x00000015003b7202 */ /* 0x000fc60000000f00 */
[----:B------:R-:W-:-:S04]  /*3650*/  IMAD R18, R18, R56, RZ ;  /* 0x0000003812127224 */ /* 0x000fc800078e02ff */
[----:B------:R-:W-:Y:S01]  /*3660*/  IMAD R18, R19, R20, R18 ;  /* 0x0000001413127224 */ /* 0x000fe200078e0212 */
[----:B------:R-:W-:-:S04]  /*3670*/  MOV R19, R52 ;  /* 0x0000003400137202 */ /* 0x000fc80000000f00 */
[----:B------:R-:W-:Y:S01]  /*3680*/  IADD3 R18, R53, R18, RZ ;  /* 0x0000001235127210 */ /* 0x000fe20007ffe0ff */
[----:B------:R-:W-:Y:S05]  /*3690*/  BRA `(.L_x_19) ;  /* 0x0000000000547947 */ /* 0x000fea0003800000 */
.L_x_18:
[----:B------:R-:W0:Y:S01]  /*36a0*/  I2F.U32.RP R18, R56 ;  /* 0x0000003800127306 */ /* 0x000e220000209000 */
[----:B------:R-:W-:Y:S01]  /*36b0*/  ISETP.NE.U32.AND P0, PT, R56, RZ, PT ;  /* 0x000000ff3800720c */ /* 0x000fe20003f05070 */
[----:B------:R-:W-:-:S06]  /*36c0*/  IMAD.MOV.U32 R59, RZ, RZ, RZ ;  /* 0x000000ffff3b7224 */ /* 0x000fcc00078e00ff */
        /* <DEDUP_REMOVED lines=16> */
[----:B------:R-:W-:-:S05]  /*37d0*/  IADD3 R19, -R58, RZ, RZ ;  /* 0x000000ff3a137210 */ /* 0x000fca0007ffe1ff */
[----:B------:R-:W-:Y:S02]  /*37e0*/  IMAD R19, R56, R19, R52 ;  /* 0x0000001338137224 */ /* 0x000fe400078e0234 */
.L_x_19:
[----:B------:R-:W-:Y:S05]  /*37f0*/  BSYNC B0 ;  /* 0x0000000000007941 */ /* 0x000fea0003800000 */
.L_x_17:
[----:B------:R-:W-:Y:S01]  /*3800*/  LOP3.LUT R0, R18, R2, RZ, 0xfc, !PT ;  /* 0x0000000212007212 */ /* 0x000fe200078efcff */
[----:B------:R-:W-:Y:S03]  /*3810*/  BSSY B0, `(.L_x_20) ;  /* 0x000002a000007945 */ /* 0x000fe60003800000 */
[----:B------:R-:W-:-:S13]  /*3820*/  ISETP.NE.U32.AND P0, PT, R0, RZ, PT ;  /* 0x000000ff0000720c */ /* 0x000fda0003f05070 */
[----:B------:R-:W-:Y:S05]  /*3830*/  @!P0 BRA `(.L_x_21) ;  /* 0x0000000000448947 */ /* 0x000fea0003800000 */
[----:B------:R-:W-:Y:S01]  /*3840*/  IMAD.MOV.U32 R26, RZ, RZ, R19 ;  /* 0x000000ffff1a7224 */ /* 0x000fe200078e0013 */
[----:B------:R-:W-:Y:S01]  /*3850*/  MOV R24, R48 ;  /* 0x0000003000187202 */ /* 0x000fe20000000f00 */
[----:B------:R-:W-:Y:S01]  /*3860*/  IMAD.MOV.U32 R23, RZ, RZ, R2 ;  /* 0x000000ffff177224 */ /* 0x000fe200078e0002 */
[----:B------:R-:W-:Y:S02]  /*3870*/  MOV R22, 0x3890 ;  /* 0x0000389000167802 */ /* 0x000fe40000000f00 */
[----:B------:R-:W-:Y:S05]  /*3880*/  CALL.REL.NOINC `($__internal_0_$__cuda_sm20_div_s64) ;  /* 0x0000002800847944 */ /* 0x000fea0003c00000 */
[----:B------:R-:W-:Y:S02]  /*3890*/  IADD3 R22, P0, RZ, -R0, RZ ;  /* 0x80000000ff167210 */ /* 0x000fe40007f1e0ff */
[----:B------:R-:W-:Y:S02]  /*38a0*/  LOP3.LUT R19, R19, R18, RZ, 0x3c, !PT ;  /* 0x0000001213137212 */ /* 0x000fe400078e3cff */
[----:B------:R-:W-:Y:S01]  /*38b0*/  MOV R52, R0 ;  /* 0x0000000000347202 */ /* 0x000fe20000000f00 */
[----:B------:R-:W-:Y:S01]  /*38c0*/  IMAD.X R20, RZ, RZ, ~R21, P0 ;  /* 0x000000ffff147224 */ /* 0x000fe200000e0e15 */
[C---:B------:R-:W-:Y:S02]  /*38d0*/  LOP3.LUT R18, R19.reuse, R18, RZ, 0x3c, !PT ;  /* 0x0000001213127212 */ /* 0x040fe400078e3cff */
[----:B------:R-:W-:Y:S01]  /*38e0*/  MOV R53, R21 ;  /* 0x0000001500357202 */ /* 0x000fe20000000f00 */
[----:B------:R-:W-:Y:S01]  /*38f0*/  IMAD R20, R20, R48, RZ ;  /* 0x0000003014147224 */ /* 0x000fe200078e02ff */
[----:B------:R-:W-:-:S03]  /*3900*/  LOP3.LUT R19, R19, R18, RZ, 0x3c, !PT ;  /* 0x0000001213137212 */ /* 0x000fc600078e3cff */
[-C--:B------:R-:W-:Y:S02]  /*3910*/  IMAD R2, R2, R22.reuse, R20 ;  /* 0x0000001602027224 */ /* 0x080fe400078e0214 */
[----:B------:R-:W-:-:S04]  /*3920*/  IMAD.WIDE.U32 R48, R48, R22, R18 ;  /* 0x0000001630307225 */ /* 0x000fc800078e0012 */
[----:B------:R-:W-:Y:S01]  /*3930*/  IMAD.IADD R2, R49, 0x1, R2 ;  /* 0x0000000131027824 */ /* 0x000fe200078e0202 */
[----:B------:R-:W-:Y:S05]  /*3940*/  BRA `(.L_x_22) ;  /* 0x0000000000587947 */ /* 0x000fea0003800000 */
.L_x_21:
[----:B------:R-:W0:Y:S01]  /*3950*/  I2F.U32.RP R20, R48 ;  /* 0x0000003000147306 */ /* 0x000e220000209000 */
[----:B------:R-:W-:Y:S01]  /*3960*/  ISETP.NE.U32.AND P0, PT, R48, RZ, PT ;  /* 0x000000ff3000720c */ /* 0x000fe20003f05070 */
[----:B------:R-:W-:Y:S01]  /*3970*/  HFMA2.MMA R53, -RZ, RZ, 0, 0 ;  /* 0x00000000ff357435 */ /* 0x000fe200000001ff */
[----:B------:R-:W-:-:S05]  /*3980*/  MOV R2, RZ ;  /* 0x000000ff00027202 */ /* 0x000fca0000000f00 */
[----:B0-----:R-:W0:Y:S02]  /*3990*/  MUFU.RCP R20, R20 ;  /* 0x0000001400147308 */ /* 0x001e240000001000 */
[----:B0-----:R-:W-:-:S06]  /*39a0*/  IADD3 R20, R20, 0xffffffe, RZ ;  /* 0x0ffffffe14147810 */ /* 0x001fcc0007ffe0ff */
        /* <DEDUP_REMOVED lines=13> */
[----:B------:R-:W-:-:S05]  /*3a80*/  @!P0 LOP3.LUT R52, RZ, R48, RZ, 0x33, !PT ;  /* 0x00000030ff348212 */ /* 0x000fca00078e33ff */
[----:B------:R-:W-:-:S04]  /*3a90*/  IMAD.MOV R0, RZ, RZ, -R52 ;  /* 0x000000ffff007224 */ /* 0x000fc800078e0a34 */
[----:B------:R-:W-:Y:S02]  /*3aa0*/  IMAD R48, R48, R0, R19 ;  /* 0x0000000030307224 */ /* 0x000fe400078e0213 */
.L_x_22:
[----:B------:R-:W-:Y:S05]  /*3ab0*/  BSYNC B0 ;  /* 0x0000000000007941 */ /* 0x000fea0003800000 */
.L_x_20:
[----:B------:R-:W0:Y:S01]  /*3ac0*/  LDC R25, c[0x0][0x2c0] ;  /* 0x0000b000ff197b82 */ /* 0x000e220000000800 */
[----:B------:R-:W-:Y:S01]  /*3ad0*/  LOP3.LUT R0, R53, R5, RZ, 0xfc, !PT ;  /* 0x0000000535007212 */ /* 0x000fe200078efcff */
[----:B------:R-:W-:Y:S03]  /*3ae0*/  BSSY B0, `(.L_x_23) ;  /* 0x000002b000007945 */ /* 0x000fe60003800000 */
[----:B------:R-:W-:Y:S02]  /*3af0*/  ISETP.NE.U32.AND P0, PT, R0, RZ, PT ;  /* 0x000000ff0000720c */ /* 0x000fe40003f05070 */
[----:B0-----:R-:W-:-:S11]  /*3b00*/  SEL R25, R25, 0x1, P3 ;  /* 0x0000000119197807 */ /* 0x001fd60001800000 */
[----:B------:R-:W-:Y:S05]  /*3b10*/  @!P0 BRA `(.L_x_24) ;  /* 0x0000000000448947 */ /* 0x000fea0003800000 */
[----:B------:R-:W-:Y:S01]  /*3b20*/  IMAD.MOV.U32 R26, RZ, RZ, R52 ;  /* 0x000000ffff1a7224 */ /* 0x000fe200078e0034 */
[----:B------:R-:W-:Y:S01]  /*3b30*/  MOV R24, R6 ;  /* 0x0000000600187202 */ /* 0x000fe20000000f00 */
[----:B------:R-:W-:Y:S01]  /*3b40*/  IMAD.MOV.U32 R18, RZ, RZ, R53 ;  /* 0x000000ffff127224 */ /* 0x000fe200078e0035 */
[----:B------:R-:W-:Y:S02]  /*3b50*/  MOV R23, R5 ;  /* 0x0000000500177202 */ /* 0x000fe40000000f00 */
[----:B------:R-:W-:Y:S02]  /*3b60*/  MOV R22, 0x3b80 ;  /* 0x00003b8000167802 */ /* 0x000fe40000000f00 */
[----:B------:R-:W-:Y:S05]  /*3b70*/  CALL.REL.NOINC `($__internal_0_$__cuda_sm20_div_s64) ;  /* 0x0000002400c87944 */ /* 0x000fea0003c00000 */
[----:B------:R-:W-:Y:S01]  /*3b80*/  IADD3 R19, P0, RZ, -R0, RZ ;  /* 0x80000000ff137210 */ /* 0x000fe20007f1e0ff */
[----:B------:R-:W-:Y:S01]  /*3b90*/  IMAD.MOV.U32 R20, RZ, RZ, R0 ;  /* 0x000000ffff147224 */ /* 0x000fe200078e0000 */
[----:B------:R-:W-:Y:S02]  /*3ba0*/  MOV R22, R52 ;  /* 0x0000003400167202 */ /* 0x000fe40000000f00 */
[----:B------:R-:W-:Y:S02]  /*3bb0*/  IADD3.X R18, RZ, ~R21, RZ, P0, !PT ;  /* 0x80000015ff127210 */ /* 0x000fe400007fe4ff */
[----:B------:R-:W-:-:S03]  /*3bc0*/  MOV R23, R53 ;  /* 0x0000003500177202 */ /* 0x000fc60000000f00 */
[----:B------:R-:W-:Y:S02]  /*3bd0*/  IMAD R18, R18, R6, RZ ;  /* 0x0000000612127224 */ /* 0x000fe400078e02ff */
[----:B------:R-:W-:-:S04]  /*3be0*/  IMAD.WIDE.U32 R22, R6, R19, R22 ;  /* 0x0000001306167225 */ /* 0x000fc800078e0016 */
[----:B------:R-:W-:Y:S02]  /*3bf0*/  IMAD R5, R5, R19, R18 ;  /* 0x0000001305057224 */ /* 0x000fe400078e0212 */
[----:B------:R-:W-:-:S03]  /*3c00*/  IMAD.MOV.U32 R52, RZ, RZ, R22 ;  /* 0x000000ffff347224 */ /* 0x000fc600078e0016 */
[----:B------:R-:W-:Y:S01]  /*3c10*/  IADD3 R5, R23, R5, RZ ;  /* 0x0000000517057210 */ /* 0x000fe20007ffe0ff */
[----:B------:R-:W-:Y:S05]  /*3c20*/  BRA `(.L_x_25) ;  /* 0x0000000000587947 */ /* 0x000fea0003800000 */
.L_x_24:
        /* <DEDUP_REMOVED lines=22> */
.L_x_25:
[----:B------:R-:W-:Y:S05]  /*3d90*/  BSYNC B0 ;  /* 0x0000000000007941 */ /* 0x000fea0003800000 */
.L_x_23:
[-C--:B------:R-:W-:Y:S01]  /*3da0*/  IMAD R0, R51, R17.reuse, RZ ;  /* 0x0000001133007224 */ /* 0x080fe200078e02ff */
[----:B------:R-:W-:Y:S01]  /*3db0*/  ULDC.U8 UR10, c[0x0][0x3d9] ;  /* 0x0000f640000a7ab9 */ /* 0x000fe20000000000 */
[C---:B------:R-:W-:Y:S01]  /*3dc0*/  IMAD.WIDE.U32 R56, R50.reuse, R17, RZ ;  /* 0x0000001132387225 */ /* 0x040fe200078e00ff */
[----:B------:R-:W-:Y:S01]  /*3dd0*/  UISETP.NE.AND UP0, UPT, UR10, URZ, UPT ;  /* 0x0000003f0a00728c */ /* 0x000fe2000bf05270 */
[----:B------:R-:W-:Y:S01]  /*3de0*/  BSSY B0, `(.L_x_26) ;  /* 0x0000046000007945 */ /* 0x000fe20003800000 */
[----:B------:R-:W-:Y:S01]  /*3df0*/  ULDC.64 UR4, c[0x0][0x2c0] ;  /* 0x0000b00000047ab9 */ /* 0x000fe20000000a00 */
[----:B------:R-:W-:Y:S01]  /*3e00*/  IMAD R0, R50, R16, R0 ;  /* 0x0000001032007224 */ /* 0x000fe200078e0200 */
[----:B------:R-:W-:Y:S01]  /*3e10*/  UIMAD UR4, UR4, UR5, URZ ;  /* 0x00000005040472a4 */ /* 0x000fe2000f8e023f */
[----:B------:R-:W-:Y:S01]  /*3e20*/  IMAD R2, R2, R25, RZ ;  /* 0x0000001902027224 */ /* 0x000fe200078e02ff */
[----:B------:R-:W-:Y:S02]  /*3e30*/  USEL UR5, UR5, 0x1, !UP0 ;  /* 0x0000000105057887 */ /* 0x000fe4000c000000 */
[----:B------:R-:W-:Y:S01]  /*3e40*/  IADD3 R0, R57, R0, RZ ;  /* 0x0000000039007210 */ /* 0x000fe20007ffe0ff */
[----:B------:R-:W-:Y:S01]  /*3e50*/  USHF.R.S32.HI UR11, URZ, 0x1f, UR4 ;  /* 0x0000001f3f0b7899 */ /* 0x000fe20008011404 */
[----:B------:R-:W-:Y:S01]  /*3e60*/  IMAD R6, R5, UR4, RZ ;  /* 0x0000000405067c24 */ /* 0x000fe2000f8e02ff */
[----:B------:R-:W-:Y:S01]  /*3e70*/  USHF.R.S32.HI UR10, URZ, 0x1f, UR5 ;  /* 0x0000001f3f0a7899 */ /* 0x000fe20008011405 */
[----:B------:R-:W-:-:S02]  /*3e80*/  IMAD R5, R21, UR5, RZ ;  /* 0x0000000515057c24 */ /* 0x000fc4000f8e02ff */
[----:B------:R-:W-:Y:S01]  /*3e90*/  IMAD R19, R0, R14, RZ ;  /* 0x0000000e00137224 */ /* 0x000fe200078e02ff */
[----:B------:R-:W-:Y:S01]  /*3ea0*/  SHF.R.S32.HI R0, RZ, 0x1f, R25 ;  /* 0x0000001fff007819 */ /* 0x000fe20000011419 */
[----:B------:R-:W-:Y:S02]  /*3eb0*/  IMAD R6, R52, UR11, R6 ;  /* 0x0000000b34067c24 */ /* 0x000fe4000f8e0206 */
[----:B------:R-:W-:Y:S02]  /*3ec0*/  IMAD R19, R13, R56, R19 ;  /* 0x000000380d137224 */ /* 0x000fe400078e0213 */
[----:B------:R-:W-:-:S04]  /*3ed0*/  IMAD.WIDE.U32 R56, R56, R14, RZ ;  /* 0x0000000e38387225 */ /* 0x000fc800078e00ff */
[----:B------:R-:W-:Y:S01]  /*3ee0*/  IMAD R2, R0, R48, R2 ;  /* 0x0000003000027224 */ /* 0x000fe200078e0202 */
[----:B------:R-:W-:Y:S01]  /*3ef0*/  IADD3 R19, R57, R19, RZ ;  /* 0x0000001339137210 */ /* 0x000fe20007ffe0ff */
[----:B------:R-:W-:-:S03]  /*3f00*/  IMAD.WIDE.U32 R48, R48, R25, RZ ;  /* 0x0000001930307225 */ /* 0x000fc600078e00ff */
[----:B------:R-:W-:Y:S01]  /*3f10*/  LOP3.LUT R0, R59, R19, RZ, 0xfc, !PT ;  /* 0x000000133b007212 */ /* 0x000fe200078efcff */
[----:B------:R-:W-:Y:S01]  /*3f20*/  IMAD.WIDE.U32 R52, R52, UR4, RZ ;  /* 0x0000000434347c25 */ /* 0x000fe2000f8e00ff */
[----:B------:R-:W-:Y:S02]  /*3f30*/  IADD3 R2, R49, R2, RZ ;  /* 0x0000000231027210 */ /* 0x000fe40007ffe0ff */
[----:B------:R-:W-:Y:S01]  /*3f40*/  ISETP.NE.U32.AND P0, PT, R0, RZ, PT ;  /* 0x000000ff0000720c */ /* 0x000fe20003f05070 */
[C---:B------:R-:W-:Y:S01]  /*3f50*/  IMAD R5, R20.reuse, UR10, R5 ;  /* 0x0000000a14057c24 */ /* 0x040fe2000f8e0205 */
[----:B------:R-:W-:Y:S01]  /*3f60*/  IADD3 R6, R53, R6, RZ ;  /* 0x0000000635067210 */ /* 0x000fe20007ffe0ff */
[----:B------:R-:W-:-:S04]  /*3f70*/  IMAD.WIDE.U32 R50, R20, UR5, RZ ;  /* 0x0000000514327c25 */ /* 0x000fc8000f8e00ff */
[----:B------:R-:W-:Y:S01]  /*3f80*/  IMAD R4, R4, UR4, RZ ;  /* 0x0000000404047c24 */ /* 0x000fe2000f8e02ff */
[----:B------:R-:W-:Y:S01]  /*3f90*/  IADD3 R5, R51, R5, RZ ;  /* 0x0000000533057210 */ /* 0x000fe20007ffe0ff */
[----:B------:R-:W-:-:S04]  /*3fa0*/  IMAD R3, R3, UR4, RZ ;  /* 0x0000000403037c24 */ /* 0x000fc8000f8e02ff */
        /* <DEDUP_REMOVED lines=10> */
[----:B------:R-:W-:-:S05]  /*4050*/  IADD3.X R18, RZ, ~R21, RZ, P0, !PT ;  /* 0x80000015ff127210 */ /* 0x000fca00007fe4ff */
[-C--:B------:R-:W-:Y:S02]  /*4060*/  IMAD R18, R18, R56.reuse, RZ ;  /* 0x0000003812127224 */ /* 0x080fe400078e02ff */
[----:B------:R-:W-:-:S04]  /*4070*/  IMAD.WIDE.U32 R56, R20, R56, R22 ;  /* 0x0000003814387225 */ /* 0x000fc800078e0016 */
[----:B------:R-:W-:Y:S01]  /*4080*/  IMAD R18, R19, R20, R18 ;  /* 0x0000001413127224 */ /* 0x000fe200078e0212 */
[----:B------:R-:W-:Y:S02]  /*4090*/  MOV R19, R56 ;  /* 0x0000003800137202 */ /* 0x000fe40000000f00 */
[----:B------:R-:W-:Y:S01]  /*40a0*/  MOV R56, R0 ;  /* 0x0000000000387202 */ /* 0x000fe20000000f00 */
[----:B------:R-:W-:Y:S01]  /*40b0*/  IMAD.IADD R18, R57, 0x1, R18 ;  /* 0x0000000139127824 */ /* 0x000fe200078e0212 */
[----:B------:R-:W-:Y:S01]  /*40c0*/  MOV R57, R21 ;  /* 0x0000001500397202 */ /* 0x000fe20000000f00 */
[----:B------:R-:W-:Y:S05]  /*40d0*/  BRA `(.L_x_28) ;  /* 0x0000000000587947 */ /* 0x000fea0003800000 */
.L_x_27:
[----:B------:R-:W0:Y:S01]  /*40e0*/  I2F.U32.RP R0, R56 ;  /* 0x0000003800007306 */ /* 0x000e220000209000 */
[----:B------:R-:W-:Y:S01]  /*40f0*/  HFMA2.MMA R18, -RZ, RZ, 0, 0 ;  /* 0x00000000ff127435 */ /* 0x000fe200000001ff */
[----:B------:R-:W-:-:S06]  /*4100*/  ISETP.NE.U32.AND P0, PT, R56, RZ, PT ;  /* 0x000000ff3800720c */ /* 0x000fcc0003f05070 */
[----:B0-----:R-:W0:Y:S02]  /*4110*/  MUFU.RCP R0, R0 ;  /* 0x0000000000007308 */ /* 0x001e240000001000 */
[----:B0-----:R-:W-:-:S06]  /*4120*/  IADD3 R0, R0, 0xffffffe, RZ ;  /* 0x0ffffffe00007810 */ /* 0x001fcc0007ffe0ff */
[----:B------:R-:W0:Y:S02]  /*4130*/  F2I.FTZ.U32.TRUNC.NTZ R19, R0 ;  /* 0x0000000000137305 */ /* 0x000e24000021f000 */
[----:B0-----:R-:W-:-:S04]  /*4140*/  IMAD.MOV R0, RZ, RZ, -R19 ;  /* 0x000000ffff007224 */ /* 0x001fc800078e0a13 */
[----:B------:R-:W-:-:S04]  /*4150*/  IMAD R0, R0, R56, RZ ;  /* 0x0000003800007224 */ /* 0x000fc800078e02ff */
        /* <DEDUP_REMOVED lines=11> */
[----:B------:R-:W-:Y:S01]  /*4210*/  IMAD R19, R56, R19, R58 ;  /* 0x0000001338137224 */ /* 0x000fe200078e023a */
[----:B------:R-:W-:Y:S01]  /*4220*/  MOV R56, R57 ;  /* 0x0000003900387202 */ /* 0x000fe20000000f00 */
[----:B------:R-:W-:-:S11]  /*4230*/  HFMA2.MMA R57, -RZ, RZ, 0, 0 ;  /* 0x00000000ff397435 */ /* 0x000fd600000001ff */
.L_x_28:
[----:B------:R-:W-:Y:S05]  /*4240*/  BSYNC B0 ;  /* 0x0000000000007941 */ /* 0x000fea0003800000 */
.L_x_26:
        /* <DEDUP_REMOVED lines=9> */
[----:B------:R-:W-:Y:S01]  /*42e0*/  LOP3.LUT R19, R19, R18, RZ, 0x3c, !PT ;  /* 0x0000001213137212 */ /* 0x000fe200078e3cff */
[--C-:B------:R-:W-:Y:S01]  /*42f0*/  IMAD.MOV.U32 R59, RZ, RZ, R21.reuse ;  /* 0x000000ffff3b7224 */ /* 0x100fe200078e0015 */
[----:B------:R-:W-:Y:S02]  /*4300*/  IADD3 R22, P0, RZ, -R0, RZ ;  /* 0x80000000ff167210 */ /* 0x000fe40007f1e0ff */
[C---:B------:R-:W-:Y:S02]  /*4310*/  LOP3.LUT R18, R19.reuse, R18, RZ, 0x3c, !PT ;  /* 0x0000001213127212 */ /* 0x040fe400078e3cff */
[----:B------:R-:W-:Y:S01]  /*4320*/  MOV R58, R0 ;  /* 0x00000000003a7202 */ /* 0x000fe20000000f00 */
[----:B------:R-:W-:Y:S01]  /*4330*/  IMAD.X R20, RZ, RZ, ~R21, P0 ;  /* 0x000000ffff147224 */ /* 0x000fe200000e0e15 */
[----:B------:R-:W-:-:S03]  /*4340*/  LOP3.LUT R19, R19, R18, RZ, 0x3c, !PT ;  /* 0x0000001213137212 */ /* 0x000fc600078e3cff */
[----:B------:R-:W-:Y:S02]  /*4350*/  IMAD R20, R20, R17, RZ ;  /* 0x0000001114147224 */ /* 0x000fe400078e02ff */
[----:B------:R-:W-:-:S04]  /*4360*/  IMAD.WIDE.U32 R18, R17, R22, R18 ;  /* 0x0000001611127225 */ /* 0x000fc800078e0012 */
[----:B------:R-:W-:Y:S01]  /*4370*/  IMAD R16, R16, R22, R20 ;  /* 0x0000001610107224 */ /* 0x000fe200078e0214 */
[----:B------:R-:W-:-:S03]  /*4380*/  MOV R17, R18 ;  /* 0x0000001200117202 */ /* 0x000fc60000000f00 */
[----:B------:R-:W-:Y:S01]  /*4390*/  IMAD.IADD R16, R19, 0x1, R16 ;  /* 0x0000000113107824 */ /* 0x000fe200078e0210 */
[----:B------:R-:W-:Y:S05]  /*43a0*/  BRA `(.L_x_31) ;  /* 0x0000000000587947 */ /* 0x000fea0003800000 */
.L_x_30:
[----:B------:R-:W0:Y:S01]  /*43b0*/  I2F.U32.RP R0, R17 ;  /* 0x0000001100007306 */ /* 0x000e220000209000 */
[----:B------:R-:W-:Y:S01]  /*43c0*/  HFMA2.MMA R58, -RZ, RZ, 0, 0 ;  /* 0x00000000ff3a7435 */ /* 0x000fe200000001ff */
[----:B------:R-:W-:Y:S02]  /*43d0*/  ISETP.NE.U32.AND P0, PT, R17, RZ, PT ;  /* 0x000000ff1100720c */ /* 0x000fe40003f05070 */
[----:B------:R-:W-:-:S04]  /*43e0*/  MOV R16, RZ ;  /* 0x000000ff00107202 */ /* 0x000fc80000000f00 */
[----:B0-----:R-:W0:Y:S02]  /*43f0*/  MUFU.RCP R0, R0 ;  /* 0x0000000000007308 */ /* 0x001e240000001000 */
[----:B0-----:R-:W-:-:S06]  /*4400*/  IADD3 R0, R0, 0xffffffe, RZ ;  /* 0x0ffffffe00007810 */ /* 0x001fcc0007ffe0ff */
[----:B------:R-:W0:Y:S02]  /*4410*/  F2I.FTZ.U32.TRUNC.NTZ R59, R0 ;  /* 0x00000000003b7305 */ /* 0x000e24000021f000 */
[----:B0-----:R-:W-:-:S04]  /*4420*/  IMAD.MOV R0, RZ, RZ, -R59 ;  /* 0x000000ffff007224 */ /* 0x001fc800078e0a3b */
[----:B------:R-:W-:-:S04]  /*4430*/  IMAD R0, R0, R17, RZ ;  /* 0x0000001100007224 */ /* 0x000fc800078e02ff */
[----:B------:R-:W-:Y:S01]  /*4440*/  IMAD.HI.U32 R58, R59, R0, R58 ;  /* 0x000000003b3a7227 */ /* 0x000fe200078e003a */
[----:B------:R-:W-:-:S05]  /*4450*/  HFMA2.MMA R59, -RZ, RZ, 0, 0 ;  /* 0x00000000ff3b7435 */ /* 0x000fca00000001ff */
        /* <DEDUP_REMOVED lines=11> */
.L_x_31:
[----:B------:R-:W-:Y:S05]  /*4510*/  BSYNC B0 ;  /* 0x0000000000007941 */ /* 0x000fea0003800000 */
.L_x_29:
[----:B------:R-:W-:Y:S01]  /*4520*/  LOP3.LUT R0, R59, R13, RZ, 0xfc, !PT ;  /* 0x0000000d3b007212 */ /* 0x000fe200078efcff */
[----:B------:R-:W-:Y:S03]  /*4530*/  BSSY B0, `(.L_x_32) ;  /* 0x000002b000007945 */ /* 0x000fe60003800000 */
        /* <DEDUP_REMOVED lines=19> */
.L_x_33:
[----:B------:R-:W0:Y:S01]  /*4670*/  I2F.U32.RP R0, R14 ;  /* 0x0000000e00007306 */ /* 0x000e220000209000 */
[----:B------:R-:W-:Y:S01]  /*4680*/  IMAD.MOV.U32 R18, RZ, RZ, RZ ;  /* 0x000000ffff127224 */ /* 0x000fe200078e00ff */
[----:B------:R-:W-:Y:S01]  /*4690*/  ISETP.NE.U32.AND P0, PT, R14, RZ, PT ;  /* 0x000000ff0e00720c */ /* 0x000fe20003f05070 */
[----:B------:R-:W-:-:S05]  /*46a0*/  IMAD.MOV.U32 R21, RZ, RZ, RZ ;  /* 0x000000ffff157224 */ /* 0x000fca00078e00ff */
[----:B0-----:R-:W0:Y:S02]  /*46b0*/  MUFU.RCP R0, R0 ;  /* 0x0000000000007308 */ /* 0x001e240000001000 */
[----:B0-----:R-:W-:-:S06]  /*46c0*/  IADD3 R0, R0, 0xffffffe, RZ ;  /* 0x0ffffffe00007810 */ /* 0x001fcc0007ffe0ff */
[----:B------:R-:W0:Y:S02]  /*46d0*/  F2I.FTZ.U32.TRUNC.NTZ R19, R0 ;  /* 0x0000000000137305 */ /* 0x000e24000021f000 */
[----:B0-----:R-:W-:-:S05]  /*46e0*/  IADD3 R0, RZ, -R19, RZ ;  /* 0x80000013ff007210 */ /* 0x001fca0007ffe0ff */
        /* <DEDUP_REMOVED lines=8> */
[----:B------:R-:W-:Y:S01]  /*4770*/  ISETP.GE.U32.AND P1, PT, R13, R14, PT ;  /* 0x0000000e0d00720c */ /* 0x000fe20003f26070 */
[----:B------:R-:W-:-:S12]  /*4780*/  IMAD.MOV.U32 R13, RZ, RZ, RZ ;  /* 0x000000ffff0d7224 */ /* 0x000fd800078e00ff */
[----:B------:R-:W-:Y:S01]  /*4790*/  @P1 VIADD R0, R0, 0x1 ;  /* 0x0000000100001836 */ /* 0x000fe20000000000 */
[----:B------:R-:W-:-:S04]  /*47a0*/  @!P0 LOP3.LUT R0, RZ, R14, RZ, 0x33, !PT ;  /* 0x0000000eff008212 */ /* 0x000fc800078e33ff */
[----:B------:R-:W-:Y:S02]  /*47b0*/  IADD3 R18, -R0, RZ, RZ ;  /* 0x000000ff00127210 */ /* 0x000fe40007ffe1ff */
[----:B------:R-:W-:-:S03]  /*47c0*/  MOV R20, R0 ;  /* 0x0000000000147202 */ /* 0x000fc60000000f00 */
[----:B------:R-:W-:Y:S02]  /*47d0*/  IMAD R14, R14, R18, R58 ;  /* 0x000000120e0e7224 */ /* 0x000fe400078e023a */
.L_x_34:
[----:B------:R-:W-:Y:S05]  /*47e0*/  BSYNC B0 ;  /* 0x0000000000007941 */ /* 0x000fea0003800000 */
.L_x_32:
[----:B------:R-:W-:Y:S01]  /*47f0*/  SHF.R.S32.HI R19, RZ, 0x1f, R7 ;  /* 0x0000001fff137819 */ /* 0x000fe20000011407 */
[-C--:B------:R-:W-:Y:S01]  /*4800*/  IMAD R18, R21, R7.reuse, RZ ;  /* 0x0000000715127224 */ /* 0x080fe200078e02ff */
[----:B------:R-:W-:Y:S01]  /*4810*/  ULDC UR4, c[0x0][0x2c4] ;  /* 0x0000b10000047ab9 */ /* 0x000fe20000000800 */
[----:B------:R-:W-:Y:S01]  /*4820*/  IMAD.WIDE.U32 R58, R20, R7, RZ ;  /* 0x00000007143a7225 */ /* 0x000fe200078e00ff */
[----:B------:R-:W-:Y:S03]  /*4830*/  BSSY B0, `(.L_x_35) ;  /* 0x000003a000007945 */ /* 0x000fe60003800000 */
[----:B------:R-:W-:Y:S01]  /*4840*/  IMAD R7, R19, R20, R18 ;  /* 0x0000001413077224 */ /* 0x000fe200078e0212 */
[----:B------:R-:W-:Y:S01]  /*4850*/  LOP3.LUT R19, R57, R11, RZ, 0xfc, !PT ;  /* 0x0000000b39137212 */ /* 0x000fe200078efcff */
[----:B------:R-:W-:Y:S01]  /*4860*/  IMAD R0, R25, UR4, RZ ;  /* 0x0000000419007c24 */ /* 0x000fe2000f8e02ff */
[----:B------:R-:W-:Y:S01]  /*4870*/  SHF.R.S32.HI R20, RZ, 0x1f, R4 ;  /* 0x0000001fff147819 */ /* 0x000fe20000011404 */
[----:B------:R-:W-:Y:S01]  /*4880*/  IMAD R13, R13, R4, RZ ;  /* 0x000000040d0d7224 */ /* 0x000fe200078e02ff */
[----:B------:R-:W-:Y:S01]  /*4890*/  ISETP.NE.U32.AND P0, PT, R19, RZ, PT ;  /* 0x000000ff1300720c */ /* 0x000fe20003f05070 */
[----:B------:R-:W-:Y:S01]  /*48a0*/  IMAD R16, R16, R0, RZ ;  /* 0x0000000010107224 */ /* 0x000fe200078e02ff */
[----:B------:R-:W-:Y:S01]  /*48b0*/  SHF.R.S32.HI R18, RZ, 0x1f, R0 ;  /* 0x0000001fff127819 */ /* 0x000fe20000011400 */
[----:B------:R-:W-:Y:S01]  /*48c0*/  IMAD.WIDE.U32 R60, R14, R4, RZ ;  /* 0x000000040e3c7225 */ /* 0x000fe200078e00ff */
[----:B------:R-:W-:-:S03]  /*48d0*/  IADD3 R7, R59, R7, RZ ;  /* 0x000000073b077210 */ /* 0x000fc60007ffe0ff */
[----:B------:R-:W-:Y:S02]  /*48e0*/  IMAD R4, R18, R17, R16 ;  /* 0x0000001112047224 */ /* 0x000fe400078e0210 */
[----:B------:R-:W-:Y:S02]  /*48f0*/  IMAD R13, R20, R14, R13 ;  /* 0x0000000e140d7224 */ /* 0x000fe400078e020d */
[----:B------:R-:W-:-:S03]  /*4900*/  IMAD.WIDE.U32 R16, R17, R0, RZ ;  /* 0x0000000011107225 */ /* 0x000fc600078e00ff */
[----:B------:R-:W-:Y:S02]  /*4910*/  IADD3 R13, R61, R13, RZ ;  /* 0x0000000d3d0d7210 */ /* 0x000fe40007ffe0ff */
[----:B------:R-:W-:Y:S01]  /*4920*/  IADD3 R4, R17, R4, RZ ;  /* 0x0000000411047210 */ /* 0x000fe20007ffe0ff */
[----:B------:R-:W-:Y:S06]  /*4930*/  @!P0 BRA `(.L_x_36) ;  /* 0x0000000000488947 */ /* 0x000fec0003800000 */
        /* <DEDUP_REMOVED lines=9> */
[-C--:B------:R-:W-:Y:S02]  /*49d0*/  IADD3.X R14, RZ, ~R21.reuse, RZ, P0, !PT ;  /* 0x80000015ff0e7210 */ /* 0x080fe400007fe4ff */
[----:B------:R-:W-:Y:S01]  /*49e0*/  MOV R56, R0 ;  /* 0x0000000000387202 */ /* 0x000fe20000000f00 */
[----:B------:R-:W-:Y:S01]  /*49f0*/  IMAD.WIDE.U32 R22, R12, R18, R22 ;  /* 0x000000120c167225 */ /* 0x000fe200078e0016 */
[----:B------:R-:W-:-:S03]  /*4a00*/  MOV R57, R21 ;  /* 0x0000001500397202 */ /* 0x000fc60000000f00 */
[----:B------:R-:W-:Y:S01]  /*4a10*/  IMAD R14, R14, R12, RZ ;  /* 0x0000000c0e0e7224 */ /* 0x000fe200078e02ff */
[----:B------:R-:W-:-:S03]  /*4a20*/  MOV R12, R22 ;  /* 0x00000016000c7202 */ /* 0x000fc60000000f00 */
[----:B------:R-:W-:-:S04]  /*4a30*/  IMAD R11, R11, R18, R14 ;  /* 0x000000120b0b7224 */ /* 0x000fc800078e020e */
[----:B------:R-:W-:Y:S01]  /*4a40*/  IMAD.IADD R11, R23, 0x1, R11 ;  /* 0x00000001170b7824 */ /* 0x000fe200078e020b */
[----:B------:R-:W-:Y:S05]  /*4a50*/  BRA `(.L_x_37) ;  /* 0x00000000005c7947 */ /* 0x000fea0003800000 */
.L_x_36:
        /* <DEDUP_REMOVED lines=20> */
[----:B------:R-:W-:Y:S01]  /*4ba0*/  IMAD R12, R12, R0, R56 ;  /* 0x000000000c0c7224 */ /* 0x000fe200078e0238 */
[----:B------:R-:W-:Y:S01]  /*4bb0*/  MOV R56, R57 ;  /* 0x0000003900387202 */ /* 0x000fe20000000f00 */
[----:B------:R-:W-:Y:S02]  /*4bc0*/  IMAD.MOV.U32 R57, RZ, RZ, RZ ;  /* 0x000000ffff397224 */ /* 0x000fe400078e00ff */
.L_x_37:
[----:B------:R-:W-:Y:S05]  /*4bd0*/  BSYNC B0 ;  /* 0x0000000000007941 */ /* 0x000fea0003800000 */
.L_x_35:
[----:B------:R-:W-:Y:S01]  /*4be0*/  ULDC UR5, c[0x0][0x270] ;  /* 0x00009c0000057ab9 */ /* 0x000fe20000000800 */
[----:B------:R-:W-:Y:S01]  /*4bf0*/  ULDC UR4, c[0x0][0x2c4] ;  /* 0x0000b10000047ab9 */ /* 0x000fe20000000800 */
[----:B------:R-:W-:Y:S01]  /*4c00*/  LOP3.LUT R14, R57, R9, RZ, 0xfc, !PT ;  /* 0x00000009390e7212 */ /* 0x000fe200078efcff */
[----:B------:R-:W-:Y:S01]  /*4c10*/  UIMAD UR4, UR5, UR4, URZ ;  /* 0x00000004050472a4 */ /* 0x000fe2000f8e023f */
[----:B------:R-:W-:Y:S02]  /*4c20*/  BSSY B0, `(.L_x_38) ;  /* 0x0000032000007945 */ /* 0x000fe40003800000 */
[----:B------:R-:W-:-:S03]  /*4c30*/  ISETP.NE.U32.AND P0, PT, R14, RZ, PT ;  /* 0x000000ff0e00720c */ /* 0x000fc60003f05070 */
[----:B------:R-:W-:-:S04]  /*4c40*/  IMAD R25, R25, UR4, RZ ;  /* 0x0000000419197c24 */ /* 0x000fc8000f8e02ff */
[-C--:B------:R-:W-:Y:S01]  /*4c50*/  IMAD R11, R11, R25.reuse, RZ ;  /* 0x000000190b0b7224 */ /* 0x080fe200078e02ff */
[----:B------:R-:W-:Y:S01]  /*4c60*/  SHF.R.S32.HI R0, RZ, 0x1f, R25 ;  /* 0x0000001fff007819 */ /* 0x000fe20000011419 */
[----:B------:R-:W-:-:S04]  /*4c70*/  IMAD.WIDE.U32 R62, R12, R25, RZ ;  /* 0x000000190c3e7225 */ /* 0x000fc800078e00ff */
[----:B------:R-:W-:-:S05]  /*4c80*/  IMAD R11, R0, R12, R11 ;  /* 0x0000000c000b7224 */ /* 0x000fca00078e020b */
        /* <DEDUP_REMOVED lines=11> */
[----:B------:R-:W-:-:S03]  /*4d40*/  IADD3.X R12, RZ, ~R21, RZ, P0, !PT ;  /* 0x80000015ff0c7210 */ /* 0x000fc600007fe4ff */
[----:B------:R-:W-:-:S04]  /*4d50*/  IMAD.WIDE.U32 R18, R10, R14, R18 ;  /* 0x0000000e0a127225 */ /* 0x000fc800078e0012 */
[----:B------:R-:W-:Y:S01]  /*4d60*/  IMAD R12, R12, R10, RZ ;  /* 0x0000000a0c0c7224 */ /* 0x000fe200078e02ff */
[----:B------:R-:W-:Y:S02]  /*4d70*/  MOV R10, R18 ;  /* 0x00000012000a7202 */ /* 0x000fe40000000f00 */
[----:B------:R-:W-:Y:S01]  /*4d80*/  MOV R18, R0 ;  /* 0x0000000000127202 */ /* 0x000fe20000000f00 */
[----:B------:R-:W-:-:S04]  /*4d90*/  IMAD R9, R9, R14, R12 ;  /* 0x0000000e09097224 */ /* 0x000fc800078e020c */
[----:B------:R-:W-:Y:S01]  /*4da0*/  IMAD.IADD R9, R19, 0x1, R9 ;  /* 0x0000000113097824 */ /* 0x000fe200078e0209 */
[----:B------:R-:W-:Y:S01]  /*4db0*/  MOV R19, R21 ;  /* 0x0000001500137202 */ /* 0x000fe20000000f00 */
[----:B------:R-:W-:Y:S05]  /*4dc0*/  BRA `(.L_x_40) ;  /* 0x00000000005c7947 */ /* 0x000fea0003800000 */
.L_x_39:
        /* <DEDUP_REMOVED lines=9> */
[----:B------:R-:W-:-:S04]  /*4e60*/  IMAD.HI.U32 R0, R19, R0, R18 ;  /* 0x0000000013007227 */ /* 0x000fc800078e0012 */
[----:B------:R-:W-:Y:S02]  /*4e70*/  IMAD.MOV.U32 R19, RZ, RZ, RZ ;  /* 0x000000ffff137224 */ /* 0x000fe400078e00ff */
        /* <DEDUP_REMOVED lines=9> */
[----:B------:R-:W-:Y:S02]  /*4f10*/  IADD3 R0, -R12, RZ, RZ ;  /* 0x000000ff0c007210 */ /* 0x000fe40007ffe1ff */
[----:B------:R-:W-:-:S03]  /*4f20*/  MOV R18, R12 ;  /* 0x0000000c00127202 */ /* 0x000fc60000000f00 */
[----:B------:R-:W-:Y:S02]  /*4f30*/  IMAD R10, R10, R0, R56 ;  /* 0x000000000a0a7224 */ /* 0x000fe400078e0238 */
.L_x_40:
[----:B------:R-:W-:Y:S05]  /*4f40*/  BSYNC B0 ;  /* 0x0000000000007941 */ /* 0x000fea0003800000 */
.L_x_38:
[----:B------:R-:W-:Y:S01]  /*4f50*/  IADD3 R48, P1, P0, R52, R50, R48 ;  /* 0x0000003234307210 */ /* 0x000fe2000783e030 */
[----:B------:R-:W-:Y:S01]  /*4f60*/  IMAD R0, R19, R8, RZ ;  /* 0x0000000813007224 */ /* 0x000fe200078e02ff */
[----:B------:R-:W-:Y:S01]  /*4f70*/  ULDC.64 UR4, c[0x0][0x2b0] ;  /* 0x0000ac0000047ab9 */ /* 0x000fe20000000a00 */
[----:B------:R-:W-:Y:S01]  /*4f80*/  IMAD R9, R9, R3, RZ ;  /* 0x0000000309097224 */ /* 0x000fe200078e02ff */
[----:B------:R-:W-:Y:S02]  /*4f90*/  IADD3 R48, P3, P2, R58, R48, R16 ;  /* 0x000000303a307210 */ /* 0x000fe40007a7e010 */
[----:B------:R-:W-:Y:S02]  /*4fa0*/  IADD3.X R2, R6, R5, R2, P1, P0 ;  /* 0x0000000506027210 */ /* 0x000fe40000fe0402 */
[----:B------:R-:W-:Y:S02]  /*4fb0*/  IADD3 R48, P1, P0, R62, R48, R60 ;  /* 0x000000303e307210 */ /* 0x000fe4000783e03c */
[----:B------:R-:W-:-:S02]  /*4fc0*/  IADD3.X R2, R7, R2, R4, P3, P2 ;  /* 0x0000000207027210 */ /* 0x000fc40001fe4404 */
[----:B------:R-:W-:Y:S02]  /*4fd0*/  SHF.R.S32.HI R4, RZ, 0x1f, R8 ;  /* 0x0000001fff047819 */ /* 0x000fe40000011408 */
[----:B------:R-:W-:Y:S02]  /*4fe0*/  IADD3.X R49, R11, R2, R13, P1, P0 ;  /* 0x000000020b317210 */ /* 0x000fe40000fe040d */
[----:B------:R-:W-:Y:S01]  /*4ff0*/  SHF.R.S32.HI R2, RZ, 0x1f, R3 ;  /* 0x0000001fff027819 */ /* 0x000fe20000011403 */
[-C--:B------:R-:W-:Y:S02]  /*5000*/  IMAD R0, R4, R18.reuse, R0 ;  /* 0x0000001204007224 */ /* 0x080fe400078e0200 */
[----:B------:R-:W-:-:S04]  /*5010*/  IMAD.WIDE.U32 R48, R8, R18, R48 ;  /* 0x0000001208307225 */ /* 0x000fc800078e0030 */
[----:B------:R-:W-:Y:S02]  /*5020*/  IMAD.IADD R49, R49, 0x1, R0 ;  /* 0x0000000131317824 */ /* 0x000fe400078e0200 */
[-C--:B------:R-:W-:Y:S02]  /*5030*/  IMAD R2, R2, R10.reuse, R9 ;  /* 0x0000000a02027224 */ /* 0x080fe400078e0209 */
[----:B------:R-:W-:-:S04]  /*5040*/  IMAD.WIDE.U32 R10, R3, R10, R48 ;  /* 0x0000000a030a7225 */ /* 0x000fc800078e0030 */
[----:B------:R-:W-:Y:S01]  /*5050*/  IMAD.IADD R2, R11, 0x1, R2 ;  /* 0x000000010b027824 */ /* 0x000fe200078e0202 */
[----:B------:R-:W-:-:S04]  /*5060*/  LEA R4, P0, R10, UR4, 0x2 ;  /* 0x000000040a047c11 */ /* 0x000fc8000f8010ff */
[----:B------:R-:W-:-:S05]  /*5070*/  LEA.HI.X R5, R10, UR5, R2, 0x2, P0 ;  /* 0x000000050a057c11 */ /* 0x000fca00080f1402 */
[----:B------:R1:W-:Y:S01]  /*5080*/  STG.E desc[UR8][R4.64], R29 ;  /* 0x0000001d04007986 */ /* 0x0003e2000c101908 */
[----:B------:R-:W-:Y:S05]  /*5090*/  BRA `(.L_x_15) ;  /* 0x0000000000107947 */ /* 0x000fea0003800000 */
.L_x_16:
[----:B------:R-:W-:Y:S02]  /*50a0*/  ULDC.64 UR4, c[0x0][0x2b0] ;  /* 0x0000ac0000047ab9 */ /* 0x000fe40000000a00 */
[----:B------:R-:W-:-:S04]  /*50b0*/  LEA R2, P0, R52, UR4, 0x2 ;  /* 0x0000000434027c11 */ /* 0x000fc8000f8010ff */
[----:B------:R-:W-:-:S05]  /*50c0*/  LEA.HI.X R3, R52, UR5, R53, 0x2, P0 ;  /* 0x0000000534037c11 */ /* 0x000fca00080f1435 */
[----:B------:R0:W-:Y:S04]  /*50d0*/  STG.E desc[UR8][R2.64], R29 ;  /* 0x0000001d02007986 */ /* 0x0001e8000c101908 */
.L_x_15:
[----:B------:R-:W-:Y:S05]  /*50e0*/  BSYNC B1 ;  /* 0x0000000000017941 */ /* 0x000fea0003800000 */
.L_x_14:
[----:B------:R-:W2:Y:S01]  /*50f0*/  LDC R0, c[0x0][0x3c4] ;  /* 0x0000f100ff007b82 */ /* 0x000ea20000000800 */
[C---:B0-----:R-:W-:Y:S01]  /*5100*/  IADD3 R2, R47.reuse, 0x8, RZ ;  /* 0x000000082f027810 */ /* 0x041fe20007ffe0ff */
[----:B------:R-:W-:Y:S01]  /*5110*/  IMAD.MOV.U32 R12, RZ, RZ, RZ ;  /* 0x000000ffff0c7224 */ /* 0x000fe200078e00ff */
[----:B------:R-:W-:Y:S02]  /*5120*/  CS2R R10, SRZ ;  /* 0x00000000000a7805 */ /* 0x000fe4000001ff00 */
[----:B------:R-:W-:Y:S02]  /*5130*/  CS2R R8, SRZ ;  /* 0x0000000000087805 */ /* 0x000fe4000001ff00 */
[----:B------:R-:W-:Y:S02]  /*5140*/  CS2R R6, SRZ ;  /* 0x0000000000067805 */ /* 0x000fe4000001ff00 */
[----:B-1----:R-:W-:Y:S02]  /*5150*/  CS2R R4, SRZ ;  /* 0x0000000000047805 */ /* 0x002fe4000001ff00 */
[----:B--2---:R-:W-:-:S02]  /*5160*/  ISETP.GE.OR P2, PT, R47, R0, P6 ;  /* 0x000000002f00720c */ /* 0x004fc40003746670 */
[----:B------:R-:W-:Y:S02]  /*5170*/  ISETP.GE.OR P1, PT, R2, R0, P6 ;  /* 0x000000000200720c */ /* 0x000fe40003726670 */
[----:B------:R-:W-:-:S04]  /*5180*/  IADD3 R2, R47, 0x10, RZ ;  /* 0x000000102f027810 */ /* 0x000fc80007ffe0ff */
[----:B------:R-:W-:Y:S02]  /*5190*/  ISETP.GE.OR P0, PT, R2, R0, P6 ;  /* 0x000000000200720c */ /* 0x000fe40003706670 */
[----:B------:R-:W-:-:S03]  /*51a0*/  IADD3 R2, R47, 0x18, RZ ;  /* 0x000000182f027810 */ /* 0x000fc60007ffe0ff */
[C---:B------:R-:W-:Y:S01]  /*51b0*/  @!P2 FADD.FTZ R3, -R29.reuse, R44 ;  /* 0x0000002c1d03a221 */ /* 0x040fe20000010100 */
[-C--:B------:R-:W-:Y:S01]  /*51c0*/  ISETP.GE.OR P5, PT, R2, R0.reuse, P6 ;  /* 0x000000000200720c */ /* 0x080fe200037a6670 */
[----:B------:R-:W-:Y:S01]  /*51d0*/  @!P1 FADD.FTZ R45, -R29, R45 ;  /* 0x0000002d1d2d9221 */ /* 0x000fe20000010100 */
[----:B------:R-:W-:Y:S02]  /*51e0*/  VIADD R2, R47, 0x20 ;  /* 0x000000202f027836 */ /* 0x000fe40000000000 */
[----:B------:R-:W-:Y:S01]  /*51f0*/  @!P2 FMUL.FTZ R3, R3, 1.4426950216293334961 ;  /* 0x3fb8aa3b0303a820 */ /* 0x000fe20000410000 */
[----:B------:R-:W-:Y:S02]  /*5200*/  @!P1 FMUL.FTZ R45, R45, 1.4426950216293334961 ;  /* 0x3fb8aa3b2d2d9820 */ /* 0x000fe40000410000 */
[----:B------:R-:W-:Y:S01]  /*5210*/  @!P0 FADD.FTZ R42, -R29, R42 ;  /* 0x0000002a1d2a8221 */ /* 0x000fe20000010100 */
[----:B------:R-:W-:Y:S02]  /*5220*/  ISETP.GE.OR P4, PT, R2, R0, P6 ;  /* 0x000000000200720c */ /* 0x000fe40003786670 */
[----:B------:R-:W0:Y:S01]  /*5230*/  @!P2 MUFU.EX2 R3, R3 ;  /* 0x000000030003a308 */ /* 0x000e220000000800 */
[----:B------:R-:W-:Y:S01]  /*5240*/  IADD3 R2, R47, 0x28, RZ ;  /* 0x000000282f027810 */ /* 0x000fe20007ffe0ff */
[----:B------:R-:W-:Y:S01]  /*5250*/  @!P0 FMUL.FTZ R42, R42, 1.4426950216293334961 ;  /* 0x3fb8aa3b2a2a8820 */ /* 0x000fe20000410000 */
[----:B------:R-:W-:-:S02]  /*5260*/  @!P5 FADD.FTZ R43, -R29, R43 ;  /* 0x0000002b1d2bd221 */ /* 0x000fc40000010100 */
[----:B------:R-:W-:Y:S02]  /*5270*/  ISETP.GE.OR P3, PT, R2, R0, P6 ;  /* 0x000000000200720c */ /* 0x000fe40003766670 */
[----:B------:R-:W-:Y:S01]  /*5280*/  IADD3 R2, R47, 0x30, RZ ;  /* 0x000000302f027810 */ /* 0x000fe20007ffe0ff */
[----:B------:R-:W1:Y:S01]  /*5290*/  @!P1 MUFU.EX2 R45, R45 ;  /* 0x0000002d002d9308 */ /* 0x000e620000000800 */
[----:B------:R-:W-:Y:S02]  /*52a0*/  @!P5 FMUL.FTZ R43, R43, 1.4426950216293334961 ;  /* 0x3fb8aa3b2b2bd820 */ /* 0x000fe40000410000 */
[----:B------:R-:W-:-:S05]  /*52b0*/  @!P4 FADD.FTZ R40, -R29, R40 ;  /* 0x000000281d28c221 */ /* 0x000fca0000010100 */
[----:B------:R-:W2:Y:S01]  /*52c0*/  @!P0 MUFU.EX2 R42, R42 ;  /* 0x0000002a002a8308 */ /* 0x000ea20000000800 */
[----:B0-----:R-:W-:Y:S01]  /*52d0*/  @!P2 STS [R46], R3 ;  /* 0x000000032e00a388 */ /* 0x001fe20000000800 */
[-C--:B------:R-:W-:Y:S01]  /*52e0*/  ISETP.GE.OR P2, PT, R2, R0.reuse, P6 ;  /* 0x000000000200720c */ /* 0x080fe20003746670 */
[----:B------:R-:W-:Y:S02]  /*52f0*/  VIADD R2, R47, 0x38 ;  /* 0x000000382f027836 */ /* 0x000fe40000000000 */
[----:B------:R-:W-:Y:S01]  /*5300*/  @!P4 FMUL.FTZ R40, R40, 1.4426950216293334961 ;  /* 0x3fb8aa3b2828c820 */ /* 0x000fe20000410000 */
[----:B------:R-:W-:Y:S02]  /*5310*/  @!P3 FADD.FTZ R41, -R29, R41 ;  /* 0x000000291d29b221 */ /* 0x000fe40000010100 */
[----:B------:R-:W0:Y:S01]  /*5320*/  @!P5 MUFU.EX2 R43, R43 ;  /* 0x0000002b002bd308 */ /* 0x000e220000000800 */
[----:B-1----:R-:W-:Y:S01]  /*5330*/  @!P1 STS [R46+0x220], R45 ;  /* 0x0002202d2e009388 */ /* 0x002fe20000000800 */
[----:B------:R-:W-:Y:S01]  /*5340*/  ISETP.GE.OR P1, PT, R2, R0, P6 ;  /* 0x000000000200720c */ /* 0x000fe20003726670 */
[----:B------:R-:W-:Y:S01]  /*5350*/  @!P3 FMUL.FTZ R41, R41, 1.4426950216293334961 ;  /* 0x3fb8aa3b2929b820 */ /* 0x000fe20000410000 */
[----:B------:R-:W-:-:S03]  /*5360*/  IADD3 R2, R47, 0x40, RZ ;  /* 0x000000402f027810 */ /* 0x000fc60007ffe0ff */
[----:B------:R-:W-:Y:S01]  /*5370*/  @!P2 FADD.FTZ R38, -R29, R38 ;  /* 0x000000261d26a221 */ /* 0x000fe20000010100 */
[----:B------:R-:W1:Y:S01]  /*5380*/  @!P4 MUFU.EX2 R40, R40 ;  /* 0x000000280028c308 */ /* 0x000e620000000800 */
[----:B--2---:R-:W-:Y:S01]  /*5390*/  @!P0 STS [R46+0x440], R42 ;  /* 0x0004402a2e008388 */ /* 0x004fe20000000800 */
[----:B------:R-:W-:Y:S01]  /*53a0*/  ISETP.GE.OR P0, PT, R2, R0, P6 ;  /* 0x000000000200720c */ /* 0x000fe20003706670 */
[----:B------:R-:W-:Y:S01]  /*53b0*/  @!P2 FMUL.FTZ R38, R38, 1.4426950216293334961 ;  /* 0x3fb8aa3b2626a820 */ /* 0x000fe20000410000 */
[----:B------:R-:W-:-:S03]  /*53c0*/  IADD3 R2, R47, 0x48, RZ ;  /* 0x000000482f027810 */ /* 0x000fc60007ffe0ff */
[----:B------:R-:W-:Y:S01]  /*53d0*/  @!P1 FADD.FTZ R39, -R29, R39 ;  /* 0x000000271d279221 */ /* 0x000fe20000010100 */
[----:B------:R-:W2:Y:S01]  /*53e0*/  @!P3 MUFU.EX2 R41, R41 ;  /* 0x000000290029b308 */ /* 0x000ea20000000800 */
[----:B0-----:R-:W-:Y:S01]  /*53f0*/  @!P5 STS [R46+0x660], R43 ;  /* 0x0006602b2e00d388 */ /* 0x001fe20000000800 */
[----:B------:R-:W-:Y:S01]  /*5400*/  ISETP.GE.OR P5, PT, R2, R0, P6 ;  /* 0x000000000200720c */ /* 0x000fe200037a6670 */
[----:B------:R-:W-:Y:S01]  /*5410*/  @!P1 FMUL.FTZ R39, R39, 1.4426950216293334961 ;  /* 0x3fb8aa3b27279820 */ /* 0x000fe20000410000 */
[----:B------:R-:W-:-:S03]  /*5420*/  VIADD R2, R47, 0x50 ;  /* 0x000000502f027836 */ /* 0x000fc60000000000 */
[----:B------:R-:W-:Y:S01]  /*5430*/  @!P0 FADD.FTZ R36, -R29, R36 ;  /* 0x000000241d248221 */ /* 0x000fe20000010100 */
        /* <DEDUP_REMOVED lines=14> */
[-C--:B------:R-:W-:Y:S01]  /*5520*/  ISETP.GE.OR P2, PT, R2, R0.reuse, P6 ;  /* 0x000000000200720c */ /* 0x080fe20003746670 */
[----:B------:R-:W-:Y:S02]  /*5530*/  VIADD R2, R47, 0x68 ;  /* 0x000000682f027836 */ /* 0x000fe40000000000 */
[----:B------:R-:W-:Y:S02]  /*5540*/  @!P4 FMUL.FTZ R34, R34, 1.4426950216293334961 ;  /* 0x3fb8aa3b2222c820 */ /* 0x000fe40000410000 */
        /* <DEDUP_REMOVED lines=9> */
[-C--:B------:R-:W-:Y:S01]  /*55e0*/  ISETP.GE.OR P0, PT, R2, R0.reuse, P6 ;  /* 0x000000000200720c */ /* 0x080fe20003706670 */
[----:B------:R-:W-:Y:S01]  /*55f0*/  @!P2 FMUL.FTZ R32, R32, 1.4426950216293334961 ;  /* 0x3fb8aa3b2020a820 */ /* 0x000fe20000410000 */
[C---:B------:R-:W-:Y:S02]  /*5600*/  IADD3 R2, R47.reuse, 0x78, RZ ;  /* 0x000000782f027810 */ /* 0x040fe40007ffe0ff */
[----:B------:R-:W-:Y:S01]  /*5610*/  SHF.L.U32 R47, R47, 0x2, RZ ;  /* 0x000000022f2f7819 */ /* 0x000fe200000006ff */
[----:B------:R-:W-:Y:S01]  /*5620*/  @!P1 FADD.FTZ R33, -R29, R33 ;  /* 0x000000211d219221 */ /* 0x000fe20000010100 */
[----:B------:R-:W-:Y:S01]  /*5630*/  ISETP.GE.OR P6, PT, R2, R0, P6 ;  /* 0x000000000200720c */ /* 0x000fe200037c6670 */
[----:B------:R-:W2:Y:S01]  /*5640*/  @!P3 MUFU.EX2 R35, R35 ;  /* 0x000000230023b308 */ /* 0x000ea20000000800 */
[----:B0-----:R-:W-:Y:S01]  /*5650*/  @!P5 STS [R46+0x1320], R37 ;  /* 0x001320252e00d388 */ /* 0x001fe20000000800 */
[----:B------:R-:W-:-:S04]  /*5660*/  @!P1 FMUL.FTZ R33, R33, 1.4426950216293334961 ;  /* 0x3fb8aa3b21219820 */ /* 0x000fc80000410000 */
[C---:B------:R-:W-:Y:S02]  /*5670*/  @!P0 FADD.FTZ R30, -R29.reuse, R30 ;  /* 0x0000001e1d1e8221 */ /* 0x040fe40000010100 */
[----:B------:R-:W0:Y:S01]  /*5680*/  @!P2 MUFU.EX2 R32, R32 ;  /* 0x000000200020a308 */ /* 0x000e220000000800 */
[----:B-1----:R-:W-:Y:S01]  /*5690*/  @!P4 STS [R46+0x1540], R34 ;  /* 0x001540222e00c388 */ /* 0x002fe20000000800 */
[----:B------:R-:W-:Y:S02]  /*56a0*/  @!P0 FMUL.FTZ R30, R30, 1.4426950216293334961 ;  /* 0x3fb8aa3b1e1e8820 */ /* 0x000fe40000410000 */
[----:B------:R-:W-:-:S04]  /*56b0*/  @!P6 FADD.FTZ R29, -R29, R31 ;  /* 0x0000001f1d1de221 */ /* 0x000fc80000010100 */
[----:B------:R-:W1:Y:S01]  /*56c0*/  @!P0 MUFU.EX2 R30, R30 ;  /* 0x0000001e001e8308 */ /* 0x000e620000000800 */
[----:B------:R-:W-:Y:S01]  /*56d0*/  @!P6 FMUL.FTZ R2, R29, 1.4426950216293334961 ;  /* 0x3fb8aa3b1d02e820 */ /* 0x000fe20000410000 */
[----:B--2---:R-:W-:Y:S01]  /*56e0*/  @!P3 STS [R46+0x1760], R35 ;  /* 0x001760232e00b388 */ /* 0x004fe20000000800 */
[----:B------:R-:W-:-:S05]  /*56f0*/  IADD3 R29, R47, 0x40, RZ ;  /* 0x000000402f1d7810 */ /* 0x000fca0007ffe0ff */
[----:B------:R-:W2:Y:S01]  /*5700*/  @!P1 MUFU.EX2 R33, R33 ;  /* 0x0000002100219308 */ /* 0x000ea20000000800 */
[----:B0-----:R-:W-:Y:S07]  /*5710*/  @!P2 STS [R46+0x1980], R32 ;  /* 0x001980202e00a388 */ /* 0x001fee0000000800 */
[----:B------:R-:W0:Y:S01]  /*5720*/  @!P6 MUFU.EX2 R2, R2 ;  /* 0x000000020002e308 */ /* 0x000e220000000800 */
[----:B-1----:R1:W-:Y:S01]  /*5730*/  @!P0 STS [R46+0x1dc0], R30 ;  /* 0x001dc01e2e008388 */ /* 0x0023e20000000800 */
[----:B------:R-:W-:Y:S01]  /*5740*/  ISETP.GE.AND P0, PT, R0, 0x1, PT ;  /* 0x000000010000780c */ /* 0x000fe20003f06270 */
[----:B------:R-:W-:-:S02]  /*5750*/  HFMA2.MMA R0, -RZ, RZ, 0, 0 ;  /* 0x00000000ff007435 */ /* 0x000fc400000001ff */
[----:B--2---:R-:W-:Y:S04]  /*5760*/  @!P1 STS [R46+0x1ba0], R33 ;  /* 0x001ba0212e009388 */ /* 0x004fe80000000800 */
[----:B0-----:R0:W-:Y:S01]  /*5770*/  @!P6 STS [R46+0x1fe0], R2 ;  /* 0x001fe0022e00e388 */ /* 0x0011e20000000800 */
[----:B-1----:R-:W-:Y:S02]  /*5780*/  IADD3 R30, R47, 0x20, RZ ;  /* 0x000000202f1e7810 */ /* 0x002fe40007ffe0ff */
[----:B0-----:R-:W-:Y:S01]  /*5790*/  CS2R R2, SRZ ;  /* 0x0000000000027805 */ /* 0x001fe2000001ff00 */
[----:B------:R-:W-:Y:S06]  /*57a0*/  BAR.SYNC.DEFER_BLOCKING 0x0 ;  /* 0x0000000000007b1d */ /* 0x000fec0000010000 */
[----:B------:R-:W-:Y:S05]  /*57b0*/  @!P0 BRA `(.L_x_41) ;  /* 0x0000000400088947 */ /* 0x000fea0003800000 */
[----:B------:R-:W0:Y:S01]  /*57c0*/  S2UR UR6, SR_CgaCtaId ;  /* 0x00000000000679c3 */ /* 0x000e220000008800 */
[----:B------:R-:W-:Y:S01]  /*57d0*/  ULDC UR10, c[0x0][0x2dc] ;  /* 0x0000b700000a7ab9 */ /* 0x000fe20000000800 */
[C---:B------:R-:W-:Y:S01]  /*57e0*/  IMAD R32, R15.reuse, 0x60, R47 ;  /* 0x000000600f207824 */ /* 0x040fe200078e022f */
[----:B------:R-:W-:Y:S01]  /*57f0*/  UIMAD UR4, UR7, UR10, URZ ;  /* 0x0000000a070472a4 */ /* 0x000fe2000f8e023f */
[C---:B------:R-:W-:Y:S01]  /*5800*/  VIADD R13, R28.reuse, -UR7 ;  /* 0x800000071c0d7c36 */ /* 0x040fe20008000000 */
[----:B------:R-:W-:Y:S01]  /*5810*/  CS2R R16, SRZ ;  /* 0x0000000000107805 */ /* 0x000fe2000001ff00 */
[----:B------:R-:W-:Y:S01]  /*5820*/  IMAD R34, R28, UR10, RZ ;  /* 0x0000000a1c227c24 */ /* 0x000fe2000f8e02ff */
[----:B------:R-:W-:Y:S01]  /*5830*/  USHF.R.S32.HI UR11, URZ, 0x1f, UR4 ;  /* 0x0000001f3f0b7899 */ /* 0x000fe20008011404 */
[----:B------:R-:W-:Y:S02]  /*5840*/  CS2R R18, SRZ ;  /* 0x0000000000127805 */ /* 0x000fe4000001ff00 */
[----:B------:R-:W-:Y:S01]  /*5850*/  IADD3 R12, P0, R32, UR4, RZ ;  /* 0x00000004200c7c10 */ /* 0x000fe2000ff1e0ff */
[----:B------:R-:W-:Y:S01]  /*5860*/  ULDC.64 UR4, c[0x0][0x288] ;  /* 0x0000a20000047ab9 */ /* 0x000fe20000000a00 */
[----:B------:R-:W-:-:S02]  /*5870*/  ISETP.GE.AND P4, PT, R15, R13, PT ;  /* 0x0000000d0f00720c */ /* 0x000fc40003f86270 */
[----:B------:R-:W-:Y:S02]  /*5880*/  CS2R R20, SRZ ;  /* 0x0000000000147805 */ /* 0x000fe4000001ff00 */
[----:B------:R-:W-:Y:S02]  /*5890*/  LEA.HI.X.SX32 R32, R32, UR11, 0x1, P0 ;  /* 0x0000000b20207c11 */ /* 0x000fe400080f0eff */
[----:B------:R-:W-:Y:S02]  /*58a0*/  CS2R R22, SRZ ;  /* 0x0000000000167805 */ /* 0x000fe4000001ff00 */
[----:B------:R-:W-:Y:S01]  /*58b0*/  LEA R33, P0, R12, UR4, 0x2 ;  /* 0x000000040c217c11 */ /* 0x000fe2000f8010ff */
[----:B------:R-:W-:Y:S01]  /*58c0*/  UMOV UR4, 0x400 ;  /* 0x0000040000047882 */ /* 0x000fe20000000000 */
[----:B------:R-:W-:Y:S02]  /*58d0*/  CS2R R24, SRZ ;  /* 0x0000000000187805 */ /* 0x000fe4000001ff00 */
[----:B------:R-:W-:-:S02]  /*58e0*/  CS2R R26, SRZ ;  /* 0x00000000001a7805 */ /* 0x000fc4000001ff00 */
[----:B------:R-:W-:Y:S01]  /*58f0*/  LEA.HI.X R32, R12, UR5, R32, 0x2, P0 ;  /* 0x000000050c207c11 */ /* 0x000fe200080f1420 */
[----:B------:R-:W-:Y:S01]  /*5900*/  IMAD.MOV.U32 R12, RZ, RZ, RZ ;  /* 0x000000ffff0c7224 */ /* 0x000fe200078e00ff */
[----:B------:R-:W-:Y:S01]  /*5910*/  IADD3 R33, P0, R33, 0x100, RZ ;  /* 0x0000010021217810 */ /* 0x000fe20007f1e0ff */
[----:B------:R-:W-:Y:S01]  /*5920*/  IMAD.WIDE R34, R34, 0x4, RZ ;  /* 0x0000000422227825 */ /* 0x000fe200078e02ff */
[----:B------:R-:W-:Y:S01]  /*5930*/  UMOV UR5, URZ ;  /* 0x0000003f00057c82 */ /* 0x000fe20008000000 */
[----:B0-----:R-:W-:Y:S02]  /*5940*/  ULEA UR4, UR6, UR4, 0x18 ;  /* 0x0000000406047291 */ /* 0x001fe4000f8ec03f */
[----:B------:R-:W-:-:S04]  /*5950*/  IMAD.X R32, RZ, RZ, R32, P0 ;  /* 0x000000ffff207224 */ /* 0x000fc800000e0620 */
[----:B------:R-:W-:Y:S01]  /*5960*/  LEA R14, R15, UR4, 0x2 ;  /* 0x000000040f0e7c11 */ /* 0x000fe2000f8e10ff */
[----:B------:R-:W-:-:S06]  /*5970*/  ULDC UR4, c[0x0][0x2d0] ;  /* 0x0000b40000047ab9 */ /* 0x000fcc0000000800 */
.L_x_44:
[----:B---3--:R-:W-:Y:S01]  /*5980*/  MOV R37, R32 ;  /* 0x0000002000257202 */ /* 0x008fe20000000f00 */
[----:B------:R-:W0:Y:S01]  /*5990*/  LDC R31, c[0x0][0x3c4] ;  /* 0x0000f100ff1f7b82 */ /* 0x000e220000000800 */
[----:B------:R1:W2:Y:S01]  /*59a0*/  LDS R13, [R14] ;  /* 0x000000000e0d7984 */ /* 0x0002a20000000800 */
[----:B------:R-:W-:Y:S01]  /*59b0*/  UIADD3 UR5, UR5, 0x1, URZ ;  /* 0x0000000105057890 */ /* 0x000fe2000fffe03f */
[----:B------:R-:W-:Y:S01]  /*59c0*/  IMAD.MOV.U32 R36, RZ, RZ, R33 ;  /* 0x000000ffff247224 */ /* 0x000fe200078e0021 */
[----:B------:R-:W-:Y:S04]  /*59d0*/  BSSY B0, `(.L_x_42) ;  /* 0x0000010000007945 */ /* 0x000fe80003800000 */
[----:B------:R-:W-:Y:S01]  /*59e0*/  IADD3 R33, P0, R34, R36, RZ ;  /* 0x0000002422217210 */ /* 0x000fe20007f1e0ff */
[----:B------:R-:W-:Y:S01]  /*59f0*/  @!UPT UIADD3 URZ, URZ, URZ, URZ ;  /* 0x0000003f3f3ff290 */ /* 0x000fe2000fffe03f */
[----:B------:R-:W-:Y:S11]  /*5a00*/  @P4 BRA `(.L_x_43) ;  /* 0x0000000000304947 */ /* 0x000ff60003800000 */
[----:B------:R-:W-:Y:S02]  /*5a10*/  ISETP.GE.AND P3, PT, R47, UR4, PT ;  /* 0x000000042f007c0c */ /* 0x000fe4000bf66270 */
[----:B------:R-:W-:Y:S02]  /*5a20*/  CS2R R16, SRZ ;  /* 0x0000000000107805 */ /* 0x000fe4000001ff00 */
[----:B------:R-:W-:Y:S02]  /*5a30*/  ISETP.GE.AND P2, PT, R30, UR4, PT ;  /* 0x000000041e007c0c */ /* 0x000fe4000bf46270 */
[----:B------:R-:W-:Y:S02]  /*5a40*/  CS2R R18, SRZ ;  /* 0x0000000000127805 */ /* 0x000fe4000001ff00 */
[----:B------:R-:W-:Y:S02]  /*5a50*/  ISETP.GE.AND P1, PT, R29, UR4, PT ;  /* 0x000000041d007c0c */ /* 0x000fe4000bf26270 */
[----:B------:R-:W-:Y:S02]  /*5a60*/  CS2R R20, SRZ ;  /* 0x0000000000147805 */ /* 0x000fe4000001ff00 */
[----:B------:R-:W-:Y:S02]  /*5a70*/  CS2R R22, SRZ ;  /* 0x0000000000167805 */ /* 0x000fe4000001ff00 */
[----:B------:R-:W-:Y:S02]  /*5a80*/  CS2R R24, SRZ ;  /* 0x0000000000187805 */ /* 0x000fe4000001ff00 */
[----:B------:R-:W-:Y:S01]  /*5a90*/  CS2R R26, SRZ ;  /* 0x00000000001a7805 */ /* 0x000fe2000001ff00 */
[----:B------:R3:W5:Y:S04]  /*5aa0*/  @!P3 LDG.E.128 R16, desc[UR8][R36.64+-0x100] ;  /* 0xffff00082410b981 */ /* 0x000768000c1e1d00 */
[----:B------:R3:W5:Y:S04]  /*5ab0*/  @!P2 LDG.E.128 R20, desc[UR8][R36.64+-0x80] ;  /* 0xffff80082414a981 */ /* 0x000768000c1e1d00 */
[----:B------:R3:W5:Y:S02]  /*5ac0*/  @!P1 LDG.E.128 R24, desc[UR8][R36.64] ;  /* 0x0000000824189981 */ /* 0x000764000c1e1d00 */
.L_x_43:
[----:B------:R-:W-:Y:S05]  /*5ad0*/  BSYNC B0 ;  /* 0x0000000000007941 */ /* 0x000fea0003800000 */
.L_x_42:
[----:B------:R-:W-:Y:S01]  /*5ae0*/  IADD3.X R32, R35, R37, RZ, P0, !PT ;  /* 0x0000002523207210 */ /* 0x000fe200007fe4ff */
[----:B--2--5:R-:W-:Y:S01]  /*5af0*/  FFMA.FTZ R0, R13, R16, R0 ;  /* 0x000000100d007223 */ /* 0x024fe20000010000 */
[----:B0-----:R-:W-:Y:S01]  /*5b00*/  ISETP.LE.AND P0, PT, R31, UR5, PT ;  /* 0x000000051f007c0c */ /* 0x001fe2000bf03270 */
[C---:B------:R-:W-:Y:S01]  /*5b10*/  FFMA.FTZ R2, R13.reuse, R17, R2 ;  /* 0x000000110d027223 */ /* 0x040fe20000010002 */
        /* <DEDUP_REMOVED lines=9> */
[----:B-1----:R-:W-:Y:S01]  /*5bb0*/  IADD3 R14, R14, 0x44, RZ ;  /* 0x000000440e0e7810 */ /* 0x002fe20007ffe0ff */
[----:B------:R-:W-:Y:S01]  /*5bc0*/  FFMA.FTZ R12, R13, R27, R12 ;  /* 0x0000001b0d0c7223 */ /* 0x000fe2000001000c */
[----:B------:R-:W-:Y:S06]  /*5bd0*/  @!P0 BRA `(.L_x_44) ;  /* 0xfffffffc00688947 */ /* 0x000fec000383ffff */
.L_x_41:
[----:B------:R-:W-:-:S04]  /*5be0*/  IADD3 R15, R15, UR7, RZ ;  /* 0x000000070f0f7c10 */ /* 0x000fc8000fffe0ff */
[----:B------:R-:W-:-:S13]  /*5bf0*/  ISETP.GE.AND P0, PT, R15, R28, PT ;  /* 0x0000001c0f00720c */ /* 0x000fda0003f06270 */
[----:B------:R-:W-:Y:S05]  /*5c00*/  @P0 EXIT ;  /* 0x000000000000094d */ /* 0x000fea0003800000 */
[----:B------:R-:W0:Y:S01]  /*5c10*/  LDC R17, c[0x0][0x2c4] ;  /* 0x0000b100ff117b82 */ /* 0x000e220000000800 */
[----:B------:R-:W-:Y:S01]  /*5c20*/  ULDC UR4, c[0x0][0x270] ;  /* 0x00009c0000047ab9 */ /* 0x000fe20000000800 */
[----:B------:R-:W-:Y:S01]  /*5c30*/  IABS R21, R15 ;  /* 0x0000000f00157213 */ /* 0x000fe20000000000 */
[----:B------:R-:W-:Y:S01]  /*5c40*/  ULDC UR6, c[0x0][0x2d0] ;  /* 0x0000b40000067ab9 */ /* 0x000fe20000000800 */
[----:B------:R-:W-:Y:S02]  /*5c50*/  F2FP.F16.F32.PACK_AB R2, R2, R0 ;  /* 0x000000000202723e */ /* 0x000fe400000000ff */
[----:B------:R-:W-:Y:S02]  /*5c60*/  F2FP.F16.F32.PACK_AB R3, R4, R3 ;  /* 0x000000030403723e */ /* 0x000fe400000000ff */
[----:B------:R-:W-:Y:S02]  /*5c70*/  F2FP.F16.F32.PACK_AB R7, R8, R7 ;  /* 0x000000070807723e */ /* 0x000fe400000000ff */
[----:B------:R-:W-:Y:S01]  /*5c80*/  F2FP.F16.F32.PACK_AB R5, R6, R5 ;  /* 0x000000050605723e */ /* 0x000fe200000000ff */
[----:B0-----:R-:W-:Y:S01]  /*5c90*/  IMAD R18, R17, UR4, RZ ;  /* 0x0000000411127c24 */ /* 0x001fe2000f8e02ff */
[----:B------:R-:W-:Y:S01]  /*5ca0*/  IABS R16, R17 ;  /* 0x0000001100107213 */ /* 0x000fe20000000000 */
[----:B------:R-:W-:-:S03]  /*5cb0*/  ULDC.64 UR4, c[0x0][0x290] ;  /* 0x0000a40000047ab9 */ /* 0x000fc60000000a00 */
[-C--:B------:R-:W-:Y:S01]  /*5cc0*/  IABS R20, R18.reuse ;  /* 0x0000001200147213 */ /* 0x080fe20000000000 */
[----:B------:R-:W0:Y:S01]  /*5cd0*/  I2F.RP R13, R16 ;  /* 0x00000010000d7306 */ /* 0x000e220000209400 */
[----:B------:R-:W-:-:S05]  /*5ce0*/  IABS R14, R18 ;  /* 0x00000012000e7213 */ /* 0x000fca0000000000 */
[----:B------:R-:W-:Y:S02]  /*5cf0*/  IMAD.MOV R14, RZ, RZ, -R14 ;  /* 0x000000ffff0e7224 */ /* 0x000fe400078e0a0e */
[----:B------:R-:W1:Y:S08]  /*5d00*/  I2F.RP R22, R20 ;  /* 0x0000001400167306 */ /* 0x000e700000209400 */
[----:B0-----:R-:W0:Y:S08]  /*5d10*/  MUFU.RCP R13, R13 ;  /* 0x0000000d000d7308 */ /* 0x001e300000001000 */
[----:B-1----:R-:W1:Y:S01]  /*5d20*/  MUFU.RCP R22, R22 ;  /* 0x0000001600167308 */ /* 0x002e620000001000 */
[----:B0-----:R-:W-:-:S02]  /*5d30*/  VIADD R13, R13, 0xffffffe ;  /* 0x0ffffffe0d0d7836 */ /* 0x001fc40000000000 */
[----:B-1----:R-:W-:-:S05]  /*5d40*/  VIADD R22, R22, 0xffffffe ;  /* 0x0ffffffe16167836 */ /* 0x002fca0000000000 */
[----:B------:R-:W0:Y:S02]  /*5d50*/  F2I.FTZ.U32.TRUNC.NTZ R23, R22 ;  /* 0x0000001600177305 */ /* 0x000e24000021f000 */
[----:B0-----:R-:W-:Y:S02]  /*5d60*/  IMAD.MOV R19, RZ, RZ, -R23 ;  /* 0x000000ffff137224 */ /* 0x001fe400078e0a17 */
[----:B------:R-:W-:Y:S02]  /*5d70*/  IMAD.MOV.U32 R22, RZ, RZ, RZ ;  /* 0x000000ffff167224 */ /* 0x000fe400078e00ff */
[----:B------:R-:W-:-:S04]  /*5d80*/  IMAD R19, R19, R20, RZ ;  /* 0x0000001413137224 */ /* 0x000fc800078e02ff */
[----:B------:R-:W-:Y:S02]  /*5d90*/  IMAD.HI.U32 R19, R23, R19, R22 ;  /* 0x0000001317137227 */ /* 0x000fe400078e0016 */
[----:B------:R-:W0:Y:S04]  /*5da0*/  F2I.FTZ.U32.TRUNC.NTZ R23, R13 ;  /* 0x0000000d00177305 */ /* 0x000e28000021f000 */
[----:B------:R-:W-:-:S04]  /*5db0*/  IMAD.HI.U32 R19, R19, R21, RZ ;  /* 0x0000001513137227 */ /* 0x000fc800078e00ff */
[----:B------:R-:W-:-:S05]  /*5dc0*/  IMAD R14, R19, R14, R21 ;  /* 0x0000000e130e7224 */ /* 0x000fca00078e0215 */
[----:B------:R-:W-:-:S13]  /*5dd0*/  ISETP.GT.U32.AND P1, PT, R20, R14, PT ;  /* 0x0000000e1400720c */ /* 0x000fda0003f24070 */
[-C--:B------:R-:W-:Y:S01]  /*5de0*/  @!P1 IADD3 R14, R14, -R20.reuse, RZ ;  /* 0x800000140e0e9210 */ /* 0x080fe20007ffe0ff */
[----:B------:R-:W-:Y:S01]  /*5df0*/  @!P1 VIADD R19, R19, 0x1 ;  /* 0x0000000113139836 */ /* 0x000fe20000000000 */
[----:B------:R-:W-:Y:S02]  /*5e00*/  ISETP.NE.AND P1, PT, R18, RZ, PT ;  /* 0x000000ff1200720c */ /* 0x000fe40003f25270 */
[----:B------:R-:W-:Y:S02]  /*5e10*/  ISETP.GE.U32.AND P2, PT, R14, R20, PT ;  /* 0x000000140e00720c */ /* 0x000fe40003f46070 */
[----:B------:R-:W-:-:S04]  /*5e20*/  LOP3.LUT R14, R15, R18, RZ, 0x3c, !PT ;  /* 0x000000120f0e7212 */ /* 0x000fc800078e3cff */
[----:B------:R-:W-:Y:S01]  /*5e30*/  ISETP.GE.AND P0, PT, R14, RZ, PT ;  /* 0x000000ff0e00720c */ /* 0x000fe20003f06270 */
[----:B0-----:R-:W-:-:S04]  /*5e40*/  IMAD.MOV R14, RZ, RZ, -R23 ;  /* 0x000000ffff0e7224 */ /* 0x001fc800078e0a17 */
[----:B------:R-:W-:Y:S02]  /*5e50*/  IMAD R14, R14, R16, RZ ;  /* 0x000000100e0e7224 */ /* 0x000fe400078e02ff */
[----:B------:R-:W-:Y:S02]  /*5e60*/  @P2 VIADD R19, R19, 0x1 ;  /* 0x0000000113132836 */ /* 0x000fe40000000000 */
[----:B------:R-:W-:-:S04]  /*5e70*/  IMAD.HI.U32 R14, R23, R14, R22 ;  /* 0x0000000e170e7227 */ /* 0x000fc800078e0016 */
[----:B------:R-:W-:Y:S02]  /*5e80*/  @!P0 IADD3 R19, -R19, RZ, RZ ;  /* 0x000000ff13138210 */ /* 0x000fe40007ffe1ff */
[----:B------:R-:W-:-:S05]  /*5e90*/  @!P1 LOP3.LUT R19, RZ, R18, RZ, 0x33, !PT ;  /* 0x00000012ff139212 */ /* 0x000fca00078e33ff */
[C---:B------:R-:W-:Y:S02]  /*5ea0*/  IMAD R18, R19.reuse, R18, RZ ;  /* 0x0000001213127224 */ /* 0x040fe400078e02ff */
[----:B------:R-:W-:-:S04]  /*5eb0*/  IMAD.WIDE.U32 R22, R19, UR4, RZ ;  /* 0x0000000413167c25 */ /* 0x000fc8000f8e00ff */
[----:B------:R-:W-:-:S05]  /*5ec0*/  IMAD.IADD R20, R15, 0x1, -R18 ;  /* 0x000000010f147824 */ /* 0x000fca00078e0a12 */
[----:B------:R-:W-:Y:S02]  /*5ed0*/  IABS R13, R20 ;  /* 0x00000014000d7213 */ /* 0x000fe40000000000 */
[----:B------:R-:W-:-:S03]  /*5ee0*/  LOP3.LUT R20, R20, R17, RZ, 0x3c, !PT ;  /* 0x0000001114147212 */ /* 0x000fc600078e3cff */
[----:B------:R-:W-:Y:S01]  /*5ef0*/  IMAD.HI.U32 R21, R14, R13, RZ ;  /* 0x0000000d0e157227 */ /* 0x000fe200078e00ff */
[----:B------:R-:W-:-:S03]  /*5f00*/  ISETP.GE.AND P1, PT, R20, RZ, PT ;  /* 0x000000ff1400720c */ /* 0x000fc60003f26270 */
[----:B------:R-:W-:-:S04]  /*5f10*/  IMAD.MOV R14, RZ, RZ, -R21 ;  /* 0x000000ffff0e7224 */ /* 0x000fc800078e0a15 */
[----:B------:R-:W-:Y:S01]  /*5f20*/  IMAD R13, R16, R14, R13 ;  /* 0x0000000e100d7224 */ /* 0x000fe200078e020d */
[----:B------:R-:W-:-:S04]  /*5f30*/  SHF.R.S32.HI R14, RZ, 0x1f, R19 ;  /* 0x0000001fff0e7819 */ /* 0x000fc80000011413 */
[----:B------:R-:W-:Y:S01]  /*5f40*/  ISETP.GT.U32.AND P0, PT, R16, R13, PT ;  /* 0x0000000d1000720c */ /* 0x000fe20003f04070 */
[----:B------:R-:W-:-:S04]  /*5f50*/  IMAD R14, R14, UR4, RZ ;  /* 0x000000040e0e7c24 */ /* 0x000fc8000f8e02ff */
[----:B------:R-:W-:Y:S01]  /*5f60*/  IMAD R14, R19, UR5, R14 ;  /* 0x00000005130e7c24 */ /* 0x000fe2000f8e020e */
[----:B------:R-:W-:-:S03]  /*5f70*/  ULDC.64 UR4, c[0x0][0x2a0] ;  /* 0x0000a80000047ab9 */ /* 0x000fc60000000a00 */
[----:B------:R-:W-:-:S04]  /*5f80*/  IMAD.IADD R19, R23, 0x1, R14 ;  /* 0x0000000117137824 */ /* 0x000fc800078e020e */
[-C--:B------:R-:W-:Y:S01]  /*5f90*/  @!P0 IADD3 R13, R13, -R16.reuse, RZ ;  /* 0x800000100d0d8210 */ /* 0x080fe20007ffe0ff */
[----:B------:R-:W-:Y:S01]  /*5fa0*/  @!P0 VIADD R21, R21, 0x1 ;  /* 0x0000000115158836 */ /* 0x000fe20000000000 */
[----:B------:R-:W-:Y:S02]  /*5fb0*/  ISETP.NE.AND P0, PT, R17, RZ, PT ;  /* 0x000000ff1100720c */ /* 0x000fe40003f05270 */
[----:B------:R-:W-:-:S13]  /*5fc0*/  ISETP.GE.U32.AND P2, PT, R13, R16, PT ;  /* 0x000000100d00720c */ /* 0x000fda0003f46070 */
[----:B------:R-:W-:Y:S01]  /*5fd0*/  @P2 VIADD R21, R21, 0x1 ;  /* 0x0000000115152836 */ /* 0x000fe20000000000 */
[----:B------:R-:W-:-:S03]  /*5fe0*/  ISETP.GE.AND P2, PT, R47, UR6, PT ;  /* 0x000000062f007c0c */ /* 0x000fc6000bf46270 */
[----:B------:R-:W-:-:S05]  /*5ff0*/  IMAD.MOV.U32 R13, RZ, RZ, R21 ;  /* 0x000000ffff0d7224 */ /* 0x000fca00078e0015 */
[----:B------:R-:W-:Y:S02]  /*6000*/  @!P1 IADD3 R13, -R13, RZ, RZ ;  /* 0x000000ff0d0d9210 */ /* 0x000fe40007ffe1ff */
[-C--:B------:R-:W-:Y:S02]  /*6010*/  @!P0 LOP3.LUT R13, RZ, R17.reuse, RZ, 0x33, !PT ;  /* 0x00000011ff0d8212 */ /* 0x080fe400078e33ff */
[----:B------:R-:W-:Y:S02]  /*6020*/  ISETP.GE.AND P1, PT, R30, UR6, PT ;  /* 0x000000061e007c0c */ /* 0x000fe4000bf26270 */
[----:B------:R-:W-:Y:S01]  /*6030*/  SHF.R.S32.HI R14, RZ, 0x1f, R13 ;  /* 0x0000001fff0e7819 */ /* 0x000fe2000001140d */
[----:B------:R-:W-:Y:S02]  /*6040*/  IMAD R20, R13, R17, R18 ;  /* 0x000000110d147224 */ /* 0x000fe400078e0212 */
[----:B------:R-:W0:Y:S01]  /*6050*/  @!P2 LDC.64 R16, c[0x0][0x280] ;  /* 0x0000a000ff10ab82 */ /* 0x000e220000000a00 */
[----:B------:R-:W-:-:S02]  /*6060*/  IMAD.MOV.U32 R18, RZ, RZ, R22 ;  /* 0x000000ffff127224 */ /* 0x000fc400078e0016 */
[----:B------:R-:W-:Y:S01]  /*6070*/  IADD3 R20, R15, -R20, RZ ;  /* 0x800000140f147210 */ /* 0x000fe20007ffe0ff */
[----:B------:R-:W-:Y:S02]  /*6080*/  IMAD R14, R14, UR4, RZ ;  /* 0x000000040e0e7c24 */ /* 0x000fe4000f8e02ff */
[----:B------:R-:W-:Y:S01]  /*6090*/  IMAD.WIDE.U32 R18, R13, UR4, R18 ;  /* 0x000000040d127c25 */ /* 0x000fe2000f8e0012 */
[----:B------:R-:W-:-:S03]  /*60a0*/  SHF.R.S32.HI R21, RZ, 0x1f, R20 ;  /* 0x0000001fff157819 */ /* 0x000fc60000011414 */
[----:B------:R-:W-:Y:S01]  /*60b0*/  IMAD R13, R13, UR5, R14 ;  /* 0x000000050d0d7c24 */ /* 0x000fe2000f8e020e */
[----:B------:R-:W-:Y:S01]  /*60c0*/  ULDC.64 UR4, c[0x0][0x298] ;  /* 0x0000a60000047ab9 */ /* 0x000fe20000000a00 */
[----:B------:R-:W1:Y:S01]  /*60d0*/  @!P1 LDC.64 R14, c[0x0][0x280] ;  /* 0x0000a000ff0e9b82 */ /* 0x000e620000000a00 */
[----:B------:R-:W-:Y:S02]  /*60e0*/  IMAD R21, R21, UR4, RZ ;  /* 0x0000000415157c24 */ /* 0x000fe4000f8e02ff */
[----:B------:R-:W-:Y:S02]  /*60f0*/  IMAD.IADD R19, R19, 0x1, R13 ;  /* 0x0000000113137824 */ /* 0x000fe400078e020d */
[C---:B------:R-:W-:Y:S02]  /*6100*/  IMAD R21, R20.reuse, UR5, R21 ;  /* 0x0000000514157c24 */ /* 0x040fe4000f8e0215 */
[----:B------:R-:W-:-:S04]  /*6110*/  IMAD.WIDE.U32 R18, R20, UR4, R18 ;  /* 0x0000000414127c25 */ /* 0x000fc8000f8e0012 */
[----:B------:R-:W-:Y:S01]  /*6120*/  IMAD.IADD R21, R19, 0x1, R21 ;  /* 0x0000000113157824 */ /* 0x000fe200078e0215 */
[CC--:B------:R-:W-:Y:S02]  /*6130*/  @!P2 IADD3 R13, P0, R47.reuse, R18.reuse, RZ ;  /* 0x000000122f0da210 */ /* 0x0c0fe40007f1e0ff */
[C---:B------:R-:W-:Y:S02]  /*6140*/  @!P1 IADD3 R0, P3, R30.reuse, R18, RZ ;  /* 0x000000121e009210 */ /* 0x040fe40007f7e0ff */
[-C--:B------:R-:W-:Y:S02]  /*6150*/  @!P2 LEA.HI.X.SX32 R47, R47, R21.reuse, 0x1, P0 ;  /* 0x000000152f2fa211 */ /* 0x080fe400000f0eff */
[C---:B0-----:R-:W-:Y:S02]  /*6160*/  @!P2 LEA R16, P0, R13.reuse, R16, 0x1 ;  /* 0x000000100d10a211 */ /* 0x041fe400078008ff */
[----:B------:R-:W-:Y:S02]  /*6170*/  @!P1 LEA.HI.X.SX32 R30, R30, R21, 0x1, P3 ;  /* 0x000000151e1e9211 */ /* 0x000fe400018f0eff */
[----:B------:R-:W-:-:S02]  /*6180*/  @!P2 LEA.HI.X R17, R13, R17, R47, 0x1, P0 ;  /* 0x000000110d11a211 */ /* 0x000fc400000f0c2f */
[----:B------:R-:W-:Y:S02]  /*6190*/  ISETP.GE.AND P0, PT, R29, UR6, PT ;  /* 0x000000061d007c0c */ /* 0x000fe4000bf06270 */
[C---:B-1----:R-:W-:Y:S01]  /*61a0*/  @!P1 LEA R14, P3, R0.reuse, R14, 0x1 ;  /* 0x0000000e000e9211 */ /* 0x042fe200078608ff */
[----:B------:R0:W-:Y:S03]  /*61b0*/  @!P2 STG.E.64 desc[UR8][R16.64], R2 ;  /* 0x000000021000a986 */ /* 0x0001e6000c101b08 */
[----:B------:R-:W-:Y:S02]  /*61c0*/  @!P1 LEA.HI.X R15, R0, R15, R30, 0x1, P3 ;  /* 0x0000000f000f9211 */ /* 0x000fe400018f0c1e */
[----:B0-----:R-:W-:Y:S01]  /*61d0*/  MOV R2, R5 ;  /* 0x0000000500027202 */ /* 0x001fe20000000f00 */
[----:B------:R-:W-:-:S05]  /*61e0*/  IMAD.MOV.U32 R3, RZ, RZ, R7 ;  /* 0x000000ffff037224 */ /* 0x000fca00078e0007 */
[----:B------:R0:W-:Y:S01]  /*61f0*/  @!P1 STG.E.64 desc[UR8][R14.64], R2 ;  /* 0x000000020e009986 */ /* 0x0001e2000c101b08 */
[----:B------:R-:W-:Y:S05]  /*6200*/  @P0 EXIT ;  /* 0x000000000000094d */ /* 0x000fea0003800000 */
[C---:B------:R-:W-:Y:S01]  /*6210*/  IADD3 R18, P0, R29.reuse, R18, RZ ;  /* 0x000000121d127210 */ /* 0x040fe20007f1e0ff */
[----:B------:R-:W-:Y:S01]  /*6220*/  ULDC.64 UR4, c[0x0][0x280] ;  /* 0x0000a00000047ab9 */ /* 0x000fe20000000a00 */
[----:B------:R-:W-:Y:S02]  /*6230*/  F2FP.F16.F32.PACK_AB R10, R10, R9 ;  /* 0x000000090a0a723e */ /* 0x000fe400000000ff */
[----:B------:R-:W-:Y:S02]  /*6240*/  LEA.HI.X.SX32 R21, R29, R21, 0x1, P0 ;  /* 0x000000151d157211 */ /* 0x000fe400000f0eff */
[----:B0-----:R-:W-:Y:S02]  /*6250*/  LEA R2, P0, R18, UR4, 0x1 ;  /* 0x0000000412027c11 */ /* 0x001fe4000f8008ff */
[----:B------:R-:W-:Y:S02]  /*6260*/  F2FP.F16.F32.PACK_AB R11, R12, R11 ;  /* 0x0000000b0c0b723e */ /* 0x000fe400000000ff */
[----:B------:R-:W-:-:S05]  /*6270*/  LEA.HI.X R3, R18, UR5, R21, 0x1, P0 ;  /* 0x0000000512037c11 */ /* 0x000fca00080f0c15 */
[----:B------:R-:W-:Y:S01]  /*6280*/  STG.E.64 desc[UR8][R2.64], R10 ;  /* 0x0000000a02007986 */ /* 0x000fe2000c101b08 */
[----:B------:R-:W-:Y:S05]  /*6290*/  EXIT ;  /* 0x000000000000794d */ /* 0x000fea0003800000 */
        .weak           $__internal_0_$__cuda_sm20_div_s64
        .type           $__internal_0_$__cuda_sm20_div_s64,@function
        .size           $__internal_0_$__cuda_sm20_div_s64,(.L_x_6194 - $__internal_0_$__cuda_sm20_div_s64)
$__internal_0_$__cuda_sm20_div_s64:
[----:B------:R-:W-:Y:S02]  /*62a0*/  IADD3 R54, P0, RZ, -R24, RZ ;  /* 0x80000018ff367210 */ /* 0x000fe40007f1e0ff */
[----:B------:R-:W-:-:S03]  /*62b0*/  ISETP.GE.AND P1, PT, R23, RZ, PT ;  /* 0x000000ff1700720c */ /* 0x000fc60003f26270 */
[----:B------:R-:W-:Y:S01]  /*62c0*/  IMAD.X R0, RZ, RZ, ~R23, P0 ;  /* 0x000000ffff007224 */ /* 0x000fe200000e0e17 */
[----:B------:R-:W-:-:S04]  /*62d0*/  SEL R54, R54, R24, !P1 ;  /* 0x0000001836367207 */ /* 0x000fc80004800000 */
[----:B------:R-:W-:-:S04]  /*62e0*/  SEL R55, R0, R23, !P1 ;  /* 0x0000001700377207 */ /* 0x000fc80004800000 */
[----:B------:R-:W0:Y:S08]  /*62f0*/  I2F.U64.RP R0, R54 ;  /* 0x0000003600007312 */ /* 0x000e300000309000 */
[----:B0-----:R-:W0:Y:S02]  /*6300*/  MUFU.RCP R0, R0 ;  /* 0x0000000000007308 */ /* 0x001e240000001000 */
[----:B0-----:R-:W-:-:S06]  /*6310*/  VIADD R0, R0, 0x1ffffffe ;  /* 0x1ffffffe00007836 */ /* 0x001fcc0000000000 */
[----:B------:R-:W0:Y:S02]  /*6320*/  F2I.U64.TRUNC R64, R0 ;  /* 0x0000000000407311 */ /* 0x000e24000020d800 */
[----:B0-----:R-:W-:-:S04]  /*6330*/  IMAD.WIDE.U32 R20, R64, R54, RZ ;  /* 0x0000003640147225 */ /* 0x001fc800078e00ff */
[C---:B------:R-:W-:Y:S01]  /*6340*/  IMAD R0, R64.reuse, R55, R21 ;  /* 0x0000003740007224 */ /* 0x040fe200078e0215 */
[----:B------:R-:W-:Y:S01]  /*6350*/  IADD3 R20, P0, RZ, -R20, RZ ;  /* 0x80000014ff147210 */ /* 0x000fe20007f1e0ff */
[----:B------:R-:W-:Y:S02]  /*6360*/  IMAD.MOV.U32 R67, RZ, RZ, R64 ;  /* 0x000000ffff437224 */ /* 0x000fe400078e0040 */
[----:B------:R-:W-:Y:S02]  /*6370*/  IMAD R0, R65, R54, R0 ;  /* 0x0000003641007224 */ /* 0x000fe400078e0200 */
[----:B------:R-:W-:-:S04]  /*6380*/  IMAD.HI.U32 R66, R64, R20, RZ ;  /* 0x0000001440427227 */ /* 0x000fc800078e00ff */
[----:B------:R-:W-:-:S04]  /*6390*/  IMAD.X R0, RZ, RZ, ~R0, P0 ;  /* 0x000000ffff007224 */ /* 0x000fc800000e0e00 */
[----:B------:R-:W-:-:S04]  /*63a0*/  IMAD.WIDE.U32 R66, P0, R64, R0, R66 ;  /* 0x0000000040427225 */ /* 0x000fc80007800042 */
[----:B------:R-:W-:-:S04]  /*63b0*/  IMAD.HI.U32 R27, R65, R0, RZ ;  /* 0x00000000411b7227 */ /* 0x000fc800078e00ff */
[----:B------:R-:W-:-:S04]  /*63c0*/  IMAD.HI.U32 R20, P1, R65, R20, R66 ;  /* 0x0000001441147227 */ /* 0x000fc80007820042 */
[----:B------:R-:W-:Y:S02]  /*63d0*/  IMAD R0, R65, R0, RZ ;  /* 0x0000000041007224 */ /* 0x000fe400078e02ff */
[----:B------:R-:W-:-:S03]  /*63e0*/  IMAD.X R27, R27, 0x1, R65, P0 ;  /* 0x000000011b1b7824 */ /* 0x000fc600000e0641 */
[----:B------:R-:W-:-:S04]  /*63f0*/  IADD3 R65, P0, R0, R20, RZ ;  /* 0x0000001400417210 */ /* 0x000fc80007f1e0ff */
[----:B------:R-:W-:Y:S01]  /*6400*/  IADD3.X R27, RZ, RZ, R27, P0, P1 ;  /* 0x000000ffff1b7210 */ /* 0x000fe200007e241b */
[----:B------:R-:W-:Y:S01]  /*6410*/  IMAD.WIDE.U32 R66, R65, R54, RZ ;  /* 0x0000003641427225 */ /* 0x000fe200078e00ff */
[----:B------:R-:W-:-:S03]  /*6420*/  ISETP.GE.AND P1, PT, R18, RZ, PT ;  /* 0x000000ff1200720c */ /* 0x000fc60003f26270 */
[----:B------:R-:W-:Y:S01]  /*6430*/  IMAD R20, R65, R55, R67 ;  /* 0x0000003741147224 */ /* 0x000fe200078e0243 */
[----:B------:R-:W-:-:S03]  /*6440*/  IADD3 R21, P0, RZ, -R66, RZ ;  /* 0x80000042ff157210 */ /* 0x000fc60007f1e0ff */
[----:B------:R-:W-:Y:S02]  /*6450*/  IMAD R20, R27, R54, R20 ;  /* 0x000000361b147224 */ /* 0x000fe400078e0214 */
[----:B------:R-:W-:-:S03]  /*6460*/  IMAD.HI.U32 R64, R65, R21, RZ ;  /* 0x0000001541407227 */ /* 0x000fc600078e00ff */
[----:B------:R-:W-:-:S05]  /*6470*/  IADD3.X R20, RZ, ~R20, RZ, P0, !PT ;  /* 0x80000014ff147210 */ /* 0x000fca00007fe4ff */
[----:B------:R-:W-:-:S04]  /*6480*/  IMAD.WIDE.U32 R64, P0, R65, R20, R64 ;  /* 0x0000001441407225 */ /* 0x000fc80007800040 */
[----:B------:R-:W-:-:S04]  /*6490*/  IMAD.HI.U32 R0, R27, R20, RZ ;  /* 0x000000141b007227 */ /* 0x000fc800078e00ff */
[----:B------:R-:W-:-:S04]  /*64a0*/  IMAD.HI.U32 R21, P4, R27, R21, R64 ;  /* 0x000000151b157227 */ /* 0x000fc80007880040 */
[----:B------:R-:W-:Y:S02]  /*64b0*/  IMAD R20, R27, R20, RZ ;  /* 0x000000141b147224 */ /* 0x000fe400078e02ff */
[----:B------:R-:W-:Y:S02]  /*64c0*/  IMAD.X R0, R0, 0x1, R27, P0 ;  /* 0x0000000100007824 */ /* 0x000fe400000e061b */
[----:B------:R-:W-:Y:S01]  /*64d0*/  IMAD.MOV.U32 R65, RZ, RZ, RZ ;  /* 0x000000ffff417224 */ /* 0x000fe200078e00ff */
[----:B------:R-:W-:Y:S02]  /*64e0*/  IADD3 R27, P2, R20, R21, RZ ;  /* 0x00000015141b7210 */ /* 0x000fe40007f5e0ff */
[-C--:B------:R-:W-:Y:S02]  /*64f0*/  IADD3 R21, P0, RZ, -R26.reuse, RZ ;  /* 0x8000001aff157210 */ /* 0x080fe40007f1e0ff */
[----:B------:R-:W-:Y:S02]  /*6500*/  IADD3.X R0, RZ, RZ, R0, P2, P4 ;  /* 0x000000ffff007210 */ /* 0x000fe400017e8400 */
[----:B------:R-:W-:Y:S01]  /*6510*/  SEL R21, R21, R26, !P1 ;  /* 0x0000001a15157207 */ /* 0x000fe20004800000 */
[----:B------:R-:W-:-:S04]  /*6520*/  IMAD.X R20, RZ, RZ, ~R18, P0 ;  /* 0x000000ffff147224 */ /* 0x000fc800000e0e12 */
[----:B------:R-:W-:Y:S01]  /*6530*/  IMAD.HI.U32 R64, R27, R21, RZ ;  /* 0x000000151b407227 */ /* 0x000fe200078e00ff */
[----:B------:R-:W-:-:S05]  /*6540*/  SEL R20, R20, R18, !P1 ;  /* 0x0000001214147207 */ /* 0x000fca0004800000 */
[----:B------:R-:W-:-:S04]  /*6550*/  IMAD.WIDE.U32 R26, R27, R20, R64 ;  /* 0x000000141b1a7225 */ /* 0x000fc800078e0040 */
[----:B------:R-:W-:-:S04]  /*6560*/  IMAD.HI.U32 R26, P2, R0, R21, R26 ;  /* 0x00000015001a7227 */ /* 0x000fc8000784001a */
[CC--:B------:R-:W-:Y:S02]  /*6570*/  IMAD R27, R0.reuse, R20.reuse, RZ ;  /* 0x00000014001b7224 */ /* 0x0c0fe400078e02ff */
[----:B------:R-:W-:-:S03]  /*6580*/  IMAD.HI.U32 R0, R0, R20, RZ ;  /* 0x0000001400007227 */ /* 0x000fc600078e00ff */
[----:B------:R-:W-:Y:S01]  /*6590*/  IADD3 R27, P1, R27, R26, RZ ;  /* 0x0000001a1b1b7210 */ /* 0x000fe20007f3e0ff */
[----:B------:R-:W-:-:S04]  /*65a0*/  IMAD.X R0, RZ, RZ, R0, P2 ;  /* 0x000000ffff007224 */ /* 0x000fc800010e0600 */
[----:B------:R-:W-:Y:S01]  /*65b0*/  IMAD.WIDE.U32 R64, R27, R54, RZ ;  /* 0x000000361b407225 */ /* 0x000fe200078e00ff */
[----:B------:R-:W-:-:S03]  /*65c0*/  IADD3.X R0, RZ, R0, RZ, P1, !PT ;  /* 0x00000000ff007210 */ /* 0x000fc60000ffe4ff */
[----:B------:R-:W-:Y:S01]  /*65d0*/  IMAD R26, R27, R55, R65 ;  /* 0x000000371b1a7224 */ /* 0x000fe200078e0241 */
[----:B------:R-:W-:-:S03]  /*65e0*/  IADD3 R21, P0, -R64, R21, RZ ;  /* 0x0000001540157210 */ /* 0x000fc60007f1e1ff */
[-C--:B------:R-:W-:Y:S01]  /*65f0*/  IMAD R26, R0, R54.reuse, R26 ;  /* 0x00000036001a7224 */ /* 0x080fe200078e021a */
[----:B------:R-:W-:-:S03]  /*6600*/  ISETP.GE.U32.AND P2, PT, R21, R54, PT ;  /* 0x000000361500720c */ /* 0x000fc60003f46070 */
[----:B------:R-:W-:Y:S01]  /*6610*/  IMAD.X R20, R20, 0x1, ~R26, P0 ;  /* 0x0000000114147824 */ /* 0x000fe200000e0e1a */
[----:B------:R-:W-:-:S04]  /*6620*/  IADD3 R26, P0, R21, -R54, RZ ;  /* 0x80000036151a7210 */ /* 0x000fc80007f1e0ff */
[----:B------:R-:W-:-:S04]  /*6630*/  ISETP.GE.U32.AND.EX P2, PT, R20, R55, PT, P2 ;  /* 0x000000371400720c */ /* 0x000fc80003f46120 */
[----:B------:R-:W-:Y:S01]  /*6640*/  SEL R26, R26, R21, P2 ;  /* 0x000000151a1a7207 */ /* 0x000fe20001000000 */
[----:B------:R-:W-:-:S03]  /*6650*/  IMAD.X R21, R20, 0x1, ~R55, P0 ;  /* 0x0000000114157824 */ /* 0x000fc600000e0e37 */
[----:B------:R-:W-:Y:S02]  /*6660*/  ISETP.GE.U32.AND P1, PT, R26, R54, PT ;  /* 0x000000361a00720c */ /* 0x000fe40003f26070 */
[----:B------:R-:W-:Y:S02]  /*6670*/  SEL R21, R21, R20, P2 ;  /* 0x0000001415157207 */ /* 0x000fe40001000000 */
[----:B------:R-:W-:Y:S02]  /*6680*/  IADD3 R20, P0, R27, 0x1, RZ ;  /* 0x000000011b147810 */ /* 0x000fe40007f1e0ff */
[----:B------:R-:W-:Y:S02]  /*6690*/  ISETP.GE.U32.AND.EX P1, PT, R21, R55, PT, P1 ;  /* 0x000000371500720c */ /* 0x000fe40003f26110 */
[----:B------:R-:W-:Y:S01]  /*66a0*/  SEL R27, R20, R27, P2 ;  /* 0x0000001b141b7207 */ /* 0x000fe20001000000 */
[----:B------:R-:W-:Y:S01]  /*66b0*/  IMAD.X R20, RZ, RZ, R0, P0 ;  /* 0x000000ffff147224 */ /* 0x000fe200000e0600 */
[----:B------:R-:W-:-:S02]  /*66c0*/  LOP3.LUT R26, R23, R18, RZ, 0x3c, !PT ;  /* 0x00000012171a7212 */ /* 0x000fc400078e3cff */
[----:B------:R-:W-:Y:S02]  /*66d0*/  IADD3 R21, P0, R27, 0x1, RZ ;  /* 0x000000011b157810 */ /* 0x000fe40007f1e0ff */
[----:B------:R-:W-:Y:S02]  /*66e0*/  SEL R20, R20, R0, P2 ;  /* 0x0000000014147207 */ /* 0x000fe40001000000 */
[----:B------:R-:W-:Y:S02]  /*66f0*/  SEL R21, R21, R27, P1 ;  /* 0x0000001b15157207 */ /* 0x000fe40000800000 */
[-C--:B------:R-:W-:Y:S02]  /*6700*/  IADD3.X R0, RZ, R20.reuse, RZ, P0, !PT ;  /* 0x00000014ff007210 */ /* 0x080fe400007fe4ff */
[----:B------:R-:W-:Y:S02]  /*6710*/  ISETP.NE.U32.AND P0, PT, R24, RZ, PT ;  /* 0x000000ff1800720c */ /* 0x000fe40003f05070 */
[----:B------:R-:W-:-:S02]  /*6720*/  SEL R20, R0, R20, P1 ;  /* 0x0000001400147207 */ /* 0x000fc40000800000 */
[-C--:B------:R-:W-:Y:S02]  /*6730*/  IADD3 R0, P1, RZ, -R21.reuse, RZ ;  /* 0x80000015ff007210 */ /* 0x080fe40007f3e0ff */
[----:B------:R-:W-:Y:S02]  /*6740*/  ISETP.GE.AND P2, PT, R26, RZ, PT ;  /* 0x000000ff1a00720c */ /* 0x000fe40003f46270 */
[----:B------:R-:W-:Y:S01]  /*6750*/  ISETP.NE.AND.EX P0, PT, R23, RZ, PT, P0 ;  /* 0x000000ff1700720c */ /* 0x000fe20003f05300 */
[----:B------:R-:W-:Y:S01]  /*6760*/  IMAD.X R24, RZ, RZ, ~R20, P1 ;  /* 0x000000ffff187224 */ /* 0x000fe200008e0e14 */
[----:B------:R-:W-:Y:S01]  /*6770*/  SEL R0, R0, R21, !P2 ;  /* 0x0000001500007207 */ /* 0x000fe20005000000 */
[----:B------:R-:W-:-:S03]  /*6780*/  IMAD.MOV.U32 R23, RZ, RZ, 0x0 ;  /* 0x00000000ff177424 */ /* 0x000fc600078e00ff */
[----:B------:R-:W-:Y:S02]  /*6790*/  SEL R24, R24, R20, !P2 ;  /* 0x0000001418187207 */ /* 0x000fe40005000000 */
[----:B------:R-:W-:Y:S02]  /*67a0*/  SEL R0, R0, 0xffffffff, P0 ;  /* 0xffffffff00007807 */ /* 0x000fe40000000000 */
[----:B------:R-:W-:Y:S01]  /*67b0*/  SEL R21, R24, 0xffffffff, P0 ;  /* 0xffffffff18157807 */ /* 0x000fe20000000000 */
[----:B------:R-:W-:Y:S06]  /*67c0*/  RET.REL.NODEC R22 `(_ZN5flash32flash_fwd_splitkv_combine_kernelI23Flash_fwd_kernel_traitsILi96ELi64ELi128ELi4ELb0ELb0EN7cutlass6half_tE19Flash_kernel_traitsILi96ELi64ELi128ELi4ES3_EELi16ELi7ELb0EEEvNS_16Flash_fwd_paramsE) ;  /* 0xffffff98160c7950 */ /* 0x000fec0003c3ffff */
.L_x_45:
[----:B------:R-:W-:-:S00]  /*67d0*/  BRA `(.L_x_45) ;  /* 0xfffffffc00fc7947 */ /* 0x000fc0000383ffff */
[----:B------:R-:W-:-:S00]  /*67e0*/  NOP ;  /* 0x0000000000007918 */ /* 0x000fc00000000000 */
        /* <DEDUP_REMOVED lines=9> */
.L_x_6194:


//--------------------- .text._ZN5flash32flash_fwd_splitkv_combine_kernelI23Flash_fwd_kernel_traitsILi96ELi64ELi128ELi4ELb0ELb0EN7cutlass6half_tE19Flash_kernel_traitsILi96ELi64ELi128ELi4ES3_EELi16ELi6ELb0EEEvNS_16Flash_fwd_paramsE --------------------------
	.section	.text._ZN5flash32flash_fwd_splitkv_combine_kernelI23Flash_fwd_kernel_traitsILi96ELi64ELi128ELi4ELb0ELb0EN7cutlass6half_tE19Flash_kernel_traitsILi96ELi64ELi128ELi4ES3_EELi16ELi6ELb0EEEvNS_16Flash_fwd_paramsE,"ax",@progbits
	.align	128
        .global         _ZN5flash32flash_fwd_splitkv_combine_kernelI23Flash_fwd_kernel_traitsILi96ELi64ELi128ELi4ELb0ELb0EN7cutlass6half_tE19Flash_kernel_traitsILi96ELi64ELi128ELi4ES3_EELi16ELi6ELb0EEEvNS_16Flash_fwd_paramsE
        .type           _ZN5flash32flash_fwd_splitkv_combine_kernelI23Flash_fwd_kernel_traitsILi96ELi64ELi128ELi4ELb0ELb0EN7cutlass6half_tE19Flash_kernel_traitsILi96ELi64ELi128ELi4ES3_EELi16ELi6ELb0EEEvNS_16Flash_fwd_paramsE,@function
        .size           _ZN5flash32flash_fwd_splitkv_combine_kernelI23Flash_fwd_kernel_traitsILi96ELi64ELi128ELi4ELb0ELb0EN7cutlass6half_tE19Flash_kernel_traitsILi96ELi64ELi128ELi4ES3_EELi16ELi6ELb0EEEvNS_16Flash_fwd_paramsE,(.L_x_6195 - _ZN5flash32flash_fwd_splitkv_combine_kernelI23Flash_fwd_kernel_traitsILi96ELi64ELi128ELi4ELb0ELb0EN7cutlass6half_tE19Flash_kernel_traitsILi96ELi64ELi128ELi4ES3_EELi16ELi6ELb0EEEvNS_16Flash_fwd_paramsE)
        .other          _ZN5flash32flash_fwd_splitkv_combine_kernelI23Flash_fwd_kernel_traitsILi96ELi64ELi128ELi4ELb0ELb0EN7cutlass6half_tE19Flash_kernel_traitsILi96ELi64ELi128ELi4ES3_EELi16ELi6ELb0EEEvNS_16Flash_fwd_paramsE,@"STO_CUDA_ENTRY STV_DEFAULT"
_ZN5flash32flash_fwd_splitkv_combine_kernelI23Flash_fwd_kernel_traitsILi96ELi64ELi128ELi4ELb0ELb0EN7cutlass6half_tE19Flash_kernel_traitsILi96ELi64ELi128ELi4ES3_EELi16ELi6ELb0EEEvNS_16Flash_fwd_paramsE:
.text._ZN5flash32flash_fwd_splitkv_combine_kernelI23Flash_fwd_kernel_traitsILi96ELi64ELi128ELi4ELb0ELb0EN7cutlass6half_tE19Flash_kernel_traitsILi96ELi64ELi128ELi4ES3_EELi16ELi6ELb0EEEvNS_16Flash_fwd_paramsE:
[----:B------:R-:W-:Y:S08]  /*0000*/  LDC R1, c[0x0][0x28] ;  /* 0x00000a00ff017b82 */ /* 0x000ff00000000800 */
[----:B------:R-:W0:Y:S01]  /*0010*/  LDC.64 R24, c[0x0][0x2c0] ;  /* 0x0000b000ff187b82 */ /* 0x000e220000000a00 */
[----:B------:R-:W-:-:S07]  /*0020*/  ULDC UR5, c[0x0][0x270] ;  /* 0x00009c0000057ab9 */ /* 0x000fce0000000800 */
[----:B------:R-:W1:Y:S01]  /*0030*/  S2UR UR7, SR_CTAID.X ;  /* 0x00000000000779c3 */ /* 0x000e620000002500 */
[----:B0-----:R-:W-:Y:S01]  /*0040*/  IMAD R24, R24, UR5, RZ ;  /* 0x0000000518187c24 */ /* 0x001fe2000f8e02ff */
[----:B------:R-:W-:Y:S01]  /*0050*/  SHF.R.S32.HI R2, RZ, 0x1f, R25 ;  /* 0x0000001fff027819 */ /* 0x000fe20000011419 */
[----:B------:R-:W-:Y:S02]  /*0060*/  USHF.R.S32.HI UR5, URZ, 0x1f, UR5 ;  /* 0x0000001f3f057899 */ /* 0x000fe40008011405 */
[----:B------:R-:W-:Y:S01]  /*0070*/  IMAD R28, R24, R25, RZ ;  /* 0x00000019181c7224 */ /* 0x000fe200078e02ff */
[----:B-1----:R-:W-:-:S04]  /*0080*/  USHF.L.U32 UR7, UR7, 0x4, URZ ;  /* 0x0000000407077899 */ /* 0x002fc8000800063f */
        /* <DEDUP_REMOVED lines=14> */
[----:B------:R-:W-:Y:S05]  /*0170*/  CALL.REL.NOINC `($__internal_1_$__cuda_sm20_div_s64) ;  /* 0x0000005000607944 */ /* 0x000fea0003c00000 */
[----:B------:R-:W-:Y:S02]  /*0180*/  MOV R18, R0 ;  /* 0x0000000000127202 */ /* 0x000fe40000000f00 */
[----:B------:R-:W-:Y:S01]  /*0190*/  MOV R19, R27 ;  /* 0x0000001b00137202 */ /* 0x000fe20000000f00 */
[----:B------:R-:W-:Y:S06]  /*01a0*/  BRA `(.L_x_47) ;  /* 0x00000000004c7947 */ /* 0x000fec0003800000 */
.L_x_46:
        /* <DEDUP_REMOVED lines=19> */
.L_x_47:
        /* <DEDUP_REMOVED lines=9> */
[----:B------:R-:W-:Y:S02]  /*0370*/  MOV R22, 0x390 ;  /* 0x0000039000167802 */ /* 0x000fe40000000f00 */
[----:B------:R-:W-:Y:S05]  /*0380*/  CALL.REL.NOINC `($__internal_1_$__cuda_sm20_div_s64) ;  /* 0x0000004c00dc7944 */ /* 0x000fea0003c00000 */
[----:B------:R-:W-:Y:S02]  /*0390*/  MOV R8, R0 ;  /* 0x0000000000087202 */ /* 0x000fe40000000f00 */
[----:B------:R-:W-:Y:S01]  /*03a0*/  MOV R9, R27 ;  /* 0x0000001b00097202 */ /* 0x000fe20000000f00 */
[----:B------:R-:W-:Y:S05]  /*03b0*/  BRA `(.L_x_50) ;  /* 0x00000000004c7947 */ /* 0x000fea0003800000 */
.L_x_49:
        /* <DEDUP_REMOVED lines=19> */
.L_x_50:
[----:B------:R-:W-:Y:S05]  /*04f0*/  BSYNC B0 ;  /* 0x0000000000007941 */ /* 0x000fea0003800000 */
.L_x_48:
[----:B------:R-:W0:Y:S01]  /*0500*/  LDC R0, c[0x0][0x2c4] ;  /* 0x0000b100ff007b82 */ /* 0x000e220000000800 */
[----:B------:R-:W-:Y:S01]  /*0510*/  BSSY B0, `(.L_x_51) ;  /* 0x0000049000007945 */ /* 0x000fe20003800000 */
[----:B0-----:R-:W-:Y:S01]  /*0520*/  IABS R4, R0 ;  /* 0x0000000000047213 */ /* 0x001fe20000000000 */
[C---:B------:R-:W-:Y:S01]  /*0530*/  VIADD R3, R0.reuse, 0xffffffff ;  /* 0xffffffff00037836 */ /* 0x040fe20000000000 */
[----:B------:R-:W-:Y:S02]  /*0540*/  ISETP.NE.AND P3, PT, R0, RZ, PT ;  /* 0x000000ff0000720c */ /* 0x000fe40003f65270 */
[----:B------:R-:W0:Y:S01]  /*0550*/  I2F.RP R14, R4 ;  /* 0x00000004000e7306 */ /* 0x000e220000209400 */
[----:B------:R-:W-:-:S05]  /*0560*/  IMAD.IADD R7, R3, 0x1, R4 ;  /* 0x0000000103077824 */ /* 0x000fca00078e0204 */
[----:B------:R-:W-:Y:S02]  /*0570*/  IABS R6, R7 ;  /* 0x0000000700067213 */ /* 0x000fe40000000000 */
        /* <DEDUP_REMOVED lines=9> */
[C---:B------:R-:W-:Y:S01]  /*0610*/  IMAD R13, R4.reuse, R13, R6 ;  /* 0x0000000d040d7224 */ /* 0x040fe200078e0206 */
[C---:B------:R-:W-:Y:S02]  /*0620*/  LOP3.LUT R6, R7.reuse, R4, RZ, 0x3c, !PT ;  /* 0x0000000407067212 */ /* 0x040fe400078e3cff */
[----:B------:R-:W-:Y:S02]  /*0630*/  LOP3.LUT R7, R7, R0, RZ, 0x3c, !PT ;  /* 0x0000000007077212 */ /* 0x000fe400078e3cff */
[----:B------:R-:W-:Y:S02]  /*0640*/  ISETP.GT.U32.AND P1, PT, R4, R13, PT ;  /* 0x0000000d0400720c */ /* 0x000fe40003f24070 */
[----:B------:R-:W-:Y:S02]  /*0650*/  ISETP.GE.AND P0, PT, R6, RZ, PT ;  /* 0x000000ff0600720c */ /* 0x000fe40003f06270 */
[----:B------:R-:W-:-:S09]  /*0660*/  LEA.HI.SX32 R6, R0, 0x1, 0x1 ;  /* 0x0000000100067811 */ /* 0x000fd200078f0aff */
[----:B------:R-:W-:Y:S02]  /*0670*/  @!P1 IMAD.IADD R13, R13, 0x1, -R4 ;  /* 0x000000010d0d9824 */ /* 0x000fe400078e0a04 */
[----:B------:R-:W-:Y:S01]  /*0680*/  @!P1 VIADD R11, R11, 0x1 ;  /* 0x000000010b0b9836 */ /* 0x000fe20000000000 */
[----:B------:R-:W-:Y:S02]  /*0690*/  ISETP.NE.AND P1, PT, R0, RZ, PT ;  /* 0x000000ff0000720c */ /* 0x000fe40003f25270 */
[----:B------:R-:W-:-:S13]  /*06a0*/  ISETP.GE.U32.AND P2, PT, R13, R4, PT ;  /* 0x000000040d00720c */ /* 0x000fda0003f46070 */
[----:B------:R-:W-:Y:S01]  /*06b0*/  @P2 VIADD R11, R11, 0x1 ;  /* 0x000000010b0b2836 */ /* 0x000fe20000000000 */
[----:B------:R-:W-:-:S03]  /*06c0*/  ISETP.GT.AND P2, PT, R0, RZ, PT ;  /* 0x000000ff0000720c */ /* 0x000fc60003f44270 */
[----:B------:R-:W-:-:S04]  /*06d0*/  IMAD.MOV.U32 R17, RZ, RZ, R11 ;  /* 0x000000ffff117224 */ /* 0x000fc800078e000b */
[----:B------:R-:W-:Y:S01]  /*06e0*/  @!P0 IMAD.MOV R17, RZ, RZ, -R17 ;  /* 0x000000ffff118224 */ /* 0x000fe200078e0a11 */
[----:B------:R-:W-:Y:S02]  /*06f0*/  @!P1 LOP3.LUT R17, RZ, R4, RZ, 0x33, !PT ;  /* 0x00000004ff119212 */ /* 0x000fe400078e33ff */
[----:B------:R-:W-:Y:S02]  /*0700*/  ISETP.GE.AND P1, PT, R7, RZ, PT ;  /* 0x000000ff0700720c */ /* 0x000fe40003f26270 */
[----:B------:R-:W-:Y:S02]  /*0710*/  ISETP.LT.U32.AND P0, PT, R24, R17, PT ;  /* 0x000000111800720c */ /* 0x000fe40003f01070 */
[----:B------:R-:W-:Y:S02]  /*0720*/  SHF.R.S32.HI R16, RZ, 0x1f, R17 ;  /* 0x0000001fff107819 */ /* 0x000fe40000011411 */
[----:B------:R-:W-:Y:S02]  /*0730*/  SHF.R.S32.HI R7, RZ, 0x1f, R0 ;  /* 0x0000001fff077819 */ /* 0x000fe40000011400 */
[----:B------:R-:W-:-:S03]  /*0740*/  ISETP.LT.AND.EX P0, PT, R23, R16, PT, P0 ;  /* 0x000000101700720c */ /* 0x000fc60003f01300 */
[----:B------:R-:W-:Y:S01]  /*0750*/  @!P2 IMAD.MOV R6, RZ, RZ, R7 ;  /* 0x000000ffff06a224 */ /* 0x000fe200078e0207 */
        /* <DEDUP_REMOVED lines=16> */
[----:B------:R-:W-:Y:S05]  /*0860*/  BRA `(.L_x_53) ;  /* 0x00000000004c7947 */ /* 0x000fea0003800000 */
.L_x_52:
        /* <DEDUP_REMOVED lines=19> */
.L_x_53:
[----:B------:R-:W-:Y:S05]  /*09a0*/  BSYNC B0 ;  /* 0x0000000000007941 */ /* 0x000fea0003800000 */
.L_x_51:
[----:B------:R-:W0:Y:S01]  /*09b0*/  LDC R0, c[0x0][0x2c4] ;  /* 0x0000b100ff007b82 */ /* 0x000e220000000800 */
[----:B------:R-:W-:Y:S01]  /*09c0*/  ULDC UR5, c[0x0][0x270] ;  /* 0x00009c0000057ab9 */ /* 0x000fe20000000800 */
[----:B------:R-:W-:Y:S01]  /*09d0*/  IABS R11, R4 ;  /* 0x00000004000b7213 */ /* 0x000fe20000000000 */
[----:B------:R-:W1:Y:S01]  /*09e0*/  S2R R35, SR_TID.X ;  /* 0x0000000000237919 */ /* 0x000e620000002100 */
[----:B------:R-:W-:Y:S02]  /*09f0*/  BSSY B0, `(.L_x_54) ;  /* 0x0000079000007945 */ /* 0x000fe40003800000 */
        /* <DEDUP_REMOVED lines=14> */
[----:B0-----:R-:W-:Y:S01]  /*0ae0*/  VIADD R22, R22, 0xffffffe ;  /* 0x0ffffffe16167836 */ /* 0x001fe20000000000 */
[----:B------:R-:W-:-:S05]  /*0af0*/  IABS R14, R4 ;  /* 0x00000004000e7213 */ /* 0x000fca0000000000 */
[----:B------:R-:W-:Y:S01]  /*0b00*/  IMAD.MOV R14, RZ, RZ, -R14 ;  /* 0x000000ffff0e7224 */ /* 0x000fe200078e0a0e */
[----:B------:R-:W0:Y:S01]  /*0b10*/  F2I.FTZ.U32.TRUNC.NTZ R23, R22 ;  /* 0x0000001600177305 */ /* 0x000e22000021f000 */
[----:B--2---:R-:W-:Y:S02]  /*0b20*/  VIADD R26, R26, 0xffffffe ;  /* 0x0ffffffe1a1a7836 */ /* 0x004fe40000000000 */
[----:B---3--:R-:W-:-:S05]  /*0b30*/  IMAD.MOV R6, RZ, RZ, -R19 ;  /* 0x000000ffff067224 */ /* 0x008fca00078e0a13 */
[----:B------:R-:W2:Y:S01]  /*0b40*/  F2I.FTZ.U32.TRUNC.NTZ R27, R26 ;  /* 0x0000001a001b7305 */ /* 0x000ea2000021f000 */
[----:B------:R-:W-:Y:S02]  /*0b50*/  IMAD.MOV.U32 R18, RZ, RZ, RZ ;  /* 0x000000ffff127224 */ /* 0x000fe400078e00ff */
[----:B------:R-:W-:Y:S02]  /*0b60*/  IMAD R13, R6, R11, RZ ;  /* 0x0000000b060d7224 */ /* 0x000fe400078e02ff */
[----:B------:R-:W-:Y:S02]  /*0b70*/  VIADD R6, R11, UR5 ;  /* 0x000000050b067c36 */ /* 0x000fe40008000000 */
[----:B------:R-:W-:Y:S01]  /*0b80*/  IMAD.HI.U32 R13, R19, R13, R18 ;  /* 0x0000000d130d7227 */ /* 0x000fe200078e0012 */
[----:B------:R-:W-:Y:S02]  /*0b90*/  IABS R18, R7 ;  /* 0x0000000700127213 */ /* 0x000fe40000000000 */
[----:B------:R-:W-:Y:S01]  /*0ba0*/  IABS R19, R21 ;  /* 0x0000001500137213 */ /* 0x000fe20000000000 */
[----:B0-----:R-:W-:-:S02]  /*0bb0*/  IMAD.MOV R3, RZ, RZ, -R23 ;  /* 0x000000ffff037224 */ /* 0x001fc400078e0a17 */
[----:B------:R-:W-:Y:S02]  /*0bc0*/  IMAD.MOV R18, RZ, RZ, -R18 ;  /* 0x000000ffff127224 */ /* 0x000fe400078e0a12 */
[--C-:B--2---:R-:W-:Y:S02]  /*0bd0*/  IMAD.MOV R15, RZ, RZ, -R27.reuse ;  /* 0x000000ffff0f7224 */ /* 0x104fe400078e0a1b */
[----:B------:R-:W-:Y:S02]  /*0be0*/  IMAD.MOV.U32 R26, RZ, RZ, RZ ;  /* 0x000000ffff1a7224 */ /* 0x000fe400078e00ff */
[----:B------:R-:W-:Y:S01]  /*0bf0*/  IMAD R20, R15, R12, RZ ;  /* 0x0000000c0f147224 */ /* 0x000fe200078e02ff */
[----:B------:R-:W-:Y:S01]  /*0c00*/  IABS R15, R6 ;  /* 0x00000006000f7213 */ /* 0x000fe20000000000 */
[----:B------:R-:W-:Y:S02]  /*0c10*/  IMAD R3, R3, R10, RZ ;  /* 0x0000000a03037224 */ /* 0x000fe400078e02ff */
[----:B------:R-:W-:-:S04]  /*0c20*/  IMAD.HI.U32 R20, R27, R20, R26 ;  /* 0x000000141b147227 */ /* 0x000fc800078e001a */
[----:B------:R-:W-:Y:S02]  /*0c30*/  IMAD.MOV.U32 R22, RZ, RZ, RZ ;  /* 0x000000ffff167224 */ /* 0x000fe400078e00ff */
[----:B------:R-:W-:-:S04]  /*0c40*/  IMAD.HI.U32 R20, R20, R19, RZ ;  /* 0x0000001314147227 */ /* 0x000fc800078e00ff */
[----:B------:R-:W-:Y:S02]  /*0c50*/  IMAD R27, R20, R18, R19 ;  /* 0x00000012141b7224 */ /* 0x000fe400078e0213 */
[----:B------:R-:W-:-:S03]  /*0c60*/  IMAD.HI.U32 R22, R23, R3, R22 ;  /* 0x0000000317167227 */ /* 0x000fc600078e0016 */
[----:B------:R-:W-:Y:S01]  /*0c70*/  ISETP.GT.U32.AND P4, PT, R12, R27, PT ;  /* 0x0000001b0c00720c */ /* 0x000fe20003f84070 */
[----:B------:R-:W-:-:S04]  /*0c80*/  IMAD.HI.U32 R13, R13, R15, RZ ;  /* 0x0000000f0d0d7227 */ /* 0x000fc800078e00ff */
[----:B------:R-:W-:-:S04]  /*0c90*/  IMAD.HI.U32 R22, R22, R19, RZ ;  /* 0x0000001316167227 */ /* 0x000fc800078e00ff */
[----:B------:R-:W-:Y:S01]  /*0ca0*/  IMAD R14, R13, R14, R15 ;  /* 0x0000000e0d0e7224 */ /* 0x000fe200078e020f */
[----:B------:R-:W-:Y:S02]  /*0cb0*/  IADD3 R3, -R22, RZ, RZ ;  /* 0x000000ff16037210 */ /* 0x000fe40007ffe1ff */
[----:B------:R-:W-:Y:S01]  /*0cc0*/  LOP3.LUT R15, R21, R12, RZ, 0x3c, !PT ;  /* 0x0000000c150f7212 */ /* 0x000fe200078e3cff */
[----:B------:R-:W-:Y:S01]  /*0cd0*/  @!P4 IMAD.IADD R27, R27, 0x1, -R12 ;  /* 0x000000011b1bc824 */ /* 0x000fe200078e0a0c */
[----:B------:R-:W-:Y:S01]  /*0ce0*/  ISETP.GT.U32.AND P3, PT, R11, R14, PT ;  /* 0x0000000e0b00720c */ /* 0x000fe20003f64070 */
[----:B------:R-:W-:Y:S01]  /*0cf0*/  IMAD R3, R10, R3, R19 ;  /* 0x000000030a037224 */ /* 0x000fe200078e0213 */
[----:B------:R-:W-:Y:S01]  /*0d00*/  ISETP.GE.AND P1, PT, R15, RZ, PT ;  /* 0x000000ff0f00720c */ /* 0x000fe20003f26270 */
[----:B------:R-:W-:Y:S01]  /*0d10*/  @!P4 VIADD R20, R20, 0x1 ;  /* 0x000000011414c836 */ /* 0x000fe20000000000 */
[----:B------:R-:W-:Y:S02]  /*0d20*/  ISETP.GE.U32.AND P2, PT, R27, R12, PT ;  /* 0x0000000c1b00720c */ /* 0x000fe40003f46070 */
[----:B------:R-:W-:-:S02]  /*0d30*/  ISETP.GT.U32.AND P0, PT, R10, R3, PT ;  /* 0x000000030a00720c */ /* 0x000fc40003f04070 */
[----:B------:R-:W-:Y:S02]  /*0d40*/  LOP3.LUT R21, R21, R0, RZ, 0x3c, !PT ;  /* 0x0000000015157212 */ /* 0x000fe400078e3cff */
[----:B------:R-:W-:-:S03]  /*0d50*/  LEA.HI.SX32 R15, R7, 0x1, 0x1 ;  /* 0x00000001070f7811 */ /* 0x000fc600078f0aff */
[----:B------:R-:W-:Y:S02]  /*0d60*/  @!P3 IMAD.IADD R14, R14, 0x1, -R11 ;  /* 0x000000010e0eb824 */ /* 0x000fe400078e0a0b */
[----:B------:R-:W-:Y:S01]  /*0d70*/  @!P3 VIADD R13, R13, 0x1 ;  /* 0x000000010d0db836 */ /* 0x000fe20000000000 */
[----:B------:R-:W-:Y:S01]  /*0d80*/  ISETP.NE.AND P3, PT, R4, RZ, PT ;  /* 0x000000ff0400720c */ /* 0x000fe20003f65270 */
[----:B------:R-:W-:Y:S01]  /*0d90*/  @P2 VIADD R20, R20, 0x1 ;  /* 0x0000000114142836 */ /* 0x000fe20000000000 */
        /* <DEDUP_REMOVED lines=10> */
[----:B------:R-:W-:Y:S02]  /*0e40*/  @P6 IADD3 R13, R13, 0x1, RZ ;  /* 0x000000010d0d6810 */ /* 0x000fe40007ffe0ff */
[----:B------:R-:W-:Y:S02]  /*0e50*/  ISETP.GE.AND P1, PT, R21, RZ, PT ;  /* 0x000000ff1500720c */ /* 0x000fe40003f26270 */
[C---:B------:R-:W-:Y:S01]  /*0e60*/  ISETP.LT.AND.EX P0, PT, R9.reuse, R3, PT, P0 ;  /* 0x000000030900720c */ /* 0x040fe20003f01300 */
[----:B------:R-:W-:Y:S01]  /*0e70*/  @!P2 IMAD.MOV R13, RZ, RZ, -R13 ;  /* 0x000000ffff0da224 */ /* 0x000fe200078e0a0d */
[----:B------:R-:W-:Y:S01]  /*0e80*/  @!P3 LOP3.LUT R13, RZ, R11, RZ, 0x33, !PT ;  /* 0x0000000bff0db212 */ /* 0x000fe200078e33ff */
[----:B------:R-:W-:Y:S01]  /*0e90*/  @P4 VIADD R22, R22, 0x1 ;  /* 0x0000000116164836 */ /* 0x000fe20000000000 */
[----:B------:R-:W-:-:S02]  /*0ea0*/  SEL R11, R9, R3, P0 ;  /* 0x00000003090b7207 */ /* 0x000fc40000000000 */
[----:B------:R-:W-:Y:S02]  /*0eb0*/  ISETP.NE.AND P2, PT, R0, RZ, PT ;  /* 0x000000ff0000720c */ /* 0x000fe40003f45270 */
[----:B------:R-:W-:Y:S02]  /*0ec0*/  LOP3.LUT R3, R9, R11, RZ, 0xfc, !PT ;  /* 0x0000000b09037212 */ /* 0x000fe400078efcff */
[----:B------:R-:W-:Y:S01]  /*0ed0*/  ISETP.GT.AND P5, PT, R7, RZ, PT ;  /* 0x000000ff0700720c */ /* 0x000fe20003fa4270 */
[----:B------:R-:W-:Y:S01]  /*0ee0*/  @!P1 IMAD.MOV R22, RZ, RZ, -R22 ;  /* 0x000000ffff169224 */ /* 0x000fe200078e0a16 */
[----:B------:R-:W-:Y:S02]  /*0ef0*/  ISETP.NE.U32.AND P1, PT, R3, RZ, PT ;  /* 0x000000ff0300720c */ /* 0x000fe40003f25070 */
[----:B------:R-:W-:Y:S02]  /*0f00*/  SHF.R.S32.HI R10, RZ, 0x1f, R7 ;  /* 0x0000001fff0a7819 */ /* 0x000fe40000011407 */
[----:B------:R-:W-:-:S02]  /*0f10*/  ISETP.LT.U32.AND P3, PT, R32, R13, PT ;  /* 0x0000000d2000720c */ /* 0x000fc40003f61070 */
[----:B------:R-:W-:Y:S02]  /*0f20*/  SHF.R.S32.HI R7, RZ, 0x1f, R13 ;  /* 0x0000001fff077819 */ /* 0x000fe4000001140d */
[----:B------:R-:W-:Y:S02]  /*0f30*/  @!P2 LOP3.LUT R22, RZ, R0, RZ, 0x33, !PT ;  /* 0x00000000ff16a212 */ /* 0x000fe400078e33ff */
[C---:B------:R-:W-:Y:S01]  /*0f40*/  ISETP.LT.AND.EX P3, PT, R33.reuse, R7, PT, P3 ;  /* 0x000000072100720c */ /* 0x040fe20003f61330 */
[----:B------:R-:W-:Y:S01]  /*0f50*/  @!P5 IMAD.MOV R15, RZ, RZ, R10 ;  /* 0x000000ffff0fd224 */ /* 0x000fe200078e020a */
[----:B------:R-:W-:Y:S02]  /*0f60*/  SEL R12, R8, R20, P0 ;  /* 0x00000014080c7207 */ /* 0x000fe40000000000 */
[----:B------:R-:W-:Y:S01]  /*0f70*/  SEL R14, R32, R13, P3 ;  /* 0x0000000d200e7207 */ /* 0x000fe20001800000 */
[----:B------:R-:W-:Y:S01]  /*0f80*/  IMAD R3, R22, R15, RZ ;  /* 0x0000000f16037224 */ /* 0x000fe200078e02ff */
[----:B------:R-:W-:Y:S01]  /*0f90*/  SEL R13, R33, R7, P3 ;  /* 0x00000007210d7207 */ /* 0x000fe20001800000 */
[----:B-1----:R-:W-:Y:S06]  /*0fa0*/  @!P1 BRA `(.L_x_55) ;  /* 0x0000000000249947 */ /* 0x002fec0003800000 */
        /* <DEDUP_REMOVED lines=9> */
.L_x_55:
[----:B------:R-:W0:Y:S01]  /*1040*/  I2F.U32.RP R9, R12 ;  /* 0x0000000c00097306 */ /* 0x000e220000209000 */
[----:B------:R-:W-:-:S07]  /*1050*/  ISETP.NE.U32.AND P0, PT, R12, RZ, PT ;  /* 0x000000ff0c00720c */ /* 0x000fce0003f05070 */
[----:B0-----:R-:W0:Y:S02]  /*1060*/  MUFU.RCP R18, R9 ;  /* 0x0000000900127308 */ /* 0x001e240000001000 */
[----:B0-----:R-:W-:Y:S01]  /*1070*/  IADD3 R18, R18, 0xffffffe, RZ ;  /* 0x0ffffffe12127810 */ /* 0x001fe20007ffe0ff */
[----:B------:R-:W-:-:S05]  /*1080*/  IMAD.MOV.U32 R9, RZ, RZ, RZ ;  /* 0x000000ffff097224 */ /* 0x000fca00078e00ff */
        /* <DEDUP_REMOVED lines=14> */
[----:B------:R-:W-:Y:S02]  /*1170*/  MOV R8, R0 ;  /* 0x0000000000087202 */ /* 0x000fe40000000f00 */
.L_x_56:
[----:B------:R-:W-:Y:S05]  /*1180*/  BSYNC B0 ;  /* 0x0000000000007941 */ /* 0x000fea0003800000 */
.L_x_54:
        /* <DEDUP_REMOVED lines=8> */
[----:B------:R-:W-:Y:S02]  /*1210*/  IMAD.IADD R0, R35, 0x1, -R0 ;  /* 0x0000000123007824 */ /* 0x000fe400078e0a00 */
[C---:B------:R-:W-:Y:S02]  /*1220*/  VIADD R21, R7.reuse, 0x8 ;  /* 0x0000000807157836 */ /* 0x040fe40000000000 */
[----:B------:R-:W-:Y:S01]  /*1230*/  VIADD R27, R7, 0x10 ;  /* 0x00000010071b7836 */ /* 0x000fe20000000000 */
[----:B------:R-:W-:Y:S01]  /*1240*/  ISETP.GT.U32.AND P1, PT, R19, R0, PT ;  /* 0x000000001300720c */ /* 0x000fe20003f24070 */
[----:B------:R-:W-:Y:S01]  /*1250*/  VIADD R34, R7, 0x18 ;  /* 0x0000001807227836 */ /* 0x000fe20000000000 */
[----:B------:R-:W-:Y:S02]  /*1260*/  SHF.R.S32.HI R10, RZ, 0x1f, R0 ;  /* 0x0000001fff0a7819 */ /* 0x000fe40000011400 */
[----:B------:R-:W-:Y:S02]  /*1270*/  IADD3 R36, P3, R0, UR7, RZ ;  /* 0x0000000700247c10 */ /* 0x000fe4000ff7e0ff */
[----:B------:R-:W-:-:S02]  /*1280*/  ISETP.GT.AND.EX P1, PT, R15, R10, PT, P1 ;  /* 0x0000000a0f00720c */ /* 0x000fc40003f24310 */
[----:B------:R-:W-:Y:S02]  /*1290*/  IADD3.X R37, R10, UR6, RZ, P3, !PT ;  /* 0x000000060a257c10 */ /* 0x000fe40009ffe4ff */
[----:B------:R-:W-:Y:S02]  /*12a0*/  ISETP.GE.OR P0, PT, R21, UR4, !P1 ;  /* 0x0000000415007c0c */ /* 0x000fe4000cf06670 */
[----:B------:R-:W-:Y:S02]  /*12b0*/  ISETP.GE.OR P2, PT, R7, UR4, !P1 ;  /* 0x0000000407007c0c */ /* 0x000fe4000cf46670 */
[----:B------:R-:W-:Y:S02]  /*12c0*/  ISETP.GE.OR P6, PT, R27, UR4, !P1 ;  /* 0x000000041b007c0c */ /* 0x000fe4000cfc6670 */
[----:B------:R-:W-:-:S07]  /*12d0*/  ISETP.GE.OR P5, PT, R34, UR4, !P1 ;  /* 0x0000000422007c0c */ /* 0x000fce000cfa6670 */
[----:B------:R-:W0:Y:S01]  /*12e0*/  @!P0 LDC.64 R18, c[0x0][0x2b8] ;  /* 0x0000ae00ff128b82 */ /* 0x000e220000000a00 */
[----:B------:R-:W-:Y:S01]  /*12f0*/  @!P0 SHF.R.S32.HI R15, RZ, 0x1f, R21 ;  /* 0x0000001fff0f8819 */ /* 0x000fe20000011415 */
[--C-:B------:R-:W-:Y:S02]  /*1300*/  @!P2 IMAD.MOV.U32 R48, RZ, RZ, R36.reuse ;  /* 0x000000ffff30a224 */ /* 0x100fe400078e0024 */
[----:B------:R-:W-:Y:S01]  /*1310*/  @!P2 IMAD.MOV.U32 R49, RZ, RZ, R37 ;  /* 0x000000ffff31a224 */ /* 0x000fe200078e0025 */
[----:B------:R-:W-:Y:S01]  /*1320*/  @!P6 SHF.R.S32.HI R29, RZ, 0x1f, R27 ;  /* 0x0000001fff1de819 */ /* 0x000fe2000001141b */
[----:B------:R-:W-:Y:S01]  /*1330*/  @!P0 IMAD R10, R15, R28, RZ ;  /* 0x0000001c0f0a8224 */ /* 0x000fe200078e02ff */
[----:B------:R-:W-:Y:S01]  /*1340*/  @!P2 SHF.R.S32.HI R15, RZ, 0x1f, R7 ;  /* 0x0000001fff0fa819 */ /* 0x000fe20000011407 */
[----:B------:R-:W1:Y:S01]  /*1350*/  @!P2 LDC.64 R22, c[0x0][0x2b8] ;  /* 0x0000ae00ff16ab82 */ /* 0x000e620000000a00 */
[----:B------:R-:W-:Y:S01]  /*1360*/  @!P0 IMAD.WIDE.U32 R46, R28, R21, R36 ;  /* 0x000000151c2e8225 */ /* 0x000fe200078e0024 */
[----:B------:R-:W-:-:S03]  /*1370*/  @!P6 MOV R42, R36 ;  /* 0x00000024002ae202 */ /* 0x000fc60000000f00 */
[----:B------:R-:W-:Y:S02]  /*1380*/  @!P2 IMAD R24, R15, R28, RZ ;  /* 0x0000001c0f18a224 */ /* 0x000fe400078e02ff */
[----:B------:R-:W-:-:S04]  /*1390*/  @!P2 IMAD.WIDE.U32 R48, R28, R7, R48 ;  /* 0x000000071c30a225 */ /* 0x000fc800078e0030 */
[-C--:B------:R-:W-:Y:S02]  /*13a0*/  @!P2 IMAD R15, R7, R5.reuse, R24 ;  /* 0x00000005070fa224 */ /* 0x080fe400078e0218 */
[----:B------:R-:W-:Y:S02]  /*13b0*/  @!P0 IMAD R10, R21, R5, R10 ;  /* 0x00000005150a8224 */ /* 0x000fe400078e020a */
[----:B------:R-:W2:Y:S01]  /*13c0*/  @!P6 LDC.64 R20, c[0x0][0x2b8] ;  /* 0x0000ae00ff14eb82 */ /* 0x000ea20000000a00 */
[----:B0-----:R-:W-:Y:S01]  /*13d0*/  @!P0 LEA R44, P3, R46, R18, 0x2 ;  /* 0x000000122e2c8211 */ /* 0x001fe200078610ff */
[----:B------:R-:W-:Y:S01]  /*13e0*/  @!P2 IMAD.IADD R18, R49, 0x1, R15 ;  /* 0x000000013112a824 */ /* 0x000fe200078e020f */
[----:B------:R-:W-:Y:S01]  /*13f0*/  MOV R15, 0xff800000 ;  /* 0xff800000000f7802 */ /* 0x000fe20000000f00 */
[----:B------:R-:W-:Y:S02]  /*1400*/  @!P0 IMAD.IADD R10, R47, 0x1, R10 ;  /* 0x000000012f0a8824 */ /* 0x000fe400078e020a */
[----:B------:R-:W-:-:S02]  /*1410*/  @!P6 IMAD.MOV.U32 R43, RZ, RZ, R37 ;  /* 0x000000ffff2be224 */ /* 0x000fc400078e0025 */
[----:B------:R-:W-:Y:S01]  /*1420*/  @!P6 IMAD R38, R29, R28, RZ ;  /* 0x0000001c1d26e224 */ /* 0x000fe200078e02ff */
[----:B-1----:R-:W-:Y:S01]  /*1430*/  @!P2 LEA R40, P4, R48, R22, 0x2 ;  /* 0x000000163028a211 */ /* 0x002fe200078810ff */
[----:B------:R-:W-:Y:S01]  /*1440*/  VIADD R22, R7, 0x20 ;  /* 0x0000002007167836 */ /* 0x000fe20000000000 */
[----:B------:R-:W-:Y:S01]  /*1450*/  @!P0 LEA.HI.X R45, R46, R19, R10, 0x2, P3 ;  /* 0x000000132e2d8211 */ /* 0x000fe200018f140a */
[----:B------:R-:W-:Y:S01]  /*1460*/  @!P6 IMAD.WIDE.U32 R42, R28, R27, R42 ;  /* 0x0000001b1c2ae225 */ /* 0x000fe200078e002a */
[----:B------:R-:W-:Y:S02]  /*1470*/  @!P2 LEA.HI.X R41, R48, R23, R18, 0x2, P4 ;  /* 0x000000173029a211 */ /* 0x000fe400020f1412 */
[----:B------:R-:W-:Y:S01]  /*1480*/  ISETP.GE.OR P4, PT, R22, UR4, !P1 ;  /* 0x0000000416007c0c */ /* 0x000fe2000cf86670 */
[----:B------:R-:W0:Y:S01]  /*1490*/  @!P5 LDC.64 R18, c[0x0][0x2b8] ;  /* 0x0000ae00ff12db82 */ /* 0x000e220000000a00 */
[----:B------:R-:W-:Y:S01]  /*14a0*/  @!P6 IMAD R38, R27, R5, R38 ;  /* 0x000000051b26e224 */ /* 0x000fe200078e0226 */
[----:B------:R-:W-:Y:S01]  /*14b0*/  @!P5 SHF.R.S32.HI R23, RZ, 0x1f, R34 ;  /* 0x0000001fff17d819 */ /* 0x000fe20000011422 */
[----:B------:R-:W-:Y:S01]  /*14c0*/  VIADD R31, R7, 0x28 ;  /* 0x00000028071f7836 */ /* 0x000fe20000000000 */
[----:B------:R1:W3:Y:S01]  /*14d0*/  @!P0 LDG.E R15, desc[UR8][R44.64] ;  /* 0x000000082c0f8981 */ /* 0x0002e2000c1e1900 */
[----:B------:R-:W-:-:S07]  /*14e0*/  IMAD.MOV.U32 R24, RZ, RZ, -0x800000 ;  /* 0xff800000ff187424 */ /* 0x000fce00078e00ff */
[----:B------:R-:W4:Y:S01]  /*14f0*/  @!P4 LDC.64 R26, c[0x0][0x2b8] ;  /* 0x0000ae00ff1acb82 */ /* 0x000f220000000a00 */
[----:B------:R-:W-:Y:S01]  /*1500*/  @!P5 IMAD R23, R23, R28, RZ ;  /* 0x0000001c1717d224 */ /* 0x000fe200078e02ff */
[----:B------:R-:W-:Y:S01]  /*1510*/  ISETP.GE.OR P3, PT, R31, UR4, !P1 ;  /* 0x000000041f007c0c */ /* 0x000fe2000cf66670 */
[C---:B------:R-:W-:Y:S01]  /*1520*/  VIADD R29, R7.reuse, 0x30 ;  /* 0x00000030071d7836 */ /* 0x040fe20000000000 */
[----:B------:R2:W5:Y:S01]  /*1530*/  @!P2 LDG.E R24, desc[UR8][R40.64] ;  /* 0x000000082818a981 */ /* 0x000562000c1e1900 */
[----:B------:R-:W-:Y:S02]  /*1540*/  VIADD R10, R7, 0x38 ;  /* 0x00000038070a7836 */ /* 0x000fe40000000000 */
[----:B------:R-:W-:Y:S01]  /*1550*/  @!P6 IMAD.IADD R38, R43, 0x1, R38 ;  /* 0x000000012b26e824 */ /* 0x000fe200078e0226 */
[----:B------:R-:W-:Y:S01]  /*1560*/  @!P4 SHF.R.S32.HI R39, RZ, 0x1f, R22 ;  /* 0x0000001fff27c819 */ /* 0x000fe20000011416 */
[----:B------:R-:W-:Y:S01]  /*1570*/  @!P5 IMAD R23, R34, R5, R23 ;  /* 0x000000052217d224 */ /* 0x000fe200078e0217 */
[----:B------:R-:W-:-:S02]  /*1580*/  ISETP.GE.OR P2, PT, R29, UR4, !P1 ;  /* 0x000000041d007c0c */ /* 0x000fc4000cf46670 */
[----:B-1----:R-:W-:Y:S01]  /*1590*/  @!P5 MOV R45, R37 ;  /* 0x00000025002dd202 */ /* 0x002fe20000000f00 */
[----:B------:R-:W-:Y:S01]  /*15a0*/  @!P5 IMAD.MOV.U32 R44, RZ, RZ, R36 ;  /* 0x000000ffff2cd224 */ /* 0x000fe200078e0024 */
[----:B------:R-:W-:-:S03]  /*15b0*/  ISETP.GE.OR P1, PT, R10, UR4, !P1 ;  /* 0x000000040a007c0c */ /* 0x000fc6000cf26670 */
[----:B------:R-:W-:Y:S01]  /*15c0*/  @!P5 IMAD.WIDE.U32 R44, R28, R34, R44 ;  /* 0x000000221c2cd225 */ /* 0x000fe200078e002c */
[----:B--2---:R-:W-:-:S03]  /*15d0*/  @!P6 LEA R40, P0, R42, R20, 0x2 ;  /* 0x000000142a28e211 */ /* 0x004fc600078010ff */
[----:B------:R-:W-:Y:S02]  /*15e0*/  @!P5 IMAD.IADD R23, R45, 0x1, R23 ;  /* 0x000000012d17d824 */ /* 0x000fe400078e0217 */
[----:B------:R-:W-:Y:S01]  /*15f0*/  @!P4 IMAD.MOV.U32 R48, RZ, RZ, R36 ;  /* 0x000000ffff30c224 */ /* 0x000fe200078e0024 */
[----:B------:R-:W-:Y:S01]  /*1600*/  @!P6 LEA.HI.X R41, R42, R21, R38, 0x2, P0 ;  /* 0x000000152a29e211 */ /* 0x000fe200000f1426 */
[----:B------:R-:W-:Y:S01]  /*1610*/  @!P4 IMAD.MOV.U32 R49, RZ, RZ, R37 ;  /* 0x000000ffff31c224 */ /* 0x000fe200078e0025 */
[----:B0-----:R-:W-:Y:S01]  /*1620*/  @!P5 LEA R42, P0, R44, R18, 0x2 ;  /* 0x000000122c2ad211 */ /* 0x001fe200078010ff */
[----:B------:R-:W-:Y:S01]  /*1630*/  @!P4 IMAD R39, R39, R28, RZ ;  /* 0x0000001c2727c224 */ /* 0x000fe200078e02ff */
[----:B------:R-:W0:Y:S01]  /*1640*/  @!P2 LDC.64 R20, c[0x0][0x2b8] ;  /* 0x0000ae00ff14ab82 */ /* 0x000e220000000a00 */
[----:B------:R-:W-:Y:S01]  /*1650*/  @!P4 IMAD.WIDE.U32 R48, R28, R22, R48 ;  /* 0x000000161c30c225 */ /* 0x000fe200078e0030 */
[----:B------:R-:W-:Y:S02]  /*1660*/  @!P5 LEA.HI.X R43, R44, R19, R23, 0x2, P0 ;  /* 0x000000132c2bd211 */ /* 0x000fe400000f1417 */
[----:B------:R-:W-:Y:S01]  /*1670*/  @!P3 SHF.R.S32.HI R19, RZ, 0x1f, R31 ;  /* 0x0000001fff13b819 */ /* 0x000fe2000001141f */
[----:B------:R-:W-:Y:S01]  /*1680*/  @!P4 IMAD R18, R22, R5, R39 ;  /* 0x000000051612c224 */ /* 0x000fe200078e0227 */
[----:B----4-:R-:W-:-:S02]  /*1690*/  @!P4 LEA R46, P0, R48, R26, 0x2 ;  /* 0x0000001a302ec211 */ /* 0x010fc400078010ff */
[----:B------:R-:W1:Y:S01]  /*16a0*/  @!P3 LDC.64 R22, c[0x0][0x2b8] ;  /* 0x0000ae00ff16bb82 */ /* 0x000e620000000a00 */
[----:B------:R-:W-:Y:S01]  /*16b0*/  @!P3 IMAD R34, R19, R28, RZ ;  /* 0x0000001c1322b224 */ /* 0x000fe200078e02ff */
[----:B------:R-:W-:-:S06]  /*16c0*/  @!P4 IADD3 R26, R49, R18, RZ ;  /* 0x00000012311ac210 */ /* 0x000fcc0007ffe0ff */
[----:B------:R-:W2:Y:S01]  /*16d0*/  @!P1 LDC.64 R18, c[0x0][0x2b8] ;  /* 0x0000ae00ff129b82 */ /* 0x000ea20000000a00 */
[----:B------:R-:W-:Y:S01]  /*16e0*/  @!P4 LEA.HI.X R47, R48, R27, R26, 0x2, P0 ;  /* 0x0000001b302fc211 */ /* 0x000fe200000f141a */
[----:B------:R-:W-:Y:S01]  /*16f0*/  @!P3 IMAD.MOV.U32 R44, RZ, RZ, R36 ;  /* 0x000000ffff2cb224 */ /* 0x000fe200078e0024 */
[----:B------:R-:W-:Y:S01]  /*1700*/  @!P1 SHF.R.S32.HI R27, RZ, 0x1f, R10 ;  /* 0x0000001fff1b9819 */ /* 0x000fe2000001140a */
[----:B------:R-:W-:Y:S01]  /*1710*/  @!P3 IMAD.MOV.U32 R45, RZ, RZ, R37 ;  /* 0x000000ffff2db224 */ /* 0x000fe200078e0025 */
[----:B------:R-:W-:Y:S01]  /*1720*/  @!P2 SHF.R.S32.HI R39, RZ, 0x1f, R29 ;  /* 0x0000001fff27a819 */ /* 0x000fe2000001141d */
[----:B------:R-:W-:Y:S02]  /*1730*/  @!P3 IMAD R34, R31, R5, R34 ;  /* 0x000000051f22b224 */ /* 0x000fe400078e0222 */
[----:B------:R-:W-:-:S04]  /*1740*/  @!P3 IMAD.WIDE.U32 R44, R28, R31, R44 ;  /* 0x0000001f1c2cb225 */ /* 0x000fc800078e002c */
[-C--:B------:R-:W-:Y:S02]  /*1750*/  @!P1 IMAD R31, R27, R28.reuse, RZ ;  /* 0x0000001c1b1f9224 */ /* 0x080fe400078e02ff */
[----:B------:R-:W-:Y:S02]  /*1760*/  @!P2 IMAD R38, R39, R28, RZ ;  /* 0x0000001c2726a224 */ /* 0x000fe400078e02ff */
[--C-:B------:R-:W-:Y:S02]  /*1770*/  @!P2 IMAD.MOV.U32 R48, RZ, RZ, R36.reuse ;  /* 0x000000ffff30a224 */ /* 0x100fe400078e0024 */
[--C-:B------:R-:W-:Y:S02]  /*1780*/  @!P2 IMAD.MOV.U32 R49, RZ, RZ, R37.reuse ;  /* 0x000000ffff31a224 */ /* 0x100fe400078e0025 */
[----:B------:R-:W-:-:S04]  /*1790*/  @!P1 IMAD.WIDE.U32 R36, R28, R10, R36 ;  /* 0x0000000a1c249225 */ /* 0x000fc800078e0024 */
[-C--:B------:R-:W-:Y:S02]  /*17a0*/  @!P1 IMAD R31, R10, R5.reuse, R31 ;  /* 0x000000050a1f9224 */ /* 0x080fe400078e021f */
[----:B------:R-:W-:Y:S02]  /*17b0*/  @!P2 IMAD R38, R29, R5, R38 ;  /* 0x000000051d26a224 */ /* 0x000fe400078e0226 */
[----:B------:R-:W-:Y:S01]  /*17c0*/  @!P2 IMAD.WIDE.U32 R48, R28, R29, R48 ;  /* 0x0000001d1c30a225 */ /* 0x000fe200078e0030 */
[----:B--2---:R-:W-:-:S03]  /*17d0*/  @!P1 LEA R18, P0, R36, R18, 0x2 ;  /* 0x0000001224129211 */ /* 0x004fc600078010ff */
[----:B------:R-:W-:Y:S02]  /*17e0*/  IMAD.MOV.U32 R26, RZ, RZ, -0x800000 ;  /* 0xff800000ff1a7424 */ /* 0x000fe400078e00ff */
[----:B------:R-:W-:Y:S02]  /*17f0*/  IMAD.MOV.U32 R29, RZ, RZ, -0x800000 ;  /* 0xff800000ff1d7424 */ /* 0x000fe400078e00ff */
[----:B------:R-:W-:Y:S02]  /*1800*/  @!P1 IMAD.IADD R31, R37, 0x1, R31 ;  /* 0x00000001251f9824 */ /* 0x000fe400078e021f */
[----:B------:R-:W-:Y:S01]  /*1810*/  IMAD.MOV.U32 R27, RZ, RZ, -0x800000 ;  /* 0xff800000ff1b7424 */ /* 0x000fe200078e00ff */
[----:B------:R2:W4:Y:S01]  /*1820*/  @!P6 LDG.E R26, desc[UR8][R40.64] ;  /* 0x00000008281ae981 */ /* 0x000522000c1e1900 */
[----:B------:R-:W-:Y:S01]  /*1830*/  @!P3 IADD3 R34, R45, R34, RZ ;  /* 0x000000222d22b210 */ /* 0x000fe20007ffe0ff */
[----:B------:R-:W-:Y:S01]  /*1840*/  @!P2 IMAD.IADD R38, R49, 0x1, R38 ;  /* 0x000000013126a824 */ /* 0x000fe200078e0226 */
[----:B------:R-:W-:Y:S01]  /*1850*/  @!P1 LEA.HI.X R19, R36, R19, R31, 0x2, P0 ;  /* 0x0000001324139211 */ /* 0x000fe200000f141f */
[----:B------:R-:W4:Y:S01]  /*1860*/  @!P5 LDG.E R29, desc[UR8][R42.64] ;  /* 0x000000082a1dd981 */ /* 0x000f22000c1e1900 */
[----:B-1----:R-:W-:Y:S01]  /*1870*/  @!P3 LEA R22, P5, R44, R22, 0x2 ;  /* 0x000000162c16b211 */ /* 0x002fe200078a10ff */
[----:B------:R-:W-:Y:S01]  /*1880*/  IMAD.MOV.U32 R31, RZ, RZ, -0x800000 ;  /* 0xff800000ff1f7424 */ /* 0x000fe200078e00ff */
[----:B------:R-:W1:Y:S01]  /*1890*/  LDC R37, c[0x0][0x270] ;  /* 0x00009c00ff257b82 */ /* 0x000e620000000800 */
[----:B------:R-:W4:Y:S01]  /*18a0*/  @!P4 LDG.E R27, desc[UR8][R46.64] ;  /* 0x000000082e1bc981 */ /* 0x000f22000c1e1900 */
[----:B0-----:R-:W-:-:S02]  /*18b0*/  @!P2 LEA R20, P4, R48, R20, 0x2 ;  /* 0x000000143014a211 */ /* 0x001fc400078810ff */
[----:B------:R-:W-:Y:S01]  /*18c0*/  @!P3 LEA.HI.X R23, R44, R23, R34, 0x2, P5 ;  /* 0x000000172c17b211 */ /* 0x000fe200028f1422 */
[----:B------:R-:W-:Y:S01]  /*18d0*/  IMAD.MOV.U32 R34, RZ, RZ, -0x800000 ;  /* 0xff800000ff227424 */ /* 0x000fe200078e00ff */
[----:B------:R0:W4:Y:S01]  /*18e0*/  @!P1 LDG.E R31, desc[UR8][R18.64] ;  /* 0x00000008121f9981 */ /* 0x000122000c1e1900 */
[----:B------:R-:W-:Y:S01]  /*18f0*/  IMAD.MOV.U32 R36, RZ, RZ, -0x800000 ;  /* 0xff800000ff247424 */ /* 0x000fe200078e00ff */
[----:B------:R-:W-:-:S03]  /*1900*/  @!P2 LEA.HI.X R21, R48, R21, R38, 0x2, P4 ;  /* 0x000000153015a211 */ /* 0x000fc600020f1426 */
[----:B------:R0:W4:Y:S04]  /*1910*/  @!P3 LDG.E R34, desc[UR8][R22.64] ;  /* 0x000000081622b981 */ /* 0x000128000c1e1900 */
[----:B------:R0:W4:Y:S01]  /*1920*/  @!P2 LDG.E R36, desc[UR8][R20.64] ;  /* 0x000000081424a981 */ /* 0x000122000c1e1900 */
[----:B-1----:R-:W-:-:S04]  /*1930*/  IABS R38, R37 ;  /* 0x0000002500267213 */ /* 0x002fc80000000000 */
[----:B------:R-:W2:Y:S08]  /*1940*/  I2F.U32.RP R39, R38 ;  /* 0x0000002600277306 */ /* 0x000eb00000209000 */
[----:B--2---:R-:W1:Y:S01]  /*1950*/  MUFU.RCP R40, R39 ;  /* 0x0000002700287308 */ /* 0x004e620000001000 */
[----:B------:R-:W2:Y:S01]  /*1960*/  S2R R10, SR_CgaCtaId ;  /* 0x00000000000a7919 */ /* 0x000ea20000008800 */
[----:B-1----:R-:W-:-:S06]  /*1970*/  IADD3 R40, R40, 0xffffffe, RZ ;  /* 0x0ffffffe28287810 */ /* 0x002fcc0007ffe0ff */
[----:B------:R-:W1:Y:S01]  /*1980*/  F2I.FTZ.U32.TRUNC.NTZ R41, R40 ;  /* 0x0000002800297305 */ /* 0x000e62000021f000 */
[----:B0-----:R-:W-:Y:S02]  /*1990*/  IABS R18, R6 ;  /* 0x0000000600127213 */ /* 0x001fe40000000000 */
[----:B------:R-:W-:Y:S01]  /*19a0*/  IABS R19, R37 ;  /* 0x0000002500137213 */ /* 0x000fe20000000000 */
[----:B-1----:R-:W-:Y:S02]  /*19b0*/  IMAD.MOV R22, RZ, RZ, -R41 ;  /* 0x000000ffff167224 */ /* 0x002fe400078e0a29 */
[----:B------:R-:W-:Y:S02]  /*19c0*/  IMAD.MOV.U32 R40, RZ, RZ, RZ ;  /* 0x000000ffff287224 */ /* 0x000fe400078e00ff */
[----:B------:R-:W-:-:S04]  /*19d0*/  IMAD R23, R22, R38, RZ ;  /* 0x0000002616177224 */ /* 0x000fc800078e02ff */
[----:B------:R-:W-:Y:S01]  /*19e0*/  IMAD.HI.U32 R23, R41, R23, R40 ;  /* 0x0000001729177227 */ /* 0x000fe200078e0028 */
[----:B------:R-:W-:-:S03]  /*19f0*/  MOV R21, 0x400 ;  /* 0x0000040000157802 */ /* 0x000fc60000000f00 */
[----:B------:R-:W-:Y:S02]  /*1a00*/  IMAD.MOV R19, RZ, RZ, -R19 ;  /* 0x000000ffff137224 */ /* 0x000fe400078e0a13 */
[----:B------:R-:W-:Y:S01]  /*1a10*/  IMAD.HI.U32 R20, R23, R18, RZ ;  /* 0x0000001217147227 */ /* 0x000fe200078e00ff */
[----:B--2---:R-:W-:-:S03]  /*1a20*/  LEA R10, R10, R21, 0x18 ;  /* 0x000000150a0a7211 */ /* 0x004fc600078ec0ff */
[----:B------:R-:W-:Y:S01]  /*1a30*/  IMAD R19, R20, R19, R18 ;  /* 0x0000001314137224 */ /* 0x000fe200078e0212 */
[C---:B------:R-:W-:Y:S02]  /*1a40*/  ISETP.GT.AND P1, PT, R35.reuse, 0x37f, PT ;  /* 0x0000037f2300780c */ /* 0x040fe40003f24270 */
[C---:B------:R-:W-:Y:S02]  /*1a50*/  ISETP.GT.AND P2, PT, R35.reuse, 0x3ff, PT ;  /* 0x000003ff2300780c */ /* 0x040fe40003f44270 */
[----:B------:R-:W-:Y:S01]  /*1a60*/  ISETP.GT.AND P0, PT, R35, 0x2ff, PT ;  /* 0x000002ff2300780c */ /* 0x000fe20003f04270 */
[----:B------:R-:W-:Y:S01]  /*1a70*/  IMAD R7, R7, 0x44, R10 ;  /* 0x0000004407077824 */ /* 0x000fe200078e020a */
[----:B------:R-:W-:Y:S02]  /*1a80*/  ISETP.GT.U32.AND P4, PT, R38, R19, PT ;  /* 0x000000132600720c */ /* 0x000fe40003f84070 */
[C---:B------:R-:W-:Y:S01]  /*1a90*/  ISETP.GT.AND P3, PT, R35.reuse, 0x27f, PT ;  /* 0x0000027f2300780c */ /* 0x040fe20003f64270 */
[----:B------:R-:W-:Y:S01]  /*1aa0*/  IMAD R7, R0, 0x4, R7 ;  /* 0x0000000400077824 */ /* 0x000fe200078e0207 */
[----:B------:R-:W-:-:S09]  /*1ab0*/  ISETP.GT.AND P6, PT, R35, 0x7f, PT ;  /* 0x0000007f2300780c */ /* 0x000fd20003fc4270 */
[----:B------:R-:W-:Y:S01]  /*1ac0*/  @!P4 IMAD.IADD R19, R19, 0x1, -R38 ;  /* 0x000000011313c824 */ /* 0x000fe200078e0a26 */
[----:B------:R-:W-:Y:S02]  /*1ad0*/  LOP3.LUT R0, R33, R13, RZ, 0xfc, !PT ;  /* 0x0000000d21007212 */ /* 0x000fe400078efcff */
[----:B------:R-:W-:Y:S02]  /*1ae0*/  LOP3.LUT R6, R6, R37, RZ, 0x3c, !PT ;  /* 0x0000002506067212 */ /* 0x000fe400078e3cff */
[----:B------:R-:W-:Y:S01]  /*1af0*/  @!P4 IADD3 R20, R20, 0x1, RZ ;  /* 0x000000011414c810 */ /* 0x000fe20007ffe0ff */
[----:B------:R-:W-:Y:S01]  /*1b00*/  BSSY B0, `(.L_x_57) ;  /* 0x0000031000007945 */ /* 0x000fe20003800000 */
[----:B---3--:R0:W-:Y:S01]  /*1b10*/  @!P1 STS [R7+0x220], R15 ;  /* 0x0002200f07009388 */ /* 0x0081e20000000800 */
[----:B------:R-:W-:-:S03]  /*1b20*/  ISETP.GT.AND P1, PT, R35, 0x17f, PT ;  /* 0x0000017f2300780c */ /* 0x000fc60003f24270 */
[----:B-----5:R0:W-:Y:S01]  /*1b30*/  @!P2 STS [R7], R24 ;  /* 0x000000180700a388 */ /* 0x0201e20000000800 */
[----:B------:R-:W-:-:S03]  /*1b40*/  ISETP.GT.AND P2, PT, R35, 0x1ff, PT ;  /* 0x000001ff2300780c */ /* 0x000fc60003f44270 */
[----:B----4-:R0:W-:Y:S01]  /*1b50*/  @!P0 STS [R7+0x440], R26 ;  /* 0x0004401a07008388 */ /* 0x0101e20000000800 */
[----:B------:R-:W-:-:S03]  /*1b60*/  ISETP.GT.AND P0, PT, R35, 0xff, PT ;  /* 0x000000ff2300780c */ /* 0x000fc60003f04270 */
[----:B------:R0:W-:Y:S01]  /*1b70*/  @!P3 STS [R7+0x660], R29 ;  /* 0x0006601d0700b388 */ /* 0x0001e20000000800 */
[----:B------:R-:W-:-:S05]  /*1b80*/  ISETP.GE.U32.AND P3, PT, R19, R38, PT ;  /* 0x000000261300720c */ /* 0x000fca0003f66070 */
[----:B------:R0:W-:Y:S04]  /*1b90*/  @!P2 STS [R7+0x880], R27 ;  /* 0x0008801b0700a388 */ /* 0x0001e80000000800 */
[----:B------:R0:W-:Y:S01]  /*1ba0*/  @!P6 STS [R7+0xee0], R31 ;  /* 0x000ee01f0700e388 */ /* 0x0001e20000000800 */
[----:B------:R-:W-:-:S03]  /*1bb0*/  ISETP.GE.AND P2, PT, R6, RZ, PT ;  /* 0x000000ff0600720c */ /* 0x000fc60003f46270 */
[----:B------:R0:W-:Y:S01]  /*1bc0*/  @!P1 STS [R7+0xaa0], R34 ;  /* 0x000aa02207009388 */ /* 0x0001e20000000800 */
[----:B------:R-:W-:-:S03]  /*1bd0*/  ISETP.NE.U32.AND P1, PT, R0, RZ, PT ;  /* 0x000000ff0000720c */ /* 0x000fc60003f25070 */
[----:B------:R0:W-:Y:S01]  /*1be0*/  @!P0 STS [R7+0xcc0], R36 ;  /* 0x000cc02407008388 */ /* 0x0001e20000000800 */
[----:B------:R-:W-:Y:S01]  /*1bf0*/  ISETP.NE.AND P0, PT, R37, RZ, PT ;  /* 0x000000ff2500720c */ /* 0x000fe20003f05270 */
[----:B------:R-:W-:-:S04]  /*1c00*/  @P3 VIADD R20, R20, 0x1 ;  /* 0x0000000114143836 */ /* 0x000fc80000000000 */
[----:B------:R-:W-:-:S04]  /*1c10*/  IMAD.MOV.U32 R6, RZ, RZ, R20 ;  /* 0x000000ffff067224 */ /* 0x000fc800078e0014 */
[----:B------:R-:W-:-:S04]  /*1c20*/  @!P2 IMAD.MOV R6, RZ, RZ, -R6 ;  /* 0x000000ffff06a224 */ /* 0x000fc800078e0a06 */
[----:B------:R-:W-:Y:S01]  /*1c30*/  @!P0 LOP3.LUT R6, RZ, R37, RZ, 0x33, !PT ;  /* 0x00000025ff068212 */ /* 0x000fe200078e33ff */
[----:B------:R-:W-:Y:S06]  /*1c40*/  @!P1 BRA `(.L_x_58) ;  /* 0x0000000000249947 */ /* 0x000fec0003800000 */
[----:B------:R-:W-:Y:S01]  /*1c50*/  IMAD.MOV.U32 R18, RZ, RZ, R32 ;  /* 0x000000ffff127224 */ /* 0x000fe200078e0020 */
[----:B0-----:R-:W-:Y:S01]  /*1c60*/  MOV R24, R14 ;  /* 0x0000000e00187202 */ /* 0x001fe20000000f00 */
[----:B------:R-:W-:Y:S01]  /*1c70*/  IMAD.MOV.U32 R19, RZ, RZ, R33 ;  /* 0x000000ffff137224 */ /* 0x000fe200078e0021 */
[----:B------:R-:W-:Y:S02]  /*1c80*/  MOV R23, R13 ;  /* 0x0000000d00177202 */ /* 0x000fe40000000f00 */
[----:B------:R-:W-:Y:S02]  /*1c90*/  MOV R22, 0x1cb0 ;  /* 0x00001cb000167802 */ /* 0x000fe40000000f00 */
[----:B------:R-:W-:Y:S05]  /*1ca0*/  CALL.REL.NOINC `($__internal_1_$__cuda_sm20_div_s64) ;  /* 0x0000003400947944 */ /* 0x000fea0003c00000 */
[----:B------:R-:W-:Y:S02]  /*1cb0*/  MOV R46, R0 ;  /* 0x00000000002e7202 */ /* 0x000fe40000000f00 */
[----:B------:R-:W-:Y:S01]  /*1cc0*/  MOV R47, R27 ;  /* 0x0000001b002f7202 */ /* 0x000fe20000000f00 */
[----:B------:R-:W-:Y:S05]  /*1cd0*/  BRA `(.L_x_59) ;  /* 0x00000000004c7947 */ /* 0x000fea0003800000 */
.L_x_58:
[----:B0-----:R-:W0:Y:S01]  /*1ce0*/  I2F.U32.RP R15, R14 ;  /* 0x0000000e000f7306 */ /* 0x001e220000209000 */
        /* <DEDUP_REMOVED lines=18> */
.L_x_59:
[----:B------:R-:W-:Y:S05]  /*1e10*/  BSYNC B0 ;  /* 0x0000000000007941 */ /* 0x000fea0003800000 */
.L_x_57:
[----:B------:R-:W-:Y:S01]  /*1e20*/  BAR.SYNC.DEFER_BLOCKING 0x0 ;  /* 0x0000000000007b1d */ /* 0x000fe20000010000 */
[----:B------:R-:W-:Y:S01]  /*1e30*/  LEA.HI R15, R30, R35, RZ, 0x3 ;  /* 0x000000231e0f7211 */ /* 0x000fe200078f18ff */
[----:B------:R-:W-:Y:S01]  /*1e40*/  IMAD.MOV.U32 R42, RZ, RZ, -0x800000 ;  /* 0xff800000ff2a7424 */ /* 0x000fe200078e00ff */
[----:B------:R-:W-:Y:S01]  /*1e50*/  MOV R40, 0xff800000 ;  /* 0xff80000000287802 */ /* 0x000fe20000000f00 */
[----:B------:R-:W-:Y:S01]  /*1e60*/  IMAD.MOV.U32 R31, RZ, RZ, -0x800000 ;  /* 0xff800000ff1f7424 */ /* 0x000fe200078e00ff */
[----:B------:R-:W-:Y:S01]  /*1e70*/  LOP3.LUT R0, R15, 0xfffffff8, RZ, 0xc0, !PT ;  /* 0xfffffff80f007812 */ /* 0x000fe200078ec0ff */
[----:B------:R-:W-:Y:S01]  /*1e80*/  IMAD.MOV.U32 R38, RZ, RZ, -0x800000 ;  /* 0xff800000ff267424 */ /* 0x000fe200078e00ff */
[----:B------:R-:W-:Y:S01]  /*1e90*/  SHF.R.S32.HI R15, RZ, 0x3, R15 ;  /* 0x00000003ff0f7819 */ /* 0x000fe2000001140f */
[----:B------:R-:W-:Y:S01]  /*1ea0*/  IMAD.MOV.U32 R34, RZ, RZ, -0x800000 ;  /* 0xff800000ff227424 */ /* 0x000fe200078e00ff */
[----:B------:R-:W-:Y:S01]  /*1eb0*/  MOV R30, 0xff800000 ;  /* 0xff800000001e7802 */ /* 0x000fe20000000f00 */
[----:B------:R-:W-:Y:S01]  /*1ec0*/  IMAD.IADD R35, R35, 0x1, -R0 ;  /* 0x0000000123237824 */ /* 0x000fe200078e0a00 */
[----:B------:R-:W-:Y:S01]  /*1ed0*/  IABS R19, R3 ;  /* 0x0000000300137213 */ /* 0x000fe20000000000 */
[----:B------:R-:W-:Y:S01]  /*1ee0*/  IMAD.MOV.U32 R36, RZ, RZ, -0x800000 ;  /* 0xff800000ff247424 */ /* 0x000fe200078e00ff */
[----:B------:R-:W0:Y:S01]  /*1ef0*/  LDC R0, c[0x0][0x270] ;  /* 0x00009c00ff007b82 */ /* 0x000e220000000800 */
[----:B------:R-:W-:Y:S01]  /*1f00*/  IMAD R10, R35, 0x44, R10 ;  /* 0x00000044230a7824 */ /* 0x000fe200078e020a */
[----:B------:R-:W1:Y:S01]  /*1f10*/  I2F.RP R29, R19 ;  /* 0x00000013001d7306 */ /* 0x000e620000209400 */
[----:B------:R-:W-:Y:S01]  /*1f20*/  IMAD.MOV.U32 R32, RZ, RZ, -0x800000 ;  /* 0xff800000ff207424 */ /* 0x000fe200078e00ff */
[----:B------:R-:W-:Y:S01]  /*1f30*/  ULDC.U8 UR4, c[0x0][0x3d9] ;  /* 0x0000f64000047ab9 */ /* 0x000fe20000000000 */
[----:B------:R-:W-:Y:S01]  /*1f40*/  BSSY B1, `(.L_x_60) ;  /* 0x000024e000017945 */ /* 0x000fe20003800000 */
[----:B------:R-:W-:-:S05]  /*1f50*/  LEA R33, R15, R10, 0x2 ;  /* 0x0000000a0f217211 */ /* 0x000fca00078e10ff */
[----:B------:R-:W-:Y:S04]  /*1f60*/  @!P6 LDS R42, [R33] ;  /* 0x00000000212ae984 */ /* 0x000fe80000000800 */
[----:B------:R-:W2:Y:S01]  /*1f70*/  @!P6 LDS R31, [R33+0x220] ;  /* 0x00022000211fe984 */ /* 0x000ea20000000800 */
[----:B-1----:R-:W1:Y:S03]  /*1f80*/  MUFU.RCP R29, R29 ;  /* 0x0000001d001d7308 */ /* 0x002e660000001000 */
[----:B------:R-:W3:Y:S04]  /*1f90*/  @!P6 LDS R38, [R33+0x440] ;  /* 0x000440002126e984 */ /* 0x000ee80000000800 */
[----:B------:R-:W4:Y:S01]  /*1fa0*/  @!P6 LDS R40, [R33+0x660] ;  /* 0x000660002128e984 */ /* 0x000f220000000800 */
[----:B0-----:R-:W-:-:S03]  /*1fb0*/  IABS R18, R0 ;  /* 0x0000000000127213 */ /* 0x001fc60000000000 */
[----:B------:R-:W0:Y:S04]  /*1fc0*/  @!P6 LDS R34, [R33+0x880] ;  /* 0x000880002122e984 */ /* 0x000e280000000800 */
[----:B------:R-:W5:Y:S01]  /*1fd0*/  @!P6 LDS R36, [R33+0xaa0] ;  /* 0x000aa0002124e984 */ /* 0x000f620000000800 */
[----:B-1----:R-:W-:-:S03]  /*1fe0*/  VIADD R48, R29, 0xffffffe ;  /* 0x0ffffffe1d307836 */ /* 0x002fc60000000000 */
[----:B------:R-:W1:Y:S01]  /*1ff0*/  @!P6 LDS R30, [R33+0xcc0] ;  /* 0x000cc000211ee984 */ /* 0x000e620000000800 */
[----:B------:R2:W-:Y:S03]  /*2000*/  F2I.FTZ.U32.TRUNC.NTZ R49, R48 ;  /* 0x0000003000317305 */ /* 0x0005e6000021f000 */
[----:B------:R-:W1:Y:S01]  /*2010*/  @!P6 LDS R32, [R33+0xee0] ;  /* 0x000ee0002120e984 */ /* 0x000e620000000800 */
[----:B--2---:R-:W-:Y:S01]  /*2020*/  IMAD.MOV.U32 R48, RZ, RZ, RZ ;  /* 0x000000ffff307224 */ /* 0x004fe200078e00ff */
[----:B------:R-:W-:-:S04]  /*2030*/  FMNMX.FTZ R7, R42, R31, !PT ;  /* 0x0000001f2a077209 */ /* 0x000fc80007810000 */
[----:B---3--:R-:W-:-:S04]  /*2040*/  FMNMX.FTZ R7, R7, R38, !PT ;  /* 0x0000002607077209 */ /* 0x008fc80007810000 */
[----:B----4-:R-:W-:-:S04]  /*2050*/  FMNMX.FTZ R7, R7, R40, !PT ;  /* 0x0000002807077209 */ /* 0x010fc80007810000 */
[----:B0-----:R-:W-:-:S04]  /*2060*/  FMNMX.FTZ R7, R7, R34, !PT ;  /* 0x0000002207077209 */ /* 0x001fc80007810000 */
[----:B-----5:R-:W-:-:S04]  /*2070*/  FMNMX.FTZ R7, R7, R36, !PT ;  /* 0x0000002407077209 */ /* 0x020fc80007810000 */
[----:B-1----:R-:W-:-:S04]  /*2080*/  FMNMX.FTZ R7, R7, R30, !PT ;  /* 0x0000001e07077209 */ /* 0x002fc80007810000 */
[----:B------:R-:W-:-:S05]  /*2090*/  FMNMX.FTZ R10, R7, R32, !PT ;  /* 0x00000020070a7209 */ /* 0x000fca0007810000 */
[----:B------:R-:W0:Y:S02]  /*20a0*/  SHFL.BFLY PT, R21, R10, 0x4, 0x1f ;  /* 0x0c801f000a157f89 */ /* 0x000e2400000e0000 */
[----:B0-----:R-:W-:Y:S02]  /*20b0*/  FMNMX.FTZ R21, R10, R21, !PT ;  /* 0x000000150a157209 */ /* 0x001fe40007810000 */
[----:B------:R-:W0:Y:S03]  /*20c0*/  I2F.U32.RP R10, R18 ;  /* 0x00000012000a7306 */ /* 0x000e260000209000 */
[----:B------:R-:W1:Y:S05]  /*20d0*/  SHFL.BFLY PT, R20, R21, 0x2, 0x1f ;  /* 0x0c401f0015147f89 */ /* 0x000e6a00000e0000 */
[----:B0-----:R-:W-:Y:S01]  /*20e0*/  MUFU.RCP R10, R10 ;  /* 0x0000000a000a7308 */ /* 0x001fe20000001000 */
[----:B-1----:R-:W-:-:S05]  /*20f0*/  FMNMX.FTZ R20, R21, R20, !PT ;  /* 0x0000001415147209 */ /* 0x002fca0007810000 */
[----:B------:R-:W0:Y:S02]  /*2100*/  SHFL.BFLY PT, R7, R20, 0x1, 0x1f ;  /* 0x0c201f0014077f89 */ /* 0x000e2400000e0000 */
[----:B0-----:R-:W-:-:S04]  /*2110*/  FMNMX.FTZ R7, R20, R7, !PT ;  /* 0x0000000714077209 */ /* 0x001fc80007810000 */
        /* <DEDUP_REMOVED lines=18> */
[----:B------:R-:W-:-:S03]  /*2240*/  FMUL.FTZ R21, R21, 1.4426950216293334961 ;  /* 0x3fb8aa3b15157820 */ /* 0x000fc60000410000 */
[----:B------:R-:W0:Y:S01]  /*2250*/  MUFU.EX2 R27, R27 ;  /* 0x0000001b001b7308 */ /* 0x000e220000000800 */
[----:B------:R-:W-:-:S07]  /*2260*/  FMUL.FTZ R20, R20, 1.4426950216293334961 ;  /* 0x3fb8aa3b14147820 */ /* 0x000fce0000410000 */
[----:B------:R-:W1:Y:S08]  /*2270*/  MUFU.EX2 R26, R26 ;  /* 0x0000001a001a7308 */ /* 0x000e700000000800 */
[----:B------:R-:W2:Y:S01]  /*2280*/  MUFU.EX2 R24, R24 ;  /* 0x0000001800187308 */ /* 0x000ea20000000800 */
[----:B0-----:R-:W-:Y:S01]  /*2290*/  FADD.FTZ R27, R44, R27 ;  /* 0x0000001b2c1b7221 */ /* 0x001fe20000010000 */
[----:B------:R-:W-:-:S02]  /*22a0*/  IADD3 R44, R10, 0xffffffe, RZ ;  /* 0x0ffffffe0a2c7810 */ /* 0x000fc40007ffe0ff */
[----:B------:R-:W-:-:S04]  /*22b0*/  IABS R10, R0 ;  /* 0x00000000000a7213 */ /* 0x000fc80000000000 */
[----:B------:R-:W0:Y:S01]  /*22c0*/  MUFU.EX2 R23, R23 ;  /* 0x0000001700177308 */ /* 0x000e220000000800 */
[----:B-1----:R-:W-:Y:S01]  /*22d0*/  FADD.FTZ R27, R27, R26 ;  /* 0x0000001a1b1b7221 */ /* 0x002fe20000010000 */
[--C-:B------:R-:W-:Y:S02]  /*22e0*/  IMAD.MOV R26, RZ, RZ, -R49.reuse ;  /* 0x000000ffff1a7224 */ /* 0x100fe400078e0a31 */
[----:B------:R-:W-:Y:S02]  /*22f0*/  IMAD.MOV R10, RZ, RZ, -R10 ;  /* 0x000000ffff0a7224 */ /* 0x000fe400078e0a0a */
[----:B------:R-:W-:Y:S02]  /*2300*/  IMAD R26, R26, R19, RZ ;  /* 0x000000131a1a7224 */ /* 0x000fe400078e02ff */
[----:B------:R-:W1:Y:S01]  /*2310*/  MUFU.EX2 R22, R22 ;  /* 0x0000001600167308 */ /* 0x000e620000000800 */
[----:B--2---:R-:W-:Y:S01]  /*2320*/  FADD.FTZ R24, R27, R24 ;  /* 0x000000181b187221 */ /* 0x004fe20000010000 */
[----:B------:R-:W-:-:S06]  /*2330*/  IMAD.HI.U32 R26, R49, R26, R48 ;  /* 0x0000001a311a7227 */ /* 0x000fcc00078e0030 */
[----:B------:R-:W2:Y:S01]  /*2340*/  MUFU.EX2 R21, R21 ;  /* 0x0000001500157308 */ /* 0x000ea20000000800 */
[----:B0-----:R-:W-:-:S07]  /*2350*/  FADD.FTZ R23, R24, R23 ;  /* 0x0000001718177221 */ /* 0x001fce0000010000 */
[----:B------:R-:W0:Y:S01]  /*2360*/  MUFU.EX2 R20, R20 ;  /* 0x0000001400147308 */ /* 0x000e220000000800 */
[----:B-1----:R-:W-:-:S07]  /*2370*/  FADD.FTZ R22, R23, R22 ;  /* 0x0000001617167221 */ /* 0x002fce0000010000 */
[----:B------:R1:W3:Y:S01]  /*2380*/  F2I.FTZ.U32.TRUNC.NTZ R45, R44 ;  /* 0x0000002c002d7305 */ /* 0x0002e2000021f000 */
[----:B--2---:R-:W-:-:S04]  /*2390*/  FADD.FTZ R23, R22, R21 ;  /* 0x0000001516177221 */ /* 0x004fc80000010000 */
[----:B0-----:R-:W-:Y:S01]  /*23a0*/  FADD.FTZ R22, R23, R20 ;  /* 0x0000001417167221 */ /* 0x001fe20000010000 */
[----:B------:R-:W-:Y:S02]  /*23b0*/  IADD3 R23, R19, UR5, RZ ;  /* 0x0000000513177c10 */ /* 0x000fe4000fffe0ff */
[----:B------:R-:W-:Y:S02]  /*23c0*/  IABS R20, R3 ;  /* 0x0000000300147213 */ /* 0x000fe40000000000 */
[----:B------:R-:W0:Y:S01]  /*23d0*/  SHFL.BFLY PT, R27, R22, 0x4, 0x1f ;  /* 0x0c801f00161b7f89 */ /* 0x000e2200000e0000 */
[----:B-1----:R-:W-:Y:S01]  /*23e0*/  HFMA2.MMA R44, -RZ, RZ, 0, 0 ;  /* 0x00000000ff2c7435 */ /* 0x002fe200000001ff */
[----:B---3--:R-:W-:Y:S01]  /*23f0*/  IMAD.MOV R29, RZ, RZ, -R45 ;  /* 0x000000ffff1d7224 */ /* 0x008fe200078e0a2d */
[----:B------:R-:W-:Y:S01]  /*2400*/  IABS R21, R23 ;  /* 0x0000001700157213 */ /* 0x000fe20000000000 */
[----:B------:R-:W-:-:S04]  /*2410*/  IMAD.MOV R20, RZ, RZ, -R20 ;  /* 0x000000ffff147224 */ /* 0x000fc800078e0a14 */
[----:B------:R-:W-:-:S04]  /*2420*/  IMAD.HI.U32 R26, R26, R21, RZ ;  /* 0x000000151a1a7227 */ /* 0x000fc800078e00ff */
[----:B------:R-:W-:-:S05]  /*2430*/  IMAD R20, R26, R20, R21 ;  /* 0x000000141a147224 */ /* 0x000fca00078e0215 */
[----:B------:R-:W-:Y:S01]  /*2440*/  ISETP.GT.U32.AND P4, PT, R19, R20, PT ;  /* 0x000000141300720c */ /* 0x000fe20003f84070 */
[----:B0-----:R-:W-:Y:S01]  /*2450*/  FADD.FTZ R27, R22, R27 ;  /* 0x0000001b161b7221 */ /* 0x001fe20000010000 */
[----:B------:R-:W-:Y:S01]  /*2460*/  IMAD R22, R29, R18, RZ ;  /* 0x000000121d167224 */ /* 0x000fe200078e02ff */
[----:B------:R-:W-:-:S03]  /*2470*/  MOV R29, 0x7f800000 ;  /* 0x7f800000001d7802 */ /* 0x000fc60000000f00 */
[----:B------:R-:W0:Y:S01]  /*2480*/  SHFL.BFLY PT, R24, R27, 0x2, 0x1f ;  /* 0x0c401f001b187f89 */ /* 0x000e2200000e0000 */
[----:B------:R-:W-:-:S06]  /*2490*/  IMAD.HI.U32 R22, R45, R22, R44 ;  /* 0x000000162d167227 */ /* 0x000fcc00078e002c */
[-C--:B------:R-:W-:Y:S02]  /*24a0*/  @!P4 IADD3 R20, R20, -R19.reuse, RZ ;  /* 0x800000131414c210 */ /* 0x080fe40007ffe0ff */
[----:B------:R-:W-:Y:S02]  /*24b0*/  @!P4 IADD3 R26, R26, 0x1, RZ ;  /* 0x000000011a1ac810 */ /* 0x000fe40007ffe0ff */
[----:B------:R-:W-:Y:S01]  /*24c0*/  ISETP.GE.U32.AND P2, PT, R20, R19, PT ;  /* 0x000000131400720c */ /* 0x000fe20003f46070 */
[----:B------:R-:W-:Y:S01]  /*24d0*/  IMAD.HI.U32 R22, R22, R21, RZ ;  /* 0x0000001516167227 */ /* 0x000fe200078e00ff */
[----:B------:R-:W-:Y:S02]  /*24e0*/  ISETP.GT.AND P4, PT, R4, RZ, PT ;  /* 0x000000ff0400720c */ /* 0x000fe40003f84270 */
[C---:B------:R-:W-:Y:S01]  /*24f0*/  LOP3.LUT R20, R23.reuse, R19, RZ, 0x3c, !PT ;  /* 0x0000001317147212 */ /* 0x040fe200078e3cff */
[----:B------:R-:W-:Y:S01]  /*2500*/  IMAD R21, R22, R10, R21 ;  /* 0x0000000a16157224 */ /* 0x000fe200078e0215 */
[----:B------:R-:W-:Y:S01]  /*2510*/  LOP3.LUT R23, R23, R0, RZ, 0x3c, !PT ;  /* 0x0000000017177212 */ /* 0x000fe200078e3cff */
[----:B------:R-:W1:Y:S01]  /*2520*/  S2R R10, SR_TID.X ;  /* 0x00000000000a7919 */ /* 0x000e620000002100 */
[----:B------:R-:W-:-:S02]  /*2530*/  ISETP.GE.AND P3, PT, R20, RZ, PT ;  /* 0x000000ff1400720c */ /* 0x000fc40003f66270 */
[----:B------:R-:W-:Y:S02]  /*2540*/  ISETP.GT.U32.AND P1, PT, R18, R21, PT ;  /* 0x000000151200720c */ /* 0x000fe40003f24070 */
[----:B------:R-:W-:Y:S02]  /*2550*/  LEA.HI.SX32 R20, R4, 0x1, 0x1 ;  /* 0x0000000104147811 */ /* 0x000fe400078f0aff */
[----:B------:R-:W-:Y:S02]  /*2560*/  @P2 IADD3 R26, R26, 0x1, RZ ;  /* 0x000000011a1a2810 */ /* 0x000fe40007ffe0ff */
[----:B------:R-:W-:Y:S01]  /*2570*/  ISETP.GE.AND P2, PT, R23, RZ, PT ;  /* 0x000000ff1700720c */ /* 0x000fe20003f46270 */
[----:B0-----:R-:W-:Y:S01]  /*2580*/  FADD.FTZ R27, R27, R24 ;  /* 0x000000181b1b7221 */ /* 0x001fe20000010000 */
[----:B------:R-:W-:-:S03]  /*2590*/  SHF.R.S32.HI R23, RZ, 0x1f, R4 ;  /* 0x0000001fff177819 */ /* 0x000fc60000011404 */
[----:B------:R-:W-:Y:S01]  /*25a0*/  @!P3 IADD3 R26, -R26, RZ, RZ ;  /* 0x000000ff1a1ab210 */ /* 0x000fe20007ffe1ff */
[----:B------:R-:W0:Y:S01]  /*25b0*/  SHFL.BFLY PT, R24, R27, 0x1, 0x1f ;  /* 0x0c201f001b187f89 */ /* 0x000e2200000e0000 */
[----:B------:R-:W-:Y:S01]  /*25c0*/  @!P1 IMAD.IADD R21, R21, 0x1, -R18 ;  /* 0x0000000115159824 */ /* 0x000fe200078e0a12 */
[----:B------:R-:W-:Y:S01]  /*25d0*/  ISETP.NE.AND P3, PT, RZ, UR4, PT ;  /* 0x00000004ff007c0c */ /* 0x000fe2000bf65270 */
[----:B------:R-:W-:Y:S02]  /*25e0*/  @!P1 VIADD R22, R22, 0x1 ;  /* 0x0000000116169836 */ /* 0x000fe40000000000 */
[----:B------:R-:W-:Y:S01]  /*25f0*/  @!P4 IMAD.MOV R20, RZ, RZ, R23 ;  /* 0x000000ffff14c224 */ /* 0x000fe200078e0217 */
[----:B------:R-:W-:Y:S02]  /*2600*/  ISETP.GE.U32.AND P5, PT, R21, R18, PT ;  /* 0x000000121500720c */ /* 0x000fe40003fa6070 */
[----:B------:R-:W2:Y:S01]  /*2610*/  LDC R21, c[0x0][0x2c4] ;  /* 0x0000b100ff157b82 */ /* 0x000ea20000000800 */
[----:B------:R-:W-:-:S02]  /*2620*/  LEA.HI.SX32 R18, R3, 0x1, 0x1 ;  /* 0x0000000103127811 */ /* 0x000fc400078f0aff */
[----:B-1----:R-:W-:-:S08]  /*2630*/  LOP3.LUT P4, RZ, R10, 0x7, RZ, 0xc0, !PT ;  /* 0x000000070aff7812 */ /* 0x002fd0000788c0ff */
[----:B------:R-:W-:Y:S01]  /*2640*/  @P5 VIADD R22, R22, 0x1 ;  /* 0x0000000116165836 */ /* 0x000fe20000000000 */
[----:B------:R-:W-:Y:S02]  /*2650*/  ISETP.NE.AND P5, PT, R3, RZ, PT ;  /* 0x000000ff0300720c */ /* 0x000fe40003fa5270 */
[----:B------:R-:W-:Y:S01]  /*2660*/  ISETP.GT.OR P4, PT, R10, 0x7f, P4 ;  /* 0x0000007f0a00780c */ /* 0x000fe20002784670 */
[----:B------:R-:W-:Y:S02]  /*2670*/  @!P2 IMAD.MOV R22, RZ, RZ, -R22 ;  /* 0x000000ffff16a224 */ /* 0x000fe400078e0a16 */
[----:B0-----:R-:W-:Y:S01]  /*2680*/  FADD.FTZ R24, R27, R24 ;  /* 0x000000181b187221 */ /* 0x001fe20000010000 */
[----:B------:R-:W-:-:S04]  /*2690*/  SHF.R.S32.HI R27, RZ, 0x1f, R3 ;  /* 0x0000001fff1b7819 */ /* 0x000fc80000011403 */
[----:B------:R-:W-:Y:S02]  /*26a0*/  FSETP.NE.FTZ.AND P1, PT, R24, RZ, PT ;  /* 0x000000ff1800720b */ /* 0x000fe40003f35000 */
[----:B------:R-:W-:Y:S02]  /*26b0*/  @!P0 IADD3 R18, R27, RZ, RZ ;  /* 0x000000ff1b128210 */ /* 0x000fe40007ffe0ff */
[----:B------:R-:W-:Y:S02]  /*26c0*/  ISETP.NE.AND P0, PT, R0, RZ, PT ;  /* 0x000000ff0000720c */ /* 0x000fe40003f05270 */
[----:B------:R-:W-:Y:S02]  /*26d0*/  @!P5 LOP3.LUT R26, RZ, R19, RZ, 0x33, !PT ;  /* 0x00000013ff1ad212 */ /* 0x000fe400078e33ff */
[----:B--2---:R-:W-:Y:S02]  /*26e0*/  SEL R21, R21, 0x1, !P3 ;  /* 0x0000000115157807 */ /* 0x004fe40005800000 */
[----:B------:R-:W-:-:S02]  /*26f0*/  ISETP.LT.U32.AND P2, PT, R8, R26, PT ;  /* 0x0000001a0800720c */ /* 0x000fc40003f41070 */
[----:B------:R-:W-:Y:S01]  /*2700*/  SHF.R.S32.HI R19, RZ, 0x1f, R26 ;  /* 0x0000001fff137819 */ /* 0x000fe2000001141a */
[----:B------:R-:W0:Y:S01]  /*2710*/  @P1 MUFU.LG2 R24, R24 ;  /* 0x0000001800181308 */ /* 0x000e220000000c00 */
[----:B------:R-:W-:Y:S02]  /*2720*/  IMAD R23, R6, R21, RZ ;  /* 0x0000001506177224 */ /* 0x000fe400078e02ff */
[CC--:B------:R-:W-:Y:S02]  /*2730*/  ISETP.LT.AND.EX P2, PT, R9.reuse, R19.reuse, PT, P2 ;  /* 0x000000130900720c */ /* 0x0c0fe40003f41320 */
[----:B------:R-:W-:Y:S02]  /*2740*/  @!P0 LOP3.LUT R22, RZ, R0, RZ, 0x33, !PT ;  /* 0x00000000ff168212 */ /* 0x000fe400078e33ff */
[----:B------:R-:W-:Y:S02]  /*2750*/  SEL R10, R8, R26, P2 ;  /* 0x0000001a080a7207 */ /* 0x000fe40001000000 */
[----:B------:R-:W-:Y:S01]  /*2760*/  SEL R9, R9, R19, P2 ;  /* 0x0000001309097207 */ /* 0x000fe20001000000 */
[----:B------:R-:W-:-:S04]  /*2770*/  IMAD R21, R22, R21, RZ ;  /* 0x0000001516157224 */ /* 0x000fc800078e02ff */
[----:B------:R-:W-:Y:S02]  /*2780*/  IMAD R8, R18, R21, RZ ;  /* 0x0000001512087224 */ /* 0x000fe400078e02ff */
[----:B0-----:R-:W-:Y:S01]  /*2790*/  @P1 FFMA.FTZ R29, R24, 0.69314718246459960938, R7 ;  /* 0x3f317218181d1823 */ /* 0x001fe20000010007 */
        /* <DEDUP_REMOVED lines=36> */
[----:B------:R-:W-:Y:S02]  /*29e0*/  MOV R22, 0x2a00 ;  /* 0x00002a0000167802 */ /* 0x000fe40000000f00 */
[----:B------:R-:W-:Y:S05]  /*29f0*/  CALL.REL.NOINC `($__internal_1_$__cuda_sm20_div_s64) ;  /* 0x0000002800407944 */ /* 0x000fea0003c00000 */
[-C--:B------:R-:W-:Y:S02]  /*2a00*/  IADD3 R21, P0, RZ, -R0.reuse, RZ ;  /* 0x80000000ff157210 */ /* 0x080fe40007f1e0ff */
[----:B------:R-:W-:Y:S02]  /*2a10*/  MOV R54, R0 ;  /* 0x0000000000367202 */ /* 0x000fe40000000f00 */
[----:B------:R-:W-:Y:S01]  /*2a20*/  IADD3.X R19, RZ, ~R27, RZ, P0, !PT ;  /* 0x8000001bff137210 */ /* 0x000fe200007fe4ff */
[----:B------:R-:W-:Y:S01]  /*2a30*/  IMAD.WIDE.U32 R44, R48, R21, R44 ;  /* 0x00000015302c7225 */ /* 0x000fe200078e002c */
[----:B------:R-:W-:-:S03]  /*2a40*/  MOV R55, R27 ;  /* 0x0000001b00377202 */ /* 0x000fc60000000f00 */
[----:B------:R-:W-:-:S04]  /*2a50*/  IMAD R18, R19, R48, RZ ;  /* 0x0000003013127224 */ /* 0x000fc800078e02ff */
[----:B------:R-:W-:Y:S01]  /*2a60*/  IMAD R19, R23, R21, R18 ;  /* 0x0000001517137224 */ /* 0x000fe200078e0212 */
[----:B------:R-:W-:-:S04]  /*2a70*/  MOV R18, R44 ;  /* 0x0000002c00127202 */ /* 0x000fc80000000f00 */
[----:B------:R-:W-:Y:S01]  /*2a80*/  IADD3 R19, R45, R19, RZ ;  /* 0x000000132d137210 */ /* 0x000fe20007ffe0ff */
[----:B------:R-:W-:Y:S05]  /*2a90*/  BRA `(.L_x_65) ;  /* 0x0000000000587947 */ /* 0x000fea0003800000 */
.L_x_64:
[----:B------:R-:W0:Y:S01]  /*2aa0*/  I2F.U32.RP R20, R48 ;  /* 0x0000003000147306 */ /* 0x000e220000209000 */
[----:B------:R-:W-:Y:S01]  /*2ab0*/  ISETP.NE.U32.AND P0, PT, R48, RZ, PT ;  /* 0x000000ff3000720c */ /* 0x000fe20003f05070 */
[----:B------:R-:W-:-:S06]  /*2ac0*/  HFMA2.MMA R55, -RZ, RZ, 0, 0 ;  /* 0x00000000ff377435 */ /* 0x000fcc00000001ff */
        /* <DEDUP_REMOVED lines=13> */
[----:B------:R-:W-:Y:S02]  /*2ba0*/  ISETP.GE.U32.AND P1, PT, R19, R48, PT ;  /* 0x000000301300720c */ /* 0x000fe40003f26070 */
[----:B------:R-:W-:-:S11]  /*2bb0*/  MOV R19, RZ ;  /* 0x000000ff00137202 */ /* 0x000fd60000000f00 */
[----:B------:R-:W-:Y:S02]  /*2bc0*/  @P1 IADD3 R54, R54, 0x1, RZ ;  /* 0x0000000136361810 */ /* 0x000fe40007ffe0ff */
[----:B------:R-:W-:-:S05]  /*2bd0*/  @!P0 LOP3.LUT R54, RZ, R48, RZ, 0x33, !PT ;  /* 0x00000030ff368212 */ /* 0x000fca00078e33ff */
[----:B------:R-:W-:-:S04]  /*2be0*/  IMAD.MOV R21, RZ, RZ, -R54 ;  /* 0x000000ffff157224 */ /* 0x000fc800078e0a36 */
[----:B------:R-:W-:Y:S02]  /*2bf0*/  IMAD R18, R48, R21, R44 ;  /* 0x0000001530127224 */ /* 0x000fe400078e022c */
.L_x_65:
[----:B------:R-:W-:Y:S05]  /*2c00*/  BSYNC B0 ;  /* 0x0000000000007941 */ /* 0x000fea0003800000 */
.L_x_63:
[----:B------:R-:W-:Y:S01]  /*2c10*/  LOP3.LUT R0, R19, R2, RZ, 0xfc, !PT ;  /* 0x0000000213007212 */ /* 0x000fe200078efcff */
[----:B------:R-:W-:Y:S03]  /*2c20*/  BSSY B0, `(.L_x_66) ;  /* 0x0000026000007945 */ /* 0x000fe60003800000 */
[----:B------:R-:W-:-:S13]  /*2c30*/  ISETP.NE.U32.AND P0, PT, R0, RZ, PT ;  /* 0x000000ff0000720c */ /* 0x000fda0003f05070 */
[----:B------:R-:W-:Y:S05]  /*2c40*/  @!P0 BRA `(.L_x_67) ;  /* 0x0000000000348947 */ /* 0x000fea0003800000 */
[----:B------:R-:W-:Y:S01]  /*2c50*/  IMAD.MOV.U32 R24, RZ, RZ, R25 ;  /* 0x000000ffff187224 */ /* 0x000fe200078e0019 */
[----:B------:R-:W-:Y:S02]  /*2c60*/  MOV R23, R2 ;  /* 0x0000000200177202 */ /* 0x000fe40000000f00 */
        /* <DEDUP_REMOVED lines=8> */
[----:B------:R-:W-:-:S05]  /*2cf0*/  IMAD R2, R2, R21, R20 ;  /* 0x0000001502027224 */ /* 0x000fca00078e0214 */
[----:B------:R-:W-:Y:S01]  /*2d00*/  IADD3 R2, R45, R2, RZ ;  /* 0x000000022d027210 */ /* 0x000fe20007ffe0ff */
[----:B------:R-:W-:Y:S05]  /*2d10*/  BRA `(.L_x_68) ;  /* 0x0000000000587947 */ /* 0x000fea0003800000 */
.L_x_67:
[----:B------:R-:W0:Y:S01]  /*2d20*/  I2F.U32.RP R2, R25 ;  /* 0x0000001900027306 */ /* 0x000e220000209000 */
[----:B------:R-:W-:Y:S01]  /*2d30*/  ISETP.NE.U32.AND P0, PT, R25, RZ, PT ;  /* 0x000000ff1900720c */ /* 0x000fe20003f05070 */
[----:B------:R-:W-:-:S06]  /*2d40*/  HFMA2.MMA R49, -RZ, RZ, 0, 0 ;  /* 0x00000000ff317435 */ /* 0x000fcc00000001ff */
[----:B0-----:R-:W0:Y:S02]  /*2d50*/  MUFU.RCP R20, R2 ;  /* 0x0000000200147308 */ /* 0x001e240000001000 */
[----:B0-----:R-:W-:Y:S02]  /*2d60*/  IADD3 R20, R20, 0xffffffe, RZ ;  /* 0x0ffffffe14147810 */ /* 0x001fe40007ffe0ff */
[----:B------:R-:W-:-:S04]  /*2d70*/  MOV R2, RZ ;  /* 0x000000ff00027202 */ /* 0x000fc80000000f00 */
        /* <DEDUP_REMOVED lines=16> */
.L_x_68:
[----:B------:R-:W-:Y:S05]  /*2e80*/  BSYNC B0 ;  /* 0x0000000000007941 */ /* 0x000fea0003800000 */
.L_x_66:
        /* <DEDUP_REMOVED lines=11> */
[----:B------:R-:W-:Y:S05]  /*2f40*/  CALL.REL.NOINC `($__internal_1_$__cuda_sm20_div_s64) ;  /* 0x0000002000ec7944 */ /* 0x000fea0003c00000 */
[-C--:B------:R-:W-:Y:S02]  /*2f50*/  IADD3 R18, P0, RZ, -R0.reuse, RZ ;  /* 0x80000000ff127210 */ /* 0x080fe40007f1e0ff */
[----:B------:R-:W-:Y:S02]  /*2f60*/  MOV R26, R0 ;  /* 0x00000000001a7202 */ /* 0x000fe40000000f00 */
[----:B------:R-:W-:Y:S01]  /*2f70*/  IADD3.X R19, RZ, ~R27, RZ, P0, !PT ;  /* 0x8000001bff137210 */ /* 0x000fe200007fe4ff */
[----:B------:R-:W-:-:S04]  /*2f80*/  IMAD.WIDE.U32 R48, R6, R18, R48 ;  /* 0x0000001206307225 */ /* 0x000fc800078e0030 */
[----:B------:R-:W-:-:S04]  /*2f90*/  IMAD R19, R19, R6, RZ ;  /* 0x0000000613137224 */ /* 0x000fc800078e02ff */
[----:B------:R-:W-:-:S05]  /*2fa0*/  IMAD R5, R5, R18, R19 ;  /* 0x0000001205057224 */ /* 0x000fca00078e0213 */
[----:B------:R-:W-:Y:S01]  /*2fb0*/  IADD3 R5, R49, R5, RZ ;  /* 0x0000000531057210 */ /* 0x000fe20007ffe0ff */
[----:B------:R-:W-:Y:S05]  /*2fc0*/  BRA `(.L_x_71) ;  /* 0x0000000000587947 */ /* 0x000fea0003800000 */
.L_x_70:
        /* <DEDUP_REMOVED lines=22> */
.L_x_71:
[----:B------:R-:W-:Y:S05]  /*3130*/  BSYNC B0 ;  /* 0x0000000000007941 */ /* 0x000fea0003800000 */
.L_x_69:
        /* <DEDUP_REMOVED lines=37> */
[----:B------:R-:W-:Y:S02]  /*3390*/  MOV R22, 0x33b0 ;  /* 0x000033b000167802 */ /* 0x000fe40000000f00 */
[----:B------:R-:W-:Y:S05]  /*33a0*/  CALL.REL.NOINC `($__internal_1_$__cuda_sm20_div_s64) ;  /* 0x0000001c00d47944 */ /* 0x000fea0003c00000 */
[----:B------:R-:W-:Y:S01]  /*33b0*/  IADD3 R18, P0, RZ, -R0, RZ ;  /* 0x80000000ff127210 */ /* 0x000fe20007f1e0ff */
[----:B------:R-:W-:Y:S01]  /*33c0*/  IMAD.MOV.U32 R21, RZ, RZ, R55 ;  /* 0x000000ffff157224 */ /* 0x000fe200078e0037 */
[----:B------:R-:W-:Y:S02]  /*33d0*/  MOV R20, R54 ;  /* 0x0000003600147202 */ /* 0x000fe40000000f00 */
[-C--:B------:R-:W-:Y:S02]  /*33e0*/  IADD3.X R19, RZ, ~R27.reuse, RZ, P0, !PT ;  /* 0x8000001bff137210 */ /* 0x080fe400007fe4ff */
[----:B------:R-:W-:Y:S02]  /*33f0*/  MOV R54, R0 ;  /* 0x0000000000367202 */ /* 0x000fe40000000f00 */
[----:B------:R-:W-:Y:S01]  /*3400*/  MOV R55, R27 ;  /* 0x0000001b00377202 */ /* 0x000fe20000000f00 */
[-C--:B------:R-:W-:Y:S02]  /*3410*/  IMAD R19, R19, R52.reuse, RZ ;  /* 0x0000003413137224 */ /* 0x080fe400078e02ff */
[----:B------:R-:W-:-:S04]  /*3420*/  IMAD.WIDE.U32 R52, R18, R52, R20 ;  /* 0x0000003412347225 */ /* 0x000fc800078e0014 */
[----:B------:R-:W-:Y:S01]  /*3430*/  IMAD R19, R23, R18, R19 ;  /* 0x0000001217137224 */ /* 0x000fe200078e0213 */
[----:B------:R-:W-:-:S03]  /*3440*/  MOV R18, R52 ;  /* 0x0000003400127202 */ /* 0x000fc60000000f00 */
[----:B------:R-:W-:Y:S01]  /*3450*/  IMAD.IADD R19, R53, 0x1, R19 ;  /* 0x0000000135137824 */ /* 0x000fe200078e0213 */
[----:B------:R-:W-:Y:S05]  /*3460*/  BRA `(.L_x_74) ;  /* 0x00000000005c7947 */ /* 0x000fea0003800000 */
.L_x_73:
        /* <DEDUP_REMOVED lines=20> */
[----:B------:R-:W-:-:S05]  /*35b0*/  IADD3 R21, -R0, RZ, RZ ;  /* 0x000000ff00157210 */ /* 0x000fca0007ffe1ff */
[----:B------:R-:W-:Y:S01]  /*35c0*/  IMAD R18, R52, R21, R54 ;  /* 0x0000001534127224 */ /* 0x000fe200078e0236 */
[----:B------:R-:W-:Y:S02]  /*35d0*/  MOV R54, R0 ;  /* 0x0000000000367202 */ /* 0x000fe40000000f00 */
.L_x_74:
[----:B------:R-:W-:Y:S05]  /*35e0*/  BSYNC B0 ;  /* 0x0000000000007941 */ /* 0x000fea0003800000 */
.L_x_72:
        /* <DEDUP_REMOVED lines=17> */
.L_x_76:
[----:B------:R-:W0:Y:S01]  /*3700*/  I2F.U32.RP R20, R17 ;  /* 0x0000001100147306 */ /* 0x000e220000209000 */
[----:B------:R-:W-:Y:S01]  /*3710*/  HFMA2.MMA R22, -RZ, RZ, 0, 0 ;  /* 0x00000000ff167435 */ /* 0x000fe200000001ff */
[----:B------:R-:W-:Y:S01]  /*3720*/  ISETP.NE.U32.AND P0, PT, R17, RZ, PT ;  /* 0x000000ff1100720c */ /* 0x000fe20003f05070 */
[----:B------:R-:W-:-:S05]  /*3730*/  HFMA2.MMA R57, -RZ, RZ, 0, 0 ;  /* 0x00000000ff397435 */ /* 0x000fca00000001ff */
[----:B0-----:R-:W0:Y:S02]  /*3740*/  MUFU.RCP R16, R20 ;  /* 0x0000001400107308 */ /* 0x001e240000001000 */
[----:B0-----:R-:W-:-:S06]  /*3750*/  IADD3 R16, R16, 0xffffffe, RZ ;  /* 0x0ffffffe10107810 */ /* 0x001fcc0007ffe0ff */
[----:B------:R-:W0:Y:S02]  /*3760*/  F2I.FTZ.U32.TRUNC.NTZ R23, R16 ;  /* 0x0000001000177305 */ /* 0x000e24000021f000 */
[----:B0-----:R-:W-:Y:S01]  /*3770*/  IMAD.MOV R0, RZ, RZ, -R23 ;  /* 0x000000ffff007224 */ /* 0x001fe200078e0a17 */
[----:B------:R-:W-:-:S03]  /*3780*/  MOV R16, RZ ;  /* 0x000000ff00107202 */ /* 0x000fc60000000f00 */
        /* <DEDUP_REMOVED lines=13> */
.L_x_77:
[----:B------:R-:W-:Y:S05]  /*3860*/  BSYNC B0 ;  /* 0x0000000000007941 */ /* 0x000fea0003800000 */
.L_x_75:
        /* <DEDUP_REMOVED lines=21> */
.L_x_79:
        /* <DEDUP_REMOVED lines=23> */
.L_x_80:
[----:B------:R-:W-:Y:S05]  /*3b30*/  BSYNC B0 ;  /* 0x0000000000007941 */ /* 0x000fea0003800000 */
.L_x_78:
[----:B------:R-:W-:Y:S01]  /*3b40*/  SHF.R.S32.HI R17, RZ, 0x1f, R7 ;  /* 0x0000001fff117819 */ /* 0x000fe20000011407 */
[-C--:B------:R-:W-:Y:S01]  /*3b50*/  IMAD R0, R27, R7.reuse, RZ ;  /* 0x000000071b007224 */ /* 0x080fe200078e02ff */
[----:B------:R-:W-:Y:S01]  /*3b60*/  ULDC UR4, c[0x0][0x2c4] ;  /* 0x0000b10000047ab9 */ /* 0x000fe20000000800 */
[----:B------:R-:W-:Y:S01]  /*3b70*/  IMAD.WIDE.U32 R56, R26, R7, RZ ;  /* 0x000000071a387225 */ /* 0x000fe200078e00ff */
[----:B------:R-:W-:Y:S01]  /*3b80*/  SHF.R.S32.HI R21, RZ, 0x1f, R4 ;  /* 0x0000001fff157819 */ /* 0x000fe20000011404 */
[----:B------:R-:W-:Y:S02]  /*3b90*/  BSSY B0, `(.L_x_81) ;  /* 0x0000039000007945 */ /* 0x000fe40003800000 */
[----:B------:R-:W-:Y:S01]  /*3ba0*/  IMAD R7, R17, R26, R0 ;  /* 0x0000001a11077224 */ /* 0x000fe200078e0200 */
[----:B------:R-:W-:Y:S01]  /*3bb0*/  LOP3.LUT R17, R55, R11, RZ, 0xfc, !PT ;  /* 0x0000000b37117212 */ /* 0x000fe200078efcff */
[----:B------:R-:W-:Y:S02]  /*3bc0*/  IMAD R53, R25, UR4, RZ ;  /* 0x0000000419357c24 */ /* 0x000fe4000f8e02ff */
[----:B------:R-:W-:Y:S01]  /*3bd0*/  IMAD R13, R13, R4, RZ ;  /* 0x000000040d0d7224 */ /* 0x000fe200078e02ff */
[----:B------:R-:W-:Y:S01]  /*3be0*/  ISETP.NE.U32.AND P0, PT, R17, RZ, PT ;  /* 0x000000ff1100720c */ /* 0x000fe20003f05070 */
[----:B------:R-:W-:Y:S01]  /*3bf0*/  IMAD R0, R16, R53, RZ ;  /* 0x0000003510007224 */ /* 0x000fe200078e02ff */
[----:B------:R-:W-:Y:S01]  /*3c00*/  SHF.R.S32.HI R19, RZ, 0x1f, R53 ;  /* 0x0000001fff137819 */ /* 0x000fe20000011435 */
[----:B------:R-:W-:Y:S01]  /*3c10*/  IMAD R13, R21, R14, R13 ;  /* 0x0000000e150d7224 */ /* 0x000fe200078e020d */
[----:B------:R-:W-:Y:S01]  /*3c20*/  IADD3 R7, R57, R7, RZ ;  /* 0x0000000739077210 */ /* 0x000fe20007ffe0ff */
[----:B------:R-:W-:-:S04]  /*3c30*/  IMAD.WIDE.U32 R16, R14, R4, RZ ;  /* 0x000000040e107225 */ /* 0x000fc800078e00ff */
[----:B------:R-:W-:Y:S01]  /*3c40*/  IMAD R19, R19, R52, R0 ;  /* 0x0000003413137224 */ /* 0x000fe200078e0200 */
[----:B------:R-:W-:Y:S01]  /*3c50*/  IADD3 R13, R17, R13, RZ ;  /* 0x0000000d110d7210 */ /* 0x000fe20007ffe0ff */
[----:B------:R-:W-:-:S05]  /*3c60*/  IMAD.WIDE.U32 R52, R52, R53, RZ ;  /* 0x0000003534347225 */ /* 0x000fca00078e00ff */
[----:B------:R-:W-:Y:S01]  /*3c70*/  IADD3 R4, R53, R19, RZ ;  /* 0x0000001335047210 */ /* 0x000fe20007ffe0ff */
[----:B------:R-:W-:Y:S06]  /*3c80*/  @!P0 BRA `(.L_x_82) ;  /* 0x0000000000488947 */ /* 0x000fec0003800000 */
        /* <DEDUP_REMOVED lines=18> */
.L_x_82:
        /* <DEDUP_REMOVED lines=23> */
.L_x_83:
[----:B------:R-:W-:Y:S05]  /*3f20*/  BSYNC B0 ;  /* 0x0000000000007941 */ /* 0x000fea0003800000 */
.L_x_81:
        /* <DEDUP_REMOVED lines=30> */
.L_x_85:
[----:B------:R-:W0:Y:S01]  /*4110*/  I2F.U32.RP R14, R10 ;  /* 0x0000000a000e7306 */ /* 0x000e220000209000 */
[----:B------:R-:W-:Y:S01]  /*4120*/  IMAD.MOV.U32 R18, RZ, RZ, RZ ;  /* 0x000000ffff127224 */ /* 0x000fe200078e00ff */
[----:B------:R-:W-:Y:S01]  /*4130*/  ISETP.NE.U32.AND P0, PT, R10, RZ, PT ;  /* 0x000000ff0a00720c */ /* 0x000fe20003f05070 */
[----:B------:R-:W-:-:S05]  /*4140*/  IMAD.MOV.U32 R27, RZ, RZ, RZ ;  /* 0x000000ffff1b7224 */ /* 0x000fca00078e00ff */
[----:B0-----:R-:W0:Y:S02]  /*4150*/  MUFU.RCP R11, R14 ;  /* 0x0000000e000b7308 */ /* 0x001e240000001000 */
[----:B0-----:R-:W-:Y:S01]  /*4160*/  IADD3 R11, R11, 0xffffffe, RZ ;  /* 0x0ffffffe0b0b7810 */ /* 0x001fe20007ffe0ff */
[----:B------:R-:W-:-:S05]  /*4170*/  IMAD.MOV.U32 R14, RZ, RZ, RZ ;  /* 0x000000ffff0e7224 */ /* 0x000fca00078e00ff */
        /* <DEDUP_REMOVED lines=16> */
.L_x_86:
[----:B------:R-:W-:Y:S05]  /*4280*/  BSYNC B0 ;  /* 0x0000000000007941 */ /* 0x000fea0003800000 */
.L_x_84:
[----:B------:R-:W-:Y:S01]  /*4290*/  IADD3 R45, P1, P0, R48, R46, R44 ;  /* 0x0000002e302d7210 */ /* 0x000fe2000783e02c */
[----:B------:R-:W-:Y:S01]  /*42a0*/  ULDC.64 UR4, c[0x0][0x2b0] ;  /* 0x0000ac0000047ab9 */ /* 0x000fe20000000a00 */
[----:B------:R-:W-:Y:S02]  /*42b0*/  SHF.R.S32.HI R0, RZ, 0x1f, R8 ;  /* 0x0000001fff007819 */ /* 0x000fe40000011408 */
[----:B------:R-:W-:Y:S02]  /*42c0*/  IADD3 R45, P3, P2, R56, R45, R52 ;  /* 0x0000002d382d7210 */ /* 0x000fe40007a7e034 */
[----:B------:R-:W-:Y:S01]  /*42d0*/  IADD3.X R2, R6, R5, R2, P1, P0 ;  /* 0x0000000506027210 */ /* 0x000fe20000fe0402 */
[----:B------:R-:W-:Y:S01]  /*42e0*/  IMAD R5, R27, R8, RZ ;  /* 0x000000081b057224 */ /* 0x000fe200078e02ff */
[----:B------:R-:W-:Y:S02]  /*42f0*/  IADD3 R16, P1, P0, R58, R45, R16 ;  /* 0x0000002d3a107210 */ /* 0x000fe4000783e010 */
[----:B------:R-:W-:Y:S01]  /*4300*/  IADD3.X R2, R7, R2, R4, P3, P2 ;  /* 0x0000000207027210 */ /* 0x000fe20001fe4404 */
[----:B------:R-:W-:-:S02]  /*4310*/  IMAD R0, R0, R26, R5 ;  /* 0x0000001a00007224 */ /* 0x000fc400078e0205 */
[----:B------:R-:W-:Y:S01]  /*4320*/  IMAD R5, R14, R3, RZ ;  /* 0x000000030e057224 */ /* 0x000fe200078e02ff */
[----:B------:R-:W-:Y:S02]  /*4330*/  IADD3.X R17, R12, R2, R13, P1, P0 ;  /* 0x000000020c117210 */ /* 0x000fe40000fe040d */
[----:B------:R-:W-:Y:S01]  /*4340*/  SHF.R.S32.HI R2, RZ, 0x1f, R3 ;  /* 0x0000001fff027819 */ /* 0x000fe20000011403 */
        /* <DEDUP_REMOVED lines=9> */
.L_x_62:
[----:B------:R-:W-:Y:S02]  /*43e0*/  ULDC.64 UR4, c[0x0][0x2b0] ;  /* 0x0000ac0000047ab9 */ /* 0x000fe40000000a00 */
[----:B------:R-:W-:-:S04]  /*43f0*/  LEA R2, P0, R44, UR4, 0x2 ;  /* 0x000000042c027c11 */ /* 0x000fc8000f8010ff */
[----:B------:R-:W-:-:S05]  /*4400*/  LEA.HI.X R3, R44, UR5, R45, 0x2, P0 ;  /* 0x000000052c037c11 */ /* 0x000fca00080f142d */
[----:B------:R0:W-:Y:S04]  /*4410*/  STG.E desc[UR8][R2.64], R29 ;  /* 0x0000001d02007986 */ /* 0x0001e8000c101908 */
.L_x_61:
[----:B------:R-:W-:Y:S05]  /*4420*/  BSYNC B1 ;  /* 0x0000000000017941 */ /* 0x000fea0003800000 */
.L_x_60:
[----:B------:R-:W2:Y:S01]  /*4430*/  LDC R0, c[0x0][0x3c4] ;  /* 0x0000f100ff007b82 */ /* 0x000ea20000000800 */
[C---:B01----:R-:W-:Y:S01]  /*4440*/  IADD3 R3, R35.reuse, 0x8, RZ ;  /* 0x0000000823037810 */ /* 0x043fe20007ffe0ff */
[----:B------:R-:W-:Y:S01]  /*4450*/  HFMA2.MMA R13, -RZ, RZ, 0, 0 ;  /* 0x00000000ff0d7435 */ /* 0x000fe200000001ff */
[----:B------:R-:W-:Y:S02]  /*4460*/  CS2R R10, SRZ ;  /* 0x00000000000a7805 */ /* 0x000fe4000001ff00 */
[----:B------:R-:W-:Y:S02]  /*4470*/  CS2R R8, SRZ ;  /* 0x0000000000087805 */ /* 0x000fe4000001ff00 */
[----:B------:R-:W-:Y:S02]  /*4480*/  CS2R R6, SRZ ;  /* 0x0000000000067805 */ /* 0x000fe4000001ff00 */
[-C--:B--2---:R-:W-:Y:S02]  /*4490*/  ISETP.GE.OR P0, PT, R35, R0.reuse, P6 ;  /* 0x000000002300720c */ /* 0x084fe40003706670 */
[----:B------:R-:W-:Y:S01]  /*44a0*/  ISETP.GE.OR P5, PT, R3, R0, P6 ;  /* 0x000000000300720c */ /* 0x000fe200037a6670 */
[----:B------:R-:W-:-:S05]  /*44b0*/  VIADD R3, R35, 0x10 ;  /* 0x0000001023037836 */ /* 0x000fca0000000000 */
[----:B------:R-:W-:Y:S02]  /*44c0*/  ISETP.GE.OR P4, PT, R3, R0, P6 ;  /* 0x000000000300720c */ /* 0x000fe40003786670 */
[----:B------:R-:W-:-:S03]  /*44d0*/  IADD3 R3, R35, 0x18, RZ ;  /* 0x0000001823037810 */ /* 0x000fc60007ffe0ff */
[----:B------:R-:W-:Y:S01]  /*44e0*/  @!P0 FADD.FTZ R2, -R29, R42 ;  /* 0x0000002a1d028221 */ /* 0x000fe20000010100 */
[-C--:B------:R-:W-:Y:S01]  /*44f0*/  ISETP.GE.OR P3, PT, R3, R0.reuse, P6 ;  /* 0x000000000300720c */ /* 0x080fe20003766670 */
[----:B------:R-:W-:Y:S02]  /*4500*/  VIADD R3, R35, 0x20 ;  /* 0x0000002023037836 */ /* 0x000fe40000000000 */
[----:B------:R-:W-:Y:S01]  /*4510*/  @!P5 FADD.FTZ R31, -R29, R31 ;  /* 0x0000001f1d1fd221 */ /* 0x000fe20000010100 */
[----:B------:R-:W-:Y:S02]  /*4520*/  @!P0 FMUL.FTZ R2, R2, 1.4426950216293334961 ;  /* 0x3fb8aa3b02028820 */ /* 0x000fe40000410000 */
[-C--:B------:R-:W-:Y:S01]  /*4530*/  ISETP.GE.OR P2, PT, R3, R0.reuse, P6 ;  /* 0x000000000300720c */ /* 0x080fe20003746670 */
[----:B------:R-:W-:Y:S01]  /*4540*/  @!P4 FADD.FTZ R38, -R29, R38 ;  /* 0x000000261d26c221 */ /* 0x000fe20000010100 */
[----:B------:R-:W-:Y:S02]  /*4550*/  IADD3 R3, R35, 0x28, RZ ;  /* 0x0000002823037810 */ /* 0x000fe40007ffe0ff */
[----:B------:R-:W0:Y:S01]  /*4560*/  @!P0 MUFU.EX2 R2, R2 ;  /* 0x0000000200028308 */ /* 0x000e220000000800 */
[----:B------:R-:W-:Y:S01]  /*4570*/  @!P5 FMUL.FTZ R31, R31, 1.4426950216293334961 ;  /* 0x3fb8aa3b1f1fd820 */ /* 0x000fe20000410000 */
[----:B------:R-:W-:Y:S01]  /*4580*/  @!P4 FMUL.FTZ R38, R38, 1.4426950216293334961 ;  /* 0x3fb8aa3b2626c820 */ /* 0x000fe20000410000 */
[----:B------:R-:W-:Y:S01]  /*4590*/  ISETP.GE.OR P1, PT, R3, R0, P6 ;  /* 0x000000000300720c */ /* 0x000fe20003726670 */
[----:B------:R-:W-:-:S02]  /*45a0*/  VIADD R3, R35, 0x30 ;  /* 0x0000003023037836 */ /* 0x000fc40000000000 */
[C---:B------:R-:W-:Y:S02]  /*45b0*/  @!P3 FADD.FTZ R40, -R29.reuse, R40 ;  /* 0x000000281d28b221 */ /* 0x040fe40000010100 */
[----:B------:R-:W1:Y:S02]  /*45c0*/  @!P5 MUFU.EX2 R4, R31 ;  /* 0x0000001f0004d308 */ /* 0x000e640000000800 */
[----:B------:R-:W-:Y:S01]  /*45d0*/  @!P3 FMUL.FTZ R40, R40, 1.4426950216293334961 ;  /* 0x3fb8aa3b2828b820 */ /* 0x000fe20000410000 */
[----:B------:R-:W-:-:S04]  /*45e0*/  @!P2 FADD.FTZ R34, -R29, R34 ;  /* 0x000000221d22a221 */ /* 0x000fc80000010100 */
[----:B------:R-:W-:Y:S01]  /*45f0*/  @!P2 FMUL.FTZ R34, R34, 1.4426950216293334961 ;  /* 0x3fb8aa3b2222a820 */ /* 0x000fe20000410000 */
[----:B------:R-:W-:Y:S01]  /*4600*/  @!P1 FADD.FTZ R36, -R29, R36 ;  /* 0x000000241d249221 */ /* 0x000fe20000010100 */
[----:B0-----:R0:W-:Y:S01]  /*4610*/  @!P0 STS [R33], R2 ;  /* 0x0000000221008388 */ /* 0x0011e20000000800 */
[----:B------:R-:W-:Y:S01]  /*4620*/  ISETP.GE.OR P0, PT, R3, R0, P6 ;  /* 0x000000000300720c */ /* 0x000fe20003706670 */
[----:B------:R-:W2:Y:S01]  /*4630*/  @!P4 MUFU.EX2 R38, R38 ;  /* 0x000000260026c308 */ /* 0x000ea20000000800 */
[----:B------:R-:W-:Y:S01]  /*4640*/  IADD3 R3, R35, 0x38, RZ ;  /* 0x0000003823037810 */ /* 0x000fe20007ffe0ff */
[----:B------:R-:W-:-:S03]  /*4650*/  @!P1 FMUL.FTZ R36, R36, 1.4426950216293334961 ;  /* 0x3fb8aa3b24249820 */ /* 0x000fc60000410000 */
[----:B------:R-:W-:Y:S01]  /*4660*/  ISETP.GE.OR P6, PT, R3, R0, P6 ;  /* 0x000000000300720c */ /* 0x000fe200037c6670 */
[----:B-1----:R1:W-:Y:S02]  /*4670*/  @!P5 STS [R33+0x220], R4 ;  /* 0x000220042100d388 */ /* 0x0023e40000000800 */
[----:B------:R-:W3:Y:S04]  /*4680*/  @!P3 MUFU.EX2 R40, R40 ;  /* 0x000000280028b308 */ /* 0x000ee80000000800 */
[----:B------:R-:W-:-:S04]  /*4690*/  @!P0 FADD.FTZ R30, -R29, R30 ;  /* 0x0000001e1d1e8221 */ /* 0x000fc80000010100 */
[----:B------:R-:W-:Y:S01]  /*46a0*/  @!P0 FMUL.FTZ R30, R30, 1.4426950216293334961 ;  /* 0x3fb8aa3b1e1e8820 */ /* 0x000fe20000410000 */
[----:B------:R-:W4:Y:S01]  /*46b0*/  @!P2 MUFU.EX2 R34, R34 ;  /* 0x000000220022a308 */ /* 0x000f220000000800 */
[----:B------:R-:W-:Y:S01]  /*46c0*/  @!P6 FADD.FTZ R29, -R29, R32 ;  /* 0x000000201d1de221 */ /* 0x000fe20000010100 */
[----:B------:R-:W-:Y:S01]  /*46d0*/  IMAD.SHL.U32 R32, R35, 0x4, RZ ;  /* 0x0000000423207824 */ /* 0x000fe200078e00ff */
[----:B--2---:R-:W-:Y:S02]  /*46e0*/  @!P4 STS [R33+0x440], R38 ;  /* 0x000440262100c388 */ /* 0x004fe40000000800 */
[----:B0-----:R-:W-:Y:S02]  /*46f0*/  @!P6 FMUL.FTZ R2, R29, 1.4426950216293334961 ;  /* 0x3fb8aa3b1d02e820 */ /* 0x001fe40000410000 */
[----:B------:R-:W-:Y:S01]  /*4700*/  IADD3 R29, R32, 0x40, RZ ;  /* 0x00000040201d7810 */ /* 0x000fe20007ffe0ff */
[----:B------:R-:W0:Y:S01]  /*4710*/  @!P0 MUFU.EX2 R30, R30 ;  /* 0x0000001e001e8308 */ /* 0x000e220000000800 */
[----:B---3--:R-:W-:Y:S01]  /*4720*/  @!P3 STS [R33+0x660], R40 ;  /* 0x000660282100b388 */ /* 0x008fe20000000800 */
[----:B-1----:R-:W-:-:S06]  /*4730*/  CS2R R4, SRZ ;  /* 0x0000000000047805 */ /* 0x002fcc000001ff00 */
[----:B------:R-:W1:Y:S01]  /*4740*/  @!P1 MUFU.EX2 R36, R36 ;  /* 0x0000002400249308 */ /* 0x000e620000000800 */
[----:B----4-:R-:W-:Y:S07]  /*4750*/  @!P2 STS [R33+0x880], R34 ;  /* 0x000880222100a388 */ /* 0x010fee0000000800 */
[----:B------:R-:W2:Y:S01]  /*4760*/  @!P6 MUFU.EX2 R2, R2 ;  /* 0x000000020002e308 */ /* 0x000ea20000000800 */
[----:B0-----:R0:W-:Y:S01]  /*4770*/  @!P0 STS [R33+0xcc0], R30 ;  /* 0x000cc01e21008388 */ /* 0x0011e20000000800 */
[----:B------:R-:W-:Y:S01]  /*4780*/  ISETP.GE.AND P0, PT, R0, 0x1, PT ;  /* 0x000000010000780c */ /* 0x000fe20003f06270 */
[----:B------:R-:W-:-:S02]  /*4790*/  IMAD.MOV.U32 R0, RZ, RZ, RZ ;  /* 0x000000ffff007224 */ /* 0x000fc400078e00ff */
[----:B-1----:R-:W-:Y:S04]  /*47a0*/  @!P1 STS [R33+0xaa0], R36 ;  /* 0x000aa02421009388 */ /* 0x002fe80000000800 */
[----:B--2---:R1:W-:Y:S01]  /*47b0*/  @!P6 STS [R33+0xee0], R2 ;  /* 0x000ee0022100e388 */ /* 0x0043e20000000800 */
[----:B0-----:R-:W-:Y:S02]  /*47c0*/  IADD3 R30, R32, 0x20, RZ ;  /* 0x00000020201e7810 */ /* 0x001fe40007ffe0ff */
[----:B-1----:R-:W-:Y:S01]  /*47d0*/  CS2R R2, SRZ ;  /* 0x0000000000027805 */ /* 0x002fe2000001ff00 */
[----:B------:R-:W-:Y:S06]  /*47e0*/  BAR.SYNC.DEFER_BLOCKING 0x0 ;  /* 0x0000000000007b1d */ /* 0x000fec0000010000 */
[----:B------:R-:W-:Y:S05]  /*47f0*/  @!P0 BRA `(.L_x_87) ;  /* 0x0000000400088947 */ /* 0x000fea0003800000 */
[----:B------:R-:W0:Y:S01]  /*4800*/  S2UR UR6, SR_CgaCtaId ;  /* 0x00000000000679c3 */ /* 0x000e220000008800 */
[----:B------:R-:W-:Y:S01]  /*4810*/  ULDC UR10, c[0x0][0x2dc] ;  /* 0x0000b700000a7ab9 */ /* 0x000fe20000000800 */
[----:B------:R-:W-:Y:S01]  /*4820*/  IMAD R33, R15, 0x60, R32 ;  /* 0x000000600f217824 */ /* 0x000fe200078e0220 */
        /* <DEDUP_REMOVED lines=25> */
.L_x_90:
        /* <DEDUP_REMOVED lines=21> */
.L_x_89:
[----:B------:R-:W-:Y:S05]  /*4b10*/  BSYNC B0 ;  /* 0x0000000000007941 */ /* 0x000fea0003800000 */
.L_x_88:
[----:B------:R-:W-:Y:S01]  /*4b20*/  IADD3.X R33, R37, R39, RZ, P0, !PT ;  /* 0x0000002725217210 */ /* 0x000fe200007fe4ff */
[C---:B--2--5:R-:W-:Y:S01]  /*4b30*/  FFMA.FTZ R3, R12.reuse, R16, R3 ;  /* 0x000000100c037223 */ /* 0x064fe20000010003 */
        /* <DEDUP_REMOVED lines=10> */
[----:B------:R-:W-:Y:S01]  /*4be0*/  FFMA.FTZ R13, R12, R26, R13 ;  /* 0x0000001a0c0d7223 */ /* 0x000fe2000001000d */
[----:B-1----:R-:W-:Y:S01]  /*4bf0*/  IADD3 R14, R14, 0x44, RZ ;  /* 0x000000440e0e7810 */ /* 0x002fe20007ffe0ff */
[----:B------:R-:W-:Y:S01]  /*4c00*/  FFMA.FTZ R10, R12, R27, R10 ;  /* 0x0000001b0c0a7223 */ /* 0x000fe2000001000a */
[----:B------:R-:W-:Y:S06]  /*4c10*/  @!P0 BRA `(.L_x_90) ;  /* 0xfffffffc00688947 */ /* 0x000fec000383ffff */
.L_x_87:
        /* <DEDUP_REMOVED lines=10> */
[----:B------:R-:W-:-:S02]  /*4cc0*/  MOV R3, R5 ;  /* 0x0000000500037202 */ /* 0x000fc40000000f00 */
[----:B------:R-:W-:Y:S01]  /*4cd0*/  F2FP.F16.F32.PACK_AB R4, R4, R7 ;  /* 0x000000070404723e */ /* 0x000fe200000000ff */
[----:B------:R-:W-:Y:S02]  /*4ce0*/  IMAD.MOV.U32 R5, RZ, RZ, R9 ;  /* 0x000000ffff057224 */ /* 0x000fe400078e0009 */
[----:B0-----:R-:W-:Y:S01]  /*4cf0*/  IMAD R18, R17, UR4, RZ ;  /* 0x0000000411127c24 */ /* 0x001fe2000f8e02ff */
[----:B------:R-:W-:-:S04]  /*4d00*/  ULDC.64 UR4, c[0x0][0x290] ;  /* 0x0000a40000047ab9 */ /* 0x000fc80000000a00 */
[-C--:B------:R-:W-:Y:S02]  /*4d10*/  IABS R20, R18.reuse ;  /* 0x0000001200147213 */ /* 0x080fe40000000000 */
[----:B------:R-:W-:Y:S02]  /*4d20*/  IABS R14, R18 ;  /* 0x00000012000e7213 */ /* 0x000fe40000000000 */
[----:B------:R-:W0:Y:S02]  /*4d30*/  I2F.RP R16, R20 ;  /* 0x0000001400107306 */ /* 0x000e240000209400 */
[----:B------:R-:W-:-:S06]  /*4d40*/  IADD3 R14, RZ, -R14, RZ ;  /* 0x8000000eff0e7210 */ /* 0x000fcc0007ffe0ff */
[----:B0-----:R-:W0:Y:S02]  /*4d50*/  MUFU.RCP R22, R16 ;  /* 0x0000001000167308 */ /* 0x001e240000001000 */
[----:B0-----:R-:W-:Y:S01]  /*4d60*/  VIADD R22, R22, 0xffffffe ;  /* 0x0ffffffe16167836 */ /* 0x001fe20000000000 */
[----:B------:R-:W-:-:S05]  /*4d70*/  IABS R16, R17 ;  /* 0x0000001100107213 */ /* 0x000fca0000000000 */
[----:B------:R-:W0:Y:S02]  /*4d80*/  F2I.FTZ.U32.TRUNC.NTZ R23, R22 ;  /* 0x0000001600177305 */ /* 0x000e24000021f000 */
[----:B0-----:R-:W-:Y:S02]  /*4d90*/  IMAD.MOV R19, RZ, RZ, -R23 ;  /* 0x000000ffff137224 */ /* 0x001fe400078e0a17 */
[----:B------:R-:W-:Y:S02]  /*4da0*/  IMAD.MOV.U32 R22, RZ, RZ, RZ ;  /* 0x000000ffff167224 */ /* 0x000fe400078e00ff */
[----:B------:R-:W-:-:S04]  /*4db0*/  IMAD R12, R19, R20, RZ ;  /* 0x00000014130c7224 */ /* 0x000fc800078e02ff */
[----:B------:R-:W-:-:S06]  /*4dc0*/  IMAD.HI.U32 R12, R23, R12, R22 ;  /* 0x0000000c170c7227 */ /* 0x000fcc00078e0016 */
[----:B------:R-:W-:Y:S02]  /*4dd0*/  IMAD.HI.U32 R19, R12, R21, RZ ;  /* 0x000000150c137227 */ /* 0x000fe400078e00ff */
[----:B------:R-:W0:Y:S02]  /*4de0*/  I2F.RP R12, R16 ;  /* 0x00000010000c7306 */ /* 0x000e240000209400 */
[----:B------:R-:W-:Y:S01]  /*4df0*/  IMAD R21, R19, R14, R21 ;  /* 0x0000000e13157224 */ /* 0x000fe200078e0215 */
[----:B------:R-:W-:-:S04]  /*4e00*/  LOP3.LUT R14, R15, R18, RZ, 0x3c, !PT ;  /* 0x000000120f0e7212 */ /* 0x000fc800078e3cff */
[----:B------:R-:W-:Y:S02]  /*4e10*/  ISETP.GT.U32.AND P1, PT, R20, R21, PT ;  /* 0x000000151400720c */ /* 0x000fe40003f24070 */
[----:B------:R-:W-:Y:S01]  /*4e20*/  ISETP.GE.AND P0, PT, R14, RZ, PT ;  /* 0x000000ff0e00720c */ /* 0x000fe20003f06270 */
[----:B0-----:R-:W0:Y:S10]  /*4e30*/  MUFU.RCP R12, R12 ;  /* 0x0000000c000c7308 */ /* 0x001e340000001000 */
[----:B------:R-:W-:-:S02]  /*4e40*/  @!P1 IMAD.IADD R21, R21, 0x1, -R20 ;  /* 0x0000000115159824 */ /* 0x000fc400078e0a14 */
[----:B------:R-:W-:Y:S01]  /*4e50*/  @!P1 VIADD R19, R19, 0x1 ;  /* 0x0000000113139836 */ /* 0x000fe20000000000 */
[----:B------:R-:W-:Y:S02]  /*4e60*/  ISETP.NE.AND P1, PT, R18, RZ, PT ;  /* 0x000000ff1200720c */ /* 0x000fe40003f25270 */
[----:B------:R-:W-:Y:S01]  /*4e70*/  ISETP.GE.U32.AND P2, PT, R21, R20, PT ;  /* 0x000000141500720c */ /* 0x000fe20003f46070 */
[----:B0-----:R-:W-:-:S04]  /*4e80*/  VIADD R22, R12, 0xffffffe ;  /* 0x0ffffffe0c167836 */ /* 0x001fc80000000000 */
[----:B------:R0:W1:Y:S08]  /*4e90*/  F2I.FTZ.U32.TRUNC.NTZ R23, R22 ;  /* 0x0000001600177305 */ /* 0x000070000021f000 */
[----:B------:R-:W-:-:S05]  /*4ea0*/  @P2 IADD3 R19, R19, 0x1, RZ ;  /* 0x0000000113132810 */ /* 0x000fca0007ffe0ff */
[----:B------:R-:W-:Y:S01]  /*4eb0*/  @!P0 IMAD.MOV R19, RZ, RZ, -R19 ;  /* 0x000000ffff138224 */ /* 0x000fe200078e0a13 */
[----:B------:R-:W-:-:S05]  /*4ec0*/  @!P1 LOP3.LUT R19, RZ, R18, RZ, 0x33, !PT ;  /* 0x00000012ff139212 */ /* 0x000fca00078e33ff */
[----:B------:R-:W-:Y:S01]  /*4ed0*/  IMAD R18, R19, R18, RZ ;  /* 0x0000001213127224 */ /* 0x000fe200078e02ff */
[----:B0-----:R-:W-:Y:S01]  /*4ee0*/  HFMA2.MMA R22, -RZ, RZ, 0, 0 ;  /* 0x00000000ff167435 */ /* 0x001fe200000001ff */
[----:B-1----:R-:W-:Y:S02]  /*4ef0*/  IMAD.MOV R21, RZ, RZ, -R23 ;  /* 0x000000ffff157224 */ /* 0x002fe400078e0a17 */
[----:B------:R-:W-:Y:S02]  /*4f00*/  IMAD.IADD R20, R15, 0x1, -R18 ;  /* 0x000000010f147824 */ /* 0x000fe400078e0a12 */
[----:B------:R-:W-:-:S03]  /*4f10*/  IMAD R14, R21, R16, RZ ;  /* 0x00000010150e7224 */ /* 0x000fc600078e02ff */
[----:B------:R-:W-:Y:S02]  /*4f20*/  IABS R12, R20 ;  /* 0x00000014000c7213 */ /* 0x000fe40000000000 */
[----:B------:R-:W-:Y:S01]  /*4f30*/  IMAD.HI.U32 R14, R23, R14, R22 ;  /* 0x0000000e170e7227 */ /* 0x000fe200078e0016 */
[----:B------:R-:W-:-:S03]  /*4f40*/  LOP3.LUT R20, R20, R17, RZ, 0x3c, !PT ;  /* 0x0000001114147212 */ /* 0x000fc600078e3cff */
[----:B------:R-:W-:Y:S01]  /*4f50*/  IMAD.WIDE.U32 R22, R19, UR4, RZ ;  /* 0x0000000413167c25 */ /* 0x000fe2000f8e00ff */
[----:B------:R-:W-:-:S03]  /*4f60*/  ISETP.GE.AND P1, PT, R20, RZ, PT ;  /* 0x000000ff1400720c */ /* 0x000fc60003f26270 */
[----:B------:R-:W-:-:S04]  /*4f70*/  IMAD.HI.U32 R14, R14, R12, RZ ;  /* 0x0000000c0e0e7227 */ /* 0x000fc800078e00ff */
[----:B------:R-:W-:-:S04]  /*4f80*/  IMAD.MOV R21, RZ, RZ, -R14 ;  /* 0x000000ffff157224 */ /* 0x000fc800078e0a0e */
[----:B------:R-:W-:-:S05]  /*4f90*/  IMAD R21, R16, R21, R12 ;  /* 0x0000001510157224 */ /* 0x000fca00078e020c */
[----:B------:R-:W-:-:S13]  /*4fa0*/  ISETP.GT.U32.AND P0, PT, R16, R21, PT ;  /* 0x000000151000720c */ /* 0x000fda0003f04070 */
[----:B------:R-:W-:Y:S02]  /*4fb0*/  @!P0 IMAD.IADD R21, R21, 0x1, -R16 ;  /* 0x0000000115158824 */ /* 0x000fe400078e0a10 */
[----:B------:R-:W-:Y:S01]  /*4fc0*/  @!P0 VIADD R14, R14, 0x1 ;  /* 0x000000010e0e8836 */ /* 0x000fe20000000000 */
[----:B------:R-:W-:Y:S02]  /*4fd0*/  ISETP.NE.AND P0, PT, R17, RZ, PT ;  /* 0x000000ff1100720c */ /* 0x000fe40003f05270 */
[----:B------:R-:W-:Y:S02]  /*4fe0*/  ISETP.GE.U32.AND P2, PT, R21, R16, PT ;  /* 0x000000101500720c */ /* 0x000fe40003f46070 */
[----:B------:R-:W-:-:S05]  /*4ff0*/  SHF.R.S32.HI R16, RZ, 0x1f, R19 ;  /* 0x0000001fff107819 */ /* 0x000fca0000011413 */
[----:B------:R-:W-:-:S06]  /*5000*/  IMAD R16, R16, UR4, RZ ;  /* 0x0000000410107c24 */ /* 0x000fcc000f8e02ff */
[----:B------:R-:W-:Y:S02]  /*5010*/  @P2 IADD3 R14, R14, 0x1, RZ ;  /* 0x000000010e0e2810 */ /* 0x000fe40007ffe0ff */
[----:B------:R-:W-:-:S03]  /*5020*/  ISETP.GE.AND P2, PT, R32, UR6, PT ;  /* 0x0000000620007c0c */ /* 0x000fc6000bf46270 */
[----:B------:R-:W-:Y:S02]  /*5030*/  IMAD.MOV.U32 R12, RZ, RZ, R14 ;  /* 0x000000ffff0c7224 */ /* 0x000fe400078e000e */
[----:B------:R-:W-:Y:S01]  /*5040*/  IMAD R14, R19, UR5, R16 ;  /* 0x00000005130e7c24 */ /* 0x000fe2000f8e0210 */
[----:B------:R-:W-:Y:S01]  /*5050*/  ULDC.64 UR4, c[0x0][0x2a0] ;  /* 0x0000a80000047ab9 */ /* 0x000fe20000000a00 */
[----:B------:R-:W-:Y:S01]  /*5060*/  @!P1 IMAD.MOV R12, RZ, RZ, -R12 ;  /* 0x000000ffff0c9224 */ /* 0x000fe200078e0a0c */
[-C--:B------:R-:W-:Y:S02]  /*5070*/  @!P0 LOP3.LUT R12, RZ, R17.reuse, RZ, 0x33, !PT ;  /* 0x00000011ff0c8212 */ /* 0x080fe400078e33ff */
[----:B------:R-:W-:Y:S02]  /*5080*/  ISETP.GE.AND P1, PT, R30, UR6, PT ;  /* 0x000000061e007c0c */ /* 0x000fe4000bf26270 */
[----:B------:R-:W-:Y:S01]  /*5090*/  SHF.R.S32.HI R21, RZ, 0x1f, R12 ;  /* 0x0000001fff157819 */ /* 0x000fe2000001140c */
[----:B------:R-:W-:Y:S01]  /*50a0*/  IMAD R20, R12, R17, R18 ;  /* 0x000000110c147224 */ /* 0x000fe200078e0212 */
[----:B------:R-:W-:Y:S01]  /*50b0*/  IADD3 R19, R23, R14, RZ ;  /* 0x0000000e17137210 */ /* 0x000fe20007ffe0ff */
[----:B------:R-:W-:Y:S01]  /*50c0*/  IMAD.MOV.U32 R18, RZ, RZ, R22 ;  /* 0x000000ffff127224 */ /* 0x000fe200078e0016 */
[----:B------:R-:W0:Y:S01]  /*50d0*/  @!P2 LDC.64 R16, c[0x0][0x280] ;  /* 0x0000a000ff10ab82 */ /* 0x000e220000000a00 */
[----:B------:R-:W-:-:S02]  /*50e0*/  IMAD R21, R21, UR4, RZ ;  /* 0x0000000415157c24 */ /* 0x000fc4000f8e02ff */
[----:B------:R-:W-:Y:S02]  /*50f0*/  IMAD.IADD R20, R15, 0x1, -R20 ;  /* 0x000000010f147824 */ /* 0x000fe400078e0a14 */
[----:B------:R-:W-:-:S03]  /*5100*/  IMAD.WIDE.U32 R18, R12, UR4, R18 ;  /* 0x000000040c127c25 */ /* 0x000fc6000f8e0012 */
[----:B------:R-:W1:Y:S01]  /*5110*/  @!P1 LDC.64 R14, c[0x0][0x280] ;  /* 0x0000a000ff0e9b82 */ /* 0x000e620000000a00 */
[----:B------:R-:W-:Y:S01]  /*5120*/  IMAD R21, R12, UR5, R21 ;  /* 0x000000050c157c24 */ /* 0x000fe2000f8e0215 */
[----:B------:R-:W-:Y:S01]  /*5130*/  SHF.R.S32.HI R12, RZ, 0x1f, R20 ;  /* 0x0000001fff0c7819 */ /* 0x000fe20000011414 */
[----:B------:R-:W-:Y:S01]  /*5140*/  ULDC.64 UR4, c[0x0][0x298] ;  /* 0x0000a60000047ab9 */ /* 0x000fe20000000a00 */
[----:B------:R-:W-:Y:S02]  /*5150*/  IMAD.MOV.U32 R22, RZ, RZ, R18 ;  /* 0x000000ffff167224 */ /* 0x000fe400078e0012 */
[----:B------:R-:W-:Y:S01]  /*5160*/  IADD3 R23, R19, R21, RZ ;  /* 0x0000001513177210 */ /* 0x000fe20007ffe0ff */
[----:B------:R-:W-:-:S04]  /*5170*/  IMAD R19, R12, UR4, RZ ;  /* 0x000000040c137c24 */ /* 0x000fc8000f8e02ff */
[C---:B------:R-:W-:Y:S02]  /*5180*/  IMAD R19, R20.reuse, UR5, R19 ;  /* 0x0000000514137c24 */ /* 0x040fe4000f8e0213 */
[----:B------:R-:W-:-:S04]  /*5190*/  IMAD.WIDE.U32 R20, R20, UR4, R22 ;  /* 0x0000000414147c25 */ /* 0x000fc8000f8e0016 */
[----:B------:R-:W-:Y:S01]  /*51a0*/  IMAD.IADD R19, R21, 0x1, R19 ;  /* 0x0000000115137824 */ /* 0x000fe200078e0213 */
[-C--:B------:R-:W-:Y:S02]  /*51b0*/  @!P2 IADD3 R12, P0, R32, R20.reuse, RZ ;  /* 0x00000014200ca210 */ /* 0x080fe40007f1e0ff */
[----:B------:R-:W-:Y:S02]  /*51c0*/  @!P1 IADD3 R0, P3, R30, R20, RZ ;  /* 0x000000141e009210 */ /* 0x000fe40007f7e0ff */
[-C--:B------:R-:W-:Y:S02]  /*51d0*/  @!P2 LEA.HI.X.SX32 R32, R32, R19.reuse, 0x1, P0 ;  /* 0x000000132020a211 */ /* 0x080fe400000f0eff */
[----:B0-----:R-:W-:Y:S02]  /*51e0*/  @!P2 LEA R16, P0, R12, R16, 0x1 ;  /* 0x000000100c10a211 */ /* 0x001fe400078008ff */
[----:B------:R-:W-:Y:S02]  /*51f0*/  @!P1 LEA.HI.X.SX32 R30, R30, R19, 0x1, P3 ;  /* 0x000000131e1e9211 */ /* 0x000fe400018f0eff */
[----:B------:R-:W-:-:S02]  /*5200*/  @!P2 LEA.HI.X R17, R12, R17, R32, 0x1, P0 ;  /* 0x000000110c11a211 */ /* 0x000fc400000f0c20 */
[----:B------:R-:W-:Y:S02]  /*5210*/  ISETP.GE.AND P0, PT, R29, UR6, PT ;  /* 0x000000061d007c0c */ /* 0x000fe4000bf06270 */
[C---:B-1----:R-:W-:Y:S01]  /*5220*/  @!P1 LEA R14, P3, R0.reuse, R14, 0x1 ;  /* 0x0000000e000e9211 */ /* 0x042fe200078608ff */
[----:B------:R0:W-:Y:S03]  /*5230*/  @!P2 STG.E.64 desc[UR8][R16.64], R2 ;  /* 0x000000021000a986 */ /* 0x0001e6000c101b08 */
[----:B------:R-:W-:-:S05]  /*5240*/  @!P1 LEA.HI.X R15, R0, R15, R30, 0x1, P3 ;  /* 0x0000000f000f9211 */ /* 0x000fca00018f0c1e */
[----:B------:R0:W-:Y:S02]  /*5250*/  @!P1 STG.E.64 desc[UR8][R14.64], R4 ;  /* 0x000000040e009986 */ /* 0x0001e4000c101b08 */
        /* <DEDUP_REMOVED lines=10> */
        .weak           $__internal_1_$__cuda_sm20_div_s64
        .type           $__internal_1_$__cuda_sm20_div_s64,@function
        .size           $__internal_1_$__cuda_sm20_div_s64,(.L_x_6195 - $__internal_1_$__cuda_sm20_div_s64)
$__internal_1_$__cuda_sm20_div_s64:
        /* <DEDUP_REMOVED lines=10> */
[----:B------:R-:W-:Y:S01]  /*53a0*/  IMAD R27, R60, R51, R21 ;  /* 0x000000333c1b7224 */ /* 0x000fe200078e0215 */
[----:B------:R-:W-:-:S03]  /*53b0*/  IADD3 R21, P0, RZ, -R20, RZ ;  /* 0x80000014ff157210 */ /* 0x000fc60007f1e0ff */
[----:B------:R-:W-:Y:S02]  /*53c0*/  IMAD R0, R61, R50, R27 ;  /* 0x000000323d007224 */ /* 0x000fe400078e021b */
[----:B------:R-:W-:-:S04]  /*53d0*/  IMAD.HI.U32 R26, R60, R21, RZ ;  /* 0x000000153c1a7227 */ /* 0x000fc800078e00ff */
[----:B------:R-:W-:Y:S02]  /*53e0*/  IMAD.X R0, RZ, RZ, ~R0, P0 ;  /* 0x000000ffff007224 */ /* 0x000fe400000e0e00 */
[----:B------:R-:W-:Y:S02]  /*53f0*/  IMAD.MOV.U32 R27, RZ, RZ, R60 ;  /* 0x000000ffff1b7224 */ /* 0x000fe400078e003c */
[----:B------:R-:W-:-:S04]  /*5400*/  IMAD.HI.U32 R20, R61, R0, RZ ;  /* 0x000000003d147227 */ /* 0x000fc800078e00ff */
[----:B------:R-:W-:-:S04]  /*5410*/  IMAD.WIDE.U32 R26, P0, R60, R0, R26 ;  /* 0x000000003c1a7225 */ /* 0x000fc8000780001a */
[C---:B------:R-:W-:Y:S02]  /*5420*/  IMAD R0, R61.reuse, R0, RZ ;  /* 0x000000003d007224 */ /* 0x040fe400078e02ff */
[----:B------:R-:W-:-:S04]  /*5430*/  IMAD.HI.U32 R21, P1, R61, R21, R26 ;  /* 0x000000153d157227 */ /* 0x000fc8000782001a */
[----:B------:R-:W-:Y:S01]  /*5440*/  IMAD.X R20, R20, 0x1, R61, P0 ;  /* 0x0000000114147824 */ /* 0x000fe200000e063d */
[----:B------:R-:W-:-:S04]  /*5450*/  IADD3 R61, P0, R0, R21, RZ ;  /* 0x00000015003d7210 */ /* 0x000fc80007f1e0ff */
[----:B------:R-:W-:Y:S01]  /*5460*/  IADD3.X R20, RZ, RZ, R20, P0, P1 ;  /* 0x000000ffff147210 */ /* 0x000fe200007e2414 */
[----:B------:R-:W-:Y:S01]  /*5470*/  IMAD.WIDE.U32 R26, R61, R50, RZ ;  /* 0x000000323d1a7225 */ /* 0x000fe200078e00ff */
[----:B------:R-:W-:-:S03]  /*5480*/  ISETP.GE.AND P1, PT, R19, RZ, PT ;  /* 0x000000ff1300720c */ /* 0x000fc60003f26270 */
[----:B------:R-:W-:Y:S01]  /*5490*/  IMAD R27, R61, R51, R27 ;  /* 0x000000333d1b7224 */ /* 0x000fe200078e021b */
[----:B------:R-:W-:-:S03]  /*54a0*/  IADD3 R21, P0, RZ, -R26, RZ ;  /* 0x8000001aff157210 */ /* 0x000fc60007f1e0ff */
[----:B------:R-:W-:Y:S02]  /*54b0*/  IMAD R27, R20, R50, R27 ;  /* 0x00000032141b7224 */ /* 0x000fe400078e021b */
[----:B------:R-:W-:-:S04]  /*54c0*/  IMAD.HI.U32 R60, R61, R21, RZ ;  /* 0x000000153d3c7227 */ /* 0x000fc800078e00ff */
[----:B------:R-:W-:-:S04]  /*54d0*/  IMAD.X R27, RZ, RZ, ~R27, P0 ;  /* 0x000000ffff1b7224 */ /* 0x000fc800000e0e1b */
[----:B------:R-:W-:-:S04]  /*54e0*/  IMAD.WIDE.U32 R60, P0, R61, R27, R60 ;  /* 0x0000001b3d3c7225 */ /* 0x000fc8000780003c */
[----:B------:R-:W-:-:S04]  /*54f0*/  IMAD.HI.U32 R37, R20, R27, RZ ;  /* 0x0000001b14257227 */ /* 0x000fc800078e00ff */
[----:B------:R-:W-:Y:S01]  /*5500*/  IMAD.HI.U32 R21, P4, R20, R21, R60 ;  /* 0x0000001514157227 */ /* 0x000fe2000788003c */
[----:B------:R-:W-:-:S03]  /*5510*/  IADD3.X R37, R37, R20, RZ, P0, !PT ;  /* 0x0000001425257210 */ /* 0x000fc600007fe4ff */
[----:B------:R-:W-:Y:S01]  /*5520*/  IMAD R0, R20, R27, RZ ;  /* 0x0000001b14007224 */ /* 0x000fe200078e02ff */
[----:B------:R-:W-:-:S04]  /*5530*/  IADD3 R27, P0, RZ, -R18, RZ ;  /* 0x80000012ff1b7210 */ /* 0x000fc80007f1e0ff */
[----:B------:R-:W-:Y:S01]  /*5540*/  IADD3 R21, P2, R0, R21, RZ ;  /* 0x0000001500157210 */ /* 0x000fe20007f5e0ff */
[----:B------:R-:W-:Y:S01]  /*5550*/  IMAD.X R20, RZ, RZ, ~R19, P0 ;  /* 0x000000ffff147224 */ /* 0x000fe200000e0e13 */
[----:B------:R-:W-:Y:S01]  /*5560*/  SEL R0, R27, R18, !P1 ;  /* 0x000000121b007207 */ /* 0x000fe20004800000 */
[----:B------:R-:W-:Y:S01]  /*5570*/  IMAD.MOV.U32 R27, RZ, RZ, RZ ;  /* 0x000000ffff1b7224 */ /* 0x000fe200078e00ff */
[----:B------:R-:W-:Y:S02]  /*5580*/  IADD3.X R37, RZ, RZ, R37, P2, P4 ;  /* 0x000000ffff257210 */ /* 0x000fe400017e8425 */
[----:B------:R-:W-:Y:S01]  /*5590*/  SEL R20, R20, R19, !P1 ;  /* 0x0000001314147207 */ /* 0x000fe20004800000 */
[----:B------:R-:W-:-:S04]  /*55a0*/  IMAD.HI.U32 R26, R21, R0, RZ ;  /* 0x00000000151a7227 */ /* 0x000fc800078e00ff */
[----:B------:R-:W-:-:S04]  /*55b0*/  IMAD.WIDE.U32 R26, R21, R20, R26 ;  /* 0x00000014151a7225 */ /* 0x000fc800078e001a */
[----:B------:R-:W-:-:S04]  /*55c0*/  IMAD.HI.U32 R26, P2, R37, R0, R26 ;  /* 0x00000000251a7227 */ /* 0x000fc8000784001a */
[----:B------:R-:W-:-:S05]  /*55d0*/  IMAD R27, R37, R20, RZ ;  /* 0x00000014251b7224 */ /* 0x000fca00078e02ff */
[----:B------:R-:W-:-:S05]  /*55e0*/  IADD3 R27, P1, R27, R26, RZ ;  /* 0x0000001a1b1b7210 */ /* 0x000fca0007f3e0ff */
[----:B------:R-:W-:-:S04]  /*55f0*/  IMAD.WIDE.U32 R60, R27, R50, RZ ;  /* 0x000000321b3c7225 */ /* 0x000fc800078e00ff */
[----:B------:R-:W-:Y:S01]  /*5600*/  IMAD R26, R27, R51, R61 ;  /* 0x000000331b1a7224 */ /* 0x000fe200078e023d */
[----:B------:R-:W-:Y:S01]  /*5610*/  IADD3 R21, P0, -R60, R0, RZ ;  /* 0x000000003c157210 */ /* 0x000fe20007f1e1ff */
[----:B------:R-:W-:-:S04]  /*5620*/  IMAD.HI.U32 R0, R37, R20, RZ ;  /* 0x0000001425007227 */ /* 0x000fc800078e00ff */
[----:B------:R-:W-:Y:S01]  /*5630*/  IMAD.X R0, RZ, RZ, R0, P2 ;  /* 0x000000ffff007224 */ /* 0x000fe200010e0600 */
[----:B------:R-:W-:-:S03]  /*5640*/  ISETP.GE.U32.AND P2, PT, R21, R50, PT ;  /* 0x000000321500720c */ /* 0x000fc60003f46070 */
[----:B------:R-:W-:-:S04]  /*5650*/  IMAD.X R37, RZ, RZ, R0, P1 ;  /* 0x000000ffff257224 */ /* 0x000fc800008e0600 */
[----:B------:R-:W-:Y:S01]  /*5660*/  IMAD R39, R37, R50, R26 ;  /* 0x0000003225277224 */ /* 0x000fe200078e021a */
[----:B------:R-:W-:-:S04]  /*5670*/  LOP3.LUT R26, R23, R19, RZ, 0x3c, !PT ;  /* 0x00000013171a7212 */ /* 0x000fc800078e3cff */
[----:B------:R-:W-:Y:S02]  /*5680*/  IADD3.X R39, ~R39, R20, RZ, P0, !PT ;  /* 0x0000001427277210 */ /* 0x000fe400007fe5ff */
[----:B------:R-:W-:Y:S02]  /*5690*/  IADD3 R0, P0, R21, -R50, RZ ;  /* 0x8000003215007210 */ /* 0x000fe40007f1e0ff */
        /* <DEDUP_REMOVED lines=8> */
[----:B------:R-:W-:-:S03]  /*5720*/  IMAD.X R0, RZ, RZ, R37, P0 ;  /* 0x000000ffff007224 */ /* 0x000fc600000e0625 */
[----:B------:R-:W-:Y:S02]  /*5730*/  IADD3 R20, P0, R27, 0x1, RZ ;  /* 0x000000011b147810 */ /* 0x000fe40007f1e0ff */
[----:B------:R-:W-:Y:S02]  /*5740*/  SEL R0, R0, R37, P2 ;  /* 0x0000002500007207 */ /* 0x000fe40001000000 */
[----:B------:R-:W-:Y:S02]  /*5750*/  SEL R20, R20, R27, P1 ;  /* 0x0000001b14147207 */ /* 0x000fe40000800000 */
[----:B------:R-:W-:Y:S01]  /*5760*/  ISETP.GE.AND P2, PT, R26, RZ, PT ;  /* 0x000000ff1a00720c */ /* 0x000fe20003f46270 */
[----:B------:R-:W-:Y:S01]  /*5770*/  IMAD.X R21, RZ, RZ, R0, P0 ;  /* 0x000000ffff157224 */ /* 0x000fe200000e0600 */
[----:B------:R-:W-:-:S04]  /*5780*/  ISETP.NE.U32.AND P0, PT, R24, RZ, PT ;  /* 0x000000ff1800720c */ /* 0x000fc80003f05070 */
[----:B------:R-:W-:Y:S02]  /*5790*/  SEL R0, R21, R0, P1 ;  /* 0x0000000015007207 */ /* 0x000fe40000800000 */
[----:B------:R-:W-:Y:S02]  /*57a0*/  IADD3 R21, P1, RZ, -R20, RZ ;  /* 0x80000014ff157210 */ /* 0x000fe40007f3e0ff */
[----:B------:R-:W-:Y:S02]  /*57b0*/  ISETP.NE.AND.EX P0, PT, R23, RZ, PT, P0 ;  /* 0x000000ff1700720c */ /* 0x000fe40003f05300 */
[----:B------:R-:W-:Y:S02]  /*57c0*/  IADD3.X R27, RZ, ~R0, RZ, P1, !PT ;  /* 0x80000000ff1b7210 */ /* 0x000fe40000ffe4ff */
[----:B------:R-:W-:Y:S01]  /*57d0*/  SEL R21, R21, R20, !P2 ;  /* 0x0000001415157207 */ /* 0x000fe20005000000 */
[----:B------:R-:W-:Y:S01]  /*57e0*/  IMAD.MOV.U32 R20, RZ, RZ, R22 ;  /* 0x000000ffff147224 */ /* 0x000fe200078e0016 */
[----:B------:R-:W-:-:S02]  /*57f0*/  SEL R27, R27, R0, !P2 ;  /* 0x000000001b1b7207 */ /* 0x000fc40005000000 */
[----:B------:R-:W-:Y:S01]  /*5800*/  SEL R0, R21, 0xffffffff, P0 ;  /* 0xffffffff15007807 */ /* 0x000fe20000000000 */
[----:B------:R-:W-:Y:S01]  /*5810*/  IMAD.MOV.U32 R21, RZ, RZ, 0x0 ;  /* 0x00000000ff157424 */ /* 0x000fe200078e00ff */
[----:B------:R-:W-:-:S03]  /*5820*/  SEL R27, R27, 0xffffffff, P0 ;  /* 0xffffffff1b1b7807 */ /* 0x000fc60000000000 */
[----:B------:R-:W-:Y:S05]  /*5830*/  RET.REL.NODEC R20 `(_ZN5flash32flash_fwd_splitkv_combine_kernelI23Flash_fwd_kernel_traitsILi96ELi64ELi128ELi4ELb0ELb0EN7cutlass6half_tE19Flash_kernel_traitsILi96ELi64ELi128ELi4ES3_EELi16ELi6ELb0EEEvNS_16Flash_fwd_paramsE) ;  /* 0xffffffa414f07950 */ /* 0x000fea0003c3ffff */
.L_x_91:
        /* <DEDUP_REMOVED lines=12> */
.L_x_6195:


//--------------------- .text._ZN5flash32flash_fwd_splitkv_combine_kernelI23Flash_fwd_kernel_traitsILi96ELi64ELi128ELi4ELb0ELb0EN7cutlass6half_tE19Flash_kernel_traitsILi96ELi64ELi128ELi4ES3_EELi16ELi5ELb0EEEvNS_16Flash_fwd_paramsE --------------------------
	.section	.text._ZN5flash32flash_fwd_splitkv_combine_kernelI23Flash_fwd_kernel_traitsILi96ELi64ELi128ELi4ELb0ELb0EN7cutlass6half_tE19Flash_kernel_traitsILi96ELi64ELi128ELi4ES3_EELi16ELi5ELb0EEEvNS_16Flash_fwd_paramsE,"ax",@progbits
	.align	128
        .global         _ZN5flash32flash_fwd_splitkv_combine_kernelI23Flash_fwd_kernel_traitsILi96ELi64ELi128ELi4ELb0ELb0EN7cutlass6half_tE19Flash_kernel_traitsILi96ELi64ELi128ELi4ES3_EELi16ELi5ELb0EEEvNS_16Flash_fwd_paramsE
        .type           _ZN5flash32flash_fwd_splitkv_combine_kernelI23Flash_fwd_kernel_traitsILi96ELi64ELi128ELi4ELb0ELb0EN7cutlass6half_tE19Flash_kernel_traitsILi96ELi64ELi128ELi4ES3_EELi16ELi5ELb0EEEvNS_16Flash_fwd_paramsE,@function
        .size           _ZN5flash32flash_fwd_splitkv_combine_kernelI23Flash_fwd_kernel_traitsILi96ELi64ELi128ELi4ELb0ELb0EN7cutlass6half_tE19Flash_kernel_traitsILi96ELi64ELi128ELi4ES3_EELi16ELi5ELb0EEEvNS_16Flash_fwd_paramsE,(.L_x_6196 - _ZN5flash32flash_fwd_splitkv_combine_kernelI23Flash_fwd_kernel_traitsILi96ELi64ELi128ELi4ELb0ELb0EN7cutlass6half_tE19Flash_kernel_traitsILi96ELi64ELi128ELi4ES3_EELi16ELi5ELb0EEEvNS_16Flash_fwd_paramsE)
        .other          _ZN5flash32flash_fwd_splitkv_combine_kernelI23Flash_fwd_kernel_traitsILi96ELi64ELi128ELi4ELb0ELb0EN7cutlass6half_tE19Flash_kernel_traitsILi96ELi64ELi128ELi4ES3_EELi16ELi5ELb0EEEvNS_16Flash_fwd_paramsE,@"STO_CUDA_ENTRY STV_DEFAULT"
_ZN5flash32flash_fwd_splitkv_combine_kernelI23Flash_fwd_kernel_traitsILi96ELi64ELi128ELi4ELb0ELb0EN7cutlass6half_tE19Flash_kernel_traitsILi96ELi64ELi128ELi4ES3_EELi16ELi5ELb0EEEvNS_16Flash_fwd_paramsE:
.text._ZN5flash32flash_fwd_splitkv_combine_kernelI23Flash_fwd_kernel_traitsILi96ELi64ELi128ELi4ELb0ELb0EN7cutlass6half_tE19Flash_kernel_traitsILi96ELi64ELi128ELi4ES3_EELi16ELi5ELb0EEEvNS_16Flash_fwd_paramsE:
        /* <DEDUP_REMOVED lines=23> */
[----:B------:R-:W-:Y:S05]  /*0170*/  CALL.REL.NOINC `($__internal_2_$__cuda_sm20_div_s64) ;  /* 0x0000004800987944 */ /* 0x000fea0003c00000 */
[----:B------:R-:W-:Y:S05]  /*0180*/  BRA `(.L_x_93) ;  /* 0x00000000004c7947 */ /* 0x000fea0003800000 */
.L_x_92:
[----:B------:R-:W0:Y:S01]  /*0190*/  I2F.U32.RP R4, R25 ;  /* 0x0000001900047306 */ /* 0x000e220000209000 */
[----:B------:R-:W-:Y:S02]  /*01a0*/  ISETP.NE.U32.AND P0, PT, R25, RZ, PT ;  /* 0x000000ff1900720c */ /* 0x000fe40003f05070 */
[----:B------:R-:W-:-:S05]  /*01b0*/  MOV R21, RZ ;  /* 0x000000ff00157202 */ /* 0x000fca0000000f00 */
[----:B0-----:R-:W0:Y:S02]  /*01c0*/  MUFU.RCP R3, R4 ;  /* 0x0000000400037308 */ /* 0x001e240000001000 */
[----:B0-----:R-:W-:-:S06]  /*01d0*/  VIADD R3, R3, 0xffffffe ;  /* 0x0ffffffe03037836 */ /* 0x001fcc0000000000 */
[----:B------:R-:W0:Y:S02]  /*01e0*/  F2I.FTZ.U32.TRUNC.NTZ R3, R3 ;  /* 0x0000000300037305 */ /* 0x000e24000021f000 */
[----:B0-----:R-:W-:-:S04]  /*01f0*/  IMAD.MOV R2, RZ, RZ, -R3 ;  /* 0x000000ffff027224 */ /* 0x001fc800078e0a03 */
[----:B------:R-:W-:Y:S01]  /*0200*/  IMAD R7, R2, R25, RZ ;  /* 0x0000001902077224 */ /* 0x000fe200078e02ff */
[----:B------:R-:W-:-:S10]  /*0210*/  HFMA2.MMA R2, -RZ, RZ, 0, 0 ;  /* 0x00000000ff027435 */ /* 0x000fd400000001ff */
        /* <DEDUP_REMOVED lines=10> */
.L_x_93:
        /* <DEDUP_REMOVED lines=10> */
[----:B------:R-:W-:Y:S02]  /*0360*/  MOV R17, R21 ;  /* 0x0000001500117202 */ /* 0x000fe40000000f00 */
[----:B------:R-:W-:Y:S02]  /*0370*/  MOV R24, 0x390 ;  /* 0x0000039000187802 */ /* 0x000fe40000000f00 */
[----:B------:R-:W-:Y:S05]  /*0380*/  CALL.REL.NOINC `($__internal_2_$__cuda_sm20_div_s64) ;  /* 0x0000004800147944 */ /* 0x000fea0003c00000 */
[----:B------:R-:W-:Y:S02]  /*0390*/  MOV R6, R20 ;  /* 0x0000001400067202 */ /* 0x000fe40000000f00 */
[----:B------:R-:W-:Y:S01]  /*03a0*/  MOV R7, R21 ;  /* 0x0000001500077202 */ /* 0x000fe20000000f00 */
[----:B------:R-:W-:Y:S05]  /*03b0*/  BRA `(.L_x_96) ;  /* 0x00000000004c7947 */ /* 0x000fea0003800000 */
.L_x_95:
[----:B------:R-:W0:Y:S01]  /*03c0*/  I2F.U32.RP R8, R26 ;  /* 0x0000001a00087306 */ /* 0x000e220000209000 */
[----:B------:R-:W-:-:S07]  /*03d0*/  ISETP.NE.U32.AND P0, PT, R26, RZ, PT ;  /* 0x000000ff1a00720c */ /* 0x000fce0003f05070 */
[----:B0-----:R-:W0:Y:S02]  /*03e0*/  MUFU.RCP R4, R8 ;  /* 0x0000000800047308 */ /* 0x001e240000001000 */
[----:B0-----:R-:W-:-:S06]  /*03f0*/  VIADD R4, R4, 0xffffffe ;  /* 0x0ffffffe04047836 */ /* 0x001fcc0000000000 */
[----:B------:R-:W0:Y:S02]  /*0400*/  F2I.FTZ.U32.TRUNC.NTZ R3, R4 ;  /* 0x0000000400037305 */ /* 0x000e24000021f000 */
[----:B0-----:R-:W-:-:S04]  /*0410*/  IMAD.MOV R2, RZ, RZ, -R3 ;  /* 0x000000ffff027224 */ /* 0x001fc800078e0a03 */
[----:B------:R-:W-:Y:S01]  /*0420*/  IMAD R7, R2, R26, RZ ;  /* 0x0000001a02077224 */ /* 0x000fe200078e02ff */
[----:B------:R-:W-:-:S10]  /*0430*/  HFMA2.MMA R2, -RZ, RZ, 0, 0 ;  /* 0x00000000ff027435 */ /* 0x000fd400000001ff */
[----:B------:R-:W-:-:S06]  /*0440*/  IMAD.HI.U32 R7, R3, R7, R2 ;  /* 0x0000000703077227 */ /* 0x000fcc00078e0002 */
[----:B------:R-:W-:Y:S01]  /*0450*/  IMAD.HI.U32 R6, R7, R20, RZ ;  /* 0x0000001407067227 */ /* 0x000fe200078e00ff */
[----:B------:R-:W-:-:S03]  /*0460*/  MOV R7, RZ ;  /* 0x000000ff00077202 */ /* 0x000fc60000000f00 */
        /* <DEDUP_REMOVED lines=8> */
.L_x_96:
[----:B------:R-:W-:Y:S05]  /*04f0*/  BSYNC B0 ;  /* 0x0000000000007941 */ /* 0x000fea0003800000 */
.L_x_94:
[----:B------:R-:W0:Y:S01]  /*0500*/  LDC R3, c[0x0][0x2c4] ;  /* 0x0000b100ff037b82 */ /* 0x000e220000000800 */
[----:B------:R-:W-:Y:S01]  /*0510*/  IMAD.MOV.U32 R12, RZ, RZ, RZ ;  /* 0x000000ffff0c7224 */ /* 0x000fe200078e00ff */
[----:B------:R-:W-:Y:S01]  /*0520*/  BSSY B0, `(.L_x_97) ;  /* 0x000004a000007945 */ /* 0x000fe20003800000 */
[----:B0-----:R-:W-:Y:S01]  /*0530*/  IABS R11, R3 ;  /* 0x00000003000b7213 */ /* 0x001fe20000000000 */
[C---:B------:R-:W-:Y:S01]  /*0540*/  VIADD R2, R3.reuse, 0xffffffff ;  /* 0xffffffff03027836 */ /* 0x040fe20000000000 */
[----:B------:R-:W-:Y:S02]  /*0550*/  ISETP.NE.AND P3, PT, R3, RZ, PT ;  /* 0x000000ff0300720c */ /* 0x000fe40003f65270 */
[----:B------:R-:W0:Y:S01]  /*0560*/  I2F.RP R10, R11 ;  /* 0x0000000b000a7306 */ /* 0x000e220000209400 */
[----:B------:R-:W-:-:S07]  /*0570*/  IMAD.IADD R4, R2, 0x1, R11 ;  /* 0x0000000102047824 */ /* 0x000fce00078e020b */
[----:B0-----:R-:W0:Y:S02]  /*0580*/  MUFU.RCP R13, R10 ;  /* 0x0000000a000d7308 */ /* 0x001e240000001000 */
[----:B0-----:R-:W-:-:S06]  /*0590*/  VIADD R13, R13, 0xffffffe ;  /* 0x0ffffffe0d0d7836 */ /* 0x001fcc0000000000 */
[----:B------:R-:W0:Y:S02]  /*05a0*/  F2I.FTZ.U32.TRUNC.NTZ R13, R13 ;  /* 0x0000000d000d7305 */ /* 0x000e24000021f000 */
[----:B0-----:R-:W-:-:S04]  /*05b0*/  IMAD.MOV R8, RZ, RZ, -R13 ;  /* 0x000000ffff087224 */ /* 0x001fc800078e0a0d */
[----:B------:R-:W-:Y:S01]  /*05c0*/  IMAD R9, R8, R11, RZ ;  /* 0x0000000b08097224 */ /* 0x000fe200078e02ff */
[----:B------:R-:W-:-:S03]  /*05d0*/  IABS R8, R4 ;  /* 0x0000000400087213 */ /* 0x000fc60000000000 */
[----:B------:R-:W-:-:S04]  /*05e0*/  IMAD.HI.U32 R12, R13, R9, R12 ;  /* 0x000000090d0c7227 */ /* 0x000fc800078e000c */
[----:B------:R-:W-:-:S04]  /*05f0*/  IMAD.MOV.U32 R9, RZ, RZ, R8 ;  /* 0x000000ffff097224 */ /* 0x000fc800078e0008 */
[----:B------:R-:W-:-:S04]  /*0600*/  IMAD.HI.U32 R8, R12, R9, RZ ;  /* 0x000000090c087227 */ /* 0x000fc800078e00ff */
[----:B------:R-:W-:-:S04]  /*0610*/  IMAD.MOV R10, RZ, RZ, -R8 ;  /* 0x000000ffff0a7224 */ /* 0x000fc800078e0a08 */
[C---:B------:R-:W-:Y:S01]  /*0620*/  IMAD R10, R11.reuse, R10, R9 ;  /* 0x0000000a0b0a7224 */ /* 0x040fe200078e0209 */
[C---:B------:R-:W-:Y:S02]  /*0630*/  LOP3.LUT R9, R4.reuse, R11, RZ, 0x3c, !PT ;  /* 0x0000000b04097212 */ /* 0x040fe400078e3cff */
[----:B------:R-:W-:Y:S02]  /*0640*/  LOP3.LUT R4, R4, R3, RZ, 0x3c, !PT ;  /* 0x0000000304047212 */ /* 0x000fe400078e3cff */
[----:B------:R-:W-:Y:S02]  /*0650*/  ISETP.GT.U32.AND P1, PT, R11, R10, PT ;  /* 0x0000000a0b00720c */ /* 0x000fe40003f24070 */
[----:B------:R-:W-:-:S11]  /*0660*/  ISETP.GE.AND P0, PT, R9, RZ, PT ;  /* 0x000000ff0900720c */ /* 0x000fd60003f06270 */
[----:B------:R-:W-:Y:S02]  /*0670*/  @!P1 IMAD.IADD R10, R10, 0x1, -R11 ;  /* 0x000000010a0a9824 */ /* 0x000fe400078e0a0b */
[----:B------:R-:W-:Y:S01]  /*0680*/  @!P1 VIADD R8, R8, 0x1 ;  /* 0x0000000108089836 */ /* 0x000fe20000000000 */
[----:B------:R-:W-:Y:S02]  /*0690*/  ISETP.NE.AND P1, PT, R3, RZ, PT ;  /* 0x000000ff0300720c */ /* 0x000fe40003f25270 */
[----:B------:R-:W-:Y:S02]  /*06a0*/  ISETP.GE.U32.AND P2, PT, R10, R11, PT ;  /* 0x0000000b0a00720c */ /* 0x000fe40003f46070 */
[----:B------:R-:W-:-:S11]  /*06b0*/  SHF.R.S32.HI R10, RZ, 0x1f, R3 ;  /* 0x0000001fff0a7819 */ /* 0x000fd60000011403 */
[----:B------:R-:W-:Y:S01]  /*06c0*/  @P2 VIADD R8, R8, 0x1 ;  /* 0x0000000108082836 */ /* 0x000fe20000000000 */
[----:B------:R-:W-:-:S03]  /*06d0*/  ISETP.GT.AND P2, PT, R3, RZ, PT ;  /* 0x000000ff0300720c */ /* 0x000fc60003f44270 */
[----:B------:R-:W-:-:S04]  /*06e0*/  IMAD.MOV.U32 R9, RZ, RZ, R8 ;  /* 0x000000ffff097224 */ /* 0x000fc800078e0008 */
[----:B------:R-:W-:Y:S01]  /*06f0*/  @!P0 IMAD.MOV R9, RZ, RZ, -R9 ;  /* 0x000000ffff098224 */ /* 0x000fe200078e0a09 */
[----:B------:R-:W-:Y:S01]  /*0700*/  @!P1 LOP3.LUT R9, RZ, R11, RZ, 0x33, !PT ;  /* 0x0000000bff099212 */ /* 0x000fe200078e33ff */
[----:B------:R-:W-:Y:S01]  /*0710*/  IMAD.MOV.U32 R11, RZ, RZ, R8 ;  /* 0x000000ffff0b7224 */ /* 0x000fe200078e0008 */
[----:B------:R-:W-:Y:S02]  /*0720*/  ISETP.GE.AND P1, PT, R4, RZ, PT ;  /* 0x000000ff0400720c */ /* 0x000fe40003f26270 */
[----:B------:R-:W-:Y:S02]  /*0730*/  ISETP.LT.U32.AND P0, PT, R26, R9, PT ;  /* 0x000000091a00720c */ /* 0x000fe40003f01070 */
[----:B------:R-:W-:Y:S02]  /*0740*/  SHF.R.S32.HI R14, RZ, 0x1f, R9 ;  /* 0x0000001fff0e7819 */ /* 0x000fe40000011409 */
[----:B------:R-:W-:Y:S01]  /*0750*/  LEA.HI.SX32 R8, R3, 0x1, 0x1 ;  /* 0x0000000103087811 */ /* 0x000fe200078f0aff */
[----:B------:R-:W-:Y:S01]  /*0760*/  @!P2 IMAD.MOV R8, RZ, RZ, R10 ;  /* 0x000000ffff08a224 */ /* 0x000fe200078e020a */
[----:B------:R-:W-:-:S04]  /*0770*/  ISETP.LT.AND.EX P0, PT, R23, R14, PT, P0 ;  /* 0x0000000e1700720c */ /* 0x000fc80003f01300 */
[C---:B------:R-:W-:Y:S01]  /*0780*/  SEL R14, R23.reuse, R14, P0 ;  /* 0x0000000e170e7207 */ /* 0x040fe20000000000 */
[----:B------:R-:W-:Y:S01]  /*0790*/  @!P1 IMAD.MOV R11, RZ, RZ, -R11 ;  /* 0x000000ffff0b9224 */ /* 0x000fe200078e0a0b */
[----:B------:R-:W-:Y:S02]  /*07a0*/  @!P3 LOP3.LUT R11, RZ, R3, RZ, 0x33, !PT ;  /* 0x00000003ff0bb212 */ /* 0x000fe400078e33ff */
[----:B------:R-:W-:Y:S02]  /*07b0*/  LOP3.LUT R4, R23, R14, RZ, 0xfc, !PT ;  /* 0x0000000e17047212 */ /* 0x000fe400078efcff */
[----:B------:R-:W-:Y:S01]  /*07c0*/  SEL R16, R26, R9, P0 ;  /* 0x000000091a107207 */ /* 0x000fe20000000000 */
[----:B------:R-:W-:Y:S01]  /*07d0*/  IMAD R3, R11, R8, RZ ;  /* 0x000000080b037224 */ /* 0x000fe200078e02ff */
        /* <DEDUP_REMOVED lines=8> */
[----:B------:R-:W-:Y:S02]  /*0860*/  MOV R30, R20 ;  /* 0x00000014001e7202 */ /* 0x000fe40000000f00 */
[----:B------:R-:W-:Y:S01]  /*0870*/  MOV R31, R21 ;  /* 0x00000015001f7202 */ /* 0x000fe20000000f00 */
[----:B------:R-:W-:Y:S05]  /*0880*/  BRA `(.L_x_99) ;  /* 0x00000000004c7947 */ /* 0x000fea0003800000 */
.L_x_98:
        /* <DEDUP_REMOVED lines=19> */
.L_x_99:
[----:B------:R-:W-:Y:S05]  /*09c0*/  BSYNC B0 ;  /* 0x0000000000007941 */ /* 0x000fea0003800000 */
.L_x_97:
        /* <DEDUP_REMOVED lines=14> */
[----:B------:R-:W-:Y:S01]  /*0ab0*/  IMAD.IADD R21, R2, 0x1, R13 ;  /* 0x0000000102157824 */ /* 0x000fe200078e020d */
[----:B------:R-:W-:-:S04]  /*0ac0*/  IABS R2, R3 ;  /* 0x0000000300027213 */ /* 0x000fc80000000000 */
[----:B------:R-:W3:Y:S01]  /*0ad0*/  I2F.RP R17, R13 ;  /* 0x0000000d00117306 */ /* 0x000ee20000209400 */
[----:B--2---:R-:W-:Y:S02]  /*0ae0*/  VIADD R4, R4, 0xffffffe ;  /* 0x0ffffffe04047836 */ /* 0x004fe40000000000 */
[----:B------:R-:W-:-:S05]  /*0af0*/  IMAD.MOV R2, RZ, RZ, -R2 ;  /* 0x000000ffff027224 */ /* 0x000fca00078e0a02 */
        /* <DEDUP_REMOVED lines=9> */
[----:B------:R-:W-:-:S03]  /*0b90*/  IMAD R12, R12, R11, RZ ;  /* 0x0000000b0c0c7224 */ /* 0x000fc600078e02ff */
[----:B------:R-:W-:Y:S01]  /*0ba0*/  IABS R17, R4 ;  /* 0x0000000400117213 */ /* 0x000fe20000000000 */
        /* <DEDUP_REMOVED lines=18> */
[----:B------:R-:W-:-:S03]  /*0cd0*/  IADD3 R2, -R22, RZ, RZ ;  /* 0x000000ff16027210 */ /* 0x000fc60007ffe1ff */
[----:B------:R-:W-:Y:S01]  /*0ce0*/  @!P4 IMAD.IADD R18, R18, 0x1, -R13 ;  /* 0x000000011212c824 */ /* 0x000fe200078e0a0d */
[----:B------:R-:W-:Y:S01]  /*0cf0*/  ISETP.GT.U32.AND P3, PT, R11, R24, PT ;  /* 0x000000180b00720c */ /* 0x000fe20003f64070 */
[----:B------:R-:W-:Y:S01]  /*0d00*/  IMAD R19, R10, R2, R19 ;  /* 0x000000020a137224 */ /* 0x000fe200078e0213 */
[-C--:B------:R-:W-:Y:S01]  /*0d10*/  LOP3.LUT R2, R21, R13.reuse, RZ, 0x3c, !PT ;  /* 0x0000000d15027212 */ /* 0x080fe200078e3cff */
[----:B------:R-:W-:Y:S01]  /*0d20*/  @!P4 VIADD R20, R20, 0x1 ;  /* 0x000000011414c836 */ /* 0x000fe20000000000 */
[----:B------:R-:W-:Y:S02]  /*0d30*/  ISETP.GE.U32.AND P2, PT, R18, R13, PT ;  /* 0x0000000d1200720c */ /* 0x000fe40003f46070 */
[----:B------:R-:W-:Y:S02]  /*0d40*/  ISETP.GT.U32.AND P0, PT, R10, R19, PT ;  /* 0x000000130a00720c */ /* 0x000fe40003f04070 */
[----:B------:R-:W-:Y:S02]  /*0d50*/  ISETP.GE.AND P1, PT, R2, RZ, PT ;  /* 0x000000ff0200720c */ /* 0x000fe40003f26270 */
[----:B------:R-:W-:-:S02]  /*0d60*/  LOP3.LUT R2, R4, R11, RZ, 0x3c, !PT ;  /* 0x0000000b04027212 */ /* 0x000fc400078e3cff */
[----:B------:R-:W-:Y:S01]  /*0d70*/  LOP3.LUT R21, R21, R8, RZ, 0x3c, !PT ;  /* 0x0000000815157212 */ /* 0x000fe200078e3cff */
[----:B------:R-:W-:Y:S02]  /*0d80*/  @!P3 IMAD.IADD R24, R24, 0x1, -R11 ;  /* 0x000000011818b824 */ /* 0x000fe400078e0a0b */
[----:B------:R-:W-:Y:S01]  /*0d90*/  @!P3 VIADD R12, R12, 0x1 ;  /* 0x000000010c0cb836 */ /* 0x000fe20000000000 */
[----:B------:R-:W-:Y:S01]  /*0da0*/  ISETP.NE.AND P3, PT, R3, RZ, PT ;  /* 0x000000ff0300720c */ /* 0x000fe20003f65270 */
[----:B------:R-:W-:Y:S01]  /*0db0*/  @P2 VIADD R20, R20, 0x1 ;  /* 0x0000000114142836 */ /* 0x000fe20000000000 */
[----:B------:R-:W-:Y:S01]  /*0dc0*/  ISETP.GE.U32.AND P6, PT, R24, R11, PT ;  /* 0x0000000b1800720c */ /* 0x000fe20003fc6070 */
[----:B------:R-:W-:Y:S01]  /*0dd0*/  @!P0 IMAD.IADD R19, R19, 0x1, -R10 ;  /* 0x0000000113138824 */ /* 0x000fe200078e0a0a */
[----:B------:R-:W-:Y:S01]  /*0de0*/  ISETP.GE.AND P2, PT, R2, RZ, PT ;  /* 0x000000ff0200720c */ /* 0x000fe20003f46270 */
[----:B------:R-:W-:Y:S01]  /*0df0*/  @!P1 IMAD.MOV R20, RZ, RZ, -R20 ;  /* 0x000000ffff149224 */ /* 0x000fe200078e0a14 */
[----:B------:R-:W-:Y:S01]  /*0e00*/  @!P5 LOP3.LUT R20, RZ, R13, RZ, 0x33, !PT ;  /* 0x0000000dff14d212 */ /* 0x000fe200078e33ff */
[----:B------:R-:W-:Y:S01]  /*0e10*/  @!P0 VIADD R22, R22, 0x1 ;  /* 0x0000000116168836 */ /* 0x000fe20000000000 */
[----:B------:R-:W-:-:S02]  /*0e20*/  ISETP.GE.U32.AND P4, PT, R19, R10, PT ;  /* 0x0000000a1300720c */ /* 0x000fc40003f86070 */
[----:B------:R-:W-:Y:S02]  /*0e30*/  ISETP.LT.U32.AND P0, PT, R6, R20, PT ;  /* 0x000000140600720c */ /* 0x000fe40003f01070 */
[----:B------:R-:W-:Y:S02]  /*0e40*/  SHF.R.S32.HI R13, RZ, 0x1f, R20 ;  /* 0x0000001fff0d7819 */ /* 0x000fe40000011414 */
[----:B------:R-:W-:Y:S02]  /*0e50*/  ISETP.GE.AND P1, PT, R21, RZ, PT ;  /* 0x000000ff1500720c */ /* 0x000fe40003f26270 */
[CC--:B------:R-:W-:Y:S02]  /*0e60*/  ISETP.LT.AND.EX P0, PT, R7.reuse, R13.reuse, PT, P0 ;  /* 0x0000000d0700720c */ /* 0x0c0fe40003f01300 */
[----:B------:R-:W-:Y:S02]  /*0e70*/  @P6 IADD3 R12, R12, 0x1, RZ ;  /* 0x000000010c0c6810 */ /* 0x000fe40007ffe0ff */
[----:B------:R-:W-:Y:S01]  /*0e80*/  SEL R10, R7, R13, P0 ;  /* 0x0000000d070a7207 */ /* 0x000fe20000000000 */
[----:B------:R-:W-:Y:S01]  /*0e90*/  @P4 VIADD R22, R22, 0x1 ;  /* 0x0000000116164836 */ /* 0x000fe20000000000 */
[----:B------:R-:W-:Y:S01]  /*0ea0*/  ISETP.GT.AND P5, PT, R9, RZ, PT ;  /* 0x000000ff0900720c */ /* 0x000fe20003fa4270 */
[----:B------:R-:W-:Y:S01]  /*0eb0*/  @!P2 IMAD.MOV R12, RZ, RZ, -R12 ;  /* 0x000000ffff0ca224 */ /* 0x000fe200078e0a0c */
[----:B------:R-:W-:-:S02]  /*0ec0*/  ISETP.NE.AND P2, PT, R8, RZ, PT ;  /* 0x000000ff0800720c */ /* 0x000fc40003f45270 */
[----:B------:R-:W-:Y:S01]  /*0ed0*/  @!P3 LOP3.LUT R12, RZ, R11, RZ, 0x33, !PT ;  /* 0x0000000bff0cb212 */ /* 0x000fe200078e33ff */
[----:B------:R-:W-:Y:S01]  /*0ee0*/  @!P1 IMAD.MOV R22, RZ, RZ, -R22 ;  /* 0x000000ffff169224 */ /* 0x000fe200078e0a16 */
[----:B------:R-:W-:Y:S02]  /*0ef0*/  LOP3.LUT R11, R7, R10, RZ, 0xfc, !PT ;  /* 0x0000000a070b7212 */ /* 0x000fe400078efcff */
[----:B------:R-:W-:Y:S02]  /*0f00*/  SHF.R.S32.HI R2, RZ, 0x1f, R9 ;  /* 0x0000001fff027819 */ /* 0x000fe40000011409 */
[----:B------:R-:W-:Y:S02]  /*0f10*/  ISETP.NE.U32.AND P1, PT, R11, RZ, PT ;  /* 0x000000ff0b00720c */ /* 0x000fe40003f25070 */
[----:B------:R-:W-:Y:S01]  /*0f20*/  LEA.HI.SX32 R13, R9, 0x1, 0x1 ;  /* 0x00000001090d7811 */ /* 0x000fe200078f0aff */
[----:B------:R-:W-:Y:S01]  /*0f30*/  @!P5 IMAD.MOV R13, RZ, RZ, R2 ;  /* 0x000000ffff0dd224 */ /* 0x000fe200078e0202 */
[----:B------:R-:W-:-:S02]  /*0f40*/  ISETP.LT.U32.AND P3, PT, R30, R12, PT ;  /* 0x0000000c1e00720c */ /* 0x000fc40003f61070 */
[----:B------:R-:W-:Y:S02]  /*0f50*/  SHF.R.S32.HI R9, RZ, 0x1f, R12 ;  /* 0x0000001fff097819 */ /* 0x000fe4000001140c */
[----:B------:R-:W-:Y:S02]  /*0f60*/  @!P2 LOP3.LUT R22, RZ, R8, RZ, 0x33, !PT ;  /* 0x00000008ff16a212 */ /* 0x000fe400078e33ff */
[C---:B------:R-:W-:Y:S02]  /*0f70*/  ISETP.LT.AND.EX P3, PT, R31.reuse, R9, PT, P3 ;  /* 0x000000091f00720c */ /* 0x040fe40003f61330 */
        /* <DEDUP_REMOVED lines=14> */
.L_x_101:
[----:B------:R-:W0:Y:S01]  /*1060*/  I2F.U32.RP R15, R11 ;  /* 0x0000000b000f7306 */ /* 0x000e220000209000 */
[----:B------:R-:W-:Y:S01]  /*1070*/  IMAD.MOV.U32 R8, RZ, RZ, RZ ;  /* 0x000000ffff087224 */ /* 0x000fe200078e00ff */
[----:B------:R-:W-:-:S06]  /*1080*/  ISETP.NE.U32.AND P0, PT, R11, RZ, PT ;  /* 0x000000ff0b00720c */ /* 0x000fcc0003f05070 */
        /* <DEDUP_REMOVED lines=8> */
[----:B------:R-:W-:Y:S02]  /*1110*/  IMAD R6, R11, R7, R6 ;  /* 0x000000070b067224 */ /* 0x000fe400078e0206 */
[----:B------:R-:W-:-:S03]  /*1120*/  IMAD.MOV.U32 R7, RZ, RZ, RZ ;  /* 0x000000ffff077224 */ /* 0x000fc600078e00ff */
[----:B------:R-:W-:-:S13]  /*1130*/  ISETP.GE.U32.AND P2, PT, R6, R11, PT ;  /* 0x0000000b0600720c */ /* 0x000fda0003f46070 */
[----:B------:R-:W-:Y:S01]  /*1140*/  @P2 IMAD.IADD R6, R6, 0x1, -R11 ;  /* 0x0000000106062824 */ /* 0x000fe200078e0a0b */
[----:B------:R-:W-:-:S04]  /*1150*/  @P2 IADD3 R8, R8, 0x1, RZ ;  /* 0x0000000108082810 */ /* 0x000fc80007ffe0ff */
[----:B------:R-:W-:-:S13]  /*1160*/  ISETP.GE.U32.AND P1, PT, R6, R11, PT ;  /* 0x0000000b0600720c */ /* 0x000fda0003f26070 */
[----:B------:R-:W-:Y:S01]  /*1170*/  @P1 VIADD R8, R8, 0x1 ;  /* 0x0000000108081836 */ /* 0x000fe20000000000 */
[----:B------:R-:W-:-:S04]  /*1180*/  @!P0 LOP3.LUT R8, RZ, R11, RZ, 0x33, !PT ;  /* 0x0000000bff088212 */ /* 0x000fc800078e33ff */
[----:B------:R-:W-:Y:S02]  /*1190*/  MOV R6, R8 ;  /* 0x0000000800067202 */ /* 0x000fe40000000f00 */
.L_x_102:
[----:B------:R-:W-:Y:S05]  /*11a0*/  BSYNC B0 ;  /* 0x0000000000007941 */ /* 0x000fea0003800000 */
.L_x_100:
        /* <DEDUP_REMOVED lines=23> */
[----:B------:R-:W-:Y:S01]  /*1320*/  @!P5 IMAD.MOV.U32 R38, RZ, RZ, R40 ;  /* 0x000000ffff26d224 */ /* 0x000fe200078e0028 */
[----:B------:R-:W-:Y:S01]  /*1330*/  @!P5 SHF.R.S32.HI R33, RZ, 0x1f, R27 ;  /* 0x0000001fff21d819 */ /* 0x000fe2000001141b */
[----:B------:R-:W-:Y:S01]  /*1340*/  @!P5 IMAD.MOV.U32 R39, RZ, RZ, R41 ;  /* 0x000000ffff27d224 */ /* 0x000fe200078e0029 */
[----:B------:R-:W-:Y:S01]  /*1350*/  @!P4 SHF.R.S32.HI R37, RZ, 0x1f, R35 ;  /* 0x0000001fff25c819 */ /* 0x000fe20000011423 */
[-C--:B------:R-:W-:Y:S02]  /*1360*/  @!P1 IMAD R29, R29, R28.reuse, RZ ;  /* 0x0000001c1d1d9224 */ /* 0x080fe400078e02ff */
[----:B------:R-:W1:Y:S01]  /*1370*/  @!P3 LDC.64 R8, c[0x0][0x2b8] ;  /* 0x0000ae00ff08bb82 */ /* 0x000e620000000a00 */
[----:B------:R-:W-:Y:S01]  /*1380*/  @!P5 IMAD R26, R33, R28, RZ ;  /* 0x0000001c211ad224 */ /* 0x000fe200078e02ff */
[----:B------:R-:W-:Y:S01]  /*1390*/  @!P3 SHF.R.S32.HI R33, RZ, 0x1f, R32 ;  /* 0x0000001fff21b819 */ /* 0x000fe20000011420 */
[----:B------:R-:W-:-:S04]  /*13a0*/  @!P5 IMAD.WIDE.U32 R38, R28, R27, R38 ;  /* 0x0000001b1c26d225 */ /* 0x000fc800078e0026 */
[----:B------:R-:W-:Y:S01]  /*13b0*/  @!P1 IMAD.WIDE.U32 R42, R28, R24, R40 ;  /* 0x000000181c2a9225 */ /* 0x000fe200078e0028 */
[----:B------:R-:W2:Y:S03]  /*13c0*/  @!P4 LDC.64 R18, c[0x0][0x2b8] ;  /* 0x0000ae00ff12cb82 */ /* 0x000ea60000000a00 */
[-C--:B------:R-:W-:Y:S02]  /*13d0*/  @!P1 IMAD R29, R24, R5.reuse, R29 ;  /* 0x00000005181d9224 */ /* 0x080fe400078e021d */
[----:B------:R-:W-:Y:S02]  /*13e0*/  @!P5 IMAD R27, R27, R5, R26 ;  /* 0x000000051b1bd224 */ /* 0x000fe400078e021a */
[----:B------:R-:W-:Y:S01]  /*13f0*/  @!P4 IMAD R26, R37, R28, RZ ;  /* 0x0000001c251ac224 */ /* 0x000fe200078e02ff */
[----:B------:R-:W3:Y:S01]  /*1400*/  @!P5 LDC.64 R20, c[0x0][0x2b8] ;  /* 0x0000ae00ff14db82 */ /* 0x000ee20000000a00 */
[----:B------:R-:W-:Y:S01]  /*1410*/  @!P4 IMAD.MOV.U32 R44, RZ, RZ, R40 ;  /* 0x000000ffff2cc224 */ /* 0x000fe200078e0028 */
[----:B0-----:R-:W-:Y:S01]  /*1420*/  @!P1 LEA R22, P0, R42, R22, 0x2 ;  /* 0x000000162a169211 */ /* 0x001fe200078010ff */
[----:B------:R-:W-:-:S02]  /*1430*/  @!P4 IMAD.MOV.U32 R45, RZ, RZ, R41 ;  /* 0x000000ffff2dc224 */ /* 0x000fc400078e0029 */
[----:B------:R-:W-:Y:S02]  /*1440*/  @!P1 IMAD.IADD R29, R43, 0x1, R29 ;  /* 0x000000012b1d9824 */ /* 0x000fe400078e021d */
[----:B------:R-:W-:-:S03]  /*1450*/  @!P4 IMAD.WIDE.U32 R44, R28, R35, R44 ;  /* 0x000000231c2cc225 */ /* 0x000fc600078e002c */
[----:B------:R-:W-:Y:S01]  /*1460*/  @!P1 LEA.HI.X R23, R42, R23, R29, 0x2, P0 ;  /* 0x000000172a179211 */ /* 0x000fe200000f141d */
[----:B------:R-:W-:Y:S02]  /*1470*/  @!P4 IMAD R26, R35, R5, R26 ;  /* 0x00000005231ac224 */ /* 0x000fe400078e021a */
[----:B------:R-:W-:Y:S02]  /*1480*/  @!P3 IMAD R33, R33, R28, RZ ;  /* 0x0000001c2121b224 */ /* 0x000fe400078e02ff */
[----:B------:R-:W-:Y:S02]  /*1490*/  @!P3 IMAD.MOV.U32 R34, RZ, RZ, R40 ;  /* 0x000000ffff22b224 */ /* 0x000fe400078e0028 */
[----:B------:R-:W-:Y:S02]  /*14a0*/  @!P3 IMAD.MOV.U32 R35, RZ, RZ, R41 ;  /* 0x000000ffff23b224 */ /* 0x000fe400078e0029 */
[----:B------:R-:W-:Y:S02]  /*14b0*/  IMAD.MOV.U32 R29, RZ, RZ, -0x800000 ;  /* 0xff800000ff1d7424 */ /* 0x000fe400078e00ff */
[----:B------:R-:W-:-:S04]  /*14c0*/  @!P3 IMAD.WIDE.U32 R34, R28, R32, R34 ;  /* 0x000000201c22b225 */ /* 0x000fc800078e0022 */
[----:B------:R-:W-:Y:S01]  /*14d0*/  @!P3 IMAD R33, R32, R5, R33 ;  /* 0x000000052021b224 */ /* 0x000fe200078e0221 */
[----:B-1----:R-:W-:Y:S01]  /*14e0*/  @!P3 LEA R8, P0, R34, R8, 0x2 ;  /* 0x000000082208b211 */ /* 0x002fe200078010ff */
[----:B------:R0:W4:Y:S01]  /*14f0*/  @!P1 LDG.E R29, desc[UR8][R22.64] ;  /* 0x00000008161d9981 */ /* 0x000122000c1e1900 */
[----:B------:R-:W-:Y:S01]  /*1500*/  @!P4 IMAD.IADD R26, R45, 0x1, R26 ;  /* 0x000000012d1ac824 */ /* 0x000fe200078e021a */
[----:B--2---:R-:W-:Y:S01]  /*1510*/  @!P4 LEA R18, P1, R44, R18, 0x2 ;  /* 0x000000122c12c211 */ /* 0x004fe200078210ff */
[----:B------:R-:W-:Y:S01]  /*1520*/  @!P5 IMAD.IADD R27, R39, 0x1, R27 ;  /* 0x00000001271bd824 */ /* 0x000fe200078e021b */
[----:B------:R-:W-:Y:S02]  /*1530*/  @!P3 IADD3 R33, R35, R33, RZ ;  /* 0x000000212321b210 */ /* 0x000fe40007ffe0ff */
[----:B---3--:R-:W-:Y:S02]  /*1540*/  @!P5 LEA R20, P2, R38, R20, 0x2 ;  /* 0x000000142614d211 */ /* 0x008fe400078410ff */
[----:B------:R-:W-:-:S02]  /*1550*/  @!P3 LEA.HI.X R9, R34, R9, R33, 0x2, P0 ;  /* 0x000000092209b211 */ /* 0x000fc400000f1421 */
[----:B------:R-:W-:Y:S01]  /*1560*/  @!P4 LEA.HI.X R19, R44, R19, R26, 0x2, P1 ;  /* 0x000000132c13c211 */ /* 0x000fe200008f141a */
[----:B------:R-:W-:Y:S01]  /*1570*/  IMAD.MOV.U32 R26, RZ, RZ, -0x800000 ;  /* 0xff800000ff1a7424 */ /* 0x000fe200078e00ff */
[----:B------:R-:W-:Y:S02]  /*1580*/  @!P5 LEA.HI.X R21, R38, R21, R27, 0x2, P2 ;  /* 0x000000152615d211 */ /* 0x000fe400010f141b */
[----:B------:R-:W1:Y:S03]  /*1590*/  LDC R27, c[0x0][0x270] ;  /* 0x00009c00ff1b7b82 */ /* 0x000e660000000800 */
[----:B------:R2:W3:Y:S01]  /*15a0*/  @!P5 LDG.E R26, desc[UR8][R20.64] ;  /* 0x00000008141ad981 */ /* 0x0004e2000c1e1900 */
[----:B0-----:R-:W-:Y:S02]  /*15b0*/  IMAD.MOV.U32 R22, RZ, RZ, -0x800000 ;  /* 0xff800000ff167424 */ /* 0x001fe400078e00ff */
[----:B------:R-:W-:-:S04]  /*15c0*/  IMAD.MOV.U32 R23, RZ, RZ, -0x800000 ;  /* 0xff800000ff177424 */ /* 0x000fc800078e00ff */
[----:B------:R0:W5:Y:S04]  /*15d0*/  @!P3 LDG.E R22, desc[UR8][R8.64] ;  /* 0x000000080816b981 */ /* 0x000168000c1e1900 */
[----:B------:R0:W5:Y:S01]  /*15e0*/  @!P4 LDG.E R23, desc[UR8][R18.64] ;  /* 0x000000081217c981 */ /* 0x000162000c1e1900 */
[----:B-1----:R-:W-:-:S04]  /*15f0*/  IABS R32, R27 ;  /* 0x0000001b00207213 */ /* 0x002fc80000000000 */
[----:B------:R-:W1:Y:S08]  /*1600*/  I2F.U32.RP R37, R32 ;  /* 0x0000002000257306 */ /* 0x000e700000209000 */
[----:B-1----:R-:W1:Y:S01]  /*1610*/  MUFU.RCP R34, R37 ;  /* 0x0000002500227308 */ /* 0x002e620000001000 */
[----:B--2---:R-:W2:Y:S01]  /*1620*/  S2R R20, SR_CgaCtaId ;  /* 0x0000000000147919 */ /* 0x004ea20000008800 */
[----:B-1----:R-:W-:-:S06]  /*1630*/  VIADD R34, R34, 0xffffffe ;  /* 0x0ffffffe22227836 */ /* 0x002fcc0000000000 */
[----:B------:R-:W1:Y:S01]  /*1640*/  F2I.FTZ.U32.TRUNC.NTZ R35, R34 ;  /* 0x0000002200237305 */ /* 0x000e62000021f000 */
[----:B0-----:R-:W-:Y:S02]  /*1650*/  IABS R9, R4 ;  /* 0x0000000400097213 */ /* 0x001fe40000000000 */
[----:B------:R-:W-:Y:S01]  /*1660*/  IABS R18, R27 ;  /* 0x0000001b00127213 */ /* 0x000fe20000000000 */
[----:B-1----:R-:W-:Y:S02]  /*1670*/  IMAD.MOV R33, RZ, RZ, -R35 ;  /* 0x000000ffff217224 */ /* 0x002fe400078e0a23 */
[----:B------:R-:W-:Y:S02]  /*1680*/  IMAD.MOV.U32 R34, RZ, RZ, RZ ;  /* 0x000000ffff227224 */ /* 0x000fe400078e00ff */
[----:B------:R-:W-:-:S04]  /*1690*/  IMAD R8, R33, R32, RZ ;  /* 0x0000002021087224 */ /* 0x000fc800078e02ff */
[----:B------:R-:W-:-:S04]  /*16a0*/  IMAD.HI.U32 R8, R35, R8, R34 ;  /* 0x0000000823087227 */ /* 0x000fc800078e0022 */
[----:B------:R-:W-:Y:S02]  /*16b0*/  IMAD.MOV R18, RZ, RZ, -R18 ;  /* 0x000000ffff127224 */ /* 0x000fe400078e0a12 */
[----:B------:R-:W-:-:S04]  /*16c0*/  IMAD.HI.U32 R8, R8, R9, RZ ;  /* 0x0000000908087227 */ /* 0x000fc800078e00ff */
[----:B------:R-:W-:Y:S01]  /*16d0*/  IMAD R19, R8, R18, R9 ;  /* 0x0000001208137224 */ /* 0x000fe200078e0209 */
[----:B------:R-:W-:-:S04]  /*16e0*/  MOV R9, 0x400 ;  /* 0x0000040000097802 */ /* 0x000fc80000000f00 */
[----:B------:R-:W-:Y:S02]  /*16f0*/  ISETP.GT.U32.AND P3, PT, R32, R19, PT ;  /* 0x000000132000720c */ /* 0x000fe40003f64070 */
[----:B--2---:R-:W-:Y:S02]  /*1700*/  LEA R9, R20, R9, 0x18 ;  /* 0x0000000914097211 */ /* 0x004fe400078ec0ff */
[C---:B------:R-:W-:Y:S02]  /*1710*/  ISETP.GT.AND P6, PT, R36.reuse, 0x7f, PT ;  /* 0x0000007f2400780c */ /* 0x040fe40003fc4270 */
[----:B------:R-:W-:Y:S01]  /*1720*/  ISETP.GT.AND P1, PT, R36, 0x17f, PT ;  /* 0x0000017f2400780c */ /* 0x000fe20003f24270 */
[----:B------:R-:W-:Y:S01]  /*1730*/  IMAD R24, R24, 0x44, R9 ;  /* 0x0000004418187824 */ /* 0x000fe200078e0209 */
[C---:B------:R-:W-:Y:S02]  /*1740*/  ISETP.GT.AND P2, PT, R36.reuse, 0x1ff, PT ;  /* 0x000001ff2400780c */ /* 0x040fe40003f44270 */
[----:B------:R-:W-:Y:S01]  /*1750*/  ISETP.GT.AND P0, PT, R36, 0xff, PT ;  /* 0x000000ff2400780c */ /* 0x000fe20003f04270 */
[----:B------:R-:W-:-:S02]  /*1760*/  IMAD R24, R17, 0x4, R24 ;  /* 0x0000000411187824 */ /* 0x000fc400078e0218 */
[----:B------:R-:W-:-:S04]  /*1770*/  @!P3 IADD3 R19, R19, -R32, RZ ;  /* 0x800000201313b210 */ /* 0x000fc80007ffe0ff */
[----:B------:R-:W-:Y:S02]  /*1780*/  ISETP.GE.U32.AND P4, PT, R19, R32, PT ;  /* 0x000000201300720c */ /* 0x000fe40003f86070 */
[----:B------:R-:W-:Y:S02]  /*1790*/  LOP3.LUT R17, R31, R12, RZ, 0xfc, !PT ;  /* 0x0000000c1f117212 */ /* 0x000fe400078efcff */
[----:B------:R-:W-:Y:S01]  /*17a0*/  LOP3.LUT R4, R4, R27, RZ, 0x3c, !PT ;  /* 0x0000001b04047212 */ /* 0x000fe200078e3cff */
[----:B------:R-:W-:Y:S01]  /*17b0*/  @!P3 VIADD R8, R8, 0x1 ;  /* 0x000000010808b836 */ /* 0x000fe20000000000 */
[----:B------:R-:W-:Y:S07]  /*17c0*/  BSSY B0, `(.L_x_103) ;  /* 0x0000029000007945 */ /* 0x000fee0003800000 */
[----:B------:R-:W-:Y:S01]  /*17d0*/  @P4 VIADD R8, R8, 0x1 ;  /* 0x0000000108084836 */ /* 0x000fe20000000000 */
[----:B----4-:R0:W-:Y:S01]  /*17e0*/  @!P2 STS [R24], R29 ;  /* 0x0000001d1800a388 */ /* 0x0101e20000000800 */
[----:B------:R-:W-:-:S02]  /*17f0*/  ISETP.GE.AND P2, PT, R4, RZ, PT ;  /* 0x000000ff0400720c */ /* 0x000fc40003f46270 */
[----:B------:R-:W-:Y:S01]  /*1800*/  IMAD.MOV.U32 R4, RZ, RZ, R8 ;  /* 0x000000ffff047224 */ /* 0x000fe200078e0008 */
[----:B---3--:R0:W-:Y:S01]  /*1810*/  @!P1 STS [R24+0x220], R26 ;  /* 0x0002201a18009388 */ /* 0x0081e20000000800 */
[----:B------:R-:W-:-:S03]  /*1820*/  ISETP.NE.U32.AND P1, PT, R17, RZ, PT ;  /* 0x000000ff1100720c */ /* 0x000fc60003f25070 */
[----:B-----5:R0:W-:Y:S04]  /*1830*/  @!P6 STS [R24+0x660], R22 ;  /* 0x000660161800e388 */ /* 0x0201e80000000800 */
[----:B------:R0:W-:Y:S01]  /*1840*/  @!P0 STS [R24+0x440], R23 ;  /* 0x0004401718008388 */ /* 0x0001e20000000800 */
[----:B------:R-:W-:Y:S01]  /*1850*/  ISETP.NE.AND P0, PT, R27, RZ, PT ;  /* 0x000000ff1b00720c */ /* 0x000fe20003f05270 */
[----:B------:R-:W-:-:S12]  /*1860*/  @!P2 IMAD.MOV R4, RZ, RZ, -R4 ;  /* 0x000000ffff04a224 */ /* 0x000fd800078e0a04 */
[----:B------:R-:W-:Y:S01]  /*1870*/  @!P0 LOP3.LUT R4, RZ, R27, RZ, 0x33, !PT ;  /* 0x0000001bff048212 */ /* 0x000fe200078e33ff */
[----:B------:R-:W-:Y:S06]  /*1880*/  @!P1 BRA `(.L_x_104) ;  /* 0x0000000000249947 */ /* 0x000fec0003800000 */
[----:B------:R-:W-:Y:S01]  /*1890*/  IMAD.MOV.U32 R18, RZ, RZ, R30 ;  /* 0x000000ffff127224 */ /* 0x000fe200078e001e */
[----:B0-----:R-:W-:Y:S01]  /*18a0*/  MOV R26, R13 ;  /* 0x0000000d001a7202 */ /* 0x001fe20000000f00 */
[----:B------:R-:W-:Y:S01]  /*18b0*/  IMAD.MOV.U32 R17, RZ, RZ, R31 ;  /* 0x000000ffff117224 */ /* 0x000fe200078e001f */
[----:B------:R-:W-:Y:S02]  /*18c0*/  MOV R23, R12 ;  /* 0x0000000c00177202 */ /* 0x000fe40000000f00 */
[----:B------:R-:W-:Y:S02]  /*18d0*/  MOV R24, 0x18f0 ;  /* 0x000018f000187802 */ /* 0x000fe40000000f00 */
[----:B------:R-:W-:Y:S05]  /*18e0*/  CALL.REL.NOINC `($__internal_2_$__cuda_sm20_div_s64) ;  /* 0x0000003000bc7944 */ /* 0x000fea0003c00000 */
[----:B------:R-:W-:Y:S02]  /*18f0*/  MOV R40, R20 ;  /* 0x0000001400287202 */ /* 0x000fe40000000f00 */
[----:B------:R-:W-:Y:S01]  /*1900*/  MOV R41, R21 ;  /* 0x0000001500297202 */ /* 0x000fe20000000f00 */
[----:B------:R-:W-:Y:S05]  /*1910*/  BRA `(.L_x_105) ;  /* 0x00000000004c7947 */ /* 0x000fea0003800000 */
.L_x_104:
[----:B------:R-:W1:Y:S01]  /*1920*/  I2F.U32.RP R17, R13 ;  /* 0x0000000d00117306 */ /* 0x000e620000209000 */
[----:B------:R-:W-:Y:S02]  /*1930*/  ISETP.NE.U32.AND P0, PT, R13, RZ, PT ;  /* 0x000000ff0d00720c */ /* 0x000fe40003f05070 */
[----:B------:R-:W-:-:S05]  /*1940*/  MOV R41, RZ ;  /* 0x000000ff00297202 */ /* 0x000fca0000000f00 */
[----:B-1----:R-:W1:Y:S02]  /*1950*/  MUFU.RCP R18, R17 ;  /* 0x0000001100127308 */ /* 0x002e640000001000 */
[----:B-1----:R-:W-:-:S06]  /*1960*/  VIADD R18, R18, 0xffffffe ;  /* 0x0ffffffe12127836 */ /* 0x002fcc0000000000 */
[----:B------:R1:W2:Y:S02]  /*1970*/  F2I.FTZ.U32.TRUNC.NTZ R19, R18 ;  /* 0x0000001200137305 */ /* 0x0002a4000021f000 */
[----:B-1----:R-:W-:Y:S01]  /*1980*/  HFMA2.MMA R18, -RZ, RZ, 0, 0 ;  /* 0x00000000ff127435 */ /* 0x002fe200000001ff */
        /* <DEDUP_REMOVED lines=12> */
.L_x_105:
[----:B------:R-:W-:Y:S05]  /*1a50*/  BSYNC B0 ;  /* 0x0000000000007941 */ /* 0x000fea0003800000 */
.L_x_103:
        /* <DEDUP_REMOVED lines=8> */
[----:B------:R-:W-:Y:S01]  /*1ae0*/  BSSY B1, `(.L_x_106) ;  /* 0x000023c000017945 */ /* 0x000fe20003800000 */
[----:B0-----:R-:W-:Y:S01]  /*1af0*/  IABS R23, R2 ;  /* 0x0000000200177213 */ /* 0x001fe20000000000 */
[----:B------:R-:W-:-:S02]  /*1b00*/  IMAD.IADD R36, R36, 0x1, -R17 ;  /* 0x0000000124247824 */ /* 0x000fc400078e0a11 */
[----:B------:R-:W0:Y:S01]  /*1b10*/  LDC R17, c[0x0][0x270] ;  /* 0x00009c00ff117b82 */ /* 0x000e220000000800 */
[----:B------:R-:W1:Y:S01]  /*1b20*/  I2F.RP R19, R23 ;  /* 0x0000001700137306 */ /* 0x000e620000209400 */
[----:B------:R-:W-:-:S04]  /*1b30*/  IMAD R34, R36, 0x44, R9 ;  /* 0x0000004424227824 */ /* 0x000fc800078e0209 */
[----:B------:R-:W-:-:S05]  /*1b40*/  IMAD R34, R15, 0x4, R34 ;  /* 0x000000040f227824 */ /* 0x000fca00078e0222 */
[----:B------:R-:W-:Y:S04]  /*1b50*/  @!P6 LDS R35, [R34] ;  /* 0x000000002223e984 */ /* 0x000fe80000000800 */
[----:B------:R-:W2:Y:S01]  /*1b60*/  @!P6 LDS R32, [R34+0x220] ;  /* 0x000220002220e984 */ /* 0x000ea20000000800 */
[----:B-1----:R-:W1:Y:S03]  /*1b70*/  MUFU.RCP R19, R19 ;  /* 0x0000001300137308 */ /* 0x002e660000001000 */
[----:B------:R-:W3:Y:S04]  /*1b80*/  @!P6 LDS R31, [R34+0x440] ;  /* 0x00044000221fe984 */ /* 0x000ee80000000800 */
[----:B------:R-:W4:Y:S01]  /*1b90*/  @!P6 LDS R33, [R34+0x660] ;  /* 0x000660002221e984 */ /* 0x000f220000000800 */
[----:B0-----:R-:W-:Y:S01]  /*1ba0*/  IABS R21, R17 ;  /* 0x0000001100157213 */ /* 0x001fe20000000000 */
[----:B-1----:R-:W-:-:S04]  /*1bb0*/  VIADD R42, R19, 0xffffffe ;  /* 0x0ffffffe132a7836 */ /* 0x002fc80000000000 */
[----:B------:R0:W-:Y:S02]  /*1bc0*/  F2I.FTZ.U32.TRUNC.NTZ R43, R42 ;  /* 0x0000002a002b7305 */ /* 0x0001e4000021f000 */
[----:B0-----:R-:W-:Y:S01]  /*1bd0*/  IMAD.MOV.U32 R42, RZ, RZ, RZ ;  /* 0x000000ffff2a7224 */ /* 0x001fe200078e00ff */
[----:B--2---:R-:W-:-:S04]  /*1be0*/  FMNMX.FTZ R8, R35, R32, !PT ;  /* 0x0000002023087209 */ /* 0x004fc80007810000 */
[----:B---3--:R-:W-:-:S04]  /*1bf0*/  FMNMX.FTZ R8, R8, R31, !PT ;  /* 0x0000001f08087209 */ /* 0x008fc80007810000 */
[----:B----4-:R-:W-:-:S05]  /*1c00*/  FMNMX.FTZ R9, R8, R33, !PT ;  /* 0x0000002108097209 */ /* 0x010fca0007810000 */
[----:B------:R-:W0:Y:S02]  /*1c10*/  SHFL.BFLY PT, R8, R9, 0x4, 0x1f ;  /* 0x0c801f0009087f89 */ /* 0x000e2400000e0000 */
[----:B0-----:R-:W-:Y:S02]  /*1c20*/  FMNMX.FTZ R8, R9, R8, !PT ;  /* 0x0000000809087209 */ /* 0x001fe40007810000 */
[----:B------:R-:W0:Y:S03]  /*1c30*/  I2F.U32.RP R9, R21 ;  /* 0x0000001500097306 */ /* 0x000e260000209000 */
[----:B------:R-:W1:Y:S05]  /*1c40*/  SHFL.BFLY PT, R27, R8, 0x2, 0x1f ;  /* 0x0c401f00081b7f89 */ /* 0x000e6a00000e0000 */
[----:B0-----:R-:W0:Y:S01]  /*1c50*/  MUFU.RCP R9, R9 ;  /* 0x0000000900097308 */ /* 0x001e220000001000 */
[----:B-1----:R-:W-:-:S05]  /*1c60*/  FMNMX.FTZ R27, R8, R27, !PT ;  /* 0x0000001b081b7209 */ /* 0x002fca0007810000 */
[----:B------:R-:W1:Y:S01]  /*1c70*/  SHFL.BFLY PT, R18, R27, 0x1, 0x1f ;  /* 0x0c201f001b127f89 */ /* 0x000e6200000e0000 */
[----:B0-----:R-:W-:Y:S01]  /*1c80*/  VIADD R38, R9, 0xffffffe ;  /* 0x0ffffffe09267836 */ /* 0x001fe20000000000 */
[----:B------:R-:W-:-:S03]  /*1c90*/  IABS R9, R2 ;  /* 0x0000000200097213 */ /* 0x000fc60000000000 */
[----:B------:R0:W-:Y:S01]  /*1ca0*/  F2I.FTZ.U32.TRUNC.NTZ R39, R38 ;  /* 0x0000002600277305 */ /* 0x0001e2000021f000 */
[----:B------:R-:W-:Y:S01]  /*1cb0*/  IADD3 R9, RZ, -R9, RZ ;  /* 0x80000009ff097210 */ /* 0x000fe20007ffe0ff */
[----:B0-----:R-:W-:Y:S01]  /*1cc0*/  IMAD.MOV.U32 R38, RZ, RZ, RZ ;  /* 0x000000ffff267224 */ /* 0x001fe200078e00ff */
[----:B-1----:R-:W-:-:S04]  /*1cd0*/  FMNMX.FTZ R18, R27, R18, !PT ;  /* 0x000000121b127209 */ /* 0x002fc80007810000 */
        /* <DEDUP_REMOVED lines=10> */
[----:B------:R-:W-:Y:S02]  /*1d80*/  FMUL.FTZ R24, R24, 1.4426950216293334961 ;  /* 0x3fb8aa3b18187820 */ /* 0x000fe40000410000 */
[----:B------:R0:W-:Y:S08]  /*1d90*/  MUFU.EX2 R27, R26 ;  /* 0x0000001a001b7308 */ /* 0x0001f00000000800 */
[----:B------:R-:W1:Y:S08]  /*1da0*/  MUFU.EX2 R22, R22 ;  /* 0x0000001600167308 */ /* 0x000e700000000800 */
[----:B------:R-:W2:Y:S01]  /*1db0*/  MUFU.EX2 R20, R20 ;  /* 0x0000001400147308 */ /* 0x000ea20000000800 */
[----:B0-----:R-:W-:-:S05]  /*1dc0*/  IADD3 R26, RZ, -R43, RZ ;  /* 0x8000002bff1a7210 */ /* 0x001fca0007ffe0ff */
[----:B------:R-:W-:Y:S02]  /*1dd0*/  IMAD R26, R26, R23, RZ ;  /* 0x000000171a1a7224 */ /* 0x000fe400078e02ff */
[----:B------:R-:W0:Y:S01]  /*1de0*/  MUFU.EX2 R8, R24 ;  /* 0x0000001800087308 */ /* 0x000e220000000800 */
[----:B-1----:R-:W-:Y:S01]  /*1df0*/  FADD.FTZ R27, R27, R22 ;  /* 0x000000161b1b7221 */ /* 0x002fe20000010000 */
[----:B------:R-:W-:Y:S01]  /*1e00*/  VIADD R22, R23, UR4 ;  /* 0x0000000417167c36 */ /* 0x000fe20008000000 */
[----:B------:R-:W-:Y:S01]  /*1e10*/  ULDC.U8 UR4, c[0x0][0x3d9] ;  /* 0x0000f64000047ab9 */ /* 0x000fe20000000000 */
[----:B------:R-:W-:-:S03]  /*1e20*/  IMAD.HI.U32 R26, R43, R26, R42 ;  /* 0x0000001a2b1a7227 */ /* 0x000fc600078e002a */
[----:B------:R-:W-:Y:S01]  /*1e30*/  IABS R19, R22 ;  /* 0x0000001600137213 */ /* 0x000fe20000000000 */
[----:B--2---:R-:W-:Y:S01]  /*1e40*/  FADD.FTZ R27, R27, R20 ;  /* 0x000000141b1b7221 */ /* 0x004fe20000010000 */
[----:B------:R-:W-:-:S03]  /*1e50*/  IMAD.MOV R20, RZ, RZ, -R39 ;  /* 0x000000ffff147224 */ /* 0x000fc600078e0a27 */
[----:B------:R-:W-:-:S04]  /*1e60*/  IMAD.HI.U32 R26, R26, R19, RZ ;  /* 0x000000131a1a7227 */ /* 0x000fc800078e00ff */
[----:B------:R-:W-:Y:S02]  /*1e70*/  IMAD R20, R20, R21, RZ ;  /* 0x0000001514147224 */ /* 0x000fe400078e02ff */
[----:B0-----:R-:W-:Y:S01]  /*1e80*/  FADD.FTZ R8, R27, R8 ;  /* 0x000000081b087221 */ /* 0x001fe20000010000 */
[----:B------:R-:W-:Y:S01]  /*1e90*/  IMAD R30, R26, R9, R19 ;  /* 0x000000091a1e7224 */ /* 0x000fe200078e0213 */
[C---:B------:R-:W-:Y:S01]  /*1ea0*/  LOP3.LUT R9, R22.reuse, R23, RZ, 0x3c, !PT ;  /* 0x0000001716097212 */ /* 0x040fe200078e3cff */
[----:B------:R-:W-:Y:S01]  /*1eb0*/  IMAD.HI.U32 R20, R39, R20, R38 ;  /* 0x0000001427147227 */ /* 0x000fe200078e0026 */
[----:B------:R-:W-:Y:S01]  /*1ec0*/  LOP3.LUT R22, R22, R17, RZ, 0x3c, !PT ;  /* 0x0000001116167212 */ /* 0x000fe200078e3cff */
[----:B------:R-:W0:Y:S01]  /*1ed0*/  SHFL.BFLY PT, R27, R8, 0x4, 0x1f ;  /* 0x0c801f00081b7f89 */ /* 0x000e2200000e0000 */
[----:B------:R-:W-:Y:S02]  /*1ee0*/  ISETP.GT.U32.AND P4, PT, R23, R30, PT ;  /* 0x0000001e1700720c */ /* 0x000fe40003f84070 */
[----:B------:R-:W-:Y:S01]  /*1ef0*/  ISETP.GE.AND P3, PT, R9, RZ, PT ;  /* 0x000000ff0900720c */ /* 0x000fe20003f66270 */
[----:B------:R-:W-:Y:S01]  /*1f00*/  IMAD.HI.U32 R20, R20, R19, RZ ;  /* 0x0000001314147227 */ /* 0x000fe200078e00ff */
[----:B------:R-:W1:Y:S09]  /*1f10*/  LDC R9, c[0x0][0x2c4] ;  /* 0x0000b100ff097b82 */ /* 0x000e720000000800 */
[----:B------:R-:W-:-:S02]  /*1f20*/  @!P4 IMAD.IADD R30, R30, 0x1, -R23 ;  /* 0x000000011e1ec824 */ /* 0x000fc400078e0a17 */
[----:B------:R-:W-:Y:S01]  /*1f30*/  @!P4 VIADD R26, R26, 0x1 ;  /* 0x000000011a1ac836 */ /* 0x000fe20000000000 */
[----:B------:R-:W-:Y:S02]  /*1f40*/  ISETP.GT.AND P4, PT, R3, RZ, PT ;  /* 0x000000ff0300720c */ /* 0x000fe40003f84270 */
[----:B------:R-:W-:Y:S01]  /*1f50*/  ISETP.GE.U32.AND P2, PT, R30, R23, PT ;  /* 0x000000171e00720c */ /* 0x000fe20003f46070 */
[----:B------:R-:W-:Y:S02]  /*1f60*/  IMAD.MOV.U32 R30, RZ, RZ, 0x7f800000 ;  /* 0x7f800000ff1e7424 */ /* 0x000fe400078e00ff */
[----:B0-----:R-:W-:Y:S01]  /*1f70*/  FADD.FTZ R27, R8, R27 ;  /* 0x0000001b081b7221 */ /* 0x001fe20000010000 */
[----:B------:R-:W-:-:S04]  /*1f80*/  IABS R8, R17 ;  /* 0x0000001100087213 */ /* 0x000fc80000000000 */
[----:B------:R-:W0:Y:S01]  /*1f90*/  SHFL.BFLY PT, R24, R27, 0x2, 0x1f ;  /* 0x0c401f001b187f89 */ /* 0x000e2200000e0000 */
[----:B------:R-:W-:-:S04]  /*1fa0*/  IMAD.MOV R8, RZ, RZ, -R8 ;  /* 0x000000ffff087224 */ /* 0x000fc800078e0a08 */
[----:B------:R-:W-:Y:S01]  /*1fb0*/  @P2 VIADD R26, R26, 0x1 ;  /* 0x000000011a1a2836 */ /* 0x000fe20000000000 */
[----:B------:R-:W-:Y:S01]  /*1fc0*/  ISETP.GE.AND P2, PT, R22, RZ, PT ;  /* 0x000000ff1600720c */ /* 0x000fe20003f46270 */
[----:B------:R-:W-:Y:S01]  /*1fd0*/  IMAD R38, R20, R8, R19 ;  /* 0x0000000814267224 */ /* 0x000fe200078e0213 */
[----:B------:R-:W-:Y:S01]  /*1fe0*/  SHF.R.S32.HI R22, RZ, 0x1f, R3 ;  /* 0x0000001fff167819 */ /* 0x000fe20000011403 */
[----:B------:R-:W2:Y:S01]  /*1ff0*/  S2R R8, SR_TID.X ;  /* 0x0000000000087919 */ /* 0x000ea20000002100 */
[----:B------:R-:W-:Y:S01]  /*2000*/  LEA.HI.SX32 R19, R2, 0x1, 0x1 ;  /* 0x0000000102137811 */ /* 0x000fe200078f0aff */
[----:B------:R-:W-:Y:S01]  /*2010*/  @!P3 IMAD.MOV R26, RZ, RZ, -R26 ;  /* 0x000000ffff1ab224 */ /* 0x000fe200078e0a1a */
[----:B------:R-:W-:Y:S02]  /*2020*/  ISETP.GT.U32.AND P1, PT, R21, R38, PT ;  /* 0x000000261500720c */ /* 0x000fe40003f24070 */
[----:B------:R-:W-:-:S04]  /*2030*/  ISETP.NE.AND P3, PT, RZ, UR4, PT ;  /* 0x00000004ff007c0c */ /* 0x000fc8000bf65270 */
[----:B-1----:R-:W-:-:S05]  /*2040*/  SEL R9, R9, 0x1, !P3 ;  /* 0x0000000109097807 */ /* 0x002fca0005800000 */
[----:B------:R-:W-:Y:S02]  /*2050*/  IMAD R4, R4, R9, RZ ;  /* 0x0000000904047224 */ /* 0x000fe400078e02ff */
[-C--:B------:R-:W-:Y:S01]  /*2060*/  @!P1 IADD3 R38, R38, -R21.reuse, RZ ;  /* 0x8000001526269210 */ /* 0x080fe20007ffe0ff */
[----:B0-----:R-:W-:Y:S01]  /*2070*/  FADD.FTZ R24, R27, R24 ;  /* 0x000000181b187221 */ /* 0x001fe20000010000 */
[----:B------:R-:W-:Y:S02]  /*2080*/  @!P1 VIADD R20, R20, 0x1 ;  /* 0x0000000114149836 */ /* 0x000fe40000000000 */
[----:B------:R-:W-:Y:S02]  /*2090*/  ISETP.GE.U32.AND P5, PT, R38, R21, PT ;  /* 0x000000152600720c */ /* 0x000fe40003fa6070 */
[----:B------:R-:W0:Y:S01]  /*20a0*/  SHFL.BFLY PT, R27, R24, 0x1, 0x1f ;  /* 0x0c201f00181b7f89 */ /* 0x000e2200000e0000 */
[----:B------:R-:W-:Y:S01]  /*20b0*/  LEA.HI.SX32 R21, R3, 0x1, 0x1 ;  /* 0x0000000103157811 */ /* 0x000fe200078f0aff */
[----:B------:R-:W-:Y:S01]  /*20c0*/  @!P4 IMAD.MOV R21, RZ, RZ, R22 ;  /* 0x000000ffff15c224 */ /* 0x000fe200078e0216 */
[----:B--2---:R-:W-:-:S08]  /*20d0*/  LOP3.LUT P4, RZ, R8, 0x7, RZ, 0xc0, !PT ;  /* 0x0000000708ff7812 */ /* 0x004fd0000788c0ff */
[----:B------:R-:W-:Y:S02]  /*20e0*/  @P5 IADD3 R20, R20, 0x1, RZ ;  /* 0x0000000114145810 */ /* 0x000fe40007ffe0ff */
[----:B------:R-:W-:Y:S02]  /*20f0*/  ISETP.NE.AND P5, PT, R2, RZ, PT ;  /* 0x000000ff0200720c */ /* 0x000fe40003fa5270 */
[----:B------:R-:W-:Y:S02]  /*2100*/  ISETP.GT.OR P4, PT, R8, 0x7f, P4 ;  /* 0x0000007f0800780c */ /* 0x000fe40002784670 */
[----:B------:R-:W-:Y:S01]  /*2110*/  @!P2 IADD3 R20, -R20, RZ, RZ ;  /* 0x000000ff1414a210 */ /* 0x000fe20007ffe1ff */
[----:B0-----:R-:W-:Y:S01]  /*2120*/  FADD.FTZ R27, R24, R27 ;  /* 0x0000001b181b7221 */ /* 0x001fe20000010000 */
[----:B------:R-:W-:-:S07]  /*2130*/  SHF.R.S32.HI R24, RZ, 0x1f, R2 ;  /* 0x0000001fff187819 */ /* 0x000fce0000011402 */
[----:B------:R-:W-:Y:S02]  /*2140*/  @!P5 LOP3.LUT R26, RZ, R23, RZ, 0x33, !PT ;  /* 0x00000017ff1ad212 */ /* 0x000fe400078e33ff */
[----:B------:R-:W-:Y:S01]  /*2150*/  FSETP.NE.FTZ.AND P1, PT, R27, RZ, PT ;  /* 0x000000ff1b00720b */ /* 0x000fe20003f35000 */
[----:B------:R-:W-:Y:S01]  /*2160*/  @!P0 IMAD.MOV R19, RZ, RZ, R24 ;  /* 0x000000ffff138224 */ /* 0x000fe200078e0218 */
[----:B------:R-:W-:Y:S02]  /*2170*/  ISETP.NE.AND P0, PT, R17, RZ, PT ;  /* 0x000000ff1100720c */ /* 0x000fe40003f05270 */
[----:B------:R-:W-:Y:S02]  /*2180*/  ISETP.LT.U32.AND P2, PT, R6, R26, PT ;  /* 0x0000001a0600720c */ /* 0x000fe40003f41070 */
[----:B------:R-:W-:-:S04]  /*2190*/  SHF.R.S32.HI R23, RZ, 0x1f, R26 ;  /* 0x0000001fff177819 */ /* 0x000fc8000001141a */
[----:B------:R-:W-:-:S03]  /*21a0*/  ISETP.LT.AND.EX P2, PT, R7, R23, PT, P2 ;  /* 0x000000170700720c */ /* 0x000fc60003f41320 */
[----:B------:R-:W0:Y:S01]  /*21b0*/  @P1 MUFU.LG2 R27, R27 ;  /* 0x0000001b001b1308 */ /* 0x000e220000000c00 */
[----:B------:R-:W-:Y:S02]  /*21c0*/  SEL R8, R7, R23, P2 ;  /* 0x0000001707087207 */ /* 0x000fe40001000000 */
[----:B------:R-:W-:-:S05]  /*21d0*/  @!P0 LOP3.LUT R20, RZ, R17, RZ, 0x33, !PT ;  /* 0x00000011ff148212 */ /* 0x000fca00078e33ff */
[----:B------:R-:W-:Y:S01]  /*21e0*/  IMAD R20, R20, R9, RZ ;  /* 0x0000000914147224 */ /* 0x000fe200078e02ff */
[----:B------:R-:W-:Y:S01]  /*21f0*/  SEL R9, R6, R26, P2 ;  /* 0x0000001a06097207 */ /* 0x000fe20001000000 */
[----:B------:R-:W-:Y:S02]  /*2200*/  IMAD R6, R4, R21, RZ ;  /* 0x0000001504067224 */ /* 0x000fe400078e02ff */
[----:B------:R-:W-:Y:S02]  /*2210*/  IMAD R7, R19, R20, RZ ;  /* 0x0000001413077224 */ /* 0x000fe400078e02ff */
[----:B0-----:R-:W-:Y:S01]  /*2220*/  @P1 FFMA.FTZ R30, R27, 0.69314718246459960938, R18 ;  /* 0x3f3172181b1e1823 */ /* 0x001fe20000010012 */
        /* <DEDUP_REMOVED lines=36> */
[----:B------:R-:W-:Y:S05]  /*2470*/  CALL.REL.NOINC `($__internal_2_$__cuda_sm20_div_s64) ;  /* 0x0000002400d87944 */ /* 0x000fea0003c00000 */
        /* <DEDUP_REMOVED lines=10> */
.L_x_110:
        /* <DEDUP_REMOVED lines=22> */
.L_x_111:
[----:B------:R-:W-:Y:S05]  /*2680*/  BSYNC B0 ;  /* 0x0000000000007941 */ /* 0x000fea0003800000 */
.L_x_109:
[----:B------:R-:W-:Y:S01]  /*2690*/  LOP3.LUT R19, R17, R0, RZ, 0xfc, !PT ;  /* 0x0000000011137212 */ /* 0x000fe200078efcff */
[----:B------:R-:W-:Y:S03]  /*26a0*/  BSSY B0, `(.L_x_112) ;  /* 0x0000028000007945 */ /* 0x000fe60003800000 */
[----:B------:R-:W-:-:S13]  /*26b0*/  ISETP.NE.U32.AND P0, PT, R19, RZ, PT ;  /* 0x000000ff1300720c */ /* 0x000fda0003f05070 */
[----:B------:R-:W-:Y:S05]  /*26c0*/  @!P0 BRA `(.L_x_113) ;  /* 0x00000000003c8947 */ /* 0x000fea0003800000 */
[----:B------:R-:W-:Y:S01]  /*26d0*/  IMAD.MOV.U32 R26, RZ, RZ, R25 ;  /* 0x000000ffff1a7224 */ /* 0x000fe200078e0019 */
[----:B------:R-:W-:Y:S02]  /*26e0*/  MOV R23, R0 ;  /* 0x0000000000177202 */ /* 0x000fe40000000f00 */
[----:B------:R-:W-:Y:S02]  /*26f0*/  MOV R24, 0x2710 ;  /* 0x0000271000187802 */ /* 0x000fe40000000f00 */
[----:B------:R-:W-:Y:S05]  /*2700*/  CALL.REL.NOINC `($__internal_2_$__cuda_sm20_div_s64) ;  /* 0x0000002400347944 */ /* 0x000fea0003c00000 */
[----:B------:R-:W-:Y:S01]  /*2710*/  IADD3 R19, P0, RZ, -R20, RZ ;  /* 0x80000014ff137210 */ /* 0x000fe20007f1e0ff */
[----:B------:R-:W-:Y:S01]  /*2720*/  IMAD.MOV.U32 R43, RZ, RZ, R21 ;  /* 0x000000ffff2b7224 */ /* 0x000fe200078e0015 */
[----:B------:R-:W-:Y:S02]  /*2730*/  MOV R38, R18 ;  /* 0x0000001200267202 */ /* 0x000fe40000000f00 */
[----:B------:R-:W-:Y:S02]  /*2740*/  IADD3.X R22, RZ, ~R21, RZ, P0, !PT ;  /* 0x80000015ff167210 */ /* 0x000fe400007fe4ff */
[----:B------:R-:W-:Y:S02]  /*2750*/  MOV R39, R17 ;  /* 0x0000001100277202 */ /* 0x000fe40000000f00 */
[----:B------:R-:W-:Y:S01]  /*2760*/  MOV R42, R20 ;  /* 0x00000014002a7202 */ /* 0x000fe20000000f00 */
[----:B------:R-:W-:Y:S02]  /*2770*/  IMAD R22, R22, R25, RZ ;  /* 0x0000001916167224 */ /* 0x000fe400078e02ff */
[----:B------:R-:W-:-:S04]  /*2780*/  IMAD.WIDE.U32 R38, R25, R19, R38 ;  /* 0x0000001319267225 */ /* 0x000fc800078e0026 */
[----:B------:R-:W-:-:S04]  /*2790*/  IMAD R0, R0, R19, R22 ;  /* 0x0000001300007224 */ /* 0x000fc800078e0216 */
[----:B------:R-:W-:Y:S01]  /*27a0*/  IMAD.IADD R0, R39, 0x1, R0 ;  /* 0x0000000127007824 */ /* 0x000fe200078e0200 */
[----:B------:R-:W-:Y:S05]  /*27b0*/  BRA `(.L_x_114) ;  /* 0x0000000000587947 */ /* 0x000fea0003800000 */
.L_x_113:
        /* <DEDUP_REMOVED lines=22> */
.L_x_114:
[----:B------:R-:W-:Y:S05]  /*2920*/  BSYNC B0 ;  /* 0x0000000000007941 */ /* 0x000fea0003800000 */
.L_x_112:
        /* <DEDUP_REMOVED lines=11> */
[----:B------:R-:W-:Y:S05]  /*29e0*/  CALL.REL.NOINC `($__internal_2_$__cuda_sm20_div_s64) ;  /* 0x00000020007c7944 */ /* 0x000fea0003c00000 */
[----:B------:R-:W-:-:S04]  /*29f0*/  IADD3 R17, P0, RZ, -R20, RZ ;  /* 0x80000014ff117210 */ /* 0x000fc80007f1e0ff */
[----:B------:R-:W-:Y:S01]  /*2a00*/  IADD3.X R18, RZ, ~R21, RZ, P0, !PT ;  /* 0x80000015ff127210 */ /* 0x000fe200007fe4ff */
[----:B------:R-:W-:-:S04]  /*2a10*/  IMAD.WIDE.U32 R42, R5, R17, R42 ;  /* 0x00000011052a7225 */ /* 0x000fc800078e002a */
[----:B------:R-:W-:-:S04]  /*2a20*/  IMAD R18, R18, R5, RZ ;  /* 0x0000000512127224 */ /* 0x000fc800078e02ff */
[----:B------:R-:W-:-:S05]  /*2a30*/  IMAD R4, R4, R17, R18 ;  /* 0x0000001104047224 */ /* 0x000fca00078e0212 */
[----:B------:R-:W-:Y:S01]  /*2a40*/  IADD3 R4, R43, R4, RZ ;  /* 0x000000042b047210 */ /* 0x000fe20007ffe0ff */
[----:B------:R-:W-:Y:S05]  /*2a50*/  BRA `(.L_x_117) ;  /* 0x0000000000587947 */ /* 0x000fea0003800000 */
.L_x_116:
        /* <DEDUP_REMOVED lines=22> */
.L_x_117:
[----:B------:R-:W-:Y:S05]  /*2bc0*/  BSYNC B0 ;  /* 0x0000000000007941 */ /* 0x000fea0003800000 */
.L_x_115:
[-C--:B------:R-:W-:Y:S01]  /*2bd0*/  IMAD R5, R41, R16.reuse, RZ ;  /* 0x0000001029057224 */ /* 0x080fe200078e02ff */
[----:B------:R-:W-:Y:S01]  /*2be0*/  SHF.R.S32.HI R17, RZ, 0x1f, R25 ;  /* 0x0000001fff117819 */ /* 0x000fe20000011419 */
[C---:B------:R-:W-:Y:S01]  /*2bf0*/  IMAD.WIDE.U32 R46, R40.reuse, R16, RZ ;  /* 0x00000010282e7225 */ /* 0x040fe200078e00ff */
[----:B------:R-:W-:Y:S01]  /*2c00*/  ULDC.U8 UR10, c[0x0][0x3d9] ;  /* 0x0000f640000a7ab9 */ /* 0x000fe20000000000 */
[----:B------:R-:W-:Y:S01]  /*2c10*/  ULDC.64 UR4, c[0x0][0x2c0] ;  /* 0x0000b00000047ab9 */ /* 0x000fe20000000a00 */
[----:B------:R-:W-:Y:S01]  /*2c20*/  UISETP.NE.AND UP0, UPT, UR10, URZ, UPT ;  /* 0x0000003f0a00728c */ /* 0x000fe2000bf05270 */
[----:B------:R-:W-:Y:S01]  /*2c30*/  IMAD R5, R40, R14, R5 ;  /* 0x0000000e28057224 */ /* 0x000fe200078e0205 */
[----:B------:R-:W-:Y:S01]  /*2c40*/  UIMAD UR4, UR4, UR5, URZ ;  /* 0x00000005040472a4 */ /* 0x000fe2000f8e023f */
[----:B------:R-:W-:Y:S01]  /*2c50*/  IMAD R0, R0, R25, RZ ;  /* 0x0000001900007224 */ /* 0x000fe200078e02ff */
[----:B------:R-:W-:Y:S01]  /*2c60*/  USEL UR5, UR5, 0x1, !UP0 ;  /* 0x0000000105057887 */ /* 0x000fe2000c000000 */
[----:B------:R-:W-:Y:S01]  /*2c70*/  BSSY B0, `(.L_x_118) ;  /* 0x0000040000007945 */ /* 0x000fe20003800000 */
[----:B------:R-:W-:Y:S01]  /*2c80*/  IADD3 R18, R47, R5, RZ ;  /* 0x000000052f127210 */ /* 0x000fe20007ffe0ff */
[----:B------:R-:W-:Y:S01]  /*2c90*/  IMAD R17, R17, R38, R0 ;  /* 0x0000002611117224 */ /* 0x000fe200078e0200 */
[----:B------:R-:W-:Y:S01]  /*2ca0*/  USHF.R.S32.HI UR11, URZ, 0x1f, UR4 ;  /* 0x0000001f3f0b7899 */ /* 0x000fe20008011404 */
[----:B------:R-:W-:Y:S01]  /*2cb0*/  IMAD R19, R4, UR4, RZ ;  /* 0x0000000404137c24 */ /* 0x000fe2000f8e02ff */
[----:B------:R-:W-:Y:S01]  /*2cc0*/  USHF.R.S32.HI UR10, URZ, 0x1f, UR5 ;  /* 0x0000001f3f0a7899 */ /* 0x000fe20008011405 */
[----:B------:R-:W-:-:S02]  /*2cd0*/  IMAD R23, R18, R13, RZ ;  /* 0x0000000d12177224 */ /* 0x000fc400078e02ff */
[----:B------:R-:W-:Y:S02]  /*2ce0*/  IMAD R5, R21, UR5, RZ ;  /* 0x0000000515057c24 */ /* 0x000fe4000f8e02ff */
[----:B------:R-:W-:Y:S02]  /*2cf0*/  IMAD R23, R12, R46, R23 ;  /* 0x0000002e0c177224 */ /* 0x000fe400078e0217 */
[----:B------:R-:W-:-:S04]  /*2d00*/  IMAD.WIDE.U32 R46, R46, R13, RZ ;  /* 0x0000000d2e2e7225 */ /* 0x000fc800078e00ff */
[----:B------:R-:W-:Y:S01]  /*2d10*/  IMAD R19, R42, UR11, R19 ;  /* 0x0000000b2a137c24 */ /* 0x000fe2000f8e0213 */
[----:B------:R-:W-:Y:S01]  /*2d20*/  IADD3 R23, R47, R23, RZ ;  /* 0x000000172f177210 */ /* 0x000fe20007ffe0ff */
[----:B------:R-:W-:-:S03]  /*2d30*/  IMAD.WIDE.U32 R38, R38, R25, RZ ;  /* 0x0000001926267225 */ /* 0x000fc600078e00ff */
[----:B------:R-:W-:Y:S01]  /*2d40*/  LOP3.LUT R0, R49, R23, RZ, 0xfc, !PT ;  /* 0x0000001731007212 */ /* 0x000fe200078efcff */
[----:B------:R-:W-:-:S03]  /*2d50*/  IMAD.WIDE.U32 R42, R42, UR4, RZ ;  /* 0x000000042a2a7c25 */ /* 0x000fc6000f8e00ff */
[----:B------:R-:W-:Y:S01]  /*2d60*/  ISETP.NE.U32.AND P0, PT, R0, RZ, PT ;  /* 0x000000ff0000720c */ /* 0x000fe20003f05070 */
[C---:B------:R-:W-:Y:S01]  /*2d70*/  IMAD R5, R20.reuse, UR10, R5 ;  /* 0x0000000a14057c24 */ /* 0x040fe2000f8e0205 */
[----:B------:R-:W-:Y:S01]  /*2d80*/  IADD3 R0, R39, R17, RZ ;  /* 0x0000001127007210 */ /* 0x000fe20007ffe0ff */
[----:B------:R-:W-:Y:S01]  /*2d90*/  IMAD.WIDE.U32 R40, R20, UR5, RZ ;  /* 0x0000000514287c25 */ /* 0x000fe2000f8e00ff */
[----:B------:R-:W-:-:S03]  /*2da0*/  IADD3 R4, R43, R19, RZ ;  /* 0x000000132b047210 */ /* 0x000fc60007ffe0ff */
        /* <DEDUP_REMOVED lines=8> */
[----:B------:R-:W-:Y:S05]  /*2e30*/  CALL.REL.NOINC `($__internal_2_$__cuda_sm20_div_s64) ;  /* 0x0000001c00687944 */ /* 0x000fea0003c00000 */
        /* <DEDUP_REMOVED lines=12> */
.L_x_119:
        /* <DEDUP_REMOVED lines=23> */
.L_x_120:
[----:B------:R-:W-:Y:S05]  /*3070*/  BSYNC B0 ;  /* 0x0000000000007941 */ /* 0x000fea0003800000 */
.L_x_118:
        /* <DEDUP_REMOVED lines=19> */
.L_x_122:
[----:B------:R-:W0:Y:S01]  /*31b0*/  I2F.U32.RP R20, R16 ;  /* 0x0000001000147306 */ /* 0x000e220000209000 */
[----:B------:R-:W-:Y:S01]  /*31c0*/  HFMA2.MMA R22, -RZ, RZ, 0, 0 ;  /* 0x00000000ff167435 */ /* 0x000fe200000001ff */
[----:B------:R-:W-:Y:S01]  /*31d0*/  ISETP.NE.U32.AND P0, PT, R16, RZ, PT ;  /* 0x000000ff1000720c */ /* 0x000fe20003f05070 */
[----:B------:R-:W-:-:S05]  /*31e0*/  HFMA2.MMA R49, -RZ, RZ, 0, 0 ;  /* 0x00000000ff317435 */ /* 0x000fca00000001ff */
[----:B0-----:R-:W0:Y:S02]  /*31f0*/  MUFU.RCP R19, R20 ;  /* 0x0000001400137308 */ /* 0x001e240000001000 */
[----:B0-----:R-:W-:-:S06]  /*3200*/  IADD3 R19, R19, 0xffffffe, RZ ;  /* 0x0ffffffe13137810 */ /* 0x001fcc0007ffe0ff */
[----:B------:R-:W0:Y:S02]  /*3210*/  F2I.FTZ.U32.TRUNC.NTZ R23, R19 ;  /* 0x0000001300177305 */ /* 0x000e24000021f000 */
[----:B0-----:R-:W-:-:S04]  /*3220*/  IMAD.MOV R14, RZ, RZ, -R23 ;  /* 0x000000ffff0e7224 */ /* 0x001fc800078e0a17 */
[----:B------:R-:W-:-:S04]  /*3230*/  IMAD R14, R14, R16, RZ ;  /* 0x000000100e0e7224 */ /* 0x000fc800078e02ff */
[----:B------:R-:W-:Y:S01]  /*3240*/  IMAD.HI.U32 R17, R23, R14, R22 ;  /* 0x0000000e17117227 */ /* 0x000fe200078e0016 */
[----:B------:R-:W-:-:S05]  /*3250*/  MOV R14, RZ ;  /* 0x000000ff000e7202 */ /* 0x000fca0000000f00 */
        /* <DEDUP_REMOVED lines=11> */
.L_x_123:
[----:B------:R-:W-:Y:S05]  /*3310*/  BSYNC B0 ;  /* 0x0000000000007941 */ /* 0x000fea0003800000 */
.L_x_121:
        /* <DEDUP_REMOVED lines=10> */
[----:B------:R-:W-:Y:S02]  /*33c0*/  IADD3 R17, P0, RZ, -R20, RZ ;  /* 0x80000014ff117210 */ /* 0x000fe40007f1e0ff */
[----:B------:R-:W-:Y:S02]  /*33d0*/  MOV R54, R48 ;  /* 0x0000003000367202 */ /* 0x000fe40000000f00 */
[----:B------:R-:W-:Y:S02]  /*33e0*/  IADD3.X R18, RZ, ~R21, RZ, P0, !PT ;  /* 0x80000015ff127210 */ /* 0x000fe400007fe4ff */
[----:B------:R-:W-:-:S03]  /*33f0*/  MOV R55, R49 ;  /* 0x0000003100377202 */ /* 0x000fc60000000f00 */
[----:B------:R-:W-:Y:S02]  /*3400*/  IMAD R18, R18, R13, RZ ;  /* 0x0000000d12127224 */ /* 0x000fe400078e02ff */
[----:B------:R-:W-:-:S04]  /*3410*/  IMAD.WIDE.U32 R54, R13, R17, R54 ;  /* 0x000000110d367225 */ /* 0x000fc800078e0036 */
[----:B------:R-:W-:-:S05]  /*3420*/  IMAD R12, R12, R17, R18 ;  /* 0x000000110c0c7224 */ /* 0x000fca00078e0212 */
[----:B------:R-:W-:Y:S01]  /*3430*/  IADD3 R12, R55, R12, RZ ;  /* 0x0000000c370c7210 */ /* 0x000fe20007ffe0ff */
[----:B------:R-:W-:Y:S05]  /*3440*/  BRA `(.L_x_126) ;  /* 0x00000000005c7947 */ /* 0x000fea0003800000 */
.L_x_125:
        /* <DEDUP_REMOVED lines=23> */
.L_x_126:
[----:B------:R-:W-:Y:S05]  /*35c0*/  BSYNC B0 ;  /* 0x0000000000007941 */ /* 0x000fea0003800000 */
.L_x_124:
[----:B------:R-:W-:Y:S01]  /*35d0*/  SHF.R.S32.HI R18, RZ, 0x1f, R6 ;  /* 0x0000001fff127819 */ /* 0x000fe20000011406 */
[-C--:B------:R-:W-:Y:S01]  /*35e0*/  IMAD R13, R21, R6.reuse, RZ ;  /* 0x00000006150d7224 */ /* 0x080fe200078e02ff */
[----:B------:R-:W-:Y:S01]  /*35f0*/  ULDC UR4, c[0x0][0x2c4] ;  /* 0x0000b10000047ab9 */ /* 0x000fe20000000800 */
[----:B------:R-:W-:Y:S01]  /*3600*/  IMAD.WIDE.U32 R48, R20, R6, RZ ;  /* 0x0000000614307225 */ /* 0x000fe200078e00ff */
[----:B------:R-:W-:Y:S01]  /*3610*/  LOP3.LUT R6, R47, R10, RZ, 0xfc, !PT ;  /* 0x0000000a2f067212 */ /* 0x000fe200078efcff */
[----:B------:R-:W-:Y:S01]  /*3620*/  BSSY B0, `(.L_x_127) ;  /* 0x0000039000007945 */ /* 0x000fe20003800000 */
[----:B------:R-:W-:Y:S01]  /*3630*/  SHF.R.S32.HI R17, RZ, 0x1f, R3 ;  /* 0x0000001fff117819 */ /* 0x000fe20000011403 */
[----:B------:R-:W-:Y:S01]  /*3640*/  IMAD R57, R25, UR4, RZ ;  /* 0x0000000419397c24 */ /* 0x000fe2000f8e02ff */
[----:B------:R-:W-:Y:S01]  /*3650*/  ISETP.NE.U32.AND P0, PT, R6, RZ, PT ;  /* 0x000000ff0600720c */ /* 0x000fe20003f05070 */
[----:B------:R-:W-:Y:S02]  /*3660*/  IMAD R12, R12, R3, RZ ;  /* 0x000000030c0c7224 */ /* 0x000fe400078e02ff */
[----:B------:R-:W-:Y:S01]  /*3670*/  IMAD R14, R14, R57, RZ ;  /* 0x000000390e0e7224 */ /* 0x000fe200078e02ff */
[----:B------:R-:W-:Y:S01]  /*3680*/  SHF.R.S32.HI R19, RZ, 0x1f, R57 ;  /* 0x0000001fff137819 */ /* 0x000fe20000011439 */
[----:B------:R-:W-:-:S02]  /*3690*/  IMAD R17, R17, R54, R12 ;  /* 0x0000003611117224 */ /* 0x000fc400078e020c */
[----:B------:R-:W-:-:S04]  /*36a0*/  IMAD.WIDE.U32 R54, R54, R3, RZ ;  /* 0x0000000336367225 */ /* 0x000fc800078e00ff */
[----:B------:R-:W-:Y:S01]  /*36b0*/  IMAD R13, R18, R20, R13 ;  /* 0x00000014120d7224 */ /* 0x000fe200078e020d */
[----:B------:R-:W-:Y:S01]  /*36c0*/  IADD3 R12, R55, R17, RZ ;  /* 0x00000011370c7210 */ /* 0x000fe20007ffe0ff */
[----:B------:R-:W-:Y:S02]  /*36d0*/  IMAD R3, R19, R16, R14 ;  /* 0x0000001013037224 */ /* 0x000fe400078e020e */
[----:B------:R-:W-:Y:S01]  /*36e0*/  IMAD.WIDE.U32 R56, R16, R57, RZ ;  /* 0x0000003910387225 */ /* 0x000fe200078e00ff */
[----:B------:R-:W-:-:S04]  /*36f0*/  IADD3 R6, R49, R13, RZ ;  /* 0x0000000d31067210 */ /* 0x000fc80007ffe0ff */
[----:B------:R-:W-:Y:S01]  /*3700*/  IADD3 R3, R57, R3, RZ ;  /* 0x0000000339037210 */ /* 0x000fe20007ffe0ff */
[----:B------:R-:W-:Y:S06]  /*3710*/  @!P0 BRA `(.L_x_128) ;  /* 0x0000000000488947 */ /* 0x000fec0003800000 */
[----:B------:R-:W-:Y:S01]  /*3720*/  IMAD.MOV.U32 R18, RZ, RZ, R46 ;  /* 0x000000ffff127224 */ /* 0x000fe200078e002e */
[----:B------:R-:W-:Y:S01]  /*3730*/  MOV R26, R11 ;  /* 0x0000000b001a7202 */ /* 0x000fe20000000f00 */
        /* <DEDUP_REMOVED lines=8> */
[----:B------:R-:W-:Y:S01]  /*37c0*/  MOV R46, R20 ;  /* 0x00000014002e7202 */ /* 0x000fe20000000f00 */
[----:B------:R-:W-:Y:S01]  /*37d0*/  IMAD.WIDE.U32 R16, R11, R13, R16 ;  /* 0x0000000d0b107225 */ /* 0x000fe200078e0010 */
[----:B------:R-:W-:-:S03]  /*37e0*/  MOV R47, R21 ;  /* 0x00000015002f7202 */ /* 0x000fc60000000f00 */
[----:B------:R-:W-:-:S04]  /*37f0*/  IMAD R14, R14, R11, RZ ;  /* 0x0000000b0e0e7224 */ /* 0x000fc800078e02ff */
[----:B------:R-:W-:Y:S01]  /*3800*/  IMAD R10, R10, R13, R14 ;  /* 0x0000000d0a0a7224 */ /* 0x000fe200078e020e */
[----:B------:R-:W-:-:S03]  /*3810*/  MOV R14, R16 ;  /* 0x00000010000e7202 */ /* 0x000fc60000000f00 */
[----:B------:R-:W-:Y:S01]  /*3820*/  IMAD.IADD R10, R17, 0x1, R10 ;  /* 0x00000001110a7824 */ /* 0x000fe200078e020a */
[----:B------:R-:W-:Y:S05]  /*3830*/  BRA `(.L_x_129) ;  /* 0x00000000005c7947 */ /* 0x000fea0003800000 */
.L_x_128:
        /* <DEDUP_REMOVED lines=23> */
.L_x_129:
[----:B------:R-:W-:Y:S05]  /*39b0*/  BSYNC B0 ;  /* 0x0000000000007941 */ /* 0x000fea0003800000 */
.L_x_127:
        /* <DEDUP_REMOVED lines=25> */
[----:B------:R-:W-:Y:S01]  /*3b50*/  IMAD R10, R8, R13, R10 ;  /* 0x0000000d080a7224 */ /* 0x000fe200078e020a */
[----:B------:R-:W-:-:S04]  /*3b60*/  MOV R8, R16 ;  /* 0x0000001000087202 */ /* 0x000fc80000000f00 */
[----:B------:R-:W-:Y:S01]  /*3b70*/  IADD3 R13, R17, R10, RZ ;  /* 0x0000000a110d7210 */ /* 0x000fe20007ffe0ff */
[----:B------:R-:W-:Y:S05]  /*3b80*/  BRA `(.L_x_132) ;  /* 0x00000000005c7947 */ /* 0x000fea0003800000 */
.L_x_131:
        /* <DEDUP_REMOVED lines=10> */
[----:B------:R-:W-:-:S04]  /*3c30*/  IMAD.HI.U32 R10, R13, R46, RZ ;  /* 0x0000002e0d0a7227 */ /* 0x000fc800078e00ff */
[----:B------:R-:W-:Y:S01]  /*3c40*/  IMAD.MOV.U32 R13, RZ, RZ, RZ ;  /* 0x000000ffff0d7224 */ /* 0x000fe200078e00ff */
        /* <DEDUP_REMOVED lines=11> */
.L_x_132:
[----:B------:R-:W-:Y:S05]  /*3d00*/  BSYNC B0 ;  /* 0x0000000000007941 */ /* 0x000fea0003800000 */
.L_x_130:
[----:B------:R-:W-:Y:S01]  /*3d10*/  IADD3 R39, P1, P0, R42, R40, R38 ;  /* 0x000000282a277210 */ /* 0x000fe2000783e026 */
[----:B------:R-:W-:Y:S01]  /*3d20*/  IMAD R13, R13, R2, RZ ;  /* 0x000000020d0d7224 */ /* 0x000fe200078e02ff */
[----:B------:R-:W-:Y:S02]  /*3d30*/  ULDC.64 UR4, c[0x0][0x2b0] ;  /* 0x0000ac0000047ab9 */ /* 0x000fe40000000a00 */
[----:B------:R-:W-:Y:S02]  /*3d40*/  IADD3 R39, P3, P2, R48, R39, R56 ;  /* 0x0000002730277210 */ /* 0x000fe40007a7e038 */
[----:B------:R-:W-:Y:S02]  /*3d50*/  IADD3.X R0, R4, R5, R0, P1, P0 ;  /* 0x0000000504007210 */ /* 0x000fe40000fe0400 */
[----:B------:R-:W-:Y:S02]  /*3d60*/  IADD3 R54, P1, P0, R58, R39, R54 ;  /* 0x000000273a367210 */ /* 0x000fe4000783e036 */
[----:B------:R-:W-:Y:S01]  /*3d70*/  IADD3.X R0, R6, R0, R3, P3, P2 ;  /* 0x0000000006007210 */ /* 0x000fe20001fe4403 */
[----:B------:R-:W-:Y:S01]  /*3d80*/  IMAD R3, R21, R7, RZ ;  /* 0x0000000715037224 */ /* 0x000fe200078e02ff */
[----:B------:R-:W-:-:S02]  /*3d90*/  SHF.R.S32.HI R4, RZ, 0x1f, R7 ;  /* 0x0000001fff047819 */ /* 0x000fc40000011407 */
        /* <DEDUP_REMOVED lines=12> */
.L_x_108:
[----:B------:R-:W-:Y:S02]  /*3e60*/  ULDC.64 UR4, c[0x0][0x2b0] ;  /* 0x0000ac0000047ab9 */ /* 0x000fe40000000a00 */
[----:B------:R-:W-:-:S04]  /*3e70*/  LEA R2, P0, R38, UR4, 0x2 ;  /* 0x0000000426027c11 */ /* 0x000fc8000f8010ff */
[----:B------:R-:W-:-:S05]  /*3e80*/  LEA.HI.X R3, R38, UR5, R39, 0x2, P0 ;  /* 0x0000000526037c11 */ /* 0x000fca00080f1427 */
[----:B------:R0:W-:Y:S04]  /*3e90*/  STG.E desc[UR8][R2.64], R30 ;  /* 0x0000001e02007986 */ /* 0x0001e8000c101908 */
.L_x_107:
[----:B------:R-:W-:Y:S05]  /*3ea0*/  BSYNC B1 ;  /* 0x0000000000017941 */ /* 0x000fea0003800000 */
.L_x_106:
[----:B0-----:R-:W0:Y:S01]  /*3eb0*/  LDC R3, c[0x0][0x3c4] ;  /* 0x0000f100ff037b82 */ /* 0x001e220000000800 */
[----:B------:R-:W-:Y:S01]  /*3ec0*/  VIADD R0, R36, 0x8 ;  /* 0x0000000824007836 */ /* 0x000fe20000000000 */
[----:B------:R-:W-:Y:S01]  /*3ed0*/  HFMA2.MMA R13, -RZ, RZ, 0, 0 ;  /* 0x00000000ff0d7435 */ /* 0x000fe200000001ff */
[----:B------:R-:W-:Y:S02]  /*3ee0*/  CS2R R10, SRZ ;  /* 0x00000000000a7805 */ /* 0x000fe4000001ff00 */
[----:B------:R-:W-:Y:S02]  /*3ef0*/  CS2R R8, SRZ ;  /* 0x0000000000087805 */ /* 0x000fe4000001ff00 */
[-C--:B0-----:R-:W-:Y:S01]  /*3f00*/  ISETP.GE.OR P1, PT, R0, R3.reuse, P6 ;  /* 0x000000030000720c */ /* 0x081fe20003726670 */
[C---:B------:R-:W-:Y:S01]  /*3f10*/  VIADD R0, R36.reuse, 0x10 ;  /* 0x0000001024007836 */ /* 0x040fe20000000000 */
[----:B------:R-:W-:-:S04]  /*3f20*/  ISETP.GE.OR P2, PT, R36, R3, P6 ;  /* 0x000000032400720c */ /* 0x000fc80003746670 */
[----:B------:R-:W-:Y:S02]  /*3f30*/  ISETP.GE.OR P0, PT, R0, R3, P6 ;  /* 0x000000030000720c */ /* 0x000fe40003706670 */
[C---:B------:R-:W-:Y:S01]  /*3f40*/  IADD3 R0, R36.reuse, 0x18, RZ ;  /* 0x0000001824007810 */ /* 0x040fe20007ffe0ff */
[----:B------:R-:W-:-:S03]  /*3f50*/  IMAD.SHL.U32 R36, R36, 0x4, RZ ;  /* 0x0000000424247824 */ /* 0x000fc600078e00ff */
[----:B------:R-:W-:Y:S01]  /*3f60*/  ISETP.GE.OR P6, PT, R0, R3, P6 ;  /* 0x000000030000720c */ /* 0x000fe200037c6670 */
[C---:B------:R-:W-:Y:S01]  /*3f70*/  @!P1 FADD.FTZ R32, -R30.reuse, R32 ;  /* 0x000000201e209221 */ /* 0x040fe20000010100 */
[----:B------:R-:W-:Y:S02]  /*3f80*/  IMAD.MOV.U32 R0, RZ, RZ, RZ ;  /* 0x000000ffff007224 */ /* 0x000fe400078e00ff */
[----:B------:R-:W-:Y:S01]  /*3f90*/  @!P2 FADD.FTZ R35, -R30, R35 ;  /* 0x000000231e23a221 */ /* 0x000fe20000010100 */
[----:B------:R-:W-:Y:S02]  /*3fa0*/  VIADD R29, R36, 0x40 ;  /* 0x00000040241d7836 */ /* 0x000fe40000000000 */
[----:B------:R-:W-:Y:S01]  /*3fb0*/  @!P1 FMUL.FTZ R32, R32, 1.4426950216293334961 ;  /* 0x3fb8aa3b20209820 */ /* 0x000fe20000410000 */
[C---:B------:R-:W-:Y:S01]  /*3fc0*/  @!P0 FADD.FTZ R31, -R30.reuse, R31 ;  /* 0x0000001f1e1f8221 */ /* 0x040fe20000010100 */
[----:B------:R-:W-:Y:S02]  /*3fd0*/  @!P2 FMUL.FTZ R35, R35, 1.4426950216293334961 ;  /* 0x3fb8aa3b2323a820 */ /* 0x000fe40000410000 */
[----:B-1----:R-:W0:Y:S01]  /*3fe0*/  @!P1 MUFU.EX2 R5, R32 ;  /* 0x0000002000059308 */ /* 0x002e220000000800 */
[----:B------:R-:W-:Y:S01]  /*3ff0*/  @!P0 FMUL.FTZ R31, R31, 1.4426950216293334961 ;  /* 0x3fb8aa3b1f1f8820 */ /* 0x000fe20000410000 */
[----:B------:R-:W-:-:S06]  /*4000*/  @!P6 FADD.FTZ R30, -R30, R33 ;  /* 0x000000211e1ee221 */ /* 0x000fcc0000010100 */
[----:B------:R-:W1:Y:S01]  /*4010*/  @!P0 MUFU.EX2 R31, R31 ;  /* 0x0000001f001f8308 */ /* 0x000e620000000800 */
[----:B------:R-:W-:Y:S01]  /*4020*/  @!P6 FMUL.FTZ R7, R30, 1.4426950216293334961 ;  /* 0x3fb8aa3b1e07e820 */ /* 0x000fe20000410000 */
[----:B------:R-:W-:-:S06]  /*4030*/  IADD3 R30, R36, 0x20, RZ ;  /* 0x00000020241e7810 */ /* 0x000fcc0007ffe0ff */
[----:B------:R-:W2:Y:S01]  /*4040*/  @!P2 MUFU.EX2 R35, R35 ;  /* 0x000000230023a308 */ /* 0x000ea20000000800 */
[----:B0-----:R0:W-:Y:S07]  /*4050*/  @!P1 STS [R34+0x220], R5 ;  /* 0x0002200522009388 */ /* 0x0011ee0000000800 */
[----:B------:R-:W3:Y:S01]  /*4060*/  @!P6 MUFU.EX2 R7, R7 ;  /* 0x000000070007e308 */ /* 0x000ee20000000800 */
[----:B-1----:R-:W-:Y:S01]  /*4070*/  @!P0 STS [R34+0x440], R31 ;  /* 0x0004401f22008388 */ /* 0x002fe20000000800 */
[----:B------:R-:W-:-:S02]  /*4080*/  ISETP.GE.AND P0, PT, R3, 0x1, PT ;  /* 0x000000010300780c */ /* 0x000fc40003f06270 */
[----:B------:R-:W-:Y:S01]  /*4090*/  CS2R R2, SRZ ;  /* 0x0000000000027805 */ /* 0x000fe2000001ff00 */
[----:B--2---:R-:W-:Y:S04]  /*40a0*/  @!P2 STS [R34], R35 ;  /* 0x000000232200a388 */ /* 0x004fe80000000800 */
[----:B---3--:R1:W-:Y:S01]  /*40b0*/  @!P6 STS [R34+0x660], R7 ;  /* 0x000660072200e388 */ /* 0x0083e20000000800 */
[----:B0-----:R-:W-:Y:S02]  /*40c0*/  CS2R R4, SRZ ;  /* 0x0000000000047805 */ /* 0x001fe4000001ff00 */
        /* <DEDUP_REMOVED lines=31> */
.L_x_136:
[----:B------:R-:W-:Y:S01]  /*42c0*/  MOV R32, R34 ;  /* 0x0000002200207202 */ /* 0x000fe20000000f00 */
[----:B------:R-:W0:Y:S01]  /*42d0*/  LDC R31, c[0x0][0x3c4] ;  /* 0x0000f100ff1f7b82 */ /* 0x000e220000000800 */
[----:B------:R1:W2:Y:S01]  /*42e0*/  LDS R12, [R14] ;  /* 0x000000000e0c7984 */ /* 0x0002a20000000800 */
[----:B------:R-:W-:Y:S01]  /*42f0*/  UIADD3 UR5, UR5, 0x1, URZ ;  /* 0x0000000105057890 */ /* 0x000fe2000fffe03f */
[----:B------:R-:W-:Y:S01]  /*4300*/  IADD3 R34, P0, R38, R32, RZ ;  /* 0x0000002026227210 */ /* 0x000fe20007f1e0ff */
[----:B------:R-:W-:Y:S04]  /*4310*/  BSSY B0, `(.L_x_134) ;  /* 0x000000e000007945 */ /* 0x000fe80003800000 */
[----:B------:R-:W-:Y:S08]  /*4320*/  @P4 BRA `(.L_x_135) ;  /* 0x0000000000304947 */ /* 0x000ff00003800000 */
        /* <DEDUP_REMOVED lines=12> */
.L_x_135:
[----:B------:R-:W-:Y:S05]  /*43f0*/  BSYNC B0 ;  /* 0x0000000000007941 */ /* 0x000fea0003800000 */
.L_x_134:
[----:B---3--:R-:W-:Y:S01]  /*4400*/  IADD3.X R33, R39, R33, RZ, P0, !PT ;  /* 0x0000002127217210 */ /* 0x008fe200007fe4ff */
        /* <DEDUP_REMOVED lines=15> */
.L_x_133:
        /* <DEDUP_REMOVED lines=110> */
        .weak           $__internal_2_$__cuda_sm20_div_s64
        .type           $__internal_2_$__cuda_sm20_div_s64,@function
        .size           $__internal_2_$__cuda_sm20_div_s64,(.L_x_6196 - $__internal_2_$__cuda_sm20_div_s64)
$__internal_2_$__cuda_sm20_div_s64:
        /* <DEDUP_REMOVED lines=17> */
[C---:B------:R-:W-:Y:S02]  /*4cf0*/  IMAD R19, R53.reuse, R20, RZ ;  /* 0x0000001435137224 */ /* 0x040fe400078e02ff */
[----:B------:R-:W-:-:S04]  /*4d00*/  IMAD.HI.U32 R22, P1, R53, R22, R50 ;  /* 0x0000001635167227 */ /* 0x000fc80007820032 */
[----:B------:R-:W-:Y:S01]  /*4d10*/  IMAD.HI.U32 R20, R53, R20, RZ ;  /* 0x0000001435147227 */ /* 0x000fe200078e00ff */
[----:B------:R-:W-:-:S03]  /*4d20*/  IADD3 R51, P0, R19, R22, RZ ;  /* 0x0000001613337210 */ /* 0x000fc60007f1e0ff */
[----:B------:R-:W-:Y:S02]  /*4d30*/  IMAD.X R20, R20, 0x1, R53, P2 ;  /* 0x0000000114147824 */ /* 0x000fe400010e0635 */
[----:B------:R-:W-:-:S03]  /*4d40*/  IMAD.WIDE.U32 R60, R51, R44, RZ ;  /* 0x0000002c333c7225 */ /* 0x000fc600078e00ff */
[----:B------:R-:W-:Y:S01]  /*4d50*/  IADD3.X R27, RZ, RZ, R20, P0, P1 ;  /* 0x000000ffff1b7210 */ /* 0x000fe200007e2414 */
[----:B------:R-:W-:Y:S01]  /*4d60*/  IMAD R52, R51, R45, R61 ;  /* 0x0000002d33347224 */ /* 0x000fe200078e023d */
[----:B------:R-:W-:Y:S01]  /*4d70*/  IADD3 R20, P0, RZ, -R60, RZ ;  /* 0x8000003cff147210 */ /* 0x000fe20007f1e0ff */
[----:B------:R-:W-:Y:S01]  /*4d80*/  IMAD.MOV.U32 R53, RZ, RZ, RZ ;  /* 0x000000ffff357224 */ /* 0x000fe200078e00ff */
[----:B------:R-:W-:Y:S01]  /*4d90*/  ISETP.GE.AND P1, PT, R17, RZ, PT ;  /* 0x000000ff1100720c */ /* 0x000fe20003f26270 */
[----:B------:R-:W-:Y:S02]  /*4da0*/  IMAD R52, R27, R44, R52 ;  /* 0x0000002c1b347224 */ /* 0x000fe400078e0234 */
[----:B------:R-:W-:-:S04]  /*4db0*/  IMAD.HI.U32 R50, R51, R20, RZ ;  /* 0x0000001433327227 */ /* 0x000fc800078e00ff */
[----:B------:R-:W-:-:S04]  /*4dc0*/  IMAD.X R52, RZ, RZ, ~R52, P0 ;  /* 0x000000ffff347224 */ /* 0x000fc800000e0e34 */
[----:B------:R-:W-:-:S04]  /*4dd0*/  IMAD.WIDE.U32 R50, P5, R51, R52, R50 ;  /* 0x0000003433327225 */ /* 0x000fc800078a0032 */
[C---:B------:R-:W-:Y:S02]  /*4de0*/  IMAD R22, R27.reuse, R52, RZ ;  /* 0x000000341b167224 */ /* 0x040fe400078e02ff */
[----:B------:R-:W-:Y:S01]  /*4df0*/  IMAD.HI.U32 R19, P4, R27, R20, R50 ;  /* 0x000000141b137227 */ /* 0x000fe20007880032 */
[----:B------:R-:W-:-:S03]  /*4e00*/  IADD3 R20, P0, RZ, -R18, RZ ;  /* 0x80000012ff147210 */ /* 0x000fc60007f1e0ff */
[----:B------:R-:W-:Y:S01]  /*4e10*/  IMAD.HI.U32 R21, R27, R52, RZ ;  /* 0x000000341b157227 */ /* 0x000fe200078e00ff */
[----:B------:R-:W-:Y:S02]  /*4e20*/  SEL R20, R20, R18, !P1 ;  /* 0x0000001214147207 */ /* 0x000fe40004800000 */
[----:B------:R-:W-:Y:S01]  /*4e30*/  IADD3 R22, P2, R22, R19, RZ ;  /* 0x0000001316167210 */ /* 0x000fe20007f5e0ff */
[----:B------:R-:W-:Y:S01]  /*4e40*/  IMAD.X R21, R21, 0x1, R27, P5 ;  /* 0x0000000115157824 */ /* 0x000fe200028e061b */
[----:B------:R-:W-:-:S03]  /*4e50*/  IADD3.X R50, RZ, ~R17, RZ, P0, !PT ;  /* 0x80000011ff327210 */ /* 0x000fc600007fe4ff */
[----:B------:R-:W-:Y:S01]  /*4e60*/  IMAD.HI.U32 R52, R22, R20, RZ ;  /* 0x0000001416347227 */ /* 0x000fe200078e00ff */
[----:B------:R-:W-:Y:S02]  /*4e70*/  SEL R19, R50, R17, !P1 ;  /* 0x0000001132137207 */ /* 0x000fe40004800000 */
[----:B------:R-:W-:-:S03]  /*4e80*/  IADD3.X R50, RZ, RZ, R21, P2, P4 ;  /* 0x000000ffff327210 */ /* 0x000fc600017e8415 */
[----:B------:R-:W-:-:S04]  /*4e90*/  IMAD.WIDE.U32 R52, R22, R19, R52 ;  /* 0x0000001316347225 */ /* 0x000fc800078e0034 */
[C---:B------:R-:W-:Y:S02]  /*4ea0*/  IMAD R29, R50.reuse, R19, RZ ;  /* 0x00000013321d7224 */ /* 0x040fe400078e02ff */
[----:B------:R-:W-:-:S04]  /*4eb0*/  IMAD.HI.U32 R22, P1, R50, R20, R52 ;  /* 0x0000001432167227 */ /* 0x000fc80007820034 */
[----:B------:R-:W-:Y:S01]  /*4ec0*/  IMAD.HI.U32 R21, R50, R19, RZ ;  /* 0x0000001332157227 */ /* 0x000fe200078e00ff */
[----:B------:R-:W-:-:S03]  /*4ed0*/  IADD3 R29, P0, R29, R22, RZ ;  /* 0x000000161d1d7210 */ /* 0x000fc60007f1e0ff */
[----:B------:R-:W-:Y:S02]  /*4ee0*/  IMAD.X R21, RZ, RZ, R21, P1 ;  /* 0x000000ffff157224 */ /* 0x000fe400008e0615 */
[----:B------:R-:W-:-:S04]  /*4ef0*/  IMAD.WIDE.U32 R50, R29, R44, RZ ;  /* 0x0000002c1d327225 */ /* 0x000fc800078e00ff */
[----:B------:R-:W-:Y:S01]  /*4f00*/  IMAD.X R27, RZ, RZ, R21, P0 ;  /* 0x000000ffff1b7224 */ /* 0x000fe200000e0615 */
[----:B------:R-:W-:Y:S01]  /*4f10*/  IADD3 R20, P0, -R50, R20, RZ ;  /* 0x0000001432147210 */ /* 0x000fe20007f1e1ff */
[----:B------:R-:W-:-:S03]  /*4f20*/  IMAD R21, R29, R45, R51 ;  /* 0x0000002d1d157224 */ /* 0x000fc600078e0233 */
[CC--:B------:R-:W-:Y:S01]  /*4f30*/  ISETP.GE.U32.AND P2, PT, R20.reuse, R44.reuse, PT ;  /* 0x0000002c1400720c */ /* 0x0c0fe20003f46070 */
[-C--:B------:R-:W-:Y:S01]  /*4f40*/  IMAD R22, R27, R44.reuse, R21 ;  /* 0x0000002c1b167224 */ /* 0x080fe200078e0215 */
[----:B------:R-:W-:-:S04]  /*4f50*/  IADD3 R21, P1, R20, -R44, RZ ;  /* 0x8000002c14157210 */ /* 0x000fc80007f3e0ff */
[----:B------:R-:W-:Y:S02]  /*4f60*/  IADD3.X R19, ~R22, R19, RZ, P0, !PT ;  /* 0x0000001316137210 */ /* 0x000fe400007fe5ff */
[----:B------:R-:W-:Y:S02]  /*4f70*/  IADD3 R22, P0, R29, 0x1, RZ ;  /* 0x000000011d167810 */ /* 0x000fe40007f1e0ff */
[----:B------:R-:W-:-:S04]  /*4f80*/  ISETP.GE.U32.AND.EX P2, PT, R19, R45, PT, P2 ;  /* 0x0000002d1300720c */ /* 0x000fc80003f46120 */
[----:B------:R-:W-:Y:S01]  /*4f90*/  SEL R21, R21, R20, P2 ;  /* 0x0000001415157207 */ /* 0x000fe20001000000 */
[----:B------:R-:W-:Y:S01]  /*4fa0*/  IMAD.X R20, R19, 0x1, ~R45, P1 ;  /* 0x0000000113147824 */ /* 0x000fe200008e0e2d */
[----:B------:R-:W-:Y:S01]  /*4fb0*/  SEL R29, R22, R29, P2 ;  /* 0x0000001d161d7207 */ /* 0x000fe20001000000 */
[----:B------:R-:W-:Y:S01]  /*4fc0*/  IMAD.X R22, RZ, RZ, R27, P0 ;  /* 0x000000ffff167224 */ /* 0x000fe200000e061b */
[----:B------:R-:W-:Y:S01]  /*4fd0*/  ISETP.GE.U32.AND P0, PT, R21, R44, PT ;  /* 0x0000002c1500720c */ /* 0x000fe20003f06070 */
[----:B------:R-:W-:Y:S01]  /*4fe0*/  IMAD.MOV.U32 R44, RZ, RZ, R24 ;  /* 0x000000ffff2c7224 */ /* 0x000fe200078e0018 */
[----:B------:R-:W-:Y:S02]  /*4ff0*/  SEL R19, R20, R19, P2 ;  /* 0x0000001314137207 */ /* 0x000fe40001000000 */
[----:B------:R-:W-:Y:S02]  /*5000*/  SEL R22, R22, R27, P2 ;  /* 0x0000001b16167207 */ /* 0x000fe40001000000 */
[----:B------:R-:W-:-:S02]  /*5010*/  IADD3 R20, P1, R29, 0x1, RZ ;  /* 0x000000011d147810 */ /* 0x000fc40007f3e0ff */
[----:B------:R-:W-:Y:S01]  /*5020*/  ISETP.GE.U32.AND.EX P0, PT, R19, R45, PT, P0 ;  /* 0x0000002d1300720c */ /* 0x000fe20003f06100 */
[----:B------:R-:W-:Y:S01]  /*5030*/  IMAD.MOV.U32 R45, RZ, RZ, 0x0 ;  /* 0x00000000ff2d7424 */ /* 0x000fe200078e00ff */
[----:B------:R-:W-:Y:S01]  /*5040*/  LOP3.LUT R21, R23, R17, RZ, 0x3c, !PT ;  /* 0x0000001117157212 */ /* 0x000fe200078e3cff */
[----:B------:R-:W-:Y:S01]  /*5050*/  IMAD.X R19, RZ, RZ, R22, P1 ;  /* 0x000000ffff137224 */ /* 0x000fe200008e0616 */
[----:B------:R-:W-:Y:S02]  /*5060*/  SEL R20, R20, R29, P0 ;  /* 0x0000001d14147207 */ /* 0x000fe40000000000 */
[----:B------:R-:W-:Y:S02]  /*5070*/  ISETP.GE.AND P2, PT, R21, RZ, PT ;  /* 0x000000ff1500720c */ /* 0x000fe40003f46270 */
[----:B------:R-:W-:Y:S02]  /*5080*/  SEL R22, R19, R22, P0 ;  /* 0x0000001613167207 */ /* 0x000fe40000000000 */
[----:B------:R-:W-:-:S02]  /*5090*/  IADD3 R19, P1, RZ, -R20, RZ ;  /* 0x80000014ff137210 */ /* 0x000fc40007f3e0ff */
[----:B------:R-:W-:Y:S02]  /*50a0*/  ISETP.NE.U32.AND P0, PT, R26, RZ, PT ;  /* 0x000000ff1a00720c */ /* 0x000fe40003f05070 */
[----:B------:R-:W-:Y:S02]  /*50b0*/  IADD3.X R21, RZ, ~R22, RZ, P1, !PT ;  /* 0x80000016ff157210 */ /* 0x000fe40000ffe4ff */
[----:B------:R-:W-:Y:S02]  /*50c0*/  ISETP.NE.AND.EX P0, PT, R23, RZ, PT, P0 ;  /* 0x000000ff1700720c */ /* 0x000fe40003f05300 */
[----:B------:R-:W-:Y:S02]  /*50d0*/  SEL R19, R19, R20, !P2 ;  /* 0x0000001413137207 */ /* 0x000fe40005000000 */
[----:B------:R-:W-:Y:S02]  /*50e0*/  SEL R21, R21, R22, !P2 ;  /* 0x0000001615157207 */ /* 0x000fe40005000000 */
[----:B------:R-:W-:-:S02]  /*50f0*/  SEL R20, R19, 0xffffffff, P0 ;  /* 0xffffffff13147807 */ /* 0x000fc40000000000 */
[----:B------:R-:W-:Y:S01]  /*5100*/  SEL R21, R21, 0xffffffff, P0 ;  /* 0xffffffff15157807 */ /* 0x000fe20000000000 */
[----:B------:R-:W-:Y:S06]  /*5110*/  RET.REL.NODEC R44 `(_ZN5flash32flash_fwd_splitkv_combine_kernelI23Flash_fwd_kernel_traitsILi96ELi64ELi128ELi4ELb0ELb0EN7cutlass6half_tE19Flash_kernel_traitsILi96ELi64ELi128ELi4ES3_EELi16ELi5ELb0EEEvNS_16Flash_fwd_paramsE) ;  /* 0xffffffac2cb87950 */ /* 0x000fec0003c3ffff */
.L_x_137:
        /* <DEDUP_REMOVED lines=14> */
.L_x_6196:


//--------------------- .text._ZN5flash32flash_fwd_splitkv_combine_kernelI23Flash_fwd_kernel_traitsILi96ELi64ELi128ELi4ELb0ELb0EN7cutlass6half_tE19Flash_kernel_traitsILi96ELi64ELi128ELi4ES3_EELi16ELi4ELb0EEEvNS_16Flash_fwd_paramsE --------------------------
	.section	.text._ZN5flash32flash_fwd_splitkv_combine_kernelI23Flash_fwd_kernel_traitsILi96ELi64ELi128ELi4ELb0ELb0EN7cutlass6half_tE19Flash_kernel_traitsILi96ELi64ELi128ELi4ES3_EELi16ELi4ELb0EEEvNS_16Flash_fwd_paramsE,"ax",@progbits
	.align	128
        .global         _ZN5flash32flash_fwd_splitkv_combine_kernelI23Flash_fwd_kernel_traitsILi96ELi64ELi128ELi4ELb0ELb0EN7cutlass6half_tE19Flash_kernel_traitsILi96ELi64ELi128ELi4ES3_EELi16ELi4ELb0EEEvNS_16Flash_fwd_paramsE
        .type           _ZN5flash32flash_fwd_splitkv_combine_kernelI23Flash_fwd_kernel_traitsILi96ELi64ELi128ELi4ELb0ELb0EN7cutlass6half_tE19Flash_kernel_traitsILi96ELi64ELi128ELi4ES3_EELi16ELi4ELb0EEEvNS_16Flash_fwd_paramsE,@function
        .size           _ZN5flash32flash_fwd_splitkv_combine_kernelI23Flash_fwd_kernel_traitsILi96ELi64ELi128ELi4ELb0ELb0EN7cutlass6half_tE19Flash_kernel_traitsILi96ELi64ELi128ELi4ES3_EELi16ELi4ELb0EEEvNS_16Flash_fwd_paramsE,(.L_x_6197 - _ZN5flash32flash_fwd_splitkv_combine_kernelI23Flash_fwd_kernel_traitsILi96ELi64ELi128ELi4ELb0ELb0EN7cutlass6half_tE19Flash_kernel_traitsILi96ELi64ELi128ELi4ES3_EELi16ELi4ELb0EEEvNS_16Flash_fwd_paramsE)
        .other          _ZN5flash32flash_fwd_splitkv_combine_kernelI23Flash_fwd_kernel_traitsILi96ELi64ELi128ELi4ELb0ELb0EN7cutlass6half_tE19Flash_kernel_traitsILi96ELi64ELi128ELi4ES3_EELi16ELi4ELb0EEEvNS_16Flash_fwd_paramsE,@"STO_CUDA_ENTRY STV_DEFAULT"
_ZN5flash32flash_fwd_splitkv_combine_kernelI23Flash_fwd_kernel_traitsILi96ELi64ELi128ELi4ELb0ELb0EN7cutlass6half_tE19Flash_kernel_traitsILi96ELi64ELi128ELi4ES3_EELi16ELi4ELb0EEEvNS_16Flash_fwd_paramsE:
.text._ZN5flash32flash_fwd_splitkv_combine_kernelI23Flash_fwd_kernel_traitsILi96ELi64ELi128ELi4ELb0ELb0EN7cutlass6half_tE19Flash_kernel_traitsILi96ELi64ELi128ELi4ES3_EELi16ELi4ELb0EEEvNS_16Flash_fwd_paramsE:
        /* <DEDUP_REMOVED lines=23> */
[----:B------:R-:W-:Y:S05]  /*0170*/  CALL.REL.NOINC `($__internal_3_$__cuda_sm20_div_s64) ;  /* 0x0000004400b07944 */ /* 0x000fea0003c00000 */
[----:B------:R-:W-:Y:S05]  /*0180*/  BRA `(.L_x_139) ;  /* 0x00000000004c7947 */ /* 0x000fea0003800000 */
.L_x_138:
        /* <DEDUP_REMOVED lines=19> */
.L_x_139:
        /* <DEDUP_REMOVED lines=12> */
[----:B------:R-:W-:Y:S05]  /*0380*/  CALL.REL.NOINC `($__internal_3_$__cuda_sm20_div_s64) ;  /* 0x00000044002c7944 */ /* 0x000fea0003c00000 */
[----:B------:R-:W-:Y:S02]  /*0390*/  MOV R8, R20 ;  /* 0x0000001400087202 */ /* 0x000fe40000000f00 */
[----:B------:R-:W-:Y:S01]  /*03a0*/  MOV R9, R21 ;  /* 0x0000001500097202 */ /* 0x000fe20000000f00 */
[----:B------:R-:W-:Y:S05]  /*03b0*/  BRA `(.L_x_142) ;  /* 0x00000000004c7947 */ /* 0x000fea0003800000 */
.L_x_141:
        /* <DEDUP_REMOVED lines=19> */
.L_x_142:
[----:B------:R-:W-:Y:S05]  /*04f0*/  BSYNC B0 ;  /* 0x0000000000007941 */ /* 0x000fea0003800000 */
.L_x_140:
[----:B------:R-:W0:Y:S01]  /*0500*/  LDC R4, c[0x0][0x2c4] ;  /* 0x0000b100ff047b82 */ /* 0x000e220000000800 */
[----:B------:R-:W-:Y:S01]  /*0510*/  IMAD.MOV.U32 R12, RZ, RZ, RZ ;  /* 0x000000ffff0c7224 */ /* 0x000fe200078e00ff */
[----:B------:R-:W-:Y:S01]  /*0520*/  BSSY B0, `(.L_x_143) ;  /* 0x000003b000007945 */ /* 0x000fe20003800000 */
[----:B0-----:R-:W-:Y:S01]  /*0530*/  IABS R11, R4 ;  /* 0x00000004000b7213 */ /* 0x001fe20000000000 */
[----:B------:R-:W-:-:S03]  /*0540*/  VIADD R6, R4, 0xffffffff ;  /* 0xffffffff04067836 */ /* 0x000fc60000000000 */
[----:B------:R-:W0:Y:S01]  /*0550*/  I2F.RP R14, R11 ;  /* 0x0000000b000e7306 */ /* 0x000e220000209400 */
[----:B------:R-:W-:-:S05]  /*0560*/  IMAD.IADD R2, R6, 0x1, R11 ;  /* 0x0000000106027824 */ /* 0x000fca00078e020b */
[----:B------:R-:W-:Y:S02]  /*0570*/  IABS R3, R2 ;  /* 0x0000000200037213 */ /* 0x000fe40000000000 */
[----:B0-----:R-:W0:Y:S02]  /*0580*/  MUFU.RCP R13, R14 ;  /* 0x0000000e000d7308 */ /* 0x001e240000001000 */
[----:B0-----:R-:W-:-:S06]  /*0590*/  VIADD R13, R13, 0xffffffe ;  /* 0x0ffffffe0d0d7836 */ /* 0x001fcc0000000000 */
[----:B------:R-:W0:Y:S02]  /*05a0*/  F2I.FTZ.U32.TRUNC.NTZ R13, R13 ;  /* 0x0000000d000d7305 */ /* 0x000e24000021f000 */
[----:B0-----:R-:W-:-:S04]  /*05b0*/  IMAD.MOV R10, RZ, RZ, -R13 ;  /* 0x000000ffff0a7224 */ /* 0x001fc800078e0a0d */
[----:B------:R-:W-:-:S04]  /*05c0*/  IMAD R7, R10, R11, RZ ;  /* 0x0000000b0a077224 */ /* 0x000fc800078e02ff */
[----:B------:R-:W-:-:S06]  /*05d0*/  IMAD.HI.U32 R12, R13, R7, R12 ;  /* 0x000000070d0c7227 */ /* 0x000fcc00078e000c */
[----:B------:R-:W-:-:S04]  /*05e0*/  IMAD.HI.U32 R7, R12, R3, RZ ;  /* 0x000000030c077227 */ /* 0x000fc800078e00ff */
[----:B------:R-:W-:-:S04]  /*05f0*/  IMAD.MOV R10, RZ, RZ, -R7 ;  /* 0x000000ffff0a7224 */ /* 0x000fc800078e0a07 */
[----:B------:R-:W-:Y:S01]  /*0600*/  IMAD R10, R11, R10, R3 ;  /* 0x0000000a0b0a7224 */ /* 0x000fe200078e0203 */
[----:B------:R-:W-:-:S04]  /*0610*/  LOP3.LUT R3, R2, R11, RZ, 0x3c, !PT ;  /* 0x0000000b02037212 */ /* 0x000fc800078e3cff */
[----:B------:R-:W-:Y:S02]  /*0620*/  ISETP.GT.U32.AND P1, PT, R11, R10, PT ;  /* 0x0000000a0b00720c */ /* 0x000fe40003f24070 */
[----:B------:R-:W-:-:S11]  /*0630*/  ISETP.GE.AND P0, PT, R3, RZ, PT ;  /* 0x000000ff0300720c */ /* 0x000fd60003f06270 */
[----:B------:R-:W-:Y:S02]  /*0640*/  @!P1 IMAD.IADD R10, R10, 0x1, -R11 ;  /* 0x000000010a0a9824 */ /* 0x000fe400078e0a0b */
[----:B------:R-:W-:Y:S01]  /*0650*/  @!P1 VIADD R7, R7, 0x1 ;  /* 0x0000000107079836 */ /* 0x000fe20000000000 */
[----:B------:R-:W-:Y:S02]  /*0660*/  ISETP.NE.AND P1, PT, R4, RZ, PT ;  /* 0x000000ff0400720c */ /* 0x000fe40003f25270 */
[----:B------:R-:W-:-:S13]  /*0670*/  ISETP.GE.U32.AND P2, PT, R10, R11, PT ;  /* 0x0000000b0a00720c */ /* 0x000fda0003f46070 */
[----:B------:R-:W-:-:S04]  /*0680*/  @P2 VIADD R7, R7, 0x1 ;  /* 0x0000000107072836 */ /* 0x000fc80000000000 */
[----:B------:R-:W-:Y:S01]  /*0690*/  @!P0 IMAD.MOV R7, RZ, RZ, -R7 ;  /* 0x000000ffff078224 */ /* 0x000fe200078e0a07 */
[----:B------:R-:W-:-:S04]  /*06a0*/  @!P1 LOP3.LUT R7, RZ, R11, RZ, 0x33, !PT ;  /* 0x0000000bff079212 */ /* 0x000fc800078e33ff */
[----:B------:R-:W-:Y:S02]  /*06b0*/  ISETP.LT.U32.AND P0, PT, R26, R7, PT ;  /* 0x000000071a00720c */ /* 0x000fe40003f01070 */
[----:B------:R-:W-:-:S04]  /*06c0*/  SHF.R.S32.HI R14, RZ, 0x1f, R7 ;  /* 0x0000001fff0e7819 */ /* 0x000fc80000011407 */
        /* <DEDUP_REMOVED lines=13> */
.L_x_144:
        /* <DEDUP_REMOVED lines=19> */
.L_x_145:
[----:B------:R-:W-:Y:S05]  /*08d0*/  BSYNC B0 ;  /* 0x0000000000007941 */ /* 0x000fea0003800000 */
.L_x_143:
[----:B------:R-:W0:Y:S01]  /*08e0*/  LDC R7, c[0x0][0x2c4] ;  /* 0x0000b100ff077b82 */ /* 0x000e220000000800 */
[----:B------:R-:W-:Y:S01]  /*08f0*/  ULDC UR5, c[0x0][0x270] ;  /* 0x00009c0000057ab9 */ /* 0x000fe20000000800 */
[----:B------:R-:W-:Y:S01]  /*0900*/  BSSY B0, `(.L_x_146) ;  /* 0x000005d000007945 */ /* 0x000fe20003800000 */
[----:B------:R-:W-:Y:S01]  /*0910*/  UIADD3 UR4, UR5, -0x1, URZ ;  /* 0xffffffff05047890 */ /* 0x000fe2000fffe03f */
[----:B0-----:R-:W-:Y:S02]  /*0920*/  IABS R10, R7 ;  /* 0x00000007000a7213 */ /* 0x001fe40000000000 */
[----:B------:R-:W-:Y:S02]  /*0930*/  ISETP.GT.AND P3, PT, R7, RZ, PT ;  /* 0x000000ff0700720c */ /* 0x000fe40003f64270 */
[----:B------:R-:W0:Y:S08]  /*0940*/  I2F.RP R15, R10 ;  /* 0x0000000a000f7306 */ /* 0x000e300000209400 */
[----:B0-----:R-:W0:Y:S02]  /*0950*/  MUFU.RCP R12, R15 ;  /* 0x0000000f000c7308 */ /* 0x001e240000001000 */
[----:B0-----:R-:W-:-:S06]  /*0960*/  VIADD R12, R12, 0xffffffe ;  /* 0x0ffffffe0c0c7836 */ /* 0x001fcc0000000000 */
[----:B------:R-:W0:Y:S02]  /*0970*/  F2I.FTZ.U32.TRUNC.NTZ R13, R12 ;  /* 0x0000000c000d7305 */ /* 0x000e24000021f000 */
[--C-:B0-----:R-:W-:Y:S02]  /*0980*/  IMAD.MOV R3, RZ, RZ, -R13.reuse ;  /* 0x000000ffff037224 */ /* 0x101fe400078e0a0d */
[----:B------:R-:W-:Y:S02]  /*0990*/  IMAD.MOV.U32 R12, RZ, RZ, RZ ;  /* 0x000000ffff0c7224 */ /* 0x000fe400078e00ff */
[----:B------:R-:W-:Y:S01]  /*09a0*/  IMAD R4, R3, R10, RZ ;  /* 0x0000000a03047224 */ /* 0x000fe200078e02ff */
[----:B------:R-:W-:Y:S02]  /*09b0*/  IABS R3, R2 ;  /* 0x0000000200037213 */ /* 0x000fe40000000000 */
[----:B------:R-:W-:Y:S01]  /*09c0*/  LOP3.LUT R2, R2, R7, RZ, 0x3c, !PT ;  /* 0x0000000702027212 */ /* 0x000fe200078e3cff */
[----:B------:R-:W-:-:S03]  /*09d0*/  IMAD.HI.U32 R4, R13, R4, R12 ;  /* 0x000000040d047227 */ /* 0x000fc600078e000c */
[----:B------:R-:W-:Y:S01]  /*09e0*/  ISETP.GE.AND P1, PT, R2, RZ, PT ;  /* 0x000000ff0200720c */ /* 0x000fe20003f26270 */
[----:B------:R-:W-:Y:S01]  /*09f0*/  IMAD.MOV.U32 R11, RZ, RZ, R3 ;  /* 0x000000ffff0b7224 */ /* 0x000fe200078e0003 */
[----:B------:R-:W-:-:S03]  /*0a00*/  SHF.R.S32.HI R2, RZ, 0x1f, R7 ;  /* 0x0000001fff027819 */ /* 0x000fc60000011407 */
        /* <DEDUP_REMOVED lines=8> */
[----:B------:R-:W-:Y:S02]  /*0a90*/  LEA.HI.SX32 R3, R7, 0x1, 0x1 ;  /* 0x0000000107037811 */ /* 0x000fe400078f0aff */
[----:B------:R-:W-:-:S09]  /*0aa0*/  @!P3 IADD3 R3, R2, RZ, RZ ;  /* 0x000000ff0203b210 */ /* 0x000fd20007ffe0ff */
[----:B------:R-:W-:-:S04]  /*0ab0*/  @P0 VIADD R4, R4, 0x1 ;  /* 0x0000000104040836 */ /* 0x000fc80000000000 */
[----:B------:R-:W-:Y:S01]  /*0ac0*/  @!P1 IMAD.MOV R4, RZ, RZ, -R4 ;  /* 0x000000ffff049224 */ /* 0x000fe200078e0a04 */
[----:B------:R-:W-:-:S05]  /*0ad0*/  @!P2 LOP3.LUT R4, RZ, R7, RZ, 0x33, !PT ;  /* 0x00000007ff04a212 */ /* 0x000fca00078e33ff */
[----:B------:R-:W-:-:S05]  /*0ae0*/  IMAD R3, R3, R4, RZ ;  /* 0x0000000403037224 */ /* 0x000fca00078e02ff */
[-C--:B------:R-:W-:Y:S02]  /*0af0*/  IABS R13, R3.reuse ;  /* 0x00000003000d7213 */ /* 0x080fe40000000000 */
[----:B------:R-:W-:Y:S02]  /*0b00*/  IABS R2, R3 ;  /* 0x0000000300027213 */ /* 0x000fe40000000000 */
[----:B------:R-:W0:Y:S01]  /*0b10*/  I2F.RP R12, R13 ;  /* 0x0000000d000c7306 */ /* 0x000e220000209400 */
[----:B------:R-:W-:Y:S02]  /*0b20*/  VIADD R4, R13, UR4 ;  /* 0x000000040d047c36 */ /* 0x000fe40008000000 */
[----:B------:R-:W-:-:S05]  /*0b30*/  IMAD.MOV R2, RZ, RZ, -R2 ;  /* 0x000000ffff027224 */ /* 0x000fca00078e0a02 */
[----:B0-----:R-:W0:Y:S02]  /*0b40*/  MUFU.RCP R18, R12 ;  /* 0x0000000c00127308 */ /* 0x001e240000001000 */
[----:B0-----:R-:W-:-:S06]  /*0b50*/  VIADD R18, R18, 0xffffffe ;  /* 0x0ffffffe12127836 */ /* 0x001fcc0000000000 */
[----:B------:R-:W0:Y:S02]  /*0b60*/  F2I.FTZ.U32.TRUNC.NTZ R19, R18 ;  /* 0x0000001200137305 */ /* 0x000e24000021f000 */
[----:B0-----:R-:W-:Y:S02]  /*0b70*/  IMAD.MOV R10, RZ, RZ, -R19 ;  /* 0x000000ffff0a7224 */ /* 0x001fe400078e0a13 */
[----:B------:R-:W-:Y:S02]  /*0b80*/  IMAD.MOV.U32 R18, RZ, RZ, RZ ;  /* 0x000000ffff127224 */ /* 0x000fe400078e00ff */
[----:B------:R-:W-:Y:S01]  /*0b90*/  IMAD R11, R10, R13, RZ ;  /* 0x0000000d0a0b7224 */ /* 0x000fe200078e02ff */
[----:B------:R-:W-:-:S03]  /*0ba0*/  IABS R10, R4 ;  /* 0x00000004000a7213 */ /* 0x000fc60000000000 */
[----:B------:R-:W-:-:S06]  /*0bb0*/  IMAD.HI.U32 R11, R19, R11, R18 ;  /* 0x0000000b130b7227 */ /* 0x000fcc00078e0012 */
[----:B------:R-:W-:-:S04]  /*0bc0*/  IMAD.HI.U32 R11, R11, R10, RZ ;  /* 0x0000000a0b0b7227 */ /* 0x000fc800078e00ff */
[----:B------:R-:W-:-:S05]  /*0bd0*/  IMAD R2, R11, R2, R10 ;  /* 0x000000020b027224 */ /* 0x000fca00078e020a */
[----:B------:R-:W-:-:S13]  /*0be0*/  ISETP.GT.U32.AND P1, PT, R13, R2, PT ;  /* 0x000000020d00720c */ /* 0x000fda0003f24070 */
[-C--:B------:R-:W-:Y:S01]  /*0bf0*/  @!P1 IADD3 R2, R2, -R13.reuse, RZ ;  /* 0x8000000d02029210 */ /* 0x080fe20007ffe0ff */
[----:B------:R-:W-:Y:S01]  /*0c00*/  @!P1 VIADD R11, R11, 0x1 ;  /* 0x000000010b0b9836 */ /* 0x000fe20000000000 */
[----:B------:R-:W-:Y:S02]  /*0c10*/  ISETP.NE.AND P1, PT, R3, RZ, PT ;  /* 0x000000ff0300720c */ /* 0x000fe40003f25270 */
[-C--:B------:R-:W-:Y:S02]  /*0c20*/  ISETP.GE.U32.AND P2, PT, R2, R13.reuse, PT ;  /* 0x0000000d0200720c */ /* 0x080fe40003f46070 */
[----:B------:R-:W-:-:S04]  /*0c30*/  LOP3.LUT R2, R4, R13, RZ, 0x3c, !PT ;  /* 0x0000000d04027212 */ /* 0x000fc800078e3cff */
[----:B------:R-:W-:-:S07]  /*0c40*/  ISETP.GE.AND P0, PT, R2, RZ, PT ;  /* 0x000000ff0200720c */ /* 0x000fce0003f06270 */
[----:B------:R-:W-:-:S06]  /*0c50*/  @P2 VIADD R11, R11, 0x1 ;  /* 0x000000010b0b2836 */ /* 0x000fcc0000000000 */
        /* <DEDUP_REMOVED lines=8> */
[----:B------:R-:W-:Y:S01]  /*0ce0*/  ISETP.NE.U32.AND P1, PT, R2, RZ, PT ;  /* 0x000000ff0200720c */ /* 0x000fe20003f25070 */
[----:B------:R-:W-:-:S12]  /*0cf0*/  IMAD R2, R7, UR5, RZ ;  /* 0x0000000507027c24 */ /* 0x000fd8000f8e02ff */
[----:B------:R-:W-:Y:S05]  /*0d00*/  @!P1 BRA `(.L_x_147) ;  /* 0x0000000000249947 */ /* 0x000fea0003800000 */
[----:B------:R-:W-:Y:S01]  /*0d10*/  IMAD.MOV.U32 R18, RZ, RZ, R20 ;  /* 0x000000ffff127224 */ /* 0x000fe200078e0014 */
[----:B------:R-:W-:Y:S01]  /*0d20*/  MOV R26, R13 ;  /* 0x0000000d001a7202 */ /* 0x000fe20000000f00 */
[----:B------:R-:W-:Y:S01]  /*0d30*/  IMAD.MOV.U32 R17, RZ, RZ, R21 ;  /* 0x000000ffff117224 */ /* 0x000fe200078e0015 */
[----:B------:R-:W-:Y:S02]  /*0d40*/  MOV R25, R12 ;  /* 0x0000000c00197202 */ /* 0x000fe40000000f00 */
[----:B------:R-:W-:Y:S02]  /*0d50*/  MOV R24, 0xd70 ;  /* 0x00000d7000187802 */ /* 0x000fe40000000f00 */
[----:B------:R-:W-:Y:S05]  /*0d60*/  CALL.REL.NOINC `($__internal_3_$__cuda_sm20_div_s64) ;  /* 0x0000003800b47944 */ /* 0x000fea0003c00000 */
[----:B------:R-:W-:Y:S02]  /*0d70*/  MOV R38, R20 ;  /* 0x0000001400267202 */ /* 0x000fe40000000f00 */
[----:B------:R-:W-:Y:S01]  /*0d80*/  MOV R39, R21 ;  /* 0x0000001500277202 */ /* 0x000fe20000000f00 */
[----:B------:R-:W-:Y:S05]  /*0d90*/  BRA `(.L_x_148) ;  /* 0x00000000004c7947 */ /* 0x000fea0003800000 */
.L_x_147:
        /* <DEDUP_REMOVED lines=19> */
.L_x_148:
[----:B------:R-:W-:Y:S05]  /*0ed0*/  BSYNC B0 ;  /* 0x0000000000007941 */ /* 0x000fea0003800000 */
.L_x_146:
[-C--:B------:R-:W-:Y:S01]  /*0ee0*/  IABS R7, R2.reuse ;  /* 0x0000000200077213 */ /* 0x080fe20000000000 */
[----:B------:R-:W-:Y:S01]  /*0ef0*/  BSSY B0, `(.L_x_149) ;  /* 0x000003b000007945 */ /* 0x000fe20003800000 */
[----:B------:R-:W-:Y:S02]  /*0f00*/  IABS R10, R2 ;  /* 0x00000002000a7213 */ /* 0x000fe40000000000 */
[----:B------:R-:W0:Y:S01]  /*0f10*/  I2F.RP R17, R7 ;  /* 0x0000000700117306 */ /* 0x000e220000209400 */
[----:B------:R-:W-:Y:S02]  /*0f20*/  IMAD.IADD R6, R6, 0x1, R7 ;  /* 0x0000000106067824 */ /* 0x000fe400078e0207 */
[----:B------:R-:W-:-:S03]  /*0f30*/  IMAD.MOV R10, RZ, RZ, -R10 ;  /* 0x000000ffff0a7224 */ /* 0x000fc600078e0a0a */
[----:B------:R-:W-:Y:S02]  /*0f40*/  IABS R11, R6 ;  /* 0x00000006000b7213 */ /* 0x000fe40000000000 */
[----:B0-----:R-:W0:Y:S02]  /*0f50*/  MUFU.RCP R19, R17 ;  /* 0x0000001100137308 */ /* 0x001e240000001000 */
[----:B0-----:R-:W-:-:S06]  /*0f60*/  VIADD R19, R19, 0xffffffe ;  /* 0x0ffffffe13137836 */ /* 0x001fcc0000000000 */
[----:B------:R-:W0:Y:S02]  /*0f70*/  F2I.FTZ.U32.TRUNC.NTZ R19, R19 ;  /* 0x0000001300137305 */ /* 0x000e24000021f000 */
[----:B0-----:R-:W-:-:S04]  /*0f80*/  IMAD.MOV R18, RZ, RZ, -R19 ;  /* 0x000000ffff127224 */ /* 0x001fc800078e0a13 */
[----:B------:R-:W-:Y:S02]  /*0f90*/  IMAD R15, R18, R7, RZ ;  /* 0x00000007120f7224 */ /* 0x000fe400078e02ff */
[----:B------:R-:W-:-:S04]  /*0fa0*/  IMAD.MOV.U32 R18, RZ, RZ, RZ ;  /* 0x000000ffff127224 */ /* 0x000fc800078e00ff */
[----:B------:R-:W-:-:S06]  /*0fb0*/  IMAD.HI.U32 R15, R19, R15, R18 ;  /* 0x0000000f130f7227 */ /* 0x000fcc00078e0012 */
[----:B------:R-:W-:-:S04]  /*0fc0*/  IMAD.HI.U32 R15, R15, R11, RZ ;  /* 0x0000000b0f0f7227 */ /* 0x000fc800078e00ff */
[----:B------:R-:W-:-:S05]  /*0fd0*/  IMAD R10, R15, R10, R11 ;  /* 0x0000000a0f0a7224 */ /* 0x000fca00078e020b */
[----:B------:R-:W-:-:S13]  /*0fe0*/  ISETP.GT.U32.AND P1, PT, R7, R10, PT ;  /* 0x0000000a0700720c */ /* 0x000fda0003f24070 */
[----:B------:R-:W-:Y:S02]  /*0ff0*/  @!P1 IMAD.IADD R10, R10, 0x1, -R7 ;  /* 0x000000010a0a9824 */ /* 0x000fe400078e0a07 */
        /* <DEDUP_REMOVED lines=23> */
.L_x_150:
        /* <DEDUP_REMOVED lines=19> */
.L_x_151:
[----:B------:R-:W-:Y:S05]  /*12a0*/  BSYNC B0 ;  /* 0x0000000000007941 */ /* 0x000fea0003800000 */
.L_x_149:
[----:B------:R-:W0:Y:S01]  /*12b0*/  S2R R7, SR_TID.X ;  /* 0x0000000000077919 */ /* 0x000e220000002100 */
[----:B------:R-:W-:Y:S01]  /*12c0*/  IADD3 R18, P0, R28, -UR7, RZ ;  /* 0x800000071c127c10 */ /* 0x000fe2000ff1e0ff */
[----:B------:R-:W-:Y:S01]  /*12d0*/  ULDC UR5, c[0x0][0x3c4] ;  /* 0x0000f10000057ab9 */ /* 0x000fe20000000800 */
[----:B------:R-:W-:Y:S01]  /*12e0*/  ULDC.64 UR8, c[0x0][0x208] ;  /* 0x0000820000087ab9 */ /* 0x000fe20000000a00 */
[----:B0-----:R-:W-:-:S04]  /*12f0*/  SHF.R.S32.HI R22, RZ, 0x1f, R7 ;  /* 0x0000001fff167819 */ /* 0x001fc80000011407 */
[----:B------:R-:W-:-:S04]  /*1300*/  LEA.HI R15, R22, R7, RZ, 0x4 ;  /* 0x00000007160f7211 */ /* 0x000fc800078f20ff */
[----:B------:R-:W-:Y:S02]  /*1310*/  LOP3.LUT R8, R15, 0xfffffff0, RZ, 0xc0, !PT ;  /* 0xfffffff00f087812 */ /* 0x000fe400078ec0ff */
[----:B------:R-:W-:-:S03]  /*1320*/  SHF.R.S32.HI R15, RZ, 0x4, R15 ;  /* 0x00000004ff0f7819 */ /* 0x000fc6000001140f */
[----:B------:R-:W-:Y:S01]  /*1330*/  IMAD.IADD R17, R7, 0x1, -R8 ;  /* 0x0000000107117824 */ /* 0x000fe200078e0a08 */
[----:B------:R-:W-:Y:S01]  /*1340*/  IADD3.X R8, R5, ~UR6, RZ, P0, !PT ;  /* 0x8000000605087c10 */ /* 0x000fe200087fe4ff */
[----:B------:R-:W-:-:S03]  /*1350*/  VIADD R25, R15, 0x8 ;  /* 0x000000080f197836 */ /* 0x000fc60000000000 */
[----:B------:R-:W-:Y:S02]  /*1360*/  ISETP.GT.U32.AND P2, PT, R18, R17, PT ;  /* 0x000000111200720c */ /* 0x000fe40003f44070 */
[----:B------:R-:W-:Y:S02]  /*1370*/  SHF.R.S32.HI R23, RZ, 0x1f, R17 ;  /* 0x0000001fff177819 */ /* 0x000fe40000011411 */
[----:B------:R-:W-:Y:S02]  /*1380*/  IADD3 R32, P0, R17, UR7, RZ ;  /* 0x0000000711207c10 */ /* 0x000fe4000ff1e0ff */
[----:B------:R-:W-:Y:S02]  /*1390*/  ISETP.GT.AND.EX P2, PT, R8, R23, PT, P2 ;  /* 0x000000170800720c */ /* 0x000fe40003f44320 */
[----:B------:R-:W-:Y:S02]  /*13a0*/  IADD3.X R33, R23, UR6, RZ, P0, !PT ;  /* 0x0000000617217c10 */ /* 0x000fe400087fe4ff */
[----:B------:R-:W-:-:S02]  /*13b0*/  ISETP.GE.OR P3, PT, R15, UR5, !P2 ;  /* 0x000000050f007c0c */ /* 0x000fc4000d766670 */
[----:B------:R-:W-:-:S11]  /*13c0*/  ISETP.GE.OR P2, PT, R25, UR5, !P2 ;  /* 0x0000000519007c0c */ /* 0x000fd6000d746670 */
[----:B------:R-:W0:Y:S01]  /*13d0*/  @!P3 LDC.64 R18, c[0x0][0x2b8] ;  /* 0x0000ae00ff12bb82 */ /* 0x000e220000000a00 */
[----:B------:R-:W-:Y:S01]  /*13e0*/  @!P3 SHF.R.S32.HI R29, RZ, 0x1f, R15 ;  /* 0x0000001fff1db819 */ /* 0x000fe2000001140f */
[--C-:B------:R-:W-:Y:S01]  /*13f0*/  @!P2 IMAD.MOV.U32 R30, RZ, RZ, R32.reuse ;  /* 0x000000ffff1ea224 */ /* 0x100fe200078e0020 */
[----:B------:R-:W-:Y:S01]  /*1400*/  @!P2 SHF.R.S32.HI R23, RZ, 0x1f, R25 ;  /* 0x0000001fff17a819 */ /* 0x000fe20000011419 */
[--C-:B------:R-:W-:Y:S02]  /*1410*/  @!P2 IMAD.MOV.U32 R31, RZ, RZ, R33.reuse ;  /* 0x000000ffff1fa224 */ /* 0x100fe400078e0021 */
[-C--:B------:R-:W-:Y:S02]  /*1420*/  @!P3 IMAD R26, R29, R28.reuse, RZ ;  /* 0x0000001c1d1ab224 */ /* 0x080fe400078e02ff */
[----:B------:R-:W1:Y:S01]  /*1430*/  @!P2 LDC.64 R8, c[0x0][0x2b8] ;  /* 0x0000ae00ff08ab82 */ /* 0x000e620000000a00 */
[----:B------:R-:W-:Y:S02]  /*1440*/  @!P2 IMAD R24, R23, R28, RZ ;  /* 0x0000001c1718a224 */ /* 0x000fe400078e02ff */
[----:B------:R-:W-:-:S04]  /*1450*/  @!P3 IMAD.WIDE.U32 R32, R28, R15, R32 ;  /* 0x0000000f1c20b225 */ /* 0x000fc800078e0020 */
[----:B------:R-:W-:Y:S02]  /*1460*/  @!P3 IMAD R23, R15, R5, R26 ;  /* 0x000000050f17b224 */ /* 0x000fe400078e021a */
[----:B------:R-:W-:-:S04]  /*1470*/  @!P2 IMAD.WIDE.U32 R30, R28, R25, R30 ;  /* 0x000000191c1ea225 */ /* 0x000fc800078e001e */
[----:B------:R-:W-:Y:S02]  /*1480*/  @!P2 IMAD R24, R25, R5, R24 ;  /* 0x000000051918a224 */ /* 0x000fe400078e0218 */
[----:B------:R-:W-:Y:S01]  /*1490*/  @!P3 IMAD.IADD R23, R33, 0x1, R23 ;  /* 0x000000012117b824 */ /* 0x000fe200078e0217 */
[----:B0-----:R-:W-:Y:S01]  /*14a0*/  @!P3 LEA R18, P1, R32, R18, 0x2 ;  /* 0x000000122012b211 */ /* 0x001fe200078210ff */
[----:B------:R-:W-:-:S03]  /*14b0*/  @!P2 IMAD.IADD R24, R31, 0x1, R24 ;  /* 0x000000011f18a824 */ /* 0x000fc600078e0218 */
[----:B------:R-:W-:Y:S01]  /*14c0*/  @!P3 LEA.HI.X R19, R32, R19, R23, 0x2, P1 ;  /* 0x000000132013b211 */ /* 0x000fe200008f1417 */
[----:B------:R-:W-:Y:S01]  /*14d0*/  IMAD.MOV.U32 R23, RZ, RZ, -0x800000 ;  /* 0xff800000ff177424 */ /* 0x000fe200078e00ff */
[----:B-1----:R-:W-:Y:S01]  /*14e0*/  @!P2 LEA R34, P0, R30, R8, 0x2 ;  /* 0x000000081e22a211 */ /* 0x002fe200078010ff */
[----:B------:R-:W-:-:S04]  /*14f0*/  IMAD.MOV.U32 R8, RZ, RZ, -0x800000 ;  /* 0xff800000ff087424 */ /* 0x000fc800078e00ff */
[----:B------:R0:W2:Y:S01]  /*1500*/  @!P3 LDG.E R23, desc[UR8][R18.64] ;  /* 0x000000081217b981 */ /* 0x0000a2000c1e1900 */
[----:B------:R-:W-:Y:S02]  /*1510*/  @!P2 LEA.HI.X R35, R30, R9, R24, 0x2, P0 ;  /* 0x000000091e23a211 */ /* 0x000fe400000f1418 */
[----:B------:R-:W1:Y:S03]  /*1520*/  LDC R9, c[0x0][0x2c4] ;  /* 0x0000b100ff097b82 */ /* 0x000e660000000800 */
[----:B------:R3:W4:Y:S01]  /*1530*/  @!P2 LDG.E R8, desc[UR8][R34.64] ;  /* 0x000000082208a981 */ /* 0x000722000c1e1900 */
[----:B------:R-:W5:Y:S01]  /*1540*/  S2R R26, SR_CgaCtaId ;  /* 0x00000000001a7919 */ /* 0x000f620000008800 */
[----:B------:R-:W-:Y:S02]  /*1550*/  MOV R29, 0x400 ;  /* 0x00000400001d7802 */ /* 0x000fe40000000f00 */
[----:B------:R-:W-:-:S02]  /*1560*/  ISETP.GT.AND P0, PT, R7, 0xff, PT ;  /* 0x000000ff0700780c */ /* 0x000fc40003f04270 */
[----:B------:R-:W-:Y:S02]  /*1570*/  ISETP.GT.AND P3, PT, R7, 0x7f, PT ;  /* 0x0000007f0700780c */ /* 0x000fe40003f64270 */
[----:B------:R-:W-:-:S04]  /*1580*/  LEA.HI R25, R22, R7, RZ, 0x3 ;  /* 0x0000000716197211 */ /* 0x000fc800078f18ff */
[----:B------:R-:W-:Y:S02]  /*1590*/  LOP3.LUT R30, R25, 0xfffffff8, RZ, 0xc0, !PT ;  /* 0xfffffff8191e7812 */ /* 0x000fe400078ec0ff */
[----:B-----5:R-:W-:-:S05]  /*15a0*/  LEA R26, R26, R29, 0x18 ;  /* 0x0000001d1a1a7211 */ /* 0x020fca00078ec0ff */
[----:B0-----:R-:W-:-:S04]  /*15b0*/  IMAD R18, R15, 0x44, R26 ;  /* 0x000000440f127824 */ /* 0x001fc800078e021a */
[----:B------:R-:W-:Y:S01]  /*15c0*/  IMAD R18, R17, 0x4, R18 ;  /* 0x0000000411127824 */ /* 0x000fe200078e0212 */
[----:B-1----:R-:W-:Y:S01]  /*15d0*/  IABS R24, R9 ;  /* 0x0000000900187213 */ /* 0x002fe20000000000 */
[----:B---3--:R-:W-:-:S03]  /*15e0*/  IMAD.IADD R35, R7, 0x1, -R30 ;  /* 0x0000000107237824 */ /* 0x008fc600078e0a1e */
[----:B------:R-:W0:Y:S01]  /*15f0*/  I2F.RP R22, R24 ;  /* 0x0000001800167306 */ /* 0x000e220000209400 */
[----:B------:R-:W-:Y:S01]  /*1600*/  SHF.R.S32.HI R15, RZ, 0x3, R25 ;  /* 0x00000003ff0f7819 */ /* 0x000fe20000011419 */
[----:B------:R-:W-:Y:S02]  /*1610*/  IMAD R34, R35, 0x44, R26 ;  /* 0x0000004423227824 */ /* 0x000fe400078e021a */
[----:B------:R-:W-:Y:S02]  /*1620*/  IMAD.MOV.U32 R32, RZ, RZ, -0x800000 ;  /* 0xff800000ff207424 */ /* 0x000fe400078e00ff */
[----:B------:R-:W-:Y:S02]  /*1630*/  IMAD.MOV.U32 R33, RZ, RZ, -0x800000 ;  /* 0xff800000ff217424 */ /* 0x000fe400078e00ff */
[----:B------:R-:W-:Y:S01]  /*1640*/  IMAD R34, R15, 0x4, R34 ;  /* 0x000000040f227824 */ /* 0x000fe200078e0222 */
[----:B0-----:R-:W0:Y:S02]  /*1650*/  MUFU.RCP R17, R22 ;  /* 0x0000001600117308 */ /* 0x001e240000001000 */
[----:B0-----:R-:W-:-:S06]  /*1660*/  VIADD R30, R17, 0xffffffe ;  /* 0x0ffffffe111e7836 */ /* 0x001fcc0000000000 */
[----:B------:R-:W0:Y:S02]  /*1670*/  F2I.FTZ.U32.TRUNC.NTZ R31, R30 ;  /* 0x0000001e001f7305 */ /* 0x000e24000021f000 */
[----:B0-----:R-:W-:Y:S02]  /*1680*/  IMAD.MOV R17, RZ, RZ, -R31 ;  /* 0x000000ffff117224 */ /* 0x001fe400078e0a1f */
[----:B------:R-:W-:Y:S02]  /*1690*/  IMAD.MOV.U32 R30, RZ, RZ, RZ ;  /* 0x000000ffff1e7224 */ /* 0x000fe400078e00ff */
[----:B------:R-:W-:Y:S01]  /*16a0*/  IMAD R19, R17, R24, RZ ;  /* 0x0000001811137224 */ /* 0x000fe200078e02ff */
[----:B------:R-:W-:Y:S02]  /*16b0*/  IABS R17, R6 ;  /* 0x0000000600117213 */ /* 0x000fe40000000000 */
[----:B------:R-:W-:-:S04]  /*16c0*/  LOP3.LUT R6, R6, R9, RZ, 0x3c, !PT ;  /* 0x0000000906067212 */ /* 0x000fc800078e3cff */
[----:B------:R-:W-:Y:S02]  /*16d0*/  ISETP.GE.AND P1, PT, R6, RZ, PT ;  /* 0x000000ff0600720c */ /* 0x000fe40003f26270 */
[----:B------:R-:W-:Y:S01]  /*16e0*/  ISETP.GT.AND P4, PT, R2, RZ, PT ;  /* 0x000000ff0200720c */ /* 0x000fe20003f84270 */
[----:B--2---:R-:W-:Y:S04]  /*16f0*/  @!P0 STS [R18], R23 ;  /* 0x0000001712008388 */ /* 0x004fe80000000800 */
[----:B----4-:R0:W-:Y:S01]  /*1700*/  @!P3 STS [R18+0x220], R8 ;  /* 0x000220081200b388 */ /* 0x0101e20000000800 */
[----:B------:R-:W-:Y:S06]  /*1710*/  BAR.SYNC.DEFER_BLOCKING 0x0 ;  /* 0x0000000000007b1d */ /* 0x000fec0000010000 */
[----:B------:R-:W-:Y:S04]  /*1720*/  @!P3 LDS R32, [R34] ;  /* 0x000000002220b984 */ /* 0x000fe80000000800 */
[----:B------:R-:W1:Y:S01]  /*1730*/  @!P3 LDS R33, [R34+0x220] ;  /* 0x000220002221b984 */ /* 0x000e620000000800 */
[----:B0-----:R-:W-:-:S06]  /*1740*/  IMAD.HI.U32 R8, R31, R19, R30 ;  /* 0x000000131f087227 */ /* 0x001fcc00078e001e */
[----:B------:R-:W-:-:S04]  /*1750*/  IMAD.HI.U32 R8, R8, R17, RZ ;  /* 0x0000001108087227 */ /* 0x000fc800078e00ff */
[----:B------:R-:W-:Y:S01]  /*1760*/  IMAD.MOV R18, RZ, RZ, -R8 ;  /* 0x000000ffff127224 */ /* 0x000fe200078e0a08 */
[----:B-1----:R-:W-:-:S05]  /*1770*/  FMNMX.FTZ R22, R32, R33, !PT ;  /* 0x0000002120167209 */ /* 0x002fca0007810000 */
[----:B------:R-:W0:Y:S01]  /*1780*/  SHFL.BFLY PT, R19, R22, 0x4, 0x1f ;  /* 0x0c801f0016137f89 */ /* 0x000e2200000e0000 */
[----:B------:R-:W-:Y:S01]  /*1790*/  IMAD R17, R24, R18, R17 ;  /* 0x0000001218117224 */ /* 0x000fe200078e0211 */
[----:B0-----:R-:W-:-:S05]  /*17a0*/  FMNMX.FTZ R19, R22, R19, !PT ;  /* 0x0000001316137209 */ /* 0x001fca0007810000 */
[----:B------:R-:W0:Y:S01]  /*17b0*/  SHFL.BFLY PT, R18, R19, 0x2, 0x1f ;  /* 0x0c401f0013127f89 */ /* 0x000e2200000e0000 */
[----:B------:R-:W-:-:S13]  /*17c0*/  ISETP.GT.U32.AND P0, PT, R24, R17, PT ;  /* 0x000000111800720c */ /* 0x000fda0003f04070 */
[----:B------:R-:W-:Y:S01]  /*17d0*/  @!P0 IMAD.IADD R17, R17, 0x1, -R24 ;  /* 0x0000000111118824 */ /* 0x000fe200078e0a18 */
[----:B0-----:R-:W-:-:S05]  /*17e0*/  FMNMX.FTZ R6, R19, R18, !PT ;  /* 0x0000001213067209 */ /* 0x001fca0007810000 */
[----:B------:R-:W0:Y:S01]  /*17f0*/  SHFL.BFLY PT, R19, R6, 0x1, 0x1f ;  /* 0x0c201f0006137f89 */ /* 0x000e2200000e0000 */
[----:B------:R-:W-:Y:S01]  /*1800*/  ISETP.GE.U32.AND P2, PT, R17, R24, PT ;  /* 0x000000181100720c */ /* 0x000fe20003f46070 */
[----:B------:R-:W-:Y:S01]  /*1810*/  @!P0 VIADD R8, R8, 0x1 ;  /* 0x0000000108088836 */ /* 0x000fe20000000000 */
[----:B------:R-:W-:Y:S01]  /*1820*/  ISETP.NE.AND P0, PT, R9, RZ, PT ;  /* 0x000000ff0900720c */ /* 0x000fe20003f05270 */
[----:B------:R-:W1:Y:S01]  /*1830*/  LDC R17, c[0x0][0x270] ;  /* 0x00009c00ff117b82 */ /* 0x000e620000000800 */
[----:B------:R-:W-:Y:S02]  /*1840*/  SHF.R.S32.HI R18, RZ, 0x1f, R2 ;  /* 0x0000001fff127819 */ /* 0x000fe40000011402 */
[----:B------:R-:W-:-:S07]  /*1850*/  LEA.HI.SX32 R23, R2, 0x1, 0x1 ;  /* 0x0000000102177811 */ /* 0x000fce00078f0aff */
[----:B------:R-:W-:-:S04]  /*1860*/  @P2 VIADD R8, R8, 0x1 ;  /* 0x0000000108082836 */ /* 0x000fc80000000000 */
[----:B------:R-:W-:Y:S01]  /*1870*/  @!P1 IMAD.MOV R8, RZ, RZ, -R8 ;  /* 0x000000ffff089224 */ /* 0x000fe200078e0a08 */
[----:B------:R-:W-:Y:S02]  /*1880*/  @!P0 LOP3.LUT R8, RZ, R9, RZ, 0x33, !PT ;  /* 0x00000009ff088212 */ /* 0x000fe400078e33ff */
[----:B0-----:R-:W-:Y:S01]  /*1890*/  FMNMX.FTZ R19, R6, R19, !PT ;  /* 0x0000001306137209 */ /* 0x001fe20007810000 */
[----:B------:R-:W-:-:S03]  /*18a0*/  @!P4 IMAD.MOV R23, RZ, RZ, R18 ;  /* 0x000000ffff17c224 */ /* 0x000fc600078e0212 */
[----:B------:R-:W-:Y:S01]  /*18b0*/  FSETP.NEU.FTZ.AND P0, PT, R19, -INF , PT ;  /* 0xff8000001300780b */ /* 0x000fe20003f1d000 */
[----:B------:R-:W-:-:S03]  /*18c0*/  IMAD R2, R23, R8, RZ ;  /* 0x0000000817027224 */ /* 0x000fc600078e02ff */
[----:B------:R-:W-:Y:S02]  /*18d0*/  FSEL R6, R19, RZ, P0 ;  /* 0x000000ff13067208 */ /* 0x000fe40000000000 */
[----:B------:R-:W-:-:S03]  /*18e0*/  IABS R29, R2 ;  /* 0x00000002001d7213 */ /* 0x000fc60000000000 */
[C---:B------:R-:W-:Y:S01]  /*18f0*/  FADD.FTZ R19, -R6.reuse, R32 ;  /* 0x0000002006137221 */ /* 0x040fe20000010100 */
[----:B------:R-:W-:Y:S01]  /*1900*/  FADD.FTZ R24, -R6, R33 ;  /* 0x0000002106187221 */ /* 0x000fe20000010100 */
[----:B------:R-:W0:Y:S02]  /*1910*/  I2F.RP R18, R29 ;  /* 0x0000001d00127306 */ /* 0x000e240000209400 */
[----:B------:R-:W-:Y:S01]  /*1920*/  FMUL.FTZ R19, R19, 1.4426950216293334961 ;  /* 0x3fb8aa3b13137820 */ /* 0x000fe20000410000 */
[----:B------:R-:W-:Y:S01]  /*1930*/  FMUL.FTZ R24, R24, 1.4426950216293334961 ;  /* 0x3fb8aa3b18187820 */ /* 0x000fe20000410000 */
[----:B-1----:R-:W-:-:S04]  /*1940*/  IABS R23, R17 ;  /* 0x0000001100177213 */ /* 0x002fc80000000000 */
[----:B------:R-:W-:Y:S08]  /*1950*/  MUFU.EX2 R19, R19 ;  /* 0x0000001300137308 */ /* 0x000ff00000000800 */
[----:B------:R-:W1:Y:S08]  /*1960*/  MUFU.EX2 R8, R24 ;  /* 0x0000001800087308 */ /* 0x000e700000000800 */
[----:B------:R-:W2:Y:S08]  /*1970*/  I2F.U32.RP R22, R23 ;  /* 0x0000001700167306 */ /* 0x000eb00000209000 */
[----:B0-----:R-:W0:Y:S01]  /*1980*/  MUFU.RCP R40, R18 ;  /* 0x0000001200287308 */ /* 0x001e220000001000 */
[----:B-1----:R-:W-:-:S07]  /*1990*/  FADD.FTZ R8, R19, R8 ;  /* 0x0000000813087221 */ /* 0x002fce0000010000 */
[----:B--2---:R-:W1:Y:S01]  /*19a0*/  MUFU.RCP R36, R22 ;  /* 0x0000001600247308 */ /* 0x004e620000001000 */
[----:B------:R-:W2:Y:S01]  /*19b0*/  SHFL.BFLY PT, R31, R8, 0x4, 0x1f ;  /* 0x0c801f00081f7f89 */ /* 0x000ea200000e0000 */
[----:B0-----:R-:W-:-:S06]  /*19c0*/  VIADD R40, R40, 0xffffffe ;  /* 0x0ffffffe28287836 */ /* 0x001fcc0000000000 */
[----:B------:R-:W0:Y:S01]  /*19d0*/  F2I.FTZ.U32.TRUNC.NTZ R41, R40 ;  /* 0x0000002800297305 */ /* 0x000e22000021f000 */
[----:B-1----:R-:W-:-:S07]  /*19e0*/  VIADD R36, R36, 0xffffffe ;  /* 0x0ffffffe24247836 */ /* 0x002fce0000000000 */
[----:B------:R-:W1:Y:S01]  /*19f0*/  F2I.FTZ.U32.TRUNC.NTZ R37, R36 ;  /* 0x0000002400257305 */ /* 0x000e62000021f000 */
[----:B--2---:R-:W-:Y:S01]  /*1a00*/  FADD.FTZ R31, R8, R31 ;  /* 0x0000001f081f7221 */ /* 0x004fe20000010000 */
[----:B0-----:R-:W-:Y:S02]  /*1a10*/  IMAD.MOV R30, RZ, RZ, -R41 ;  /* 0x000000ffff1e7224 */ /* 0x001fe400078e0a29 */
[----:B------:R-:W-:Y:S02]  /*1a20*/  VIADD R22, R29, UR4 ;  /* 0x000000041d167c36 */ /* 0x000fe40008000000 */
[----:B------:R-:W0:Y:S01]  /*1a30*/  SHFL.BFLY PT, R26, R31, 0x2, 0x1f ;  /* 0x0c401f001f1a7f89 */ /* 0x000e2200000e0000 */
[----:B------:R-:W-:Y:S02]  /*1a40*/  IMAD R30, R30, R29, RZ ;  /* 0x0000001d1e1e7224 */ /* 0x000fe400078e02ff */
[----:B------:R-:W-:Y:S01]  /*1a50*/  IMAD.MOV.U32 R40, RZ, RZ, RZ ;  /* 0x000000ffff287224 */ /* 0x000fe200078e00ff */
[----:B------:R-:W-:Y:S01]  /*1a60*/  IABS R24, R2 ;  /* 0x0000000200187213 */ /* 0x000fe20000000000 */
[----:B-1----:R-:W-:Y:S01]  /*1a70*/  IMAD.MOV R18, RZ, RZ, -R37 ;  /* 0x000000ffff127224 */ /* 0x002fe200078e0a25 */
[----:B------:R-:W-:Y:S01]  /*1a80*/  IABS R25, R22 ;  /* 0x0000001600197213 */ /* 0x000fe20000000000 */
[----:B------:R-:W-:-:S04]  /*1a90*/  IMAD.HI.U32 R30, R41, R30, R40 ;  /* 0x0000001e291e7227 */ /* 0x000fc800078e0028 */
[----:B------:R-:W-:Y:S02]  /*1aa0*/  IMAD R19, R18, R23, RZ ;  /* 0x0000001712137224 */ /* 0x000fe400078e02ff */
[----:B------:R-:W-:Y:S02]  /*1ab0*/  IMAD.MOV.U32 R36, RZ, RZ, RZ ;  /* 0x000000ffff247224 */ /* 0x000fe400078e00ff */
[----:B------:R-:W-:Y:S02]  /*1ac0*/  IMAD.MOV R24, RZ, RZ, -R24 ;  /* 0x000000ffff187224 */ /* 0x000fe400078e0a18 */
[----:B------:R-:W-:Y:S01]  /*1ad0*/  IMAD.HI.U32 R30, R30, R25, RZ ;  /* 0x000000191e1e7227 */ /* 0x000fe200078e00ff */
[----:B------:R-:W-:Y:S02]  /*1ae0*/  IABS R8, R4 ;  /* 0x0000000400087213 */ /* 0x000fe40000000000 */
[----:B------:R-:W-:Y:S01]  /*1af0*/  IABS R18, R17 ;  /* 0x0000001100127213 */ /* 0x000fe20000000000 */
[----:B------:R-:W-:-:S04]  /*1b00*/  IMAD.HI.U32 R36, R37, R19, R36 ;  /* 0x0000001325247227 */ /* 0x000fc800078e0024 */
[----:B------:R-:W-:Y:S02]  /*1b10*/  IMAD R24, R30, R24, R25 ;  /* 0x000000181e187224 */ /* 0x000fe400078e0219 */
[----:B------:R-:W-:Y:S02]  /*1b20*/  IMAD.MOV R18, RZ, RZ, -R18 ;  /* 0x000000ffff127224 */ /* 0x000fe400078e0a12 */
[----:B------:R-:W-:Y:S01]  /*1b30*/  IMAD.HI.U32 R19, R36, R8, RZ ;  /* 0x0000000824137227 */ /* 0x000fe200078e00ff */
[----:B------:R-:W-:-:S03]  /*1b40*/  ISETP.GT.U32.AND P4, PT, R29, R24, PT ;  /* 0x000000181d00720c */ /* 0x000fc60003f84070 */
[----:B------:R-:W-:-:S04]  /*1b50*/  IMAD.HI.U32 R36, R36, R25, RZ ;  /* 0x0000001924247227 */ /* 0x000fc800078e00ff */
[----:B0-----:R-:W-:Y:S01]  /*1b60*/  FADD.FTZ R26, R31, R26 ;  /* 0x0000001a1f1a7221 */ /* 0x001fe20000010000 */
[-C--:B------:R-:W-:Y:S02]  /*1b70*/  IMAD R8, R19, R18.reuse, R8 ;  /* 0x0000001213087224 */ /* 0x080fe400078e0208 */
[----:B------:R-:W-:-:S03]  /*1b80*/  IMAD R18, R36, R18, R25 ;  /* 0x0000001224127224 */ /* 0x000fc600078e0219 */
[C---:B------:R-:W-:Y:S01]  /*1b90*/  ISETP.GT.U32.AND P1, PT, R23.reuse, R8, PT ;  /* 0x000000081700720c */ /* 0x040fe20003f24070 */
[----:B------:R-:W0:Y:S01]  /*1ba0*/  SHFL.BFLY PT, R25, R26, 0x1, 0x1f ;  /* 0x0c201f001a197f89 */ /* 0x000e2200000e0000 */
[----:B------:R-:W-:Y:S01]  /*1bb0*/  ISETP.GT.U32.AND P5, PT, R23, R18, PT ;  /* 0x000000121700720c */ /* 0x000fe20003fa4070 */
[----:B------:R-:W-:-:S05]  /*1bc0*/  @!P4 IMAD.IADD R24, R24, 0x1, -R29 ;  /* 0x000000011818c824 */ /* 0x000fca00078e0a1d */
[----:B------:R-:W-:Y:S01]  /*1bd0*/  ISETP.GE.U32.AND P0, PT, R24, R29, PT ;  /* 0x0000001d1800720c */ /* 0x000fe20003f06070 */
[----:B------:R-:W-:-:S04]  /*1be0*/  @!P4 VIADD R30, R30, 0x1 ;  /* 0x000000011e1ec836 */ /* 0x000fc80000000000 */
[--C-:B------:R-:W-:Y:S02]  /*1bf0*/  @!P1 IMAD.IADD R8, R8, 0x1, -R23.reuse ;  /* 0x0000000108089824 */ /* 0x100fe400078e0a17 */
[----:B------:R-:W-:Y:S01]  /*1c00*/  @!P5 IMAD.IADD R18, R18, 0x1, -R23 ;  /* 0x000000011212d824 */ /* 0x000fe200078e0a17 */
[----:B------:R-:W-:Y:S02]  /*1c10*/  LOP3.LUT R24, R22, R29, RZ, 0x3c, !PT ;  /* 0x0000001d16187212 */ /* 0x000fe400078e3cff */
[----:B------:R-:W-:Y:S02]  /*1c20*/  ISETP.GE.U32.AND P4, PT, R8, R23, PT ;  /* 0x000000170800720c */ /* 0x000fe40003f86070 */
[----:B------:R-:W-:Y:S02]  /*1c30*/  LOP3.LUT R4, R4, R17, RZ, 0x3c, !PT ;  /* 0x0000001104047212 */ /* 0x000fe400078e3cff */
[----:B------:R-:W-:Y:S02]  /*1c40*/  ISETP.GE.U32.AND P6, PT, R18, R23, PT ;  /* 0x000000171200720c */ /* 0x000fe40003fc6070 */
[----:B------:R-:W-:Y:S01]  /*1c50*/  LOP3.LUT R22, R22, R17, RZ, 0x3c, !PT ;  /* 0x0000001116167212 */ /* 0x000fe200078e3cff */
[----:B------:R-:W-:Y:S01]  /*1c60*/  @P0 VIADD R30, R30, 0x1 ;  /* 0x000000011e1e0836 */ /* 0x000fe20000000000 */
[----:B------:R-:W-:Y:S01]  /*1c70*/  ISETP.GE.AND P0, PT, R4, RZ, PT ;  /* 0x000000ff0400720c */ /* 0x000fe20003f06270 */
[----:B------:R-:W-:Y:S01]  /*1c80*/  @!P5 VIADD R36, R36, 0x1 ;  /* 0x000000012424d836 */ /* 0x000fe20000000000 */
[----:B------:R-:W-:Y:S01]  /*1c90*/  ISETP.GT.AND P5, PT, R3, RZ, PT ;  /* 0x000000ff0300720c */ /* 0x000fe20003fa4270 */
[----:B------:R-:W-:Y:S01]  /*1ca0*/  @!P1 VIADD R19, R19, 0x1 ;  /* 0x0000000113139836 */ /* 0x000fe20000000000 */
[----:B------:R-:W1:Y:S01]  /*1cb0*/  LDC.U8 R8, c[0x0][0x3d9] ;  /* 0x0000f640ff087b82 */ /* 0x000e620000000000 */
[----:B------:R-:W-:Y:S01]  /*1cc0*/  ISETP.GE.AND P1, PT, R22, RZ, PT ;  /* 0x000000ff1600720c */ /* 0x000fe20003f26270 */
[----:B0-----:R-:W-:Y:S01]  /*1cd0*/  FADD.FTZ R25, R26, R25 ;  /* 0x000000191a197221 */ /* 0x001fe20000010000 */
[----:B------:R-:W-:Y:S01]  /*1ce0*/  @P4 VIADD R19, R19, 0x1 ;  /* 0x0000000113134836 */ /* 0x000fe20000000000 */
[----:B------:R-:W-:-:S02]  /*1cf0*/  ISETP.GE.AND P2, PT, R24, RZ, PT ;  /* 0x000000ff1800720c */ /* 0x000fc40003f46270 */
[----:B------:R-:W-:Y:S02]  /*1d00*/  SHF.R.S32.HI R18, RZ, 0x1f, R3 ;  /* 0x0000001fff127819 */ /* 0x000fe40000011403 */
[----:B------:R-:W-:Y:S01]  /*1d10*/  FSETP.NE.FTZ.AND P4, PT, R25, RZ, PT ;  /* 0x000000ff1900720b */ /* 0x000fe20003f95000 */
[----:B------:R-:W-:Y:S01]  /*1d20*/  @P6 VIADD R36, R36, 0x1 ;  /* 0x0000000124246836 */ /* 0x000fe20000000000 */
[----:B------:R-:W-:Y:S01]  /*1d30*/  LEA.HI.SX32 R4, R3, 0x1, 0x1 ;  /* 0x0000000103047811 */ /* 0x000fe200078f0aff */
[----:B------:R-:W-:Y:S01]  /*1d40*/  @!P5 IMAD.MOV R4, RZ, RZ, R18 ;  /* 0x000000ffff04d224 */ /* 0x000fe200078e0212 */
[----:B------:R-:W-:Y:S01]  /*1d50*/  ISETP.NE.AND P6, PT, R2, RZ, PT ;  /* 0x000000ff0200720c */ /* 0x000fe20003fc5270 */
[----:B------:R-:W-:Y:S01]  /*1d60*/  @!P0 IMAD.MOV R19, RZ, RZ, -R19 ;  /* 0x000000ffff138224 */ /* 0x000fe200078e0a13 */
[----:B------:R-:W-:Y:S01]  /*1d70*/  ISETP.NE.AND P5, PT, R17, RZ, PT ;  /* 0x000000ff1100720c */ /* 0x000fe20003fa5270 */
[----:B------:R-:W-:Y:S01]  /*1d80*/  @!P1 IMAD.MOV R36, RZ, RZ, -R36 ;  /* 0x000000ffff249224 */ /* 0x000fe200078e0a24 */
[----:B------:R-:W-:Y:S01]  /*1d90*/  LOP3.LUT R22, RZ, R17, RZ, 0x33, !PT ;  /* 0x00000011ff167212 */ /* 0x000fe200078e33ff */
[----:B------:R-:W-:-:S03]  /*1da0*/  @!P2 IMAD.MOV R30, RZ, RZ, -R30 ;  /* 0x000000ffff1ea224 */ /* 0x000fc600078e0a1e */
[C---:B------:R-:W-:Y:S02]  /*1db0*/  SEL R19, R22.reuse, R19, !P5 ;  /* 0x0000001316137207 */ /* 0x040fe40006800000 */
[----:B------:R-:W-:Y:S01]  /*1dc0*/  SEL R22, R22, R36, !P5 ;  /* 0x0000002416167207 */ /* 0x000fe20006800000 */
[----:B------:R-:W0:Y:S01]  /*1dd0*/  @P4 MUFU.LG2 R25, R25 ;  /* 0x0000001900194308 */ /* 0x000e220000000c00 */
[C---:B------:R-:W-:Y:S02]  /*1de0*/  LOP3.LUT P5, RZ, R7.reuse, 0x7, RZ, 0xc0, !PT ;  /* 0x0000000707ff7812 */ /* 0x040fe400078ac0ff */
[----:B------:R-:W-:Y:S02]  /*1df0*/  ISETP.GT.AND P2, PT, R2, RZ, PT ;  /* 0x000000ff0200720c */ /* 0x000fe40003f44270 */
[----:B------:R-:W-:Y:S02]  /*1e00*/  ISETP.GT.OR P5, PT, R7, 0x7f, P5 ;  /* 0x0000007f0700780c */ /* 0x000fe40002fa4670 */
[----:B-1----:R-:W-:-:S02]  /*1e10*/  ISETP.NE.AND P0, PT, R8, RZ, PT ;  /* 0x000000ff0800720c */ /* 0x002fc40003f05270 */
[----:B------:R-:W-:Y:S02]  /*1e20*/  @!P6 LOP3.LUT R30, RZ, R29, RZ, 0x33, !PT ;  /* 0x0000001dff1ee212 */ /* 0x000fe400078e33ff */
[----:B------:R-:W-:Y:S02]  /*1e30*/  SEL R9, R9, 0x1, !P0 ;  /* 0x0000000109097807 */ /* 0x000fe40004000000 */
[----:B------:R-:W-:Y:S02]  /*1e40*/  SHF.R.S32.HI R8, RZ, 0x1f, R2 ;  /* 0x0000001fff087819 */ /* 0x000fe40000011402 */
[----:B------:R-:W-:Y:S02]  /*1e50*/  ISETP.LT.U32.AND P1, PT, R20, R30, PT ;  /* 0x0000001e1400720c */ /* 0x000fe40003f21070 */
[----:B------:R-:W-:Y:S01]  /*1e60*/  SHF.R.S32.HI R23, RZ, 0x1f, R30 ;  /* 0x0000001fff177819 */ /* 0x000fe2000001141e */
[----:B------:R-:W-:Y:S01]  /*1e70*/  IMAD R7, R19, R9, RZ ;  /* 0x0000000913077224 */ /* 0x000fe200078e02ff */
[----:B------:R-:W-:Y:S01]  /*1e80*/  LEA.HI.SX32 R18, R2, 0x1, 0x1 ;  /* 0x0000000102127811 */ /* 0x000fe200078f0aff */
[----:B------:R-:W-:Y:S01]  /*1e90*/  @!P2 IMAD.MOV R18, RZ, RZ, R8 ;  /* 0x000000ffff12a224 */ /* 0x000fe200078e0208 */
[----:B------:R-:W-:Y:S01]  /*1ea0*/  ISETP.LT.AND.EX P1, PT, R21, R23, PT, P1 ;  /* 0x000000171500720c */ /* 0x000fe20003f21310 */
[----:B------:R-:W-:Y:S01]  /*1eb0*/  IMAD R19, R22, R9, RZ ;  /* 0x0000000916137224 */ /* 0x000fe200078e02ff */
[----:B------:R-:W-:Y:S01]  /*1ec0*/  BSSY B1, `(.L_x_152) ;  /* 0x00001ce000017945 */ /* 0x000fe20003800000 */
[----:B------:R-:W-:-:S02]  /*1ed0*/  IMAD.MOV.U32 R31, RZ, RZ, 0x7f800000 ;  /* 0x7f800000ff1f7424 */ /* 0x000fc400078e00ff */
[----:B0-----:R-:W-:Y:S01]  /*1ee0*/  @P4 FFMA.FTZ R31, R25, 0.69314718246459960938, R6 ;  /* 0x3f317218191f4823 */ /* 0x001fe20000010006 */
        /* <DEDUP_REMOVED lines=40> */
[----:B------:R-:W-:Y:S05]  /*2170*/  CALL.REL.NOINC `($__internal_3_$__cuda_sm20_div_s64) ;  /* 0x0000002400b07944 */ /* 0x000fea0003c00000 */
        /* <DEDUP_REMOVED lines=10> */
.L_x_156:
        /* <DEDUP_REMOVED lines=22> */
.L_x_157:
[----:B------:R-:W-:Y:S05]  /*2380*/  BSYNC B0 ;  /* 0x0000000000007941 */ /* 0x000fea0003800000 */
.L_x_155:
[----:B------:R-:W-:Y:S01]  /*2390*/  LOP3.LUT R19, R17, R0, RZ, 0xfc, !PT ;  /* 0x0000000011137212 */ /* 0x000fe200078efcff */
[----:B------:R-:W-:Y:S03]  /*23a0*/  BSSY B0, `(.L_x_158) ;  /* 0x0000028000007945 */ /* 0x000fe60003800000 */
[----:B------:R-:W-:-:S13]  /*23b0*/  ISETP.NE.U32.AND P1, PT, R19, RZ, PT ;  /* 0x000000ff1300720c */ /* 0x000fda0003f25070 */
[----:B------:R-:W-:Y:S05]  /*23c0*/  @!P1 BRA `(.L_x_159) ;  /* 0x00000000003c9947 */ /* 0x000fea0003800000 */
[----:B------:R-:W-:Y:S01]  /*23d0*/  IMAD.MOV.U32 R26, RZ, RZ, R27 ;  /* 0x000000ffff1a7224 */ /* 0x000fe200078e001b */
[----:B------:R-:W-:Y:S02]  /*23e0*/  MOV R25, R0 ;  /* 0x0000000000197202 */ /* 0x000fe40000000f00 */
[----:B------:R-:W-:Y:S02]  /*23f0*/  MOV R24, 0x2410 ;  /* 0x0000241000187802 */ /* 0x000fe40000000f00 */
[----:B------:R-:W-:Y:S05]  /*2400*/  CALL.REL.NOINC `($__internal_3_$__cuda_sm20_div_s64) ;  /* 0x00000024000c7944 */ /* 0x000fea0003c00000 */
        /* <DEDUP_REMOVED lines=11> */
.L_x_159:
        /* <DEDUP_REMOVED lines=22> */
.L_x_160:
[----:B------:R-:W-:Y:S05]  /*2620*/  BSYNC B0 ;  /* 0x0000000000007941 */ /* 0x000fea0003800000 */
.L_x_158:
        /* <DEDUP_REMOVED lines=11> */
[----:B------:R-:W-:Y:S05]  /*26e0*/  CALL.REL.NOINC `($__internal_3_$__cuda_sm20_div_s64) ;  /* 0x0000002000547944 */ /* 0x000fea0003c00000 */
[----:B------:R-:W-:-:S04]  /*26f0*/  IADD3 R17, P0, RZ, -R20, RZ ;  /* 0x80000014ff117210 */ /* 0x000fc80007f1e0ff */
[----:B------:R-:W-:Y:S01]  /*2700*/  IADD3.X R18, RZ, ~R21, RZ, P0, !PT ;  /* 0x80000015ff127210 */ /* 0x000fe200007fe4ff */
[----:B------:R-:W-:-:S04]  /*2710*/  IMAD.WIDE.U32 R40, R5, R17, R40 ;  /* 0x0000001105287225 */ /* 0x000fc800078e0028 */
[----:B------:R-:W-:-:S04]  /*2720*/  IMAD R18, R18, R5, RZ ;  /* 0x0000000512127224 */ /* 0x000fc800078e02ff */
[----:B------:R-:W-:-:S05]  /*2730*/  IMAD R4, R4, R17, R18 ;  /* 0x0000001104047224 */ /* 0x000fca00078e0212 */
[----:B------:R-:W-:Y:S01]  /*2740*/  IADD3 R4, R41, R4, RZ ;  /* 0x0000000429047210 */ /* 0x000fe20007ffe0ff */
[----:B------:R-:W-:Y:S05]  /*2750*/  BRA `(.L_x_163) ;  /* 0x0000000000587947 */ /* 0x000fea0003800000 */
.L_x_162:
        /* <DEDUP_REMOVED lines=22> */
.L_x_163:
[----:B------:R-:W-:Y:S05]  /*28c0*/  BSYNC B0 ;  /* 0x0000000000007941 */ /* 0x000fea0003800000 */
.L_x_161:
        /* <DEDUP_REMOVED lines=38> */
[----:B------:R-:W-:Y:S05]  /*2b30*/  CALL.REL.NOINC `($__internal_3_$__cuda_sm20_div_s64) ;  /* 0x0000001c00407944 */ /* 0x000fea0003c00000 */
        /* <DEDUP_REMOVED lines=12> */
.L_x_165:
        /* <DEDUP_REMOVED lines=23> */
.L_x_166:
[----:B------:R-:W-:Y:S05]  /*2d70*/  BSYNC B0 ;  /* 0x0000000000007941 */ /* 0x000fea0003800000 */
.L_x_164:
        /* <DEDUP_REMOVED lines=19> */
.L_x_168:
        /* <DEDUP_REMOVED lines=22> */
.L_x_169:
[----:B------:R-:W-:Y:S05]  /*3010*/  BSYNC B0 ;  /* 0x0000000000007941 */ /* 0x000fea0003800000 */
.L_x_167:
        /* <DEDUP_REMOVED lines=19> */
.L_x_171:
        /* <DEDUP_REMOVED lines=23> */
.L_x_172:
[----:B------:R-:W-:Y:S05]  /*32c0*/  BSYNC B0 ;  /* 0x0000000000007941 */ /* 0x000fea0003800000 */
.L_x_170:
[----:B------:R-:W-:Y:S01]  /*32d0*/  SHF.R.S32.HI R18, RZ, 0x1f, R7 ;  /* 0x0000001fff127819 */ /* 0x000fe20000011407 */
[-C--:B------:R-:W-:Y:S01]  /*32e0*/  IMAD R13, R21, R7.reuse, RZ ;  /* 0x00000007150d7224 */ /* 0x080fe200078e02ff */
[----:B------:R-:W-:Y:S01]  /*32f0*/  ULDC UR4, c[0x0][0x2c4] ;  /* 0x0000b10000047ab9 */ /* 0x000fe20000000800 */
[----:B------:R-:W-:Y:S01]  /*3300*/  IMAD.WIDE.U32 R46, R20, R7, RZ ;  /* 0x00000007142e7225 */ /* 0x000fe200078e00ff */
[----:B------:R-:W-:Y:S01]  /*3310*/  SHF.R.S32.HI R7, RZ, 0x1f, R3 ;  /* 0x0000001fff077819 */ /* 0x000fe20000011403 */
[----:B------:R-:W-:Y:S02]  /*3320*/  BSSY B0, `(.L_x_173) ;  /* 0x0000039000007945 */ /* 0x000fe40003800000 */
[----:B------:R-:W-:Y:S02]  /*3330*/  IMAD R13, R18, R20, R13 ;  /* 0x00000014120d7224 */ /* 0x000fe400078e020d */
[----:B------:R-:W-:Y:S01]  /*3340*/  IMAD R18, R12, R3, RZ ;  /* 0x000000030c127224 */ /* 0x000fe200078e02ff */
[----:B------:R-:W-:Y:S01]  /*3350*/  LOP3.LUT R12, R45, R10, RZ, 0xfc, !PT ;  /* 0x0000000a2d0c7212 */ /* 0x000fe200078efcff */
[----:B------:R-:W-:-:S02]  /*3360*/  IMAD R51, R27, UR4, RZ ;  /* 0x000000041b337c24 */ /* 0x000fc4000f8e02ff */
[----:B------:R-:W-:Y:S01]  /*3370*/  IMAD R7, R7, R48, R18 ;  /* 0x0000003007077224 */ /* 0x000fe200078e0212 */
[----:B------:R-:W-:Y:S01]  /*3380*/  ISETP.NE.U32.AND P0, PT, R12, RZ, PT ;  /* 0x000000ff0c00720c */ /* 0x000fe20003f05070 */
[----:B------:R-:W-:Y:S01]  /*3390*/  IMAD R14, R14, R51, RZ ;  /* 0x000000330e0e7224 */ /* 0x000fe200078e02ff */
[----:B------:R-:W-:Y:S01]  /*33a0*/  SHF.R.S32.HI R17, RZ, 0x1f, R51 ;  /* 0x0000001fff117819 */ /* 0x000fe20000011433 */
[----:B------:R-:W-:Y:S01]  /*33b0*/  IMAD.WIDE.U32 R48, R48, R3, RZ ;  /* 0x0000000330307225 */ /* 0x000fe200078e00ff */
[----:B------:R-:W-:-:S03]  /*33c0*/  IADD3 R12, R47, R13, RZ ;  /* 0x0000000d2f0c7210 */ /* 0x000fc60007ffe0ff */
        /* <DEDUP_REMOVED lines=23> */
.L_x_174:
        /* <DEDUP_REMOVED lines=23> */
.L_x_175:
[----:B------:R-:W-:Y:S05]  /*36b0*/  BSYNC B0 ;  /* 0x0000000000007941 */ /* 0x000fea0003800000 */
.L_x_173:
        /* <DEDUP_REMOVED lines=29> */
.L_x_177:
        /* <DEDUP_REMOVED lines=23> */
.L_x_178:
[----:B------:R-:W-:Y:S05]  /*3a00*/  BSYNC B0 ;  /* 0x0000000000007941 */ /* 0x000fea0003800000 */
.L_x_176:
        /* <DEDUP_REMOVED lines=21> */
.L_x_154:
[----:B------:R-:W-:Y:S02]  /*3b60*/  ULDC.64 UR4, c[0x0][0x2b0] ;  /* 0x0000ac0000047ab9 */ /* 0x000fe40000000a00 */
[----:B------:R-:W-:-:S04]  /*3b70*/  LEA R2, P0, R36, UR4, 0x2 ;  /* 0x0000000424027c11 */ /* 0x000fc8000f8010ff */
[----:B------:R-:W-:-:S05]  /*3b80*/  LEA.HI.X R3, R36, UR5, R37, 0x2, P0 ;  /* 0x0000000524037c11 */ /* 0x000fca00080f1425 */
[----:B------:R0:W-:Y:S04]  /*3b90*/  STG.E desc[UR8][R2.64], R31 ;  /* 0x0000001f02007986 */ /* 0x0001e8000c101908 */
.L_x_153:
[----:B------:R-:W-:Y:S05]  /*3ba0*/  BSYNC B1 ;  /* 0x0000000000017941 */ /* 0x000fea0003800000 */
.L_x_152:
[----:B------:R-:W2:Y:S01]  /*3bb0*/  LDC R0, c[0x0][0x3c4] ;  /* 0x0000f100ff007b82 */ /* 0x000ea20000000800 */
[C---:B0-----:R-:W-:Y:S01]  /*3bc0*/  VIADD R3, R35.reuse, 0x8 ;  /* 0x0000000823037836 */ /* 0x041fe20000000000 */
[----:B------:R-:W-:Y:S01]  /*3bd0*/  CS2R R10, SRZ ;  /* 0x00000000000a7805 */ /* 0x000fe2000001ff00 */
[----:B------:R-:W-:Y:S01]  /*3be0*/  IMAD.MOV.U32 R13, RZ, RZ, RZ ;  /* 0x000000ffff0d7224 */ /* 0x000fe200078e00ff */
[----:B------:R-:W-:Y:S02]  /*3bf0*/  CS2R R8, SRZ ;  /* 0x0000000000087805 */ /* 0x000fe4000001ff00 */
[----:B------:R-:W-:Y:S02]  /*3c00*/  CS2R R6, SRZ ;  /* 0x0000000000067805 */ /* 0x000fe4000001ff00 */
[-C--:B--2---:R-:W-:Y:S02]  /*3c10*/  ISETP.GE.OR P0, PT, R35, R0.reuse, P3 ;  /* 0x000000002300720c */ /* 0x084fe40001f06670 */
[----:B------:R-:W-:-:S11]  /*3c20*/  ISETP.GE.OR P3, PT, R3, R0, P3 ;  /* 0x000000000300720c */ /* 0x000fd60001f66670 */
[----:B------:R-:W-:Y:S01]  /*3c30*/  @!P0 FADD.FTZ R2, -R31, R32 ;  /* 0x000000201f028221 */ /* 0x000fe20000010100 */
[----:B------:R-:W-:Y:S02]  /*3c40*/  IMAD.SHL.U32 R32, R35, 0x4, RZ ;  /* 0x0000000423207824 */ /* 0x000fe400078e00ff */
[----:B-1----:R-:W-:Y:S01]  /*3c50*/  @!P3 FADD.FTZ R31, -R31, R33 ;  /* 0x000000211f1fb221 */ /* 0x002fe20000010100 */
[----:B------:R-:W-:Y:S01]  /*3c60*/  @!P0 FMUL.FTZ R2, R2, 1.4426950216293334961 ;  /* 0x3fb8aa3b02028820 */ /* 0x000fe20000410000 */
[C---:B------:R-:W-:Y:S02]  /*3c70*/  VIADD R30, R32.reuse, 0x20 ;  /* 0x00000020201e7836 */ /* 0x040fe40000000000 */
[----:B------:R-:W-:Y:S01]  /*3c80*/  @!P3 FMUL.FTZ R5, R31, 1.4426950216293334961 ;  /* 0x3fb8aa3b1f05b820 */ /* 0x000fe20000410000 */
[----:B------:R-:W-:Y:S01]  /*3c90*/  IADD3 R29, R32, 0x40, RZ ;  /* 0x00000040201d7810 */ /* 0x000fe20007ffe0ff */
[----:B------:R-:W0:Y:S08]  /*3ca0*/  @!P0 MUFU.EX2 R3, R2 ;  /* 0x0000000200038308 */ /* 0x000e300000000800 */
[----:B------:R-:W1:Y:S01]  /*3cb0*/  @!P3 MUFU.EX2 R5, R5 ;  /* 0x000000050005b308 */ /* 0x000e620000000800 */
[----:B0-----:R0:W-:Y:S01]  /*3cc0*/  @!P0 STS [R34], R3 ;  /* 0x0000000322008388 */ /* 0x0011e20000000800 */
[----:B------:R-:W-:Y:S01]  /*3cd0*/  ISETP.GE.AND P0, PT, R0, 0x1, PT ;  /* 0x000000010000780c */ /* 0x000fe20003f06270 */
[----:B------:R-:W-:-:S02]  /*3ce0*/  HFMA2.MMA R0, -RZ, RZ, 0, 0 ;  /* 0x00000000ff007435 */ /* 0x000fc400000001ff */
[----:B-1----:R1:W-:Y:S01]  /*3cf0*/  @!P3 STS [R34+0x220], R5 ;  /* 0x000220052200b388 */ /* 0x0023e20000000800 */
        /* <DEDUP_REMOVED lines=32> */
.L_x_182:
        /* <DEDUP_REMOVED lines=21> */
.L_x_181:
[----:B------:R-:W-:Y:S05]  /*4050*/  BSYNC B0 ;  /* 0x0000000000007941 */ /* 0x000fea0003800000 */
.L_x_180:
        /* <DEDUP_REMOVED lines=16> */
.L_x_179:
        /* <DEDUP_REMOVED lines=110> */
        .weak           $__internal_3_$__cuda_sm20_div_s64
        .type           $__internal_3_$__cuda_sm20_div_s64,@function
        .size           $__internal_3_$__cuda_sm20_div_s64,(.L_x_6197 - $__internal_3_$__cuda_sm20_div_s64)
$__internal_3_$__cuda_sm20_div_s64:
        /* <DEDUP_REMOVED lines=25> */
[----:B------:R-:W-:Y:S02]  /*49d0*/  IADD3 R21, P1, RZ, -R56, RZ ;  /* 0x80000038ff157210 */ /* 0x000fe40007f3e0ff */
[----:B------:R-:W-:Y:S01]  /*49e0*/  ISETP.GE.AND P2, PT, R17, RZ, PT ;  /* 0x000000ff1100720c */ /* 0x000fe20003f46270 */
[----:B------:R-:W-:Y:S02]  /*49f0*/  IMAD R19, R22, R42, R19 ;  /* 0x0000002a16137224 */ /* 0x000fe400078e0213 */
[----:B------:R-:W-:-:S04]  /*4a00*/  IMAD.HI.U32 R54, R55, R21, RZ ;  /* 0x0000001537367227 */ /* 0x000fc800078e00ff */
[----:B------:R-:W-:Y:S01]  /*4a10*/  IMAD.X R19, RZ, RZ, ~R19, P1 ;  /* 0x000000ffff137224 */ /* 0x000fe200008e0e13 */
[----:B------:R-:W-:-:S03]  /*4a20*/  IADD3 R20, P1, RZ, -R18, RZ ;  /* 0x80000012ff147210 */ /* 0x000fc60007f3e0ff */
[----:B------:R-:W-:Y:S01]  /*4a30*/  IMAD.WIDE.U32 R54, P6, R55, R19, R54 ;  /* 0x0000001337367225 */ /* 0x000fe200078c0036 */
[----:B------:R-:W-:-:S03]  /*4a40*/  SEL R20, R20, R18, !P2 ;  /* 0x0000001214147207 */ /* 0x000fc60005000000 */
[----:B------:R-:W-:-:S04]  /*4a50*/  IMAD.HI.U32 R30, P5, R22, R21, R54 ;  /* 0x00000015161e7227 */ /* 0x000fc800078a0036 */
[CC--:B------:R-:W-:Y:S02]  /*4a60*/  IMAD R21, R22.reuse, R19.reuse, RZ ;  /* 0x0000001316157224 */ /* 0x0c0fe400078e02ff */
[----:B------:R-:W-:-:S03]  /*4a70*/  IMAD.HI.U32 R19, R22, R19, RZ ;  /* 0x0000001316137227 */ /* 0x000fc600078e00ff */
[----:B------:R-:W-:Y:S01]  /*4a80*/  IADD3 R21, P4, R21, R30, RZ ;  /* 0x0000001e15157210 */ /* 0x000fe20007f9e0ff */
[----:B------:R-:W-:Y:S01]  /*4a90*/  IMAD.X R22, R19, 0x1, R22, P6 ;  /* 0x0000000113167824 */ /* 0x000fe200030e0616 */
[-C--:B------:R-:W-:Y:S01]  /*4aa0*/  IADD3.X R30, RZ, ~R17.reuse, RZ, P1, !PT ;  /* 0x80000011ff1e7210 */ /* 0x080fe20000ffe4ff */
[----:B------:R-:W-:Y:S02]  /*4ab0*/  IMAD.MOV.U32 R55, RZ, RZ, RZ ;  /* 0x000000ffff377224 */ /* 0x000fe400078e00ff */
        /* <DEDUP_REMOVED lines=18> */
[C---:B------:R-:W-:Y:S01]  /*4be0*/  ISETP.GE.U32.AND.EX P4, PT, R19.reuse, R43, PT, P4 ;  /* 0x0000002b1300720c */ /* 0x040fe20003f86140 */
[----:B------:R-:W-:-:S03]  /*4bf0*/  IMAD.X R22, R19, 0x1, ~R43, P2 ;  /* 0x0000000113167824 */ /* 0x000fc600010e0e2b */
[----:B------:R-:W-:Y:S01]  /*4c00*/  SEL R21, R21, R20, P4 ;  /* 0x0000001415157207 */ /* 0x000fe20002000000 */
[----:B------:R-:W-:Y:S01]  /*4c10*/  IMAD.X R20, RZ, RZ, R29, P1 ;  /* 0x000000ffff147224 */ /* 0x000fe200008e061d */
[----:B------:R-:W-:Y:S02]  /*4c20*/  SEL R23, R23, R30, P4 ;  /* 0x0000001e17177207 */ /* 0x000fe40002000000 */
[----:B------:R-:W-:Y:S02]  /*4c30*/  SEL R19, R22, R19, P4 ;  /* 0x0000001316137207 */ /* 0x000fe40002000000 */
[----:B------:R-:W-:Y:S02]  /*4c40*/  ISETP.GE.U32.AND P1, PT, R21, R42, PT ;  /* 0x0000002a1500720c */ /* 0x000fe40003f26070 */
[----:B------:R-:W-:Y:S02]  /*4c50*/  SEL R20, R20, R29, P4 ;  /* 0x0000001d14147207 */ /* 0x000fe40002000000 */
[----:B------:R-:W-:-:S02]  /*4c60*/  IADD3 R22, P2, R23, 0x1, RZ ;  /* 0x0000000117167810 */ /* 0x000fc40007f5e0ff */
[----:B------:R-:W-:Y:S02]  /*4c70*/  ISETP.GE.U32.AND.EX P1, PT, R19, R43, PT, P1 ;  /* 0x0000002b1300720c */ /* 0x000fe40003f26110 */
[----:B------:R-:W-:Y:S01]  /*4c80*/  LOP3.LUT R21, R25, R17, RZ, 0x3c, !PT ;  /* 0x0000001119157212 */ /* 0x000fe200078e3cff */
[----:B------:R-:W-:Y:S01]  /*4c90*/  IMAD.X R19, RZ, RZ, R20, P2 ;  /* 0x000000ffff137224 */ /* 0x000fe200010e0614 */
[----:B------:R-:W-:Y:S01]  /*4ca0*/  SEL R22, R22, R23, P1 ;  /* 0x0000001716167207 */ /* 0x000fe20000800000 */
[----:B------:R-:W-:Y:S01]  /*4cb0*/  IMAD.MOV.U32 R23, RZ, RZ, 0x0 ;  /* 0x00000000ff177424 */ /* 0x000fe200078e00ff */
[----:B------:R-:W-:Y:S02]  /*4cc0*/  ISETP.GE.AND P4, PT, R21, RZ, PT ;  /* 0x000000ff1500720c */ /* 0x000fe40003f86270 */
[----:B------:R-:W-:Y:S02]  /*4cd0*/  SEL R20, R19, R20, P1 ;  /* 0x0000001413147207 */ /* 0x000fe40000800000 */
[----:B------:R-:W-:-:S02]  /*4ce0*/  IADD3 R19, P2, RZ, -R22, RZ ;  /* 0x80000016ff137210 */ /* 0x000fc40007f5e0ff */
[----:B------:R-:W-:Y:S02]  /*4cf0*/  ISETP.NE.U32.AND P1, PT, R26, RZ, PT ;  /* 0x000000ff1a00720c */ /* 0x000fe40003f25070 */
[----:B------:R-:W-:Y:S02]  /*4d00*/  IADD3.X R21, RZ, ~R20, RZ, P2, !PT ;  /* 0x80000014ff157210 */ /* 0x000fe400017fe4ff */
[----:B------:R-:W-:Y:S01]  /*4d10*/  SEL R19, R19, R22, !P4 ;  /* 0x0000001613137207 */ /* 0x000fe20006000000 */
[----:B------:R-:W-:Y:S01]  /*4d20*/  IMAD.MOV.U32 R22, RZ, RZ, R24 ;  /* 0x000000ffff167224 */ /* 0x000fe200078e0018 */
[----:B------:R-:W-:Y:S02]  /*4d30*/  ISETP.NE.AND.EX P1, PT, R25, RZ, PT, P1 ;  /* 0x000000ff1900720c */ /* 0x000fe40003f25310 */
[----:B------:R-:W-:Y:S02]  /*4d40*/  SEL R21, R21, R20, !P4 ;  /* 0x0000001415157207 */ /* 0x000fe40006000000 */
[----:B------:R-:W-:-:S02]  /*4d50*/  SEL R20, R19, 0xffffffff, P1 ;  /* 0xffffffff13147807 */ /* 0x000fc40000800000 */
[----:B------:R-:W-:Y:S01]  /*4d60*/  SEL R21, R21, 0xffffffff, P1 ;  /* 0xffffffff15157807 */ /* 0x000fe20000800000 */
[----:B------:R-:W-:Y:S06]  /*4d70*/  RET.REL.NODEC R22 `(_ZN5flash32flash_fwd_splitkv_combine_kernelI23Flash_fwd_kernel_traitsILi96ELi64ELi128ELi4ELb0ELb0EN7cutlass6half_tE19Flash_kernel_traitsILi96ELi64ELi128ELi4ES3_EELi16ELi4ELb0EEEvNS_16Flash_fwd_paramsE) ;  /* 0xffffffb016a07950 */ /* 0x000fec0003c3ffff */
.L_x_183:
        /* <DEDUP_REMOVED lines=16> */
.L_x_6197:


//--------------------- .text._ZN5flash32flash_fwd_splitkv_combine_kernelI23Flash_fwd_kernel_traitsILi96ELi64ELi128ELi4ELb0ELb0EN7cutlass6half_tE19Flash_kernel_traitsILi96ELi64ELi128ELi4ES3_EELi16ELi3ELb0EEEvNS_16Flash_fwd_paramsE --------------------------
	.section	.text._ZN5flash32flash_fwd_splitkv_combine_kernelI23Flash_fwd_kernel_traitsILi96ELi64ELi128ELi4ELb0ELb0EN7cutlass6half_tE19Flash_kernel_traitsILi96ELi64ELi128ELi4ES3_EELi16ELi3ELb0EEEvNS_16Flash_fwd_paramsE,"ax",@progbits
	.align	128
        .global         _ZN5flash32flash_fwd_splitkv_combine_kernelI23Flash_fwd_kernel_traitsILi96ELi64ELi128ELi4ELb0ELb0EN7cutlass6half_tE19Flash_kernel_traitsILi96ELi64ELi128ELi4ES3_EELi16ELi3ELb0EEEvNS_16Flash_fwd_paramsE
        .type           _ZN5flash32flash_fwd_splitkv_combine_kernelI23Flash_fwd_kernel_traitsILi96ELi64ELi128ELi4ELb0ELb0EN7cutlass6half_tE19Flash_kernel_traitsILi96ELi64ELi128ELi4ES3_EELi16ELi3ELb0EEEvNS_16Flash_fwd_paramsE,@function
        .size           _ZN5flash32flash_fwd_splitkv_combine_kernelI23Flash_fwd_kernel_traitsILi96ELi64ELi128ELi4ELb0ELb0EN7cutlass6half_tE19Flash_kernel_traitsILi96ELi64ELi128ELi4ES3_EELi16ELi3ELb0EEEvNS_16Flash_fwd_paramsE,(.L_x_6198 - _ZN5flash32flash_fwd_splitkv_combine_kernelI23Flash_fwd_kernel_traitsILi96ELi64ELi128ELi4ELb0ELb0EN7cutlass6half_tE19Flash_kernel_traitsILi96ELi64ELi128ELi4ES3_EELi16ELi3ELb0EEEvNS_16Flash_fwd_paramsE)
        .other          _ZN5flash32flash_fwd_splitkv_combine_kernelI23Flash_fwd_kernel_traitsILi96ELi64ELi128ELi4ELb0ELb0EN7cutlass6half_tE19Flash_kernel_traitsILi96ELi64ELi128ELi4ES3_EELi16ELi3ELb0EEEvNS_16Flash_fwd_paramsE,@"STO_CUDA_ENTRY STV_DEFAULT"
_ZN5flash32flash_fwd_splitkv_combine_kernelI23Flash_fwd_kernel_traitsILi96ELi64ELi128ELi4ELb0ELb0EN7cutlass6half_tE19Flash_kernel_traitsILi96ELi64ELi128ELi4ES3_EELi16ELi3ELb0EEEvNS_16Flash_fwd_paramsE:
.text._ZN5flash32flash_fwd_splitkv_combine_kernelI23Flash_fwd_kernel_traitsILi96ELi64ELi128ELi4ELb0ELb0EN7cutlass6half_tE19Flash_kernel_traitsILi96ELi64ELi128ELi4ES3_EELi16ELi3ELb0EEEvNS_16Flash_fwd_paramsE:
        /* <DEDUP_REMOVED lines=23> */
[----:B------:R-:W-:Y:S05]  /*0170*/  CALL.REL.NOINC `($__internal_4_$__cuda_sm20_div_s64) ;  /* 0x0000004400ac7944 */ /* 0x000fea0003c00000 */
[----:B------:R-:W-:Y:S05]  /*0180*/  BRA `(.L_x_185) ;  /* 0x00000000004c7947 */ /* 0x000fea0003800000 */
.L_x_184:
        /* <DEDUP_REMOVED lines=19> */
.L_x_185:
        /* <DEDUP_REMOVED lines=12> */
[----:B------:R-:W-:Y:S05]  /*0380*/  CALL.REL.NOINC `($__internal_4_$__cuda_sm20_div_s64) ;  /* 0x0000004400287944 */ /* 0x000fea0003c00000 */
[----:B------:R-:W-:Y:S02]  /*0390*/  MOV R8, R18 ;  /* 0x0000001200087202 */ /* 0x000fe40000000f00 */
[----:B------:R-:W-:Y:S01]  /*03a0*/  MOV R9, R19 ;  /* 0x0000001300097202 */ /* 0x000fe20000000f00 */
[----:B------:R-:W-:Y:S05]  /*03b0*/  BRA `(.L_x_188) ;  /* 0x00000000004c7947 */ /* 0x000fea0003800000 */
.L_x_187:
        /* <DEDUP_REMOVED lines=19> */
.L_x_188:
[----:B------:R-:W-:Y:S05]  /*04f0*/  BSYNC B0 ;  /* 0x0000000000007941 */ /* 0x000fea0003800000 */
.L_x_186:
        /* <DEDUP_REMOVED lines=42> */
.L_x_190:
        /* <DEDUP_REMOVED lines=19> */
.L_x_191:
[----:B------:R-:W-:Y:S05]  /*08d0*/  BSYNC B0 ;  /* 0x0000000000007941 */ /* 0x000fea0003800000 */
.L_x_189:
[----:B------:R-:W0:Y:S01]  /*08e0*/  LDC R3, c[0x0][0x2c4] ;  /* 0x0000b100ff037b82 */ /* 0x000e220000000800 */
[----:B------:R-:W-:Y:S01]  /*08f0*/  IMAD.MOV.U32 R12, RZ, RZ, RZ ;  /* 0x000000ffff0c7224 */ /* 0x000fe200078e00ff */
        /* <DEDUP_REMOVED lines=9> */
[----:B0-----:R-:W-:-:S04]  /*0990*/  IMAD.MOV R4, RZ, RZ, -R13 ;  /* 0x000000ffff047224 */ /* 0x001fc800078e0a0d */
        /* <DEDUP_REMOVED lines=11> */
[----:B------:R-:W-:Y:S01]  /*0a50*/  @!P2 IMAD.IADD R7, R7, 0x1, -R10 ;  /* 0x000000010707a824 */ /* 0x000fe200078e0a0a */
[----:B------:R-:W-:Y:S02]  /*0a60*/  @!P2 IADD3 R4, R4, 0x1, RZ ;  /* 0x000000010404a810 */ /* 0x000fe40007ffe0ff */
[----:B------:R-:W-:Y:S02]  /*0a70*/  ISETP.NE.AND P2, PT, R3, RZ, PT ;  /* 0x000000ff0300720c */ /* 0x000fe40003f45270 */
[----:B------:R-:W-:Y:S02]  /*0a80*/  ISETP.GE.U32.AND P0, PT, R7, R10, PT ;  /* 0x0000000a0700720c */ /* 0x000fe40003f06070 */
[----:B------:R-:W-:Y:S01]  /*0a90*/  LEA.HI.SX32 R7, R3, 0x1, 0x1 ;  /* 0x0000000103077811 */ /* 0x000fe200078f0aff */
[----:B------:R-:W-:-:S10]  /*0aa0*/  @!P3 IMAD.MOV R7, RZ, RZ, R2 ;  /* 0x000000ffff07b224 */ /* 0x000fd400078e0202 */
[----:B------:R-:W-:-:S04]  /*0ab0*/  @P0 VIADD R4, R4, 0x1 ;  /* 0x0000000104040836 */ /* 0x000fc80000000000 */
[----:B------:R-:W-:Y:S01]  /*0ac0*/  @!P1 IMAD.MOV R4, RZ, RZ, -R4 ;  /* 0x000000ffff049224 */ /* 0x000fe200078e0a04 */
[----:B------:R-:W-:Y:S01]  /*0ad0*/  @!P2 LOP3.LUT R4, RZ, R3, RZ, 0x33, !PT ;  /* 0x00000003ff04a212 */ /* 0x000fe200078e33ff */
[----:B------:R-:W-:-:S04]  /*0ae0*/  IMAD R3, R3, UR5, RZ ;  /* 0x0000000503037c24 */ /* 0x000fc8000f8e02ff */
        /* <DEDUP_REMOVED lines=9> */
[----:B0-----:R-:W-:Y:S01]  /*0b80*/  IADD3 R10, RZ, -R17, RZ ;  /* 0x80000011ff0a7210 */ /* 0x001fe20007ffe0ff */
[----:B------:R-:W-:-:S04]  /*0b90*/  IMAD.MOV.U32 R16, RZ, RZ, RZ ;  /* 0x000000ffff107224 */ /* 0x000fc800078e00ff */
[----:B------:R-:W-:Y:S01]  /*0ba0*/  IMAD R11, R10, R13, RZ ;  /* 0x0000000d0a0b7224 */ /* 0x000fe200078e02ff */
[----:B------:R-:W-:-:S03]  /*0bb0*/  IABS R10, R4 ;  /* 0x00000004000a7213 */ /* 0x000fc60000000000 */
[----:B------:R-:W-:-:S06]  /*0bc0*/  IMAD.HI.U32 R11, R17, R11, R16 ;  /* 0x0000000b110b7227 */ /* 0x000fcc00078e0010 */
[----:B------:R-:W-:-:S04]  /*0bd0*/  IMAD.HI.U32 R11, R11, R10, RZ ;  /* 0x0000000a0b0b7227 */ /* 0x000fc800078e00ff */
[----:B------:R-:W-:Y:S01]  /*0be0*/  IMAD R10, R11, R7, R10 ;  /* 0x000000070b0a7224 */ /* 0x000fe200078e020a */
[----:B------:R-:W-:-:S04]  /*0bf0*/  LOP3.LUT R7, R4, R13, RZ, 0x3c, !PT ;  /* 0x0000000d04077212 */ /* 0x000fc800078e3cff */
[----:B------:R-:W-:Y:S02]  /*0c00*/  ISETP.GT.U32.AND P1, PT, R13, R10, PT ;  /* 0x0000000a0d00720c */ /* 0x000fe40003f24070 */
[----:B------:R-:W-:-:S11]  /*0c10*/  ISETP.GE.AND P0, PT, R7, RZ, PT ;  /* 0x000000ff0700720c */ /* 0x000fd60003f06270 */
[----:B------:R-:W-:Y:S01]  /*0c20*/  @!P1 IMAD.IADD R10, R10, 0x1, -R13 ;  /* 0x000000010a0a9824 */ /* 0x000fe200078e0a0d */
[----:B------:R-:W-:Y:S02]  /*0c30*/  @!P1 IADD3 R11, R11, 0x1, RZ ;  /* 0x000000010b0b9810 */ /* 0x000fe40007ffe0ff */
[----:B------:R-:W-:Y:S02]  /*0c40*/  ISETP.NE.AND P1, PT, R2, RZ, PT ;  /* 0x000000ff0200720c */ /* 0x000fe40003f25270 */
[----:B------:R-:W-:-:S13]  /*0c50*/  ISETP.GE.U32.AND P2, PT, R10, R13, PT ;  /* 0x0000000d0a00720c */ /* 0x000fda0003f46070 */
[----:B------:R-:W-:-:S04]  /*0c60*/  @P2 VIADD R11, R11, 0x1 ;  /* 0x000000010b0b2836 */ /* 0x000fc80000000000 */
[----:B------:R-:W-:-:S04]  /*0c70*/  IMAD.MOV.U32 R7, RZ, RZ, R11 ;  /* 0x000000ffff077224 */ /* 0x000fc800078e000b */
        /* <DEDUP_REMOVED lines=16> */
[----:B------:R-:W-:Y:S02]  /*0d80*/  MOV R34, R18 ;  /* 0x0000001200227202 */ /* 0x000fe40000000f00 */
[----:B------:R-:W-:Y:S01]  /*0d90*/  MOV R35, R19 ;  /* 0x0000001300237202 */ /* 0x000fe20000000f00 */
[----:B------:R-:W-:Y:S05]  /*0da0*/  BRA `(.L_x_194) ;  /* 0x00000000004c7947 */ /* 0x000fea0003800000 */
.L_x_193:
        /* <DEDUP_REMOVED lines=19> */
.L_x_194:
[----:B------:R-:W-:Y:S05]  /*0ee0*/  BSYNC B0 ;  /* 0x0000000000007941 */ /* 0x000fea0003800000 */
.L_x_192:
        /* <DEDUP_REMOVED lines=43> */
.L_x_196:
        /* <DEDUP_REMOVED lines=19> */
.L_x_197:
[----:B------:R-:W-:Y:S05]  /*12d0*/  BSYNC B0 ;  /* 0x0000000000007941 */ /* 0x000fea0003800000 */
.L_x_195:
[----:B------:R-:W0:Y:S01]  /*12e0*/  LDC R9, c[0x0][0x2c4] ;  /* 0x0000b100ff097b82 */ /* 0x000e220000000800 */
[----:B------:R-:W1:Y:S01]  /*12f0*/  S2R R16, SR_TID.X ;  /* 0x0000000000107919 */ /* 0x000e620000002100 */
[----:B------:R-:W-:Y:S01]  /*1300*/  ISETP.GT.AND P4, PT, R3, RZ, PT ;  /* 0x000000ff0300720c */ /* 0x000fe20003f84270 */
[----:B------:R-:W-:Y:S01]  /*1310*/  ULDC UR5, c[0x0][0x3c4] ;  /* 0x0000f10000057ab9 */ /* 0x000fe20000000800 */
[----:B------:R-:W-:Y:S01]  /*1320*/  ULDC.64 UR8, c[0x0][0x208] ;  /* 0x0000820000087ab9 */ /* 0x000fe20000000a00 */
[----:B------:R-:W-:Y:S01]  /*1330*/  BSSY B0, `(.L_x_198) ;  /* 0x000003e000007945 */ /* 0x000fe20003800000 */
[----:B------:R-:W-:Y:S01]  /*1340*/  IMAD.MOV.U32 R30, RZ, RZ, -0x800000 ;  /* 0xff800000ff1e7424 */ /* 0x000fe200078e00ff */
[----:B0-----:R-:W-:-:S04]  /*1350*/  IABS R8, R9 ;  /* 0x0000000900087213 */ /* 0x001fc80000000000 */
[----:B------:R-:W0:Y:S01]  /*1360*/  I2F.RP R17, R8 ;  /* 0x0000000800117306 */ /* 0x000e220000209400 */
[----:B-1----:R-:W-:-:S07]  /*1370*/  ISETP.GT.AND P1, PT, R16, 0x7f, PT ;  /* 0x0000007f1000780c */ /* 0x002fce0003f24270 */
        /* <DEDUP_REMOVED lines=9> */
[----:B------:R-:W-:Y:S02]  /*1410*/  ISETP.GE.AND P2, PT, R6, RZ, PT ;  /* 0x000000ff0600720c */ /* 0x000fe40003f46270 */
[----:B------:R-:W-:Y:S01]  /*1420*/  SHF.R.S32.HI R6, RZ, 0x1f, R3 ;  /* 0x0000001fff067819 */ /* 0x000fe20000011403 */
[----:B------:R-:W-:-:S04]  /*1430*/  IMAD.HI.U32 R17, R18, R7, RZ ;  /* 0x0000000712117227 */ /* 0x000fc800078e00ff */
[----:B------:R-:W-:-:S04]  /*1440*/  IMAD.MOV R18, RZ, RZ, -R17 ;  /* 0x000000ffff127224 */ /* 0x000fc800078e0a11 */
[C---:B------:R-:W-:Y:S01]  /*1450*/  IMAD R19, R8.reuse, R18, R7 ;  /* 0x0000001208137224 */ /* 0x040fe200078e0207 */
[----:B------:R-:W-:Y:S01]  /*1460*/  LEA.HI.SX32 R18, R3, 0x1, 0x1 ;  /* 0x0000000103127811 */ /* 0x000fe200078f0aff */
[----:B------:R-:W0:Y:S01]  /*1470*/  @!P1 S2R R7, SR_CgaCtaId ;  /* 0x0000000000079919 */ /* 0x000e220000008800 */
[----:B------:R-:W-:Y:S02]  /*1480*/  @!P4 IMAD.MOV R18, RZ, RZ, R6 ;  /* 0x000000ffff12c224 */ /* 0x000fe400078e0206 */
[----:B------:R-:W-:-:S13]  /*1490*/  ISETP.GT.U32.AND P0, PT, R8, R19, PT ;  /* 0x000000130800720c */ /* 0x000fda0003f04070 */
[----:B------:R-:W-:Y:S02]  /*14a0*/  @!P0 IMAD.IADD R19, R19, 0x1, -R8 ;  /* 0x0000000113138824 */ /* 0x000fe400078e0a08 */
[----:B------:R-:W-:Y:S01]  /*14b0*/  @!P0 VIADD R17, R17, 0x1 ;  /* 0x0000000111118836 */ /* 0x000fe20000000000 */
[----:B------:R-:W-:Y:S02]  /*14c0*/  ISETP.NE.AND P0, PT, R9, RZ, PT ;  /* 0x000000ff0900720c */ /* 0x000fe40003f05270 */
[----:B------:R-:W-:Y:S02]  /*14d0*/  ISETP.GE.U32.AND P3, PT, R19, R8, PT ;  /* 0x000000081300720c */ /* 0x000fe40003f66070 */
[----:B------:R-:W-:Y:S02]  /*14e0*/  SHF.R.S32.HI R19, RZ, 0x1f, R16 ;  /* 0x0000001fff137819 */ /* 0x000fe40000011410 */
[----:B------:R-:W-:Y:S02]  /*14f0*/  @!P1 MOV R8, 0x400 ;  /* 0x0000040000089802 */ /* 0x000fe40000000f00 */
[----:B------:R-:W-:-:S04]  /*1500*/  LEA.HI R6, R19, R16, RZ, 0x4 ;  /* 0x0000001013067211 */ /* 0x000fc800078f20ff */
[----:B------:R-:W-:-:S03]  /*1510*/  SHF.R.S32.HI R24, RZ, 0x4, R6 ;  /* 0x00000004ff187819 */ /* 0x000fc60000011406 */
[----:B------:R-:W-:-:S04]  /*1520*/  @P3 VIADD R17, R17, 0x1 ;  /* 0x0000000111113836 */ /* 0x000fc80000000000 */
[----:B------:R-:W-:Y:S01]  /*1530*/  @!P2 IMAD.MOV R17, RZ, RZ, -R17 ;  /* 0x000000ffff11a224 */ /* 0x000fe200078e0a11 */
[----:B------:R-:W-:Y:S02]  /*1540*/  @!P0 LOP3.LUT R17, RZ, R9, RZ, 0x33, !PT ;  /* 0x00000009ff118212 */ /* 0x000fe400078e33ff */
[----:B------:R-:W-:-:S03]  /*1550*/  ISETP.GE.AND P0, PT, R24, UR5, PT ;  /* 0x0000000518007c0c */ /* 0x000fc6000bf06270 */
[----:B------:R-:W-:Y:S01]  /*1560*/  IMAD R3, R18, R17, RZ ;  /* 0x0000001112037224 */ /* 0x000fe200078e02ff */
[----:B0-----:R-:W-:Y:S01]  /*1570*/  @!P1 LEA R17, R7, R8, 0x18 ;  /* 0x0000000807119211 */ /* 0x001fe200078ec0ff */
[----:B------:R-:W-:Y:S01]  /*1580*/  IMAD.MOV.U32 R18, RZ, RZ, -0x800000 ;  /* 0xff800000ff127424 */ /* 0x000fe200078e00ff */
[----:B------:R-:W-:Y:S02]  /*1590*/  LOP3.LUT R7, R6, 0xfffffff0, RZ, 0xc0, !PT ;  /* 0xfffffff006077812 */ /* 0x000fe400078ec0ff */
[----:B------:R-:W-:Y:S01]  /*15a0*/  IABS R27, R3 ;  /* 0x00000003001b7213 */ /* 0x000fe20000000000 */
[----:B------:R-:W-:Y:S02]  /*15b0*/  @!P1 IMAD R17, R24, 0x44, R17 ;  /* 0x0000004418119824 */ /* 0x000fe400078e0211 */
[----:B------:R-:W-:Y:S02]  /*15c0*/  IMAD.IADD R8, R16, 0x1, -R7 ;  /* 0x0000000110087824 */ /* 0x000fe400078e0a07 */
[----:B------:R-:W-:-:S02]  /*15d0*/  VIADD R22, R27, UR4 ;  /* 0x000000041b167c36 */ /* 0x000fc40008000000 */
[----:B------:R-:W-:Y:S01]  /*15e0*/  @!P1 IMAD R17, R8, 0x4, R17 ;  /* 0x0000000408119824 */ /* 0x000fe200078e0211 */
[----:B------:R-:W-:Y:S06]  /*15f0*/  @P0 BRA `(.L_x_199) ;  /* 0x0000000000440947 */ /* 0x000fec0003800000 */
[----:B------:R-:W-:Y:S02]  /*1600*/  IADD3 R25, P2, R28, -UR7, RZ ;  /* 0x800000071c197c10 */ /* 0x000fe4000ff5e0ff */
[----:B------:R-:W-:Y:S02]  /*1610*/  SHF.R.S32.HI R7, RZ, 0x1f, R8 ;  /* 0x0000001fff077819 */ /* 0x000fe40000011408 */
[----:B------:R-:W-:Y:S02]  /*1620*/  ISETP.GT.U32.AND P0, PT, R25, R8, PT ;  /* 0x000000081900720c */ /* 0x000fe40003f04070 */
[----:B------:R-:W-:-:S04]  /*1630*/  IADD3.X R6, R5, ~UR6, RZ, P2, !PT ;  /* 0x8000000605067c10 */ /* 0x000fc800097fe4ff */
[----:B------:R-:W-:-:S13]  /*1640*/  ISETP.GT.AND.EX P0, PT, R6, R7, PT, P0 ;  /* 0x000000070600720c */ /* 0x000fda0003f04300 */
[----:B------:R-:W-:Y:S05]  /*1650*/  @!P0 BRA `(.L_x_199) ;  /* 0x00000000002c8947 */ /* 0x000fea0003800000 */
[----:B------:R-:W-:Y:S01]  /*1660*/  IADD3 R32, P0, R8, UR7, RZ ;  /* 0x0000000708207c10 */ /* 0x000fe2000ff1e0ff */
[----:B------:R-:W-:Y:S01]  /*1670*/  IMAD R25, R5, R24, RZ ;  /* 0x0000001805197224 */ /* 0x000fe200078e02ff */
[----:B------:R-:W-:Y:S01]  /*1680*/  SHF.R.S32.HI R6, RZ, 0x1f, R24 ;  /* 0x0000001fff067819 */ /* 0x000fe20000011418 */
[----:B------:R-:W-:Y:S01]  /*1690*/  ULDC.64 UR4, c[0x0][0x2b8] ;  /* 0x0000ae0000047ab9 */ /* 0x000fe20000000a00 */
[----:B------:R-:W-:-:S03]  /*16a0*/  IADD3.X R33, R7, UR6, RZ, P0, !PT ;  /* 0x0000000607217c10 */ /* 0x000fc600087fe4ff */
[C---:B------:R-:W-:Y:S02]  /*16b0*/  IMAD R6, R28.reuse, R6, R25 ;  /* 0x000000061c067224 */ /* 0x040fe400078e0219 */
[----:B------:R-:W-:-:S04]  /*16c0*/  IMAD.WIDE.U32 R32, R28, R24, R32 ;  /* 0x000000181c207225 */ /* 0x000fc800078e0020 */
[----:B------:R-:W-:Y:S01]  /*16d0*/  IMAD.IADD R6, R33, 0x1, R6 ;  /* 0x0000000121067824 */ /* 0x000fe200078e0206 */
[----:B------:R-:W-:-:S04]  /*16e0*/  LEA R24, P0, R32, UR4, 0x2 ;  /* 0x0000000420187c11 */ /* 0x000fc8000f8010ff */
[----:B------:R-:W-:-:S05]  /*16f0*/  LEA.HI.X R25, R32, UR5, R6, 0x2, P0 ;  /* 0x0000000520197c11 */ /* 0x000fca00080f1406 */
[----:B------:R0:W5:Y:S04]  /*1700*/  LDG.E R18, desc[UR8][R24.64] ;  /* 0x0000000818127981 */ /* 0x000168000c1e1900 */
.L_x_199:
[----:B------:R-:W-:Y:S05]  /*1710*/  BSYNC B0 ;  /* 0x0000000000007941 */ /* 0x000fea0003800000 */
.L_x_198:
[----:B-----5:R1:W-:Y:S01]  /*1720*/  @!P1 STS [R17], R18 ;  /* 0x0000001211009388 */ /* 0x0203e20000000800 */
[----:B------:R-:W-:Y:S01]  /*1730*/  BSSY B0, `(.L_x_200) ;  /* 0x000000d000007945 */ /* 0x000fe20003800000 */
[----:B------:R-:W-:Y:S06]  /*1740*/  BAR.SYNC.DEFER_BLOCKING 0x0 ;  /* 0x0000000000007b1d */ /* 0x000fec0000010000 */
[----:B------:R-:W-:Y:S05]  /*1750*/  @P1 BRA `(.L_x_201) ;  /* 0x0000000000281947 */ /* 0x000fea0003800000 */
[----:B------:R-:W2:Y:S01]  /*1760*/  S2R R6, SR_CgaCtaId ;  /* 0x0000000000067919 */ /* 0x000ea20000008800 */
[----:B------:R-:W-:Y:S02]  /*1770*/  LEA.HI R8, R19, R16, RZ, 0x3 ;  /* 0x0000001013087211 */ /* 0x000fe400078f18ff */
[----:B------:R-:W-:Y:S02]  /*1780*/  MOV R7, 0x400 ;  /* 0x0000040000077802 */ /* 0x000fe40000000f00 */
[----:B-1----:R-:W-:-:S05]  /*1790*/  LOP3.LUT R17, R8, 0xfffffff8, RZ, 0xc0, !PT ;  /* 0xfffffff808117812 */ /* 0x002fca00078ec0ff */
[----:B------:R-:W-:Y:S01]  /*17a0*/  IMAD.IADD R17, R16, 0x1, -R17 ;  /* 0x0000000110117824 */ /* 0x000fe200078e0a11 */
[----:B--2---:R-:W-:Y:S02]  /*17b0*/  LEA R6, R6, R7, 0x18 ;  /* 0x0000000706067211 */ /* 0x004fe400078ec0ff */
[----:B------:R-:W-:-:S03]  /*17c0*/  SHF.R.S32.HI R7, RZ, 0x3, R8 ;  /* 0x00000003ff077819 */ /* 0x000fc60000011408 */
[----:B------:R-:W-:-:S04]  /*17d0*/  IMAD R6, R17, 0x44, R6 ;  /* 0x0000004411067824 */ /* 0x000fc800078e0206 */
[----:B------:R-:W-:-:S05]  /*17e0*/  IMAD R6, R7, 0x4, R6 ;  /* 0x0000000407067824 */ /* 0x000fca00078e0206 */
[----:B------:R2:W3:Y:S02]  /*17f0*/  LDS R30, [R6] ;  /* 0x00000000061e7984 */ /* 0x0004e40000000800 */
.L_x_201:
[----:B------:R-:W-:Y:S05]  /*1800*/  BSYNC B0 ;  /* 0x0000000000007941 */ /* 0x000fea0003800000 */
.L_x_200:
[----:B0--3--:R-:W0:Y:S01]  /*1810*/  SHFL.BFLY PT, R25, R30, 0x4, 0x1f ;  /* 0x0c801f001e197f89 */ /* 0x009e2200000e0000 */
[----:B-1----:R-:W1:Y:S01]  /*1820*/  LDC R17, c[0x0][0x270] ;  /* 0x00009c00ff117b82 */ /* 0x002e620000000800 */
[----:B------:R-:W3:Y:S01]  /*1830*/  I2F.RP R18, R27 ;  /* 0x0000001b00127306 */ /* 0x000ee20000209400 */
[----:B------:R-:W-:Y:S01]  /*1840*/  ISETP.GT.AND P5, PT, R3, RZ, PT ;  /* 0x000000ff0300720c */ /* 0x000fe20003fa4270 */
[----:B------:R-:W-:Y:S06]  /*1850*/  BSSY B1, `(.L_x_202) ;  /* 0x000022c000017945 */ /* 0x000fec0003800000 */
[----:B---3--:R-:W3:Y:S01]  /*1860*/  MUFU.RCP R18, R18 ;  /* 0x0000001200127308 */ /* 0x008ee20000001000 */
[----:B0-----:R-:W-:-:S02]  /*1870*/  FMNMX.FTZ R25, R25, R30, !PT ;  /* 0x0000001e19197209 */ /* 0x001fc40007810000 */
[----:B-1----:R-:W-:-:S03]  /*1880*/  IABS R26, R17 ;  /* 0x00000011001a7213 */ /* 0x002fc60000000000 */
[----:B--2---:R-:W0:Y:S02]  /*1890*/  SHFL.BFLY PT, R6, R25, 0x2, 0x1f ;  /* 0x0c401f0019067f89 */ /* 0x004e2400000e0000 */
[----:B------:R-:W1:Y:S01]  /*18a0*/  I2F.U32.RP R24, R26 ;  /* 0x0000001a00187306 */ /* 0x000e620000209000 */
[----:B---3--:R-:W-:Y:S01]  /*18b0*/  VIADD R32, R18, 0xffffffe ;  /* 0x0ffffffe12207836 */ /* 0x008fe20000000000 */
[----:B------:R-:W-:-:S06]  /*18c0*/  IABS R18, R22 ;  /* 0x0000001600127213 */ /* 0x000fcc0000000000 */
[----:B------:R2:W-:Y:S01]  /*18d0*/  F2I.FTZ.U32.TRUNC.NTZ R33, R32 ;  /* 0x0000002000217305 */ /* 0x0005e2000021f000 */
[----:B0-----:R-:W-:Y:S01]  /*18e0*/  FMNMX.FTZ R6, R25, R6, !PT ;  /* 0x0000000619067209 */ /* 0x001fe20007810000 */
[----:B--2---:R-:W-:-:S04]  /*18f0*/  IMAD.MOV.U32 R32, RZ, RZ, RZ ;  /* 0x000000ffff207224 */ /* 0x004fc800078e00ff */
[----:B------:R-:W0:Y:S02]  /*1900*/  SHFL.BFLY PT, R7, R6, 0x1, 0x1f ;  /* 0x0c201f0006077f89 */ /* 0x000e2400000e0000 */
[----:B0-----:R-:W-:Y:S02]  /*1910*/  FMNMX.FTZ R7, R6, R7, !PT ;  /* 0x0000000706077209 */ /* 0x001fe40007810000 */
[----:B-1----:R-:W0:Y:S02]  /*1920*/  MUFU.RCP R6, R24 ;  /* 0x0000001800067308 */ /* 0x002e240000001000 */
[----:B------:R-:W-:-:S04]  /*1930*/  FSETP.NEU.FTZ.AND P0, PT, R7, -INF , PT ;  /* 0xff8000000700780b */ /* 0x000fc80003f1d000 */
[----:B------:R-:W-:Y:S02]  /*1940*/  FSEL R7, R7, RZ, P0 ;  /* 0x000000ff07077208 */ /* 0x000fe40000000000 */
[----:B------:R-:W-:-:S03]  /*1950*/  ISETP.GT.AND P0, PT, R2, RZ, PT ;  /* 0x000000ff0200720c */ /* 0x000fc60003f04270 */
[----:B------:R-:W-:-:S04]  /*1960*/  FADD.FTZ R31, -R7, R30 ;  /* 0x0000001e071f7221 */ /* 0x000fc80000010100 */
[----:B------:R-:W-:Y:S01]  /*1970*/  FMUL.FTZ R31, R31, 1.4426950216293334961 ;  /* 0x3fb8aa3b1f1f7820 */ /* 0x000fe20000410000 */
[----:B0-----:R-:W-:Y:S01]  /*1980*/  VIADD R38, R6, 0xffffffe ;  /* 0x0ffffffe06267836 */ /* 0x001fe20000000000 */
[----:B------:R-:W-:Y:S01]  /*1990*/  IABS R24, R4 ;  /* 0x0000000400187213 */ /* 0x000fe20000000000 */
[----:B------:R-:W-:Y:S01]  /*19a0*/  IMAD.MOV R6, RZ, RZ, -R33 ;  /* 0x000000ffff067224 */ /* 0x000fe200078e0a21 */
[----:B------:R-:W-:Y:S02]  /*19b0*/  LOP3.LUT R4, R4, R17, RZ, 0x3c, !PT ;  /* 0x0000001104047212 */ /* 0x000fe400078e3cff */
[----:B------:R-:W0:Y:S01]  /*19c0*/  MUFU.EX2 R31, R31 ;  /* 0x0000001f001f7308 */ /* 0x000e220000000800 */
[----:B------:R-:W-:Y:S01]  /*19d0*/  IMAD R25, R6, R27, RZ ;  /* 0x0000001b06197224 */ /* 0x000fe200078e02ff */
[----:B------:R-:W-:-:S03]  /*19e0*/  IABS R6, R3 ;  /* 0x0000000300067213 */ /* 0x000fc60000000000 */
[----:B------:R-:W-:Y:S01]  /*19f0*/  IMAD.HI.U32 R25, R33, R25, R32 ;  /* 0x0000001921197227 */ /* 0x000fe200078e0020 */
[----:B------:R-:W-:Y:S02]  /*1a00*/  IABS R33, R17 ;  /* 0x0000001100217213 */ /* 0x000fe40000000000 */
[----:B------:R-:W1:Y:S01]  /*1a10*/  F2I.FTZ.U32.TRUNC.NTZ R39, R38 ;  /* 0x0000002600277305 */ /* 0x000e62000021f000 */
[----:B------:R-:W-:Y:S02]  /*1a20*/  IMAD.MOV R6, RZ, RZ, -R6 ;  /* 0x000000ffff067224 */ /* 0x000fe400078e0a06 */
[----:B------:R-:W-:-:S04]  /*1a30*/  IMAD.HI.U32 R25, R25, R18, RZ ;  /* 0x0000001219197227 */ /* 0x000fc800078e00ff */
[----:B------:R-:W-:Y:S01]  /*1a40*/  IMAD R6, R25, R6, R18 ;  /* 0x0000000619067224 */ /* 0x000fe200078e0212 */
[----:B0-----:R-:W0:Y:S01]  /*1a50*/  SHFL.BFLY PT, R8, R31, 0x4, 0x1f ;  /* 0x0c801f001f087f89 */ /* 0x001e2200000e0000 */
[----:B------:R-:W-:-:S03]  /*1a60*/  IMAD.MOV R33, RZ, RZ, -R33 ;  /* 0x000000ffff217224 */ /* 0x000fc600078e0a21 */
[----:B------:R-:W-:Y:S01]  /*1a70*/  ISETP.GT.U32.AND P1, PT, R27, R6, PT ;  /* 0x000000061b00720c */ /* 0x000fe20003f24070 */
[----:B-1----:R-:W-:Y:S02]  /*1a80*/  IMAD.MOV R37, RZ, RZ, -R39 ;  /* 0x000000ffff257224 */ /* 0x002fe400078e0a27 */
[----:B------:R-:W-:Y:S02]  /*1a90*/  IMAD.MOV.U32 R38, RZ, RZ, RZ ;  /* 0x000000ffff267224 */ /* 0x000fe400078e00ff */
[----:B------:R-:W-:-:S04]  /*1aa0*/  IMAD R37, R37, R26, RZ ;  /* 0x0000001a25257224 */ /* 0x000fc800078e02ff */
[----:B------:R-:W-:-:S04]  /*1ab0*/  IMAD.HI.U32 R37, R39, R37, R38 ;  /* 0x0000002527257227 */ /* 0x000fc800078e0026 */
[----:B------:R-:W-:Y:S02]  /*1ac0*/  @!P1 IMAD.IADD R6, R6, 0x1, -R27 ;  /* 0x0000000106069824 */ /* 0x000fe400078e0a1b */
[----:B------:R-:W-:-:S03]  /*1ad0*/  IMAD.HI.U32 R32, R37, R24, RZ ;  /* 0x0000001825207227 */ /* 0x000fc600078e00ff */
[-C--:B------:R-:W-:Y:S01]  /*1ae0*/  ISETP.GE.U32.AND P4, PT, R6, R27.reuse, PT ;  /* 0x0000001b0600720c */ /* 0x080fe20003f86070 */
[----:B0-----:R-:W-:Y:S01]  /*1af0*/  FADD.FTZ R8, R31, R8 ;  /* 0x000000081f087221 */ /* 0x001fe20000010000 */
[----:B------:R-:W-:Y:S01]  /*1b00*/  IMAD.HI.U32 R36, R37, R18, RZ ;  /* 0x0000001225247227 */ /* 0x000fe200078e00ff */
[----:B------:R-:W-:Y:S02]  /*1b10*/  SHF.R.S32.HI R6, RZ, 0x1f, R2 ;  /* 0x0000001fff067819 */ /* 0x000fe40000011402 */
[----:B------:R-:W-:Y:S01]  /*1b20*/  LOP3.LUT R37, R22, R27, RZ, 0x3c, !PT ;  /* 0x0000001b16257212 */ /* 0x000fe200078e3cff */
[----:B------:R-:W0:Y:S01]  /*1b30*/  SHFL.BFLY PT, R29, R8, 0x2, 0x1f ;  /* 0x0c401f00081d7f89 */ /* 0x000e2200000e0000 */
[----:B------:R-:W-:Y:S01]  /*1b40*/  IMAD R31, R32, R33, R24 ;  /* 0x00000021201f7224 */ /* 0x000fe200078e0218 */
[----:B------:R-:W-:Y:S01]  /*1b50*/  LOP3.LUT R22, R22, R17, RZ, 0x3c, !PT ;  /* 0x0000001116167212 */ /* 0x000fe200078e3cff */
[----:B------:R-:W-:Y:S01]  /*1b60*/  IMAD R33, R36, R33, R18 ;  /* 0x0000002124217224 */ /* 0x000fe200078e0212 */
[----:B------:R-:W-:Y:S01]  /*1b70*/  LEA.HI.SX32 R18, R2, 0x1, 0x1 ;  /* 0x0000000102127811 */ /* 0x000fe200078f0aff */
[----:B------:R-:W-:Y:S01]  /*1b80*/  @!P0 IMAD.MOV R18, RZ, RZ, R6 ;  /* 0x000000ffff128224 */ /* 0x000fe200078e0206 */
[C---:B------:R-:W-:Y:S01]  /*1b90*/  ISETP.GT.U32.AND P3, PT, R26.reuse, R31, PT ;  /* 0x0000001f1a00720c */ /* 0x040fe20003f64070 */
[----:B------:R-:W-:Y:S01]  /*1ba0*/  @!P1 VIADD R25, R25, 0x1 ;  /* 0x0000000119199836 */ /* 0x000fe20000000000 */
[----:B------:R-:W-:Y:S01]  /*1bb0*/  ISETP.GT.U32.AND P2, PT, R26, R33, PT ;  /* 0x000000211a00720c */ /* 0x000fe20003f44070 */
[----:B------:R-:W1:Y:S01]  /*1bc0*/  LDC.U8 R24, c[0x0][0x3d9] ;  /* 0x0000f640ff187b82 */ /* 0x000e620000000000 */
[----:B------:R-:W-:Y:S01]  /*1bd0*/  ISETP.GE.AND P0, PT, R37, RZ, PT ;  /* 0x000000ff2500720c */ /* 0x000fe20003f06270 */
[----:B------:R-:W-:Y:S01]  /*1be0*/  @P4 VIADD R25, R25, 0x1 ;  /* 0x0000000119194836 */ /* 0x000fe20000000000 */
[----:B------:R-:W-:-:S02]  /*1bf0*/  ISETP.NE.AND P1, PT, R3, RZ, PT ;  /* 0x000000ff0300720c */ /* 0x000fc40003f25270 */
[----:B------:R-:W-:-:S05]  /*1c00*/  LEA.HI.SX32 R6, R3, 0x1, 0x1 ;  /* 0x0000000103067811 */ /* 0x000fca00078f0aff */
[--C-:B------:R-:W-:Y:S02]  /*1c10*/  @!P3 IMAD.IADD R31, R31, 0x1, -R26.reuse ;  /* 0x000000011f1fb824 */ /* 0x100fe400078e0a1a */
[----:B------:R-:W-:Y:S02]  /*1c20*/  @!P2 IMAD.IADD R33, R33, 0x1, -R26 ;  /* 0x000000012121a824 */ /* 0x000fe400078e0a1a */
[----:B------:R-:W-:Y:S02]  /*1c30*/  @!P0 IMAD.MOV R25, RZ, RZ, -R25 ;  /* 0x000000ffff198224 */ /* 0x000fe400078e0a19 */
[----:B0-----:R-:W-:Y:S01]  /*1c40*/  FADD.FTZ R29, R8, R29 ;  /* 0x0000001d081d7221 */ /* 0x001fe20000010000 */
[----:B------:R-:W-:Y:S01]  /*1c50*/  ISETP.GE.U32.AND P4, PT, R31, R26, PT ;  /* 0x0000001a1f00720c */ /* 0x000fe20003f86070 */
[----:B------:R-:W-:Y:S01]  /*1c60*/  @!P3 VIADD R32, R32, 0x1 ;  /* 0x000000012020b836 */ /* 0x000fe20000000000 */
[----:B------:R-:W-:Y:S01]  /*1c70*/  @!P1 LOP3.LUT R25, RZ, R27, RZ, 0x33, !PT ;  /* 0x0000001bff199212 */ /* 0x000fe200078e33ff */
[----:B------:R-:W-:Y:S01]  /*1c80*/  @!P2 VIADD R36, R36, 0x1 ;  /* 0x000000012424a836 */ /* 0x000fe20000000000 */
[----:B------:R-:W0:Y:S01]  /*1c90*/  SHFL.BFLY PT, R8, R29, 0x1, 0x1f ;  /* 0x0c201f001d087f89 */ /* 0x000e2200000e0000 */
[----:B------:R-:W-:-:S02]  /*1ca0*/  ISETP.GE.AND P1, PT, R4, RZ, PT ;  /* 0x000000ff0400720c */ /* 0x000fc40003f26270 */
[----:B------:R-:W-:Y:S02]  /*1cb0*/  ISETP.GE.AND P3, PT, R22, RZ, PT ;  /* 0x000000ff1600720c */ /* 0x000fe40003f66270 */
[----:B-1----:R-:W-:Y:S02]  /*1cc0*/  ISETP.NE.AND P2, PT, R24, RZ, PT ;  /* 0x000000ff1800720c */ /* 0x002fe40003f45270 */
[----:B------:R-:W-:Y:S02]  /*1cd0*/  LOP3.LUT R27, RZ, R17, RZ, 0x33, !PT ;  /* 0x00000011ff1b7212 */ /* 0x000fe400078e33ff */
[----:B------:R-:W-:Y:S01]  /*1ce0*/  @P4 VIADD R32, R32, 0x1 ;  /* 0x0000000120204836 */ /* 0x000fe20000000000 */
[C---:B------:R-:W-:Y:S02]  /*1cf0*/  LOP3.LUT P4, RZ, R16.reuse, 0x7, RZ, 0xc0, !PT ;  /* 0x0000000710ff7812 */ /* 0x040fe4000788c0ff */
[----:B------:R-:W-:Y:S02]  /*1d00*/  SEL R9, R9, 0x1, !P2 ;  /* 0x0000000109097807 */ /* 0x000fe40005000000 */
[----:B------:R-:W-:Y:S01]  /*1d10*/  ISETP.GT.OR P4, PT, R16, 0x7f, P4 ;  /* 0x0000007f1000780c */ /* 0x000fe20002784670 */
[----:B------:R-:W-:Y:S01]  /*1d20*/  @!P1 IMAD.MOV R32, RZ, RZ, -R32 ;  /* 0x000000ffff209224 */ /* 0x000fe200078e0a20 */
[----:B------:R-:W-:Y:S01]  /*1d30*/  ISETP.LT.U32.AND P1, PT, R20, R25, PT ;  /* 0x000000191400720c */ /* 0x000fe20003f21070 */
[----:B0-----:R-:W-:Y:S01]  /*1d40*/  FADD.FTZ R8, R29, R8 ;  /* 0x000000081d087221 */ /* 0x001fe20000010000 */
[----:B------:R-:W-:-:S04]  /*1d50*/  SHF.R.S32.HI R29, RZ, 0x1f, R3 ;  /* 0x0000001fff1d7819 */ /* 0x000fc80000011403 */
[----:B------:R-:W-:Y:S01]  /*1d60*/  FSETP.NE.FTZ.AND P0, PT, R8, RZ, PT ;  /* 0x000000ff0800720b */ /* 0x000fe20003f15000 */
[----:B------:R-:W-:Y:S01]  /*1d70*/  @!P5 IMAD.MOV R6, RZ, RZ, R29 ;  /* 0x000000ffff06d224 */ /* 0x000fe200078e021d */
[----:B------:R-:W-:Y:S02]  /*1d80*/  ISETP.GE.U32.AND P5, PT, R33, R26, PT ;  /* 0x0000001a2100720c */ /* 0x000fe40003fa6070 */
[----:B------:R-:W-:-:S04]  /*1d90*/  SHF.R.S32.HI R33, RZ, 0x1f, R25 ;  /* 0x0000001fff217819 */ /* 0x000fc80000011419 */
[----:B------:R-:W-:-:S05]  /*1da0*/  ISETP.LT.AND.EX P1, PT, R21, R33, PT, P1 ;  /* 0x000000211500720c */ /* 0x000fca0003f21310 */
[----:B------:R-:W0:Y:S02]  /*1db0*/  @P0 MUFU.LG2 R4, R8 ;  /* 0x0000000800040308 */ /* 0x000e240000000c00 */
[----:B------:R-:W-:Y:S01]  /*1dc0*/  @P5 VIADD R36, R36, 0x1 ;  /* 0x0000000124245836 */ /* 0x000fe20000000000 */
[----:B------:R-:W-:-:S03]  /*1dd0*/  ISETP.NE.AND P5, PT, R17, RZ, PT ;  /* 0x000000ff1100720c */ /* 0x000fc60003fa5270 */
[----:B------:R-:W-:Y:S01]  /*1de0*/  @!P3 IMAD.MOV R36, RZ, RZ, -R36 ;  /* 0x000000ffff24b224 */ /* 0x000fe200078e0a24 */
[----:B------:R-:W-:-:S04]  /*1df0*/  SEL R32, R27, R32, !P5 ;  /* 0x000000201b207207 */ /* 0x000fc80006800000 */
[----:B------:R-:W-:Y:S01]  /*1e00*/  SEL R36, R27, R36, !P5 ;  /* 0x000000241b247207 */ /* 0x000fe20006800000 */
[-C--:B------:R-:W-:Y:S02]  /*1e10*/  IMAD R31, R32, R9.reuse, RZ ;  /* 0x00000009201f7224 */ /* 0x080fe400078e02ff */
[----:B------:R-:W-:Y:S02]  /*1e20*/  IMAD.MOV.U32 R27, RZ, RZ, 0x7f800000 ;  /* 0x7f800000ff1b7424 */ /* 0x000fe400078e00ff */
[----:B------:R-:W-:Y:S02]  /*1e30*/  IMAD R29, R36, R9, RZ ;  /* 0x00000009241d7224 */ /* 0x000fe400078e02ff */
[----:B0-----:R-:W-:Y:S01]  /*1e40*/  @P0 FFMA.FTZ R27, R4, 0.69314718246459960938, R7 ;  /* 0x3f317218041b0823 */ /* 0x001fe20000010007 */
[----:B------:R-:W-:Y:S01]  /*1e50*/  SEL R9, R20, R25, P1 ;  /* 0x0000001914097207 */ /* 0x000fe20000800000 */
[----:B------:R-:W-:Y:S01]  /*1e60*/  IMAD R7, R18, R31, RZ ;  /* 0x0000001f12077224 */ /* 0x000fe200078e02ff */
[----:B------:R-:W-:Y:S01]  /*1e70*/  SEL R8, R21, R33, P1 ;  /* 0x0000002115087207 */ /* 0x000fe20000800000 */
[----:B------:R-:W-:Y:S01]  /*1e80*/  IMAD R6, R29, R6, RZ ;  /* 0x000000061d067224 */ /* 0x000fe200078e02ff */
[----:B------:R-:W-:Y:S06]  /*1e90*/  @P4 BRA `(.L_x_203) ;  /* 0x0000001c001c4947 */ /* 0x000fec0003800000 */
[----:B------:R-:W-:Y:S01]  /*1ea0*/  ULDC.U8 UR4, c[0x0][0x3d8] ;  /* 0x0000f60000047ab9 */ /* 0x000fe20000000000 */
[----:B------:R-:W-:Y:S02]  /*1eb0*/  LEA.HI R4, R19, R16, RZ, 0x3 ;  /* 0x0000001013047211 */ /* 0x000fe400078f18ff */
[----:B------:R-:W-:Y:S02]  /*1ec0*/  ISETP.NE.AND P1, PT, RZ, UR4, PT ;  /* 0x00000004ff007c0c */ /* 0x000fe4000bf25270 */
[----:B------:R-:W-:-:S04]  /*1ed0*/  SHF.R.S32.HI R4, RZ, 0x3, R4 ;  /* 0x00000003ff047819 */ /* 0x000fc80000011404 */
[----:B------:R-:W-:-:S04]  /*1ee0*/  IADD3 R32, P0, R4, UR7, RZ ;  /* 0x0000000704207c10 */ /* 0x000fc8000ff1e0ff */
[----:B------:R-:W-:-:S03]  /*1ef0*/  LEA.HI.X.SX32 R33, R4, UR6, 0x1, P0 ;  /* 0x0000000604217c11 */ /* 0x000fc600080f0eff */
[----:B------:R-:W-:Y:S06]  /*1f00*/  @!P1 BRA `(.L_x_204) ;  /* 0x0000001800f09947 */ /* 0x000fec0003800000 */
        /* <DEDUP_REMOVED lines=30> */
[----:B------:R-:W-:Y:S05]  /*20f0*/  CALL.REL.NOINC `($__internal_4_$__cuda_sm20_div_s64) ;  /* 0x0000002400cc7944 */ /* 0x000fea0003c00000 */
        /* <DEDUP_REMOVED lines=9> */
.L_x_206:
        /* <DEDUP_REMOVED lines=22> */
.L_x_207:
[----:B------:R-:W-:Y:S05]  /*22f0*/  BSYNC B0 ;  /* 0x0000000000007941 */ /* 0x000fea0003800000 */
.L_x_205:
        /* <DEDUP_REMOVED lines=11> */
[-C--:B------:R-:W-:Y:S02]  /*23b0*/  IADD3.X R16, RZ, ~R19.reuse, RZ, P0, !PT ;  /* 0x80000013ff107210 */ /* 0x080fe400007fe4ff */
[----:B------:R-:W-:Y:S01]  /*23c0*/  MOV R36, R18 ;  /* 0x0000001200247202 */ /* 0x000fe20000000f00 */
[----:B------:R-:W-:Y:S01]  /*23d0*/  IMAD.WIDE.U32 R32, R23, R20, R32 ;  /* 0x0000001417207225 */ /* 0x000fe200078e0020 */
[----:B------:R-:W-:-:S03]  /*23e0*/  MOV R37, R19 ;  /* 0x0000001300257202 */ /* 0x000fc60000000f00 */
[----:B------:R-:W-:-:S04]  /*23f0*/  IMAD R21, R16, R23, RZ ;  /* 0x0000001710157224 */ /* 0x000fc800078e02ff */
[----:B------:R-:W-:-:S05]  /*2400*/  IMAD R0, R0, R20, R21 ;  /* 0x0000001400007224 */ /* 0x000fca00078e0215 */
[----:B------:R-:W-:Y:S01]  /*2410*/  IADD3 R0, R33, R0, RZ ;  /* 0x0000000021007210 */ /* 0x000fe20007ffe0ff */
[----:B------:R-:W-:Y:S05]  /*2420*/  BRA `(.L_x_210) ;  /* 0x0000000000587947 */ /* 0x000fea0003800000 */
.L_x_209:
        /* <DEDUP_REMOVED lines=22> */
.L_x_210:
[----:B------:R-:W-:Y:S05]  /*2590*/  BSYNC B0 ;  /* 0x0000000000007941 */ /* 0x000fea0003800000 */
.L_x_208:
        /* <DEDUP_REMOVED lines=11> */
[----:B------:R-:W-:Y:S05]  /*2650*/  CALL.REL.NOINC `($__internal_4_$__cuda_sm20_div_s64) ;  /* 0x0000002000747944 */ /* 0x000fea0003c00000 */
[----:B------:R-:W-:-:S04]  /*2660*/  IADD3 R17, P0, RZ, -R18, RZ ;  /* 0x80000012ff117210 */ /* 0x000fc80007f1e0ff */
[----:B------:R-:W-:Y:S01]  /*2670*/  IADD3.X R16, RZ, ~R19, RZ, P0, !PT ;  /* 0x80000013ff107210 */ /* 0x000fe200007fe4ff */
[----:B------:R-:W-:-:S04]  /*2680*/  IMAD.WIDE.U32 R36, R5, R17, R36 ;  /* 0x0000001105247225 */ /* 0x000fc800078e0024 */
[----:B------:R-:W-:-:S04]  /*2690*/  IMAD R16, R16, R5, RZ ;  /* 0x0000000510107224 */ /* 0x000fc800078e02ff */
[----:B------:R-:W-:-:S05]  /*26a0*/  IMAD R4, R4, R17, R16 ;  /* 0x0000001104047224 */ /* 0x000fca00078e0210 */
[----:B------:R-:W-:Y:S01]  /*26b0*/  IADD3 R4, R37, R4, RZ ;  /* 0x0000000425047210 */ /* 0x000fe20007ffe0ff */
[----:B------:R-:W-:Y:S05]  /*26c0*/  BRA `(.L_x_213) ;  /* 0x0000000000587947 */ /* 0x000fea0003800000 */
.L_x_212:
[----:B------:R-:W0:Y:S01]  /*26d0*/  I2F.U32.RP R19, R5 ;  /* 0x0000000500137306 */ /* 0x000e220000209000 */
[----:B------:R-:W-:-:S07]  /*26e0*/  ISETP.NE.U32.AND P0, PT, R5, RZ, PT ;  /* 0x000000ff0500720c */ /* 0x000fce0003f05070 */
[----:B0-----:R-:W0:Y:S02]  /*26f0*/  MUFU.RCP R16, R19 ;  /* 0x0000001300107308 */ /* 0x001e240000001000 */
[----:B0-----:R-:W-:Y:S01]  /*2700*/  IADD3 R16, R16, 0xffffffe, RZ ;  /* 0x0ffffffe10107810 */ /* 0x001fe20007ffe0ff */
[----:B------:R-:W-:-:S05]  /*2710*/  HFMA2.MMA R19, -RZ, RZ, 0, 0 ;  /* 0x00000000ff137435 */ /* 0x000fca00000001ff */
        /* <DEDUP_REMOVED lines=17> */
.L_x_213:
[----:B------:R-:W-:Y:S05]  /*2830*/  BSYNC B0 ;  /* 0x0000000000007941 */ /* 0x000fea0003800000 */
.L_x_211:
        /* <DEDUP_REMOVED lines=38> */
[----:B------:R-:W-:Y:S05]  /*2aa0*/  CALL.REL.NOINC `($__internal_4_$__cuda_sm20_div_s64) ;  /* 0x0000001c00607944 */ /* 0x000fea0003c00000 */
        /* <DEDUP_REMOVED lines=12> */
.L_x_215:
        /* <DEDUP_REMOVED lines=23> */
.L_x_216:
[----:B------:R-:W-:Y:S05]  /*2ce0*/  BSYNC B0 ;  /* 0x0000000000007941 */ /* 0x000fea0003800000 */
.L_x_214:
        /* <DEDUP_REMOVED lines=18> */
.L_x_218:
        /* <DEDUP_REMOVED lines=22> */
.L_x_219:
[----:B------:R-:W-:Y:S05]  /*2f70*/  BSYNC B0 ;  /* 0x0000000000007941 */ /* 0x000fea0003800000 */
.L_x_217:
        /* <DEDUP_REMOVED lines=20> */
.L_x_221:
[----:B------:R-:W0:Y:S01]  /*30c0*/  I2F.U32.RP R19, R13 ;  /* 0x0000000d00137306 */ /* 0x000e220000209000 */
[----:B------:R-:W-:Y:S01]  /*30d0*/  IMAD.MOV.U32 R20, RZ, RZ, RZ ;  /* 0x000000ffff147224 */ /* 0x000fe200078e00ff */
[----:B------:R-:W-:-:S06]  /*30e0*/  ISETP.NE.U32.AND P0, PT, R13, RZ, PT ;  /* 0x000000ff0d00720c */ /* 0x000fcc0003f05070 */
        /* <DEDUP_REMOVED lines=20> */
.L_x_222:
[----:B------:R-:W-:Y:S05]  /*3230*/  BSYNC B0 ;  /* 0x0000000000007941 */ /* 0x000fea0003800000 */
.L_x_220:
[----:B------:R-:W-:Y:S01]  /*3240*/  SHF.R.S32.HI R17, RZ, 0x1f, R7 ;  /* 0x0000001fff117819 */ /* 0x000fe20000011407 */
[-C--:B------:R-:W-:Y:S01]  /*3250*/  IMAD R12, R19, R7.reuse, RZ ;  /* 0x00000007130c7224 */ /* 0x080fe200078e02ff */
[----:B------:R-:W-:Y:S01]  /*3260*/  ULDC UR4, c[0x0][0x2c4] ;  /* 0x0000b10000047ab9 */ /* 0x000fe20000000800 */
[----:B------:R-:W-:Y:S01]  /*3270*/  IMAD.WIDE.U32 R42, R18, R7, RZ ;  /* 0x00000007122a7225 */ /* 0x000fe200078e00ff */
[----:B------:R-:W-:Y:S03]  /*3280*/  BSSY B0, `(.L_x_223) ;  /* 0x000003a000007945 */ /* 0x000fe60003800000 */
[----:B------:R-:W-:Y:S01]  /*3290*/  IMAD R7, R17, R18, R12 ;  /* 0x0000001211077224 */ /* 0x000fe200078e020c */
[----:B------:R-:W-:Y:S01]  /*32a0*/  SHF.R.S32.HI R18, RZ, 0x1f, R2 ;  /* 0x0000001fff127819 */ /* 0x000fe20000011402 */
[----:B------:R-:W-:Y:S01]  /*32b0*/  IMAD R17, R15, R2, RZ ;  /* 0x000000020f117224 */ /* 0x000fe200078e02ff */
[----:B------:R-:W-:Y:S01]  /*32c0*/  LOP3.LUT R15, R41, R10, RZ, 0xfc, !PT ;  /* 0x0000000a290f7212 */ /* 0x000fe200078efcff */
[----:B------:R-:W-:Y:S01]  /*32d0*/  IMAD R45, R23, UR4, RZ ;  /* 0x00000004172d7c24 */ /* 0x000fe2000f8e02ff */
[----:B------:R-:W-:Y:S01]  /*32e0*/  IADD3 R7, R43, R7, RZ ;  /* 0x000000072b077210 */ /* 0x000fe20007ffe0ff */
[----:B------:R-:W-:Y:S01]  /*32f0*/  IMAD R17, R18, R13, R17 ;  /* 0x0000000d12117224 */ /* 0x000fe200078e0211 */
[----:B------:R-:W-:Y:S01]  /*3300*/  ISETP.NE.U32.AND P0, PT, R15, RZ, PT ;  /* 0x000000ff0f00720c */ /* 0x000fe20003f05070 */
[----:B------:R-:W-:Y:S01]  /*3310*/  IMAD R12, R14, R45, RZ ;  /* 0x0000002d0e0c7224 */ /* 0x000fe200078e02ff */
[----:B------:R-:W-:Y:S01]  /*3320*/  SHF.R.S32.HI R19, RZ, 0x1f, R45 ;  /* 0x0000001fff137819 */ /* 0x000fe2000001142d */
        /* <DEDUP_REMOVED lines=11> */
[----:B------:R-:W-:Y:S05]  /*33e0*/  CALL.REL.NOINC `($__internal_4_$__cuda_sm20_div_s64) ;  /* 0x0000001400107944 */ /* 0x000fea0003c00000 */
        /* <DEDUP_REMOVED lines=12> */
.L_x_224:
        /* <DEDUP_REMOVED lines=23> */
.L_x_225:
[----:B------:R-:W-:Y:S05]  /*3620*/  BSYNC B0 ;  /* 0x0000000000007941 */ /* 0x000fea0003800000 */
.L_x_223:
        /* <DEDUP_REMOVED lines=29> */
.L_x_227:
        /* <DEDUP_REMOVED lines=23> */
.L_x_228:
[----:B------:R-:W-:Y:S05]  /*3970*/  BSYNC B0 ;  /* 0x0000000000007941 */ /* 0x000fea0003800000 */
.L_x_226:
[----:B------:R-:W-:Y:S01]  /*3980*/  IADD3 R33, P1, P0, R36, R34, R32 ;  /* 0x0000002224217210 */ /* 0x000fe2000783e020 */
[----:B------:R-:W-:-:S03]  /*3990*/  ULDC.64 UR4, c[0x0][0x2b0] ;  /* 0x0000ac0000047ab9 */ /* 0x000fc60000000a00 */
[----:B------:R-:W-:Y:S02]  /*39a0*/  IADD3 R33, P3, P2, R42, R33, R44 ;  /* 0x000000212a217210 */ /* 0x000fe40007a7e02c */
[----:B------:R-:W-:Y:S01]  /*39b0*/  IADD3.X R0, R4, R5, R0, P1, P0 ;  /* 0x0000000504007210 */ /* 0x000fe20000fe0400 */
[----:B------:R-:W-:Y:S01]  /*39c0*/  IMAD R5, R19, R6, RZ ;  /* 0x0000000613057224 */ /* 0x000fe200078e02ff */
[----:B------:R-:W-:Y:S02]  /*39d0*/  IADD3 R14, P1, P0, R46, R33, R14 ;  /* 0x000000212e0e7210 */ /* 0x000fe4000783e00e */
[----:B------:R-:W-:Y:S02]  /*39e0*/  IADD3.X R0, R7, R0, R2, P3, P2 ;  /* 0x0000000007007210 */ /* 0x000fe40001fe4402 */
[----:B------:R-:W-:Y:S02]  /*39f0*/  SHF.R.S32.HI R2, RZ, 0x1f, R6 ;  /* 0x0000001fff027819 */ /* 0x000fe40000011406 */
[----:B------:R-:W-:-:S02]  /*3a00*/  IADD3.X R15, R11, R0, R12, P1, P0 ;  /* 0x000000000b0f7210 */ /* 0x000fc40000fe040c */
[----:B------:R-:W-:Y:S01]  /*3a10*/  SHF.R.S32.HI R0, RZ, 0x1f, R3 ;  /* 0x0000001fff007819 */ /* 0x000fe20000011403 */
[-C--:B------:R-:W-:Y:S02]  /*3a20*/  IMAD R2, R2, R18.reuse, R5 ;  /* 0x0000001202027224 */ /* 0x080fe400078e0205 */
[----:B------:R-:W-:-:S04]  /*3a30*/  IMAD.WIDE.U32 R14, R6, R18, R14 ;  /* 0x00000012060e7225 */ /* 0x000fc800078e000e */
[----:B------:R-:W-:Y:S02]  /*3a40*/  IMAD R5, R8, R3, RZ ;  /* 0x0000000308057224 */ /* 0x000fe400078e02ff */
        /* <DEDUP_REMOVED lines=8> */
.L_x_204:
[----:B------:R-:W-:Y:S02]  /*3ad0*/  ULDC.64 UR4, c[0x0][0x2b0] ;  /* 0x0000ac0000047ab9 */ /* 0x000fe40000000a00 */
[----:B------:R-:W-:-:S04]  /*3ae0*/  LEA R2, P0, R32, UR4, 0x2 ;  /* 0x0000000420027c11 */ /* 0x000fc8000f8010ff */
[----:B------:R-:W-:-:S05]  /*3af0*/  LEA.HI.X R3, R32, UR5, R33, 0x2, P0 ;  /* 0x0000000520037c11 */ /* 0x000fca00080f1421 */
[----:B------:R0:W-:Y:S04]  /*3b00*/  STG.E desc[UR8][R2.64], R27 ;  /* 0x0000001b02007986 */ /* 0x0001e8000c101908 */
.L_x_203:
[----:B------:R-:W-:Y:S05]  /*3b10*/  BSYNC B1 ;  /* 0x0000000000017941 */ /* 0x000fea0003800000 */
.L_x_202:
[----:B01----:R-:W0:Y:S01]  /*3b20*/  S2R R2, SR_TID.X ;  /* 0x0000000000027919 */ /* 0x003e220000002100 */
[----:B------:R-:W1:Y:S01]  /*3b30*/  LDC R0, c[0x0][0x3c4] ;  /* 0x0000f100ff007b82 */ /* 0x000e620000000800 */
[----:B------:R-:W-:Y:S01]  /*3b40*/  BSSY B0, `(.L_x_229) ;  /* 0x0000012000007945 */ /* 0x000fe20003800000 */
[----:B0-----:R-:W-:-:S04]  /*3b50*/  SHF.R.S32.HI R3, RZ, 0x1f, R2 ;  /* 0x0000001fff037819 */ /* 0x001fc80000011402 */
[----:B------:R-:W-:-:S04]  /*3b60*/  LEA.HI R32, R3, R2, RZ, 0x3 ;  /* 0x0000000203207211 */ /* 0x000fc800078f18ff */
[----:B------:R-:W-:-:S05]  /*3b70*/  LOP3.LUT R31, R32, 0xfffffff8, RZ, 0xc0, !PT ;  /* 0xfffffff8201f7812 */ /* 0x000fca00078ec0ff */
[----:B------:R-:W-:-:S05]  /*3b80*/  IMAD.IADD R31, R2, 0x1, -R31 ;  /* 0x00000001021f7824 */ /* 0x000fca00078e0a1f */
[----:B-1----:R-:W-:-:S04]  /*3b90*/  ISETP.GE.AND P0, PT, R31, R0, PT ;  /* 0x000000001f00720c */ /* 0x002fc80003f06270 */
[----:B------:R-:W-:-:S13]  /*3ba0*/  ISETP.LT.AND P0, PT, R2, 0x80, !P0 ;  /* 0x000000800200780c */ /* 0x000fda0004701270 */
[----:B------:R-:W-:Y:S05]  /*3bb0*/  @!P0 BRA `(.L_x_230) ;  /* 0x0000000000288947 */ /* 0x000fea0003800000 */
[----:B------:R-:W0:Y:S01]  /*3bc0*/  S2R R2, SR_CgaCtaId ;  /* 0x0000000000027919 */ /* 0x000e220000008800 */
[----:B------:R-:W-:Y:S01]  /*3bd0*/  FADD.FTZ R4, -R27, R30 ;  /* 0x0000001e1b047221 */ /* 0x000fe20000010100 */
[----:B------:R-:W-:-:S03]  /*3be0*/  MOV R3, 0x400 ;  /* 0x0000040000037802 */ /* 0x000fc60000000f00 */
[----:B------:R-:W-:-:S06]  /*3bf0*/  FMUL.FTZ R4, R4, 1.4426950216293334961 ;  /* 0x3fb8aa3b04047820 */ /* 0x000fcc0000410000 */
[----:B------:R-:W1:Y:S01]  /*3c00*/  MUFU.EX2 R4, R4 ;  /* 0x0000000400047308 */ /* 0x000e620000000800 */
[----:B0-----:R-:W-:Y:S02]  /*3c10*/  LEA R2, R2, R3, 0x18 ;  /* 0x0000000302027211 */ /* 0x001fe400078ec0ff */
[----:B------:R-:W-:-:S03]  /*3c20*/  SHF.R.S32.HI R3, RZ, 0x3, R32 ;  /* 0x00000003ff037819 */ /* 0x000fc60000011420 */
[----:B------:R-:W-:-:S05]  /*3c30*/  IMAD R2, R31, 0x44, R2 ;  /* 0x000000441f027824 */ /* 0x000fca00078e0202 */
[----:B------:R-:W-:-:S05]  /*3c40*/  LEA R3, R3, R2, 0x2 ;  /* 0x0000000203037211 */ /* 0x000fca00078e10ff */
[----:B-1----:R0:W-:Y:S02]  /*3c50*/  STS [R3], R4 ;  /* 0x0000000403007388 */ /* 0x0021e40000000800 */
.L_x_230:
[----:B------:R-:W-:Y:S05]  /*3c60*/  BSYNC B0 ;  /* 0x0000000000007941 */ /* 0x000fea0003800000 */
.L_x_229:
[----:B------:R-:W-:Y:S01]  /*3c70*/  ISETP.GE.AND P0, PT, R0, 0x1, PT ;  /* 0x000000010000780c */ /* 0x000fe20003f06270 */
[----:B------:R-:W-:Y:S01]  /*3c80*/  IMAD.SHL.U32 R31, R31, 0x4, RZ ;  /* 0x000000041f1f7824 */ /* 0x000fe200078e00ff */
[----:B------:R-:W-:Y:S01]  /*3c90*/  BAR.SYNC.DEFER_BLOCKING 0x0 ;  /* 0x0000000000007b1d */ /* 0x000fe20000010000 */
[----:B------:R-:W-:Y:S01]  /*3ca0*/  CS2R R10, SRZ ;  /* 0x00000000000a7805 */ /* 0x000fe2000001ff00 */
[----:B------:R-:W-:Y:S01]  /*3cb0*/  IMAD.MOV.U32 R13, RZ, RZ, RZ ;  /* 0x000000ffff0d7224 */ /* 0x000fe200078e00ff */
[----:B------:R-:W-:Y:S02]  /*3cc0*/  CS2R R8, SRZ ;  /* 0x0000000000087805 */ /* 0x000fe4000001ff00 */
[----:B------:R-:W-:Y:S02]  /*3cd0*/  CS2R R6, SRZ ;  /* 0x0000000000067805 */ /* 0x000fe4000001ff00 */
[----:B0-----:R-:W-:Y:S02]  /*3ce0*/  CS2R R4, SRZ ;  /* 0x0000000000047805 */ /* 0x001fe4000001ff00 */
[----:B------:R-:W-:Y:S01]  /*3cf0*/  CS2R R2, SRZ ;  /* 0x0000000000027805 */ /* 0x000fe2000001ff00 */
[----:B------:R-:W-:Y:S01]  /*3d00*/  IMAD.MOV.U32 R0, RZ, RZ, RZ ;  /* 0x000000ffff007224 */ /* 0x000fe200078e00ff */
[----:B------:R-:W-:Y:S01]  /*3d10*/  SHF.R.S32.HI R32, RZ, 0x3, R32 ;  /* 0x00000003ff207819 */ /* 0x000fe20000011420 */
[----:B------:R-:W-:-:S02]  /*3d20*/  VIADD R30, R31, 0x20 ;  /* 0x000000201f1e7836 */ /* 0x000fc40000000000 */
[----:B------:R-:W-:Y:S01]  /*3d30*/  VIADD R29, R31, 0x40 ;  /* 0x000000401f1d7836 */ /* 0x000fe20000000000 */
[----:B------:R-:W-:Y:S06]  /*3d40*/  @!P0 BRA `(.L_x_231) ;  /* 0x0000000400008947 */ /* 0x000fec0003800000 */
        /* <DEDUP_REMOVED lines=28> */
.L_x_234:
[----:B------:R-:W-:Y:S01]  /*3f10*/  MOV R35, R33 ;  /* 0x0000002100237202 */ /* 0x000fe20000000f00 */
[----:B------:R-:W-:Y:S04]  /*3f20*/  BSSY B0, `(.L_x_232) ;  /* 0x000000e000007945 */ /* 0x000fe80003800000 */
[----:B------:R-:W-:Y:S05]  /*3f30*/  @P3 BRA `(.L_x_233) ;  /* 0x0000000000303947 */ /* 0x000fea0003800000 */
        /* <DEDUP_REMOVED lines=12> */
.L_x_233:
[----:B------:R-:W-:Y:S05]  /*4000*/  BSYNC B0 ;  /* 0x0000000000007941 */ /* 0x000fea0003800000 */
.L_x_232:
[----:B------:R1:W2:Y:S01]  /*4010*/  LDS R12, [R14] ;  /* 0x000000000e0c7984 */ /* 0x0002a20000000800 */
[----:B------:R-:W3:Y:S01]  /*4020*/  LDC R15, c[0x0][0x3c4] ;  /* 0x0000f100ff0f7b82 */ /* 0x000ee20000000800 */
[----:B------:R-:W-:Y:S01]  /*4030*/  UIADD3 UR5, UR5, 0x1, URZ ;  /* 0x0000000105057890 */ /* 0x000fe2000fffe03f */
[----:B0-----:R-:W-:Y:S04]  /*4040*/  IADD3 R34, P0, R36, R34, RZ ;  /* 0x0000002224227210 */ /* 0x001fe80007f1e0ff */
[----:B------:R-:W-:Y:S02]  /*4050*/  IADD3.X R33, R37, R35, RZ, P0, !PT ;  /* 0x0000002325217210 */ /* 0x000fe400007fe4ff */
[----:B-1----:R-:W-:Y:S01]  /*4060*/  IADD3 R14, R14, 0x44, RZ ;  /* 0x000000440e0e7810 */ /* 0x002fe20007ffe0ff */
[C---:B--2--5:R-:W-:Y:S01]  /*4070*/  FFMA.FTZ R3, R12.reuse, R16, R3 ;  /* 0x000000100c037223 */ /* 0x064fe20000010003 */
[----:B---3--:R-:W-:Y:S01]  /*4080*/  ISETP.LE.AND P0, PT, R15, UR5, PT ;  /* 0x000000050f007c0c */ /* 0x008fe2000bf03270 */
        /* <DEDUP_REMOVED lines=10> */
[----:B------:R-:W-:Y:S02]  /*4130*/  FFMA.FTZ R10, R12, R27, R10 ;  /* 0x0000001b0c0a7223 */ /* 0x000fe4000001000a */
[----:B------:R-:W-:Y:S05]  /*4140*/  @!P0 BRA `(.L_x_234) ;  /* 0xfffffffc00708947 */ /* 0x000fea000383ffff */
.L_x_231:
        /* <DEDUP_REMOVED lines=89> */
[CC--:B------:R-:W-:Y:S02]  /*46e0*/  @!P2 IADD3 R18, P0, R31.reuse, R20.reuse, RZ ;  /* 0x000000141f12a210 */ /* 0x0c0fe40007f1e0ff */
[----:B------:R-:W-:Y:S02]  /*46f0*/  @!P1 IADD3 R0, P3, R30, R20, RZ ;  /* 0x000000141e009210 */ /* 0x000fe40007f7e0ff */
[----:B------:R-:W-:Y:S02]  /*4700*/  @!P2 LEA.HI.X.SX32 R31, R31, R12, 0x1, P0 ;  /* 0x0000000c1f1fa211 */ /* 0x000fe400000f0eff */
        /* <DEDUP_REMOVED lines=18> */
        .weak           $__internal_4_$__cuda_sm20_div_s64
        .type           $__internal_4_$__cuda_sm20_div_s64,@function
        .size           $__internal_4_$__cuda_sm20_div_s64,(.L_x_6198 - $__internal_4_$__cuda_sm20_div_s64)
$__internal_4_$__cuda_sm20_div_s64:
        /* <DEDUP_REMOVED lines=29> */
[----:B------:R-:W-:-:S04]  /*4a00*/  IMAD.X R18, RZ, RZ, ~R18, P0 ;  /* 0x000000ffff127224 */ /* 0x000fc800000e0e12 */
[----:B------:R-:W-:-:S04]  /*4a10*/  IMAD.WIDE.U32 R48, P5, R49, R18, R48 ;  /* 0x0000001231307225 */ /* 0x000fc800078a0030 */
[----:B------:R-:W-:-:S04]  /*4a20*/  IMAD.HI.U32 R19, P4, R25, R20, R48 ;  /* 0x0000001419137227 */ /* 0x000fc80007880030 */
[CC--:B------:R-:W-:Y:S02]  /*4a30*/  IMAD R20, R25.reuse, R18.reuse, RZ ;  /* 0x0000001219147224 */ /* 0x0c0fe400078e02ff */
[----:B------:R-:W-:-:S03]  /*4a40*/  IMAD.HI.U32 R18, R25, R18, RZ ;  /* 0x0000001219127227 */ /* 0x000fc600078e00ff */
[----:B------:R-:W-:Y:S01]  /*4a50*/  IADD3 R20, P3, R20, R19, RZ ;  /* 0x0000001314147210 */ /* 0x000fe20007f7e0ff */
[----:B------:R-:W-:Y:S01]  /*4a60*/  IMAD.X R25, R18, 0x1, R25, P5 ;  /* 0x0000000112197824 */ /* 0x000fe200028e0619 */
[----:B------:R-:W-:Y:S01]  /*4a70*/  IADD3 R19, P0, RZ, -R26, RZ ;  /* 0x8000001aff137210 */ /* 0x000fe20007f1e0ff */
[----:B------:R-:W-:-:S03]  /*4a80*/  IMAD.MOV.U32 R49, RZ, RZ, RZ ;  /* 0x000000ffff317224 */ /* 0x000fc600078e00ff */
[----:B------:R-:W-:Y:S02]  /*4a90*/  SEL R19, R19, R26, !P1 ;  /* 0x0000001a13137207 */ /* 0x000fe40004800000 */
[----:B------:R-:W-:Y:S02]  /*4aa0*/  IADD3.X R26, RZ, ~R17, RZ, P0, !PT ;  /* 0x80000011ff1a7210 */ /* 0x000fe400007fe4ff */
[----:B------:R-:W-:Y:S01]  /*4ab0*/  IADD3.X R25, RZ, RZ, R25, P3, P4 ;  /* 0x000000ffff197210 */ /* 0x000fe20001fe8419 */
[----:B------:R-:W-:Y:S01]  /*4ac0*/  IMAD.HI.U32 R48, R20, R19, RZ ;  /* 0x0000001314307227 */ /* 0x000fe200078e00ff */
[----:B------:R-:W-:-:S05]  /*4ad0*/  SEL R18, R26, R17, !P1 ;  /* 0x000000111a127207 */ /* 0x000fca0004800000 */
[----:B------:R-:W-:-:S04]  /*4ae0*/  IMAD.WIDE.U32 R48, R20, R18, R48 ;  /* 0x0000001214307225 */ /* 0x000fc800078e0030 */
[C---:B------:R-:W-:Y:S02]  /*4af0*/  IMAD R26, R25.reuse, R18, RZ ;  /* 0x00000012191a7224 */ /* 0x040fe400078e02ff */
[----:B------:R-:W-:-:S04]  /*4b00*/  IMAD.HI.U32 R29, P0, R25, R19, R48 ;  /* 0x00000013191d7227 */ /* 0x000fc80007800030 */
[----:B------:R-:W-:Y:S01]  /*4b10*/  IMAD.HI.U32 R25, R25, R18, RZ ;  /* 0x0000001219197227 */ /* 0x000fe200078e00ff */
[----:B------:R-:W-:-:S03]  /*4b20*/  IADD3 R26, P1, R26, R29, RZ ;  /* 0x0000001d1a1a7210 */ /* 0x000fc60007f3e0ff */
[----:B------:R-:W-:Y:S02]  /*4b30*/  IMAD.X R25, RZ, RZ, R25, P0 ;  /* 0x000000ffff197224 */ /* 0x000fe400000e0619 */
[----:B------:R-:W-:-:S04]  /*4b40*/  IMAD.WIDE.U32 R48, R26, R38, RZ ;  /* 0x000000261a307225 */ /* 0x000fc800078e00ff */
[----:B------:R-:W-:Y:S01]  /*4b50*/  IMAD R20, R26, R39, R49 ;  /* 0x000000271a147224 */ /* 0x000fe200078e0231 */
[----:B------:R-:W-:Y:S01]  /*4b60*/  IADD3 R19, P0, -R48, R19, RZ ;  /* 0x0000001330137210 */ /* 0x000fe20007f1e1ff */
[----:B------:R-:W-:-:S03]  /*4b70*/  IMAD.X R25, RZ, RZ, R25, P1 ;  /* 0x000000ffff197224 */ /* 0x000fc600008e0619 */
[-C--:B------:R-:W-:Y:S01]  /*4b80*/  ISETP.GE.U32.AND P4, PT, R19, R38.reuse, PT ;  /* 0x000000261300720c */ /* 0x080fe20003f86070 */
[-C--:B------:R-:W-:Y:S01]  /*4b90*/  IMAD R29, R25, R38.reuse, R20 ;  /* 0x00000026191d7224 */ /* 0x080fe200078e0214 */
[----:B------:R-:W-:-:S04]  /*4ba0*/  IADD3 R20, P3, R19, -R38, RZ ;  /* 0x8000002613147210 */ /* 0x000fc80007f7e0ff */
[----:B------:R-:W-:Y:S02]  /*4bb0*/  IADD3.X R18, ~R29, R18, RZ, P0, !PT ;  /* 0x000000121d127210 */ /* 0x000fe400007fe5ff */
[----:B------:R-:W-:Y:S02]  /*4bc0*/  IADD3 R29, P1, R26, 0x1, RZ ;  /* 0x000000011a1d7810 */ /* 0x000fe40007f3e0ff */
[----:B------:R-:W-:-:S04]  /*4bd0*/  ISETP.GE.U32.AND.EX P4, PT, R18, R39, PT, P4 ;  /* 0x000000271200720c */ /* 0x000fc80003f86140 */
[----:B------:R-:W-:Y:S01]  /*4be0*/  SEL R20, R20, R19, P4 ;  /* 0x0000001314147207 */ /* 0x000fe20002000000 */
[----:B------:R-:W-:Y:S01]  /*4bf0*/  IMAD.X R19, R18, 0x1, ~R39, P3 ;  /* 0x0000000112137824 */ /* 0x000fe200018e0e27 */
[----:B------:R-:W-:Y:S02]  /*4c00*/  SEL R29, R29, R26, P4 ;  /* 0x0000001a1d1d7207 */ /* 0x000fe40002000000 */
[----:B------:R-:W-:Y:S01]  /*4c10*/  ISETP.GE.U32.AND P0, PT, R20, R38, PT ;  /* 0x000000261400720c */ /* 0x000fe20003f06070 */
[----:B------:R-:W-:Y:S01]  /*4c20*/  IMAD.X R20, RZ, RZ, R25, P1 ;  /* 0x000000ffff147224 */ /* 0x000fe200008e0619 */
[----:B------:R-:W-:Y:S01]  /*4c30*/  SEL R19, R19, R18, P4 ;  /* 0x0000001213137207 */ /* 0x000fe20002000000 */
[----:B------:R-:W-:Y:S01]  /*4c40*/  IMAD.MOV.U32 R38, RZ, RZ, R22 ;  /* 0x000000ffff267224 */ /* 0x000fe200078e0016 */
[----:B------:R-:W-:Y:S02]  /*4c50*/  IADD3 R18, P1, R29, 0x1, RZ ;  /* 0x000000011d127810 */ /* 0x000fe40007f3e0ff */
[----:B------:R-:W-:-:S02]  /*4c60*/  SEL R20, R20, R25, P4 ;  /* 0x0000001914147207 */ /* 0x000fc40002000000 */
        /* <DEDUP_REMOVED lines=15> */
[----:B------:R-:W-:Y:S06]  /*4d60*/  RET.REL.NODEC R38 `(_ZN5flash32flash_fwd_splitkv_combine_kernelI23Flash_fwd_kernel_traitsILi96ELi64ELi128ELi4ELb0ELb0EN7cutlass6half_tE19Flash_kernel_traitsILi96ELi64ELi128ELi4ES3_EELi16ELi3ELb0EEEvNS_16Flash_fwd_paramsE) ;  /* 0xffffffb026a47950 */ /* 0x000fec0003c3ffff */
.L_x_235:
        /* <DEDUP_REMOVED lines=9> */
.L_x_6198:


//--------------------- .text._ZN5flash32flash_fwd_splitkv_combine_kernelI23Flash_fwd_kernel_traitsILi96ELi64ELi128ELi4ELb0ELb0EN7cutlass6half_tE19Flash_kernel_traitsILi96ELi64ELi128ELi4ES3_EELi16ELi2ELb0EEEvNS_16Flash_fwd_paramsE --------------------------
	.section	.text._ZN5flash32flash_fwd_splitkv_combine_kernelI23Flash_fwd_kernel_traitsILi96ELi64ELi128ELi4ELb0ELb0EN7cutlass6half_tE19Flash_kernel_traitsILi96ELi64ELi128ELi4ES3_EELi16ELi2ELb0EEEvNS_16Flash_fwd_paramsE,"ax",@progbits
	.align	128
        .global         _ZN5flash32flash_fwd_splitkv_combine_kernelI23Flash_fwd_kernel_traitsILi96ELi64ELi128ELi4ELb0ELb0EN7cutlass6half_tE19Flash_kernel_traitsILi96ELi64ELi128ELi4ES3_EELi16ELi2ELb0EEEvNS_16Flash_fwd_paramsE
        .type           _ZN5flash32flash_fwd_splitkv_combine_kernelI23Flash_fwd_kernel_traitsILi96ELi64ELi128ELi4ELb0ELb0EN7cutlass6half_tE19Flash_kernel_traitsILi96ELi64ELi128ELi4ES3_EELi16ELi2ELb0EEEvNS_16Flash_fwd_paramsE,@function
        .size           _ZN5flash32flash_fwd_splitkv_combine_kernelI23Flash_fwd_kernel_traitsILi96ELi64ELi128ELi4ELb0ELb0EN7cutlass6half_tE19Flash_kernel_traitsILi96ELi64ELi128ELi4ES3_EELi16ELi2ELb0EEEvNS_16Flash_fwd_paramsE,(.L_x_6199 - _ZN5flash32flash_fwd_splitkv_combine_kernelI23Flash_fwd_kernel_traitsILi96ELi64ELi128ELi4ELb0ELb0EN7cutlass6half_tE19Flash_kernel_traitsILi96ELi64ELi128ELi4ES3_EELi16ELi2ELb0EEEvNS_16Flash_fwd_paramsE)
        .other          _ZN5flash32flash_fwd_splitkv_combine_kernelI23Flash_fwd_kernel_traitsILi96ELi64ELi128ELi4ELb0ELb0EN7cutlass6half_tE19Flash_kernel_traitsILi96ELi64ELi128ELi4ES3_EELi16ELi2ELb0EEEvNS_16Flash_fwd_paramsE,@"STO_CUDA_ENTRY STV_DEFAULT"
_ZN5flash32flash_fwd_splitkv_combine_kernelI23Flash_fwd_kernel_traitsILi96ELi64ELi128ELi4ELb0ELb0EN7cutlass6half_tE19Flash_kernel_traitsILi96ELi64ELi128ELi4ES3_EELi16ELi2ELb0EEEvNS_16Flash_fwd_paramsE:
.text._ZN5flash32flash_fwd_splitkv_combine_kernelI23Flash_fwd_kernel_traitsILi96ELi64ELi128ELi4ELb0ELb0EN7cutlass6half_tE19Flash_kernel_traitsILi96ELi64ELi128ELi4ES3_EELi16ELi2ELb0EEEvNS_16Flash_fwd_paramsE:
        /* <DEDUP_REMOVED lines=23> */
[----:B------:R-:W-:Y:S05]  /*0170*/  CALL.REL.NOINC `($__internal_5_$__cuda_sm20_div_s64) ;  /* 0x00000044009c7944 */ /* 0x000fea0003c00000 */
[----:B------:R-:W-:Y:S05]  /*0180*/  BRA `(.L_x_237) ;  /* 0x00000000004c7947 */ /* 0x000fea0003800000 */
.L_x_236:
        /* <DEDUP_REMOVED lines=19> */
.L_x_237:
        /* <DEDUP_REMOVED lines=12> */
[----:B------:R-:W-:Y:S05]  /*0380*/  CALL.REL.NOINC `($__internal_5_$__cuda_sm20_div_s64) ;  /* 0x0000004400187944 */ /* 0x000fea0003c00000 */
[----:B------:R-:W-:Y:S02]  /*0390*/  MOV R8, R18 ;  /* 0x0000001200087202 */ /* 0x000fe40000000f00 */
[----:B------:R-:W-:Y:S01]  /*03a0*/  MOV R9, R19 ;  /* 0x0000001300097202 */ /* 0x000fe20000000f00 */
[----:B------:R-:W-:Y:S05]  /*03b0*/  BRA `(.L_x_240) ;  /* 0x00000000004c7947 */ /* 0x000fea0003800000 */
.L_x_239:
        /* <DEDUP_REMOVED lines=19> */
.L_x_240:
[----:B------:R-:W-:Y:S05]  /*04f0*/  BSYNC B0 ;  /* 0x0000000000007941 */ /* 0x000fea0003800000 */
.L_x_238:
[----:B------:R-:W0:Y:S01]  /*0500*/  LDC R4, c[0x0][0x2c4] ;  /* 0x0000b100ff047b82 */ /* 0x000e220000000800 */
[----:B------:R-:W-:Y:S01]  /*0510*/  IMAD.MOV.U32 R10, RZ, RZ, RZ ;  /* 0x000000ffff0a7224 */ /* 0x000fe200078e00ff */
[----:B------:R-:W-:Y:S01]  /*0520*/  BSSY B0, `(.L_x_241) ;  /* 0x000003a000007945 */ /* 0x000fe20003800000 */
[----:B0-----:R-:W-:-:S04]  /*0530*/  IABS R7, R4 ;  /* 0x0000000400077213 */ /* 0x001fc80000000000 */
[----:B------:R-:W0:Y:S01]  /*0540*/  I2F.RP R12, R7 ;  /* 0x00000007000c7306 */ /* 0x000e220000209400 */
[----:B------:R-:W-:-:S04]  /*0550*/  IADD3 R2, R7, -0x1, R4 ;  /* 0xffffffff07027810 */ /* 0x000fc80007ffe004 */
[----:B------:R-:W-:-:S03]  /*0560*/  IABS R3, R2 ;  /* 0x0000000200037213 */ /* 0x000fc60000000000 */
        /* <DEDUP_REMOVED lines=34> */
.L_x_242:
        /* <DEDUP_REMOVED lines=19> */
.L_x_243:
[----:B------:R-:W-:Y:S05]  /*08c0*/  BSYNC B0 ;  /* 0x0000000000007941 */ /* 0x000fea0003800000 */
.L_x_241:
        /* <DEDUP_REMOVED lines=25> */
[C---:B------:R-:W-:Y:S02]  /*0a60*/  ISETP.NE.AND P2, PT, R3.reuse, RZ, PT ;  /* 0x000000ff0300720c */ /* 0x040fe40003f45270 */
[----:B------:R-:W-:Y:S02]  /*0a70*/  ISETP.GE.U32.AND P0, PT, R4, R7, PT ;  /* 0x000000070400720c */ /* 0x000fe40003f06070 */
[----:B------:R-:W-:Y:S02]  /*0a80*/  LEA.HI.SX32 R7, R3, 0x1, 0x1 ;  /* 0x0000000103077811 */ /* 0x000fe400078f0aff */
[----:B------:R-:W-:-:S09]  /*0a90*/  @!P3 IADD3 R7, R2, RZ, RZ ;  /* 0x000000ff0207b210 */ /* 0x000fd20007ffe0ff */
        /* <DEDUP_REMOVED lines=44> */
[----:B------:R-:W-:Y:S02]  /*0d60*/  MOV R34, R18 ;  /* 0x0000001200227202 */ /* 0x000fe40000000f00 */
[----:B------:R-:W-:Y:S01]  /*0d70*/  MOV R35, R19 ;  /* 0x0000001300237202 */ /* 0x000fe20000000f00 */
[----:B------:R-:W-:Y:S05]  /*0d80*/  BRA `(.L_x_246) ;  /* 0x00000000004c7947 */ /* 0x000fea0003800000 */
.L_x_245:
        /* <DEDUP_REMOVED lines=19> */
.L_x_246:
[----:B------:R-:W-:Y:S05]  /*0ec0*/  BSYNC B0 ;  /* 0x0000000000007941 */ /* 0x000fea0003800000 */
.L_x_244:
[-C--:B------:R-:W-:Y:S01]  /*0ed0*/  IABS R17, R3.reuse ;  /* 0x0000000300117213 */ /* 0x080fe20000000000 */
[----:B------:R-:W0:Y:S01]  /*0ee0*/  LDC R6, c[0x0][0x2c4] ;  /* 0x0000b100ff067b82 */ /* 0x000e220000000800 */
[----:B------:R-:W-:Y:S01]  /*0ef0*/  IABS R7, R3 ;  /* 0x0000000300077213 */ /* 0x000fe20000000000 */
[----:B------:R-:W-:Y:S01]  /*0f00*/  BSSY B0, `(.L_x_247) ;  /* 0x000003c000007945 */ /* 0x000fe20003800000 */
[----:B------:R-:W1:Y:S03]  /*0f10*/  I2F.RP R16, R17 ;  /* 0x0000001100107306 */ /* 0x000e660000209400 */
[----:B------:R-:W-:-:S05]  /*0f20*/  IMAD.MOV R7, RZ, RZ, -R7 ;  /* 0x000000ffff077224 */ /* 0x000fca00078e0a07 */
[----:B-1----:R-:W1:Y:S01]  /*0f30*/  MUFU.RCP R18, R16 ;  /* 0x0000001000127308 */ /* 0x002e620000001000 */
[----:B0-----:R-:W-:Y:S01]  /*0f40*/  IADD3 R6, R17, -0x1, R6 ;  /* 0xffffffff11067810 */ /* 0x001fe20007ffe006 */
[----:B-1----:R-:W-:-:S06]  /*0f50*/  VIADD R18, R18, 0xffffffe ;  /* 0x0ffffffe12127836 */ /* 0x002fcc0000000000 */
[----:B------:R-:W0:Y:S02]  /*0f60*/  F2I.FTZ.U32.TRUNC.NTZ R19, R18 ;  /* 0x0000001200137305 */ /* 0x000e24000021f000 */
[----:B0-----:R-:W-:Y:S02]  /*0f70*/  IMAD.MOV R10, RZ, RZ, -R19 ;  /* 0x000000ffff0a7224 */ /* 0x001fe400078e0a13 */
[----:B------:R-:W-:Y:S02]  /*0f80*/  IMAD.MOV.U32 R18, RZ, RZ, RZ ;  /* 0x000000ffff127224 */ /* 0x000fe400078e00ff */
        /* <DEDUP_REMOVED lines=32> */
.L_x_248:
        /* <DEDUP_REMOVED lines=19> */
.L_x_249:
[----:B------:R-:W-:Y:S05]  /*12c0*/  BSYNC B0 ;  /* 0x0000000000007941 */ /* 0x000fea0003800000 */
.L_x_247:
[----:B------:R-:W0:Y:S01]  /*12d0*/  LDC R9, c[0x0][0x2c4] ;  /* 0x0000b100ff097b82 */ /* 0x000e220000000800 */
[----:B------:R-:W1:Y:S01]  /*12e0*/  S2R R16, SR_TID.X ;  /* 0x0000000000107919 */ /* 0x000e620000002100 */
[----:B------:R-:W-:Y:S01]  /*12f0*/  ISETP.GT.AND P4, PT, R3, RZ, PT ;  /* 0x000000ff0300720c */ /* 0x000fe20003f84270 */
[----:B------:R-:W-:Y:S01]  /*1300*/  ULDC UR5, c[0x0][0x3c4] ;  /* 0x0000f10000057ab9 */ /* 0x000fe20000000800 */
[----:B------:R-:W-:Y:S01]  /*1310*/  ULDC.64 UR8, c[0x0][0x208] ;  /* 0x0000820000087ab9 */ /* 0x000fe20000000a00 */
[----:B------:R-:W-:Y:S01]  /*1320*/  BSSY B0, `(.L_x_250) ;  /* 0x000003f000007945 */ /* 0x000fe20003800000 */
[----:B------:R-:W-:Y:S02]  /*1330*/  MOV R30, 0xff800000 ;  /* 0xff800000001e7802 */ /* 0x000fe40000000f00 */
        /* <DEDUP_REMOVED lines=14> */
[----:B------:R-:W-:Y:S01]  /*1420*/  IMAD.HI.U32 R17, R18, R7, RZ ;  /* 0x0000000712117227 */ /* 0x000fe200078e00ff */
[----:B------:R-:W-:-:S03]  /*1430*/  LEA.HI.SX32 R3, R3, 0x1, 0x1 ;  /* 0x0000000103037811 */ /* 0x000fc600078f0aff */
[----:B------:R-:W-:Y:S02]  /*1440*/  IMAD.MOV R18, RZ, RZ, -R17 ;  /* 0x000000ffff127224 */ /* 0x000fe400078e0a11 */
[----:B------:R-:W-:Y:S01]  /*1450*/  @!P4 IMAD.MOV R3, RZ, RZ, R6 ;  /* 0x000000ffff03c224 */ /* 0x000fe200078e0206 */
[----:B------:R-:W-:Y:S01]  /*1460*/  @!P1 MOV R6, 0x400 ;  /* 0x0000040000069802 */ /* 0x000fe20000000f00 */
[C---:B------:R-:W-:Y:S02]  /*1470*/  IMAD R19, R8.reuse, R18, R7 ;  /* 0x0000001208137224 */ /* 0x040fe400078e0207 */
[----:B------:R-:W0:Y:S03]  /*1480*/  @!P1 S2R R7, SR_CgaCtaId ;  /* 0x0000000000079919 */ /* 0x000e260000008800 */
[----:B------:R-:W-:-:S13]  /*1490*/  ISETP.GT.U32.AND P0, PT, R8, R19, PT ;  /* 0x000000130800720c */ /* 0x000fda0003f04070 */
[----:B------:R-:W-:Y:S02]  /*14a0*/  @!P0 IMAD.IADD R19, R19, 0x1, -R8 ;  /* 0x0000000113138824 */ /* 0x000fe400078e0a08 */
[----:B------:R-:W-:Y:S01]  /*14b0*/  @!P0 VIADD R17, R17, 0x1 ;  /* 0x0000000111118836 */ /* 0x000fe20000000000 */
[----:B------:R-:W-:Y:S02]  /*14c0*/  ISETP.NE.AND P0, PT, R9, RZ, PT ;  /* 0x000000ff0900720c */ /* 0x000fe40003f05270 */
[----:B------:R-:W-:Y:S02]  /*14d0*/  ISETP.GE.U32.AND P3, PT, R19, R8, PT ;  /* 0x000000081300720c */ /* 0x000fe40003f66070 */
[----:B------:R-:W-:Y:S02]  /*14e0*/  SHF.R.S32.HI R19, RZ, 0x1f, R16 ;  /* 0x0000001fff137819 */ /* 0x000fe40000011410 */
[----:B0-----:R-:W-:-:S09]  /*14f0*/  @!P1 LEA R7, R7, R6, 0x18 ;  /* 0x0000000607079211 */ /* 0x001fd200078ec0ff */
[----:B------:R-:W-:-:S05]  /*1500*/  @P3 VIADD R17, R17, 0x1 ;  /* 0x0000000111113836 */ /* 0x000fca0000000000 */
[----:B------:R-:W-:Y:S02]  /*1510*/  MOV R8, R17 ;  /* 0x0000001100087202 */ /* 0x000fe40000000f00 */
[----:B------:R-:W-:-:S03]  /*1520*/  LEA.HI R17, R19, R16, RZ, 0x4 ;  /* 0x0000001013117211 */ /* 0x000fc600078f20ff */
[----:B------:R-:W-:Y:S01]  /*1530*/  @!P2 IMAD.MOV R8, RZ, RZ, -R8 ;  /* 0x000000ffff08a224 */ /* 0x000fe200078e0a08 */
[----:B------:R-:W-:Y:S02]  /*1540*/  SHF.R.S32.HI R18, RZ, 0x4, R17 ;  /* 0x00000004ff127819 */ /* 0x000fe40000011411 */
[----:B------:R-:W-:Y:S02]  /*1550*/  @!P0 LOP3.LUT R8, RZ, R9, RZ, 0x33, !PT ;  /* 0x00000009ff088212 */ /* 0x000fe400078e33ff */
[C---:B------:R-:W-:Y:S01]  /*1560*/  ISETP.GE.AND P0, PT, R18.reuse, UR5, PT ;  /* 0x0000000512007c0c */ /* 0x040fe2000bf06270 */
[----:B------:R-:W-:Y:S01]  /*1570*/  @!P1 IMAD R7, R18, 0x44, R7 ;  /* 0x0000004412079824 */ /* 0x000fe200078e0207 */
[----:B------:R-:W-:Y:S01]  /*1580*/  LOP3.LUT R17, R17, 0xfffffff0, RZ, 0xc0, !PT ;  /* 0xfffffff011117812 */ /* 0x000fe200078ec0ff */
[----:B------:R-:W-:-:S04]  /*1590*/  IMAD R3, R3, R8, RZ ;  /* 0x0000000803037224 */ /* 0x000fc800078e02ff */
[----:B------:R-:W-:Y:S01]  /*15a0*/  IMAD.IADD R24, R16, 0x1, -R17 ;  /* 0x0000000110187824 */ /* 0x000fe200078e0a11 */
[----:B------:R-:W-:Y:S01]  /*15b0*/  IABS R27, R3 ;  /* 0x00000003001b7213 */ /* 0x000fe20000000000 */
[----:B------:R-:W-:Y:S02]  /*15c0*/  IMAD.MOV.U32 R17, RZ, RZ, -0x800000 ;  /* 0xff800000ff117424 */ /* 0x000fe400078e00ff */
[----:B------:R-:W-:Y:S02]  /*15d0*/  @!P1 IMAD R8, R24, 0x4, R7 ;  /* 0x0000000418089824 */ /* 0x000fe400078e0207 */
[----:B------:R-:W-:Y:S01]  /*15e0*/  VIADD R22, R27, UR4 ;  /* 0x000000041b167c36 */ /* 0x000fe20008000000 */
        /* <DEDUP_REMOVED lines=18> */
.L_x_251:
[----:B------:R-:W-:Y:S05]  /*1710*/  BSYNC B0 ;  /* 0x0000000000007941 */ /* 0x000fea0003800000 */
.L_x_250:
[----:B-----5:R1:W-:Y:S01]  /*1720*/  @!P1 STS [R8], R17 ;  /* 0x0000001108009388 */ /* 0x0203e20000000800 */
[----:B------:R-:W-:Y:S01]  /*1730*/  BSSY B0, `(.L_x_252) ;  /* 0x000000c000007945 */ /* 0x000fe20003800000 */
[----:B------:R-:W-:Y:S06]  /*1740*/  BAR.SYNC.DEFER_BLOCKING 0x0 ;  /* 0x0000000000007b1d */ /* 0x000fec0000010000 */
[----:B------:R-:W-:Y:S05]  /*1750*/  @P1 BRA `(.L_x_253) ;  /* 0x0000000000241947 */ /* 0x000fea0003800000 */
[----:B------:R-:W2:Y:S01]  /*1760*/  S2R R6, SR_CgaCtaId ;  /* 0x0000000000067919 */ /* 0x000ea20000008800 */
[----:B-1----:R-:W-:Y:S02]  /*1770*/  LEA.HI R17, R19, R16, RZ, 0x2 ;  /* 0x0000001013117211 */ /* 0x002fe400078f10ff */
[----:B------:R-:W-:Y:S02]  /*1780*/  MOV R7, 0x400 ;  /* 0x0000040000077802 */ /* 0x000fe40000000f00 */
[----:B------:R-:W-:Y:S02]  /*1790*/  LOP3.LUT R17, R17, 0xfffffffc, RZ, 0xc0, !PT ;  /* 0xfffffffc11117812 */ /* 0x000fe400078ec0ff */
[----:B--2---:R-:W-:-:S03]  /*17a0*/  LEA R6, R6, R7, 0x18 ;  /* 0x0000000706067211 */ /* 0x004fc600078ec0ff */
[----:B------:R-:W-:-:S04]  /*17b0*/  IMAD.IADD R7, R16, 0x1, -R17 ;  /* 0x0000000110077824 */ /* 0x000fc800078e0a11 */
[----:B------:R-:W-:-:S04]  /*17c0*/  IMAD R6, R7, 0x44, R6 ;  /* 0x0000004407067824 */ /* 0x000fc800078e0206 */
[----:B------:R-:W-:-:S05]  /*17d0*/  IMAD.IADD R6, R17, 0x1, R6 ;  /* 0x0000000111067824 */ /* 0x000fca00078e0206 */
[----:B------:R2:W3:Y:S02]  /*17e0*/  LDS R30, [R6] ;  /* 0x00000000061e7984 */ /* 0x0004e40000000800 */
.L_x_253:
[----:B------:R-:W-:Y:S05]  /*17f0*/  BSYNC B0 ;  /* 0x0000000000007941 */ /* 0x000fea0003800000 */
.L_x_252:
[----:B---3--:R-:W3:Y:S01]  /*1800*/  SHFL.BFLY PT, R7, R30, 0x2, 0x1f ;  /* 0x0c401f001e077f89 */ /* 0x008ee200000e0000 */
[----:B-1----:R-:W1:Y:S01]  /*1810*/  LDC R17, c[0x0][0x270] ;  /* 0x00009c00ff117b82 */ /* 0x002e620000000800 */
[----:B--2---:R-:W2:Y:S01]  /*1820*/  I2F.RP R6, R27 ;  /* 0x0000001b00067306 */ /* 0x004ea20000209400 */
[----:B------:R-:W-:Y:S01]  /*1830*/  ISETP.GT.AND P5, PT, R3, RZ, PT ;  /* 0x000000ff0300720c */ /* 0x000fe20003fa4270 */
[----:B------:R-:W-:Y:S06]  /*1840*/  BSSY B1, `(.L_x_254) ;  /* 0x0000228000017945 */ /* 0x000fec0003800000 */
[----:B--2---:R-:W0:Y:S01]  /*1850*/  MUFU.RCP R6, R6 ;  /* 0x0000000600067308 */ /* 0x004e220000001000 */
[----:B---3--:R-:W-:-:S02]  /*1860*/  FMNMX.FTZ R24, R7, R30, !PT ;  /* 0x0000001e07187209 */ /* 0x008fc40007810000 */
[----:B-1----:R-:W-:-:S03]  /*1870*/  IABS R26, R17 ;  /* 0x00000011001a7213 */ /* 0x002fc60000000000 */
[----:B------:R-:W1:Y:S02]  /*1880*/  SHFL.BFLY PT, R7, R24, 0x1, 0x1f ;  /* 0x0c201f0018077f89 */ /* 0x000e6400000e0000 */
[----:B------:R-:W2:Y:S01]  /*1890*/  I2F.U32.RP R18, R26 ;  /* 0x0000001a00127306 */ /* 0x000ea20000209000 */
[----:B0-----:R-:W-:-:S07]  /*18a0*/  VIADD R32, R6, 0xffffffe ;  /* 0x0ffffffe06207836 */ /* 0x001fce0000000000 */
[----:B------:R-:W0:Y:S08]  /*18b0*/  F2I.FTZ.U32.TRUNC.NTZ R33, R32 ;  /* 0x0000002000217305 */ /* 0x000e30000021f000 */
[----:B--2---:R2:W3:Y:S01]  /*18c0*/  MUFU.RCP R38, R18 ;  /* 0x0000001200267308 */ /* 0x0044e20000001000 */
[----:B-1----:R-:W-:Y:S01]  /*18d0*/  FMNMX.FTZ R7, R24, R7, !PT ;  /* 0x0000000718077209 */ /* 0x002fe20007810000 */
[----:B0-----:R-:W-:Y:S01]  /*18e0*/  IMAD.MOV R6, RZ, RZ, -R33 ;  /* 0x000000ffff067224 */ /* 0x001fe200078e0a21 */
[----:B------:R-:W-:Y:S01]  /*18f0*/  IABS R24, R4 ;  /* 0x0000000400187213 */ /* 0x000fe20000000000 */
[----:B------:R-:W-:Y:S01]  /*1900*/  IMAD.MOV.U32 R32, RZ, RZ, RZ ;  /* 0x000000ffff207224 */ /* 0x000fe200078e00ff */
[----:B------:R-:W-:Y:S01]  /*1910*/  FSETP.NEU.FTZ.AND P0, PT, R7, -INF , PT ;  /* 0xff8000000700780b */ /* 0x000fe20003f1d000 */
[----:B------:R-:W-:Y:S01]  /*1920*/  IMAD R25, R6, R27, RZ ;  /* 0x0000001b06197224 */ /* 0x000fe200078e02ff */
[----:B------:R-:W-:-:S02]  /*1930*/  IABS R6, R3 ;  /* 0x0000000300067213 */ /* 0x000fc40000000000 */
[----:B------:R-:W-:Y:S01]  /*1940*/  FSEL R7, R7, RZ, P0 ;  /* 0x000000ff07077208 */ /* 0x000fe20000000000 */
[----:B------:R-:W-:Y:S01]  /*1950*/  IMAD.HI.U32 R25, R33, R25, R32 ;  /* 0x0000001921197227 */ /* 0x000fe200078e0020 */
[----:B--2---:R-:W-:Y:S02]  /*1960*/  IABS R18, R22 ;  /* 0x0000001600127213 */ /* 0x004fe40000000000 */
[-C--:B------:R-:W-:Y:S01]  /*1970*/  IABS R33, R17.reuse ;  /* 0x0000001100217213 */ /* 0x080fe20000000000 */
[----:B------:R-:W-:Y:S01]  /*1980*/  FADD.FTZ R8, -R7, R30 ;  /* 0x0000001e07087221 */ /* 0x000fe20000010100 */
[----:B---3--:R-:W-:Y:S01]  /*1990*/  VIADD R38, R38, 0xffffffe ;  /* 0x0ffffffe26267836 */ /* 0x008fe20000000000 */
[----:B------:R-:W-:Y:S01]  /*19a0*/  ISETP.GT.AND P0, PT, R2, RZ, PT ;  /* 0x000000ff0200720c */ /* 0x000fe20003f04270 */
[----:B------:R-:W-:Y:S02]  /*19b0*/  IMAD.MOV R6, RZ, RZ, -R6 ;  /* 0x000000ffff067224 */ /* 0x000fe400078e0a06 */
[----:B------:R-:W-:Y:S01]  /*19c0*/  FMUL.FTZ R8, R8, 1.4426950216293334961 ;  /* 0x3fb8aa3b08087820 */ /* 0x000fe20000410000 */
[----:B------:R-:W0:Y:S01]  /*19d0*/  F2I.FTZ.U32.TRUNC.NTZ R39, R38 ;  /* 0x0000002600277305 */ /* 0x000e22000021f000 */
[----:B------:R-:W-:Y:S01]  /*19e0*/  IMAD.HI.U32 R25, R25, R18, RZ ;  /* 0x0000001219197227 */ /* 0x000fe200078e00ff */
[----:B------:R-:W-:-:S03]  /*19f0*/  LOP3.LUT R4, R4, R17, RZ, 0x3c, !PT ;  /* 0x0000001104047212 */ /* 0x000fc600078e3cff */
[----:B------:R-:W-:Y:S02]  /*1a00*/  IMAD R6, R25, R6, R18 ;  /* 0x0000000619067224 */ /* 0x000fe400078e0212 */
[----:B------:R-:W-:Y:S01]  /*1a10*/  IMAD.MOV R33, RZ, RZ, -R33 ;  /* 0x000000ffff217224 */ /* 0x000fe200078e0a21 */
[----:B------:R-:W1:Y:S02]  /*1a20*/  MUFU.EX2 R8, R8 ;  /* 0x0000000800087308 */ /* 0x000e640000000800 */
[----:B------:R-:W-:Y:S01]  /*1a30*/  ISETP.GT.U32.AND P1, PT, R27, R6, PT ;  /* 0x000000061b00720c */ /* 0x000fe20003f24070 */
[----:B0-----:R-:W-:Y:S02]  /*1a40*/  IMAD.MOV R37, RZ, RZ, -R39 ;  /* 0x000000ffff257224 */ /* 0x001fe400078e0a27 */
[----:B------:R-:W-:Y:S02]  /*1a50*/  IMAD.MOV.U32 R38, RZ, RZ, RZ ;  /* 0x000000ffff267224 */ /* 0x000fe400078e00ff */
[----:B------:R-:W-:-:S04]  /*1a60*/  IMAD R37, R37, R26, RZ ;  /* 0x0000001a25257224 */ /* 0x000fc800078e02ff */
[----:B------:R-:W-:Y:S01]  /*1a70*/  IMAD.HI.U32 R37, R39, R37, R38 ;  /* 0x0000002527257227 */ /* 0x000fe200078e0026 */
[----:B-1----:R-:W0:Y:S03]  /*1a80*/  SHFL.BFLY PT, R29, R8, 0x2, 0x1f ;  /* 0x0c401f00081d7f89 */ /* 0x002e2600000e0000 */
[----:B------:R-:W-:Y:S02]  /*1a90*/  @!P1 IMAD.IADD R6, R6, 0x1, -R27 ;  /* 0x0000000106069824 */ /* 0x000fe400078e0a1b */
[----:B------:R-:W-:-:S03]  /*1aa0*/  IMAD.HI.U32 R32, R37, R24, RZ ;  /* 0x0000001825207227 */ /* 0x000fc600078e00ff */
[-C--:B------:R-:W-:Y:S01]  /*1ab0*/  ISETP.GE.U32.AND P4, PT, R6, R27.reuse, PT ;  /* 0x0000001b0600720c */ /* 0x080fe20003f86070 */
[----:B------:R-:W-:Y:S01]  /*1ac0*/  IMAD.HI.U32 R36, R37, R18, RZ ;  /* 0x0000001225247227 */ /* 0x000fe200078e00ff */
[----:B------:R-:W-:Y:S02]  /*1ad0*/  SHF.R.S32.HI R6, RZ, 0x1f, R2 ;  /* 0x0000001fff067819 */ /* 0x000fe40000011402 */
[----:B------:R-:W-:Y:S01]  /*1ae0*/  LOP3.LUT R37, R22, R27, RZ, 0x3c, !PT ;  /* 0x0000001b16257212 */ /* 0x000fe200078e3cff */
        /* <DEDUP_REMOVED lines=11> */
[C---:B------:R-:W-:Y:S01]  /*1ba0*/  ISETP.NE.AND P1, PT, R3.reuse, RZ, PT ;  /* 0x000000ff0300720c */ /* 0x040fe20003f25270 */
[----:B0-----:R-:W-:Y:S01]  /*1bb0*/  FADD.FTZ R29, R8, R29 ;  /* 0x0000001d081d7221 */ /* 0x001fe20000010000 */
[----:B------:R-:W-:-:S04]  /*1bc0*/  LEA.HI.SX32 R6, R3, 0x1, 0x1 ;  /* 0x0000000103067811 */ /* 0x000fc800078f0aff */
[----:B------:R-:W0:Y:S01]  /*1bd0*/  SHFL.BFLY PT, R8, R29, 0x1, 0x1f ;  /* 0x0c201f001d087f89 */ /* 0x000e2200000e0000 */
[--C-:B------:R-:W-:Y:S02]  /*1be0*/  @!P3 IMAD.IADD R31, R31, 0x1, -R26.reuse ;  /* 0x000000011f1fb824 */ /* 0x100fe400078e0a1a */
[----:B------:R-:W-:Y:S02]  /*1bf0*/  @!P2 IMAD.IADD R33, R33, 0x1, -R26 ;  /* 0x000000012121a824 */ /* 0x000fe400078e0a1a */
[----:B------:R-:W-:Y:S01]  /*1c00*/  @!P0 IMAD.MOV R25, RZ, RZ, -R25 ;  /* 0x000000ffff198224 */ /* 0x000fe200078e0a19 */
[----:B------:R-:W-:Y:S01]  /*1c10*/  ISETP.GE.U32.AND P4, PT, R31, R26, PT ;  /* 0x0000001a1f00720c */ /* 0x000fe20003f86070 */
[----:B------:R-:W-:Y:S01]  /*1c20*/  @!P3 VIADD R32, R32, 0x1 ;  /* 0x000000012020b836 */ /* 0x000fe20000000000 */
[----:B------:R-:W-:Y:S01]  /*1c30*/  @!P1 LOP3.LUT R25, RZ, R27, RZ, 0x33, !PT ;  /* 0x0000001bff199212 */ /* 0x000fe200078e33ff */
[----:B------:R-:W-:Y:S01]  /*1c40*/  @!P2 VIADD R36, R36, 0x1 ;  /* 0x000000012424a836 */ /* 0x000fe20000000000 */
[----:B------:R-:W-:-:S02]  /*1c50*/  ISETP.GE.AND P1, PT, R4, RZ, PT ;  /* 0x000000ff0400720c */ /* 0x000fc40003f26270 */
[----:B------:R-:W-:Y:S02]  /*1c60*/  ISETP.GE.AND P3, PT, R22, RZ, PT ;  /* 0x000000ff1600720c */ /* 0x000fe40003f66270 */
[----:B------:R-:W-:Y:S02]  /*1c70*/  LOP3.LUT R27, RZ, R17, RZ, 0x33, !PT ;  /* 0x00000011ff1b7212 */ /* 0x000fe400078e33ff */
[----:B-1----:R-:W-:-:S03]  /*1c80*/  ISETP.NE.AND P2, PT, R24, RZ, PT ;  /* 0x000000ff1800720c */ /* 0x002fc60003f45270 */
[----:B------:R-:W-:Y:S01]  /*1c90*/  @P4 VIADD R32, R32, 0x1 ;  /* 0x0000000120204836 */ /* 0x000fe20000000000 */
[C---:B------:R-:W-:Y:S02]  /*1ca0*/  LOP3.LUT P4, RZ, R16.reuse, 0x3, RZ, 0xc0, !PT ;  /* 0x0000000310ff7812 */ /* 0x040fe4000788c0ff */
[----:B------:R-:W-:Y:S01]  /*1cb0*/  SEL R9, R9, 0x1, !P2 ;  /* 0x0000000109097807 */ /* 0x000fe20005000000 */
[----:B------:R-:W-:Y:S02]  /*1cc0*/  @!P1 IMAD.MOV R32, RZ, RZ, -R32 ;  /* 0x000000ffff209224 */ /* 0x000fe400078e0a20 */
[----:B0-----:R-:W-:Y:S01]  /*1cd0*/  FADD.FTZ R8, R29, R8 ;  /* 0x000000081d087221 */ /* 0x001fe20000010000 */
[----:B------:R-:W-:Y:S02]  /*1ce0*/  SHF.R.S32.HI R29, RZ, 0x1f, R3 ;  /* 0x0000001fff1d7819 */ /* 0x000fe40000011403 */
[----:B------:R-:W-:Y:S02]  /*1cf0*/  ISETP.GT.OR P4, PT, R16, 0x3f, P4 ;  /* 0x0000003f1000780c */ /* 0x000fe40002784670 */
[----:B------:R-:W-:Y:S01]  /*1d00*/  FSETP.NE.FTZ.AND P0, PT, R8, RZ, PT ;  /* 0x000000ff0800720b */ /* 0x000fe20003f15000 */
[----:B------:R-:W-:Y:S01]  /*1d10*/  @!P5 IMAD.MOV R6, RZ, RZ, R29 ;  /* 0x000000ffff06d224 */ /* 0x000fe200078e021d */
[----:B------:R-:W-:-:S02]  /*1d20*/  ISETP.GE.U32.AND P5, PT, R33, R26, PT ;  /* 0x0000001a2100720c */ /* 0x000fc40003fa6070 */
[----:B------:R-:W-:Y:S02]  /*1d30*/  ISETP.LT.U32.AND P1, PT, R20, R25, PT ;  /* 0x000000191400720c */ /* 0x000fe40003f21070 */
[----:B------:R-:W-:-:S04]  /*1d40*/  SHF.R.S32.HI R33, RZ, 0x1f, R25 ;  /* 0x0000001fff217819 */ /* 0x000fc80000011419 */
[----:B------:R-:W-:-:S03]  /*1d50*/  ISETP.LT.AND.EX P1, PT, R21, R33, PT, P1 ;  /* 0x000000211500720c */ /* 0x000fc60003f21310 */
        /* <DEDUP_REMOVED lines=52> */
[----:B------:R-:W-:Y:S05]  /*20a0*/  CALL.REL.NOINC `($__internal_5_$__cuda_sm20_div_s64) ;  /* 0x0000002400d07944 */ /* 0x000fea0003c00000 */
        /* <DEDUP_REMOVED lines=9> */
.L_x_258:
        /* <DEDUP_REMOVED lines=22> */
.L_x_259:
[----:B------:R-:W-:Y:S05]  /*22a0*/  BSYNC B0 ;  /* 0x0000000000007941 */ /* 0x000fea0003800000 */
.L_x_257:
        /* <DEDUP_REMOVED lines=19> */
.L_x_261:
        /* <DEDUP_REMOVED lines=22> */
.L_x_262:
[----:B------:R-:W-:Y:S05]  /*2540*/  BSYNC B0 ;  /* 0x0000000000007941 */ /* 0x000fea0003800000 */
.L_x_260:
        /* <DEDUP_REMOVED lines=11> */
[----:B------:R-:W-:Y:S05]  /*2600*/  CALL.REL.NOINC `($__internal_5_$__cuda_sm20_div_s64) ;  /* 0x0000002000787944 */ /* 0x000fea0003c00000 */
[----:B------:R-:W-:-:S04]  /*2610*/  IADD3 R17, P0, RZ, -R18, RZ ;  /* 0x80000012ff117210 */ /* 0x000fc80007f1e0ff */
[----:B------:R-:W-:Y:S01]  /*2620*/  IADD3.X R16, RZ, ~R19, RZ, P0, !PT ;  /* 0x80000013ff107210 */ /* 0x000fe200007fe4ff */
[----:B------:R-:W-:-:S04]  /*2630*/  IMAD.WIDE.U32 R36, R5, R17, R36 ;  /* 0x0000001105247225 */ /* 0x000fc800078e0024 */
[----:B------:R-:W-:-:S04]  /*2640*/  IMAD R16, R16, R5, RZ ;  /* 0x0000000510107224 */ /* 0x000fc800078e02ff */
[----:B------:R-:W-:-:S05]  /*2650*/  IMAD R4, R4, R17, R16 ;  /* 0x0000001104047224 */ /* 0x000fca00078e0210 */
[----:B------:R-:W-:Y:S01]  /*2660*/  IADD3 R4, R37, R4, RZ ;  /* 0x0000000425047210 */ /* 0x000fe20007ffe0ff */
[----:B------:R-:W-:Y:S05]  /*2670*/  BRA `(.L_x_265) ;  /* 0x0000000000587947 */ /* 0x000fea0003800000 */
.L_x_264:
        /* <DEDUP_REMOVED lines=22> */
.L_x_265:
[----:B------:R-:W-:Y:S05]  /*27e0*/  BSYNC B0 ;  /* 0x0000000000007941 */ /* 0x000fea0003800000 */
.L_x_263:
        /* <DEDUP_REMOVED lines=38> */
[----:B------:R-:W-:Y:S05]  /*2a50*/  CALL.REL.NOINC `($__internal_5_$__cuda_sm20_div_s64) ;  /* 0x0000001c00647944 */ /* 0x000fea0003c00000 */
        /* <DEDUP_REMOVED lines=12> */
.L_x_267:
        /* <DEDUP_REMOVED lines=23> */
.L_x_268:
[----:B------:R-:W-:Y:S05]  /*2c90*/  BSYNC B0 ;  /* 0x0000000000007941 */ /* 0x000fea0003800000 */
.L_x_266:
        /* <DEDUP_REMOVED lines=18> */
.L_x_270:
        /* <DEDUP_REMOVED lines=22> */
.L_x_271:
[----:B------:R-:W-:Y:S05]  /*2f20*/  BSYNC B0 ;  /* 0x0000000000007941 */ /* 0x000fea0003800000 */
.L_x_269:
        /* <DEDUP_REMOVED lines=20> */
.L_x_273:
        /* <DEDUP_REMOVED lines=23> */
.L_x_274:
[----:B------:R-:W-:Y:S05]  /*31e0*/  BSYNC B0 ;  /* 0x0000000000007941 */ /* 0x000fea0003800000 */
.L_x_272:
        /* <DEDUP_REMOVED lines=26> */
[----:B------:R-:W-:Y:S05]  /*3390*/  CALL.REL.NOINC `($__internal_5_$__cuda_sm20_div_s64) ;  /* 0x0000001400147944 */ /* 0x000fea0003c00000 */
        /* <DEDUP_REMOVED lines=12> */
.L_x_276:
        /* <DEDUP_REMOVED lines=23> */
.L_x_277:
[----:B------:R-:W-:Y:S05]  /*35d0*/  BSYNC B0 ;  /* 0x0000000000007941 */ /* 0x000fea0003800000 */
.L_x_275:
        /* <DEDUP_REMOVED lines=29> */
.L_x_279:
        /* <DEDUP_REMOVED lines=23> */
.L_x_280:
[----:B------:R-:W-:Y:S05]  /*3920*/  BSYNC B0 ;  /* 0x0000000000007941 */ /* 0x000fea0003800000 */
.L_x_278:
        /* <DEDUP_REMOVED lines=21> */
.L_x_256:
[----:B------:R-:W-:Y:S02]  /*3a80*/  ULDC.64 UR4, c[0x0][0x2b0] ;  /* 0x0000ac0000047ab9 */ /* 0x000fe40000000a00 */
[----:B------:R-:W-:-:S04]  /*3a90*/  LEA R2, P0, R32, UR4, 0x2 ;  /* 0x0000000420027c11 */ /* 0x000fc8000f8010ff */
[----:B------:R-:W-:-:S05]  /*3aa0*/  LEA.HI.X R3, R32, UR5, R33, 0x2, P0 ;  /* 0x0000000520037c11 */ /* 0x000fca00080f1421 */
[----:B------:R0:W-:Y:S04]  /*3ab0*/  STG.E desc[UR8][R2.64], R27 ;  /* 0x0000001b02007986 */ /* 0x0001e8000c101908 */
.L_x_255:
[----:B------:R-:W-:Y:S05]  /*3ac0*/  BSYNC B1 ;  /* 0x0000000000017941 */ /* 0x000fea0003800000 */
.L_x_254:
[----:B------:R-:W2:Y:S01]  /*3ad0*/  S2R R4, SR_TID.X ;  /* 0x0000000000047919 */ /* 0x000ea20000002100 */
[----:B------:R-:W3:Y:S01]  /*3ae0*/  LDC R5, c[0x0][0x3c4] ;  /* 0x0000f100ff057b82 */ /* 0x000ee20000000800 */
[----:B------:R-:W-:Y:S01]  /*3af0*/  BSSY B0, `(.L_x_281) ;  /* 0x0000014000007945 */ /* 0x000fe20003800000 */
[----:B---3--:R-:W-:Y:S02]  /*3b00*/  ISETP.GE.AND P0, PT, R5, 0x1, PT ;  /* 0x000000010500780c */ /* 0x008fe40003f06270 */
[----:B--2---:R-:W-:-:S04]  /*3b10*/  SHF.R.S32.HI R7, RZ, 0x1f, R4 ;  /* 0x0000001fff077819 */ /* 0x004fc80000011404 */
[CC--:B01----:R-:W-:Y:S02]  /*3b20*/  LEA.HI R3, R7.reuse, R4.reuse, RZ, 0x2 ;  /* 0x0000000407037211 */ /* 0x0c3fe400078f10ff */
[----:B------:R-:W-:Y:S02]  /*3b30*/  LEA.HI R34, R7, R4, RZ, 0x3 ;  /* 0x0000000407227211 */ /* 0x000fe400078f18ff */
[----:B------:R-:W-:Y:S02]  /*3b40*/  LOP3.LUT R3, R3, 0xfffffffc, RZ, 0xc0, !PT ;  /* 0xfffffffc03037812 */ /* 0x000fe400078ec0ff */
[----:B------:R-:W-:-:S03]  /*3b50*/  LOP3.LUT R31, R34, 0x3ffffff8, RZ, 0xc0, !PT ;  /* 0x3ffffff8221f7812 */ /* 0x000fc600078ec0ff */
[----:B------:R-:W-:-:S05]  /*3b60*/  IMAD.IADD R2, R4, 0x1, -R3 ;  /* 0x0000000104027824 */ /* 0x000fca00078e0a03 */
[----:B------:R-:W-:-:S04]  /*3b70*/  ISETP.GE.AND P1, PT, R2, R5, PT ;  /* 0x000000050200720c */ /* 0x000fc80003f26270 */
[----:B------:R-:W-:-:S13]  /*3b80*/  ISETP.GT.OR P1, PT, R4, 0x3f, P1 ;  /* 0x0000003f0400780c */ /* 0x000fda0000f24670 */
[----:B------:R-:W-:Y:S05]  /*3b90*/  @P1 BRA `(.L_x_282) ;  /* 0x0000000000241947 */ /* 0x000fea0003800000 */
[----:B------:R-:W0:Y:S01]  /*3ba0*/  S2R R0, SR_CgaCtaId ;  /* 0x0000000000007919 */ /* 0x000e220000008800 */
[----:B------:R-:W-:Y:S01]  /*3bb0*/  FADD.FTZ R6, -R27, R30 ;  /* 0x0000001e1b067221 */ /* 0x000fe20000010100 */
[----:B------:R-:W-:-:S03]  /*3bc0*/  MOV R5, 0x400 ;  /* 0x0000040000057802 */ /* 0x000fc60000000f00 */
[----:B------:R-:W-:-:S06]  /*3bd0*/  FMUL.FTZ R6, R6, 1.4426950216293334961 ;  /* 0x3fb8aa3b06067820 */ /* 0x000fcc0000410000 */
[----:B------:R-:W1:Y:S01]  /*3be0*/  MUFU.EX2 R6, R6 ;  /* 0x0000000600067308 */ /* 0x000e620000000800 */
[----:B0-----:R-:W-:-:S05]  /*3bf0*/  LEA R5, R0, R5, 0x18 ;  /* 0x0000000500057211 */ /* 0x001fca00078ec0ff */
[----:B------:R-:W-:-:S05]  /*3c00*/  IMAD R2, R2, 0x44, R5 ;  /* 0x0000004402027824 */ /* 0x000fca00078e0205 */
[----:B------:R-:W-:-:S05]  /*3c10*/  IADD3 R3, R3, R2, RZ ;  /* 0x0000000203037210 */ /* 0x000fca0007ffe0ff */
[----:B-1----:R0:W-:Y:S02]  /*3c20*/  STS [R3], R6 ;  /* 0x0000000603007388 */ /* 0x0021e40000000800 */
.L_x_282:
[----:B------:R-:W-:Y:S05]  /*3c30*/  BSYNC B0 ;  /* 0x0000000000007941 */ /* 0x000fea0003800000 */
.L_x_281:
[----:B------:R-:W-:Y:S01]  /*3c40*/  IMAD.IADD R31, R4, 0x1, -R31 ;  /* 0x00000001041f7824 */ /* 0x000fe200078e0a1f */
[----:B------:R-:W-:Y:S01]  /*3c50*/  BAR.SYNC.DEFER_BLOCKING 0x0 ;  /* 0x0000000000007b1d */ /* 0x000fe20000010000 */
[----:B------:R-:W-:Y:S01]  /*3c60*/  CS2R R10, SRZ ;  /* 0x00000000000a7805 */ /* 0x000fe2000001ff00 */
[----:B------:R-:W-:Y:S01]  /*3c70*/  IMAD.MOV.U32 R13, RZ, RZ, RZ ;  /* 0x000000ffff0d7224 */ /* 0x000fe200078e00ff */
[----:B------:R-:W-:Y:S01]  /*3c80*/  CS2R R8, SRZ ;  /* 0x0000000000087805 */ /* 0x000fe2000001ff00 */
[----:B------:R-:W-:Y:S01]  /*3c90*/  IMAD.SHL.U32 R31, R31, 0x4, RZ ;  /* 0x000000041f1f7824 */ /* 0x000fe200078e00ff */
[----:B0-----:R-:W-:Y:S02]  /*3ca0*/  CS2R R6, SRZ ;  /* 0x0000000000067805 */ /* 0x001fe4000001ff00 */
[----:B------:R-:W-:Y:S02]  /*3cb0*/  CS2R R4, SRZ ;  /* 0x0000000000047805 */ /* 0x000fe4000001ff00 */
        /* <DEDUP_REMOVED lines=34> */
.L_x_286:
        /* <DEDUP_REMOVED lines=14> */
.L_x_285:
[----:B------:R-:W-:Y:S05]  /*3fc0*/  BSYNC B0 ;  /* 0x0000000000007941 */ /* 0x000fea0003800000 */
.L_x_284:
        /* <DEDUP_REMOVED lines=20> */
.L_x_283:
        /* <DEDUP_REMOVED lines=110> */
        .weak           $__internal_5_$__cuda_sm20_div_s64
        .type           $__internal_5_$__cuda_sm20_div_s64,@function
        .size           $__internal_5_$__cuda_sm20_div_s64,(.L_x_6199 - $__internal_5_$__cuda_sm20_div_s64)
$__internal_5_$__cuda_sm20_div_s64:
        /* <DEDUP_REMOVED lines=83> */
[----:B------:R-:W-:Y:S06]  /*4d20*/  RET.REL.NODEC R38 `(_ZN5flash32flash_fwd_splitkv_combine_kernelI23Flash_fwd_kernel_traitsILi96ELi64ELi128ELi4ELb0ELb0EN7cutlass6half_tE19Flash_kernel_traitsILi96ELi64ELi128ELi4ES3_EELi16ELi2ELb0EEEvNS_16Flash_fwd_paramsE) ;  /* 0xffffffb026b47950 */ /* 0x000fec0003c3ffff */
.L_x_287:
        /* <DEDUP_REMOVED lines=13> */
.L_x_6199:


//--------------------- .text._ZN5flash32flash_fwd_splitkv_combine_kernelI23Flash_fwd_kernel_traitsILi96ELi64ELi128ELi4ELb0ELb0EN7cutlass6half_tE19Flash_kernel_traitsILi96ELi64ELi128ELi4ES3_EELi16ELi1ELb0EEEvNS_16Flash_fwd_paramsE --------------------------
	.section	.text._ZN5flash32flash_fwd_splitkv_combine_kernelI23Flash_fwd_kernel_traitsILi96ELi64ELi128ELi4ELb0ELb0EN7cutlass6half_tE19Flash_kernel_traitsILi96ELi64ELi128ELi4ES3_EELi16ELi1ELb0EEEvNS_16Flash_fwd_paramsE,"ax",@progbits
	.align	128
        .global         _ZN5flash32flash_fwd_splitkv_combine_kernelI23Flash_fwd_kernel_traitsILi96ELi64ELi128ELi4ELb0ELb0EN7cutlass6half_tE19Flash_kernel_traitsILi96ELi64ELi128ELi4ES3_EELi16ELi1ELb0EEEvNS_16Flash_fwd_paramsE
        .type           _ZN5flash32flash_fwd_splitkv_combine_kernelI23Flash_fwd_kernel_traitsILi96ELi64ELi128ELi4ELb0ELb0EN7cutlass6half_tE19Flash_kernel_traitsILi96ELi64ELi128ELi4ES3_EELi16ELi1ELb0EEEvNS_16Flash_fwd_paramsE,@function
        .size           _ZN5flash32flash_fwd_splitkv_combine_kernelI23Flash_fwd_kernel_traitsILi96ELi64ELi128ELi4ELb0ELb0EN7cutlass6half_tE19Flash_kernel_traitsILi96ELi64ELi128ELi4ES3_EELi16ELi1ELb0EEEvNS_16Flash_fwd_paramsE,(.L_x_6200 - _ZN5flash32flash_fwd_splitkv_combine_kernelI23Flash_fwd_kernel_traitsILi96ELi64ELi128ELi4ELb0ELb0EN7cutlass6half_tE19Flash_kernel_traitsILi96ELi64ELi128ELi4ES3_EELi16ELi1ELb0EEEvNS_16Flash_fwd_paramsE)
        .other          _ZN5flash32flash_fwd_splitkv_combine_kernelI23Flash_fwd_kernel_traitsILi96ELi64ELi128ELi4ELb0ELb0EN7cutlass6half_tE19Flash_kernel_traitsILi96ELi64ELi128ELi4ES3_EELi16ELi1ELb0EEEvNS_16Flash_fwd_paramsE,@"STO_CUDA_ENTRY STV_DEFAULT"
_ZN5flash32flash_fwd_splitkv_combine_kernelI23Flash_fwd_kernel_traitsILi96ELi64ELi128ELi4ELb0ELb0EN7cutlass6half_tE19Flash_kernel_traitsILi96ELi64ELi128ELi4ES3_EELi16ELi1ELb0EEEvNS_16Flash_fwd_paramsE:
.text._ZN5flash32flash_fwd_splitkv_combine_kernelI23Flash_fwd_kernel_traitsILi96ELi64ELi128ELi4ELb0ELb0EN7cutlass6half_tE19Flash_kernel_traitsILi96ELi64ELi128ELi4ES3_EELi16ELi1ELb0EEEvNS_16Flash_fwd_paramsE:
        /* <DEDUP_REMOVED lines=23> */
[----:B------:R-:W-:Y:S05]  /*0170*/  CALL.REL.NOINC `($__internal_6_$__cuda_sm20_div_s64) ;  /* 0x0000004400947944 */ /* 0x000fea0003c00000 */
[----:B------:R-:W-:Y:S05]  /*0180*/  BRA `(.L_x_289) ;  /* 0x00000000004c7947 */ /* 0x000fea0003800000 */
.L_x_288:
        /* <DEDUP_REMOVED lines=19> */
.L_x_289:
        /* <DEDUP_REMOVED lines=12> */
[----:B------:R-:W-:Y:S05]  /*0380*/  CALL.REL.NOINC `($__internal_6_$__cuda_sm20_div_s64) ;  /* 0x0000004400107944 */ /* 0x000fea0003c00000 */
[----:B------:R-:W-:Y:S02]  /*0390*/  MOV R8, R18 ;  /* 0x0000001200087202 */ /* 0x000fe40000000f00 */
[----:B------:R-:W-:Y:S01]  /*03a0*/  MOV R9, R19 ;  /* 0x0000001300097202 */ /* 0x000fe20000000f00 */
[----:B------:R-:W-:Y:S05]  /*03b0*/  BRA `(.L_x_292) ;  /* 0x00000000004c7947 */ /* 0x000fea0003800000 */
.L_x_291:
        /* <DEDUP_REMOVED lines=19> */
.L_x_292:
[----:B------:R-:W-:Y:S05]  /*04f0*/  BSYNC B0 ;  /* 0x0000000000007941 */ /* 0x000fea0003800000 */
.L_x_290:
        /* <DEDUP_REMOVED lines=41> */
.L_x_294:
        /* <DEDUP_REMOVED lines=19> */
.L_x_295:
[----:B------:R-:W-:Y:S05]  /*08c0*/  BSYNC B0 ;  /* 0x0000000000007941 */ /* 0x000fea0003800000 */
.L_x_293:
        /* <DEDUP_REMOVED lines=73> */
[----:B------:R-:W-:Y:S02]  /*0d60*/  MOV R34, R18 ;  /* 0x0000001200227202 */ /* 0x000fe40000000f00 */
[----:B------:R-:W-:Y:S01]  /*0d70*/  MOV R35, R19 ;  /* 0x0000001300237202 */ /* 0x000fe20000000f00 */
[----:B------:R-:W-:Y:S05]  /*0d80*/  BRA `(.L_x_298) ;  /* 0x00000000004c7947 */ /* 0x000fea0003800000 */
.L_x_297:
        /* <DEDUP_REMOVED lines=19> */
.L_x_298:
[----:B------:R-:W-:Y:S05]  /*0ec0*/  BSYNC B0 ;  /* 0x0000000000007941 */ /* 0x000fea0003800000 */
.L_x_296:
        /* <DEDUP_REMOVED lines=42> */
.L_x_300:
        /* <DEDUP_REMOVED lines=19> */
.L_x_301:
[----:B------:R-:W-:Y:S05]  /*12a0*/  BSYNC B0 ;  /* 0x0000000000007941 */ /* 0x000fea0003800000 */
.L_x_299:
[----:B------:R-:W0:Y:S01]  /*12b0*/  LDC R9, c[0x0][0x2c4] ;  /* 0x0000b100ff097b82 */ /* 0x000e220000000800 */
[----:B------:R-:W-:Y:S01]  /*12c0*/  ISETP.GT.AND P3, PT, R3, RZ, PT ;  /* 0x000000ff0300720c */ /* 0x000fe20003f64270 */
[----:B------:R-:W-:Y:S01]  /*12d0*/  ULDC UR5, c[0x0][0x3c4] ;  /* 0x0000f10000057ab9 */ /* 0x000fe20000000800 */
[----:B------:R-:W-:Y:S01]  /*12e0*/  ULDC.64 UR8, c[0x0][0x208] ;  /* 0x0000820000087ab9 */ /* 0x000fe20000000a00 */
[----:B------:R-:W-:Y:S01]  /*12f0*/  BSSY B0, `(.L_x_302) ;  /* 0x0000045000007945 */ /* 0x000fe20003800000 */
[----:B------:R-:W-:Y:S01]  /*1300*/  IMAD.MOV.U32 R24, RZ, RZ, -0x800000 ;  /* 0xff800000ff187424 */ /* 0x000fe200078e00ff */
[----:B0-----:R-:W-:-:S04]  /*1310*/  IABS R7, R9 ;  /* 0x0000000900077213 */ /* 0x001fc80000000000 */
        /* <DEDUP_REMOVED lines=14> */
[C---:B------:R-:W-:Y:S02]  /*1400*/  IMAD R8, R7.reuse, R16, R8 ;  /* 0x0000001007087224 */ /* 0x040fe400078e0208 */
[----:B------:R-:W0:Y:S03]  /*1410*/  S2R R16, SR_TID.X ;  /* 0x0000000000107919 */ /* 0x000e260000002100 */
[----:B------:R-:W-:-:S13]  /*1420*/  ISETP.GT.U32.AND P0, PT, R7, R8, PT ;  /* 0x000000080700720c */ /* 0x000fda0003f04070 */
[----:B------:R-:W-:Y:S02]  /*1430*/  @!P0 IMAD.IADD R8, R8, 0x1, -R7 ;  /* 0x0000000108088824 */ /* 0x000fe400078e0a07 */
[----:B------:R-:W-:Y:S01]  /*1440*/  @!P0 VIADD R17, R17, 0x1 ;  /* 0x0000000111118836 */ /* 0x000fe20000000000 */
[----:B------:R-:W-:Y:S02]  /*1450*/  ISETP.NE.AND P0, PT, R9, RZ, PT ;  /* 0x000000ff0900720c */ /* 0x000fe40003f05270 */
[----:B------:R-:W-:Y:S02]  /*1460*/  ISETP.GE.U32.AND P2, PT, R8, R7, PT ;  /* 0x000000070800720c */ /* 0x000fe40003f46070 */
[----:B------:R-:W-:Y:S01]  /*1470*/  LEA.HI.SX32 R8, R3, 0x1, 0x1 ;  /* 0x0000000103087811 */ /* 0x000fe200078f0aff */
[----:B------:R-:W-:Y:S01]  /*1480*/  @!P3 IMAD.MOV R8, RZ, RZ, R6 ;  /* 0x000000ffff08b224 */ /* 0x000fe200078e0206 */
[----:B0-----:R-:W-:-:S09]  /*1490*/  SHF.R.S32.HI R27, RZ, 0x1f, R16 ;  /* 0x0000001fff1b7819 */ /* 0x001fd20000011410 */
[----:B------:R-:W-:Y:S01]  /*14a0*/  @P2 VIADD R17, R17, 0x1 ;  /* 0x0000000111112836 */ /* 0x000fe20000000000 */
[----:B------:R-:W-:Y:S02]  /*14b0*/  ISETP.GT.AND P2, PT, R16, 0x1f, PT ;  /* 0x0000001f1000780c */ /* 0x000fe40003f44270 */
[----:B------:R-:W-:Y:S01]  /*14c0*/  LEA.HI R27, R27, R16, RZ, 0x4 ;  /* 0x000000101b1b7211 */ /* 0x000fe200078f20ff */
[----:B------:R-:W-:Y:S01]  /*14d0*/  @!P1 IMAD.MOV R17, RZ, RZ, -R17 ;  /* 0x000000ffff119224 */ /* 0x000fe200078e0a11 */
[----:B------:R-:W-:Y:S02]  /*14e0*/  @!P0 LOP3.LUT R17, RZ, R9, RZ, 0x33, !PT ;  /* 0x00000009ff118212 */ /* 0x000fe400078e33ff */
[----:B------:R-:W-:Y:S02]  /*14f0*/  SHF.R.S32.HI R26, RZ, 0x4, R27 ;  /* 0x00000004ff1a7819 */ /* 0x000fe4000001141b */
[----:B------:R-:W-:Y:S01]  /*1500*/  LOP3.LUT R27, R27, 0xfffffff0, RZ, 0xc0, !PT ;  /* 0xfffffff01b1b7812 */ /* 0x000fe200078ec0ff */
[----:B------:R-:W-:Y:S01]  /*1510*/  IMAD R3, R8, R17, RZ ;  /* 0x0000001108037224 */ /* 0x000fe200078e02ff */
[----:B------:R-:W-:Y:S01]  /*1520*/  ISETP.GE.AND P0, PT, R26, UR5, PT ;  /* 0x000000051a007c0c */ /* 0x000fe2000bf06270 */
[----:B------:R-:W0:Y:S02]  /*1530*/  LDC R17, c[0x0][0x270] ;  /* 0x00009c00ff117b82 */ /* 0x000e240000000800 */
[----:B------:R-:W1:Y:S01]  /*1540*/  @!P2 S2R R7, SR_CgaCtaId ;  /* 0x000000000007a919 */ /* 0x000e620000008800 */
[----:B------:R-:W-:Y:S01]  /*1550*/  IABS R25, R3 ;  /* 0x0000000300197213 */ /* 0x000fe20000000000 */
[----:B------:R-:W-:Y:S01]  /*1560*/  IMAD.IADD R27, R16, 0x1, -R27 ;  /* 0x00000001101b7824 */ /* 0x000fe200078e0a1b */
[----:B------:R-:W-:-:S02]  /*1570*/  @!P2 MOV R8, 0x400 ;  /* 0x000004000008a802 */ /* 0x000fc40000000f00 */
[----:B------:R-:W2:Y:S08]  /*1580*/  I2F.RP R20, R25 ;  /* 0x0000001900147306 */ /* 0x000eb00000209400 */
[----:B--2---:R-:W2:Y:S01]  /*1590*/  MUFU.RCP R32, R20 ;  /* 0x0000001400207308 */ /* 0x004ea20000001000 */
[----:B0-----:R-:W-:-:S07]  /*15a0*/  IABS R22, R17 ;  /* 0x0000001100167213 */ /* 0x001fce0000000000 */
[----:B------:R0:W3:Y:S01]  /*15b0*/  I2F.U32.RP R6, R22 ;  /* 0x0000001600067306 */ /* 0x0000e20000209000 */
[----:B-1----:R-:W-:Y:S01]  /*15c0*/  @!P2 LEA R7, R7, R8, 0x18 ;  /* 0x000000080707a211 */ /* 0x002fe200078ec0ff */
[----:B--2---:R-:W-:-:S04]  /*15d0*/  VIADD R32, R32, 0xffffffe ;  /* 0x0ffffffe20207836 */ /* 0x004fc80000000000 */
[----:B------:R-:W-:Y:S02]  /*15e0*/  @!P2 IMAD R8, R26, 0x44, R7 ;  /* 0x000000441a08a824 */ /* 0x000fe400078e0207 */
[----:B------:R0:W1:Y:S02]  /*15f0*/  F2I.FTZ.U32.TRUNC.NTZ R33, R32 ;  /* 0x0000002000217305 */ /* 0x000064000021f000 */
        /* <DEDUP_REMOVED lines=20> */
.L_x_303:
[----:B------:R-:W-:Y:S05]  /*1740*/  BSYNC B0 ;  /* 0x0000000000007941 */ /* 0x000fea0003800000 */
.L_x_302:
[----:B-----5:R4:W-:Y:S01]  /*1750*/  @!P2 STS [R21], R24 ;  /* 0x000000181500a388 */ /* 0x0209e20000000800 */
[----:B------:R-:W-:Y:S01]  /*1760*/  BSSY B0, `(.L_x_304) ;  /* 0x000000f000007945 */ /* 0x000fe20003800000 */
[----:B------:R-:W-:Y:S01]  /*1770*/  MOV R30, 0xff800000 ;  /* 0xff800000001e7802 */ /* 0x000fe20000000f00 */
[----:B------:R-:W-:Y:S06]  /*1780*/  BAR.SYNC.DEFER_BLOCKING 0x0 ;  /* 0x0000000000007b1d */ /* 0x000fec0000010000 */
[----:B------:R-:W-:Y:S05]  /*1790*/  @P2 BRA `(.L_x_305) ;  /* 0x00000000002c2947 */ /* 0x000fea0003800000 */
[----:B------:R-:W5:Y:S01]  /*17a0*/  S2R R7, SR_CgaCtaId ;  /* 0x0000000000077919 */ /* 0x000f620000008800 */
[----:B----4-:R-:W-:Y:S02]  /*17b0*/  LEA.HI R24, R16, R16, RZ, 0x1 ;  /* 0x0000001010187211 */ /* 0x010fe400078f08ff */
[----:B------:R-:W-:Y:S02]  /*17c0*/  MOV R20, 0x400 ;  /* 0x0000040000147802 */ /* 0x000fe40000000f00 */
[C---:B------:R-:W-:Y:S01]  /*17d0*/  LOP3.LUT R21, R24.reuse, 0xfffffffe, RZ, 0xc0, !PT ;  /* 0xfffffffe18157812 */ /* 0x040fe200078ec0ff */
[----:B------:R-:W-:-:S05]  /*17e0*/  IMAD.SHL.U32 R24, R24, 0x2, RZ ;  /* 0x0000000218187824 */ /* 0x000fca00078e00ff */
[----:B------:R-:W-:Y:S02]  /*17f0*/  LOP3.LUT R24, R24, 0xfffffffc, RZ, 0xc0, !PT ;  /* 0xfffffffc18187812 */ /* 0x000fe400078ec0ff */
[----:B-----5:R-:W-:Y:S01]  /*1800*/  LEA R7, R7, R20, 0x18 ;  /* 0x0000001407077211 */ /* 0x020fe200078ec0ff */
[----:B------:R-:W-:-:S04]  /*1810*/  IMAD.IADD R20, R16, 0x1, -R21 ;  /* 0x0000000110147824 */ /* 0x000fc800078e0a15 */
[----:B------:R-:W-:-:S04]  /*1820*/  IMAD R7, R20, 0x44, R7 ;  /* 0x0000004414077824 */ /* 0x000fc800078e0207 */
[----:B------:R-:W-:-:S05]  /*1830*/  IMAD.IADD R7, R7, 0x1, R24 ;  /* 0x0000000107077824 */ /* 0x000fca00078e0218 */
[----:B------:R4:W0:Y:S02]  /*1840*/  LDS R30, [R7] ;  /* 0x00000000071e7984 */ /* 0x0008240000000800 */
.L_x_305:
[----:B------:R-:W-:Y:S05]  /*1850*/  BSYNC B0 ;  /* 0x0000000000007941 */ /* 0x000fea0003800000 */
.L_x_304:
[----:B0---4-:R-:W0:Y:S01]  /*1860*/  SHFL.BFLY PT, R7, R30, 0x1, 0x1f ;  /* 0x0c201f001e077f89 */ /* 0x011e2200000e0000 */
[----:B---3--:R-:W3:Y:S01]  /*1870*/  MUFU.RCP R6, R6 ;  /* 0x0000000600067308 */ /* 0x008ee20000001000 */
[--C-:B-1----:R-:W-:Y:S01]  /*1880*/  IMAD.MOV R20, RZ, RZ, -R33.reuse ;  /* 0x000000ffff147224 */ /* 0x102fe200078e0a21 */
[----:B------:R-:W-:Y:S01]  /*1890*/  IABS R29, R4 ;  /* 0x00000004001d7213 */ /* 0x000fe20000000000 */
[----:B------:R-:W-:Y:S01]  /*18a0*/  IMAD.MOV.U32 R32, RZ, RZ, RZ ;  /* 0x000000ffff207224 */ /* 0x000fe200078e00ff */
[----:B------:R-:W-:Y:S01]  /*18b0*/  ISETP.NE.AND P4, PT, R3, RZ, PT ;  /* 0x000000ff0300720c */ /* 0x000fe20003f85270 */
[----:B------:R-:W-:Y:S01]  /*18c0*/  IMAD R21, R20, R25, RZ ;  /* 0x0000001914157224 */ /* 0x000fe200078e02ff */
[----:B------:R-:W-:Y:S01]  /*18d0*/  IABS R20, R3 ;  /* 0x0000000300147213 */ /* 0x000fe20000000000 */
[----:B------:R-:W-:Y:S01]  /*18e0*/  BSSY B1, `(.L_x_306) ;  /* 0x000021a000017945 */ /* 0x000fe20003800000 */
[----:B------:R-:W-:Y:S01]  /*18f0*/  ISETP.GT.AND P3, PT, R2, RZ, PT ;  /* 0x000000ff0200720c */ /* 0x000fe20003f64270 */
[----:B------:R-:W-:Y:S01]  /*1900*/  IMAD.HI.U32 R21, R33, R21, R32 ;  /* 0x0000001521157227 */ /* 0x000fe200078e0020 */
[----:B------:R-:W-:-:S02]  /*1910*/  IABS R33, R17 ;  /* 0x0000001100217213 */ /* 0x000fc40000000000 */
[----:B------:R-:W-:Y:S01]  /*1920*/  LOP3.LUT R4, R4, R17, RZ, 0x3c, !PT ;  /* 0x0000001104047212 */ /* 0x000fe200078e3cff */
[----:B------:R-:W-:Y:S02]  /*1930*/  IMAD.MOV R20, RZ, RZ, -R20 ;  /* 0x000000ffff147224 */ /* 0x000fe400078e0a14 */
[----:B------:R-:W-:Y:S02]  /*1940*/  IMAD.MOV R33, RZ, RZ, -R33 ;  /* 0x000000ffff217224 */ /* 0x000fe400078e0a21 */
[----:B---3--:R-:W-:Y:S01]  /*1950*/  VIADD R36, R6, 0xffffffe ;  /* 0x0ffffffe06247836 */ /* 0x008fe20000000000 */
[----:B------:R-:W-:-:S03]  /*1960*/  IABS R6, R8 ;  /* 0x0000000800067213 */ /* 0x000fc60000000000 */
[----:B------:R-:W1:Y:S01]  /*1970*/  F2I.FTZ.U32.TRUNC.NTZ R37, R36 ;  /* 0x0000002400257305 */ /* 0x000e62000021f000 */
[----:B0-----:R-:W-:Y:S01]  /*1980*/  FMNMX.FTZ R7, R7, R30, !PT ;  /* 0x0000001e07077209 */ /* 0x001fe20007810000 */
[----:B------:R-:W-:-:S03]  /*1990*/  IMAD.HI.U32 R21, R21, R6, RZ ;  /* 0x0000000615157227 */ /* 0x000fc600078e00ff */
[----:B------:R-:W-:Y:S01]  /*19a0*/  FSETP.NEU.FTZ.AND P0, PT, R7, -INF , PT ;  /* 0xff8000000700780b */ /* 0x000fe20003f1d000 */
[----:B------:R-:W-:-:S03]  /*19b0*/  IMAD R20, R21, R20, R6 ;  /* 0x0000001415147224 */ /* 0x000fc600078e0206 */
[----:B------:R-:W-:Y:S02]  /*19c0*/  FSEL R7, R7, RZ, P0 ;  /* 0x000000ff07077208 */ /* 0x000fe40000000000 */
[----:B------:R-:W-:-:S03]  /*19d0*/  ISETP.GT.U32.AND P1, PT, R25, R20, PT ;  /* 0x000000141900720c */ /* 0x000fc60003f24070 */
[----:B--2---:R-:W-:Y:S01]  /*19e0*/  FADD.FTZ R27, -R7, R30 ;  /* 0x0000001e071b7221 */ /* 0x004fe20000010100 */
[----:B-1----:R-:W-:Y:S02]  /*19f0*/  IMAD.MOV R31, RZ, RZ, -R37 ;  /* 0x000000ffff1f7224 */ /* 0x002fe400078e0a25 */
[----:B------:R-:W-:Y:S02]  /*1a00*/  IMAD.MOV.U32 R36, RZ, RZ, RZ ;  /* 0x000000ffff247224 */ /* 0x000fe400078e00ff */
[----:B------:R-:W-:Y:S01]  /*1a10*/  FMUL.FTZ R27, R27, 1.4426950216293334961 ;  /* 0x3fb8aa3b1b1b7820 */ /* 0x000fe20000410000 */
[----:B------:R-:W-:Y:S01]  /*1a20*/  IMAD R32, R31, R22, RZ ;  /* 0x000000161f207224 */ /* 0x000fe200078e02ff */
[----:B------:R-:W-:-:S03]  /*1a30*/  SHF.R.S32.HI R31, RZ, 0x1f, R2 ;  /* 0x0000001fff1f7819 */ /* 0x000fc60000011402 */
[----:B------:R-:W-:Y:S01]  /*1a40*/  IMAD.HI.U32 R32, R37, R32, R36 ;  /* 0x0000002025207227 */ /* 0x000fe200078e0024 */
[----:B------:R-:W0:Y:S03]  /*1a50*/  MUFU.EX2 R27, R27 ;  /* 0x0000001b001b7308 */ /* 0x000e260000000800 */
[----:B------:R-:W-:Y:S02]  /*1a60*/  @!P1 IMAD.IADD R20, R20, 0x1, -R25 ;  /* 0x0000000114149824 */ /* 0x000fe400078e0a19 */
[----:B------:R-:W-:-:S03]  /*1a70*/  IMAD.HI.U32 R26, R32, R29, RZ ;  /* 0x0000001d201a7227 */ /* 0x000fc600078e00ff */
[-C--:B------:R-:W-:Y:S01]  /*1a80*/  ISETP.GE.U32.AND P0, PT, R20, R25.reuse, PT ;  /* 0x000000191400720c */ /* 0x080fe20003f06070 */
[----:B------:R-:W-:Y:S01]  /*1a90*/  IMAD.HI.U32 R32, R32, R6, RZ ;  /* 0x0000000620207227 */ /* 0x000fe200078e00ff */
[----:B------:R-:W-:-:S03]  /*1aa0*/  LOP3.LUT R20, R8, R25, RZ, 0x3c, !PT ;  /* 0x0000001908147212 */ /* 0x000fc600078e3cff */
[-C--:B------:R-:W-:Y:S01]  /*1ab0*/  IMAD R29, R26, R33.reuse, R29 ;  /* 0x000000211a1d7224 */ /* 0x080fe200078e021d */
[----:B------:R-:W-:Y:S01]  /*1ac0*/  ISETP.GE.AND P2, PT, R20, RZ, PT ;  /* 0x000000ff1400720c */ /* 0x000fe20003f46270 */
[----:B------:R-:W-:Y:S01]  /*1ad0*/  @!P1 VIADD R21, R21, 0x1 ;  /* 0x0000000115159836 */ /* 0x000fe20000000000 */
[----:B------:R-:W1:Y:S01]  /*1ae0*/  LDC.U8 R20, c[0x0][0x3d9] ;  /* 0x0000f640ff147b82 */ /* 0x000e620000000000 */
[----:B0-----:R-:W0:Y:S01]  /*1af0*/  SHFL.BFLY PT, R24, R27, 0x1, 0x1f ;  /* 0x0c201f001b187f89 */ /* 0x001e2200000e0000 */
[----:B------:R-:W-:Y:S01]  /*1b00*/  IMAD R33, R32, R33, R6 ;  /* 0x0000002120217224 */ /* 0x000fe200078e0206 */
[----:B------:R-:W-:Y:S02]  /*1b10*/  ISETP.GT.U32.AND P1, PT, R22, R29, PT ;  /* 0x0000001d1600720c */ /* 0x000fe40003f24070 */
[----:B------:R-:W-:Y:S01]  /*1b20*/  @P0 VIADD R21, R21, 0x1 ;  /* 0x0000000115150836 */ /* 0x000fe20000000000 */
[----:B------:R-:W-:Y:S01]  /*1b30*/  LEA.HI.SX32 R6, R2, 0x1, 0x1 ;  /* 0x0000000102067811 */ /* 0x000fe200078f0aff */
[----:B------:R-:W-:Y:S01]  /*1b40*/  @!P3 IMAD.MOV R6, RZ, RZ, R31 ;  /* 0x000000ffff06b224 */ /* 0x000fe200078e021f */
[----:B------:R-:W-:-:S03]  /*1b50*/  ISETP.GT.U32.AND P0, PT, R22, R33, PT ;  /* 0x000000211600720c */ /* 0x000fc60003f04070 */
[----:B------:R-:W-:Y:S01]  /*1b60*/  @!P2 IMAD.MOV R21, RZ, RZ, -R21 ;  /* 0x000000ffff15a224 */ /* 0x000fe200078e0a15 */
[----:B------:R-:W-:Y:S02]  /*1b70*/  @!P4 LOP3.LUT R21, RZ, R25, RZ, 0x33, !PT ;  /* 0x00000019ff15c212 */ /* 0x000fe400078e33ff */
[----:B------:R-:W-:Y:S02]  /*1b80*/  LOP3.LUT R25, R8, R17, RZ, 0x3c, !PT ;  /* 0x0000001108197212 */ /* 0x000fe400078e3cff */
[--C-:B------:R-:W-:Y:S01]  /*1b90*/  @!P1 IMAD.IADD R29, R29, 0x1, -R22.reuse ;  /* 0x000000011d1d9824 */ /* 0x100fe200078e0a16 */
[----:B------:R-:W-:Y:S01]  /*1ba0*/  ISETP.GT.AND P4, PT, R3, RZ, PT ;  /* 0x000000ff0300720c */ /* 0x000fe20003f84270 */
[----:B------:R-:W-:Y:S01]  /*1bb0*/  @!P1 VIADD R26, R26, 0x1 ;  /* 0x000000011a1a9836 */ /* 0x000fe20000000000 */
[----:B------:R-:W-:Y:S02]  /*1bc0*/  ISETP.GE.AND P2, PT, R4, RZ, PT ;  /* 0x000000ff0400720c */ /* 0x000fe40003f46270 */
[----:B------:R-:W-:Y:S01]  /*1bd0*/  @!P0 IMAD.IADD R33, R33, 0x1, -R22 ;  /* 0x0000000121218824 */ /* 0x000fe200078e0a16 */
[-C--:B------:R-:W-:Y:S01]  /*1be0*/  ISETP.GE.U32.AND P5, PT, R29, R22.reuse, PT ;  /* 0x000000161d00720c */ /* 0x080fe20003fa6070 */
[----:B------:R-:W-:Y:S01]  /*1bf0*/  @!P0 VIADD R32, R32, 0x1 ;  /* 0x0000000120208836 */ /* 0x000fe20000000000 */
[----:B------:R-:W-:Y:S01]  /*1c00*/  ISETP.GE.AND P3, PT, R25, RZ, PT ;  /* 0x000000ff1900720c */ /* 0x000fe20003f66270 */
[----:B0-----:R-:W-:Y:S01]  /*1c10*/  FADD.FTZ R24, R27, R24 ;  /* 0x000000181b187221 */ /* 0x001fe20000010000 */
[----:B------:R-:W-:Y:S01]  /*1c20*/  ISETP.GE.U32.AND P6, PT, R33, R22, PT ;  /* 0x000000162100720c */ /* 0x000fe20003fc6070 */
[----:B------:R-:W-:Y:S01]  /*1c30*/  IMAD.MOV.U32 R27, RZ, RZ, 0x7f800000 ;  /* 0x7f800000ff1b7424 */ /* 0x000fe200078e00ff */
[----:B------:R-:W-:-:S02]  /*1c40*/  LOP3.LUT R22, R16, 0x1, RZ, 0xc0, !PT ;  /* 0x0000000110167812 */ /* 0x000fc400078ec0ff */
[----:B------:R-:W-:Y:S02]  /*1c50*/  FSETP.NE.FTZ.AND P1, PT, R24, RZ, PT ;  /* 0x000000ff1800720b */ /* 0x000fe40003f35000 */
[----:B------:R-:W-:Y:S02]  /*1c60*/  SHF.R.S32.HI R8, RZ, 0x1f, R3 ;  /* 0x0000001fff087819 */ /* 0x000fe40000011403 */
[----:B------:R-:W-:Y:S01]  /*1c70*/  ISETP.NE.U32.AND P0, PT, R22, 0x1, PT ;  /* 0x000000011600780c */ /* 0x000fe20003f05070 */
[----:B------:R-:W-:Y:S01]  /*1c80*/  @P5 VIADD R26, R26, 0x1 ;  /* 0x000000011a1a5836 */ /* 0x000fe20000000000 */
[----:B------:R-:W-:Y:S01]  /*1c90*/  LEA.HI.SX32 R4, R3, 0x1, 0x1 ;  /* 0x0000000103047811 */ /* 0x000fe200078f0aff */
[----:B------:R-:W-:Y:S01]  /*1ca0*/  @!P4 IMAD.MOV R4, RZ, RZ, R8 ;  /* 0x000000ffff04c224 */ /* 0x000fe200078e0208 */
[----:B------:R-:W-:Y:S01]  /*1cb0*/  ISETP.GT.OR P0, PT, R16, 0x1f, !P0 ;  /* 0x0000001f1000780c */ /* 0x000fe20004704670 */
[----:B------:R-:W-:Y:S01]  /*1cc0*/  @P6 VIADD R32, R32, 0x1 ;  /* 0x0000000120206836 */ /* 0x000fe20000000000 */
[----:B-1----:R-:W-:Y:S01]  /*1cd0*/  ISETP.NE.AND P4, PT, R20, RZ, PT ;  /* 0x000000ff1400720c */ /* 0x002fe20003f85270 */
[----:B------:R-:W-:Y:S01]  /*1ce0*/  @!P2 IMAD.MOV R26, RZ, RZ, -R26 ;  /* 0x000000ffff1aa224 */ /* 0x000fe200078e0a1a */
[----:B------:R-:W-:Y:S01]  /*1cf0*/  ISETP.NE.AND P5, PT, R17, RZ, PT ;  /* 0x000000ff1100720c */ /* 0x000fe20003fa5270 */
[----:B------:R-:W0:Y:S01]  /*1d00*/  @P1 MUFU.LG2 R24, R24 ;  /* 0x0000001800181308 */ /* 0x000e220000000c00 */
[----:B------:R-:W-:Y:S01]  /*1d10*/  LOP3.LUT R25, RZ, R17, RZ, 0x33, !PT ;  /* 0x00000011ff197212 */ /* 0x000fe200078e33ff */
[----:B------:R-:W-:Y:S01]  /*1d20*/  @!P3 IMAD.MOV R32, RZ, RZ, -R32 ;  /* 0x000000ffff20b224 */ /* 0x000fe200078e0a20 */
[----:B------:R-:W-:-:S02]  /*1d30*/  SEL R9, R9, 0x1, !P4 ;  /* 0x0000000109097807 */ /* 0x000fc40006000000 */
[C---:B------:R-:W-:Y:S02]  /*1d40*/  SEL R26, R25.reuse, R26, !P5 ;  /* 0x0000001a191a7207 */ /* 0x040fe40006800000 */
[----:B------:R-:W-:Y:S02]  /*1d50*/  SEL R32, R25, R32, !P5 ;  /* 0x0000002019207207 */ /* 0x000fe40006800000 */
[----:B------:R-:W-:Y:S01]  /*1d60*/  ISETP.LT.U32.AND P2, PT, R18, R21, PT ;  /* 0x000000151200720c */ /* 0x000fe20003f41070 */
[-C--:B------:R-:W-:Y:S01]  /*1d70*/  IMAD R29, R26, R9.reuse, RZ ;  /* 0x000000091a1d7224 */ /* 0x080fe200078e02ff */
[----:B------:R-:W-:Y:S01]  /*1d80*/  SHF.R.S32.HI R31, RZ, 0x1f, R21 ;  /* 0x0000001fff1f7819 */ /* 0x000fe20000011415 */
[----:B------:R-:W-:-:S03]  /*1d90*/  IMAD R25, R32, R9, RZ ;  /* 0x0000000920197224 */ /* 0x000fc600078e02ff */
[----:B------:R-:W-:Y:S01]  /*1da0*/  ISETP.LT.AND.EX P2, PT, R19, R31, PT, P2 ;  /* 0x0000001f1300720c */ /* 0x000fe20003f41320 */
[----:B0-----:R-:W-:Y:S01]  /*1db0*/  @P1 FFMA.FTZ R27, R24, 0.69314718246459960938, R7 ;  /* 0x3f317218181b1823 */ /* 0x001fe20000010007 */
[----:B------:R-:W-:Y:S02]  /*1dc0*/  IMAD R7, R6, R29, RZ ;  /* 0x0000001d06077224 */ /* 0x000fe400078e02ff */
[----:B------:R-:W-:Y:S01]  /*1dd0*/  SEL R9, R18, R21, P2 ;  /* 0x0000001512097207 */ /* 0x000fe20001000000 */
[----:B------:R-:W-:Y:S01]  /*1de0*/  IMAD R6, R25, R4, RZ ;  /* 0x0000000419067224 */ /* 0x000fe200078e02ff */
[----:B------:R-:W-:Y:S01]  /*1df0*/  SEL R8, R19, R31, P2 ;  /* 0x0000001f13087207 */ /* 0x000fe20001000000 */
        /* <DEDUP_REMOVED lines=38> */
[----:B------:R-:W-:Y:S05]  /*2060*/  CALL.REL.NOINC `($__internal_6_$__cuda_sm20_div_s64) ;  /* 0x0000002400d87944 */ /* 0x000fea0003c00000 */
        /* <DEDUP_REMOVED lines=9> */
.L_x_310:
        /* <DEDUP_REMOVED lines=22> */
.L_x_311:
[----:B------:R-:W-:Y:S05]  /*2260*/  BSYNC B0 ;  /* 0x0000000000007941 */ /* 0x000fea0003800000 */
.L_x_309:
        /* <DEDUP_REMOVED lines=19> */
.L_x_313:
        /* <DEDUP_REMOVED lines=22> */
.L_x_314:
[----:B------:R-:W-:Y:S05]  /*2500*/  BSYNC B0 ;  /* 0x0000000000007941 */ /* 0x000fea0003800000 */
.L_x_312:
        /* <DEDUP_REMOVED lines=11> */
[----:B------:R-:W-:Y:S05]  /*25c0*/  CALL.REL.NOINC `($__internal_6_$__cuda_sm20_div_s64) ;  /* 0x0000002000807944 */ /* 0x000fea0003c00000 */
[----:B------:R-:W-:-:S04]  /*25d0*/  IADD3 R17, P0, RZ, -R18, RZ ;  /* 0x80000012ff117210 */ /* 0x000fc80007f1e0ff */
[----:B------:R-:W-:Y:S01]  /*25e0*/  IADD3.X R16, RZ, ~R19, RZ, P0, !PT ;  /* 0x80000013ff107210 */ /* 0x000fe200007fe4ff */
[----:B------:R-:W-:-:S04]  /*25f0*/  IMAD.WIDE.U32 R36, R5, R17, R36 ;  /* 0x0000001105247225 */ /* 0x000fc800078e0024 */
[----:B------:R-:W-:-:S04]  /*2600*/  IMAD R16, R16, R5, RZ ;  /* 0x0000000510107224 */ /* 0x000fc800078e02ff */
[----:B------:R-:W-:-:S05]  /*2610*/  IMAD R4, R4, R17, R16 ;  /* 0x0000001104047224 */ /* 0x000fca00078e0210 */
[----:B------:R-:W-:Y:S01]  /*2620*/  IADD3 R4, R37, R4, RZ ;  /* 0x0000000425047210 */ /* 0x000fe20007ffe0ff */
[----:B------:R-:W-:Y:S05]  /*2630*/  BRA `(.L_x_317) ;  /* 0x0000000000587947 */ /* 0x000fea0003800000 */
.L_x_316:
        /* <DEDUP_REMOVED lines=22> */
.L_x_317:
[----:B------:R-:W-:Y:S05]  /*27a0*/  BSYNC B0 ;  /* 0x0000000000007941 */ /* 0x000fea0003800000 */
.L_x_315:
        /* <DEDUP_REMOVED lines=38> */
[----:B------:R-:W-:Y:S05]  /*2a10*/  CALL.REL.NOINC `($__internal_6_$__cuda_sm20_div_s64) ;  /* 0x0000001c006c7944 */ /* 0x000fea0003c00000 */
        /* <DEDUP_REMOVED lines=12> */
.L_x_319:
        /* <DEDUP_REMOVED lines=23> */
.L_x_320:
[----:B------:R-:W-:Y:S05]  /*2c50*/  BSYNC B0 ;  /* 0x0000000000007941 */ /* 0x000fea0003800000 */
.L_x_318:
        /* <DEDUP_REMOVED lines=18> */
.L_x_322:
        /* <DEDUP_REMOVED lines=22> */
.L_x_323:
[----:B------:R-:W-:Y:S05]  /*2ee0*/  BSYNC B0 ;  /* 0x0000000000007941 */ /* 0x000fea0003800000 */
.L_x_321:
        /* <DEDUP_REMOVED lines=20> */
.L_x_325:
        /* <DEDUP_REMOVED lines=23> */
.L_x_326:
[----:B------:R-:W-:Y:S05]  /*31a0*/  BSYNC B0 ;  /* 0x0000000000007941 */ /* 0x000fea0003800000 */
.L_x_324:
        /* <DEDUP_REMOVED lines=26> */
[----:B------:R-:W-:Y:S05]  /*3350*/  CALL.REL.NOINC `($__internal_6_$__cuda_sm20_div_s64) ;  /* 0x00000014001c7944 */ /* 0x000fea0003c00000 */
        /* <DEDUP_REMOVED lines=12> */
.L_x_328:
        /* <DEDUP_REMOVED lines=23> */
.L_x_329:
[----:B------:R-:W-:Y:S05]  /*3590*/  BSYNC B0 ;  /* 0x0000000000007941 */ /* 0x000fea0003800000 */
.L_x_327:
        /* <DEDUP_REMOVED lines=29> */
.L_x_331:
        /* <DEDUP_REMOVED lines=23> */
.L_x_332:
[----:B------:R-:W-:Y:S05]  /*38e0*/  BSYNC B0 ;  /* 0x0000000000007941 */ /* 0x000fea0003800000 */
.L_x_330:
        /* <DEDUP_REMOVED lines=21> */
.L_x_308:
[----:B------:R-:W-:Y:S02]  /*3a40*/  ULDC.64 UR4, c[0x0][0x2b0] ;  /* 0x0000ac0000047ab9 */ /* 0x000fe40000000a00 */
[----:B------:R-:W-:-:S04]  /*3a50*/  LEA R2, P0, R32, UR4, 0x2 ;  /* 0x0000000420027c11 */ /* 0x000fc8000f8010ff */
[----:B------:R-:W-:-:S05]  /*3a60*/  LEA.HI.X R3, R32, UR5, R33, 0x2, P0 ;  /* 0x0000000520037c11 */ /* 0x000fca00080f1421 */
[----:B------:R0:W-:Y:S04]  /*3a70*/  STG.E desc[UR8][R2.64], R27 ;  /* 0x0000001b02007986 */ /* 0x0001e8000c101908 */
.L_x_307:
[----:B------:R-:W-:Y:S05]  /*3a80*/  BSYNC B1 ;  /* 0x0000000000017941 */ /* 0x000fea0003800000 */
.L_x_306:
[----:B------:R-:W0:Y:S01]  /*3a90*/  S2R R31, SR_TID.X ;  /* 0x00000000001f7919 */ /* 0x000e220000002100 */
[----:B------:R-:W2:Y:S01]  /*3aa0*/  LDC R5, c[0x0][0x3c4] ;  /* 0x0000f100ff057b82 */ /* 0x000ea20000000800 */
[----:B------:R-:W-:Y:S01]  /*3ab0*/  BSSY B0, `(.L_x_333) ;  /* 0x0000016000007945 */ /* 0x000fe20003800000 */
[----:B--2---:R-:W-:Y:S02]  /*3ac0*/  ISETP.GE.AND P0, PT, R5, 0x1, PT ;  /* 0x000000010500780c */ /* 0x004fe40003f06270 */
[-C--:B01----:R-:W-:Y:S02]  /*3ad0*/  LEA.HI R3, R31, R31.reuse, RZ, 0x1 ;  /* 0x0000001f1f037211 */ /* 0x083fe400078f08ff */
[----:B------:R-:W-:Y:S02]  /*3ae0*/  SHF.R.S32.HI R34, RZ, 0x1f, R31 ;  /* 0x0000001fff227819 */ /* 0x000fe4000001141f */
[----:B------:R-:W-:Y:S02]  /*3af0*/  LOP3.LUT R2, R3, 0xfffffffe, RZ, 0xc0, !PT ;  /* 0xfffffffe03027812 */ /* 0x000fe400078ec0ff */
[----:B------:R-:W-:-:S03]  /*3b00*/  LEA.HI R34, R34, R31, RZ, 0x3 ;  /* 0x0000001f22227211 */ /* 0x000fc600078f18ff */
[----:B------:R-:W-:Y:S01]  /*3b10*/  IMAD.IADD R2, R31, 0x1, -R2 ;  /* 0x000000011f027824 */ /* 0x000fe200078e0a02 */
[----:B------:R-:W-:-:S04]  /*3b20*/  LOP3.LUT R4, R34, 0x3ffffff8, RZ, 0xc0, !PT ;  /* 0x3ffffff822047812 */ /* 0x000fc800078ec0ff */
[----:B------:R-:W-:-:S04]  /*3b30*/  ISETP.GE.AND P1, PT, R2, R5, PT ;  /* 0x000000050200720c */ /* 0x000fc80003f26270 */
[----:B------:R-:W-:-:S13]  /*3b40*/  ISETP.GT.OR P1, PT, R31, 0x1f, P1 ;  /* 0x0000001f1f00780c */ /* 0x000fda0000f24670 */
[----:B------:R-:W-:Y:S05]  /*3b50*/  @P1 BRA `(.L_x_334) ;  /* 0x00000000002c1947 */ /* 0x000fea0003800000 */
[----:B------:R-:W0:Y:S01]  /*3b60*/  S2R R0, SR_CgaCtaId ;  /* 0x0000000000007919 */ /* 0x000e220000008800 */
[----:B------:R-:W-:Y:S01]  /*3b70*/  FADD.FTZ R6, -R27, R30 ;  /* 0x0000001e1b067221 */ /* 0x000fe20000010100 */
[----:B------:R-:W-:Y:S02]  /*3b80*/  MOV R5, 0x400 ;  /* 0x0000040000057802 */ /* 0x000fe40000000f00 */
[----:B------:R-:W-:Y:S01]  /*3b90*/  SHF.L.U32 R3, R3, 0x1, RZ ;  /* 0x0000000103037819 */ /* 0x000fe200000006ff */
[----:B------:R-:W-:-:S06]  /*3ba0*/  FMUL.FTZ R6, R6, 1.4426950216293334961 ;  /* 0x3fb8aa3b06067820 */ /* 0x000fcc0000410000 */
[----:B------:R-:W1:Y:S01]  /*3bb0*/  MUFU.EX2 R6, R6 ;  /* 0x0000000600067308 */ /* 0x000e620000000800 */
[----:B0-----:R-:W-:Y:S02]  /*3bc0*/  LEA R5, R0, R5, 0x18 ;  /* 0x0000000500057211 */ /* 0x001fe400078ec0ff */
[----:B------:R-:W-:-:S03]  /*3bd0*/  LOP3.LUT R0, R3, 0xfffffffc, RZ, 0xc0, !PT ;  /* 0xfffffffc03007812 */ /* 0x000fc600078ec0ff */
[----:B------:R-:W-:-:S05]  /*3be0*/  IMAD R5, R2, 0x44, R5 ;  /* 0x0000004402057824 */ /* 0x000fca00078e0205 */
[----:B------:R-:W-:-:S05]  /*3bf0*/  IADD3 R5, R5, R0, RZ ;  /* 0x0000000005057210 */ /* 0x000fca0007ffe0ff */
[----:B-1----:R0:W-:Y:S02]  /*3c00*/  STS [R5], R6 ;  /* 0x0000000605007388 */ /* 0x0021e40000000800 */
.L_x_334:
[----:B------:R-:W-:Y:S05]  /*3c10*/  BSYNC B0 ;  /* 0x0000000000007941 */ /* 0x000fea0003800000 */
.L_x_333:
        /* <DEDUP_REMOVED lines=42> */
.L_x_338:
        /* <DEDUP_REMOVED lines=14> */
.L_x_337:
[----:B------:R-:W-:Y:S05]  /*3fa0*/  BSYNC B0 ;  /* 0x0000000000007941 */ /* 0x000fea0003800000 */
.L_x_336:
        /* <DEDUP_REMOVED lines=20> */
.L_x_335:
        /* <DEDUP_REMOVED lines=110> */
        .weak           $__internal_6_$__cuda_sm20_div_s64
        .type           $__internal_6_$__cuda_sm20_div_s64,@function
        .size           $__internal_6_$__cuda_sm20_div_s64,(.L_x_6200 - $__internal_6_$__cuda_sm20_div_s64)
$__internal_6_$__cuda_sm20_div_s64:
        /* <DEDUP_REMOVED lines=83> */
[----:B------:R-:W-:Y:S06]  /*4d00*/  RET.REL.NODEC R38 `(_ZN5flash32flash_fwd_splitkv_combine_kernelI23Flash_fwd_kernel_traitsILi96ELi64ELi128ELi4ELb0ELb0EN7cutlass6half_tE19Flash_kernel_traitsILi96ELi64ELi128ELi4ES3_EELi16ELi1ELb0EEEvNS_16Flash_fwd_paramsE) ;  /* 0xffffffb026bc7950 */ /* 0x000fec0003c3ffff */
.L_x_339:
        /* <DEDUP_REMOVED lines=15> */
.L_x_6200:


//--------------------- .text._ZN5flash32flash_fwd_splitkv_combine_kernelI23Flash_fwd_kernel_traitsILi96ELi64ELi128ELi4ELb0ELb0EN7cutlass6half_tE19Flash_kernel_traitsILi96ELi64ELi128ELi4ES3_EELi16ELi7ELb1EEEvNS_16Flash_fwd_paramsE --------------------------
	.section	.text._ZN5flash32flash_fwd_splitkv_combine_kernelI23Flash_fwd_kernel_traitsILi96ELi64ELi128ELi4ELb0ELb0EN7cutlass6half_tE19Flash_kernel_traitsILi96ELi64ELi128ELi4ES3_EELi16ELi7ELb1EEEvNS_16Flash_fwd_paramsE,"ax",@progbits
	.align	128
        .global         _ZN5flash32flash_fwd_splitkv_combine_kernelI23Flash_fwd_kernel_traitsILi96ELi64ELi128ELi4ELb0ELb0EN7cutlass6half_tE19Flash_kernel_traitsILi96ELi64ELi128ELi4ES3_EELi16ELi7ELb1EEEvNS_16Flash_fwd_paramsE
        .type           _ZN5flash32flash_fwd_splitkv_combine_kernelI23Flash_fwd_kernel_traitsILi96ELi64ELi128ELi4ELb0ELb0EN7cutlass6half_tE19Flash_kernel_traitsILi96ELi64ELi128ELi4ES3_EELi16ELi7ELb1EEEvNS_16Flash_fwd_paramsE,@function
        .size           _ZN5flash32flash_fwd_splitkv_combine_kernelI23Flash_fwd_kernel_traitsILi96ELi64ELi128ELi4ELb0ELb0EN7cutlass6half_tE19Flash_kernel_traitsILi96ELi64ELi128ELi4ES3_EELi16ELi7ELb1EEEvNS_16Flash_fwd_paramsE,(.L_x_6201 - _ZN5flash32flash_fwd_splitkv_combine_kernelI23Flash_fwd_kernel_traitsILi96ELi64ELi128ELi4ELb0ELb0EN7cutlass6half_tE19Flash_kernel_traitsILi96ELi64ELi128ELi4ES3_EELi16ELi7ELb1EEEvNS_16Flash_fwd_paramsE)
        .other          _ZN5flash32flash_fwd_splitkv_combine_kernelI23Flash_fwd_kernel_traitsILi96ELi64ELi128ELi4ELb0ELb0EN7cutlass6half_tE19Flash_kernel_traitsILi96ELi64ELi128ELi4ES3_EELi16ELi7ELb1EEEvNS_16Flash_fwd_paramsE,@"STO_CUDA_ENTRY STV_DEFAULT"
_ZN5flash32flash_fwd_splitkv_combine_kernelI23Flash_fwd_kernel_traitsILi96ELi64ELi128ELi4ELb0ELb0EN7cutlass6half_tE19Flash_kernel_traitsILi96ELi64ELi128ELi4ES3_EELi16ELi7ELb1EEEvNS_16Flash_fwd_paramsE:
.text._ZN5flash32flash_fwd_splitkv_combine_kernelI23Flash_fwd_kernel_traitsILi96ELi64ELi128ELi4ELb0ELb0EN7cutlass6half_tE19Flash_kernel_traitsILi96ELi64ELi128ELi4ES3_EELi16ELi7ELb1EEEvNS_16Flash_fwd_paramsE:
        /* <DEDUP_REMOVED lines=23> */
[----:B------:R-:W-:Y:S05]  /*0170*/  CALL.REL.NOINC `($__internal_7_$__cuda_sm20_div_s64) ;  /* 0x0000006400f87944 */ /* 0x000fea0003c00000 */
[----:B------:R-:W-:Y:S02]  /*0180*/  MOV R8, R0 ;  /* 0x0000000000087202 */ /* 0x000fe40000000f00 */
[----:B------:R-:W-:Y:S01]  /*0190*/  MOV R9, R21 ;  /* 0x0000001500097202 */ /* 0x000fe20000000f00 */
[----:B------:R-:W-:Y:S06]  /*01a0*/  BRA `(.L_x_341) ;  /* 0x00000000004c7947 */ /* 0x000fec0003800000 */
.L_x_340:
        /* <DEDUP_REMOVED lines=19> */
.L_x_341:
        /* <DEDUP_REMOVED lines=17> */
[----:B------:R-:W-:Y:S05]  /*03f0*/  BRA `(.L_x_344) ;  /* 0x0000000000507947 */ /* 0x000fea0003800000 */
.L_x_343:
        /* <DEDUP_REMOVED lines=20> */
.L_x_344:
[----:B------:R-:W-:Y:S05]  /*0540*/  BSYNC B0 ;  /* 0x0000000000007941 */ /* 0x000fea0003800000 */
.L_x_342:
        /* <DEDUP_REMOVED lines=57> */
.L_x_346:
        /* <DEDUP_REMOVED lines=19> */
.L_x_347:
[----:B------:R-:W-:Y:S05]  /*0a10*/  BSYNC B0 ;  /* 0x0000000000007941 */ /* 0x000fea0003800000 */
.L_x_345:
        /* <DEDUP_REMOVED lines=105> */
.L_x_349:
        /* <DEDUP_REMOVED lines=20> */
.L_x_350:
[----:B------:R-:W-:Y:S05]  /*11f0*/  BSYNC B0 ;  /* 0x0000000000007941 */ /* 0x000fea0003800000 */
.L_x_348:
        /* <DEDUP_REMOVED lines=305> */
[----:B------:R-:W-:Y:S05]  /*2510*/  CALL.REL.NOINC `($__internal_7_$__cuda_sm20_div_s64) ;  /* 0x0000004400107944 */ /* 0x000fea0003c00000 */
[----:B------:R-:W-:Y:S02]  /*2520*/  MOV R50, R0 ;  /* 0x0000000000327202 */ /* 0x000fe40000000f00 */
[----:B------:R-:W-:Y:S01]  /*2530*/  MOV R51, R21 ;  /* 0x0000001500337202 */ /* 0x000fe20000000f00 */
[----:B------:R-:W-:Y:S05]  /*2540*/  BRA `(.L_x_353) ;  /* 0x00000000004c7947 */ /* 0x000fea0003800000 */
.L_x_352:
        /* <DEDUP_REMOVED lines=19> */
.L_x_353:
[----:B------:R-:W-:Y:S05]  /*2680*/  BSYNC B0 ;  /* 0x0000000000007941 */ /* 0x000fea0003800000 */
.L_x_351:
        /* <DEDUP_REMOVED lines=257> */
.L_x_358:
        /* <DEDUP_REMOVED lines=21> */
.L_x_359:
[----:B------:R-:W-:Y:S05]  /*37f0*/  BSYNC B0 ;  /* 0x0000000000007941 */ /* 0x000fea0003800000 */
.L_x_357:
        /* <DEDUP_REMOVED lines=8> */
[----:B------:R-:W-:Y:S05]  /*3880*/  CALL.REL.NOINC `($__internal_7_$__cuda_sm20_div_s64) ;  /* 0x0000003000347944 */ /* 0x000fea0003c00000 */
        /* <DEDUP_REMOVED lines=12> */
.L_x_361:
        /* <DEDUP_REMOVED lines=22> */
.L_x_362:
[----:B------:R-:W-:Y:S05]  /*3ab0*/  BSYNC B0 ;  /* 0x0000000000007941 */ /* 0x000fea0003800000 */
.L_x_360:
        /* <DEDUP_REMOVED lines=11> */
[----:B------:R-:W-:Y:S05]  /*3b70*/  CALL.REL.NOINC `($__internal_7_$__cuda_sm20_div_s64) ;  /* 0x0000002c00787944 */ /* 0x000fea0003c00000 */
        /* <DEDUP_REMOVED lines=11> */
.L_x_364:
        /* <DEDUP_REMOVED lines=22> */
.L_x_365:
[----:B------:R-:W-:Y:S05]  /*3d90*/  BSYNC B0 ;  /* 0x0000000000007941 */ /* 0x000fea0003800000 */
.L_x_363:
        /* <DEDUP_REMOVED lines=52> */
.L_x_367:
        /* <DEDUP_REMOVED lines=22> */
.L_x_368:
[----:B------:R-:W-:Y:S05]  /*4240*/  BSYNC B0 ;  /* 0x0000000000007941 */ /* 0x000fea0003800000 */
.L_x_366:
        /* <DEDUP_REMOVED lines=22> */
.L_x_370:
        /* <DEDUP_REMOVED lines=22> */
.L_x_371:
[----:B------:R-:W-:Y:S05]  /*4510*/  BSYNC B0 ;  /* 0x0000000000007941 */ /* 0x000fea0003800000 */
.L_x_369:
        /* <DEDUP_REMOVED lines=21> */
.L_x_373:
        /* <DEDUP_REMOVED lines=23> */
.L_x_374:
[----:B------:R-:W-:Y:S05]  /*47e0*/  BSYNC B0 ;  /* 0x0000000000007941 */ /* 0x000fea0003800000 */
.L_x_372:
        /* <DEDUP_REMOVED lines=39> */
.L_x_376:
        /* <DEDUP_REMOVED lines=23> */
.L_x_377:
[----:B------:R-:W-:Y:S05]  /*4bd0*/  BSYNC B0 ;  /* 0x0000000000007941 */ /* 0x000fea0003800000 */
.L_x_375:
        /* <DEDUP_REMOVED lines=31> */
.L_x_379:
        /* <DEDUP_REMOVED lines=23> */
.L_x_380:
[----:B------:R-:W-:Y:S05]  /*4f40*/  BSYNC B0 ;  /* 0x0000000000007941 */ /* 0x000fea0003800000 */
.L_x_378:
        /* <DEDUP_REMOVED lines=21> */
.L_x_356:
[----:B------:R-:W-:Y:S02]  /*50a0*/  ULDC.64 UR4, c[0x0][0x2b0] ;  /* 0x0000ac0000047ab9 */ /* 0x000fe40000000a00 */
[----:B------:R-:W-:-:S04]  /*50b0*/  LEA R2, P0, R52, UR4, 0x2 ;  /* 0x0000000434027c11 */ /* 0x000fc8000f8010ff */
[----:B------:R-:W-:-:S05]  /*50c0*/  LEA.HI.X R3, R52, UR5, R53, 0x2, P0 ;  /* 0x0000000534037c11 */ /* 0x000fca00080f1435 */
[----:B------:R0:W-:Y:S04]  /*50d0*/  STG.E desc[UR8][R2.64], R29 ;  /* 0x0000001d02007986 */ /* 0x0001e8000c101908 */
.L_x_355:
[----:B------:R-:W-:Y:S05]  /*50e0*/  BSYNC B1 ;  /* 0x0000000000017941 */ /* 0x000fea0003800000 */
.L_x_354:
[----:B------:R-:W2:Y:S01]  /*50f0*/  LDC R13, c[0x0][0x3c4] ;  /* 0x0000f100ff0d7b82 */ /* 0x000ea20000000800 */
[----:B------:R-:W-:Y:S02]  /*5100*/  IADD3 R0, R47, 0x8, RZ ;  /* 0x000000082f007810 */ /* 0x000fe40007ffe0ff */
[----:B-1----:R-:W-:Y:S02]  /*5110*/  CS2R R4, SRZ ;  /* 0x0000000000047805 */ /* 0x002fe4000001ff00 */
[----:B------:R-:W-:Y:S02]  /*5120*/  CS2R R6, SRZ ;  /* 0x0000000000067805 */ /* 0x000fe4000001ff00 */
[----:B------:R-:W-:Y:S02]  /*5130*/  CS2R R8, SRZ ;  /* 0x0000000000087805 */ /* 0x000fe4000001ff00 */
[----:B------:R-:W-:Y:S02]  /*5140*/  CS2R R10, SRZ ;  /* 0x00000000000a7805 */ /* 0x000fe4000001ff00 */
[----:B------:R-:W-:-:S02]  /*5150*/  MOV R12, RZ ;  /* 0x000000ff000c7202 */ /* 0x000fc40000000f00 */
[CC--:B--2---:R-:W-:Y:S02]  /*5160*/  ISETP.GE.OR P2, PT, R47.reuse, R13.reuse, P6 ;  /* 0x0000000d2f00720c */ /* 0x0c4fe40003746670 */
[----:B------:R-:W-:Y:S02]  /*5170*/  ISETP.GE.OR P1, PT, R0, R13, P6 ;  /* 0x0000000d0000720c */ /* 0x000fe40003726670 */
[----:B------:R-:W-:-:S04]  /*5180*/  IADD3 R0, R47, 0x10, RZ ;  /* 0x000000102f007810 */ /* 0x000fc80007ffe0ff */
[----:B------:R-:W-:Y:S02]  /*5190*/  ISETP.GE.OR P0, PT, R0, R13, P6 ;  /* 0x0000000d0000720c */ /* 0x000fe40003706670 */
[----:B------:R-:W-:-:S03]  /*51a0*/  IADD3 R0, R47, 0x18, RZ ;  /* 0x000000182f007810 */ /* 0x000fc60007ffe0ff */
[C---:B0-----:R-:W-:Y:S01]  /*51b0*/  @!P2 FADD.FTZ R2, -R29.reuse, R44 ;  /* 0x0000002c1d02a221 */ /* 0x041fe20000010100 */
        /* <DEDUP_REMOVED lines=17> */
[----:B0-----:R0:W-:Y:S01]  /*52d0*/  @!P2 STS [R46], R2 ;  /* 0x000000022e00a388 */ /* 0x0011e20000000800 */
[-C--:B------:R-:W-:Y:S01]  /*52e0*/  ISETP.GE.OR P2, PT, R0, R13.reuse, P6 ;  /* 0x0000000d0000720c */ /* 0x080fe20003746670 */
[----:B------:R-:W-:Y:S02]  /*52f0*/  VIADD R0, R47, 0x38 ;  /* 0x000000382f007836 */ /* 0x000fe40000000000 */
[----:B------:R-:W-:Y:S01]  /*5300*/  @!P4 FMUL.FTZ R40, R40, 1.4426950216293334961 ;  /* 0x3fb8aa3b2828c820 */ /* 0x000fe20000410000 */
[----:B------:R-:W-:Y:S02]  /*5310*/  @!P3 FADD.FTZ R41, -R29, R41 ;  /* 0x000000291d29b221 */ /* 0x000fe40000010100 */
[----:B------:R-:W3:Y:S01]  /*5320*/  @!P5 MUFU.EX2 R43, R43 ;  /* 0x0000002b002bd308 */ /* 0x000ee20000000800 */
        /* <DEDUP_REMOVED lines=12> */
[----:B---3--:R-:W-:Y:S01]  /*53f0*/  @!P5 STS [R46+0x660], R43 ;  /* 0x0006602b2e00d388 */ /* 0x008fe20000000800 */
[-C--:B------:R-:W-:Y:S01]  /*5400*/  ISETP.GE.OR P5, PT, R0, R13.reuse, P6 ;  /* 0x0000000d0000720c */ /* 0x080fe200037a6670 */
[----:B------:R-:W-:Y:S01]  /*5410*/  @!P1 FMUL.FTZ R39, R39, 1.4426950216293334961 ;  /* 0x3fb8aa3b27279820 */ /* 0x000fe20000410000 */
[----:B------:R-:W-:Y:S02]  /*5420*/  IADD3 R0, R47, 0x50, RZ ;  /* 0x000000502f007810 */ /* 0x000fe40007ffe0ff */
[----:B0-----:R-:W-:Y:S01]  /*5430*/  CS2R R2, SRZ ;  /* 0x0000000000027805 */ /* 0x001fe2000001ff00 */
[----:B------:R-:W-:Y:S01]  /*5440*/  @!P0 FADD.FTZ R36, -R29, R36 ;  /* 0x000000241d248221 */ /* 0x000fe20000010100 */
[----:B------:R-:W0:Y:S01]  /*5450*/  @!P2 MUFU.EX2 R38, R38 ;  /* 0x000000260026a308 */ /* 0x000e220000000800 */
[----:B-1----:R-:W-:Y:S01]  /*5460*/  @!P4 STS [R46+0x880], R40 ;  /* 0x000880282e00c388 */ /* 0x002fe20000000800 */
[----:B------:R-:W-:Y:S01]  /*5470*/  ISETP.GE.OR P4, PT, R0, R13, P6 ;  /* 0x0000000d0000720c */ /* 0x000fe20003786670 */
[----:B------:R-:W-:Y:S01]  /*5480*/  @!P0 FMUL.FTZ R36, R36, 1.4426950216293334961 ;  /* 0x3fb8aa3b24248820 */ /* 0x000fe20000410000 */
[----:B------:R-:W-:-:S03]  /*5490*/  VIADD R0, R47, 0x58 ;  /* 0x000000582f007836 */ /* 0x000fc60000000000 */
        /* <DEDUP_REMOVED lines=11> */
[----:B------:R-:W-:-:S03]  /*5550*/  IADD3 R0, R47, 0x68, RZ ;  /* 0x000000682f007810 */ /* 0x000fc60007ffe0ff */
        /* <DEDUP_REMOVED lines=10> */
[C---:B------:R-:W-:Y:S02]  /*5600*/  VIADD R0, R47.reuse, 0x78 ;  /* 0x000000782f007836 */ /* 0x040fe40000000000 */
[----:B------:R-:W-:Y:S01]  /*5610*/  @!P2 FMUL.FTZ R32, R32, 1.4426950216293334961 ;  /* 0x3fb8aa3b2020a820 */ /* 0x000fe20000410000 */
        /* <DEDUP_REMOVED lines=13> */
[----:B--2---:R-:W-:Y:S06]  /*56f0*/  @!P3 STS [R46+0x1760], R35 ;  /* 0x001760232e00b388 */ /* 0x004fec0000000800 */
[----:B------:R-:W2:Y:S01]  /*5700*/  @!P1 MUFU.EX2 R33, R33 ;  /* 0x0000002100219308 */ /* 0x000ea20000000800 */
[----:B0-----:R-:W-:Y:S07]  /*5710*/  @!P2 STS [R46+0x1980], R32 ;  /* 0x001980202e00a388 */ /* 0x001fee0000000800 */
[----:B------:R-:W0:Y:S01]  /*5720*/  @!P6 MUFU.EX2 R0, R0 ;  /* 0x000000000000e308 */ /* 0x000e220000000800 */
[----:B-1----:R-:W-:Y:S01]  /*5730*/  @!P0 STS [R46+0x1dc0], R30 ;  /* 0x001dc01e2e008388 */ /* 0x002fe20000000800 */
[----:B------:R-:W-:-:S03]  /*5740*/  ISETP.GE.AND P0, PT, R13, 0x1, PT ;  /* 0x000000010d00780c */ /* 0x000fc60003f06270 */
[----:B--2---:R-:W-:Y:S04]  /*5750*/  @!P1 STS [R46+0x1ba0], R33 ;  /* 0x001ba0212e009388 */ /* 0x004fe80000000800 */
[----:B0-----:R0:W-:Y:S02]  /*5760*/  @!P6 STS [R46+0x1fe0], R0 ;  /* 0x001fe0002e00e388 */ /* 0x0011e40000000800 */
[----:B0-----:R-:W-:Y:S01]  /*5770*/  HFMA2.MMA R0, -RZ, RZ, 0, 0 ;  /* 0x00000000ff007435 */ /* 0x001fe200000001ff */
[----:B------:R-:W-:Y:S06]  /*5780*/  BAR.SYNC.DEFER_BLOCKING 0x0 ;  /* 0x0000000000007b1d */ /* 0x000fec0000010000 */
[----:B------:R-:W-:Y:S05]  /*5790*/  @!P0 BRA `(.L_x_381) ;  /* 0x0000000800e08947 */ /* 0x000fea0003800000 */
[----:B------:R-:W0:Y:S01]  /*57a0*/  S2UR UR6, SR_CgaCtaId ;  /* 0x00000000000679c3 */ /* 0x000e220000008800 */
[----:B------:R-:W-:Y:S01]  /*57b0*/  ULDC UR10, c[0x0][0x2dc] ;  /* 0x0000b700000a7ab9 */ /* 0x000fe20000000800 */
[----:B------:R-:W-:Y:S01]  /*57c0*/  IMAD R34, R15, 0x60, R47 ;  /* 0x000000600f227824 */ /* 0x000fe200078e022f */
[----:B------:R-:W-:Y:S01]  /*57d0*/  UIMAD UR4, UR7, UR10, URZ ;  /* 0x0000000a070472a4 */ /* 0x000fe2000f8e023f */
[----:B------:R-:W-:Y:S01]  /*57e0*/  ISETP.GT.AND P1, PT, R13, 0x3, PT ;  /* 0x000000030d00780c */ /* 0x000fe20003f24270 */
[C---:B------:R-:W-:Y:S01]  /*57f0*/  IMAD R32, R28.reuse, UR10, RZ ;  /* 0x0000000a1c207c24 */ /* 0x040fe2000f8e02ff */
[----:B------:R-:W-:Y:S01]  /*5800*/  PLOP3.LUT P4, PT, PT, PT, PT, 0x80, 0x0 ;  /* 0x000000000000781c */ /* 0x000fe20003f8f070 */
[----:B------:R-:W-:Y:S01]  /*5810*/  USHF.R.S32.HI UR11, URZ, 0x1f, UR4 ;  /* 0x0000001f3f0b7899 */ /* 0x000fe20008011404 */
[----:B------:R-:W-:Y:S01]  /*5820*/  VIADD R30, R28, -UR7 ;  /* 0x800000071c1e7c36 */ /* 0x000fe20008000000 */
[----:B------:R-:W-:Y:S01]  /*5830*/  IADD3 R0, P0, R34, UR4, RZ ;  /* 0x0000000422007c10 */ /* 0x000fe2000ff1e0ff */
[----:B------:R-:W-:Y:S01]  /*5840*/  ULDC.64 UR4, c[0x0][0x288] ;  /* 0x0000a20000047ab9 */ /* 0x000fe20000000a00 */
[----:B------:R-:W-:-:S02]  /*5850*/  CS2R R16, SRZ ;  /* 0x0000000000107805 */ /* 0x000fc4000001ff00 */
        /* <DEDUP_REMOVED lines=8> */
[----:B------:R-:W-:Y:S01]  /*58e0*/  UMOV UR5, URZ ;  /* 0x0000003f00057c82 */ /* 0x000fe20008000000 */
[----:B------:R-:W-:Y:S01]  /*58f0*/  IADD3 R31, P0, R31, 0x100, RZ ;  /* 0x000001001f1f7810 */ /* 0x000fe20007f1e0ff */
[----:B------:R-:W-:Y:S01]  /*5900*/  IMAD.MOV.U32 R0, RZ, RZ, RZ ;  /* 0x000000ffff007224 */ /* 0x000fe200078e00ff */
[----:B------:R-:W-:Y:S01]  /*5910*/  CS2R R26, SRZ ;  /* 0x00000000001a7805 */ /* 0x000fe2000001ff00 */
[----:B0-----:R-:W-:Y:S01]  /*5920*/  ULEA UR4, UR6, UR4, 0x18 ;  /* 0x0000000406047291 */ /* 0x001fe2000f8ec03f */
[----:B------:R-:W-:-:S04]  /*5930*/  IMAD.WIDE R32, R32, 0x4, RZ ;  /* 0x0000000420207825 */ /* 0x000fc800078e02ff */
[----:B------:R-:W-:Y:S01]  /*5940*/  IMAD.X R34, RZ, RZ, R34, P0 ;  /* 0x000000ffff227224 */ /* 0x000fe200000e0622 */
[----:B------:R-:W-:Y:S01]  /*5950*/  LEA R14, R15, UR4, 0x2 ;  /* 0x000000040f0e7c11 */ /* 0x000fe2000f8e10ff */
[----:B------:R-:W-:Y:S06]  /*5960*/  @!P1 BRA `(.L_x_382) ;  /* 0x00000004004c9947 */ /* 0x000fec0003800000 */
[----:B------:R-:W-:Y:S01]  /*5970*/  PLOP3.LUT P4, PT, PT, PT, PT, 0x8, 0x0 ;  /* 0x000000000000781c */ /* 0x000fe20003f8e170 */
[----:B------:R-:W-:Y:S01]  /*5980*/  VIADD R29, R13, 0xfffffffd ;  /* 0xfffffffd0d1d7836 */ /* 0x000fe20000000000 */
[CC--:B------:R-:W-:Y:S02]  /*5990*/  ISETP.GE.AND P3, PT, R15.reuse, R30.reuse, PT ;  /* 0x0000001e0f00720c */ /* 0x0c0fe40003f66270 */
[----:B------:R-:W-:-:S13]  /*59a0*/  ISETP.GE.AND P0, PT, R15, R30, PT ;  /* 0x0000001e0f00720c */ /* 0x000fda0003f06270 */
.L_x_383:
[----:B------:R-:W0:Y:S01]  /*59b0*/  LDS R13, [R14] ;  /* 0x000000000e0d7984 */ /* 0x000e220000000800 */
[----:B------:R-:W-:Y:S01]  /*59c0*/  MOV R35, R34 ;  /* 0x0000002200237202 */ /* 0x000fe20000000f00 */
[----:B------:R-:W-:Y:S01]  /*59d0*/  UIADD3 UR5, UR5, 0x4, URZ ;  /* 0x0000000405057890 */ /* 0x000fe2000fffe03f */
[----:B------:R-:W-:Y:S05]  /*59e0*/  MOV R34, R31 ;  /* 0x0000001f00227202 */ /* 0x000fea0000000f00 */
[----:B------:R-:W0:Y:S01]  /*59f0*/  @!P3 LDG.E.128 R16, desc[UR8][R34.64+-0x100] ;  /* 0xffff00082210b981 */ /* 0x000e22000c1e1d00 */
[----:B------:R-:W-:Y:S03]  /*5a00*/  ISETP.LE.AND P2, PT, R29, UR5, PT ;  /* 0x000000051d007c0c */ /* 0x000fe6000bf43270 */
[----:B------:R-:W2:Y:S04]  /*5a10*/  @!P3 LDG.E.128 R20, desc[UR8][R34.64+-0x80] ;  /* 0xffff80082214b981 */ /* 0x000ea8000c1e1d00 */
[----:B------:R1:W3:Y:S01]  /*5a20*/  @!P3 LDG.E.128 R24, desc[UR8][R34.64] ;  /* 0x000000082218b981 */ /* 0x0002e2000c1e1d00 */
[----:B------:R-:W-:Y:S02]  /*5a30*/  PLOP3.LUT P3, PT, P0, PT, PT, 0x80, 0x0 ;  /* 0x000000000000781c */ /* 0x000fe4000076f070 */
[C---:B-1----:R-:W-:Y:S04]  /*5a40*/  IADD3 R34, P1, R32.reuse, R34, RZ ;  /* 0x0000002220227210 */ /* 0x042fe80007f3e0ff */
[----:B------:R-:W-:Y:S01]  /*5a50*/  IADD3.X R35, R33, R35, RZ, P1, !PT ;  /* 0x0000002321237210 */ /* 0x000fe20000ffe4ff */
[C---:B0-----:R-:W-:Y:S01]  /*5a60*/  FFMA.FTZ R12, R13.reuse, R16, R12 ;  /* 0x000000100d0c7223 */ /* 0x041fe2000001000c */
[C---:B------:R-:W-:Y:S01]  /*5a70*/  FFMA.FTZ R11, R13.reuse, R17, R11 ;  /* 0x000000110d0b7223 */ /* 0x040fe2000001000b */
[C---:B------:R-:W-:Y:S01]  /*5a80*/  FFMA.FTZ R10, R13.reuse, R18, R10 ;  /* 0x000000120d0a7223 */ /* 0x040fe2000001000a */
[C---:B------:R-:W-:Y:S01]  /*5a90*/  FFMA.FTZ R9, R13.reuse, R19, R9 ;  /* 0x000000130d097223 */ /* 0x040fe20000010009 */
[C---:B--2---:R-:W-:Y:S02]  /*5aa0*/  FFMA.FTZ R8, R13.reuse, R20, R8 ;  /* 0x000000140d087223 */ /* 0x044fe40000010008 */
[----:B------:R-:W2:Y:S01]  /*5ab0*/  @!P3 LDG.E.128 R16, desc[UR8][R34.64+-0x100] ;  /* 0xffff00082210b981 */ /* 0x000ea2000c1e1d00 */
[C---:B------:R-:W-:Y:S01]  /*5ac0*/  FFMA.FTZ R7, R13.reuse, R21, R7 ;  /* 0x000000150d077223 */ /* 0x040fe20000010007 */
[C---:B------:R-:W-:Y:S01]  /*5ad0*/  FFMA.FTZ R6, R13.reuse, R22, R6 ;  /* 0x000000160d067223 */ /* 0x040fe20000010006 */
[C---:B------:R-:W-:Y:S01]  /*5ae0*/  FFMA.FTZ R5, R13.reuse, R23, R5 ;  /* 0x000000170d057223 */ /* 0x040fe20000010005 */
[C---:B---3--:R-:W-:Y:S01]  /*5af0*/  FFMA.FTZ R4, R13.reuse, R24, R4 ;  /* 0x000000180d047223 */ /* 0x048fe20000010004 */
[----:B------:R-:W3:Y:S01]  /*5b00*/  @!P3 LDG.E.128 R20, desc[UR8][R34.64+-0x80] ;  /* 0xffff80082214b981 */ /* 0x000ee2000c1e1d00 */
[C---:B------:R-:W-:Y:S01]  /*5b10*/  FFMA.FTZ R3, R13.reuse, R25, R3 ;  /* 0x000000190d037223 */ /* 0x040fe20000010003 */
[C---:B------:R-:W-:Y:S01]  /*5b20*/  FFMA.FTZ R2, R13.reuse, R26, R2 ;  /* 0x0000001a0d027223 */ /* 0x040fe20000010002 */
[----:B------:R-:W-:Y:S02]  /*5b30*/  FFMA.FTZ R0, R13, R27, R0 ;  /* 0x0000001b0d007223 */ /* 0x000fe40000010000 */
[----:B------:R-:W2:Y:S04]  /*5b40*/  LDS R13, [R14+0x44] ;  /* 0x000044000e0d7984 */ /* 0x000ea80000000800 */
[----:B------:R0:W4:Y:S02]  /*5b50*/  @!P3 LDG.E.128 R24, desc[UR8][R34.64] ;  /* 0x000000082218b981 */ /* 0x000124000c1e1d00 */
[C---:B0-----:R-:W-:Y:S04]  /*5b60*/  IADD3 R34, P1, R32.reuse, R34, RZ ;  /* 0x0000002220227210 */ /* 0x041fe80007f3e0ff */
[----:B------:R-:W-:Y:S01]  /*5b70*/  IADD3.X R35, R33, R35, RZ, P1, !PT ;  /* 0x0000002321237210 */ /* 0x000fe20000ffe4ff */
[C---:B--2---:R-:W-:Y:S01]  /*5b80*/  FFMA.FTZ R12, R13.reuse, R16, R12 ;  /* 0x000000100d0c7223 */ /* 0x044fe2000001000c */
[C---:B------:R-:W-:Y:S01]  /*5b90*/  FFMA.FTZ R11, R13.reuse, R17, R11 ;  /* 0x000000110d0b7223 */ /* 0x040fe2000001000b */
[C---:B------:R-:W-:Y:S01]  /*5ba0*/  FFMA.FTZ R10, R13.reuse, R18, R10 ;  /* 0x000000120d0a7223 */ /* 0x040fe2000001000a */
[C---:B------:R-:W-:Y:S02]  /*5bb0*/  FFMA.FTZ R9, R13.reuse, R19, R9 ;  /* 0x000000130d097223 */ /* 0x040fe40000010009 */
[----:B------:R-:W2:Y:S01]  /*5bc0*/  @!P3 LDG.E.128 R16, desc[UR8][R34.64+-0x100] ;  /* 0xffff00082210b981 */ /* 0x000ea2000c1e1d00 */
[C---:B---3--:R-:W-:Y:S01]  /*5bd0*/  FFMA.FTZ R8, R13.reuse, R20, R8 ;  /* 0x000000140d087223 */ /* 0x048fe20000010008 */
[C---:B------:R-:W-:Y:S01]  /*5be0*/  FFMA.FTZ R7, R13.reuse, R21, R7 ;  /* 0x000000150d077223 */ /* 0x040fe20000010007 */
[C---:B------:R-:W-:Y:S01]  /*5bf0*/  FFMA.FTZ R6, R13.reuse, R22, R6 ;  /* 0x000000160d067223 */ /* 0x040fe20000010006 */
[C---:B------:R-:W-:Y:S02]  /*5c00*/  FFMA.FTZ R5, R13.reuse, R23, R5 ;  /* 0x000000170d057223 */ /* 0x040fe40000010005 */
[----:B------:R-:W3:Y:S01]  /*5c10*/  @!P3 LDG.E.128 R20, desc[UR8][R34.64+-0x80] ;  /* 0xffff80082214b981 */ /* 0x000ee2000c1e1d00 */
[C---:B----4-:R-:W-:Y:S01]  /*5c20*/  FFMA.FTZ R4, R13.reuse, R24, R4 ;  /* 0x000000180d047223 */ /* 0x050fe20000010004 */
[C---:B------:R-:W-:Y:S01]  /*5c30*/  FFMA.FTZ R3, R13.reuse, R25, R3 ;  /* 0x000000190d037223 */ /* 0x040fe20000010003 */
[C---:B------:R-:W-:Y:S01]  /*5c40*/  FFMA.FTZ R2, R13.reuse, R26, R2 ;  /* 0x0000001a0d027223 */ /* 0x040fe20000010002 */
[----:B------:R-:W-:Y:S02]  /*5c50*/  FFMA.FTZ R0, R13, R27, R0 ;  /* 0x0000001b0d007223 */ /* 0x000fe40000010000 */
[----:B------:R0:W4:Y:S04]  /*5c60*/  @!P3 LDG.E.128 R24, desc[UR8][R34.64] ;  /* 0x000000082218b981 */ /* 0x000128000c1e1d00 */
[----:B------:R-:W2:Y:S01]  /*5c70*/  LDS R13, [R14+0x88] ;  /* 0x000088000e0d7984 */ /* 0x000ea20000000800 */
[C---:B0-----:R-:W-:Y:S04]  /*5c80*/  IADD3 R34, P1, R32.reuse, R34, RZ ;  /* 0x0000002220227210 */ /* 0x041fe80007f3e0ff */
[----:B------:R-:W-:Y:S02]  /*5c90*/  IADD3.X R35, R33, R35, RZ, P1, !PT ;  /* 0x0000002321237210 */ /* 0x000fe40000ffe4ff */
[----:B------:R-:W-:Y:S01]  /*5ca0*/  IADD3 R31, P1, R32, R34, RZ ;  /* 0x00000022201f7210 */ /* 0x000fe20007f3e0ff */
        /* <DEDUP_REMOVED lines=15> */
[----:B------:R1:W2:Y:S01]  /*5da0*/  LDS R13, [R14+0xcc] ;  /* 0x0000cc000e0d7984 */ /* 0x0002a20000000800 */
[----:B0-----:R-:W-:Y:S02]  /*5db0*/  IADD3.X R34, R33, R35, RZ, P1, !PT ;  /* 0x0000002321227210 */ /* 0x001fe40000ffe4ff */
[----:B-1----:R-:W-:Y:S01]  /*5dc0*/  IADD3 R14, R14, 0x110, RZ ;  /* 0x000001100e0e7810 */ /* 0x002fe20007ffe0ff */
[C---:B--2---:R-:W-:Y:S01]  /*5dd0*/  FFMA.FTZ R12, R13.reuse, R16, R12 ;  /* 0x000000100d0c7223 */ /* 0x044fe2000001000c */
[C---:B------:R-:W-:Y:S01]  /*5de0*/  FFMA.FTZ R11, R13.reuse, R17, R11 ;  /* 0x000000110d0b7223 */ /* 0x040fe2000001000b */
[C---:B------:R-:W-:Y:S01]  /*5df0*/  FFMA.FTZ R10, R13.reuse, R18, R10 ;  /* 0x000000120d0a7223 */ /* 0x040fe2000001000a */
[C---:B------:R-:W-:Y:S01]  /*5e00*/  FFMA.FTZ R9, R13.reuse, R19, R9 ;  /* 0x000000130d097223 */ /* 0x040fe20000010009 */
[C---:B---3--:R-:W-:Y:S01]  /*5e10*/  FFMA.FTZ R8, R13.reuse, R20, R8 ;  /* 0x000000140d087223 */ /* 0x048fe20000010008 */
[C---:B------:R-:W-:Y:S01]  /*5e20*/  FFMA.FTZ R7, R13.reuse, R21, R7 ;  /* 0x000000150d077223 */ /* 0x040fe20000010007 */
[C---:B------:R-:W-:Y:S01]  /*5e30*/  FFMA.FTZ R6, R13.reuse, R22, R6 ;  /* 0x000000160d067223 */ /* 0x040fe20000010006 */
[C---:B------:R-:W-:Y:S01]  /*5e40*/  FFMA.FTZ R5, R13.reuse, R23, R5 ;  /* 0x000000170d057223 */ /* 0x040fe20000010005 */
[C---:B----4-:R-:W-:Y:S01]  /*5e50*/  FFMA.FTZ R4, R13.reuse, R24, R4 ;  /* 0x000000180d047223 */ /* 0x050fe20000010004 */
[C---:B------:R-:W-:Y:S01]  /*5e60*/  FFMA.FTZ R3, R13.reuse, R25, R3 ;  /* 0x000000190d037223 */ /* 0x040fe20000010003 */
[C---:B------:R-:W-:Y:S01]  /*5e70*/  FFMA.FTZ R2, R13.reuse, R26, R2 ;  /* 0x0000001a0d027223 */ /* 0x040fe20000010002 */
[----:B------:R-:W-:Y:S01]  /*5e80*/  FFMA.FTZ R0, R13, R27, R0 ;  /* 0x0000001b0d007223 */ /* 0x000fe20000010000 */
[----:B------:R-:W-:Y:S09]  /*5e90*/  @!P2 BRA `(.L_x_383) ;  /* 0xfffffff800c4a947 */ /* 0x000ff2000383ffff */
.L_x_382:
[----:B------:R-:W0:Y:S02]  /*5ea0*/  LDC R13, c[0x0][0x3c4] ;  /* 0x0000f100ff0d7b82 */ /* 0x000e240000000800 */
[----:B0-----:R-:W-:-:S04]  /*5eb0*/  IADD3 R29, R13, -UR5, RZ ;  /* 0x800000050d1d7c10 */ /* 0x001fc8000fffe0ff */
[----:B------:R-:W-:-:S13]  /*5ec0*/  ISETP.GT.AND P0, PT, R29, 0x1, PT ;  /* 0x000000011d00780c */ /* 0x000fda0003f04270 */
[----:B------:R-:W-:Y:S05]  /*5ed0*/  @!P0 BRA `(.L_x_384) ;  /* 0x0000000000b08947 */ /* 0x000fea0003800000 */
[----:B------:R-:W-:Y:S01]  /*5ee0*/  ISETP.GE.AND P0, PT, R15, R30, PT ;  /* 0x0000001e0f00720c */ /* 0x000fe20003f06270 */
[----:B------:R-:W0:-:S12]  /*5ef0*/  LDS R29, [R14] ;  /* 0x000000000e1d7984 */ /* 0x000e180000000800 */
[----:B------:R-:W-:Y:S02]  /*5f00*/  @!P0 MOV R36, R31 ;  /* 0x0000001f00248202 */ /* 0x000fe40000000f00 */
[----:B------:R-:W-:-:S05]  /*5f10*/  @!P0 MOV R37, R34 ;  /* 0x0000002200258202 */ /* 0x000fca0000000f00 */
[----:B------:R-:W0:Y:S04]  /*5f20*/  @!P0 LDG.E.128 R16, desc[UR8][R36.64+-0x100] ;  /* 0xffff000824108981 */ /* 0x000e28000c1e1d00 */
[----:B------:R-:W2:Y:S04]  /*5f30*/  @!P0 LDG.E.128 R20, desc[UR8][R36.64+-0x80] ;  /* 0xffff800824148981 */ /* 0x000ea8000c1e1d00 */
[----:B------:R1:W3:Y:S02]  /*5f40*/  @!P0 LDG.E.128 R24, desc[UR8][R36.64] ;  /* 0x0000000824188981 */ /* 0x0002e4000c1e1d00 */
[----:B-1----:R-:W-:-:S04]  /*5f50*/  IADD3 R36, P1, R32, R31, RZ ;  /* 0x0000001f20247210 */ /* 0x002fc80007f3e0ff */
[----:B------:R-:W-:Y:S01]  /*5f60*/  IADD3.X R37, R33, R34, RZ, P1, !PT ;  /* 0x0000002221257210 */ /* 0x000fe20000ffe4ff */
[-C--:B0-----:R-:W-:Y:S01]  /*5f70*/  FFMA.FTZ R12, R16, R29.reuse, R12 ;  /* 0x0000001d100c7223 */ /* 0x081fe2000001000c */
[-C--:B------:R-:W-:Y:S01]  /*5f80*/  FFMA.FTZ R11, R17, R29.reuse, R11 ;  /* 0x0000001d110b7223 */ /* 0x080fe2000001000b */
[-C--:B------:R-:W-:Y:S01]  /*5f90*/  FFMA.FTZ R10, R18, R29.reuse, R10 ;  /* 0x0000001d120a7223 */ /* 0x080fe2000001000a */
[-C--:B------:R-:W-:Y:S01]  /*5fa0*/  FFMA.FTZ R9, R19, R29.reuse, R9 ;  /* 0x0000001d13097223 */ /* 0x080fe20000010009 */
[-C--:B--2---:R-:W-:Y:S01]  /*5fb0*/  FFMA.FTZ R8, R20, R29.reuse, R8 ;  /* 0x0000001d14087223 */ /* 0x084fe20000010008 */
[-C--:B------:R-:W-:Y:S01]  /*5fc0*/  FFMA.FTZ R7, R21, R29.reuse, R7 ;  /* 0x0000001d15077223 */ /* 0x080fe20000010007 */
[-C--:B------:R-:W-:Y:S01]  /*5fd0*/  FFMA.FTZ R6, R22, R29.reuse, R6 ;  /* 0x0000001d16067223 */ /* 0x080fe20000010006 */
[-C--:B------:R-:W-:Y:S01]  /*5fe0*/  FFMA.FTZ R5, R23, R29.reuse, R5 ;  /* 0x0000001d17057223 */ /* 0x080fe20000010005 */
[-C--:B---3--:R-:W-:Y:S01]  /*5ff0*/  FFMA.FTZ R4, R24, R29.reuse, R4 ;  /* 0x0000001d18047223 */ /* 0x088fe20000010004 */
[-C--:B------:R-:W-:Y:S01]  /*6000*/  FFMA.FTZ R3, R25, R29.reuse, R3 ;  /* 0x0000001d19037223 */ /* 0x080fe20000010003 */
[-C--:B------:R-:W-:Y:S01]  /*6010*/  FFMA.FTZ R2, R26, R29.reuse, R2 ;  /* 0x0000001d1a027223 */ /* 0x080fe20000010002 */
[----:B------:R-:W-:Y:S01]  /*6020*/  FFMA.FTZ R0, R27, R29, R0 ;  /* 0x0000001d1b007223 */ /* 0x000fe20000010000 */
[----:B------:R-:W2:Y:S04]  /*6030*/  @!P0 LDG.E.128 R16, desc[UR8][R36.64+-0x100] ;  /* 0xffff000824108981 */ /* 0x000ea8000c1e1d00 */
[----:B------:R-:W3:Y:S04]  /*6040*/  @!P0 LDG.E.128 R20, desc[UR8][R36.64+-0x80] ;  /* 0xffff800824148981 */ /* 0x000ee8000c1e1d00 */
[----:B------:R-:W4:Y:S01]  /*6050*/  @!P0 LDG.E.128 R24, desc[UR8][R36.64] ;  /* 0x0000000824188981 */ /* 0x000f22000c1e1d00 */
[----:B------:R-:W-:Y:S01]  /*6060*/  IADD3 R31, P0, R32, R36, RZ ;  /* 0x00000024201f7210 */ /* 0x000fe20007f1e0ff */
[----:B------:R-:W-:Y:S01]  /*6070*/  UIADD3 UR5, UR5, 0x1, URZ ;  /* 0x0000000105057890 */ /* 0x000fe2000fffe03f */
[----:B------:R-:W-:Y:S01]  /*6080*/  PLOP3.LUT P4, PT, PT, PT, PT, 0x8, 0x0 ;  /* 0x000000000000781c */ /* 0x000fe20003f8e170 */
[----:B------:R0:W2:Y:S01]  /*6090*/  LDS R29, [R14+0x44] ;  /* 0x000044000e1d7984 */ /* 0x0000a20000000800 */
[----:B------:R-:W-:Y:S01]  /*60a0*/  IADD3.X R34, R33, R37, RZ, P0, !PT ;  /* 0x0000002521227210 */ /* 0x000fe200007fe4ff */
[----:B------:R-:W-:Y:S01]  /*60b0*/  UIADD3 UR5, UR5, 0x1, URZ ;  /* 0x0000000105057890 */ /* 0x000fe2000fffe03f */
[----:B0-----:R-:W-:-:S04]  /*60c0*/  IADD3 R14, R14, 0x44, RZ ;  /* 0x000000440e0e7810 */ /* 0x001fc80007ffe0ff */
[----:B------:R-:W-:Y:S01]  /*60d0*/  IADD3 R14, R14, 0x44, RZ ;  /* 0x000000440e0e7810 */ /* 0x000fe20007ffe0ff */
[-C--:B--2---:R-:W-:Y:S01]  /*60e0*/  FFMA.FTZ R12, R16, R29.reuse, R12 ;  /* 0x0000001d100c7223 */ /* 0x084fe2000001000c */
[-C--:B------:R-:W-:Y:S01]  /*60f0*/  FFMA.FTZ R11, R17, R29.reuse, R11 ;  /* 0x0000001d110b7223 */ /* 0x080fe2000001000b */
[-C--:B------:R-:W-:Y:S01]  /*6100*/  FFMA.FTZ R10, R18, R29.reuse, R10 ;  /* 0x0000001d120a7223 */ /* 0x080fe2000001000a */
[-C--:B------:R-:W-:Y:S01]  /*6110*/  FFMA.FTZ R9, R19, R29.reuse, R9 ;  /* 0x0000001d13097223 */ /* 0x080fe20000010009 */
[-C--:B---3--:R-:W-:Y:S01]  /*6120*/  FFMA.FTZ R8, R20, R29.reuse, R8 ;  /* 0x0000001d14087223 */ /* 0x088fe20000010008 */
[-C--:B------:R-:W-:Y:S01]  /*6130*/  FFMA.FTZ R7, R21, R29.reuse, R7 ;  /* 0x0000001d15077223 */ /* 0x080fe20000010007 */
[-C--:B------:R-:W-:Y:S01]  /*6140*/  FFMA.FTZ R6, R22, R29.reuse, R6 ;  /* 0x0000001d16067223 */ /* 0x080fe20000010006 */
[-C--:B------:R-:W-:Y:S01]  /*6150*/  FFMA.FTZ R5, R23, R29.reuse, R5 ;  /* 0x0000001d17057223 */ /* 0x080fe20000010005 */
[-C--:B----4-:R-:W-:Y:S01]  /*6160*/  FFMA.FTZ R4, R24, R29.reuse, R4 ;  /* 0x0000001d18047223 */ /* 0x090fe20000010004 */
[-C--:B------:R-:W-:Y:S01]  /*6170*/  FFMA.FTZ R3, R25, R29.reuse, R3 ;  /* 0x0000001d19037223 */ /* 0x080fe20000010003 */
[-C--:B------:R-:W-:Y:S01]  /*6180*/  FFMA.FTZ R2, R26, R29.reuse, R2 ;  /* 0x0000001d1a027223 */ /* 0x080fe20000010002 */
[----:B------:R-:W-:-:S07]  /*6190*/  FFMA.FTZ R0, R27, R29, R0 ;  /* 0x0000001d1b007223 */ /* 0x000fce0000010000 */
.L_x_384:
[----:B------:R-:W-:Y:S01]  /*61a0*/  ISETP.GT.OR P4, PT, R13, UR5, P4 ;  /* 0x000000050d007c0c */ /* 0x000fe2000a784670 */
[----:B------:R-:W-:Y:S01]  /*61b0*/  IMAD.MOV.U32 R35, RZ, RZ, R34 ;  /* 0x000000ffff237224 */ /* 0x000fe200078e0022 */
[----:B------:R-:W-:-:S11]  /*61c0*/  MOV R34, R31 ;  /* 0x0000001f00227202 */ /* 0x000fd60000000f00 */
[----:B------:R-:W-:Y:S05]  /*61d0*/  @!P4 BRA `(.L_x_381) ;  /* 0x000000000050c947 */ /* 0x000fea0003800000 */
[----:B------:R-:W0:Y:S01]  /*61e0*/  LDS R14, [R14] ;  /* 0x000000000e0e7984 */ /* 0x000e220000000800 */
[----:B------:R-:W-:Y:S01]  /*61f0*/  ISETP.GE.AND P0, PT, R15, R30, PT ;  /* 0x0000001e0f00720c */ /* 0x000fe20003f06270 */
[----:B------:R-:W-:-:S12]  /*6200*/  BSSY B0, `(.L_x_385) ;  /* 0x0000005000007945 */ /* 0x000fd80003800000 */
[----:B------:R-:W-:Y:S05]  /*6210*/  @P0 BRA `(.L_x_386) ;  /* 0x00000000000c0947 */ /* 0x000fea0003800000 */
[----:B------:R1:W5:Y:S04]  /*6220*/  LDG.E.128 R16, desc[UR8][R34.64+-0x100] ;  /* 0xffff000822107981 */ /* 0x000368000c1e1d00 */
[----:B------:R1:W5:Y:S04]  /*6230*/  LDG.E.128 R20, desc[UR8][R34.64+-0x80] ;  /* 0xffff800822147981 */ /* 0x000368000c1e1d00 */
[----:B------:R1:W5:Y:S02]  /*6240*/  LDG.E.128 R24, desc[UR8][R34.64] ;  /* 0x0000000822187981 */ /* 0x000364000c1e1d00 */
.L_x_386:
[----:B------:R-:W-:Y:S05]  /*6250*/  BSYNC B0 ;  /* 0x0000000000007941 */ /* 0x000fea0003800000 */
.L_x_385:
[C---:B0----5:R-:W-:Y:S01]  /*6260*/  FFMA.FTZ R12, R14.reuse, R16, R12 ;  /* 0x000000100e0c7223 */ /* 0x061fe2000001000c */
        /* <DEDUP_REMOVED lines=11> */
.L_x_381:
[----:B------:R-:W-:-:S04]  /*6320*/  IADD3 R15, R15, UR7, RZ ;  /* 0x000000070f0f7c10 */ /* 0x000fc8000fffe0ff */
[----:B------:R-:W-:-:S13]  /*6330*/  ISETP.GE.AND P0, PT, R15, R28, PT ;  /* 0x0000001c0f00720c */ /* 0x000fda0003f06270 */
[----:B------:R-:W-:Y:S05]  /*6340*/  @P0 EXIT ;  /* 0x000000000000094d */ /* 0x000fea0003800000 */
[----:B------:R-:W0:Y:S01]  /*6350*/  LDC R17, c[0x0][0x2c4] ;  /* 0x0000b100ff117b82 */ /* 0x000e220000000800 */
[----:B------:R-:W-:Y:S01]  /*6360*/  ULDC UR4, c[0x0][0x270] ;  /* 0x00009c0000047ab9 */ /* 0x000fe20000000800 */
[----:B------:R-:W-:Y:S02]  /*6370*/  IABS R21, R15 ;  /* 0x0000000f00157213 */ /* 0x000fe40000000000 */
        /* <DEDUP_REMOVED lines=10> */
[----:B------:R-:W2:Y:S08]  /*6420*/  I2F.RP R22, R20 ;  /* 0x0000001400167306 */ /* 0x000eb00000209400 */
[----:B0-----:R-:W0:Y:S08]  /*6430*/  MUFU.RCP R13, R13 ;  /* 0x0000000d000d7308 */ /* 0x001e300000001000 */
[----:B--2---:R-:W2:Y:S01]  /*6440*/  MUFU.RCP R22, R22 ;  /* 0x0000001600167308 */ /* 0x004ea20000001000 */
[----:B0-----:R-:W-:-:S02]  /*6450*/  VIADD R13, R13, 0xffffffe ;  /* 0x0ffffffe0d0d7836 */ /* 0x001fc40000000000 */
[----:B--2---:R-:W-:-:S05]  /*6460*/  VIADD R22, R22, 0xffffffe ;  /* 0x0ffffffe16167836 */ /* 0x004fca0000000000 */
        /* <DEDUP_REMOVED lines=9> */
[----:B------:R-:W-:Y:S01]  /*6500*/  @!P1 IMAD.IADD R14, R14, 0x1, -R20 ;  /* 0x000000010e0e9824 */ /* 0x000fe200078e0a14 */
[----:B------:R-:W-:Y:S02]  /*6510*/  @!P1 IADD3 R19, R19, 0x1, RZ ;  /* 0x0000000113139810 */ /* 0x000fe40007ffe0ff */
        /* <DEDUP_REMOVED lines=8> */
[----:B------:R-:W-:Y:S01]  /*65a0*/  @!P0 IMAD.MOV R19, RZ, RZ, -R19 ;  /* 0x000000ffff138224 */ /* 0x000fe200078e0a13 */
[----:B------:R-:W-:-:S05]  /*65b0*/  @!P1 LOP3.LUT R19, RZ, R18, RZ, 0x33, !PT ;  /* 0x00000012ff139212 */ /* 0x000fca00078e33ff */
[C---:B------:R-:W-:Y:S02]  /*65c0*/  IMAD R18, R19.reuse, R18, RZ ;  /* 0x0000001213127224 */ /* 0x040fe400078e02ff */
[----:B------:R-:W-:-:S03]  /*65d0*/  IMAD.WIDE.U32 R22, R19, UR4, RZ ;  /* 0x0000000413167c25 */ /* 0x000fc6000f8e00ff */
[----:B------:R-:W-:-:S04]  /*65e0*/  IADD3 R20, R15, -R18, RZ ;  /* 0x800000120f147210 */ /* 0x000fc80007ffe0ff */
[----:B------:R-:W-:Y:S02]  /*65f0*/  IABS R13, R20 ;  /* 0x00000014000d7213 */ /* 0x000fe40000000000 */
[----:B------:R-:W-:-:S03]  /*6600*/  LOP3.LUT R20, R20, R17, RZ, 0x3c, !PT ;  /* 0x0000001114147212 */ /* 0x000fc600078e3cff */
[----:B------:R-:W-:Y:S01]  /*6610*/  IMAD.HI.U32 R21, R14, R13, RZ ;  /* 0x0000000d0e157227 */ /* 0x000fe200078e00ff */
[----:B------:R-:W-:-:S03]  /*6620*/  ISETP.GE.AND P1, PT, R20, RZ, PT ;  /* 0x000000ff1400720c */ /* 0x000fc60003f26270 */
        /* <DEDUP_REMOVED lines=8> */
[----:B------:R-:W-:-:S04]  /*66b0*/  IMAD R13, R13, UR4, RZ ;  /* 0x000000040d0d7c24 */ /* 0x000fc8000f8e02ff */
[----:B------:R-:W-:Y:S01]  /*66c0*/  IMAD R13, R19, UR5, R13 ;  /* 0x00000005130d7c24 */ /* 0x000fe2000f8e020d */
[----:B------:R-:W-:Y:S01]  /*66d0*/  ULDC.64 UR4, c[0x0][0x2a0] ;  /* 0x0000a80000047ab9 */ /* 0x000fe20000000a00 */
[----:B------:R-:W-:Y:S02]  /*66e0*/  @P2 VIADD R21, R21, 0x1 ;  /* 0x0000000115152836 */ /* 0x000fe40000000000 */
[----:B------:R-:W-:-:S03]  /*66f0*/  IMAD.IADD R23, R23, 0x1, R13 ;  /* 0x0000000117177824 */ /* 0x000fc600078e020d */
[----:B------:R-:W-:Y:S02]  /*6700*/  @!P1 IADD3 R21, -R21, RZ, RZ ;  /* 0x000000ff15159210 */ /* 0x000fe40007ffe1ff */
[----:B------:R-:W-:-:S04]  /*6710*/  @!P0 LOP3.LUT R21, RZ, R17, RZ, 0x33, !PT ;  /* 0x00000011ff158212 */ /* 0x000fc800078e33ff */
[----:B------:R-:W-:Y:S01]  /*6720*/  SHF.R.S32.HI R14, RZ, 0x1f, R21 ;  /* 0x0000001fff0e7819 */ /* 0x000fe20000011415 */
[C---:B------:R-:W-:Y:S02]  /*6730*/  IMAD R17, R21.reuse, R17, R18 ;  /* 0x0000001115117224 */ /* 0x040fe400078e0212 */
[----:B------:R-:W-:-:S04]  /*6740*/  IMAD.WIDE.U32 R22, R21, UR4, R22 ;  /* 0x0000000415167c25 */ /* 0x000fc8000f8e0016 */
[----:B------:R-:W-:Y:S02]  /*6750*/  IMAD.IADD R17, R15, 0x1, -R17 ;  /* 0x000000010f117824 */ /* 0x000fe400078e0a11 */
[----:B------:R-:W-:Y:S02]  /*6760*/  IMAD R14, R14, UR4, RZ ;  /* 0x000000040e0e7c24 */ /* 0x000fe4000f8e02ff */
[----:B------:R-:W-:Y:S01]  /*6770*/  IMAD.MOV.U32 R20, RZ, RZ, R22 ;  /* 0x000000ffff147224 */ /* 0x000fe200078e0016 */
[----:B------:R-:W-:Y:S01]  /*6780*/  SHF.R.S32.HI R13, RZ, 0x1f, R17 ;  /* 0x0000001fff0d7819 */ /* 0x000fe20000011411 */
[----:B------:R-:W-:Y:S01]  /*6790*/  IMAD R14, R21, UR5, R14 ;  /* 0x00000005150e7c24 */ /* 0x000fe2000f8e020e */
[----:B------:R-:W-:-:S03]  /*67a0*/  ULDC.64 UR4, c[0x0][0x298] ;  /* 0x0000a60000047ab9 */ /* 0x000fc60000000a00 */
[----:B------:R-:W-:Y:S02]  /*67b0*/  IMAD.IADD R21, R23, 0x1, R14 ;  /* 0x0000000117157824 */ /* 0x000fe400078e020e */
[----:B------:R-:W-:Y:S02]  /*67c0*/  IMAD R13, R13, UR4, RZ ;  /* 0x000000040d0d7c24 */ /* 0x000fe4000f8e02ff */
[----:B------:R-:W-:-:S04]  /*67d0*/  IMAD.WIDE.U32 R20, R17, UR4, R20 ;  /* 0x0000000411147c25 */ /* 0x000fc8000f8e0014 */
[----:B------:R-:W-:Y:S01]  /*67e0*/  IMAD R13, R17, UR5, R13 ;  /* 0x00000005110d7c24 */ /* 0x000fe2000f8e020d */
[C---:B------:R-:W-:Y:S01]  /*67f0*/  IADD3 R17, R47.reuse, 0x20, RZ ;  /* 0x000000202f117810 */ /* 0x040fe20007ffe0ff */
[----:B------:R-:W-:Y:S01]  /*6800*/  VIADD R14, R47, 0x40 ;  /* 0x000000402f0e7836 */ /* 0x000fe20000000000 */
[----:B------:R-:W-:Y:S01]  /*6810*/  ULDC.64 UR4, c[0x0][0x280] ;  /* 0x0000a00000047ab9 */ /* 0x000fe20000000a00 */
[----:B------:R-:W-:Y:S01]  /*6820*/  IMAD.IADD R21, R21, 0x1, R13 ;  /* 0x0000000115157824 */ /* 0x000fe200078e020d */
[-C--:B------:R-:W-:Y:S02]  /*6830*/  IADD3 R13, P2, R47, R20.reuse, RZ ;  /* 0x000000142f0d7210 */ /* 0x080fe40007f5e0ff */
[-C--:B------:R-:W-:Y:S02]  /*6840*/  IADD3 R15, P1, R17, R20.reuse, RZ ;  /* 0x00000014110f7210 */ /* 0x080fe40007f3e0ff */
[----:B------:R-:W-:Y:S02]  /*6850*/  IADD3 R20, P0, R14, R20, RZ ;  /* 0x000000140e147210 */ /* 0x000fe40007f1e0ff */
[----:B------:R-:W-:-:S02]  /*6860*/  LEA.HI.X.SX32 R47, R47, R21, 0x1, P2 ;  /* 0x000000152f2f7211 */ /* 0x000fc400010f0eff */
[----:B------:R-:W-:Y:S02]  /*6870*/  LEA R18, P2, R13, UR4, 0x1 ;  /* 0x000000040d127c11 */ /* 0x000fe4000f8408ff */
[-C--:B------:R-:W-:Y:S02]  /*6880*/  LEA.HI.X.SX32 R17, R17, R21.reuse, 0x1, P1 ;  /* 0x0000001511117211 */ /* 0x080fe400008f0eff */
[----:B------:R-:W-:Y:S02]  /*6890*/  LEA.HI.X.SX32 R21, R14, R21, 0x1, P0 ;  /* 0x000000150e157211 */ /* 0x000fe400000f0eff */
[----:B------:R-:W-:Y:S02]  /*68a0*/  LEA R16, P1, R15, UR4, 0x1 ;  /* 0x000000040f107c11 */ /* 0x000fe4000f8208ff */
[----:B------:R-:W-:Y:S02]  /*68b0*/  LEA R14, P0, R20, UR4, 0x1 ;  /* 0x00000004140e7c11 */ /* 0x000fe4000f8008ff */
[----:B------:R-:W-:-:S02]  /*68c0*/  LEA.HI.X R19, R13, UR5, R47, 0x1, P2 ;  /* 0x000000050d137c11 */ /* 0x000fc400090f0c2f */
[----:B------:R-:W-:Y:S02]  /*68d0*/  F2FP.F16.F32.PACK_AB R13, R9, R10 ;  /* 0x0000000a090d723e */ /* 0x000fe400000000ff */
[----:B------:R-:W-:Y:S02]  /*68e0*/  LEA.HI.X R17, R15, UR5, R17, 0x1, P1 ;  /* 0x000000050f117c11 */ /* 0x000fe400088f0c11 */
[----:B------:R-:W-:Y:S01]  /*68f0*/  F2FP.F16.F32.PACK_AB R9, R5, R6 ;  /* 0x000000060509723e */ /* 0x000fe200000000ff */
[----:B------:R-:W-:Y:S01]  /*6900*/  STG.E.64 desc[UR8][R18.64], R12 ;  /* 0x0000000c12007986 */ /* 0x000fe2000c101b08 */
[----:B------:R-:W-:Y:S02]  /*6910*/  LEA.HI.X R15, R20, UR5, R21, 0x1, P0 ;  /* 0x00000005140f7c11 */ /* 0x000fe400080f0c15 */
[----:B------:R-:W-:Y:S01]  /*6920*/  F2FP.F16.F32.PACK_AB R5, R0, R2 ;  /* 0x000000020005723e */ /* 0x000fe200000000ff */
[----:B------:R-:W-:Y:S04]  /*6930*/  STG.E.64 desc[UR8][R16.64], R8 ;  /* 0x0000000810007986 */ /* 0x000fe8000c101b08 */
[----:B------:R-:W-:Y:S01]  /*6940*/  STG.E.64 desc[UR8][R14.64], R4 ;  /* 0x000000040e007986 */ /* 0x000fe2000c101b08 */
[----:B------:R-:W-:Y:S05]  /*6950*/  EXIT ;  /* 0x000000000000794d */ /* 0x000fea0003800000 */
        .weak           $__internal_7_$__cuda_sm20_div_s64
        .type           $__internal_7_$__cuda_sm20_div_s64,@function
        .size           $__internal_7_$__cuda_sm20_div_s64,(.L_x_6201 - $__internal_7_$__cuda_sm20_div_s64)
$__internal_7_$__cuda_sm20_div_s64:
        /* <DEDUP_REMOVED lines=82> */
[----:B------:R-:W-:Y:S06]  /*6e80*/  RET.REL.NODEC R22 `(_ZN5flash32flash_fwd_splitkv_combine_kernelI23Flash_fwd_kernel_traitsILi96ELi64ELi128ELi4ELb0ELb0EN7cutlass6half_tE19Flash_kernel_traitsILi96ELi64ELi128ELi4ES3_EELi16ELi7ELb1EEEvNS_16Flash_fwd_paramsE) ;  /* 0xffffff90165c7950 */ /* 0x000fec0003c3ffff */
.L_x_387:
        /* <DEDUP_REMOVED lines=15> */
.L_x_6201:


//--------------------- .text._ZN5flash32flash_fwd_splitkv_combine_kernelI23Flash_fwd_kernel_traitsILi96ELi64ELi128ELi4ELb0ELb0EN7cutlass6half_tE19Flash_kernel_traitsILi96ELi64ELi128ELi4ES3_EELi16ELi6ELb1EEEvNS_16Flash_fwd_paramsE --------------------------
	.section	.text._ZN5flash32flash_fwd_splitkv_combine_kernelI23Flash_fwd_kernel_traitsILi96ELi64ELi128ELi4ELb0ELb0EN7cutlass6half_tE19Flash_kernel_traitsILi96ELi64ELi128ELi4ES3_EELi16ELi6ELb1EEEvNS_16Flash_fwd_paramsE,"ax",@progbits
	.align	128
        .global         _ZN5flash32flash_fwd_splitkv_combine_kernelI23Flash_fwd_kernel_traitsILi96ELi64ELi128ELi4ELb0ELb0EN7cutlass6half_tE19Flash_kernel_traitsILi96ELi64ELi128ELi4ES3_EELi16ELi6ELb1EEEvNS_16Flash_fwd_paramsE
        .type           _ZN5flash32flash_fwd_splitkv_combine_kernelI23Flash_fwd_kernel_traitsILi96ELi64ELi128ELi4ELb0ELb0EN7cutlass6half_tE19Flash_kernel_traitsILi96ELi64ELi128ELi4ES3_EELi16ELi6ELb1EEEvNS_16Flash_fwd_paramsE,@function
        .size           _ZN5flash32flash_fwd_splitkv_combine_kernelI23Flash_fwd_kernel_traitsILi96ELi64ELi128ELi4ELb0ELb0EN7cutlass6half_tE19Flash_kernel_traitsILi96ELi64ELi128ELi4ES3_EELi16ELi6ELb1EEEvNS_16Flash_fwd_paramsE,(.L_x_6202 - _ZN5flash32flash_fwd_splitkv_combine_kernelI23Flash_fwd_kernel_traitsILi96ELi64ELi128ELi4ELb0ELb0EN7cutlass6half_tE19Flash_kernel_traitsILi96ELi64ELi128ELi4ES3_EELi16ELi6ELb1EEEvNS_16Flash_fwd_paramsE)
        .other          _ZN5flash32flash_fwd_splitkv_combine_kernelI23Flash_fwd_kernel_traitsILi96ELi64ELi128ELi4ELb0ELb0EN7cutlass6half_tE19Flash_kernel_traitsILi96ELi64ELi128ELi4ES3_EELi16ELi6ELb1EEEvNS_16Flash_fwd_paramsE,@"STO_CUDA_ENTRY STV_DEFAULT"
_ZN5flash32flash_fwd_splitkv_combine_kernelI23Flash_fwd_kernel_traitsILi96ELi64ELi128ELi4ELb0ELb0EN7cutlass6half_tE19Flash_kernel_traitsILi96ELi64ELi128ELi4ES3_EELi16ELi6ELb1EEEvNS_16Flash_fwd_paramsE:
.text._ZN5flash32flash_fwd_splitkv_combine_kernelI23Flash_fwd_kernel_traitsILi96ELi64ELi128ELi4ELb0ELb0EN7cutlass6half_tE19Flash_kernel_traitsILi96ELi64ELi128ELi4ES3_EELi16ELi6ELb1EEEvNS_16Flash_fwd_paramsE:
        /* <DEDUP_REMOVED lines=23> */
[----:B------:R-:W-:Y:S05]  /*0170*/  CALL.REL.NOINC `($__internal_8_$__cuda_sm20_div_s64) ;  /* 0x0000005400f07944 */ /* 0x000fea0003c00000 */
[----:B------:R-:W-:Y:S02]  /*0180*/  MOV R18, R0 ;  /* 0x0000000000127202 */ /* 0x000fe40000000f00 */
[----:B------:R-:W-:Y:S01]  /*0190*/  MOV R19, R27 ;  /* 0x0000001b00137202 */ /* 0x000fe20000000f00 */
[----:B------:R-:W-:Y:S06]  /*01a0*/  BRA `(.L_x_389) ;  /* 0x00000000004c7947 */ /* 0x000fec0003800000 */
.L_x_388:
        /* <DEDUP_REMOVED lines=19> */
.L_x_389:
        /* <DEDUP_REMOVED lines=10> */
[----:B------:R-:W-:Y:S05]  /*0380*/  CALL.REL.NOINC `($__internal_8_$__cuda_sm20_div_s64) ;  /* 0x00000054006c7944 */ /* 0x000fea0003c00000 */
[----:B------:R-:W-:Y:S02]  /*0390*/  MOV R8, R0 ;  /* 0x0000000000087202 */ /* 0x000fe40000000f00 */
[----:B------:R-:W-:Y:S01]  /*03a0*/  MOV R9, R27 ;  /* 0x0000001b00097202 */ /* 0x000fe20000000f00 */
[----:B------:R-:W-:Y:S05]  /*03b0*/  BRA `(.L_x_392) ;  /* 0x00000000004c7947 */ /* 0x000fea0003800000 */
.L_x_391:
        /* <DEDUP_REMOVED lines=19> */
.L_x_392:
[----:B------:R-:W-:Y:S05]  /*04f0*/  BSYNC B0 ;  /* 0x0000000000007941 */ /* 0x000fea0003800000 */
.L_x_390:
        /* <DEDUP_REMOVED lines=54> */
[----:B------:R-:W-:Y:S05]  /*0860*/  BRA `(.L_x_395) ;  /* 0x00000000004c7947 */ /* 0x000fea0003800000 */
.L_x_394:
        /* <DEDUP_REMOVED lines=19> */
.L_x_395:
[----:B------:R-:W-:Y:S05]  /*09a0*/  BSYNC B0 ;  /* 0x0000000000007941 */ /* 0x000fea0003800000 */
.L_x_393:
        /* <DEDUP_REMOVED lines=105> */
.L_x_397:
        /* <DEDUP_REMOVED lines=20> */
.L_x_398:
[----:B------:R-:W-:Y:S05]  /*1180*/  BSYNC B0 ;  /* 0x0000000000007941 */ /* 0x000fea0003800000 */
.L_x_396:
        /* <DEDUP_REMOVED lines=177> */
[----:B------:R-:W-:Y:S05]  /*1ca0*/  CALL.REL.NOINC `($__internal_8_$__cuda_sm20_div_s64) ;  /* 0x0000003c00247944 */ /* 0x000fea0003c00000 */
[----:B------:R-:W-:Y:S02]  /*1cb0*/  MOV R46, R0 ;  /* 0x00000000002e7202 */ /* 0x000fe40000000f00 */
[----:B------:R-:W-:Y:S01]  /*1cc0*/  MOV R47, R27 ;  /* 0x0000001b002f7202 */ /* 0x000fe20000000f00 */
[----:B------:R-:W-:Y:S05]  /*1cd0*/  BRA `(.L_x_401) ;  /* 0x00000000004c7947 */ /* 0x000fea0003800000 */
.L_x_400:
        /* <DEDUP_REMOVED lines=19> */
.L_x_401:
[----:B------:R-:W-:Y:S05]  /*1e10*/  BSYNC B0 ;  /* 0x0000000000007941 */ /* 0x000fea0003800000 */
.L_x_399:
        /* <DEDUP_REMOVED lines=189> */
[----:B------:R-:W-:Y:S05]  /*29f0*/  CALL.REL.NOINC `($__internal_8_$__cuda_sm20_div_s64) ;  /* 0x0000002c00d07944 */ /* 0x000fea0003c00000 */
        /* <DEDUP_REMOVED lines=10> */
.L_x_406:
        /* <DEDUP_REMOVED lines=22> */
.L_x_407:
[----:B------:R-:W-:Y:S05]  /*2c00*/  BSYNC B0 ;  /* 0x0000000000007941 */ /* 0x000fea0003800000 */
.L_x_405:
[----:B------:R-:W-:Y:S01]  /*2c10*/  LOP3.LUT R0, R19, R2, RZ, 0xfc, !PT ;  /* 0x0000000213007212 */ /* 0x000fe200078efcff */
[----:B------:R-:W-:Y:S03]  /*2c20*/  BSSY B0, `(.L_x_408) ;  /* 0x0000026000007945 */ /* 0x000fe60003800000 */
[----:B------:R-:W-:-:S13]  /*2c30*/  ISETP.NE.U32.AND P0, PT, R0, RZ, PT ;  /* 0x000000ff0000720c */ /* 0x000fda0003f05070 */
[----:B------:R-:W-:Y:S05]  /*2c40*/  @!P0 BRA `(.L_x_409) ;  /* 0x0000000000348947 */ /* 0x000fea0003800000 */
[----:B------:R-:W-:Y:S01]  /*2c50*/  IMAD.MOV.U32 R24, RZ, RZ, R25 ;  /* 0x000000ffff187224 */ /* 0x000fe200078e0019 */
[----:B------:R-:W-:Y:S02]  /*2c60*/  MOV R23, R2 ;  /* 0x0000000200177202 */ /* 0x000fe40000000f00 */
        /* <DEDUP_REMOVED lines=11> */
.L_x_409:
        /* <DEDUP_REMOVED lines=22> */
.L_x_410:
[----:B------:R-:W-:Y:S05]  /*2e80*/  BSYNC B0 ;  /* 0x0000000000007941 */ /* 0x000fea0003800000 */
.L_x_408:
        /* <DEDUP_REMOVED lines=11> */
[----:B------:R-:W-:Y:S05]  /*2f40*/  CALL.REL.NOINC `($__internal_8_$__cuda_sm20_div_s64) ;  /* 0x00000028007c7944 */ /* 0x000fea0003c00000 */
        /* <DEDUP_REMOVED lines=8> */
.L_x_412:
        /* <DEDUP_REMOVED lines=22> */
.L_x_413:
[----:B------:R-:W-:Y:S05]  /*3130*/  BSYNC B0 ;  /* 0x0000000000007941 */ /* 0x000fea0003800000 */
.L_x_411:
        /* <DEDUP_REMOVED lines=38> */
[----:B------:R-:W-:Y:S05]  /*33a0*/  CALL.REL.NOINC `($__internal_8_$__cuda_sm20_div_s64) ;  /* 0x0000002400647944 */ /* 0x000fea0003c00000 */
        /* <DEDUP_REMOVED lines=12> */
.L_x_415:
        /* <DEDUP_REMOVED lines=23> */
.L_x_416:
[----:B------:R-:W-:Y:S05]  /*35e0*/  BSYNC B0 ;  /* 0x0000000000007941 */ /* 0x000fea0003800000 */
.L_x_414:
        /* <DEDUP_REMOVED lines=17> */
.L_x_418:
        /* <DEDUP_REMOVED lines=22> */
.L_x_419:
[----:B------:R-:W-:Y:S05]  /*3860*/  BSYNC B0 ;  /* 0x0000000000007941 */ /* 0x000fea0003800000 */
.L_x_417:
        /* <DEDUP_REMOVED lines=21> */
.L_x_421:
        /* <DEDUP_REMOVED lines=23> */
.L_x_422:
[----:B------:R-:W-:Y:S05]  /*3b30*/  BSYNC B0 ;  /* 0x0000000000007941 */ /* 0x000fea0003800000 */
.L_x_420:
        /* <DEDUP_REMOVED lines=39> */
.L_x_424:
        /* <DEDUP_REMOVED lines=23> */
.L_x_425:
[----:B------:R-:W-:Y:S05]  /*3f20*/  BSYNC B0 ;  /* 0x0000000000007941 */ /* 0x000fea0003800000 */
.L_x_423:
        /* <DEDUP_REMOVED lines=30> */
.L_x_427:
        /* <DEDUP_REMOVED lines=23> */
.L_x_428:
[----:B------:R-:W-:Y:S05]  /*4280*/  BSYNC B0 ;  /* 0x0000000000007941 */ /* 0x000fea0003800000 */
.L_x_426:
        /* <DEDUP_REMOVED lines=21> */
.L_x_404:
[----:B------:R-:W-:Y:S02]  /*43e0*/  ULDC.64 UR4, c[0x0][0x2b0] ;  /* 0x0000ac0000047ab9 */ /* 0x000fe40000000a00 */
[----:B------:R-:W-:-:S04]  /*43f0*/  LEA R2, P0, R44, UR4, 0x2 ;  /* 0x000000042c027c11 */ /* 0x000fc8000f8010ff */
[----:B------:R-:W-:-:S05]  /*4400*/  LEA.HI.X R3, R44, UR5, R45, 0x2, P0 ;  /* 0x000000052c037c11 */ /* 0x000fca00080f142d */
[----:B------:R0:W-:Y:S04]  /*4410*/  STG.E desc[UR8][R2.64], R29 ;  /* 0x0000001d02007986 */ /* 0x0001e8000c101908 */
.L_x_403:
[----:B------:R-:W-:Y:S05]  /*4420*/  BSYNC B1 ;  /* 0x0000000000017941 */ /* 0x000fea0003800000 */
.L_x_402:
[----:B------:R-:W2:Y:S01]  /*4430*/  LDC R12, c[0x0][0x3c4] ;  /* 0x0000f100ff0c7b82 */ /* 0x000ea20000000800 */
[C---:B01----:R-:W-:Y:S02]  /*4440*/  IADD3 R3, R35.reuse, 0x8, RZ ;  /* 0x0000000823037810 */ /* 0x043fe40007ffe0ff */
[----:B------:R-:W-:Y:S02]  /*4450*/  CS2R R4, SRZ ;  /* 0x0000000000047805 */ /* 0x000fe4000001ff00 */
[----:B------:R-:W-:Y:S02]  /*4460*/  CS2R R6, SRZ ;  /* 0x0000000000067805 */ /* 0x000fe4000001ff00 */
[----:B------:R-:W-:Y:S02]  /*4470*/  CS2R R10, SRZ ;  /* 0x00000000000a7805 */ /* 0x000fe4000001ff00 */
[----:B------:R-:W-:Y:S02]  /*4480*/  MOV R13, RZ ;  /* 0x000000ff000d7202 */ /* 0x000fe40000000f00 */
[----:B--2---:R-:W-:-:S02]  /*4490*/  ISETP.GE.OR P0, PT, R35, R12, P6 ;  /* 0x0000000c2300720c */ /* 0x004fc40003706670 */
        /* <DEDUP_REMOVED lines=35> */
[----:B--2---:R-:W-:Y:S01]  /*46d0*/  @!P4 STS [R33+0x440], R38 ;  /* 0x000440262100c388 */ /* 0x004fe20000000800 */
[----:B------:R-:W-:Y:S02]  /*46e0*/  IMAD.SHL.U32 R32, R35, 0x4, RZ ;  /* 0x0000000423207824 */ /* 0x000fe400078e00ff */
[----:B------:R-:W-:Y:S01]  /*46f0*/  @!P6 FMUL.FTZ R8, R29, 1.4426950216293334961 ;  /* 0x3fb8aa3b1d08e820 */ /* 0x000fe20000410000 */
[----:B0-----:R-:W-:Y:S02]  /*4700*/  HFMA2.MMA R0, -RZ, RZ, 0, 0 ;  /* 0x00000000ff007435 */ /* 0x001fe400000001ff */
[----:B------:R-:W0:Y:S01]  /*4710*/  @!P0 MUFU.EX2 R30, R30 ;  /* 0x0000001e001e8308 */ /* 0x000e220000000800 */
[----:B---3--:R-:W-:Y:S01]  /*4720*/  @!P3 STS [R33+0x660], R40 ;  /* 0x000660282100b388 */ /* 0x008fe20000000800 */
[----:B-1----:R-:W-:-:S06]  /*4730*/  CS2R R2, SRZ ;  /* 0x0000000000027805 */ /* 0x002fcc000001ff00 */
[----:B------:R-:W1:Y:S01]  /*4740*/  @!P1 MUFU.EX2 R36, R36 ;  /* 0x0000002400249308 */ /* 0x000e620000000800 */
[----:B----4-:R-:W-:Y:S07]  /*4750*/  @!P2 STS [R33+0x880], R34 ;  /* 0x000880222100a388 */ /* 0x010fee0000000800 */
[----:B------:R-:W2:Y:S01]  /*4760*/  @!P6 MUFU.EX2 R8, R8 ;  /* 0x000000080008e308 */ /* 0x000ea20000000800 */
[----:B0-----:R-:W-:Y:S01]  /*4770*/  @!P0 STS [R33+0xcc0], R30 ;  /* 0x000cc01e21008388 */ /* 0x001fe20000000800 */
[----:B------:R-:W-:-:S03]  /*4780*/  ISETP.GE.AND P0, PT, R12, 0x1, PT ;  /* 0x000000010c00780c */ /* 0x000fc60003f06270 */
[----:B-1----:R-:W-:Y:S04]  /*4790*/  @!P1 STS [R33+0xaa0], R36 ;  /* 0x000aa02421009388 */ /* 0x002fe80000000800 */
[----:B--2---:R0:W-:Y:S02]  /*47a0*/  @!P6 STS [R33+0xee0], R8 ;  /* 0x000ee0082100e388 */ /* 0x0041e40000000800 */
[----:B0-----:R-:W-:Y:S01]  /*47b0*/  CS2R R8, SRZ ;  /* 0x0000000000087805 */ /* 0x001fe2000001ff00 */
        /* <DEDUP_REMOVED lines=35> */
.L_x_431:
[----:B------:R-:W2:Y:S01]  /*49f0*/  @!P3 LDG.E.128 R16, desc[UR8][R38.64+-0x100] ;  /* 0xffff00082610b981 */ /* 0x000ea2000c1e1d00 */
[C---:B------:R-:W-:Y:S01]  /*4a00*/  IADD3 R36, P1, R34.reuse, R38, RZ ;  /* 0x0000002622247210 */ /* 0x040fe20007f3e0ff */
[----:B------:R-:W-:Y:S02]  /*4a10*/  UIADD3 UR5, UR5, 0x4, URZ ;  /* 0x0000000405057890 */ /* 0x000fe4000fffe03f */
[----:B------:R-:W2:Y:S01]  /*4a20*/  LDS R12, [R14] ;  /* 0x000000000e0c7984 */ /* 0x000ea20000000800 */
[----:B------:R-:W-:Y:S03]  /*4a30*/  IADD3.X R37, R35, R39, RZ, P1, !PT ;  /* 0x0000002723257210 */ /* 0x000fe60000ffe4ff */
[----:B------:R-:W3:Y:S01]  /*4a40*/  @!P3 LDG.E.128 R20, desc[UR8][R38.64+-0x80] ;  /* 0xffff80082614b981 */ /* 0x000ee2000c1e1d00 */
[----:B------:R-:W-:Y:S03]  /*4a50*/  ISETP.LE.AND P2, PT, R29, UR5, PT ;  /* 0x000000051d007c0c */ /* 0x000fe6000bf43270 */
[----:B------:R0:W4:Y:S01]  /*4a60*/  @!P3 LDG.E.128 R24, desc[UR8][R38.64] ;  /* 0x000000082618b981 */ /* 0x000122000c1e1d00 */
[----:B------:R-:W-:Y:S02]  /*4a70*/  PLOP3.LUT P3, PT, P0, PT, PT, 0x80, 0x0 ;  /* 0x000000000000781c */ /* 0x000fe4000076f070 */
[----:B0-----:R-:W-:Y:S04]  /*4a80*/  IADD3 R38, P1, R34, R36, RZ ;  /* 0x0000002422267210 */ /* 0x001fe80007f3e0ff */
[C---:B------:R-:W-:Y:S01]  /*4a90*/  IADD3.X R39, R35.reuse, R37, RZ, P1, !PT ;  /* 0x0000002523277210 */ /* 0x040fe20000ffe4ff */
[C---:B--2---:R-:W-:Y:S01]  /*4aa0*/  FFMA.FTZ R13, R12.reuse, R16, R13 ;  /* 0x000000100c0d7223 */ /* 0x044fe2000001000d */
[C---:B------:R-:W-:Y:S01]  /*4ab0*/  FFMA.FTZ R10, R12.reuse, R17, R10 ;  /* 0x000000110c0a7223 */ /* 0x040fe2000001000a */
[C---:B------:R-:W-:Y:S01]  /*4ac0*/  FFMA.FTZ R11, R12.reuse, R18, R11 ;  /* 0x000000120c0b7223 */ /* 0x040fe2000001000b */
[C---:B------:R-:W-:Y:S03]  /*4ad0*/  FFMA.FTZ R8, R12.reuse, R19, R8 ;  /* 0x000000130c087223 */ /* 0x040fe60000010008 */
[----:B------:R-:W2:Y:S01]  /*4ae0*/  @!P3 LDG.E.128 R16, desc[UR8][R36.64+-0x100] ;  /* 0xffff00082410b981 */ /* 0x000ea2000c1e1d00 */
[C---:B---3--:R-:W-:Y:S01]  /*4af0*/  FFMA.FTZ R9, R12.reuse, R20, R9 ;  /* 0x000000140c097223 */ /* 0x048fe20000010009 */
[C---:B------:R-:W-:Y:S01]  /*4b00*/  FFMA.FTZ R6, R12.reuse, R21, R6 ;  /* 0x000000150c067223 */ /* 0x040fe20000010006 */
[C---:B------:R-:W-:Y:S01]  /*4b10*/  FFMA.FTZ R7, R12.reuse, R22, R7 ;  /* 0x000000160c077223 */ /* 0x040fe20000010007 */
[C---:B------:R-:W-:Y:S01]  /*4b20*/  FFMA.FTZ R4, R12.reuse, R23, R4 ;  /* 0x000000170c047223 */ /* 0x040fe20000010004 */
[C---:B----4-:R-:W-:Y:S01]  /*4b30*/  FFMA.FTZ R5, R12.reuse, R24, R5 ;  /* 0x000000180c057223 */ /* 0x050fe20000010005 */
[----:B------:R-:W3:Y:S01]  /*4b40*/  @!P3 LDG.E.128 R20, desc[UR8][R36.64+-0x80] ;  /* 0xffff80082414b981 */ /* 0x000ee2000c1e1d00 */
[C---:B------:R-:W-:Y:S01]  /*4b50*/  FFMA.FTZ R2, R12.reuse, R25, R2 ;  /* 0x000000190c027223 */ /* 0x040fe20000010002 */
[C---:B------:R-:W-:Y:S01]  /*4b60*/  FFMA.FTZ R3, R12.reuse, R26, R3 ;  /* 0x0000001a0c037223 */ /* 0x040fe20000010003 */
[----:B------:R-:W-:Y:S02]  /*4b70*/  FFMA.FTZ R0, R12, R27, R0 ;  /* 0x0000001b0c007223 */ /* 0x000fe40000010000 */
[----:B------:R-:W2:Y:S04]  /*4b80*/  LDS R12, [R14+0x44] ;  /* 0x000044000e0c7984 */ /* 0x000ea80000000800 */
[----:B------:R0:W4:Y:S02]  /*4b90*/  @!P3 LDG.E.128 R24, desc[UR8][R36.64] ;  /* 0x000000082418b981 */ /* 0x000124000c1e1d00 */
[----:B0-----:R-:W-:Y:S04]  /*4ba0*/  IADD3 R36, P1, R34, R38, RZ ;  /* 0x0000002622247210 */ /* 0x001fe80007f3e0ff */
[C---:B------:R-:W-:Y:S01]  /*4bb0*/  IADD3.X R37, R35.reuse, R39, RZ, P1, !PT ;  /* 0x0000002723257210 */ /* 0x040fe20000ffe4ff */
        /* <DEDUP_REMOVED lines=16> */
[----:B0-----:R-:W-:Y:S04]  /*4cc0*/  IADD3 R38, P1, R34, R36, RZ ;  /* 0x0000002422267210 */ /* 0x001fe80007f3e0ff */
        /* <DEDUP_REMOVED lines=15> */
[----:B------:R-:W4:Y:S04]  /*4dc0*/  @!P3 LDG.E.128 R24, desc[UR8][R36.64] ;  /* 0x000000082418b981 */ /* 0x000f28000c1e1d00 */
[----:B------:R0:W2:Y:S02]  /*4dd0*/  LDS R12, [R14+0xcc] ;  /* 0x0000cc000e0c7984 */ /* 0x0000a40000000800 */
[----:B0-----:R-:W-:Y:S01]  /*4de0*/  IADD3 R14, R14, 0x110, RZ ;  /* 0x000001100e0e7810 */ /* 0x001fe20007ffe0ff */
        /* <DEDUP_REMOVED lines=13> */
.L_x_430:
[----:B------:R-:W0:Y:S02]  /*4ec0*/  LDC R12, c[0x0][0x3c4] ;  /* 0x0000f100ff0c7b82 */ /* 0x000e240000000800 */
[----:B0-----:R-:W-:-:S04]  /*4ed0*/  IADD3 R29, R12, -UR5, RZ ;  /* 0x800000050c1d7c10 */ /* 0x001fc8000fffe0ff */
[----:B------:R-:W-:-:S13]  /*4ee0*/  ISETP.GT.AND P0, PT, R29, 0x1, PT ;  /* 0x000000011d00780c */ /* 0x000fda0003f04270 */
[----:B------:R-:W-:Y:S05]  /*4ef0*/  @!P0 BRA `(.L_x_432) ;  /* 0x0000000000a88947 */ /* 0x000fea0003800000 */
[----:B------:R-:W-:Y:S01]  /*4f00*/  ISETP.GE.AND P0, PT, R15, R30, PT ;  /* 0x0000001e0f00720c */ /* 0x000fe20003f06270 */
[----:B------:R-:W0:-:S12]  /*4f10*/  LDS R29, [R14] ;  /* 0x000000000e1d7984 */ /* 0x000e180000000800 */
[----:B------:R-:W0:Y:S04]  /*4f20*/  @!P0 LDG.E.128 R16, desc[UR8][R38.64+-0x100] ;  /* 0xffff000826108981 */ /* 0x000e28000c1e1d00 */
[----:B------:R-:W2:Y:S04]  /*4f30*/  @!P0 LDG.E.128 R20, desc[UR8][R38.64+-0x80] ;  /* 0xffff800826148981 */ /* 0x000ea8000c1e1d00 */
[----:B------:R-:W3:Y:S01]  /*4f40*/  @!P0 LDG.E.128 R24, desc[UR8][R38.64] ;  /* 0x0000000826188981 */ /* 0x000ee2000c1e1d00 */
[----:B------:R-:W-:-:S04]  /*4f50*/  IADD3 R36, P1, R34, R38, RZ ;  /* 0x0000002622247210 */ /* 0x000fc80007f3e0ff */
        /* <DEDUP_REMOVED lines=18> */
[----:B------:R-:W-:Y:S01]  /*5080*/  IADD3 R31, R14, 0x44, RZ ;  /* 0x000000440e1f7810 */ /* 0x000fe20007ffe0ff */
[----:B------:R0:W2:Y:S01]  /*5090*/  LDS R29, [R14+0x44] ;  /* 0x000044000e1d7984 */ /* 0x0000a20000000800 */
[----:B------:R-:W-:Y:S01]  /*50a0*/  IADD3.X R39, R35, R37, RZ, P0, !PT ;  /* 0x0000002523277210 */ /* 0x000fe200007fe4ff */
[----:B------:R-:W-:Y:S01]  /*50b0*/  UIADD3 UR5, UR5, 0x1, URZ ;  /* 0x0000000105057890 */ /* 0x000fe2000fffe03f */
[----:B------:R-:W-:-:S02]  /*50c0*/  PLOP3.LUT P4, PT, PT, PT, PT, 0x8, 0x0 ;  /* 0x000000000000781c */ /* 0x000fc40003f8e170 */
[----:B0-----:R-:W-:Y:S01]  /*50d0*/  IADD3 R14, R31, 0x44, RZ ;  /* 0x000000441f0e7810 */ /* 0x001fe20007ffe0ff */
        /* <DEDUP_REMOVED lines=12> */
.L_x_432:
[----:B------:R-:W-:-:S13]  /*51a0*/  ISETP.GT.OR P4, PT, R12, UR5, P4 ;  /* 0x000000050c007c0c */ /* 0x000fda000a784670 */
        /* <DEDUP_REMOVED lines=8> */
.L_x_434:
[----:B------:R-:W-:Y:S05]  /*5230*/  BSYNC B0 ;  /* 0x0000000000007941 */ /* 0x000fea0003800000 */
.L_x_433:
        /* <DEDUP_REMOVED lines=12> */
.L_x_429:
        /* <DEDUP_REMOVED lines=8> */
[----:B------:R-:W-:Y:S02]  /*5380*/  F2FP.F16.F32.PACK_AB R6, R6, R9 ;  /* 0x000000090606723e */ /* 0x000fe400000000ff */
[----:B------:R-:W-:-:S02]  /*5390*/  F2FP.F16.F32.PACK_AB R7, R4, R7 ;  /* 0x000000070407723e */ /* 0x000fc400000000ff */
[----:B------:R-:W-:Y:S02]  /*53a0*/  F2FP.F16.F32.PACK_AB R2, R2, R5 ;  /* 0x000000050202723e */ /* 0x000fe400000000ff */
[----:B------:R-:W-:Y:S01]  /*53b0*/  F2FP.F16.F32.PACK_AB R3, R0, R3 ;  /* 0x000000030003723e */ /* 0x000fe200000000ff */
[----:B0-----:R-:W-:Y:S01]  /*53c0*/  IMAD R18, R17, UR4, RZ ;  /* 0x0000000411127c24 */ /* 0x001fe2000f8e02ff */
[----:B------:R-:W-:-:S04]  /*53d0*/  ULDC.64 UR4, c[0x0][0x290] ;  /* 0x0000a40000047ab9 */ /* 0x000fc80000000a00 */
[-C--:B------:R-:W-:Y:S02]  /*53e0*/  IABS R20, R18.reuse ;  /* 0x0000001200147213 */ /* 0x080fe40000000000 */
[----:B------:R-:W-:Y:S02]  /*53f0*/  IABS R14, R18 ;  /* 0x00000012000e7213 */ /* 0x000fe40000000000 */
[----:B------:R-:W0:Y:S03]  /*5400*/  I2F.RP R16, R20 ;  /* 0x0000001400107306 */ /* 0x000e260000209400 */
[----:B------:R-:W-:-:S05]  /*5410*/  IMAD.MOV R14, RZ, RZ, -R14 ;  /* 0x000000ffff0e7224 */ /* 0x000fca00078e0a0e */
        /* <DEDUP_REMOVED lines=15> */
[----:B------:R-:W-:Y:S01]  /*5510*/  @!P1 IMAD.IADD R21, R21, 0x1, -R20 ;  /* 0x0000000115159824 */ /* 0x000fe200078e0a14 */
[----:B------:R-:W-:-:S02]  /*5520*/  @!P1 IADD3 R19, R19, 0x1, RZ ;  /* 0x0000000113139810 */ /* 0x000fc40007ffe0ff */
[----:B------:R-:W-:Y:S02]  /*5530*/  ISETP.NE.AND P1, PT, R18, RZ, PT ;  /* 0x000000ff1200720c */ /* 0x000fe40003f25270 */
[----:B------:R-:W-:Y:S01]  /*5540*/  ISETP.GE.U32.AND P2, PT, R21, R20, PT ;  /* 0x000000141500720c */ /* 0x000fe20003f46070 */
[----:B0-----:R-:W-:-:S04]  /*5550*/  VIADD R22, R12, 0xffffffe ;  /* 0x0ffffffe0c167836 */ /* 0x001fc80000000000 */
[----:B------:R-:W0:Y:S08]  /*5560*/  F2I.FTZ.U32.TRUNC.NTZ R23, R22 ;  /* 0x0000001600177305 */ /* 0x000e30000021f000 */
[----:B------:R-:W-:-:S04]  /*5570*/  @P2 VIADD R19, R19, 0x1 ;  /* 0x0000000113132836 */ /* 0x000fc80000000000 */
[----:B------:R-:W-:Y:S01]  /*5580*/  @!P0 IMAD.MOV R19, RZ, RZ, -R19 ;  /* 0x000000ffff138224 */ /* 0x000fe200078e0a13 */
[----:B------:R-:W-:-:S05]  /*5590*/  @!P1 LOP3.LUT R19, RZ, R18, RZ, 0x33, !PT ;  /* 0x00000012ff139212 */ /* 0x000fca00078e33ff */
[----:B------:R-:W-:Y:S02]  /*55a0*/  IMAD R18, R19, R18, RZ ;  /* 0x0000001213127224 */ /* 0x000fe400078e02ff */
[----:B0-----:R-:W-:Y:S02]  /*55b0*/  IMAD.MOV R21, RZ, RZ, -R23 ;  /* 0x000000ffff157224 */ /* 0x001fe400078e0a17 */
[----:B------:R-:W-:Y:S01]  /*55c0*/  IMAD.MOV.U32 R22, RZ, RZ, RZ ;  /* 0x000000ffff167224 */ /* 0x000fe200078e00ff */
[----:B------:R-:W-:Y:S01]  /*55d0*/  IADD3 R20, R15, -R18, RZ ;  /* 0x800000120f147210 */ /* 0x000fe20007ffe0ff */
[----:B------:R-:W-:-:S03]  /*55e0*/  IMAD R14, R21, R16, RZ ;  /* 0x00000010150e7224 */ /* 0x000fc600078e02ff */
[----:B------:R-:W-:Y:S01]  /*55f0*/  IABS R12, R20 ;  /* 0x00000014000c7213 */ /* 0x000fe20000000000 */
[----:B------:R-:W-:Y:S01]  /*5600*/  IMAD.HI.U32 R14, R23, R14, R22 ;  /* 0x0000000e170e7227 */ /* 0x000fe200078e0016 */
[----:B------:R-:W-:Y:S02]  /*5610*/  LOP3.LUT R20, R20, R17, RZ, 0x3c, !PT ;  /* 0x0000001114147212 */ /* 0x000fe400078e3cff */
[----:B------:R-:W-:Y:S02]  /*5620*/  IADD3 R22, R32, 0x20, RZ ;  /* 0x0000002020167810 */ /* 0x000fe40007ffe0ff */
[----:B------:R-:W-:Y:S01]  /*5630*/  ISETP.GE.AND P1, PT, R20, RZ, PT ;  /* 0x000000ff1400720c */ /* 0x000fe20003f26270 */
[----:B------:R-:W-:-:S04]  /*5640*/  IMAD.HI.U32 R14, R14, R12, RZ ;  /* 0x0000000c0e0e7227 */ /* 0x000fc800078e00ff */
[----:B------:R-:W-:-:S04]  /*5650*/  IMAD.MOV R21, RZ, RZ, -R14 ;  /* 0x000000ffff157224 */ /* 0x000fc800078e0a0e */
[----:B------:R-:W-:Y:S01]  /*5660*/  IMAD R21, R16, R21, R12 ;  /* 0x0000001510157224 */ /* 0x000fe200078e020c */
[----:B------:R-:W-:-:S04]  /*5670*/  SHF.R.S32.HI R12, RZ, 0x1f, R19 ;  /* 0x0000001fff0c7819 */ /* 0x000fc80000011413 */
[----:B------:R-:W-:Y:S01]  /*5680*/  ISETP.GT.U32.AND P0, PT, R16, R21, PT ;  /* 0x000000151000720c */ /* 0x000fe20003f04070 */
[----:B------:R-:W-:-:S04]  /*5690*/  IMAD R12, R12, UR4, RZ ;  /* 0x000000040c0c7c24 */ /* 0x000fc8000f8e02ff */
[----:B------:R-:W-:-:S08]  /*56a0*/  IMAD R12, R19, UR5, R12 ;  /* 0x00000005130c7c24 */ /* 0x000fd0000f8e020c */
[----:B------:R-:W-:Y:S02]  /*56b0*/  @!P0 IMAD.IADD R21, R21, 0x1, -R16 ;  /* 0x0000000115158824 */ /* 0x000fe400078e0a10 */
[----:B------:R-:W-:Y:S01]  /*56c0*/  @!P0 VIADD R14, R14, 0x1 ;  /* 0x000000010e0e8836 */ /* 0x000fe20000000000 */
[----:B------:R-:W-:Y:S02]  /*56d0*/  ISETP.NE.AND P0, PT, R17, RZ, PT ;  /* 0x000000ff1100720c */ /* 0x000fe40003f05270 */
[----:B------:R-:W-:Y:S01]  /*56e0*/  ISETP.GE.U32.AND P2, PT, R21, R16, PT ;  /* 0x000000101500720c */ /* 0x000fe20003f46070 */
[----:B------:R-:W-:Y:S01]  /*56f0*/  IMAD.WIDE.U32 R20, R19, UR4, RZ ;  /* 0x0000000413147c25 */ /* 0x000fe2000f8e00ff */
[----:B------:R-:W-:-:S03]  /*5700*/  ULDC.64 UR4, c[0x0][0x2a0] ;  /* 0x0000a80000047ab9 */ /* 0x000fc60000000a00 */
[----:B------:R-:W-:-:S08]  /*5710*/  IMAD.IADD R21, R21, 0x1, R12 ;  /* 0x0000000115157824 */ /* 0x000fd000078e020c */
[----:B------:R-:W-:-:S05]  /*5720*/  @P2 IADD3 R14, R14, 0x1, RZ ;  /* 0x000000010e0e2810 */ /* 0x000fca0007ffe0ff */
[----:B------:R-:W-:Y:S01]  /*5730*/  @!P1 IMAD.MOV R14, RZ, RZ, -R14 ;  /* 0x000000ffff0e9224 */ /* 0x000fe200078e0a0e */
[----:B------:R-:W-:-:S04]  /*5740*/  @!P0 LOP3.LUT R14, RZ, R17, RZ, 0x33, !PT ;  /* 0x00000011ff0e8212 */ /* 0x000fc800078e33ff */
[----:B------:R-:W-:Y:S01]  /*5750*/  SHF.R.S32.HI R16, RZ, 0x1f, R14 ;  /* 0x0000001fff107819 */ /* 0x000fe2000001140e */
[C---:B------:R-:W-:Y:S02]  /*5760*/  IMAD R18, R14.reuse, R17, R18 ;  /* 0x000000110e127224 */ /* 0x040fe400078e0212 */
[----:B------:R-:W-:-:S04]  /*5770*/  IMAD.WIDE.U32 R20, R14, UR4, R20 ;  /* 0x000000040e147c25 */ /* 0x000fc8000f8e0014 */
[----:B------:R-:W-:Y:S02]  /*5780*/  IMAD.IADD R18, R15, 0x1, -R18 ;  /* 0x000000010f127824 */ /* 0x000fe400078e0a12 */
[----:B------:R-:W-:-:S03]  /*5790*/  IMAD R17, R16, UR4, RZ ;  /* 0x0000000410117c24 */ /* 0x000fc6000f8e02ff */
[----:B------:R-:W-:Y:S01]  /*57a0*/  SHF.R.S32.HI R15, RZ, 0x1f, R18 ;  /* 0x0000001fff0f7819 */ /* 0x000fe20000011412 */
[----:B------:R-:W-:Y:S01]  /*57b0*/  IMAD R17, R14, UR5, R17 ;  /* 0x000000050e117c24 */ /* 0x000fe2000f8e0211 */
[----:B------:R-:W-:Y:S01]  /*57c0*/  ULDC.64 UR4, c[0x0][0x298] ;  /* 0x0000a60000047ab9 */ /* 0x000fe20000000a00 */
[----:B------:R-:W-:Y:S02]  /*57d0*/  VIADD R14, R32, 0x40 ;  /* 0x00000040200e7836 */ /* 0x000fe40000000000 */
[----:B------:R-:W-:Y:S02]  /*57e0*/  IMAD.IADD R21, R21, 0x1, R17 ;  /* 0x0000000115157824 */ /* 0x000fe400078e0211 */
[----:B------:R-:W-:Y:S02]  /*57f0*/  IMAD R15, R15, UR4, RZ ;  /* 0x000000040f0f7c24 */ /* 0x000fe4000f8e02ff */
[----:B------:R-:W-:-:S04]  /*5800*/  IMAD.WIDE.U32 R20, R18, UR4, R20 ;  /* 0x0000000412147c25 */ /* 0x000fc8000f8e0014 */
[----:B------:R-:W-:Y:S01]  /*5810*/  IMAD R15, R18, UR5, R15 ;  /* 0x00000005120f7c24 */ /* 0x000fe2000f8e020f */
[-C--:B------:R-:W-:Y:S01]  /*5820*/  IADD3 R12, P2, R32, R20.reuse, RZ ;  /* 0x00000014200c7210 */ /* 0x080fe20007f5e0ff */
[----:B------:R-:W-:Y:S02]  /*5830*/  ULDC.64 UR4, c[0x0][0x280] ;  /* 0x0000a00000047ab9 */ /* 0x000fe40000000a00 */
[----:B------:R-:W-:Y:S01]  /*5840*/  IMAD.IADD R21, R21, 0x1, R15 ;  /* 0x0000000115157824 */ /* 0x000fe200078e020f */
[-C--:B------:R-:W-:Y:S02]  /*5850*/  IADD3 R15, P1, R22, R20.reuse, RZ ;  /* 0x00000014160f7210 */ /* 0x080fe40007f3e0ff */
[----:B------:R-:W-:Y:S02]  /*5860*/  IADD3 R20, P0, R14, R20, RZ ;  /* 0x000000140e147210 */ /* 0x000fe40007f1e0ff */
[-C--:B------:R-:W-:Y:S02]  /*5870*/  LEA.HI.X.SX32 R17, R32, R21.reuse, 0x1, P2 ;  /* 0x0000001520117211 */ /* 0x080fe400010f0eff */
[----:B------:R-:W-:-:S02]  /*5880*/  LEA.HI.X.SX32 R22, R22, R21, 0x1, P1 ;  /* 0x0000001516167211 */ /* 0x000fc400008f0eff */
[----:B------:R-:W-:Y:S02]  /*5890*/  LEA R18, P2, R12, UR4, 0x1 ;  /* 0x000000040c127c11 */ /* 0x000fe4000f8408ff */
[----:B------:R-:W-:Y:S02]  /*58a0*/  LEA.HI.X.SX32 R21, R14, R21, 0x1, P0 ;  /* 0x000000150e157211 */ /* 0x000fe400000f0eff */
[C---:B------:R-:W-:Y:S02]  /*58b0*/  LEA R16, P1, R15.reuse, UR4, 0x1 ;  /* 0x000000040f107c11 */ /* 0x040fe4000f8208ff */
[----:B------:R-:W-:Y:S02]  /*58c0*/  LEA R14, P0, R20, UR4, 0x1 ;  /* 0x00000004140e7c11 */ /* 0x000fe4000f8008ff */
[----:B------:R-:W-:Y:S02]  /*58d0*/  LEA.HI.X R19, R12, UR5, R17, 0x1, P2 ;  /* 0x000000050c137c11 */ /* 0x000fe400090f0c11 */
[----:B------:R-:W-:-:S02]  /*58e0*/  LEA.HI.X R17, R15, UR5, R22, 0x1, P1 ;  /* 0x000000050f117c11 */ /* 0x000fc400088f0c16 */
[----:B------:R-:W-:Y:S01]  /*58f0*/  LEA.HI.X R15, R20, UR5, R21, 0x1, P0 ;  /* 0x00000005140f7c11 */ /* 0x000fe200080f0c15 */
[----:B------:R-:W-:Y:S04]  /*5900*/  STG.E.64 desc[UR8][R18.64], R10 ;  /* 0x0000000a12007986 */ /* 0x000fe8000c101b08 */
[----:B------:R-:W-:Y:S04]  /*5910*/  STG.E.64 desc[UR8][R16.64], R6 ;  /* 0x0000000610007986 */ /* 0x000fe8000c101b08 */
[----:B------:R-:W-:Y:S01]  /*5920*/  STG.E.64 desc[UR8][R14.64], R2 ;  /* 0x000000020e007986 */ /* 0x000fe2000c101b08 */
[----:B------:R-:W-:Y:S05]  /*5930*/  EXIT ;  /* 0x000000000000794d */ /* 0x000fea0003800000 */
        .weak           $__internal_8_$__cuda_sm20_div_s64
        .type           $__internal_8_$__cuda_sm20_div_s64,@function
        .size           $__internal_8_$__cuda_sm20_div_s64,(.L_x_6202 - $__internal_8_$__cuda_sm20_div_s64)
$__internal_8_$__cuda_sm20_div_s64:
        /* <DEDUP_REMOVED lines=83> */
[----:B------:R-:W-:Y:S05]  /*5e70*/  RET.REL.NODEC R20 `(_ZN5flash32flash_fwd_splitkv_combine_kernelI23Flash_fwd_kernel_traitsILi96ELi64ELi128ELi4ELb0ELb0EN7cutlass6half_tE19Flash_kernel_traitsILi96ELi64ELi128ELi4ES3_EELi16ELi6ELb1EEEvNS_16Flash_fwd_paramsE) ;  /* 0xffffffa014607950 */ /* 0x000fea0003c3ffff */
.L_x_435:
        /* <DEDUP_REMOVED lines=16> */
.L_x_6202:


//--------------------- .text._ZN5flash32flash_fwd_splitkv_combine_kernelI23Flash_fwd_kernel_traitsILi96ELi64ELi128ELi4ELb0ELb0EN7cutlass6half_tE19Flash_kernel_traitsILi96ELi64ELi128ELi4ES3_EELi16ELi5ELb1EEEvNS_16Flash_fwd_paramsE --------------------------
	.section	.text._ZN5flash32flash_fwd_splitkv_combine_kernelI23Flash_fwd_kernel_traitsILi96ELi64ELi128ELi4ELb0ELb0EN7cutlass6half_tE19Flash_kernel_traitsILi96ELi64ELi128ELi4ES3_EELi16ELi5ELb1EEEvNS_16Flash_fwd_paramsE,"ax",@progbits
	.align	128
        .global         _ZN5flash32flash_fwd_splitkv_combine_kernelI23Flash_fwd_kernel_traitsILi96ELi64ELi128ELi4ELb0ELb0EN7cutlass6half_tE19Flash_kernel_traitsILi96ELi64ELi128ELi4ES3_EELi16ELi5ELb1EEEvNS_16Flash_fwd_paramsE
        .type           _ZN5flash32flash_fwd_splitkv_combine_kernelI23Flash_fwd_kernel_traitsILi96ELi64ELi128ELi4ELb0ELb0EN7cutlass6half_tE19Flash_kernel_traitsILi96ELi64ELi128ELi4ES3_EELi16ELi5ELb1EEEvNS_16Flash_fwd_paramsE,@function
        .size           _ZN5flash32flash_fwd_splitkv_combine_kernelI23Flash_fwd_kernel_traitsILi96ELi64ELi128ELi4ELb0ELb0EN7cutlass6half_tE19Flash_kernel_traitsILi96ELi64ELi128ELi4ES3_EELi16ELi5ELb1EEEvNS_16Flash_fwd_paramsE,(.L_x_6203 - _ZN5flash32flash_fwd_splitkv_combine_kernelI23Flash_fwd_kernel_traitsILi96ELi64ELi128ELi4ELb0ELb0EN7cutlass6half_tE19Flash_kernel_traitsILi96ELi64ELi128ELi4ES3_EELi16ELi5ELb1EEEvNS_16Flash_fwd_paramsE)
        .other          _ZN5flash32flash_fwd_splitkv_combine_kernelI23Flash_fwd_kernel_traitsILi96ELi64ELi128ELi4ELb0ELb0EN7cutlass6half_tE19Flash_kernel_traitsILi96ELi64ELi128ELi4ES3_EELi16ELi5ELb1EEEvNS_16Flash_fwd_paramsE,@"STO_CUDA_ENTRY STV_DEFAULT"
_ZN5flash32flash_fwd_splitkv_combine_kernelI23Flash_fwd_kernel_traitsILi96ELi64ELi128ELi4ELb0ELb0EN7cutlass6half_tE19Flash_kernel_traitsILi96ELi64ELi128ELi4ES3_EELi16ELi5ELb1EEEvNS_16Flash_fwd_paramsE:
.text._ZN5flash32flash_fwd_splitkv_combine_kernelI23Flash_fwd_kernel_traitsILi96ELi64ELi128ELi4ELb0ELb0EN7cutlass6half_tE19Flash_kernel_traitsILi96ELi64ELi128ELi4ES3_EELi16ELi5ELb1EEEvNS_16Flash_fwd_paramsE:
        /* <DEDUP_REMOVED lines=23> */
[----:B------:R-:W-:Y:S05]  /*0170*/  CALL.REL.NOINC `($__internal_9_$__cuda_sm20_div_s64) ;  /* 0x0000005000307944 */ /* 0x000fea0003c00000 */
[----:B------:R-:W-:Y:S05]  /*0180*/  BRA `(.L_x_437) ;  /* 0x00000000004c7947 */ /* 0x000fea0003800000 */
.L_x_436:
        /* <DEDUP_REMOVED lines=19> */
.L_x_437:
        /* <DEDUP_REMOVED lines=12> */
[----:B------:R-:W-:Y:S05]  /*0380*/  CALL.REL.NOINC `($__internal_9_$__cuda_sm20_div_s64) ;  /* 0x0000004c00ac7944 */ /* 0x000fea0003c00000 */
[----:B------:R-:W-:Y:S02]  /*0390*/  MOV R6, R20 ;  /* 0x0000001400067202 */ /* 0x000fe40000000f00 */
[----:B------:R-:W-:Y:S01]  /*03a0*/  MOV R7, R21 ;  /* 0x0000001500077202 */ /* 0x000fe20000000f00 */
[----:B------:R-:W-:Y:S05]  /*03b0*/  BRA `(.L_x_440) ;  /* 0x00000000004c7947 */ /* 0x000fea0003800000 */
.L_x_439:
        /* <DEDUP_REMOVED lines=19> */
.L_x_440:
[----:B------:R-:W-:Y:S05]  /*04f0*/  BSYNC B0 ;  /* 0x0000000000007941 */ /* 0x000fea0003800000 */
.L_x_438:
        /* <DEDUP_REMOVED lines=54> */
[----:B------:R-:W-:Y:S02]  /*0860*/  MOV R30, R20 ;  /* 0x00000014001e7202 */ /* 0x000fe40000000f00 */
[----:B------:R-:W-:Y:S01]  /*0870*/  MOV R31, R21 ;  /* 0x00000015001f7202 */ /* 0x000fe20000000f00 */
[----:B------:R-:W-:Y:S05]  /*0880*/  BRA `(.L_x_443) ;  /* 0x00000000004c7947 */ /* 0x000fea0003800000 */
.L_x_442:
        /* <DEDUP_REMOVED lines=19> */
.L_x_443:
[----:B------:R-:W-:Y:S05]  /*09c0*/  BSYNC B0 ;  /* 0x0000000000007941 */ /* 0x000fea0003800000 */
.L_x_441:
        /* <DEDUP_REMOVED lines=105> */
.L_x_445:
        /* <DEDUP_REMOVED lines=20> */
.L_x_446:
[----:B------:R-:W-:Y:S05]  /*11a0*/  BSYNC B0 ;  /* 0x0000000000007941 */ /* 0x000fea0003800000 */
.L_x_444:
        /* <DEDUP_REMOVED lines=115> */
[----:B------:R-:W-:Y:S05]  /*18e0*/  CALL.REL.NOINC `($__internal_9_$__cuda_sm20_div_s64) ;  /* 0x0000003800547944 */ /* 0x000fea0003c00000 */
[----:B------:R-:W-:Y:S02]  /*18f0*/  MOV R40, R20 ;  /* 0x0000001400287202 */ /* 0x000fe40000000f00 */
[----:B------:R-:W-:Y:S01]  /*1900*/  MOV R41, R21 ;  /* 0x0000001500297202 */ /* 0x000fe20000000f00 */
[----:B------:R-:W-:Y:S05]  /*1910*/  BRA `(.L_x_449) ;  /* 0x00000000004c7947 */ /* 0x000fea0003800000 */
.L_x_448:
        /* <DEDUP_REMOVED lines=19> */
.L_x_449:
[----:B------:R-:W-:Y:S05]  /*1a50*/  BSYNC B0 ;  /* 0x0000000000007941 */ /* 0x000fea0003800000 */
.L_x_447:
        /* <DEDUP_REMOVED lines=161> */
[----:B------:R-:W-:Y:S05]  /*2470*/  CALL.REL.NOINC `($__internal_9_$__cuda_sm20_div_s64) ;  /* 0x0000002c00707944 */ /* 0x000fea0003c00000 */
        /* <DEDUP_REMOVED lines=10> */
.L_x_454:
        /* <DEDUP_REMOVED lines=22> */
.L_x_455:
[----:B------:R-:W-:Y:S05]  /*2680*/  BSYNC B0 ;  /* 0x0000000000007941 */ /* 0x000fea0003800000 */
.L_x_453:
[----:B------:R-:W-:Y:S01]  /*2690*/  LOP3.LUT R19, R17, R0, RZ, 0xfc, !PT ;  /* 0x0000000011137212 */ /* 0x000fe200078efcff */
[----:B------:R-:W-:Y:S03]  /*26a0*/  BSSY B0, `(.L_x_456) ;  /* 0x0000028000007945 */ /* 0x000fe60003800000 */
[----:B------:R-:W-:-:S13]  /*26b0*/  ISETP.NE.U32.AND P0, PT, R19, RZ, PT ;  /* 0x000000ff1300720c */ /* 0x000fda0003f05070 */
[----:B------:R-:W-:Y:S05]  /*26c0*/  @!P0 BRA `(.L_x_457) ;  /* 0x00000000003c8947 */ /* 0x000fea0003800000 */
[----:B------:R-:W-:Y:S01]  /*26d0*/  IMAD.MOV.U32 R26, RZ, RZ, R25 ;  /* 0x000000ffff1a7224 */ /* 0x000fe200078e0019 */
[----:B------:R-:W-:Y:S02]  /*26e0*/  MOV R23, R0 ;  /* 0x0000000000177202 */ /* 0x000fe40000000f00 */
[----:B------:R-:W-:Y:S02]  /*26f0*/  MOV R24, 0x2710 ;  /* 0x0000271000187802 */ /* 0x000fe40000000f00 */
[----:B------:R-:W-:Y:S05]  /*2700*/  CALL.REL.NOINC `($__internal_9_$__cuda_sm20_div_s64) ;  /* 0x0000002800cc7944 */ /* 0x000fea0003c00000 */
        /* <DEDUP_REMOVED lines=11> */
.L_x_457:
        /* <DEDUP_REMOVED lines=22> */
.L_x_458:
[----:B------:R-:W-:Y:S05]  /*2920*/  BSYNC B0 ;  /* 0x0000000000007941 */ /* 0x000fea0003800000 */
.L_x_456:
        /* <DEDUP_REMOVED lines=11> */
[----:B------:R-:W-:Y:S05]  /*29e0*/  CALL.REL.NOINC `($__internal_9_$__cuda_sm20_div_s64) ;  /* 0x0000002800147944 */ /* 0x000fea0003c00000 */
[----:B------:R-:W-:-:S04]  /*29f0*/  IADD3 R17, P0, RZ, -R20, RZ ;  /* 0x80000014ff117210 */ /* 0x000fc80007f1e0ff */
[----:B------:R-:W-:Y:S01]  /*2a00*/  IADD3.X R18, RZ, ~R21, RZ, P0, !PT ;  /* 0x80000015ff127210 */ /* 0x000fe200007fe4ff */
[----:B------:R-:W-:-:S04]  /*2a10*/  IMAD.WIDE.U32 R42, R5, R17, R42 ;  /* 0x00000011052a7225 */ /* 0x000fc800078e002a */
[----:B------:R-:W-:-:S04]  /*2a20*/  IMAD R18, R18, R5, RZ ;  /* 0x0000000512127224 */ /* 0x000fc800078e02ff */
[----:B------:R-:W-:-:S05]  /*2a30*/  IMAD R4, R4, R17, R18 ;  /* 0x0000001104047224 */ /* 0x000fca00078e0212 */
[----:B------:R-:W-:Y:S01]  /*2a40*/  IADD3 R4, R43, R4, RZ ;  /* 0x000000042b047210 */ /* 0x000fe20007ffe0ff */
[----:B------:R-:W-:Y:S05]  /*2a50*/  BRA `(.L_x_461) ;  /* 0x0000000000587947 */ /* 0x000fea0003800000 */
.L_x_460:
        /* <DEDUP_REMOVED lines=22> */
.L_x_461:
[----:B------:R-:W-:Y:S05]  /*2bc0*/  BSYNC B0 ;  /* 0x0000000000007941 */ /* 0x000fea0003800000 */
.L_x_459:
        /* <DEDUP_REMOVED lines=38> */
[----:B------:R-:W-:Y:S05]  /*2e30*/  CALL.REL.NOINC `($__internal_9_$__cuda_sm20_div_s64) ;  /* 0x0000002400007944 */ /* 0x000fea0003c00000 */
        /* <DEDUP_REMOVED lines=12> */
.L_x_463:
        /* <DEDUP_REMOVED lines=23> */
.L_x_464:
[----:B------:R-:W-:Y:S05]  /*3070*/  BSYNC B0 ;  /* 0x0000000000007941 */ /* 0x000fea0003800000 */
.L_x_462:
        /* <DEDUP_REMOVED lines=19> */
.L_x_466:
        /* <DEDUP_REMOVED lines=22> */
.L_x_467:
[----:B------:R-:W-:Y:S05]  /*3310*/  BSYNC B0 ;  /* 0x0000000000007941 */ /* 0x000fea0003800000 */
.L_x_465:
        /* <DEDUP_REMOVED lines=19> */
.L_x_469:
        /* <DEDUP_REMOVED lines=23> */
.L_x_470:
[----:B------:R-:W-:Y:S05]  /*35c0*/  BSYNC B0 ;  /* 0x0000000000007941 */ /* 0x000fea0003800000 */
.L_x_468:
        /* <DEDUP_REMOVED lines=39> */
.L_x_472:
        /* <DEDUP_REMOVED lines=23> */
.L_x_473:
[----:B------:R-:W-:Y:S05]  /*39b0*/  BSYNC B0 ;  /* 0x0000000000007941 */ /* 0x000fea0003800000 */
.L_x_471:
        /* <DEDUP_REMOVED lines=29> */
.L_x_475:
        /* <DEDUP_REMOVED lines=23> */
.L_x_476:
[----:B------:R-:W-:Y:S05]  /*3d00*/  BSYNC B0 ;  /* 0x0000000000007941 */ /* 0x000fea0003800000 */
.L_x_474:
        /* <DEDUP_REMOVED lines=21> */
.L_x_452:
[----:B------:R-:W-:Y:S02]  /*3e60*/  ULDC.64 UR4, c[0x0][0x2b0] ;  /* 0x0000ac0000047ab9 */ /* 0x000fe40000000a00 */
[----:B------:R-:W-:-:S04]  /*3e70*/  LEA R2, P0, R38, UR4, 0x2 ;  /* 0x0000000426027c11 */ /* 0x000fc8000f8010ff */
[----:B------:R-:W-:-:S05]  /*3e80*/  LEA.HI.X R3, R38, UR5, R39, 0x2, P0 ;  /* 0x0000000526037c11 */ /* 0x000fca00080f1427 */
[----:B------:R0:W-:Y:S04]  /*3e90*/  STG.E desc[UR8][R2.64], R30 ;  /* 0x0000001e02007986 */ /* 0x0001e8000c101908 */
.L_x_451:
[----:B------:R-:W-:Y:S05]  /*3ea0*/  BSYNC B1 ;  /* 0x0000000000017941 */ /* 0x000fea0003800000 */
.L_x_450:
[----:B------:R-:W2:Y:S01]  /*3eb0*/  LDC R29, c[0x0][0x3c4] ;  /* 0x0000f100ff1d7b82 */ /* 0x000ea20000000800 */
[----:B------:R-:W-:Y:S01]  /*3ec0*/  VIADD R0, R36, 0x8 ;  /* 0x0000000824007836 */ /* 0x000fe20000000000 */
[----:B0-----:R-:W-:Y:S02]  /*3ed0*/  CS2R R2, SRZ ;  /* 0x0000000000027805 */ /* 0x001fe4000001ff00 */
[----:B-1----:R-:W-:Y:S02]  /*3ee0*/  CS2R R4, SRZ ;  /* 0x0000000000047805 */ /* 0x002fe4000001ff00 */
[----:B------:R-:W-:Y:S01]  /*3ef0*/  CS2R R6, SRZ ;  /* 0x0000000000067805 */ /* 0x000fe2000001ff00 */
[----:B------:R-:W-:Y:S01]  /*3f00*/  IMAD.MOV.U32 R13, RZ, RZ, RZ ;  /* 0x000000ffff0d7224 */ /* 0x000fe200078e00ff */
[-C--:B--2---:R-:W-:Y:S01]  /*3f10*/  ISETP.GE.OR P1, PT, R0, R29.reuse, P6 ;  /* 0x0000001d0000720c */ /* 0x084fe20003726670 */
[C---:B------:R-:W-:Y:S01]  /*3f20*/  VIADD R0, R36.reuse, 0x10 ;  /* 0x0000001024007836 */ /* 0x040fe20000000000 */
[----:B------:R-:W-:-:S04]  /*3f30*/  ISETP.GE.OR P2, PT, R36, R29, P6 ;  /* 0x0000001d2400720c */ /* 0x000fc80003746670 */
[----:B------:R-:W-:Y:S02]  /*3f40*/  ISETP.GE.OR P0, PT, R0, R29, P6 ;  /* 0x0000001d0000720c */ /* 0x000fe40003706670 */
[C---:B------:R-:W-:Y:S01]  /*3f50*/  IADD3 R0, R36.reuse, 0x18, RZ ;  /* 0x0000001824007810 */ /* 0x040fe20007ffe0ff */
[----:B------:R-:W-:-:S03]  /*3f60*/  IMAD.SHL.U32 R36, R36, 0x4, RZ ;  /* 0x0000000424247824 */ /* 0x000fc600078e00ff */
[----:B------:R-:W-:Y:S01]  /*3f70*/  ISETP.GE.OR P6, PT, R0, R29, P6 ;  /* 0x0000001d0000720c */ /* 0x000fe200037c6670 */
[C---:B------:R-:W-:Y:S01]  /*3f80*/  @!P1 FADD.FTZ R32, -R30.reuse, R32 ;  /* 0x000000201e209221 */ /* 0x040fe20000010100 */
[----:B------:R-:W-:Y:S01]  /*3f90*/  HFMA2.MMA R0, -RZ, RZ, 0, 0 ;  /* 0x00000000ff007435 */ /* 0x000fe200000001ff */
[----:B------:R-:W-:Y:S02]  /*3fa0*/  @!P2 FADD.FTZ R35, -R30, R35 ;  /* 0x000000231e23a221 */ /* 0x000fe40000010100 */
[----:B------:R-:W-:Y:S02]  /*3fb0*/  @!P1 FMUL.FTZ R32, R32, 1.4426950216293334961 ;  /* 0x3fb8aa3b20209820 */ /* 0x000fe40000410000 */
[----:B------:R-:W-:Y:S01]  /*3fc0*/  @!P0 FADD.FTZ R31, -R30, R31 ;  /* 0x0000001f1e1f8221 */ /* 0x000fe20000010100 */
[----:B------:R-:W-:Y:S01]  /*3fd0*/  @!P2 FMUL.FTZ R35, R35, 1.4426950216293334961 ;  /* 0x3fb8aa3b2323a820 */ /* 0x000fe20000410000 */
[----:B------:R-:W0:Y:S02]  /*3fe0*/  @!P1 MUFU.EX2 R9, R32 ;  /* 0x0000002000099308 */ /* 0x000e240000000800 */
[----:B------:R-:W-:-:S02]  /*3ff0*/  @!P0 FMUL.FTZ R31, R31, 1.4426950216293334961 ;  /* 0x3fb8aa3b1f1f8820 */ /* 0x000fc40000410000 */
[----:B------:R-:W-:-:S04]  /*4000*/  @!P6 FADD.FTZ R30, -R30, R33 ;  /* 0x000000211e1ee221 */ /* 0x000fc80000010100 */
[----:B------:R-:W1:Y:S01]  /*4010*/  @!P0 MUFU.EX2 R31, R31 ;  /* 0x0000001f001f8308 */ /* 0x000e620000000800 */
[----:B------:R-:W-:-:S07]  /*4020*/  @!P6 FMUL.FTZ R11, R30, 1.4426950216293334961 ;  /* 0x3fb8aa3b1e0be820 */ /* 0x000fce0000410000 */
[----:B------:R-:W2:Y:S01]  /*4030*/  @!P2 MUFU.EX2 R35, R35 ;  /* 0x000000230023a308 */ /* 0x000ea20000000800 */
[----:B0-----:R0:W-:Y:S07]  /*4040*/  @!P1 STS [R34+0x220], R9 ;  /* 0x0002200922009388 */ /* 0x0011ee0000000800 */
[----:B------:R-:W3:Y:S01]  /*4050*/  @!P6 MUFU.EX2 R11, R11 ;  /* 0x0000000b000be308 */ /* 0x000ee20000000800 */
[----:B-1----:R-:W-:Y:S01]  /*4060*/  @!P0 STS [R34+0x440], R31 ;  /* 0x0004401f22008388 */ /* 0x002fe20000000800 */
[----:B------:R-:W-:-:S03]  /*4070*/  ISETP.GE.AND P0, PT, R29, 0x1, PT ;  /* 0x000000011d00780c */ /* 0x000fc60003f06270 */
        /* <DEDUP_REMOVED lines=39> */
.L_x_479:
        /* <DEDUP_REMOVED lines=77> */
.L_x_478:
        /* <DEDUP_REMOVED lines=46> */
.L_x_480:
        /* <DEDUP_REMOVED lines=9> */
.L_x_482:
[----:B------:R-:W-:Y:S05]  /*4b30*/  BSYNC B0 ;  /* 0x0000000000007941 */ /* 0x000fea0003800000 */
.L_x_481:
        /* <DEDUP_REMOVED lines=12> */
.L_x_477:
        /* <DEDUP_REMOVED lines=100> */
        .weak           $__internal_9_$__cuda_sm20_div_s64
        .type           $__internal_9_$__cuda_sm20_div_s64,@function
        .size           $__internal_9_$__cuda_sm20_div_s64,(.L_x_6203 - $__internal_9_$__cuda_sm20_div_s64)
$__internal_9_$__cuda_sm20_div_s64:
        /* <DEDUP_REMOVED lines=83> */
[----:B------:R-:W-:Y:S06]  /*5770*/  RET.REL.NODEC R44 `(_ZN5flash32flash_fwd_splitkv_combine_kernelI23Flash_fwd_kernel_traitsILi96ELi64ELi128ELi4ELb0ELb0EN7cutlass6half_tE19Flash_kernel_traitsILi96ELi64ELi128ELi4ES3_EELi16ELi5ELb1EEEvNS_16Flash_fwd_paramsE) ;  /* 0xffffffa82c207950 */ /* 0x000fec0003c3ffff */
.L_x_483:
        /* <DEDUP_REMOVED lines=16> */
.L_x_6203:


//--------------------- .text._ZN5flash32flash_fwd_splitkv_combine_kernelI23Flash_fwd_kernel_traitsILi96ELi64ELi128ELi4ELb0ELb0EN7cutlass6half_tE19Flash_kernel_traitsILi96ELi64ELi128ELi4ES3_EELi16ELi4ELb1EEEvNS_16Flash_fwd_paramsE --------------------------
	.section	.text._ZN5flash32flash_fwd_splitkv_combine_kernelI23Flash_fwd_kernel_traitsILi96ELi64ELi128ELi4ELb0ELb0EN7cutlass6half_tE19Flash_kernel_traitsILi96ELi64ELi128ELi4ES3_EELi16ELi4ELb1EEEvNS_16Flash_fwd_paramsE,"ax",@progbits
	.align	128
        .global         _ZN5flash32flash_fwd_splitkv_combine_kernelI23Flash_fwd_kernel_traitsILi96ELi64ELi128ELi4ELb0ELb0EN7cutlass6half_tE19Flash_kernel_traitsILi96ELi64ELi128ELi4ES3_EELi16ELi4ELb1EEEvNS_16Flash_fwd_paramsE
        .type           _ZN5flash32flash_fwd_splitkv_combine_kernelI23Flash_fwd_kernel_traitsILi96ELi64ELi128ELi4ELb0ELb0EN7cutlass6half_tE19Flash_kernel_traitsILi96ELi64ELi128ELi4ES3_EELi16ELi4ELb1EEEvNS_16Flash_fwd_paramsE,@function
        .size           _ZN5flash32flash_fwd_splitkv_combine_kernelI23Flash_fwd_kernel_traitsILi96ELi64ELi128ELi4ELb0ELb0EN7cutlass6half_tE19Flash_kernel_traitsILi96ELi64ELi128ELi4ES3_EELi16ELi4ELb1EEEvNS_16Flash_fwd_paramsE,(.L_x_6204 - _ZN5flash32flash_fwd_splitkv_combine_kernelI23Flash_fwd_kernel_traitsILi96ELi64ELi128ELi4ELb0ELb0EN7cutlass6half_tE19Flash_kernel_traitsILi96ELi64ELi128ELi4ES3_EELi16ELi4ELb1EEEvNS_16Flash_fwd_paramsE)
        .other          _ZN5flash32flash_fwd_splitkv_combine_kernelI23Flash_fwd_kernel_traitsILi96ELi64ELi128ELi4ELb0ELb0EN7cutlass6half_tE19Flash_kernel_traitsILi96ELi64ELi128ELi4ES3_EELi16ELi4ELb1EEEvNS_16Flash_fwd_paramsE,@"STO_CUDA_ENTRY STV_DEFAULT"
_ZN5flash32flash_fwd_splitkv_combine_kernelI23Flash_fwd_kernel_traitsILi96ELi64ELi128ELi4ELb0ELb0EN7cutlass6half_tE19Flash_kernel_traitsILi96ELi64ELi128ELi4ES3_EELi16ELi4ELb1EEEvNS_16Flash_fwd_paramsE:
.text._ZN5flash32flash_fwd_splitkv_combine_kernelI23Flash_fwd_kernel_traitsILi96ELi64ELi128ELi4ELb0ELb0EN7cutlass6half_tE19Flash_kernel_traitsILi96ELi64ELi128ELi4ES3_EELi16ELi4ELb1EEEvNS_16Flash_fwd_paramsE:
        /* <DEDUP_REMOVED lines=23> */
[----:B------:R-:W-:Y:S05]  /*0170*/  CALL.REL.NOINC `($__internal_10_$__cuda_sm20_div_s64) ;  /* 0x0000004c00407944 */ /* 0x000fea0003c00000 */
[----:B------:R-:W-:Y:S05]  /*0180*/  BRA `(.L_x_485) ;  /* 0x00000000004c7947 */ /* 0x000fea0003800000 */
.L_x_484:
        /* <DEDUP_REMOVED lines=19> */
.L_x_485:
        /* <DEDUP_REMOVED lines=12> */
[----:B------:R-:W-:Y:S05]  /*0380*/  CALL.REL.NOINC `($__internal_10_$__cuda_sm20_div_s64) ;  /* 0x0000004800bc7944 */ /* 0x000fea0003c00000 */
[----:B------:R-:W-:Y:S02]  /*0390*/  MOV R8, R20 ;  /* 0x0000001400087202 */ /* 0x000fe40000000f00 */
[----:B------:R-:W-:Y:S01]  /*03a0*/  MOV R9, R21 ;  /* 0x0000001500097202 */ /* 0x000fe20000000f00 */
[----:B------:R-:W-:Y:S05]  /*03b0*/  BRA `(.L_x_488) ;  /* 0x00000000004c7947 */ /* 0x000fea0003800000 */
.L_x_487:
        /* <DEDUP_REMOVED lines=19> */
.L_x_488:
[----:B------:R-:W-:Y:S05]  /*04f0*/  BSYNC B0 ;  /* 0x0000000000007941 */ /* 0x000fea0003800000 */
.L_x_486:
        /* <DEDUP_REMOVED lines=42> */
.L_x_490:
        /* <DEDUP_REMOVED lines=19> */
.L_x_491:
[----:B------:R-:W-:Y:S05]  /*08d0*/  BSYNC B0 ;  /* 0x0000000000007941 */ /* 0x000fea0003800000 */
.L_x_489:
        /* <DEDUP_REMOVED lines=72> */
[----:B------:R-:W-:Y:S05]  /*0d60*/  CALL.REL.NOINC `($__internal_10_$__cuda_sm20_div_s64) ;  /* 0x0000004000447944 */ /* 0x000fea0003c00000 */
[----:B------:R-:W-:Y:S02]  /*0d70*/  MOV R38, R20 ;  /* 0x0000001400267202 */ /* 0x000fe40000000f00 */
[----:B------:R-:W-:Y:S01]  /*0d80*/  MOV R39, R21 ;  /* 0x0000001500277202 */ /* 0x000fe20000000f00 */
[----:B------:R-:W-:Y:S05]  /*0d90*/  BRA `(.L_x_494) ;  /* 0x00000000004c7947 */ /* 0x000fea0003800000 */
.L_x_493:
        /* <DEDUP_REMOVED lines=19> */
.L_x_494:
[----:B------:R-:W-:Y:S05]  /*0ed0*/  BSYNC B0 ;  /* 0x0000000000007941 */ /* 0x000fea0003800000 */
.L_x_492:
        /* <DEDUP_REMOVED lines=41> */
.L_x_496:
        /* <DEDUP_REMOVED lines=19> */
.L_x_497:
[----:B------:R-:W-:Y:S05]  /*12a0*/  BSYNC B0 ;  /* 0x0000000000007941 */ /* 0x000fea0003800000 */
.L_x_495:
        /* <DEDUP_REMOVED lines=236> */
[----:B------:R-:W-:Y:S05]  /*2170*/  CALL.REL.NOINC `($__internal_10_$__cuda_sm20_div_s64) ;  /* 0x0000002c00407944 */ /* 0x000fea0003c00000 */
        /* <DEDUP_REMOVED lines=10> */
.L_x_502:
        /* <DEDUP_REMOVED lines=22> */
.L_x_503:
[----:B------:R-:W-:Y:S05]  /*2380*/  BSYNC B0 ;  /* 0x0000000000007941 */ /* 0x000fea0003800000 */
.L_x_501:
[----:B------:R-:W-:Y:S01]  /*2390*/  LOP3.LUT R19, R17, R0, RZ, 0xfc, !PT ;  /* 0x0000000011137212 */ /* 0x000fe200078efcff */
[----:B------:R-:W-:Y:S03]  /*23a0*/  BSSY B0, `(.L_x_504) ;  /* 0x0000028000007945 */ /* 0x000fe60003800000 */
[----:B------:R-:W-:-:S13]  /*23b0*/  ISETP.NE.U32.AND P1, PT, R19, RZ, PT ;  /* 0x000000ff1300720c */ /* 0x000fda0003f25070 */
[----:B------:R-:W-:Y:S05]  /*23c0*/  @!P1 BRA `(.L_x_505) ;  /* 0x00000000003c9947 */ /* 0x000fea0003800000 */
[----:B------:R-:W-:Y:S01]  /*23d0*/  IMAD.MOV.U32 R26, RZ, RZ, R27 ;  /* 0x000000ffff1a7224 */ /* 0x000fe200078e001b */
[----:B------:R-:W-:Y:S02]  /*23e0*/  MOV R25, R0 ;  /* 0x0000000000197202 */ /* 0x000fe40000000f00 */
[----:B------:R-:W-:Y:S02]  /*23f0*/  MOV R24, 0x2410 ;  /* 0x0000241000187802 */ /* 0x000fe40000000f00 */
[----:B------:R-:W-:Y:S05]  /*2400*/  CALL.REL.NOINC `($__internal_10_$__cuda_sm20_div_s64) ;  /* 0x00000028009c7944 */ /* 0x000fea0003c00000 */
        /* <DEDUP_REMOVED lines=11> */
.L_x_505:
        /* <DEDUP_REMOVED lines=22> */
.L_x_506:
[----:B------:R-:W-:Y:S05]  /*2620*/  BSYNC B0 ;  /* 0x0000000000007941 */ /* 0x000fea0003800000 */
.L_x_504:
        /* <DEDUP_REMOVED lines=11> */
[----:B------:R-:W-:Y:S05]  /*26e0*/  CALL.REL.NOINC `($__internal_10_$__cuda_sm20_div_s64) ;  /* 0x0000002400e47944 */ /* 0x000fea0003c00000 */
[----:B------:R-:W-:-:S04]  /*26f0*/  IADD3 R17, P0, RZ, -R20, RZ ;  /* 0x80000014ff117210 */ /* 0x000fc80007f1e0ff */
[----:B------:R-:W-:Y:S01]  /*2700*/  IADD3.X R18, RZ, ~R21, RZ, P0, !PT ;  /* 0x80000015ff127210 */ /* 0x000fe200007fe4ff */
[----:B------:R-:W-:-:S04]  /*2710*/  IMAD.WIDE.U32 R40, R5, R17, R40 ;  /* 0x0000001105287225 */ /* 0x000fc800078e0028 */
[----:B------:R-:W-:-:S04]  /*2720*/  IMAD R18, R18, R5, RZ ;  /* 0x0000000512127224 */ /* 0x000fc800078e02ff */
[----:B------:R-:W-:-:S05]  /*2730*/  IMAD R4, R4, R17, R18 ;  /* 0x0000001104047224 */ /* 0x000fca00078e0212 */
[----:B------:R-:W-:Y:S01]  /*2740*/  IADD3 R4, R41, R4, RZ ;  /* 0x0000000429047210 */ /* 0x000fe20007ffe0ff */
[----:B------:R-:W-:Y:S05]  /*2750*/  BRA `(.L_x_509) ;  /* 0x0000000000587947 */ /* 0x000fea0003800000 */
.L_x_508:
        /* <DEDUP_REMOVED lines=22> */
.L_x_509:
[----:B------:R-:W-:Y:S05]  /*28c0*/  BSYNC B0 ;  /* 0x0000000000007941 */ /* 0x000fea0003800000 */
.L_x_507:
        /* <DEDUP_REMOVED lines=38> */
[----:B------:R-:W-:Y:S05]  /*2b30*/  CALL.REL.NOINC `($__internal_10_$__cuda_sm20_div_s64) ;  /* 0x0000002000d07944 */ /* 0x000fea0003c00000 */
        /* <DEDUP_REMOVED lines=12> */
.L_x_511:
        /* <DEDUP_REMOVED lines=23> */
.L_x_512:
[----:B------:R-:W-:Y:S05]  /*2d70*/  BSYNC B0 ;  /* 0x0000000000007941 */ /* 0x000fea0003800000 */
.L_x_510:
        /* <DEDUP_REMOVED lines=19> */
.L_x_514:
        /* <DEDUP_REMOVED lines=22> */
.L_x_515:
[----:B------:R-:W-:Y:S05]  /*3010*/  BSYNC B0 ;  /* 0x0000000000007941 */ /* 0x000fea0003800000 */
.L_x_513:
        /* <DEDUP_REMOVED lines=19> */
.L_x_517:
        /* <DEDUP_REMOVED lines=23> */
.L_x_518:
[----:B------:R-:W-:Y:S05]  /*32c0*/  BSYNC B0 ;  /* 0x0000000000007941 */ /* 0x000fea0003800000 */
.L_x_516:
        /* <DEDUP_REMOVED lines=39> */
.L_x_520:
        /* <DEDUP_REMOVED lines=23> */
.L_x_521:
[----:B------:R-:W-:Y:S05]  /*36b0*/  BSYNC B0 ;  /* 0x0000000000007941 */ /* 0x000fea0003800000 */
.L_x_519:
        /* <DEDUP_REMOVED lines=29> */
.L_x_523:
        /* <DEDUP_REMOVED lines=23> */
.L_x_524:
[----:B------:R-:W-:Y:S05]  /*3a00*/  BSYNC B0 ;  /* 0x0000000000007941 */ /* 0x000fea0003800000 */
.L_x_522:
        /* <DEDUP_REMOVED lines=21> */
.L_x_500:
[----:B------:R-:W-:Y:S02]  /*3b60*/  ULDC.64 UR4, c[0x0][0x2b0] ;  /* 0x0000ac0000047ab9 */ /* 0x000fe40000000a00 */
[----:B------:R-:W-:-:S04]  /*3b70*/  LEA R2, P0, R36, UR4, 0x2 ;  /* 0x0000000424027c11 */ /* 0x000fc8000f8010ff */
[----:B------:R-:W-:-:S05]  /*3b80*/  LEA.HI.X R3, R36, UR5, R37, 0x2, P0 ;  /* 0x0000000524037c11 */ /* 0x000fca00080f1425 */
[----:B------:R0:W-:Y:S04]  /*3b90*/  STG.E desc[UR8][R2.64], R31 ;  /* 0x0000001f02007986 */ /* 0x0001e8000c101908 */
.L_x_499:
[----:B------:R-:W-:Y:S05]  /*3ba0*/  BSYNC B1 ;  /* 0x0000000000017941 */ /* 0x000fea0003800000 */
.L_x_498:
[----:B------:R-:W2:Y:S01]  /*3bb0*/  LDC R12, c[0x0][0x3c4] ;  /* 0x0000f100ff0c7b82 */ /* 0x000ea20000000800 */
[C---:B0-----:R-:W-:Y:S01]  /*3bc0*/  VIADD R3, R35.reuse, 0x8 ;  /* 0x0000000823037836 */ /* 0x041fe20000000000 */
[----:B------:R-:W-:Y:S01]  /*3bd0*/  CS2R R6, SRZ ;  /* 0x0000000000067805 */ /* 0x000fe2000001ff00 */
[----:B------:R-:W-:Y:S02]  /*3be0*/  IMAD.MOV.U32 R0, RZ, RZ, RZ ;  /* 0x000000ffff007224 */ /* 0x000fe400078e00ff */
[----:B------:R-:W-:Y:S01]  /*3bf0*/  IMAD.MOV.U32 R13, RZ, RZ, RZ ;  /* 0x000000ffff0d7224 */ /* 0x000fe200078e00ff */
[-C--:B--2---:R-:W-:Y:S02]  /*3c00*/  ISETP.GE.OR P0, PT, R35, R12.reuse, P3 ;  /* 0x0000000c2300720c */ /* 0x084fe40001f06670 */
[----:B------:R-:W-:Y:S02]  /*3c10*/  ISETP.GE.OR P3, PT, R3, R12, P3 ;  /* 0x0000000c0300720c */ /* 0x000fe40001f66670 */
[----:B------:R-:W-:-:S09]  /*3c20*/  CS2R R2, SRZ ;  /* 0x0000000000027805 */ /* 0x000fd2000001ff00 */
[----:B-1----:R-:W-:Y:S01]  /*3c30*/  @!P0 FADD.FTZ R4, -R31, R32 ;  /* 0x000000201f048221 */ /* 0x002fe20000010100 */
[----:B------:R-:W-:Y:S02]  /*3c40*/  IMAD.SHL.U32 R32, R35, 0x4, RZ ;  /* 0x0000000423207824 */ /* 0x000fe400078e00ff */
[----:B------:R-:W-:Y:S01]  /*3c50*/  @!P3 FADD.FTZ R31, -R31, R33 ;  /* 0x000000211f1fb221 */ /* 0x000fe20000010100 */
[----:B------:R-:W-:-:S03]  /*3c60*/  @!P0 FMUL.FTZ R4, R4, 1.4426950216293334961 ;  /* 0x3fb8aa3b04048820 */ /* 0x000fc60000410000 */
[----:B------:R-:W-:Y:S01]  /*3c70*/  @!P3 FMUL.FTZ R11, R31, 1.4426950216293334961 ;  /* 0x3fb8aa3b1f0bb820 */ /* 0x000fe20000410000 */
[----:B------:R-:W0:Y:S08]  /*3c80*/  @!P0 MUFU.EX2 R9, R4 ;  /* 0x0000000400098308 */ /* 0x000e300000000800 */
[----:B------:R-:W1:Y:S01]  /*3c90*/  @!P3 MUFU.EX2 R11, R11 ;  /* 0x0000000b000bb308 */ /* 0x000e620000000800 */
[----:B0-----:R0:W-:Y:S01]  /*3ca0*/  @!P0 STS [R34], R9 ;  /* 0x0000000922008388 */ /* 0x0011e20000000800 */
[----:B------:R-:W-:-:S02]  /*3cb0*/  ISETP.GE.AND P0, PT, R12, 0x1, PT ;  /* 0x000000010c00780c */ /* 0x000fc40003f06270 */
[----:B------:R-:W-:Y:S01]  /*3cc0*/  CS2R R4, SRZ ;  /* 0x0000000000047805 */ /* 0x000fe2000001ff00 */
        /* <DEDUP_REMOVED lines=38> */
.L_x_527:
        /* <DEDUP_REMOVED lines=77> */
.L_x_526:
        /* <DEDUP_REMOVED lines=46> */
.L_x_528:
        /* <DEDUP_REMOVED lines=9> */
.L_x_530:
[----:B------:R-:W-:Y:S05]  /*4770*/  BSYNC B0 ;  /* 0x0000000000007941 */ /* 0x000fea0003800000 */
.L_x_529:
        /* <DEDUP_REMOVED lines=12> */
.L_x_525:
        /* <DEDUP_REMOVED lines=100> */
        .weak           $__internal_10_$__cuda_sm20_div_s64
        .type           $__internal_10_$__cuda_sm20_div_s64,@function
        .size           $__internal_10_$__cuda_sm20_div_s64,(.L_x_6204 - $__internal_10_$__cuda_sm20_div_s64)
$__internal_10_$__cuda_sm20_div_s64:
        /* <DEDUP_REMOVED lines=83> */
[----:B------:R-:W-:Y:S06]  /*53b0*/  RET.REL.NODEC R22 `(_ZN5flash32flash_fwd_splitkv_combine_kernelI23Flash_fwd_kernel_traitsILi96ELi64ELi128ELi4ELb0ELb0EN7cutlass6half_tE19Flash_kernel_traitsILi96ELi64ELi128ELi4ES3_EELi16ELi4ELb1EEEvNS_16Flash_fwd_paramsE) ;  /* 0xffffffac16107950 */ /* 0x000fec0003c3ffff */
.L_x_531:
        /* <DEDUP_REMOVED lines=12> */
.L_x_6204:


//--------------------- .text._ZN5flash32flash_fwd_splitkv_combine_kernelI23Flash_fwd_kernel_traitsILi96ELi64ELi128ELi4ELb0ELb0EN7cutlass6half_tE19Flash_kernel_traitsILi96ELi64ELi128ELi4ES3_EELi16ELi3ELb1EEEvNS_16Flash_fwd_paramsE --------------------------
	.section	.text._ZN5flash32flash_fwd_splitkv_combine_kernelI23Flash_fwd_kernel_traitsILi96ELi64ELi128ELi4ELb0ELb0EN7cutlass6half_tE19Flash_kernel_traitsILi96ELi64ELi128ELi4ES3_EELi16ELi3ELb1EEEvNS_16Flash_fwd_paramsE,"ax",@progbits
	.align	128
        .global         _ZN5flash32flash_fwd_splitkv_combine_kernelI23Flash_fwd_kernel_traitsILi96ELi64ELi128ELi4ELb0ELb0EN7cutlass6half_tE19Flash_kernel_traitsILi96ELi64ELi128ELi4ES3_EELi16ELi3ELb1EEEvNS_16Flash_fwd_paramsE
        .type           _ZN5flash32flash_fwd_splitkv_combine_kernelI23Flash_fwd_kernel_traitsILi96ELi64ELi128ELi4ELb0ELb0EN7cutlass6half_tE19Flash_kernel_traitsILi96ELi64ELi128ELi4ES3_EELi16ELi3ELb1EEEvNS_16Flash_fwd_paramsE,@function
        .size           _ZN5flash32flash_fwd_splitkv_combine_kernelI23Flash_fwd_kernel_traitsILi96ELi64ELi128ELi4ELb0ELb0EN7cutlass6half_tE19Flash_kernel_traitsILi96ELi64ELi128ELi4ES3_EELi16ELi3ELb1EEEvNS_16Flash_fwd_paramsE,(.L_x_6205 - _ZN5flash32flash_fwd_splitkv_combine_kernelI23Flash_fwd_kernel_traitsILi96ELi64ELi128ELi4ELb0ELb0EN7cutlass6half_tE19Flash_kernel_traitsILi96ELi64ELi128ELi4ES3_EELi16ELi3ELb1EEEvNS_16Flash_fwd_paramsE)
        .other          _ZN5flash32flash_fwd_splitkv_combine_kernelI23Flash_fwd_kernel_traitsILi96ELi64ELi128ELi4ELb0ELb0EN7cutlass6half_tE19Flash_kernel_traitsILi96ELi64ELi128ELi4ES3_EELi16ELi3ELb1EEEvNS_16Flash_fwd_paramsE,@"STO_CUDA_ENTRY STV_DEFAULT"
_ZN5flash32flash_fwd_splitkv_combine_kernelI23Flash_fwd_kernel_traitsILi96ELi64ELi128ELi4ELb0ELb0EN7cutlass6half_tE19Flash_kernel_traitsILi96ELi64ELi128ELi4ES3_EELi16ELi3ELb1EEEvNS_16Flash_fwd_paramsE:
.text._ZN5flash32flash_fwd_splitkv_combine_kernelI23Flash_fwd_kernel_traitsILi96ELi64ELi128ELi4ELb0ELb0EN7cutlass6half_tE19Flash_kernel_traitsILi96ELi64ELi128ELi4ES3_EELi16ELi3ELb1EEEvNS_16Flash_fwd_paramsE:
        /* <DEDUP_REMOVED lines=23> */
[----:B------:R-:W-:Y:S05]  /*0170*/  CALL.REL.NOINC `($__internal_11_$__cuda_sm20_div_s64) ;  /* 0x0000004c00447944 */ /* 0x000fea0003c00000 */
[----:B------:R-:W-:Y:S05]  /*0180*/  BRA `(.L_x_533) ;  /* 0x00000000004c7947 */ /* 0x000fea0003800000 */
.L_x_532:
        /* <DEDUP_REMOVED lines=19> */
.L_x_533:
        /* <DEDUP_REMOVED lines=12> */
[----:B------:R-:W-:Y:S05]  /*0380*/  CALL.REL.NOINC `($__internal_11_$__cuda_sm20_div_s64) ;  /* 0x0000004800c07944 */ /* 0x000fea0003c00000 */
[----:B------:R-:W-:Y:S02]  /*0390*/  MOV R8, R18 ;  /* 0x0000001200087202 */ /* 0x000fe40000000f00 */
[----:B------:R-:W-:Y:S01]  /*03a0*/  MOV R9, R19 ;  /* 0x0000001300097202 */ /* 0x000fe20000000f00 */
[----:B------:R-:W-:Y:S05]  /*03b0*/  BRA `(.L_x_536) ;  /* 0x00000000004c7947 */ /* 0x000fea0003800000 */
.L_x_535:
        /* <DEDUP_REMOVED lines=19> */
.L_x_536:
[----:B------:R-:W-:Y:S05]  /*04f0*/  BSYNC B0 ;  /* 0x0000000000007941 */ /* 0x000fea0003800000 */
.L_x_534:
        /* <DEDUP_REMOVED lines=42> */
.L_x_538:
        /* <DEDUP_REMOVED lines=19> */
.L_x_539:
[----:B------:R-:W-:Y:S05]  /*08d0*/  BSYNC B0 ;  /* 0x0000000000007941 */ /* 0x000fea0003800000 */
.L_x_537:
        /* <DEDUP_REMOVED lines=74> */
[----:B------:R-:W-:Y:S02]  /*0d80*/  MOV R34, R18 ;  /* 0x0000001200227202 */ /* 0x000fe40000000f00 */
[----:B------:R-:W-:Y:S01]  /*0d90*/  MOV R35, R19 ;  /* 0x0000001300237202 */ /* 0x000fe20000000f00 */
[----:B------:R-:W-:Y:S05]  /*0da0*/  BRA `(.L_x_542) ;  /* 0x00000000004c7947 */ /* 0x000fea0003800000 */
.L_x_541:
        /* <DEDUP_REMOVED lines=19> */
.L_x_542:
[----:B------:R-:W-:Y:S05]  /*0ee0*/  BSYNC B0 ;  /* 0x0000000000007941 */ /* 0x000fea0003800000 */
.L_x_540:
        /* <DEDUP_REMOVED lines=43> */
.L_x_544:
        /* <DEDUP_REMOVED lines=19> */
.L_x_545:
[----:B------:R-:W-:Y:S05]  /*12d0*/  BSYNC B0 ;  /* 0x0000000000007941 */ /* 0x000fea0003800000 */
.L_x_543:
        /* <DEDUP_REMOVED lines=67> */
.L_x_547:
[----:B------:R-:W-:Y:S05]  /*1710*/  BSYNC B0 ;  /* 0x0000000000007941 */ /* 0x000fea0003800000 */
.L_x_546:
        /* <DEDUP_REMOVED lines=14> */
.L_x_549:
[----:B------:R-:W-:Y:S05]  /*1800*/  BSYNC B0 ;  /* 0x0000000000007941 */ /* 0x000fea0003800000 */
.L_x_548:
        /* <DEDUP_REMOVED lines=142> */
[----:B------:R-:W-:Y:S05]  /*20f0*/  CALL.REL.NOINC `($__internal_11_$__cuda_sm20_div_s64) ;  /* 0x0000002c00647944 */ /* 0x000fea0003c00000 */
        /* <DEDUP_REMOVED lines=9> */
.L_x_554:
        /* <DEDUP_REMOVED lines=22> */
.L_x_555:
[----:B------:R-:W-:Y:S05]  /*22f0*/  BSYNC B0 ;  /* 0x0000000000007941 */ /* 0x000fea0003800000 */
.L_x_553:
        /* <DEDUP_REMOVED lines=19> */
.L_x_557:
        /* <DEDUP_REMOVED lines=22> */
.L_x_558:
[----:B------:R-:W-:Y:S05]  /*2590*/  BSYNC B0 ;  /* 0x0000000000007941 */ /* 0x000fea0003800000 */
.L_x_556:
        /* <DEDUP_REMOVED lines=11> */
[----:B------:R-:W-:Y:S05]  /*2650*/  CALL.REL.NOINC `($__internal_11_$__cuda_sm20_div_s64) ;  /* 0x00000028000c7944 */ /* 0x000fea0003c00000 */
[----:B------:R-:W-:-:S04]  /*2660*/  IADD3 R17, P0, RZ, -R18, RZ ;  /* 0x80000012ff117210 */ /* 0x000fc80007f1e0ff */
[----:B------:R-:W-:Y:S01]  /*2670*/  IADD3.X R16, RZ, ~R19, RZ, P0, !PT ;  /* 0x80000013ff107210 */ /* 0x000fe200007fe4ff */
[----:B------:R-:W-:-:S04]  /*2680*/  IMAD.WIDE.U32 R36, R5, R17, R36 ;  /* 0x0000001105247225 */ /* 0x000fc800078e0024 */
[----:B------:R-:W-:-:S04]  /*2690*/  IMAD R16, R16, R5, RZ ;  /* 0x0000000510107224 */ /* 0x000fc800078e02ff */
[----:B------:R-:W-:-:S05]  /*26a0*/  IMAD R4, R4, R17, R16 ;  /* 0x0000001104047224 */ /* 0x000fca00078e0210 */
[----:B------:R-:W-:Y:S01]  /*26b0*/  IADD3 R4, R37, R4, RZ ;  /* 0x0000000425047210 */ /* 0x000fe20007ffe0ff */
[----:B------:R-:W-:Y:S05]  /*26c0*/  BRA `(.L_x_561) ;  /* 0x0000000000587947 */ /* 0x000fea0003800000 */
.L_x_560:
        /* <DEDUP_REMOVED lines=22> */
.L_x_561:
[----:B------:R-:W-:Y:S05]  /*2830*/  BSYNC B0 ;  /* 0x0000000000007941 */ /* 0x000fea0003800000 */
.L_x_559:
        /* <DEDUP_REMOVED lines=38> */
[----:B------:R-:W-:Y:S05]  /*2aa0*/  CALL.REL.NOINC `($__internal_11_$__cuda_sm20_div_s64) ;  /* 0x0000002000f87944 */ /* 0x000fea0003c00000 */
        /* <DEDUP_REMOVED lines=12> */
.L_x_563:
        /* <DEDUP_REMOVED lines=23> */
.L_x_564:
[----:B------:R-:W-:Y:S05]  /*2ce0*/  BSYNC B0 ;  /* 0x0000000000007941 */ /* 0x000fea0003800000 */
.L_x_562:
        /* <DEDUP_REMOVED lines=18> */
.L_x_566:
        /* <DEDUP_REMOVED lines=22> */
.L_x_567:
[----:B------:R-:W-:Y:S05]  /*2f70*/  BSYNC B0 ;  /* 0x0000000000007941 */ /* 0x000fea0003800000 */
.L_x_565:
        /* <DEDUP_REMOVED lines=20> */
.L_x_569:
        /* <DEDUP_REMOVED lines=23> */
.L_x_570:
[----:B------:R-:W-:Y:S05]  /*3230*/  BSYNC B0 ;  /* 0x0000000000007941 */ /* 0x000fea0003800000 */
.L_x_568:
        /* <DEDUP_REMOVED lines=26> */
[----:B------:R-:W-:Y:S05]  /*33e0*/  CALL.REL.NOINC `($__internal_11_$__cuda_sm20_div_s64) ;  /* 0x0000001800a87944 */ /* 0x000fea0003c00000 */
        /* <DEDUP_REMOVED lines=12> */
.L_x_572:
        /* <DEDUP_REMOVED lines=23> */
.L_x_573:
[----:B------:R-:W-:Y:S05]  /*3620*/  BSYNC B0 ;  /* 0x0000000000007941 */ /* 0x000fea0003800000 */
.L_x_571:
        /* <DEDUP_REMOVED lines=29> */
.L_x_575:
        /* <DEDUP_REMOVED lines=23> */
.L_x_576:
[----:B------:R-:W-:Y:S05]  /*3970*/  BSYNC B0 ;  /* 0x0000000000007941 */ /* 0x000fea0003800000 */
.L_x_574:
        /* <DEDUP_REMOVED lines=21> */
.L_x_552:
[----:B------:R-:W-:Y:S02]  /*3ad0*/  ULDC.64 UR4, c[0x0][0x2b0] ;  /* 0x0000ac0000047ab9 */ /* 0x000fe40000000a00 */
[----:B------:R-:W-:-:S04]  /*3ae0*/  LEA R2, P0, R32, UR4, 0x2 ;  /* 0x0000000420027c11 */ /* 0x000fc8000f8010ff */
[----:B------:R-:W-:-:S05]  /*3af0*/  LEA.HI.X R3, R32, UR5, R33, 0x2, P0 ;  /* 0x0000000520037c11 */ /* 0x000fca00080f1421 */
[----:B------:R0:W-:Y:S04]  /*3b00*/  STG.E desc[UR8][R2.64], R27 ;  /* 0x0000001b02007986 */ /* 0x0001e8000c101908 */
.L_x_551:
[----:B------:R-:W-:Y:S05]  /*3b10*/  BSYNC B1 ;  /* 0x0000000000017941 */ /* 0x000fea0003800000 */
.L_x_550:
[----:B------:R-:W2:Y:S01]  /*3b20*/  S2R R0, SR_TID.X ;  /* 0x0000000000007919 */ /* 0x000ea20000002100 */
[----:B------:R-:W3:Y:S01]  /*3b30*/  LDC R29, c[0x0][0x3c4] ;  /* 0x0000f100ff1d7b82 */ /* 0x000ee20000000800 */
[----:B------:R-:W-:Y:S01]  /*3b40*/  BSSY B0, `(.L_x_577) ;  /* 0x0000012000007945 */ /* 0x000fe20003800000 */
[----:B--2---:R-:W-:-:S04]  /*3b50*/  SHF.R.S32.HI R15, RZ, 0x1f, R0 ;  /* 0x0000001fff0f7819 */ /* 0x004fc80000011400 */
[----:B------:R-:W-:-:S04]  /*3b60*/  LEA.HI R15, R15, R0, RZ, 0x3 ;  /* 0x000000000f0f7211 */ /* 0x000fc800078f18ff */
[----:B01----:R-:W-:-:S05]  /*3b70*/  LOP3.LUT R3, R15, 0xfffffff8, RZ, 0xc0, !PT ;  /* 0xfffffff80f037812 */ /* 0x003fca00078ec0ff */
[----:B------:R-:W-:-:S05]  /*3b80*/  IMAD.IADD R32, R0, 0x1, -R3 ;  /* 0x0000000100207824 */ /* 0x000fca00078e0a03 */
[----:B---3--:R-:W-:-:S04]  /*3b90*/  ISETP.GE.AND P0, PT, R32, R29, PT ;  /* 0x0000001d2000720c */ /* 0x008fc80003f06270 */
[----:B------:R-:W-:-:S13]  /*3ba0*/  ISETP.LT.AND P0, PT, R0, 0x80, !P0 ;  /* 0x000000800000780c */ /* 0x000fda0004701270 */
[----:B------:R-:W-:Y:S05]  /*3bb0*/  @!P0 BRA `(.L_x_578) ;  /* 0x0000000000288947 */ /* 0x000fea0003800000 */
[----:B------:R-:W0:Y:S01]  /*3bc0*/  S2R R0, SR_CgaCtaId ;  /* 0x0000000000007919 */ /* 0x000e220000008800 */
[----:B------:R-:W-:Y:S01]  /*3bd0*/  FADD.FTZ R2, -R27, R30 ;  /* 0x0000001e1b027221 */ /* 0x000fe20000010100 */
[----:B------:R-:W-:-:S03]  /*3be0*/  MOV R3, 0x400 ;  /* 0x0000040000037802 */ /* 0x000fc60000000f00 */
[----:B------:R-:W-:-:S06]  /*3bf0*/  FMUL.FTZ R2, R2, 1.4426950216293334961 ;  /* 0x3fb8aa3b02027820 */ /* 0x000fcc0000410000 */
[----:B------:R-:W1:Y:S01]  /*3c00*/  MUFU.EX2 R2, R2 ;  /* 0x0000000200027308 */ /* 0x000e620000000800 */
[----:B0-----:R-:W-:-:S05]  /*3c10*/  LEA R3, R0, R3, 0x18 ;  /* 0x0000000300037211 */ /* 0x001fca00078ec0ff */
[----:B------:R-:W-:Y:S01]  /*3c20*/  IMAD R0, R32, 0x44, R3 ;  /* 0x0000004420007824 */ /* 0x000fe200078e0203 */
[----:B------:R-:W-:-:S04]  /*3c30*/  SHF.R.S32.HI R3, RZ, 0x3, R15 ;  /* 0x00000003ff037819 */ /* 0x000fc8000001140f */
[----:B------:R-:W-:-:S05]  /*3c40*/  LEA R3, R3, R0, 0x2 ;  /* 0x0000000003037211 */ /* 0x000fca00078e10ff */
[----:B-1----:R0:W-:Y:S02]  /*3c50*/  STS [R3], R2 ;  /* 0x0000000203007388 */ /* 0x0021e40000000800 */
.L_x_578:
[----:B------:R-:W-:Y:S05]  /*3c60*/  BSYNC B0 ;  /* 0x0000000000007941 */ /* 0x000fea0003800000 */
.L_x_577:
[----:B------:R-:W-:Y:S01]  /*3c70*/  ISETP.GE.AND P0, PT, R29, 0x1, PT ;  /* 0x000000011d00780c */ /* 0x000fe20003f06270 */
[----:B------:R-:W-:Y:S01]  /*3c80*/  BAR.SYNC.DEFER_BLOCKING 0x0 ;  /* 0x0000000000007b1d */ /* 0x000fe20000010000 */
[----:B------:R-:W-:Y:S01]  /*3c90*/  IMAD.MOV.U32 R0, RZ, RZ, RZ ;  /* 0x000000ffff007224 */ /* 0x000fe200078e00ff */
[----:B0-----:R-:W-:Y:S02]  /*3ca0*/  CS2R R2, SRZ ;  /* 0x0000000000027805 */ /* 0x001fe4000001ff00 */
[----:B------:R-:W-:Y:S02]  /*3cb0*/  CS2R R4, SRZ ;  /* 0x0000000000047805 */ /* 0x000fe4000001ff00 */
[----:B------:R-:W-:Y:S02]  /*3cc0*/  CS2R R6, SRZ ;  /* 0x0000000000067805 */ /* 0x000fe4000001ff00 */
[----:B------:R-:W-:Y:S02]  /*3cd0*/  CS2R R8, SRZ ;  /* 0x0000000000087805 */ /* 0x000fe4000001ff00 */
[----:B------:R-:W-:Y:S01]  /*3ce0*/  CS2R R10, SRZ ;  /* 0x00000000000a7805 */ /* 0x000fe2000001ff00 */
[----:B------:R-:W-:Y:S01]  /*3cf0*/  IMAD.MOV.U32 R13, RZ, RZ, RZ ;  /* 0x000000ffff0d7224 */ /* 0x000fe200078e00ff */
[----:B------:R-:W-:Y:S01]  /*3d00*/  SHF.R.S32.HI R15, RZ, 0x3, R15 ;  /* 0x00000003ff0f7819 */ /* 0x000fe2000001140f */
[----:B------:R-:W-:Y:S01]  /*3d10*/  IMAD.SHL.U32 R32, R32, 0x4, RZ ;  /* 0x0000000420207824 */ /* 0x000fe200078e00ff */
[----:B------:R-:W-:Y:S06]  /*3d20*/  @!P0 BRA `(.L_x_579) ;  /* 0x0000000800c88947 */ /* 0x000fec0003800000 */
        /* <DEDUP_REMOVED lines=33> */
.L_x_581:
        /* <DEDUP_REMOVED lines=77> */
.L_x_580:
        /* <DEDUP_REMOVED lines=46> */
.L_x_582:
        /* <DEDUP_REMOVED lines=9> */
.L_x_584:
[----:B------:R-:W-:Y:S05]  /*4780*/  BSYNC B0 ;  /* 0x0000000000007941 */ /* 0x000fea0003800000 */
.L_x_583:
        /* <DEDUP_REMOVED lines=12> */
.L_x_579:
        /* <DEDUP_REMOVED lines=100> */
        .weak           $__internal_11_$__cuda_sm20_div_s64
        .type           $__internal_11_$__cuda_sm20_div_s64,@function
        .size           $__internal_11_$__cuda_sm20_div_s64,(.L_x_6205 - $__internal_11_$__cuda_sm20_div_s64)
$__internal_11_$__cuda_sm20_div_s64:
        /* <DEDUP_REMOVED lines=83> */
[----:B------:R-:W-:Y:S06]  /*53c0*/  RET.REL.NODEC R38 `(_ZN5flash32flash_fwd_splitkv_combine_kernelI23Flash_fwd_kernel_traitsILi96ELi64ELi128ELi4ELb0ELb0EN7cutlass6half_tE19Flash_kernel_traitsILi96ELi64ELi128ELi4ES3_EELi16ELi3ELb1EEEvNS_16Flash_fwd_paramsE) ;  /* 0xffffffac260c7950 */ /* 0x000fec0003c3ffff */
.L_x_585:
        /* <DEDUP_REMOVED lines=11> */
.L_x_6205:


//--------------------- .text._ZN5flash32flash_fwd_splitkv_combine_kernelI23Flash_fwd_kernel_traitsILi96ELi64ELi128ELi4ELb0ELb0EN7cutlass6half_tE19Flash_kernel_traitsILi96ELi64ELi128ELi4ES3_EELi16ELi2ELb1EEEvNS_16Flash_fwd_paramsE --------------------------
	.section	.text._ZN5flash32flash_fwd_splitkv_combine_kernelI23Flash_fwd_kernel_traitsILi96ELi64ELi128ELi4ELb0ELb0EN7cutlass6half_tE19Flash_kernel_traitsILi96ELi64ELi128ELi4ES3_EELi16ELi2ELb1EEEvNS_16Flash_fwd_paramsE,"ax",@progbits
	.align	128
        .global         _ZN5flash32flash_fwd_splitkv_combine_kernelI23Flash_fwd_kernel_traitsILi96ELi64ELi128ELi4ELb0ELb0EN7cutlass6half_tE19Flash_kernel_traitsILi96ELi64ELi128ELi4ES3_EELi16ELi2ELb1EEEvNS_16Flash_fwd_paramsE
        .type           _ZN5flash32flash_fwd_splitkv_combine_kernelI23Flash_fwd_kernel_traitsILi96ELi64ELi128ELi4ELb0ELb0EN7cutlass6half_tE19Flash_kernel_traitsILi96ELi64ELi128ELi4ES3_EELi16ELi2ELb1EEEvNS_16Flash_fwd_paramsE,@function
        .size           _ZN5flash32flash_fwd_splitkv_combine_kernelI23Flash_fwd_kernel_traitsILi96ELi64ELi128ELi4ELb0ELb0EN7cutlass6half_tE19Flash_kernel_traitsILi96ELi64ELi128ELi4ES3_EELi16ELi2ELb1EEEvNS_16Flash_fwd_paramsE,(.L_x_6206 - _ZN5flash32flash_fwd_splitkv_combine_kernelI23Flash_fwd_kernel_traitsILi96ELi64ELi128ELi4ELb0ELb0EN7cutlass6half_tE19Flash_kernel_traitsILi96ELi64ELi128ELi4ES3_EELi16ELi2ELb1EEEvNS_16Flash_fwd_paramsE)
        .other          _ZN5flash32flash_fwd_splitkv_combine_kernelI23Flash_fwd_kernel_traitsILi96ELi64ELi128ELi4ELb0ELb0EN7cutlass6half_tE19Flash_kernel_traitsILi96ELi64ELi128ELi4ES3_EELi16ELi2ELb1EEEvNS_16Flash_fwd_paramsE,@"STO_CUDA_ENTRY STV_DEFAULT"
_ZN5flash32flash_fwd_splitkv_combine_kernelI23Flash_fwd_kernel_traitsILi96ELi64ELi128ELi4ELb0ELb0EN7cutlass6half_tE19Flash_kernel_traitsILi96ELi64ELi128ELi4ES3_EELi16ELi2ELb1EEEvNS_16Flash_fwd_paramsE:
.text._ZN5flash32flash_fwd_splitkv_combine_kernelI23Flash_fwd_kernel_traitsILi96ELi64ELi128ELi4ELb0ELb0EN7cutlass6half_tE19Flash_kernel_traitsILi96ELi64ELi128ELi4ES3_EELi16ELi2ELb1EEEvNS_16Flash_fwd_paramsE:
        /* <DEDUP_REMOVED lines=23> */
[----:B------:R-:W-:Y:S05]  /*0170*/  CALL.REL.NOINC `($__internal_12_$__cuda_sm20_div_s64) ;  /* 0x0000004c00387944 */ /* 0x000fea0003c00000 */
[----:B------:R-:W-:Y:S05]  /*0180*/  BRA `(.L_x_587) ;  /* 0x00000000004c7947 */ /* 0x000fea0003800000 */
.L_x_586:
        /* <DEDUP_REMOVED lines=19> */
.L_x_587:
        /* <DEDUP_REMOVED lines=12> */
[----:B------:R-:W-:Y:S05]  /*0380*/  CALL.REL.NOINC `($__internal_12_$__cuda_sm20_div_s64) ;  /* 0x0000004800b47944 */ /* 0x000fea0003c00000 */
[----:B------:R-:W-:Y:S02]  /*0390*/  MOV R8, R18 ;  /* 0x0000001200087202 */ /* 0x000fe40000000f00 */
[----:B------:R-:W-:Y:S01]  /*03a0*/  MOV R9, R19 ;  /* 0x0000001300097202 */ /* 0x000fe20000000f00 */
[----:B------:R-:W-:Y:S05]  /*03b0*/  BRA `(.L_x_590) ;  /* 0x00000000004c7947 */ /* 0x000fea0003800000 */
.L_x_589:
        /* <DEDUP_REMOVED lines=19> */
.L_x_590:
[----:B------:R-:W-:Y:S05]  /*04f0*/  BSYNC B0 ;  /* 0x0000000000007941 */ /* 0x000fea0003800000 */
.L_x_588:
        /* <DEDUP_REMOVED lines=41> */
.L_x_592:
        /* <DEDUP_REMOVED lines=19> */
.L_x_593:
[----:B------:R-:W-:Y:S05]  /*08c0*/  BSYNC B0 ;  /* 0x0000000000007941 */ /* 0x000fea0003800000 */
.L_x_591:
        /* <DEDUP_REMOVED lines=73> */
[----:B------:R-:W-:Y:S02]  /*0d60*/  MOV R34, R18 ;  /* 0x0000001200227202 */ /* 0x000fe40000000f00 */
[----:B------:R-:W-:Y:S01]  /*0d70*/  MOV R35, R19 ;  /* 0x0000001300237202 */ /* 0x000fe20000000f00 */
[----:B------:R-:W-:Y:S05]  /*0d80*/  BRA `(.L_x_596) ;  /* 0x00000000004c7947 */ /* 0x000fea0003800000 */
.L_x_595:
        /* <DEDUP_REMOVED lines=19> */
.L_x_596:
[----:B------:R-:W-:Y:S05]  /*0ec0*/  BSYNC B0 ;  /* 0x0000000000007941 */ /* 0x000fea0003800000 */
.L_x_594:
        /* <DEDUP_REMOVED lines=44> */
.L_x_598:
        /* <DEDUP_REMOVED lines=19> */
.L_x_599:
[----:B------:R-:W-:Y:S05]  /*12c0*/  BSYNC B0 ;  /* 0x0000000000007941 */ /* 0x000fea0003800000 */
.L_x_597:
        /* <DEDUP_REMOVED lines=68> */
.L_x_601:
[----:B------:R-:W-:Y:S05]  /*1710*/  BSYNC B0 ;  /* 0x0000000000007941 */ /* 0x000fea0003800000 */
.L_x_600:
        /* <DEDUP_REMOVED lines=13> */
.L_x_603:
[----:B------:R-:W-:Y:S05]  /*17f0*/  BSYNC B0 ;  /* 0x0000000000007941 */ /* 0x000fea0003800000 */
.L_x_602:
        /* <DEDUP_REMOVED lines=138> */
[----:B------:R-:W-:Y:S05]  /*20a0*/  CALL.REL.NOINC `($__internal_12_$__cuda_sm20_div_s64) ;  /* 0x0000002c006c7944 */ /* 0x000fea0003c00000 */
        /* <DEDUP_REMOVED lines=9> */
.L_x_608:
        /* <DEDUP_REMOVED lines=22> */
.L_x_609:
[----:B------:R-:W-:Y:S05]  /*22a0*/  BSYNC B0 ;  /* 0x0000000000007941 */ /* 0x000fea0003800000 */
.L_x_607:
        /* <DEDUP_REMOVED lines=19> */
.L_x_611:
        /* <DEDUP_REMOVED lines=22> */
.L_x_612:
[----:B------:R-:W-:Y:S05]  /*2540*/  BSYNC B0 ;  /* 0x0000000000007941 */ /* 0x000fea0003800000 */
.L_x_610:
        /* <DEDUP_REMOVED lines=11> */
[----:B------:R-:W-:Y:S05]  /*2600*/  CALL.REL.NOINC `($__internal_12_$__cuda_sm20_div_s64) ;  /* 0x0000002800147944 */ /* 0x000fea0003c00000 */
[----:B------:R-:W-:-:S04]  /*2610*/  IADD3 R17, P0, RZ, -R18, RZ ;  /* 0x80000012ff117210 */ /* 0x000fc80007f1e0ff */
[----:B------:R-:W-:Y:S01]  /*2620*/  IADD3.X R16, RZ, ~R19, RZ, P0, !PT ;  /* 0x80000013ff107210 */ /* 0x000fe200007fe4ff */
[----:B------:R-:W-:-:S04]  /*2630*/  IMAD.WIDE.U32 R36, R5, R17, R36 ;  /* 0x0000001105247225 */ /* 0x000fc800078e0024 */
[----:B------:R-:W-:-:S04]  /*2640*/  IMAD R16, R16, R5, RZ ;  /* 0x0000000510107224 */ /* 0x000fc800078e02ff */
[----:B------:R-:W-:-:S05]  /*2650*/  IMAD R4, R4, R17, R16 ;  /* 0x0000001104047224 */ /* 0x000fca00078e0210 */
[----:B------:R-:W-:Y:S01]  /*2660*/  IADD3 R4, R37, R4, RZ ;  /* 0x0000000425047210 */ /* 0x000fe20007ffe0ff */
[----:B------:R-:W-:Y:S05]  /*2670*/  BRA `(.L_x_615) ;  /* 0x0000000000587947 */ /* 0x000fea0003800000 */
.L_x_614:
        /* <DEDUP_REMOVED lines=22> */
.L_x_615:
[----:B------:R-:W-:Y:S05]  /*27e0*/  BSYNC B0 ;  /* 0x0000000000007941 */ /* 0x000fea0003800000 */
.L_x_613:
        /* <DEDUP_REMOVED lines=38> */
[----:B------:R-:W-:Y:S05]  /*2a50*/  CALL.REL.NOINC `($__internal_12_$__cuda_sm20_div_s64) ;  /* 0x0000002400007944 */ /* 0x000fea0003c00000 */
        /* <DEDUP_REMOVED lines=12> */
.L_x_617:
        /* <DEDUP_REMOVED lines=23> */
.L_x_618:
[----:B------:R-:W-:Y:S05]  /*2c90*/  BSYNC B0 ;  /* 0x0000000000007941 */ /* 0x000fea0003800000 */
.L_x_616:
        /* <DEDUP_REMOVED lines=18> */
.L_x_620:
        /* <DEDUP_REMOVED lines=22> */
.L_x_621:
[----:B------:R-:W-:Y:S05]  /*2f20*/  BSYNC B0 ;  /* 0x0000000000007941 */ /* 0x000fea0003800000 */
.L_x_619:
        /* <DEDUP_REMOVED lines=20> */
.L_x_623:
        /* <DEDUP_REMOVED lines=23> */
.L_x_624:
[----:B------:R-:W-:Y:S05]  /*31e0*/  BSYNC B0 ;  /* 0x0000000000007941 */ /* 0x000fea0003800000 */
.L_x_622:
        /* <DEDUP_REMOVED lines=26> */
[----:B------:R-:W-:Y:S05]  /*3390*/  CALL.REL.NOINC `($__internal_12_$__cuda_sm20_div_s64) ;  /* 0x0000001800b07944 */ /* 0x000fea0003c00000 */
        /* <DEDUP_REMOVED lines=12> */
.L_x_626:
        /* <DEDUP_REMOVED lines=23> */
.L_x_627:
[----:B------:R-:W-:Y:S05]  /*35d0*/  BSYNC B0 ;  /* 0x0000000000007941 */ /* 0x000fea0003800000 */
.L_x_625:
        /* <DEDUP_REMOVED lines=29> */
.L_x_629:
        /* <DEDUP_REMOVED lines=23> */
.L_x_630:
[----:B------:R-:W-:Y:S05]  /*3920*/  BSYNC B0 ;  /* 0x0000000000007941 */ /* 0x000fea0003800000 */
.L_x_628:
        /* <DEDUP_REMOVED lines=21> */
.L_x_606:
[----:B------:R-:W-:Y:S02]  /*3a80*/  ULDC.64 UR4, c[0x0][0x2b0] ;  /* 0x0000ac0000047ab9 */ /* 0x000fe40000000a00 */
[----:B------:R-:W-:-:S04]  /*3a90*/  LEA R2, P0, R32, UR4, 0x2 ;  /* 0x0000000420027c11 */ /* 0x000fc8000f8010ff */
[----:B------:R-:W-:-:S05]  /*3aa0*/  LEA.HI.X R3, R32, UR5, R33, 0x2, P0 ;  /* 0x0000000520037c11 */ /* 0x000fca00080f1421 */
[----:B------:R0:W-:Y:S04]  /*3ab0*/  STG.E desc[UR8][R2.64], R27 ;  /* 0x0000001b02007986 */ /* 0x0001e8000c101908 */
.L_x_605:
[----:B------:R-:W-:Y:S05]  /*3ac0*/  BSYNC B1 ;  /* 0x0000000000017941 */ /* 0x000fea0003800000 */
.L_x_604:
[----:B------:R-:W2:Y:S01]  /*3ad0*/  S2R R31, SR_TID.X ;  /* 0x00000000001f7919 */ /* 0x000ea20000002100 */
[----:B------:R-:W3:Y:S01]  /*3ae0*/  LDC R15, c[0x0][0x3c4] ;  /* 0x0000f100ff0f7b82 */ /* 0x000ee20000000800 */
[----:B------:R-:W-:Y:S01]  /*3af0*/  BSSY B0, `(.L_x_631) ;  /* 0x0000013000007945 */ /* 0x000fe20003800000 */
[----:B--2---:R-:W-:-:S04]  /*3b00*/  SHF.R.S32.HI R12, RZ, 0x1f, R31 ;  /* 0x0000001fff0c7819 */ /* 0x004fc8000001141f */
[CC--:B------:R-:W-:Y:S02]  /*3b10*/  LEA.HI R6, R12.reuse, R31.reuse, RZ, 0x2 ;  /* 0x0000001f0c067211 */ /* 0x0c0fe400078f10ff */
[----:B------:R-:W-:Y:S02]  /*3b20*/  LEA.HI R12, R12, R31, RZ, 0x3 ;  /* 0x0000001f0c0c7211 */ /* 0x000fe400078f18ff */
[----:B------:R-:W-:Y:S02]  /*3b30*/  LOP3.LUT R6, R6, 0xfffffffc, RZ, 0xc0, !PT ;  /* 0xfffffffc06067812 */ /* 0x000fe400078ec0ff */
[----:B01----:R-:W-:-:S03]  /*3b40*/  LOP3.LUT R2, R12, 0x3ffffff8, RZ, 0xc0, !PT ;  /* 0x3ffffff80c027812 */ /* 0x003fc600078ec0ff */
[----:B------:R-:W-:-:S05]  /*3b50*/  IMAD.IADD R4, R31, 0x1, -R6 ;  /* 0x000000011f047824 */ /* 0x000fca00078e0a06 */
[----:B---3--:R-:W-:-:S04]  /*3b60*/  ISETP.GE.AND P0, PT, R4, R15, PT ;  /* 0x0000000f0400720c */ /* 0x008fc80003f06270 */
        /* <DEDUP_REMOVED lines=11> */
.L_x_632:
[----:B------:R-:W-:Y:S05]  /*3c20*/  BSYNC B0 ;  /* 0x0000000000007941 */ /* 0x000fea0003800000 */
.L_x_631:
[----:B------:R-:W-:Y:S01]  /*3c30*/  ISETP.GE.AND P0, PT, R15, 0x1, PT ;  /* 0x000000010f00780c */ /* 0x000fe20003f06270 */
[----:B------:R-:W-:Y:S01]  /*3c40*/  IMAD.IADD R31, R31, 0x1, -R2 ;  /* 0x000000011f1f7824 */ /* 0x000fe200078e0a02 */
[----:B------:R-:W-:Y:S01]  /*3c50*/  BAR.SYNC.DEFER_BLOCKING 0x0 ;  /* 0x0000000000007b1d */ /* 0x000fe20000010000 */
[----:B------:R-:W-:Y:S01]  /*3c60*/  IMAD.MOV.U32 R0, RZ, RZ, RZ ;  /* 0x000000ffff007224 */ /* 0x000fe200078e00ff */
[----:B------:R-:W-:Y:S02]  /*3c70*/  CS2R R2, SRZ ;  /* 0x0000000000027805 */ /* 0x000fe4000001ff00 */
[----:B0-----:R-:W-:Y:S02]  /*3c80*/  CS2R R4, SRZ ;  /* 0x0000000000047805 */ /* 0x001fe4000001ff00 */
[----:B------:R-:W-:Y:S02]  /*3c90*/  CS2R R6, SRZ ;  /* 0x0000000000067805 */ /* 0x000fe4000001ff00 */
[----:B------:R-:W-:-:S02]  /*3ca0*/  CS2R R8, SRZ ;  /* 0x0000000000087805 */ /* 0x000fc4000001ff00 */
        /* <DEDUP_REMOVED lines=38> */
.L_x_635:
        /* <DEDUP_REMOVED lines=77> */
.L_x_634:
        /* <DEDUP_REMOVED lines=46> */
.L_x_636:
        /* <DEDUP_REMOVED lines=9> */
.L_x_638:
[----:B------:R-:W-:Y:S05]  /*4750*/  BSYNC B0 ;  /* 0x0000000000007941 */ /* 0x000fea0003800000 */
.L_x_637:
        /* <DEDUP_REMOVED lines=12> */
.L_x_633:
        /* <DEDUP_REMOVED lines=49> */
[----:B------:R-:W-:-:S04]  /*4b30*/  LOP3.LUT R20, R20, R17, RZ, 0x3c, !PT ;  /* 0x0000001114147212 */ /* 0x000fc800078e3cff */
        /* <DEDUP_REMOVED lines=25> */
[----:B------:R-:W-:-:S03]  /*4cd0*/  ULDC.64 UR4, c[0x0][0x298] ;  /* 0x0000a60000047ab9 */ /* 0x000fc60000000a00 */
[----:B------:R-:W-:Y:S02]  /*4ce0*/  IMAD R15, R15, UR4, RZ ;  /* 0x000000040f0f7c24 */ /* 0x000fe4000f8e02ff */
[----:B------:R-:W-:Y:S01]  /*4cf0*/  IMAD.IADD R21, R21, 0x1, R17 ;  /* 0x0000000115157824 */ /* 0x000fe200078e0211 */
[----:B------:R-:W-:Y:S01]  /*4d00*/  IADD3 R17, R31, 0x20, RZ ;  /* 0x000000201f117810 */ /* 0x000fe20007ffe0ff */
[C---:B------:R-:W-:Y:S02]  /*4d10*/  IMAD R15, R18.reuse, UR5, R15 ;  /* 0x00000005120f7c24 */ /* 0x040fe4000f8e020f */
[----:B------:R-:W-:Y:S01]  /*4d20*/  IMAD.WIDE.U32 R18, R18, UR4, R20 ;  /* 0x0000000412127c25 */ /* 0x000fe2000f8e0014 */
[----:B------:R-:W-:-:S03]  /*4d30*/  ULDC.64 UR4, c[0x0][0x280] ;  /* 0x0000a00000047ab9 */ /* 0x000fc60000000a00 */
[C---:B------:R-:W-:Y:S01]  /*4d40*/  VIADD R21, R31.reuse, 0x40 ;  /* 0x000000401f157836 */ /* 0x040fe20000000000 */
[-C--:B------:R-:W-:Y:S01]  /*4d50*/  IADD3 R12, P2, R31, R18.reuse, RZ ;  /* 0x000000121f0c7210 */ /* 0x080fe20007f5e0ff */
[----:B------:R-:W-:Y:S01]  /*4d60*/  IMAD.IADD R14, R19, 0x1, R15 ;  /* 0x00000001130e7824 */ /* 0x000fe200078e020f */
[-C--:B------:R-:W-:Y:S02]  /*4d70*/  IADD3 R15, P1, R17, R18.reuse, RZ ;  /* 0x00000012110f7210 */ /* 0x080fe40007f3e0ff */
[----:B------:R-:W-:Y:S02]  /*4d80*/  IADD3 R20, P0, R21, R18, RZ ;  /* 0x0000001215147210 */ /* 0x000fe40007f1e0ff */
[-C--:B------:R-:W-:Y:S02]  /*4d90*/  LEA.HI.X.SX32 R31, R31, R14.reuse, 0x1, P2 ;  /* 0x0000000e1f1f7211 */ /* 0x080fe400010f0eff */
[----:B------:R-:W-:Y:S02]  /*4da0*/  LEA.HI.X.SX32 R22, R17, R14, 0x1, P1 ;  /* 0x0000000e11167211 */ /* 0x000fe400008f0eff */
[----:B------:R-:W-:-:S02]  /*4db0*/  LEA R18, P2, R12, UR4, 0x1 ;  /* 0x000000040c127c11 */ /* 0x000fc4000f8408ff */
[----:B------:R-:W-:Y:S02]  /*4dc0*/  LEA.HI.X.SX32 R21, R21, R14, 0x1, P0 ;  /* 0x0000000e15157211 */ /* 0x000fe400000f0eff */
[C---:B------:R-:W-:Y:S02]  /*4dd0*/  LEA R16, P1, R15.reuse, UR4, 0x1 ;  /* 0x000000040f107c11 */ /* 0x040fe4000f8208ff */
[----:B------:R-:W-:Y:S02]  /*4de0*/  LEA R14, P0, R20, UR4, 0x1 ;  /* 0x00000004140e7c11 */ /* 0x000fe4000f8008ff */
[----:B------:R-:W-:Y:S02]  /*4df0*/  LEA.HI.X R19, R12, UR5, R31, 0x1, P2 ;  /* 0x000000050c137c11 */ /* 0x000fe400090f0c1f */
[----:B------:R-:W-:Y:S02]  /*4e00*/  LEA.HI.X R17, R15, UR5, R22, 0x1, P1 ;  /* 0x000000050f117c11 */ /* 0x000fe400088f0c16 */
[----:B------:R-:W-:Y:S01]  /*4e10*/  LEA.HI.X R15, R20, UR5, R21, 0x1, P0 ;  /* 0x00000005140f7c11 */ /* 0x000fe200080f0c15 */
[----:B------:R-:W-:Y:S04]  /*4e20*/  STG.E.64 desc[UR8][R18.64], R10 ;  /* 0x0000000a12007986 */ /* 0x000fe8000c101b08 */
[----:B------:R-:W-:Y:S04]  /*4e30*/  STG.E.64 desc[UR8][R16.64], R6 ;  /* 0x0000000610007986 */ /* 0x000fe8000c101b08 */
[----:B------:R-:W-:Y:S01]  /*4e40*/  STG.E.64 desc[UR8][R14.64], R2 ;  /* 0x000000020e007986 */ /* 0x000fe2000c101b08 */
[----:B------:R-:W-:Y:S05]  /*4e50*/  EXIT ;  /* 0x000000000000794d */ /* 0x000fea0003800000 */
        .weak           $__internal_12_$__cuda_sm20_div_s64
        .type           $__internal_12_$__cuda_sm20_div_s64,@function
        .size           $__internal_12_$__cuda_sm20_div_s64,(.L_x_6206 - $__internal_12_$__cuda_sm20_div_s64)
$__internal_12_$__cuda_sm20_div_s64:
        /* <DEDUP_REMOVED lines=83> */
[----:B------:R-:W-:Y:S06]  /*5390*/  RET.REL.NODEC R38 `(_ZN5flash32flash_fwd_splitkv_combine_kernelI23Flash_fwd_kernel_traitsILi96ELi64ELi128ELi4ELb0ELb0EN7cutlass6half_tE19Flash_kernel_traitsILi96ELi64ELi128ELi4ES3_EELi16ELi2ELb1EEEvNS_16Flash_fwd_paramsE) ;  /* 0xffffffac26187950 */ /* 0x000fec0003c3ffff */
.L_x_639:
        /* <DEDUP_REMOVED lines=14> */
.L_x_6206:


//--------------------- .text._ZN5flash32flash_fwd_splitkv_combine_kernelI23Flash_fwd_kernel_traitsILi96ELi64ELi128ELi4ELb0ELb0EN7cutlass6half_tE19Flash_kernel_traitsILi96ELi64ELi128ELi4ES3_EELi16ELi1ELb1EEEvNS_16Flash_fwd_paramsE --------------------------
	.section	.text._ZN5flash32flash_fwd_splitkv_combine_kernelI23Flash_fwd_kernel_traitsILi96ELi64ELi128ELi4ELb0ELb0EN7cutlass6half_tE19Flash_kernel_traitsILi96ELi64ELi128ELi4ES3_EELi16ELi1ELb1EEEvNS_16Flash_fwd_paramsE,"ax",@progbits
	.align	128
        .global         _ZN5flash32flash_fwd_splitkv_combine_kernelI23Flash_fwd_kernel_traitsILi96ELi64ELi128ELi4ELb0ELb0EN7cutlass6half_tE19Flash_kernel_traitsILi96ELi64ELi128ELi4ES3_EELi16ELi1ELb1EEEvNS_16Flash_fwd_paramsE
        .type           _ZN5flash32flash_fwd_splitkv_combine_kernelI23Flash_fwd_kernel_traitsILi96ELi64ELi128ELi4ELb0ELb0EN7cutlass6half_tE19Flash_kernel_traitsILi96ELi64ELi128ELi4ES3_EELi16ELi1ELb1EEEvNS_16Flash_fwd_paramsE,@function
        .size           _ZN5flash32flash_fwd_splitkv_combine_kernelI23Flash_fwd_kernel_traitsILi96ELi64ELi128ELi4ELb0ELb0EN7cutlass6half_tE19Flash_kernel_traitsILi96ELi64ELi128ELi4ES3_EELi16ELi1ELb1EEEvNS_16Flash_fwd_paramsE,(.L_x_6207 - _ZN5flash32flash_fwd_splitkv_combine_kernelI23Flash_fwd_kernel_traitsILi96ELi64ELi128ELi4ELb0ELb0EN7cutlass6half_tE19Flash_kernel_traitsILi96ELi64ELi128ELi4ES3_EELi16ELi1ELb1EEEvNS_16Flash_fwd_paramsE)
        .other          _ZN5flash32flash_fwd_splitkv_combine_kernelI23Flash_fwd_kernel_traitsILi96ELi64ELi128ELi4ELb0ELb0EN7cutlass6half_tE19Flash_kernel_traitsILi96ELi64ELi128ELi4ES3_EELi16ELi1ELb1EEEvNS_16Flash_fwd_paramsE,@"STO_CUDA_ENTRY STV_DEFAULT"
_ZN5flash32flash_fwd_splitkv_combine_kernelI23Flash_fwd_kernel_traitsILi96ELi64ELi128ELi4ELb0ELb0EN7cutlass6half_tE19Flash_kernel_traitsILi96ELi64ELi128ELi4ES3_EELi16ELi1ELb1EEEvNS_16Flash_fwd_paramsE:
.text._ZN5flash32flash_fwd_splitkv_combine_kernelI23Flash_fwd_kernel_traitsILi96ELi64ELi128ELi4ELb0ELb0EN7cutlass6half_tE19Flash_kernel_traitsILi96ELi64ELi128ELi4ES3_EELi16ELi1ELb1EEEvNS_16Flash_fwd_paramsE:
        /* <DEDUP_REMOVED lines=23> */
[----:B------:R-:W-:Y:S05]  /*0170*/  CALL.REL.NOINC `($__internal_13_$__cuda_sm20_div_s64) ;  /* 0x0000004c00487944 */ /* 0x000fea0003c00000 */
[----:B------:R-:W-:Y:S05]  /*0180*/  BRA `(.L_x_641) ;  /* 0x00000000004c7947 */ /* 0x000fea0003800000 */
.L_x_640:
        /* <DEDUP_REMOVED lines=19> */
.L_x_641:
        /* <DEDUP_REMOVED lines=12> */
[----:B------:R-:W-:Y:S02]  /*0380*/  MOV R20, 0x3a0 ;  /* 0x000003a000147802 */ /* 0x000fe40000000f00 */
[----:B------:R-:W-:Y:S05]  /*0390*/  CALL.REL.NOINC `($__internal_13_$__cuda_sm20_div_s64) ;  /* 0x0000004800c07944 */ /* 0x000fea0003c00000 */
[----:B------:R-:W-:Y:S02]  /*03a0*/  MOV R26, R18 ;  /* 0x00000012001a7202 */ /* 0x000fe40000000f00 */
[----:B------:R-:W-:Y:S01]  /*03b0*/  MOV R27, R19 ;  /* 0x00000013001b7202 */ /* 0x000fe20000000f00 */
[----:B------:R-:W-:Y:S05]  /*03c0*/  BRA `(.L_x_644) ;  /* 0x00000000004c7947 */ /* 0x000fea0003800000 */
.L_x_643:
        /* <DEDUP_REMOVED lines=19> */
.L_x_644:
[----:B------:R-:W-:Y:S05]  /*0500*/  BSYNC B0 ;  /* 0x0000000000007941 */ /* 0x000fea0003800000 */
.L_x_642:
[----:B------:R-:W0:Y:S01]  /*0510*/  LDC R8, c[0x0][0x2c4] ;  /* 0x0000b100ff087b82 */ /* 0x000e220000000800 */
[----:B------:R-:W-:Y:S01]  /*0520*/  BSSY B0, `(.L_x_645) ;  /* 0x000003c000007945 */ /* 0x000fe20003800000 */
[----:B0-----:R-:W-:-:S04]  /*0530*/  IABS R11, R8 ;  /* 0x00000008000b7213 */ /* 0x001fc80000000000 */
[----:B------:R-:W0:Y:S01]  /*0540*/  I2F.RP R14, R11 ;  /* 0x0000000b000e7306 */ /* 0x000e220000209400 */
[----:B------:R-:W-:-:S07]  /*0550*/  IADD3 R0, R11, -0x1, R8 ;  /* 0xffffffff0b007810 */ /* 0x000fce0007ffe008 */
[----:B0-----:R-:W0:Y:S02]  /*0560*/  MUFU.RCP R12, R14 ;  /* 0x0000000e000c7308 */ /* 0x001e240000001000 */
[----:B0-----:R-:W-:-:S06]  /*0570*/  VIADD R12, R12, 0xffffffe ;  /* 0x0ffffffe0c0c7836 */ /* 0x001fcc0000000000 */
[----:B------:R-:W0:Y:S02]  /*0580*/  F2I.FTZ.U32.TRUNC.NTZ R13, R12 ;  /* 0x0000000c000d7305 */ /* 0x000e24000021f000 */
[----:B0-----:R-:W-:Y:S02]  /*0590*/  IMAD.MOV R2, RZ, RZ, -R13 ;  /* 0x000000ffff027224 */ /* 0x001fe400078e0a0d */
[----:B------:R-:W-:Y:S02]  /*05a0*/  IMAD.MOV.U32 R12, RZ, RZ, RZ ;  /* 0x000000ffff0c7224 */ /* 0x000fe400078e00ff */
[----:B------:R-:W-:Y:S01]  /*05b0*/  IMAD R9, R2, R11, RZ ;  /* 0x0000000b02097224 */ /* 0x000fe200078e02ff */
[----:B------:R-:W-:-:S03]  /*05c0*/  IABS R2, R0 ;  /* 0x0000000000027213 */ /* 0x000fc60000000000 */
[----:B------:R-:W-:-:S04]  /*05d0*/  IMAD.HI.U32 R10, R13, R9, R12 ;  /* 0x000000090d0a7227 */ /* 0x000fc800078e000c */
[----:B------:R-:W-:-:S04]  /*05e0*/  IMAD.MOV.U32 R9, RZ, RZ, R2 ;  /* 0x000000ffff097224 */ /* 0x000fc800078e0002 */
        /* <DEDUP_REMOVED lines=28> */
.L_x_646:
[----:B------:R-:W0:Y:S01]  /*07b0*/  I2F.U32.RP R4, R16 ;  /* 0x0000001000047306 */ /* 0x000e220000209000 */
[----:B------:R-:W-:Y:S01]  /*07c0*/  HFMA2.MMA R8, -RZ, RZ, 0, 0 ;  /* 0x00000000ff087435 */ /* 0x000fe200000001ff */
[----:B------:R-:W-:Y:S02]  /*07d0*/  ISETP.NE.U32.AND P0, PT, R16, RZ, PT ;  /* 0x000000ff1000720c */ /* 0x000fe40003f05070 */
[----:B------:R-:W-:-:S04]  /*07e0*/  MOV R19, RZ ;  /* 0x000000ff00137202 */ /* 0x000fc80000000f00 */
        /* <DEDUP_REMOVED lines=15> */
.L_x_647:
[----:B------:R-:W-:Y:S05]  /*08e0*/  BSYNC B0 ;  /* 0x0000000000007941 */ /* 0x000fea0003800000 */
.L_x_645:
        /* <DEDUP_REMOVED lines=47> */
[----:B------:R-:W-:Y:S01]  /*0be0*/  IMAD R13, R11, R0, R4 ;  /* 0x000000000b0d7224 */ /* 0x000fe200078e0204 */
[----:B------:R-:W-:-:S04]  /*0bf0*/  LOP3.LUT R0, R7, R10, RZ, 0x3c, !PT ;  /* 0x0000000a07007212 */ /* 0x000fc800078e3cff */
[----:B------:R-:W-:Y:S02]  /*0c00*/  ISETP.GT.U32.AND P1, PT, R10, R13, PT ;  /* 0x0000000d0a00720c */ /* 0x000fe40003f24070 */
[----:B------:R-:W-:-:S11]  /*0c10*/  ISETP.GE.AND P0, PT, R0, RZ, PT ;  /* 0x000000ff0000720c */ /* 0x000fd60003f06270 */
[-C--:B------:R-:W-:Y:S01]  /*0c20*/  @!P1 IADD3 R13, R13, -R10.reuse, RZ ;  /* 0x8000000a0d0d9210 */ /* 0x080fe20007ffe0ff */
        /* <DEDUP_REMOVED lines=20> */
[----:B------:R-:W-:Y:S05]  /*0d70*/  CALL.REL.NOINC `($__internal_13_$__cuda_sm20_div_s64) ;  /* 0x0000004000487944 */ /* 0x000fea0003c00000 */
[----:B------:R-:W-:Y:S02]  /*0d80*/  MOV R32, R18 ;  /* 0x0000001200207202 */ /* 0x000fe40000000f00 */
[----:B------:R-:W-:Y:S01]  /*0d90*/  MOV R33, R19 ;  /* 0x0000001300217202 */ /* 0x000fe20000000f00 */
[----:B------:R-:W-:Y:S05]  /*0da0*/  BRA `(.L_x_650) ;  /* 0x00000000004c7947 */ /* 0x000fea0003800000 */
.L_x_649:
        /* <DEDUP_REMOVED lines=19> */
.L_x_650:
[----:B------:R-:W-:Y:S05]  /*0ee0*/  BSYNC B0 ;  /* 0x0000000000007941 */ /* 0x000fea0003800000 */
.L_x_648:
[-C--:B------:R-:W-:Y:S01]  /*0ef0*/  IABS R11, R0.reuse ;  /* 0x00000000000b7213 */ /* 0x080fe20000000000 */
[----:B------:R-:W0:Y:S01]  /*0f00*/  LDC R8, c[0x0][0x2c4] ;  /* 0x0000b100ff087b82 */ /* 0x000e220000000800 */
[----:B------:R-:W-:Y:S01]  /*0f10*/  IABS R4, R0 ;  /* 0x0000000000047213 */ /* 0x000fe20000000000 */
[----:B------:R-:W-:Y:S01]  /*0f20*/  BSSY B0, `(.L_x_651) ;  /* 0x000003c000007945 */ /* 0x000fe20003800000 */
[----:B------:R-:W1:Y:S03]  /*0f30*/  I2F.RP R12, R11 ;  /* 0x0000000b000c7306 */ /* 0x000e660000209400 */
[----:B------:R-:W-:-:S05]  /*0f40*/  IMAD.MOV R4, RZ, RZ, -R4 ;  /* 0x000000ffff047224 */ /* 0x000fca00078e0a04 */
[----:B-1----:R-:W1:Y:S01]  /*0f50*/  MUFU.RCP R18, R12 ;  /* 0x0000000c00127308 */ /* 0x002e620000001000 */
[----:B0-----:R-:W-:-:S04]  /*0f60*/  IADD3 R8, R11, -0x1, R8 ;  /* 0xffffffff0b087810 */ /* 0x001fc80007ffe008 */
[----:B------:R-:W-:Y:S01]  /*0f70*/  IABS R9, R8 ;  /* 0x0000000800097213 */ /* 0x000fe20000000000 */
[----:B-1----:R-:W-:-:S04]  /*0f80*/  VIADD R18, R18, 0xffffffe ;  /* 0x0ffffffe12127836 */ /* 0x002fc80000000000 */
        /* <DEDUP_REMOVED lines=34> */
.L_x_652:
        /* <DEDUP_REMOVED lines=19> */
.L_x_653:
[----:B------:R-:W-:Y:S05]  /*12e0*/  BSYNC B0 ;  /* 0x0000000000007941 */ /* 0x000fea0003800000 */
.L_x_651:
[----:B------:R-:W0:Y:S01]  /*12f0*/  LDC R9, c[0x0][0x2c4] ;  /* 0x0000b100ff097b82 */ /* 0x000e220000000800 */
[----:B------:R-:W-:Y:S01]  /*1300*/  IMAD.MOV.U32 R18, RZ, RZ, RZ ;  /* 0x000000ffff127224 */ /* 0x000fe200078e00ff */
        /* <DEDUP_REMOVED lines=15> */
[----:B------:R-:W-:-:S03]  /*1400*/  ISETP.GE.AND P1, PT, R8, RZ, PT ;  /* 0x000000ff0800720c */ /* 0x000fc60003f26270 */
        /* <DEDUP_REMOVED lines=9> */
[----:B------:R-:W-:Y:S02]  /*14a0*/  SHF.R.S32.HI R4, RZ, 0x1f, R0 ;  /* 0x0000001fff047819 */ /* 0x000fe40000011400 */
[----:B------:R-:W-:-:S03]  /*14b0*/  LEA.HI.SX32 R19, R0, 0x1, 0x1 ;  /* 0x0000000100137811 */ /* 0x000fc600078f0aff */
[----:B------:R-:W-:Y:S02]  /*14c0*/  @!P3 IMAD.MOV R19, RZ, RZ, R4 ;  /* 0x000000ffff13b224 */ /* 0x000fe400078e0204 */
[----:B------:R-:W1:Y:S01]  /*14d0*/  LDC R4, c[0x0][0x270] ;  /* 0x00009c00ff047b82 */ /* 0x000e620000000800 */
[----:B0-----:R-:W-:-:S03]  /*14e0*/  SHF.R.S32.HI R10, RZ, 0x1f, R17 ;  /* 0x0000001fff0a7819 */ /* 0x001fc60000011411 */
        /* <DEDUP_REMOVED lines=8> */
[----:B------:R-:W-:-:S03]  /*1570*/  ISETP.GE.AND P0, PT, R26, UR5, PT ;  /* 0x000000051a007c0c */ /* 0x000fc6000bf06270 */
[----:B------:R-:W0:Y:S01]  /*1580*/  @!P2 S2R R19, SR_CgaCtaId ;  /* 0x000000000013a919 */ /* 0x000e220000008800 */
[----:B------:R-:W-:Y:S01]  /*1590*/  IABS R24, R0 ;  /* 0x0000000000187213 */ /* 0x000fe20000000000 */
[----:B------:R-:W-:Y:S01]  /*15a0*/  IMAD.IADD R27, R17, 0x1, -R10 ;  /* 0x00000001111b7824 */ /* 0x000fe200078e0a0a */
[----:B------:R-:W-:Y:S02]  /*15b0*/  @!P2 MOV R18, 0x400 ;  /* 0x000004000012a802 */ /* 0x000fe40000000f00 */
[----:B------:R-:W2:Y:S01]  /*15c0*/  I2F.RP R23, R24 ;  /* 0x0000001800177306 */ /* 0x000ea20000209400 */
[----:B-1----:R-:W-:-:S07]  /*15d0*/  IABS R22, R4 ;  /* 0x0000000400167213 */ /* 0x002fce0000000000 */
[----:B------:R-:W-:Y:S08]  /*15e0*/  I2F.U32.RP R8, R22 ;  /* 0x0000001600087306 */ /* 0x000ff00000209000 */
[----:B--2---:R-:W1:Y:S01]  /*15f0*/  MUFU.RCP R30, R23 ;  /* 0x00000017001e7308 */ /* 0x004e620000001000 */
[----:B0-----:R-:W-:-:S05]  /*1600*/  @!P2 LEA R19, R19, R18, 0x18 ;  /* 0x000000121313a211 */ /* 0x001fca00078ec0ff */
[----:B------:R-:W-:Y:S02]  /*1610*/  @!P2 IMAD R18, R26, 0x44, R19 ;  /* 0x000000441a12a824 */ /* 0x000fe400078e0213 */
[----:B-1----:R-:W-:Y:S02]  /*1620*/  VIADD R30, R30, 0xffffffe ;  /* 0x0ffffffe1e1e7836 */ /* 0x002fe40000000000 */
[----:B------:R-:W-:Y:S02]  /*1630*/  @!P2 IMAD R18, R27, 0x4, R18 ;  /* 0x000000041b12a824 */ /* 0x000fe400078e0212 */
[----:B------:R0:W1:Y:S01]  /*1640*/  F2I.FTZ.U32.TRUNC.NTZ R31, R30 ;  /* 0x0000001e001f7305 */ /* 0x000062000021f000 */
        /* <DEDUP_REMOVED lines=19> */
.L_x_655:
[----:B------:R-:W-:Y:S05]  /*1780*/  BSYNC B0 ;  /* 0x0000000000007941 */ /* 0x000fea0003800000 */
.L_x_654:
[----:B-----5:R3:W-:Y:S01]  /*1790*/  @!P2 STS [R18], R25 ;  /* 0x000000191200a388 */ /* 0x0207e20000000800 */
[----:B------:R-:W-:Y:S01]  /*17a0*/  BSSY B0, `(.L_x_656) ;  /* 0x000000f000007945 */ /* 0x000fe20003800000 */
[----:B--2---:R-:W-:Y:S01]  /*17b0*/  MOV R27, 0xff800000 ;  /* 0xff800000001b7802 */ /* 0x004fe20000000f00 */
[----:B------:R-:W-:Y:S06]  /*17c0*/  BAR.SYNC.DEFER_BLOCKING 0x0 ;  /* 0x0000000000007b1d */ /* 0x000fec0000010000 */
[----:B------:R-:W-:Y:S05]  /*17d0*/  @P2 BRA `(.L_x_657) ;  /* 0x00000000002c2947 */ /* 0x000fea0003800000 */
[----:B------:R-:W2:Y:S01]  /*17e0*/  S2R R10, SR_CgaCtaId ;  /* 0x00000000000a7919 */ /* 0x000ea20000008800 */
[----:B---3--:R-:W-:Y:S02]  /*17f0*/  LEA.HI R25, R17, R17, RZ, 0x1 ;  /* 0x0000001111197211 */ /* 0x008fe400078f08ff */
[----:B------:R-:W-:Y:S02]  /*1800*/  MOV R19, 0x400 ;  /* 0x0000040000137802 */ /* 0x000fe40000000f00 */
[C---:B------:R-:W-:Y:S01]  /*1810*/  LOP3.LUT R18, R25.reuse, 0xfffffffe, RZ, 0xc0, !PT ;  /* 0xfffffffe19127812 */ /* 0x040fe200078ec0ff */
[----:B------:R-:W-:-:S05]  /*1820*/  IMAD.SHL.U32 R25, R25, 0x2, RZ ;  /* 0x0000000219197824 */ /* 0x000fca00078e00ff */
[----:B------:R-:W-:Y:S02]  /*1830*/  LOP3.LUT R25, R25, 0xfffffffc, RZ, 0xc0, !PT ;  /* 0xfffffffc19197812 */ /* 0x000fe400078ec0ff */
[----:B--2---:R-:W-:Y:S01]  /*1840*/  LEA R10, R10, R19, 0x18 ;  /* 0x000000130a0a7211 */ /* 0x004fe200078ec0ff */
[----:B------:R-:W-:-:S04]  /*1850*/  IMAD.IADD R19, R17, 0x1, -R18 ;  /* 0x0000000111137824 */ /* 0x000fc800078e0a12 */
[----:B------:R-:W-:-:S04]  /*1860*/  IMAD R10, R19, 0x44, R10 ;  /* 0x00000044130a7824 */ /* 0x000fc800078e020a */
[----:B------:R-:W-:-:S05]  /*1870*/  IMAD.IADD R10, R10, 0x1, R25 ;  /* 0x000000010a0a7824 */ /* 0x000fca00078e0219 */
[----:B------:R2:W4:Y:S02]  /*1880*/  LDS R27, [R10] ;  /* 0x000000000a1b7984 */ /* 0x0005240000000800 */
.L_x_657:
[----:B------:R-:W-:Y:S05]  /*1890*/  BSYNC B0 ;  /* 0x0000000000007941 */ /* 0x000fea0003800000 */
.L_x_656:
[----:B---34-:R-:W3:Y:S01]  /*18a0*/  SHFL.BFLY PT, R18, R27, 0x1, 0x1f ;  /* 0x0c201f001b127f89 */ /* 0x018ee200000e0000 */
[----:B------:R-:W4:Y:S01]  /*18b0*/  MUFU.RCP R8, R8 ;  /* 0x0000000800087308 */ /* 0x000f220000001000 */
[----:B-12---:R-:W-:Y:S01]  /*18c0*/  IMAD.MOV R10, RZ, RZ, -R31 ;  /* 0x000000ffff0a7224 */ /* 0x006fe200078e0a1f */
[----:B------:R-:W-:Y:S01]  /*18d0*/  IABS R25, R0 ;  /* 0x0000000000197213 */ /* 0x000fe20000000000 */
[----:B0-----:R-:W-:Y:S01]  /*18e0*/  IMAD.MOV.U32 R30, RZ, RZ, RZ ;  /* 0x000000ffff1e7224 */ /* 0x001fe200078e00ff */
[----:B------:R-:W-:Y:S01]  /*18f0*/  IABS R35, R4 ;  /* 0x0000000400237213 */ /* 0x000fe20000000000 */
[----:B------:R-:W-:Y:S01]  /*1900*/  IMAD R19, R10, R24, RZ ;  /* 0x000000180a137224 */ /* 0x000fe200078e02ff */
[----:B------:R-:W-:Y:S01]  /*1910*/  IABS R10, R23 ;  /* 0x00000017000a7213 */ /* 0x000fe20000000000 */
[----:B------:R-:W-:Y:S01]  /*1920*/  IMAD.MOV R25, RZ, RZ, -R25 ;  /* 0x000000ffff197224 */ /* 0x000fe200078e0a19 */
[----:B------:R-:W-:Y:S01]  /*1930*/  IABS R29, R7 ;  /* 0x00000007001d7213 */ /* 0x000fe20000000000 */
[----:B------:R-:W-:Y:S01]  /*1940*/  IMAD.HI.U32 R19, R31, R19, R30 ;  /* 0x000000131f137227 */ /* 0x000fe200078e001e */
[----:B------:R-:W-:Y:S01]  /*1950*/  ISETP.NE.AND P4, PT, R0, RZ, PT ;  /* 0x000000ff0000720c */ /* 0x000fe20003f85270 */
[----:B------:R-:W-:Y:S01]  /*1960*/  BSSY B1, `(.L_x_658) ;  /* 0x0000218000017945 */ /* 0x000fe20003800000 */
[----:B------:R-:W-:Y:S01]  /*1970*/  ISETP.GT.AND P3, PT, R2, RZ, PT ;  /* 0x000000ff0200720c */ /* 0x000fe20003f64270 */
[----:B------:R-:W-:Y:S01]  /*1980*/  IMAD.MOV R35, RZ, RZ, -R35 ;  /* 0x000000ffff237224 */ /* 0x000fe200078e0a23 */
[----:B------:R-:W-:Y:S01]  /*1990*/  LOP3.LUT R7, R7, R4, RZ, 0x3c, !PT ;  /* 0x0000000407077212 */ /* 0x000fe200078e3cff */
[----:B------:R-:W-:-:S04]  /*19a0*/  IMAD.HI.U32 R19, R19, R10, RZ ;  /* 0x0000000a13137227 */ /* 0x000fc800078e00ff */
[----:B----4-:R-:W-:Y:S02]  /*19b0*/  VIADD R36, R8, 0xffffffe ;  /* 0x0ffffffe08247836 */ /* 0x010fe40000000000 */
[----:B------:R-:W-:Y:S01]  /*19c0*/  IMAD R25, R19, R25, R10 ;  /* 0x0000001913197224 */ /* 0x000fe200078e020a */
[----:B---3--:R-:W-:Y:S01]  /*19d0*/  FMNMX.FTZ R18, R18, R27, !PT ;  /* 0x0000001b12127209 */ /* 0x008fe20007810000 */
[----:B------:R-:W0:Y:S03]  /*19e0*/  F2I.FTZ.U32.TRUNC.NTZ R37, R36 ;  /* 0x0000002400257305 */ /* 0x000e26000021f000 */
[----:B------:R-:W-:Y:S02]  /*19f0*/  ISETP.GT.U32.AND P1, PT, R24, R25, PT ;  /* 0x000000191800720c */ /* 0x000fe40003f24070 */
[----:B------:R-:W-:-:S04]  /*1a00*/  FSETP.NEU.FTZ.AND P0, PT, R18, -INF , PT ;  /* 0xff8000001200780b */ /* 0x000fc80003f1d000 */
[----:B------:R-:W-:Y:S02]  /*1a10*/  FSEL R8, R18, RZ, P0 ;  /* 0x000000ff12087208 */ /* 0x000fe40000000000 */
[----:B------:R-:W-:-:S03]  /*1a20*/  LOP3.LUT R18, R23, R24, RZ, 0x3c, !PT ;  /* 0x0000001817127212 */ /* 0x000fc600078e3cff */
[----:B------:R-:W-:Y:S01]  /*1a30*/  FADD.FTZ R26, -R8, R27 ;  /* 0x0000001b081a7221 */ /* 0x000fe20000010100 */
[----:B------:R-:W-:Y:S01]  /*1a40*/  ISETP.GE.AND P2, PT, R18, RZ, PT ;  /* 0x000000ff1200720c */ /* 0x000fe20003f46270 */
[--C-:B0-----:R-:W-:Y:S01]  /*1a50*/  IMAD.MOV R31, RZ, RZ, -R37.reuse ;  /* 0x000000ffff1f7224 */ /* 0x101fe200078e0a25 */
[----:B------:R-:W-:Y:S01]  /*1a60*/  LEA.HI.SX32 R18, R2, 0x1, 0x1 ;  /* 0x0000000102127811 */ /* 0x000fe200078f0aff */
[----:B------:R-:W-:Y:S01]  /*1a70*/  FMUL.FTZ R26, R26, 1.4426950216293334961 ;  /* 0x3fb8aa3b1a1a7820 */ /* 0x000fe20000410000 */
[----:B------:R-:W-:Y:S02]  /*1a80*/  IMAD.MOV.U32 R36, RZ, RZ, RZ ;  /* 0x000000ffff247224 */ /* 0x000fe400078e00ff */
[----:B------:R-:W-:Y:S01]  /*1a90*/  IMAD R34, R31, R22, RZ ;  /* 0x000000161f227224 */ /* 0x000fe200078e02ff */
[----:B------:R-:W-:Y:S01]  /*1aa0*/  SHF.R.S32.HI R31, RZ, 0x1f, R2 ;  /* 0x0000001fff1f7819 */ /* 0x000fe20000011402 */
[----:B------:R-:W-:Y:S01]  /*1ab0*/  @!P1 IMAD.IADD R25, R25, 0x1, -R24 ;  /* 0x0000000119199824 */ /* 0x000fe200078e0a18 */
[----:B------:R-:W0:Y:S01]  /*1ac0*/  MUFU.EX2 R26, R26 ;  /* 0x0000001a001a7308 */ /* 0x000e220000000800 */
[----:B------:R-:W-:-:S03]  /*1ad0*/  IMAD.HI.U32 R34, R37, R34, R36 ;  /* 0x0000002225227227 */ /* 0x000fc600078e0024 */
[----:B------:R-:W-:Y:S01]  /*1ae0*/  ISETP.GE.U32.AND P0, PT, R25, R24, PT ;  /* 0x000000181900720c */ /* 0x000fe20003f06070 */
[----:B------:R-:W-:Y:S02]  /*1af0*/  @!P1 VIADD R19, R19, 0x1 ;  /* 0x0000000113139836 */ /* 0x000fe40000000000 */
[----:B------:R-:W-:-:S04]  /*1b00*/  IMAD.HI.U32 R30, R34, R29, RZ ;  /* 0x0000001d221e7227 */ /* 0x000fc800078e00ff */
[----:B------:R-:W-:-:S04]  /*1b10*/  IMAD.HI.U32 R34, R34, R10, RZ ;  /* 0x0000000a22227227 */ /* 0x000fc800078e00ff */
[-C--:B------:R-:W-:Y:S01]  /*1b20*/  IMAD R29, R30, R35.reuse, R29 ;  /* 0x000000231e1d7224 */ /* 0x080fe200078e021d */
[----:B0-----:R-:W0:Y:S01]  /*1b30*/  SHFL.BFLY PT, R25, R26, 0x1, 0x1f ;  /* 0x0c201f001a197f89 */ /* 0x001e2200000e0000 */
[----:B------:R-:W-:Y:S02]  /*1b40*/  IMAD R35, R34, R35, R10 ;  /* 0x0000002322237224 */ /* 0x000fe400078e020a */
[----:B------:R-:W-:Y:S01]  /*1b50*/  @P0 VIADD R19, R19, 0x1 ;  /* 0x0000000113130836 */ /* 0x000fe20000000000 */
[C---:B------:R-:W-:Y:S01]  /*1b60*/  ISETP.GT.U32.AND P1, PT, R22.reuse, R29, PT ;  /* 0x0000001d1600720c */ /* 0x040fe20003f24070 */
[----:B------:R-:W1:Y:S01]  /*1b70*/  LDC.U8 R10, c[0x0][0x3d9] ;  /* 0x0000f640ff0a7b82 */ /* 0x000e620000000000 */
[----:B------:R-:W-:Y:S01]  /*1b80*/  ISETP.GT.U32.AND P0, PT, R22, R35, PT ;  /* 0x000000231600720c */ /* 0x000fe20003f04070 */
[----:B------:R-:W-:Y:S01]  /*1b90*/  @!P2 IMAD.MOV R19, RZ, RZ, -R19 ;  /* 0x000000ffff13a224 */ /* 0x000fe200078e0a13 */
[----:B------:R-:W-:Y:S01]  /*1ba0*/  @!P4 LOP3.LUT R19, RZ, R24, RZ, 0x33, !PT ;  /* 0x00000018ff13c212 */ /* 0x000fe200078e33ff */
[----:B------:R-:W-:Y:S01]  /*1bb0*/  @!P3 IMAD.MOV R18, RZ, RZ, R31 ;  /* 0x000000ffff12b224 */ /* 0x000fe200078e021f */
[----:B------:R-:W-:-:S02]  /*1bc0*/  LOP3.LUT R24, R23, R4, RZ, 0x3c, !PT ;  /* 0x0000000417187212 */ /* 0x000fc400078e3cff */
[----:B------:R-:W-:Y:S02]  /*1bd0*/  ISETP.GT.AND P4, PT, R0, RZ, PT ;  /* 0x000000ff0000720c */ /* 0x000fe40003f84270 */
[----:B------:R-:W-:Y:S02]  /*1be0*/  ISETP.GE.AND P2, PT, R7, RZ, PT ;  /* 0x000000ff0700720c */ /* 0x000fe40003f46270 */
[----:B------:R-:W-:Y:S01]  /*1bf0*/  ISETP.GE.AND P3, PT, R24, RZ, PT ;  /* 0x000000ff1800720c */ /* 0x000fe20003f66270 */
[----:B------:R-:W-:Y:S01]  /*1c00*/  @!P1 IMAD.IADD R29, R29, 0x1, -R22 ;  /* 0x000000011d1d9824 */ /* 0x000fe200078e0a16 */
[----:B------:R-:W-:Y:S01]  /*1c10*/  SHF.R.S32.HI R23, RZ, 0x1f, R0 ;  /* 0x0000001fff177819 */ /* 0x000fe20000011400 */
[----:B------:R-:W-:Y:S01]  /*1c20*/  @!P0 IMAD.IADD R35, R35, 0x1, -R22 ;  /* 0x0000000123238824 */ /* 0x000fe200078e0a16 */
[----:B------:R-:W-:Y:S01]  /*1c30*/  LEA.HI.SX32 R7, R0, 0x1, 0x1 ;  /* 0x0000000100077811 */ /* 0x000fe200078f0aff */
[----:B------:R-:W-:Y:S01]  /*1c40*/  @!P1 VIADD R30, R30, 0x1 ;  /* 0x000000011e1e9836 */ /* 0x000fe20000000000 */
[----:B------:R-:W-:Y:S01]  /*1c50*/  ISETP.GE.U32.AND P5, PT, R29, R22, PT ;  /* 0x000000161d00720c */ /* 0x000fe20003fa6070 */
[----:B------:R-:W-:-:S02]  /*1c60*/  @!P0 VIADD R34, R34, 0x1 ;  /* 0x0000000122228836 */ /* 0x000fc40000000000 */
[----:B0-----:R-:W-:Y:S01]  /*1c70*/  FADD.FTZ R25, R26, R25 ;  /* 0x000000191a197221 */ /* 0x001fe20000010000 */
[----:B------:R-:W-:Y:S01]  /*1c80*/  ISETP.GE.U32.AND P6, PT, R35, R22, PT ;  /* 0x000000162300720c */ /* 0x000fe20003fc6070 */
[----:B------:R-:W-:Y:S01]  /*1c90*/  @!P4 IMAD.MOV R7, RZ, RZ, R23 ;  /* 0x000000ffff07c224 */ /* 0x000fe200078e0217 */
[----:B------:R-:W-:Y:S01]  /*1ca0*/  LOP3.LUT R22, R17, 0x1, RZ, 0xc0, !PT ;  /* 0x0000000111167812 */ /* 0x000fe200078ec0ff */
[----:B------:R-:W-:Y:S01]  /*1cb0*/  IMAD.MOV.U32 R26, RZ, RZ, 0x7f800000 ;  /* 0x7f800000ff1a7424 */ /* 0x000fe200078e00ff */
[----:B------:R-:W-:Y:S02]  /*1cc0*/  FSETP.NE.FTZ.AND P1, PT, R25, RZ, PT ;  /* 0x000000ff1900720b */ /* 0x000fe40003f35000 */
[----:B------:R-:W-:Y:S02]  /*1cd0*/  ISETP.NE.U32.AND P0, PT, R22, 0x1, PT ;  /* 0x000000011600780c */ /* 0x000fe40003f05070 */
[----:B-1----:R-:W-:Y:S01]  /*1ce0*/  ISETP.NE.AND P4, PT, R10, RZ, PT ;  /* 0x000000ff0a00720c */ /* 0x002fe20003f85270 */
[----:B------:R-:W-:Y:S01]  /*1cf0*/  @P5 VIADD R30, R30, 0x1 ;  /* 0x000000011e1e5836 */ /* 0x000fe20000000000 */
[----:B------:R-:W-:-:S03]  /*1d00*/  ISETP.GT.OR P0, PT, R17, 0x1f, !P0 ;  /* 0x0000001f1100780c */ /* 0x000fc60004704670 */
[----:B------:R-:W-:Y:S01]  /*1d10*/  @P6 VIADD R34, R34, 0x1 ;  /* 0x0000000122226836 */ /* 0x000fe20000000000 */
[----:B------:R-:W-:Y:S01]  /*1d20*/  ISETP.NE.AND P5, PT, R4, RZ, PT ;  /* 0x000000ff0400720c */ /* 0x000fe20003fa5270 */
[----:B------:R-:W-:Y:S01]  /*1d30*/  @!P2 IMAD.MOV R30, RZ, RZ, -R30 ;  /* 0x000000ffff1ea224 */ /* 0x000fe200078e0a1e */
[----:B------:R-:W-:Y:S01]  /*1d40*/  LOP3.LUT R23, RZ, R4, RZ, 0x33, !PT ;  /* 0x00000004ff177212 */ /* 0x000fe200078e33ff */
[----:B------:R-:W0:Y:S01]  /*1d50*/  @P1 MUFU.LG2 R25, R25 ;  /* 0x0000001900191308 */ /* 0x000e220000000c00 */
[----:B------:R-:W-:Y:S01]  /*1d60*/  @!P3 IMAD.MOV R34, RZ, RZ, -R34 ;  /* 0x000000ffff22b224 */ /* 0x000fe200078e0a22 */
[----:B------:R-:W-:Y:S02]  /*1d70*/  SEL R22, R9, 0x1, !P4 ;  /* 0x0000000109167807 */ /* 0x000fe40006000000 */
[C---:B------:R-:W-:Y:S02]  /*1d80*/  SEL R29, R23.reuse, R30, !P5 ;  /* 0x0000001e171d7207 */ /* 0x040fe40006800000 */
[----:B------:R-:W-:-:S02]  /*1d90*/  SEL R31, R23, R34, !P5 ;  /* 0x00000022171f7207 */ /* 0x000fc40006800000 */
[----:B------:R-:W-:Y:S01]  /*1da0*/  ISETP.LT.U32.AND P2, PT, R20, R19, PT ;  /* 0x000000131400720c */ /* 0x000fe20003f41070 */
[-C--:B------:R-:W-:Y:S01]  /*1db0*/  IMAD R23, R29, R22.reuse, RZ ;  /* 0x000000161d177224 */ /* 0x080fe200078e02ff */
[----:B------:R-:W-:Y:S01]  /*1dc0*/  SHF.R.S32.HI R9, RZ, 0x1f, R19 ;  /* 0x0000001fff097819 */ /* 0x000fe20000011413 */
[----:B------:R-:W-:-:S03]  /*1dd0*/  IMAD R22, R31, R22, RZ ;  /* 0x000000161f167224 */ /* 0x000fc600078e02ff */
[----:B------:R-:W-:Y:S01]  /*1de0*/  ISETP.LT.AND.EX P2, PT, R21, R9, PT, P2 ;  /* 0x000000091500720c */ /* 0x000fe20003f41320 */
[----:B------:R-:W-:Y:S02]  /*1df0*/  IMAD R7, R22, R7, RZ ;  /* 0x0000000716077224 */ /* 0x000fe400078e02ff */
[----:B0-----:R-:W-:Y:S01]  /*1e00*/  @P1 FFMA.FTZ R26, R25, 0.69314718246459960938, R8 ;  /* 0x3f317218191a1823 */ /* 0x001fe20000010008 */
        /* <DEDUP_REMOVED lines=51> */
.L_x_662:
        /* <DEDUP_REMOVED lines=22> */
.L_x_663:
[----:B------:R-:W-:Y:S05]  /*22a0*/  BSYNC B0 ;  /* 0x0000000000007941 */ /* 0x000fea0003800000 */
.L_x_661:
        /* <DEDUP_REMOVED lines=11> */
[----:B------:R-:W-:Y:S02]  /*2360*/  IADD3.X R4, RZ, ~R19, RZ, P0, !PT ;  /* 0x80000013ff047210 */ /* 0x000fe400007fe4ff */
[----:B------:R-:W-:Y:S01]  /*2370*/  MOV R36, R18 ;  /* 0x0000001200247202 */ /* 0x000fe20000000f00 */
[----:B------:R-:W-:Y:S01]  /*2380*/  IMAD.WIDE.U32 R30, R5, R17, R30 ;  /* 0x00000011051e7225 */ /* 0x000fe200078e001e */
[----:B------:R-:W-:-:S03]  /*2390*/  MOV R37, R19 ;  /* 0x0000001300257202 */ /* 0x000fc60000000f00 */
[----:B------:R-:W-:-:S04]  /*23a0*/  IMAD R4, R4, R5, RZ ;  /* 0x0000000504047224 */ /* 0x000fc800078e02ff */
[----:B------:R-:W-:-:S05]  /*23b0*/  IMAD R4, R6, R17, R4 ;  /* 0x0000001106047224 */ /* 0x000fca00078e0204 */
[----:B------:R-:W-:Y:S01]  /*23c0*/  IADD3 R6, R31, R4, RZ ;  /* 0x000000041f067210 */ /* 0x000fe20007ffe0ff */
[----:B------:R-:W-:Y:S05]  /*23d0*/  BRA `(.L_x_666) ;  /* 0x0000000000587947 */ /* 0x000fea0003800000 */
.L_x_665:
        /* <DEDUP_REMOVED lines=22> */
.L_x_666:
[----:B------:R-:W-:Y:S05]  /*2540*/  BSYNC B0 ;  /* 0x0000000000007941 */ /* 0x000fea0003800000 */
.L_x_664:
[----:B------:R-:W0:Y:S01]  /*2550*/  LDC.64 R4, c[0x0][0x2c0] ;  /* 0x0000b000ff047b82 */ /* 0x000e220000000a00 */
[----:B------:R-:W-:Y:S01]  /*2560*/  LOP3.LUT R17, R37, R3, RZ, 0xfc, !PT ;  /* 0x0000000325117212 */ /* 0x000fe200078efcff */
[----:B------:R-:W-:Y:S03]  /*2570*/  BSSY B0, `(.L_x_667) ;  /* 0x0000028000007945 */ /* 0x000fe60003800000 */
[----:B------:R-:W-:Y:S01]  /*2580*/  ISETP.NE.U32.AND P0, PT, R17, RZ, PT ;  /* 0x000000ff1100720c */ /* 0x000fe20003f05070 */
[C---:B0-----:R-:W-:Y:S01]  /*2590*/  IMAD R5, R4.reuse, R5, RZ ;  /* 0x0000000504057224 */ /* 0x041fe200078e02ff */
[----:B------:R-:W-:-:S11]  /*25a0*/  SEL R23, R4, 0x1, P4 ;  /* 0x0000000104177807 */ /* 0x000fd60002000000 */
[----:B------:R-:W-:Y:S05]  /*25b0*/  @!P0 BRA `(.L_x_668) ;  /* 0x0000000000348947 */ /* 0x000fea0003800000 */
[----:B------:R-:W-:Y:S01]  /*25c0*/  IMAD.MOV.U32 R34, RZ, RZ, R36 ;  /* 0x000000ffff227224 */ /* 0x000fe200078e0024 */
[----:B------:R-:W-:Y:S01]  /*25d0*/  MOV R22, R29 ;  /* 0x0000001d00167202 */ /* 0x000fe20000000f00 */
[----:B------:R-:W-:Y:S01]  /*25e0*/  IMAD.MOV.U32 R21, RZ, RZ, R37 ;  /* 0x000000ffff157224 */ /* 0x000fe200078e0025 */
[----:B------:R-:W-:Y:S02]  /*25f0*/  MOV R4, R3 ;  /* 0x0000000300047202 */ /* 0x000fe40000000f00 */
[----:B------:R-:W-:Y:S02]  /*2600*/  MOV R20, 0x2620 ;  /* 0x0000262000147802 */ /* 0x000fe40000000f00 */
[----:B------:R-:W-:Y:S05]  /*2610*/  CALL.REL.NOINC `($__internal_13_$__cuda_sm20_div_s64) ;  /* 0x0000002800207944 */ /* 0x000fea0003c00000 */
[----:B------:R-:W-:-:S04]  /*2620*/  IADD3 R20, P0, RZ, -R18, RZ ;  /* 0x80000012ff147210 */ /* 0x000fc80007f1e0ff */
[----:B------:R-:W-:Y:S01]  /*2630*/  IADD3.X R4, RZ, ~R19, RZ, P0, !PT ;  /* 0x80000013ff047210 */ /* 0x000fe200007fe4ff */
[----:B------:R-:W-:-:S04]  /*2640*/  IMAD.WIDE.U32 R36, R29, R20, R36 ;  /* 0x000000141d247225 */ /* 0x000fc800078e0024 */
[----:B------:R-:W-:-:S04]  /*2650*/  IMAD R4, R4, R29, RZ ;  /* 0x0000001d04047224 */ /* 0x000fc800078e02ff */
[----:B------:R-:W-:-:S05]  /*2660*/  IMAD R4, R3, R20, R4 ;  /* 0x0000001403047224 */ /* 0x000fca00078e0204 */
[----:B------:R-:W-:Y:S01]  /*2670*/  IADD3 R4, R37, R4, RZ ;  /* 0x0000000425047210 */ /* 0x000fe20007ffe0ff */
[----:B------:R-:W-:Y:S05]  /*2680*/  BRA `(.L_x_669) ;  /* 0x0000000000587947 */ /* 0x000fea0003800000 */
.L_x_668:
        /* <DEDUP_REMOVED lines=22> */
.L_x_669:
[----:B------:R-:W-:Y:S05]  /*27f0*/  BSYNC B0 ;  /* 0x0000000000007941 */ /* 0x000fea0003800000 */
.L_x_667:
[-C--:B------:R-:W-:Y:S01]  /*2800*/  IMAD R3, R33, R16.reuse, RZ ;  /* 0x0000001021037224 */ /* 0x080fe200078e02ff */
[----:B------:R-:W-:Y:S01]  /*2810*/  ULDC.U8 UR5, c[0x0][0x3d9] ;  /* 0x0000f64000057ab9 */ /* 0x000fe20000000000 */
[C---:B------:R-:W-:Y:S01]  /*2820*/  IMAD.WIDE.U32 R24, R32.reuse, R16, RZ ;  /* 0x0000001020187225 */ /* 0x040fe200078e00ff */
[----:B------:R-:W-:Y:S01]  /*2830*/  UISETP.NE.AND UP0, UPT, UR5, URZ, UPT ;  /* 0x0000003f0500728c */ /* 0x000fe2000bf05270 */
[----:B------:R-:W-:Y:S01]  /*2840*/  SHF.R.S32.HI R17, RZ, 0x1f, R23 ;  /* 0x0000001fff117819 */ /* 0x000fe20000011417 */
[----:B------:R-:W-:Y:S01]  /*2850*/  ULDC UR4, c[0x0][0x2c4] ;  /* 0x0000b10000047ab9 */ /* 0x000fe20000000800 */
[----:B------:R-:W-:Y:S01]  /*2860*/  IMAD R3, R32, R15, R3 ;  /* 0x0000000f20037224 */ /* 0x000fe200078e0203 */
[----:B------:R-:W-:Y:S01]  /*2870*/  USEL UR4, UR4, 0x1, !UP0 ;  /* 0x0000000104047887 */ /* 0x000fe2000c000000 */
[----:B------:R-:W-:Y:S01]  /*2880*/  IMAD.WIDE.U32 R32, R24, R14, RZ ;  /* 0x0000000e18207225 */ /* 0x000fe200078e00ff */
[----:B------:R-:W-:Y:S02]  /*2890*/  BSSY B0, `(.L_x_670) ;  /* 0x000003f000007945 */ /* 0x000fe40003800000 */
[----:B------:R-:W-:Y:S01]  /*28a0*/  IADD3 R3, R25, R3, RZ ;  /* 0x0000000319037210 */ /* 0x000fe20007ffe0ff */
[----:B------:R-:W-:Y:S01]  /*28b0*/  IMAD R21, R4, R5, RZ ;  /* 0x0000000504157224 */ /* 0x000fe200078e02ff */
[----:B------:R-:W-:Y:S01]  /*28c0*/  USHF.R.S32.HI UR5, URZ, 0x1f, UR4 ;  /* 0x0000001f3f057899 */ /* 0x000fe20008011404 */
[----:B------:R-:W-:-:S02]  /*28d0*/  IMAD R6, R6, R23, RZ ;  /* 0x0000001706067224 */ /* 0x000fc400078e02ff */
[----:B------:R-:W-:Y:S01]  /*28e0*/  IMAD R20, R3, R14, RZ ;  /* 0x0000000e03147224 */ /* 0x000fe200078e02ff */
[----:B------:R-:W-:Y:S01]  /*28f0*/  SHF.R.S32.HI R3, RZ, 0x1f, R5 ;  /* 0x0000001fff037819 */ /* 0x000fe20000011405 */
[----:B------:R-:W-:Y:S02]  /*2900*/  IMAD R19, R19, UR4, RZ ;  /* 0x0000000413137c24 */ /* 0x000fe4000f8e02ff */
[----:B------:R-:W-:Y:S02]  /*2910*/  IMAD R25, R13, R24, R20 ;  /* 0x000000180d197224 */ /* 0x000fe400078e0214 */
[----:B------:R-:W-:Y:S02]  /*2920*/  IMAD R21, R3, R36, R21 ;  /* 0x0000002403157224 */ /* 0x000fe400078e0215 */
[----:B------:R-:W-:Y:S01]  /*2930*/  IMAD R17, R17, R30, R6 ;  /* 0x0000001e11117224 */ /* 0x000fe200078e0206 */
[----:B------:R-:W-:Y:S01]  /*2940*/  IADD3 R4, R33, R25, RZ ;  /* 0x0000001921047210 */ /* 0x000fe20007ffe0ff */
[----:B------:R-:W-:-:S03]  /*2950*/  IMAD.WIDE.U32 R38, R36, R5, RZ ;  /* 0x0000000524267225 */ /* 0x000fc600078e00ff */
[----:B------:R-:W-:Y:S01]  /*2960*/  LOP3.LUT R3, R43, R4, RZ, 0xfc, !PT ;  /* 0x000000042b037212 */ /* 0x000fe200078efcff */
[----:B------:R-:W-:Y:S01]  /*2970*/  IMAD.WIDE.U32 R30, R30, R23, RZ ;  /* 0x000000171e1e7225 */ /* 0x000fe200078e00ff */
[----:B------:R-:W-:Y:S02]  /*2980*/  IADD3 R6, R39, R21, RZ ;  /* 0x0000001527067210 */ /* 0x000fe40007ffe0ff */
[----:B------:R-:W-:Y:S01]  /*2990*/  ISETP.NE.U32.AND P0, PT, R3, RZ, PT ;  /* 0x000000ff0300720c */ /* 0x000fe20003f05070 */
[C---:B------:R-:W-:Y:S02]  /*29a0*/  IMAD R19, R18.reuse, UR5, R19 ;  /* 0x0000000512137c24 */ /* 0x040fe4000f8e0213 */
[----:B------:R-:W-:-:S04]  /*29b0*/  IMAD.WIDE.U32 R36, R18, UR4, RZ ;  /* 0x0000000412247c25 */ /* 0x000fc8000f8e00ff */
[----:B------:R-:W-:Y:S01]  /*29c0*/  IMAD R3, R0, R5, RZ ;  /* 0x0000000500037224 */ /* 0x000fe200078e02ff */
[----:B------:R-:W-:Y:S01]  /*29d0*/  IADD3 R0, R31, R17, RZ ;  /* 0x000000111f007210 */ /* 0x000fe20007ffe0ff */
[----:B------:R-:W-:Y:S01]  /*29e0*/  IMAD R2, R2, R5, RZ ;  /* 0x0000000502027224 */ /* 0x000fe200078e02ff */
[----:B------:R-:W-:-:S03]  /*29f0*/  IADD3 R5, R37, R19, RZ ;  /* 0x0000001325057210 */ /* 0x000fc60007ffe0ff */
[----:B------:R-:W-:Y:S05]  /*2a00*/  @!P0 BRA `(.L_x_671) ;  /* 0x0000000000408947 */ /* 0x000fea0003800000 */
[----:B------:R-:W-:Y:S01]  /*2a10*/  IMAD.MOV.U32 R34, RZ, RZ, R42 ;  /* 0x000000ffff227224 */ /* 0x000fe200078e002a */
[----:B------:R-:W-:Y:S01]  /*2a20*/  MOV R21, R43 ;  /* 0x0000002b00157202 */ /* 0x000fe20000000f00 */
[----:B------:R-:W-:Y:S01]  /*2a30*/  IMAD.MOV.U32 R22, RZ, RZ, R32 ;  /* 0x000000ffff167224 */ /* 0x000fe200078e0020 */
[----:B------:R-:W-:Y:S02]  /*2a40*/  MOV R20, 0x2a60 ;  /* 0x00002a6000147802 */ /* 0x000fe40000000f00 */
[----:B------:R-:W-:Y:S05]  /*2a50*/  CALL.REL.NOINC `($__internal_13_$__cuda_sm20_div_s64) ;  /* 0x0000002400107944 */ /* 0x000fea0003c00000 */
[----:B------:R-:W-:Y:S02]  /*2a60*/  IADD3 R21, P0, RZ, -R18, RZ ;  /* 0x80000012ff157210 */ /* 0x000fe40007f1e0ff */
[----:B------:R-:W-:Y:S02]  /*2a70*/  MOV R24, R42 ;  /* 0x0000002a00187202 */ /* 0x000fe40000000f00 */
[----:B------:R-:W-:Y:S02]  /*2a80*/  IADD3.X R17, RZ, ~R19, RZ, P0, !PT ;  /* 0x80000013ff117210 */ /* 0x000fe400007fe4ff */
[----:B------:R-:W-:Y:S01]  /*2a90*/  MOV R25, R43 ;  /* 0x0000002b00197202 */ /* 0x000fe20000000f00 */
[----:B------:R-:W-:Y:S01]  /*2aa0*/  IMAD.MOV.U32 R43, RZ, RZ, R19 ;  /* 0x000000ffff2b7224 */ /* 0x000fe200078e0013 */
[----:B------:R-:W-:Y:S01]  /*2ab0*/  MOV R42, R18 ;  /* 0x00000012002a7202 */ /* 0x000fe20000000f00 */
[-C--:B------:R-:W-:Y:S02]  /*2ac0*/  IMAD R17, R17, R32.reuse, RZ ;  /* 0x0000002011117224 */ /* 0x080fe400078e02ff */
[----:B------:R-:W-:-:S04]  /*2ad0*/  IMAD.WIDE.U32 R32, R21, R32, R24 ;  /* 0x0000002015207225 */ /* 0x000fc800078e0018 */
[----:B------:R-:W-:-:S04]  /*2ae0*/  IMAD R17, R4, R21, R17 ;  /* 0x0000001504117224 */ /* 0x000fc800078e0211 */
[----:B------:R-:W-:Y:S01]  /*2af0*/  IMAD.IADD R21, R33, 0x1, R17 ;  /* 0x0000000121157824 */ /* 0x000fe200078e0211 */
[----:B------:R-:W-:Y:S05]  /*2b00*/  BRA `(.L_x_672) ;  /* 0x00000000005c7947 */ /* 0x000fea0003800000 */
.L_x_671:
        /* <DEDUP_REMOVED lines=22> */
[----:B------:R-:W-:Y:S02]  /*2c70*/  MOV R42, R4 ;  /* 0x00000004002a7202 */ /* 0x000fe40000000f00 */
.L_x_672:
[----:B------:R-:W-:Y:S05]  /*2c80*/  BSYNC B0 ;  /* 0x0000000000007941 */ /* 0x000fea0003800000 */
.L_x_670:
        /* <DEDUP_REMOVED lines=9> */
[----:B------:R-:W-:Y:S01]  /*2d20*/  IADD3 R4, P0, RZ, -R18, RZ ;  /* 0x80000012ff047210 */ /* 0x000fe20007f1e0ff */
[----:B------:R-:W-:Y:S01]  /*2d30*/  IMAD.MOV.U32 R33, RZ, RZ, R19 ;  /* 0x000000ffff217224 */ /* 0x000fe200078e0013 */
[----:B------:R-:W-:Y:S02]  /*2d40*/  MOV R20, R32 ;  /* 0x0000002000147202 */ /* 0x000fe40000000f00 */
[----:B------:R-:W-:Y:S02]  /*2d50*/  IADD3.X R17, RZ, ~R19, RZ, P0, !PT ;  /* 0x80000013ff117210 */ /* 0x000fe400007fe4ff */
[----:B------:R-:W-:Y:S01]  /*2d60*/  MOV R32, R18 ;  /* 0x0000001200207202 */ /* 0x000fe20000000f00 */
[----:B------:R-:W-:-:S04]  /*2d70*/  IMAD.WIDE.U32 R20, R16, R4, R20 ;  /* 0x0000000410147225 */ /* 0x000fc800078e0014 */
[----:B------:R-:W-:Y:S01]  /*2d80*/  IMAD R17, R17, R16, RZ ;  /* 0x0000001011117224 */ /* 0x000fe200078e02ff */
[----:B------:R-:W-:-:S03]  /*2d90*/  MOV R16, R20 ;  /* 0x0000001400107202 */ /* 0x000fc60000000f00 */
[----:B------:R-:W-:-:S04]  /*2da0*/  IMAD R15, R15, R4, R17 ;  /* 0x000000040f0f7224 */ /* 0x000fc800078e0211 */
[----:B------:R-:W-:Y:S01]  /*2db0*/  IMAD.IADD R15, R21, 0x1, R15 ;  /* 0x00000001150f7824 */ /* 0x000fe200078e020f */
[----:B------:R-:W-:Y:S05]  /*2dc0*/  BRA `(.L_x_675) ;  /* 0x00000000005c7947 */ /* 0x000fea0003800000 */
.L_x_674:
        /* <DEDUP_REMOVED lines=23> */
.L_x_675:
[----:B------:R-:W-:Y:S05]  /*2f40*/  BSYNC B0 ;  /* 0x0000000000007941 */ /* 0x000fea0003800000 */
.L_x_673:
        /* <DEDUP_REMOVED lines=20> */
.L_x_677:
        /* <DEDUP_REMOVED lines=23> */
.L_x_678:
[----:B------:R-:W-:Y:S05]  /*3200*/  BSYNC B0 ;  /* 0x0000000000007941 */ /* 0x000fea0003800000 */
.L_x_676:
        /* <DEDUP_REMOVED lines=10> */
[----:B------:R-:W-:Y:S01]  /*32b0*/  IMAD R17, R4, R18, R17 ;  /* 0x0000001204117224 */ /* 0x000fe200078e0211 */
[----:B------:R-:W-:Y:S01]  /*32c0*/  SHF.R.S32.HI R19, RZ, 0x1f, R44 ;  /* 0x0000001fff137819 */ /* 0x000fe2000001142c */
[----:B------:R-:W-:-:S02]  /*32d0*/  IMAD R4, R15, R44, RZ ;  /* 0x0000002c0f047224 */ /* 0x000fc400078e02ff */
[----:B------:R-:W-:Y:S02]  /*32e0*/  IMAD R13, R21, R14, R13 ;  /* 0x0000000e150d7224 */ /* 0x000fe400078e020d */
[----:B------:R-:W-:-:S04]  /*32f0*/  IMAD.WIDE.U32 R14, R14, R2, RZ ;  /* 0x000000020e0e7225 */ /* 0x000fc800078e00ff */
[----:B------:R-:W-:Y:S01]  /*3300*/  IMAD R19, R19, R16, R4 ;  /* 0x0000001013137224 */ /* 0x000fe200078e0204 */
[----:B------:R-:W-:Y:S01]  /*3310*/  IADD3 R8, R15, R13, RZ ;  /* 0x0000000d0f087210 */ /* 0x000fe20007ffe0ff */
        /* <DEDUP_REMOVED lines=9> */
[----:B------:R-:W-:Y:S05]  /*33b0*/  CALL.REL.NOINC `($__internal_13_$__cuda_sm20_div_s64) ;  /* 0x0000001800b87944 */ /* 0x000fea0003c00000 */
        /* <DEDUP_REMOVED lines=12> */
.L_x_680:
        /* <DEDUP_REMOVED lines=23> */
.L_x_681:
[----:B------:R-:W-:Y:S05]  /*35f0*/  BSYNC B0 ;  /* 0x0000000000007941 */ /* 0x000fea0003800000 */
.L_x_679:
        /* <DEDUP_REMOVED lines=29> */
.L_x_683:
        /* <DEDUP_REMOVED lines=23> */
.L_x_684:
[----:B------:R-:W-:Y:S05]  /*3940*/  BSYNC B0 ;  /* 0x0000000000007941 */ /* 0x000fea0003800000 */
.L_x_682:
        /* <DEDUP_REMOVED lines=21> */
.L_x_660:
[----:B------:R-:W-:Y:S02]  /*3aa0*/  ULDC.64 UR4, c[0x0][0x2b0] ;  /* 0x0000ac0000047ab9 */ /* 0x000fe40000000a00 */
[----:B------:R-:W-:-:S04]  /*3ab0*/  LEA R2, P0, R30, UR4, 0x2 ;  /* 0x000000041e027c11 */ /* 0x000fc8000f8010ff */
[----:B------:R-:W-:-:S05]  /*3ac0*/  LEA.HI.X R3, R30, UR5, R31, 0x2, P0 ;  /* 0x000000051e037c11 */ /* 0x000fca00080f141f */
[----:B------:R0:W-:Y:S04]  /*3ad0*/  STG.E desc[UR8][R2.64], R26 ;  /* 0x0000001a02007986 */ /* 0x0001e8000c101908 */
.L_x_659:
[----:B------:R-:W-:Y:S05]  /*3ae0*/  BSYNC B1 ;  /* 0x0000000000017941 */ /* 0x000fea0003800000 */
.L_x_658:
[----:B------:R-:W0:Y:S01]  /*3af0*/  S2R R31, SR_TID.X ;  /* 0x00000000001f7919 */ /* 0x000e220000002100 */
[----:B------:R-:W2:Y:S01]  /*3b00*/  LDC R15, c[0x0][0x3c4] ;  /* 0x0000f100ff0f7b82 */ /* 0x000ea20000000800 */
[----:B------:R-:W-:Y:S01]  /*3b10*/  BSSY B0, `(.L_x_685) ;  /* 0x0000015000007945 */ /* 0x000fe20003800000 */
[-C--:B01----:R-:W-:Y:S02]  /*3b20*/  LEA.HI R3, R31, R31.reuse, RZ, 0x1 ;  /* 0x0000001f1f037211 */ /* 0x083fe400078f08ff */
[----:B------:R-:W-:Y:S02]  /*3b30*/  SHF.R.S32.HI R30, RZ, 0x1f, R31 ;  /* 0x0000001fff1e7819 */ /* 0x000fe4000001141f */
[----:B------:R-:W-:Y:S02]  /*3b40*/  LOP3.LUT R4, R3, 0xfffffffe, RZ, 0xc0, !PT ;  /* 0xfffffffe03047812 */ /* 0x000fe400078ec0ff */
[----:B------:R-:W-:-:S03]  /*3b50*/  LEA.HI R30, R30, R31, RZ, 0x3 ;  /* 0x0000001f1e1e7211 */ /* 0x000fc600078f18ff */
[----:B------:R-:W-:Y:S01]  /*3b60*/  IMAD.IADD R4, R31, 0x1, -R4 ;  /* 0x000000011f047824 */ /* 0x000fe200078e0a04 */
[----:B------:R-:W-:-:S04]  /*3b70*/  LOP3.LUT R2, R30, 0x3ffffff8, RZ, 0xc0, !PT ;  /* 0x3ffffff81e027812 */ /* 0x000fc800078ec0ff */
[----:B--2---:R-:W-:-:S04]  /*3b80*/  ISETP.GE.AND P0, PT, R4, R15, PT ;  /* 0x0000000f0400720c */ /* 0x004fc80003f06270 */
        /* <DEDUP_REMOVED lines=13> */
.L_x_686:
[----:B------:R-:W-:Y:S05]  /*3c60*/  BSYNC B0 ;  /* 0x0000000000007941 */ /* 0x000fea0003800000 */
.L_x_685:
        /* <DEDUP_REMOVED lines=46> */
.L_x_689:
        /* <DEDUP_REMOVED lines=77> */
.L_x_688:
        /* <DEDUP_REMOVED lines=46> */
.L_x_690:
        /* <DEDUP_REMOVED lines=9> */
.L_x_692:
[----:B------:R-:W-:Y:S05]  /*4790*/  BSYNC B0 ;  /* 0x0000000000007941 */ /* 0x000fea0003800000 */
.L_x_691:
        /* <DEDUP_REMOVED lines=12> */
.L_x_687:
        /* <DEDUP_REMOVED lines=100> */
        .weak           $__internal_13_$__cuda_sm20_div_s64
        .type           $__internal_13_$__cuda_sm20_div_s64,@function
        .size           $__internal_13_$__cuda_sm20_div_s64,(.L_x_6207 - $__internal_13_$__cuda_sm20_div_s64)
$__internal_13_$__cuda_sm20_div_s64:
[----:B------:R-:W-:Y:S01]  /*4ea0*/  IADD3 R41, P0, RZ, -R22, RZ ;  /* 0x80000016ff297210 */ /* 0x000fe20007f1e0ff */
[----:B------:R-:W-:Y:S01]  /*4eb0*/  IMAD.MOV.U32 R35, RZ, RZ, RZ ;  /* 0x000000ffff237224 */ /* 0x000fe200078e00ff */
        /* <DEDUP_REMOVED lines=30> */
[C---:B------:R-:W-:Y:S02]  /*50a0*/  IMAD R19, R25.reuse, R24, RZ ;  /* 0x0000001819137224 */ /* 0x040fe400078e02ff */
[----:B------:R-:W-:-:S04]  /*50b0*/  IMAD.HI.U32 R18, P3, R25, R18, R48 ;  /* 0x0000001219127227 */ /* 0x000fc80007860030 */
[----:B------:R-:W-:Y:S01]  /*50c0*/  IMAD.HI.U32 R17, R25, R24, RZ ;  /* 0x0000001819117227 */ /* 0x000fe200078e00ff */
[----:B------:R-:W-:Y:S02]  /*50d0*/  IADD3 R19, P2, R19, R18, RZ ;  /* 0x0000001213137210 */ /* 0x000fe40007f5e0ff */
[----:B------:R-:W-:Y:S01]  /*50e0*/  IADD3 R18, P0, RZ, -R34, RZ ;  /* 0x80000022ff127210 */ /* 0x000fe20007f1e0ff */
[----:B------:R-:W-:-:S03]  /*50f0*/  IMAD.X R25, R17, 0x1, R25, P5 ;  /* 0x0000000111197824 */ /* 0x000fc600028e0619 */
[----:B------:R-:W-:Y:S02]  /*5100*/  SEL R18, R18, R34, !P1 ;  /* 0x0000002212127207 */ /* 0x000fe40004800000 */
        /* <DEDUP_REMOVED lines=25> */
[----:B------:R-:W-:Y:S02]  /*52a0*/  SEL R17, R18, R17, P3 ;  /* 0x0000001112117207 */ /* 0x000fe40001800000 */
[----:B------:R-:W-:Y:S02]  /*52b0*/  IADD3 R25, P1, R34, 0x1, RZ ;  /* 0x0000000122197810 */ /* 0x000fe40007f3e0ff */
[----:B------:R-:W-:Y:S01]  /*52c0*/  SEL R19, R19, R24, P3 ;  /* 0x0000001813137207 */ /* 0x000fe20001800000 */
[----:B------:R-:W-:Y:S01]  /*52d0*/  IMAD.MOV.U32 R24, RZ, RZ, R20 ;  /* 0x000000ffff187224 */ /* 0x000fe200078e0014 */
[----:B------:R-:W-:-:S02]  /*52e0*/  ISETP.GE.U32.AND.EX P0, PT, R17, R41, PT, P0 ;  /* 0x000000291100720c */ /* 0x000fc40003f06100 */
[----:B------:R-:W-:Y:S01]  /*52f0*/  LOP3.LUT R17, R4, R21, RZ, 0x3c, !PT ;  /* 0x0000001504117212 */ /* 0x000fe200078e3cff */
[----:B------:R-:W-:Y:S01]  /*5300*/  IMAD.X R18, RZ, RZ, R19, P1 ;  /* 0x000000ffff127224 */ /* 0x000fe200008e0613 */
[----:B------:R-:W-:Y:S02]  /*5310*/  SEL R25, R25, R34, P0 ;  /* 0x0000002219197207 */ /* 0x000fe40000000000 */
[----:B------:R-:W-:Y:S02]  /*5320*/  ISETP.GE.AND P2, PT, R17, RZ, PT ;  /* 0x000000ff1100720c */ /* 0x000fe40003f46270 */
[----:B------:R-:W-:Y:S02]  /*5330*/  SEL R19, R18, R19, P0 ;  /* 0x0000001312137207 */ /* 0x000fe40000000000 */
[----:B------:R-:W-:Y:S02]  /*5340*/  IADD3 R18, P1, RZ, -R25, RZ ;  /* 0x80000019ff127210 */ /* 0x000fe40007f3e0ff */
[----:B------:R-:W-:-:S02]  /*5350*/  ISETP.NE.U32.AND P0, PT, R22, RZ, PT ;  /* 0x000000ff1600720c */ /* 0x000fc40003f05070 */
[----:B------:R-:W-:Y:S02]  /*5360*/  IADD3.X R22, RZ, ~R19, RZ, P1, !PT ;  /* 0x80000013ff167210 */ /* 0x000fe40000ffe4ff */
[----:B------:R-:W-:Y:S01]  /*5370*/  SEL R18, R18, R25, !P2 ;  /* 0x0000001912127207 */ /* 0x000fe20005000000 */
[----:B------:R-:W-:Y:S01]  /*5380*/  IMAD.MOV.U32 R25, RZ, RZ, 0x0 ;  /* 0x00000000ff197424 */ /* 0x000fe200078e00ff */
[----:B------:R-:W-:Y:S02]  /*5390*/  ISETP.NE.AND.EX P0, PT, R4, RZ, PT, P0 ;  /* 0x000000ff0400720c */ /* 0x000fe40003f05300 */
[----:B------:R-:W-:Y:S02]  /*53a0*/  SEL R22, R22, R19, !P2 ;  /* 0x0000001316167207 */ /* 0x000fe40005000000 */
[----:B------:R-:W-:Y:S02]  /*53b0*/  SEL R18, R18, 0xffffffff, P0 ;  /* 0xffffffff12127807 */ /* 0x000fe40000000000 */
[----:B------:R-:W-:Y:S01]  /*53c0*/  SEL R19, R22, 0xffffffff, P0 ;  /* 0xffffffff16137807 */ /* 0x000fe20000000000 */
[----:B------:R-:W-:Y:S06]  /*53d0*/  RET.REL.NODEC R24 `(_ZN5flash32flash_fwd_splitkv_combine_kernelI23Flash_fwd_kernel_traitsILi96ELi64ELi128ELi4ELb0ELb0EN7cutlass6half_tE19Flash_kernel_traitsILi96ELi64ELi128ELi4ES3_EELi16ELi1ELb1EEEvNS_16Flash_fwd_paramsE) ;  /* 0xffffffac18087950 */ /* 0x000fec0003c3ffff */
.L_x_693:
        /* <DEDUP_REMOVED lines=10> */
.L_x_6207:


//--------------------- .text._ZN5flash24flash_fwd_splitkv_kernelI23Flash_fwd_kernel_traitsILi96ELi64ELi128ELi4ELb0ELb0EN7cutlass6half_tE19Flash_kernel_traitsILi96ELi64ELi128ELi4ES3_EELb1ELb0ELb0ELb0ELb0ELb0ELb0ELb0EEEvNS_16Flash_fwd_paramsE --------------------------
	.section	.text._ZN5flash24flash_fwd_splitkv_kernelI23Flash_fwd_kernel_traitsILi96ELi64ELi128ELi4ELb0ELb0EN7cutlass6half_tE19Flash_kernel_traitsILi96ELi64ELi128ELi4ES3_EELb1ELb0ELb0ELb0ELb0ELb0ELb0ELb0EEEvNS_16Flash_fwd_paramsE,"ax",@progbits
	.align	128
        .global         _ZN5flash24flash_fwd_splitkv_kernelI23Flash_fwd_kernel_traitsILi96ELi64ELi128ELi4ELb0ELb0EN7cutlass6half_tE19Flash_kernel_traitsILi96ELi64ELi128ELi4ES3_EELb1ELb0ELb0ELb0ELb0ELb0ELb0ELb0EEEvNS_16Flash_fwd_paramsE
        .type           _ZN5flash24flash_fwd_splitkv_kernelI23Flash_fwd_kernel_traitsILi96ELi64ELi128ELi4ELb0ELb0EN7cutlass6half_tE19Flash_kernel_traitsILi96ELi64ELi128ELi4ES3_EELb1ELb0ELb0ELb0ELb0ELb0ELb0ELb0EEEvNS_16Flash_fwd_paramsE,@function
        .size           _ZN5flash24flash_fwd_splitkv_kernelI23Flash_fwd_kernel_traitsILi96ELi64ELi128ELi4ELb0ELb0EN7cutlass6half_tE19Flash_kernel_traitsILi96ELi64ELi128ELi4ES3_EELb1ELb0ELb0ELb0ELb0ELb0ELb0ELb0EEEvNS_16Flash_fwd_paramsE,(.L_x_6236 - _ZN5flash24flash_fwd_splitkv_kernelI23Flash_fwd_kernel_traitsILi96ELi64ELi128ELi4ELb0ELb0EN7cutlass6half_tE19Flash_kernel_traitsILi96ELi64ELi128ELi4ES3_EELb1ELb0ELb0ELb0ELb0ELb0ELb0ELb0EEEvNS_16Flash_fwd_paramsE)
        .other          _ZN5flash24flash_fwd_splitkv_kernelI23Flash_fwd_kernel_traitsILi96ELi64ELi128ELi4ELb0ELb0EN7cutlass6half_tE19Flash_kernel_traitsILi96ELi64ELi128ELi4ES3_EELb1ELb0ELb0ELb0ELb0ELb0ELb0ELb0EEEvNS_16Flash_fwd_paramsE,@"STO_CUDA_ENTRY STV_DEFAULT"
_ZN5flash24flash_fwd_splitkv_kernelI23Flash_fwd_kernel_traitsILi96ELi64ELi128ELi4ELb0ELb0EN7cutlass6half_tE19Flash_kernel_traitsILi96ELi64ELi128ELi4ES3_EELb1ELb0ELb0ELb0ELb0ELb0ELb0ELb0EEEvNS_16Flash_fwd_paramsE:
.text._ZN5flash24flash_fwd_splitkv_kernelI23Flash_fwd_kernel_traitsILi96ELi64ELi128ELi4ELb0ELb0EN7cutlass6half_tE19Flash_kernel_traitsILi96ELi64ELi128ELi4ES3_EELb1ELb0ELb0ELb0ELb0ELb0ELb0ELb0EEEvNS_16Flash_fwd_paramsE:
[----:B------:R-:W-:Y:S08]  /*0000*/  LDC R1, c[0x0][0x28] ;  /* 0x00000a00ff017b82 */ /* 0x000ff00000000800 */
[----:B------:R-:W1:Y:S01]  /*0010*/  LDC.64 R4, c[0x0][0x2f0] ;  /* 0x0000bc00ff047b82 */ /* 0x000e620000000a00 */
[----:B------:R-:W2:Y:S01]  /*0020*/  S2R R11, SR_CTAID.Y ;  /* 0x00000000000b7919 */ /* 0x000ea20000002600 */
[----:B------:R-:W-:Y:S01]  /*0030*/  IMAD.MOV.U32 R180, RZ, RZ, -0x1 ;  /* 0xffffffffffb47424 */ /* 0x000fe200078e00ff */
[----:B------:R-:W-:-:S05]  /*0040*/  ULDC.64 UR10, c[0x0][0x208] ;  /* 0x00008200000a7ab9 */ /* 0x000fca0000000a00 */
[----:B------:R-:W3:Y:S08]  /*0050*/  LDC.64 R2, c[0x0][0x300] ;  /* 0x0000c000ff027b82 */ /* 0x000ef00000000a00 */
[----:B------:R-:W2:Y:S01]  /*0060*/  LDC.64 R6, c[0x0][0x2f0] ;  /* 0x0000bc00ff067b82 */ /* 0x000ea20000000a00 */
[----:B-1----:R-:W-:-:S07]  /*0070*/  ISETP.NE.U32.AND P2, PT, R4, RZ, PT ;  /* 0x000000ff0400720c */ /* 0x002fce0003f45070 */
[----:B------:R-:W1:Y:S01]  /*0080*/  LDC.U8 R0, c[0x0][0x3c2] ;  /* 0x0000f080ff007b82 */ /* 0x000e620000000000 */
[----:B------:R-:W-:Y:S02]  /*0090*/  ISETP.NE.AND.EX P2, PT, R5, RZ, PT, P2 ;  /* 0x000000ff0500720c */ /* 0x000fe40003f45320 */
[----:B---3--:R-:W-:-:S04]  /*00a0*/  ISETP.NE.U32.AND P1, PT, R2, RZ, PT ;  /* 0x000000ff0200720c */ /* 0x008fc80003f25070 */
[----:B------:R-:W-:Y:S01]  /*00b0*/  ISETP.NE.AND.EX P1, PT, R3, RZ, PT, P1 ;  /* 0x000000ff0300720c */ /* 0x000fe20003f25310 */
[----:B------:R-:W-:Y:S01]  /*00c0*/  IMAD.MOV.U32 R12, RZ, RZ, RZ ;  /* 0x000000ffff0c7224 */ /* 0x000fe200078e00ff */
[----:B------:R-:W3:Y:S01]  /*00d0*/  LDC.64 R2, c[0x0][0x2f8] ;  /* 0x0000be00ff027b82 */ /* 0x000ee20000000a00 */
[----:B--2---:R-:W-:-:S05]  /*00e0*/  IMAD.WIDE R8, R11, 0x4, R6 ;  /* 0x000000040b087825 */ /* 0x004fca00078e0206 */
[----:B------:R-:W2:Y:S02]  /*00f0*/  @P2 LDG.E R180, desc[UR10][R8.64] ;  /* 0x0000000a08b42981 */ /* 0x000ea4000c1e1900 */
[----:B------:R-:W4:Y:S02]  /*0100*/  LDC.64 R6, c[0x0][0x2f8] ;  /* 0x0000be00ff067b82 */ /* 0x000f240000000a00 */
[----:B------:R-:W2:Y:S06]  /*0110*/  @P2 LDG.E R183, desc[UR10][R8.64+0x4] ;  /* 0x0000040a08b72981 */ /* 0x000eac000c1e1900 */
[----:B------:R-:W1:Y:S02]  /*0120*/  @P1 LDC.64 R4, c[0x0][0x300] ;  /* 0x0000c000ff041b82 */ /* 0x000e640000000a00 */
[----:B-1----:R-:W-:-:S05]  /*0130*/  @P1 IMAD.WIDE R4, R11, 0x4, R4 ;  /* 0x000000040b041825 */ /* 0x002fca00078e0204 */
[----:B------:R1:W5:Y:S01]  /*0140*/  @P1 LDG.E R12, desc[UR10][R4.64] ;  /* 0x0000000a040c1981 */ /* 0x000362000c1e1900 */
[----:B------:R-:W-:Y:S02]  /*0150*/  ISETP.NE.AND P3, PT, R0, RZ, PT ;  /* 0x000000ff0000720c */ /* 0x000fe40003f65270 */
[----:B---3--:R-:W-:-:S04]  /*0160*/  ISETP.EQ.U32.AND P0, PT, R2, RZ, PT ;  /* 0x000000ff0200720c */ /* 0x008fc80003f02070 */
[----:B------:R-:W-:Y:S01]  /*0170*/  ISETP.EQ.OR.EX P0, PT, R3, RZ, !P3, P0 ;  /* 0x000000ff0300720c */ /* 0x000fe20005f02700 */
[----:B------:R-:W-:Y:S02]  /*0180*/  IMAD.MOV.U32 R17, RZ, RZ, -0x1 ;  /* 0xffffffffff117424 */ /* 0x000fe400078e00ff */
[----:B----4-:R-:W-:Y:S01]  /*0190*/  IMAD.WIDE R6, R11, 0x4, R6 ;  /* 0x000000040b067825 */ /* 0x010fe200078e0206 */
[----:B------:R-:W3:Y:S01]  /*01a0*/  S2R R19, SR_CTAID.X ;  /* 0x0000000000137919 */ /* 0x000ee20000002500 */
[----:B------:R-:W4:Y:S08]  /*01b0*/  S2R R24, SR_CTAID.Z ;  /* 0x0000000000187919 */ /* 0x000f300000002700 */
[----:B------:R1:W5:Y:S01]  /*01c0*/  @!P0 LDG.E R17, desc[UR10][R6.64] ;  /* 0x0000000a06118981 */ /* 0x000362000c1e1900 */
[----:B------:R-:W-:-:S04]  /*01d0*/  ISETP.NE.U32.AND P0, PT, R2, RZ, PT ;  /* 0x000000ff0200720c */ /* 0x000fc80003f05070 */
[----:B------:R-:W-:Y:S01]  /*01e0*/  ISETP.NE.AND.EX P0, PT, R3, RZ, PT, P0 ;  /* 0x000000ff0300720c */ /* 0x000fe20003f05300 */
[----:B--2---:R-:W-:-:S06]  /*01f0*/  @P2 IMAD.IADD R183, R183, 0x1, -R180 ;  /* 0x00000001b7b72824 */ /* 0x004fcc00078e0ab4 */
[----:B------:R-:W2:Y:S06]  /*0200*/  @!P2 LDC R183, c[0x0][0x2c4] ;  /* 0x0000b100ffb7ab82 */ /* 0x000eac0000000800 */
[----:B-1-34-:R-:W-:Y:S05]  /*0210*/  @!P0 BRA `(.L_x_694) ;  /* 0x0000000000108947 */ /* 0x01afea0003800000 */
[----:B------:R-:W3:Y:S02]  /*0220*/  @P3 LDG.E R0, desc[UR10][R6.64+0x4] ;  /* 0x0000040a06003981 */ /* 0x000ee4000c1e1900 */
[----:B---3-5:R-:W-:-:S06]  /*0230*/  @P3 IADD3 R5, R0, -R17, RZ ;  /* 0x8000001100053210 */ /* 0x028fcc0007ffe0ff */
[----:B------:R3:W5:Y:S01]  /*0240*/  @!P3 LDG.E R5, desc[UR10][R6.64] ;  /* 0x0000000a0605b981 */ /* 0x000762000c1e1900 */
[----:B------:R-:W-:Y:S05]  /*0250*/  BRA `(.L_x_695) ;  /* 0x0000000000047947 */ /* 0x000fea0003800000 */
.L_x_694:
[----:B------:R-:W1:Y:S02]  /*0260*/  LDC R5, c[0x0][0x2c8] ;  /* 0x0000b200ff057b82 */ /* 0x000e640000000800 */
.L_x_695:
[----:B------:R-:W4:Y:S02]  /*0270*/  LDC.64 R2, c[0x0][0x308] ;  /* 0x0000c200ff027b82 */ /* 0x000f240000000a00 */
[----:B----4-:R-:W-:-:S04]  /*0280*/  ISETP.NE.U32.AND P1, PT, R2, RZ, PT ;  /* 0x000000ff0200720c */ /* 0x010fc80003f25070 */
[----:B------:R-:W-:-:S13]  /*0290*/  ISETP.NE.AND.EX P1, PT, R3, RZ, PT, P1 ;  /* 0x000000ff0300720c */ /* 0x000fda0003f25310 */
[----:B------:R-:W3:Y:S01]  /*02a0*/  @P1 LDC.64 R2, c[0x0][0x308] ;  /* 0x0000c200ff021b82 */ /* 0x000ee20000000a00 */
[----:B------:R-:W-:-:S07]  /*02b0*/  IMAD.SHL.U32 R126, R19, 0x40, RZ ;  /* 0x00000040137e7824 */ /* 0x000fce00078e00ff */
[----:B------:R-:W4:Y:S01]  /*02c0*/  @!P1 LDC R0, c[0x0][0x2cc] ;  /* 0x0000b300ff009b82 */ /* 0x000f220000000800 */
[----:B---3--:R-:W-:-:S07]  /*02d0*/  @P1 IMAD.WIDE R6, R11, 0x4, R2 ;  /* 0x000000040b061825 */ /* 0x008fce00078e0202 */
[----:B------:R-:W3:Y:S01]  /*02e0*/  @!P1 LDC.64 R2, c[0x0][0x318] ;  /* 0x0000c600ff029b82 */ /* 0x000ee20000000a00 */
[----:B------:R1:W5:Y:S01]  /*02f0*/  @P1 LDG.E R117, desc[UR10][R6.64] ;  /* 0x0000000a06751981 */ /* 0x000362000c1e1900 */
[----:B--2---:R-:W-:-:S13]  /*0300*/  ISETP.GT.AND P0, PT, R183, R126, PT ;  /* 0x0000007eb700720c */ /* 0x004fda0003f04270 */
[----:B----4-:R-:W-:Y:S05]  /*0310*/  @!P0 EXIT ;  /* 0x000000000000894d */ /* 0x010fea0003800000 */
[----:B------:R-:W2:Y:S01]  /*0320*/  LDC R120, c[0x0][0x398] ;  /* 0x0000e600ff787b82 */ /* 0x000ea20000000800 */
[----:B---3--:R-:W-:Y:S01]  /*0330*/  @!P1 ISETP.NE.U32.AND P0, PT, R2, RZ, PT ;  /* 0x000000ff0200920c */ /* 0x008fe20003f05070 */
[----:B-----5:R-:W-:Y:S01]  /*0340*/  @P1 IMAD.IADD R117, R117, 0x1, -R12 ;  /* 0x0000000175751824 */ /* 0x020fe200078e0a0c */
[----:B------:R-:W-:Y:S01]  /*0350*/  ULDC UR5, c[0x0][0x2c8] ;  /* 0x0000b20000057ab9 */ /* 0x000fe20000000800 */
[----:B------:R-:W3:Y:S01]  /*0360*/  S2R R121, SR_TID.X ;  /* 0x0000000000797919 */ /* 0x000ee20000002100 */
[----:B------:R-:W-:Y:S01]  /*0370*/  @!P1 ISETP.NE.AND.EX P0, PT, R3, RZ, PT, P0 ;  /* 0x000000ff0300920c */ /* 0x000fe20003f05300 */
[----:B------:R-:W-:Y:S01]  /*0380*/  UIADD3 UR5, UR5, 0x7f, URZ ;  /* 0x0000007f05057890 */ /* 0x000fe2000fffe03f */
[----:B------:R-:W-:Y:S02]  /*0390*/  IADD3 R3, -R183, 0xbf, R126 ;  /* 0x000000bfb7037810 */ /* 0x000fe40007ffe17e */
[----:B------:R-:W-:Y:S01]  /*03a0*/  @!P1 SEL R0, R0, RZ, P0 ;  /* 0x000000ff00009207 */ /* 0x000fe20000000000 */
[----:B------:R-:W-:-:S03]  /*03b0*/  USHF.R.S32.HI UR4, URZ, 0x1f, UR5 ;  /* 0x0000001f3f047899 */ /* 0x000fc60008011405 */
[----:B-1----:R-:W-:Y:S01]  /*03c0*/  @!P1 IADD3 R117, R0, R5, -R12 ;  /* 0x0000000500759210 */ /* 0x002fe20007ffe80c */
[----:B------:R-:W-:-:S04]  /*03d0*/  ULEA.HI UR4, UR4, UR5, URZ, 0x7 ;  /* 0x0000000504047291 */ /* 0x000fc8000f8f383f */
[----:B------:R-:W-:Y:S01]  /*03e0*/  VIADD R5, R117, 0x7f ;  /* 0x0000007f75057836 */ /* 0x000fe20000000000 */
[----:B------:R-:W-:-:S04]  /*03f0*/  USHF.R.S32.HI UR4, URZ, 0x7, UR4 ;  /* 0x000000073f047899 */ /* 0x000fc80008011404 */
[----:B------:R-:W-:Y:S02]  /*0400*/  SHF.R.S32.HI R2, RZ, 0x1f, R5 ;  /* 0x0000001fff027819 */ /* 0x000fe40000011405 */
[----:B--2---:R-:W-:Y:S02]  /*0410*/  IADD3 R3, R3, R120, R117 ;  /* 0x0000007803037210 */ /* 0x004fe40007ffe075 */
[----:B------:R-:W-:Y:S02]  /*0420*/  LEA.HI R2, R2, R5, RZ, 0x7 ;  /* 0x0000000502027211 */ /* 0x000fe400078f38ff */
[----:B------:R-:W-:Y:S02]  /*0430*/  SHF.R.S32.HI R0, RZ, 0x1f, R3 ;  /* 0x0000001fff007819 */ /* 0x000fe40000011403 */
[----:B------:R-:W-:Y:S02]  /*0440*/  SHF.R.S32.HI R2, RZ, 0x7, R2 ;  /* 0x00000007ff027819 */ /* 0x000fe40000011402 */
[----:B------:R-:W-:-:S04]  /*0450*/  LEA.HI R0, R0, R3, RZ, 0x7 ;  /* 0x0000000300007211 */ /* 0x000fc800078f38ff */
[----:B------:R-:W-:-:S04]  /*0460*/  SHF.R.S32.HI R3, RZ, 0x7, R0 ;  /* 0x00000007ff037819 */ /* 0x000fc80000011400 */
[----:B------:R-:W-:-:S04]  /*0470*/  VIMNMX3 R136, R2, UR4, R3, PT ;  /* 0x0000000402887c0f */ /* 0x000fc8000b800103 */
[----:B------:R-:W-:-:S13]  /*0480*/  ISETP.GT.AND P0, PT, R136, RZ, PT ;  /* 0x000000ff8800720c */ /* 0x000fda0003f04270 */
[----:B---3--:R-:W-:Y:S05]  /*0490*/  @P0 BRA `(.L_x_696) ;  /* 0x0000000400780947 */ /* 0x008fea0003800000 */
[----:B------:R-:W-:Y:S01]  /*04a0*/  ISETP.NE.AND P0, PT, R180, -0x1, PT ;  /* 0xffffffffb400780c */ /* 0x000fe20003f05270 */
[----:B------:R-:W1:Y:S01]  /*04b0*/  LDC.64 R4, c[0x0][0x298] ;  /* 0x0000a600ff047b82 */ /* 0x000e620000000a00 */
[----:B------:R-:W-:Y:S01]  /*04c0*/  SHF.R.S32.HI R0, RZ, 0x1f, R121 ;  /* 0x0000001fff007819 */ /* 0x000fe20000011479 */
[----:B------:R-:W-:Y:S01]  /*04d0*/  ULDC UR4, c[0x0][0x270] ;  /* 0x00009c0000047ab9 */ /* 0x000fe20000000800 */
[----:B------:R-:W-:Y:S01]  /*04e0*/  IMAD.IADD R183, R183, 0x1, -R126 ;  /* 0x00000001b7b77824 */ /* 0x000fe200078e0a7e */
[----:B------:R-:W-:Y:S01]  /*04f0*/  BSSY B0, `(.L_x_697) ;  /* 0x0000038000007945 */ /* 0x000fe20003800000 */
[----:B------:R-:W-:-:S04]  /*0500*/  LEA.HI R0, R0, R121, RZ, 0x2 ;  /* 0x0000007900007211 */ /* 0x000fc800078f10ff */
[----:B------:R-:W-:Y:S02]  /*0510*/  LOP3.LUT R10, R0, 0xfffffffc, RZ, 0xc0, !PT ;  /* 0xfffffffc000a7812 */ /* 0x000fe400078ec0ff */
[----:B------:R-:W-:Y:S01]  /*0520*/  SHF.R.S32.HI R0, RZ, 0x2, R0 ;  /* 0x00000002ff007819 */ /* 0x000fe20000011400 */
[----:B------:R-:W2:Y:S01]  /*0530*/  @!P0 LDC.64 R2, c[0x0][0x290] ;  /* 0x0000a400ff028b82 */ /* 0x000ea20000000a00 */
[----:B------:R-:W-:Y:S01]  /*0540*/  @!P0 SHF.R.S32.HI R7, RZ, 0x1f, R11 ;  /* 0x0000001fff078819 */ /* 0x000fe2000001140b */
[----:B------:R-:W-:Y:S01]  /*0550*/  IMAD.IADD R121, R121, 0x1, -R10 ;  /* 0x0000000179797824 */ /* 0x000fe200078e0a0a */
[----:B------:R-:W-:-:S04]  /*0560*/  ISETP.GE.AND P1, PT, R0, R183, PT ;  /* 0x000000b70000720c */ /* 0x000fc80003f26270 */
[----:B------:R-:W-:Y:S01]  /*0570*/  ISETP.NE.AND P6, PT, R121, RZ, PT ;  /* 0x000000ff7900720c */ /* 0x000fe20003fc5270 */
[----:B-1----:R-:W-:-:S04]  /*0580*/  @P0 IMAD.WIDE.U32 R8, R180, R4, RZ ;  /* 0x00000004b4080225 */ /* 0x002fc800078e00ff */
[----:B------:R-:W-:Y:S02]  /*0590*/  @P0 IMAD R180, R180, R5, R9 ;  /* 0x00000005b4b40224 */ /* 0x000fe400078e0209 */
[-C--:B--2---:R-:W-:Y:S01]  /*05a0*/  @!P0 IMAD R6, R7, R2.reuse, RZ ;  /* 0x0000000207068224 */ /* 0x084fe200078e02ff */
[----:B------:R-:W-:Y:S01]  /*05b0*/  SHF.R.S32.HI R7, RZ, 0x1f, R126 ;  /* 0x0000001fff077819 */ /* 0x000fe2000001147e */
[----:B------:R-:W-:Y:S01]  /*05c0*/  @!P0 IMAD.WIDE.U32 R12, R11, R2, RZ ;  /* 0x000000020b0c8225 */ /* 0x000fe200078e00ff */
[----:B------:R-:W-:-:S03]  /*05d0*/  SHF.R.S32.HI R2, RZ, 0x1f, R24 ;  /* 0x0000001fff027819 */ /* 0x000fc60000011418 */
[----:B------:R-:W-:Y:S02]  /*05e0*/  @!P0 IMAD R3, R11, R3, R6 ;  /* 0x000000030b038224 */ /* 0x000fe400078e0206 */
[----:B------:R-:W-:Y:S01]  /*05f0*/  @P0 IMAD.MOV.U32 R6, RZ, RZ, R8 ;  /* 0x000000ffff060224 */ /* 0x000fe200078e0008 */
[----:B------:R-:W-:Y:S01]  /*0600*/  SHF.L.U32 R8, R121, 0x3, RZ ;  /* 0x0000000379087819 */ /* 0x000fe200000006ff */
[----:B------:R-:W-:Y:S01]  /*0610*/  IMAD R11, R11, UR4, R24 ;  /* 0x000000040b0b7c24 */ /* 0x000fe2000f8e0218 */
[----:B------:R-:W-:Y:S01]  /*0620*/  ULDC UR4, c[0x0][0x2c4] ;  /* 0x0000b10000047ab9 */ /* 0x000fe20000000800 */
[----:B------:R-:W-:Y:S01]  /*0630*/  IMAD R7, R7, R4, RZ ;  /* 0x0000000407077224 */ /* 0x000fe200078e02ff */
[----:B------:R-:W-:Y:S01]  /*0640*/  SHF.R.S32.HI R9, RZ, 0x1f, R8 ;  /* 0x0000001fff097819 */ /* 0x000fe20000011408 */
[----:B------:R-:W-:Y:S01]  /*0650*/  IMAD R11, R11, UR4, R126 ;  /* 0x000000040b0b7c24 */ /* 0x000fe2000f8e027e */
[----:B------:R-:W-:Y:S01]  /*0660*/  @!P0 MOV R6, R12 ;  /* 0x0000000c00068202 */ /* 0x000fe20000000f00 */
[C---:B------:R-:W-:Y:S01]  /*0670*/  IMAD R7, R126.reuse, R5, R7 ;  /* 0x000000057e077224 */ /* 0x040fe200078e0207 */
[----:B------:R-:W-:Y:S01]  /*0680*/  ULDC.64 UR4, c[0x0][0x2a0] ;  /* 0x0000a80000047ab9 */ /* 0x000fe20000000a00 */
[----:B------:R-:W-:Y:S01]  /*0690*/  IMAD.WIDE.U32 R126, R126, R4, R8 ;  /* 0x000000047e7e7225 */ /* 0x000fe200078e0008 */
[----:B------:R-:W-:-:S03]  /*06a0*/  IADD3 R10, R8, 0x40, RZ ;  /* 0x00000040080a7810 */ /* 0x000fc60007ffe0ff */
[----:B------:R-:W-:Y:S01]  /*06b0*/  @!P0 IMAD.IADD R180, R13, 0x1, R3 ;  /* 0x000000010db48824 */ /* 0x000fe200078e0203 */
[----:B------:R-:W-:Y:S01]  /*06c0*/  IADD3 R12, P0, R6, R126, RZ ;  /* 0x0000007e060c7210 */ /* 0x000fe20007f1e0ff */
[----:B------:R-:W-:Y:S01]  /*06d0*/  IMAD R15, R2, UR4, RZ ;  /* 0x00000004020f7c24 */ /* 0x000fe2000f8e02ff */
[----:B------:R-:W-:Y:S02]  /*06e0*/  IADD3 R6, R0, 0x20, RZ ;  /* 0x0000002000067810 */ /* 0x000fe40007ffe0ff */
[----:B------:R-:W-:Y:S01]  /*06f0*/  IADD3.X R13, R180, R127, R7, P0, !PT ;  /* 0x0000007fb40d7210 */ /* 0x000fe200007fe407 */
[----:B------:R-:W-:Y:S01]  /*0700*/  IMAD R15, R24, UR5, R15 ;  /* 0x00000005180f7c24 */ /* 0x000fe2000f8e020f */
[----:B------:R-:W-:Y:S02]  /*0710*/  IADD3 R2, P3, R11, R0, RZ ;  /* 0x000000000b027210 */ /* 0x000fe40007f7e0ff */
[----:B------:R-:W-:Y:S01]  /*0720*/  ISETP.GE.AND P0, PT, R6, R183, PT ;  /* 0x000000b70600720c */ /* 0x000fe20003f06270 */
[----:B------:R-:W-:Y:S01]  /*0730*/  IMAD.WIDE.U32 R24, R24, UR4, R12 ;  /* 0x0000000418187c25 */ /* 0x000fe2000f8e000c */
[----:B------:R-:W-:-:S03]  /*0740*/  SHF.R.S32.HI R7, RZ, 0x1f, R0 ;  /* 0x0000001fff077819 */ /* 0x000fc60000011400 */
[----:B------:R-:W-:Y:S02]  /*0750*/  VIADD R12, R8, 0x20 ;  /* 0x00000020080c7836 */ /* 0x000fe40000000000 */
[----:B------:R-:W-:Y:S01]  /*0760*/  IMAD.IADD R15, R25, 0x1, R15 ;  /* 0x00000001190f7824 */ /* 0x000fe200078e020f */
[----:B------:R-:W-:Y:S06]  /*0770*/  @P1 BRA `(.L_x_698) ;  /* 0x00000000003c1947 */ /* 0x000fec0003800000 */
[-C--:B------:R-:W-:Y:S01]  /*0780*/  IMAD R3, R7, R4.reuse, RZ ;  /* 0x0000000407037224 */ /* 0x080fe200078e02ff */
[----:B------:R-:W-:Y:S01]  /*0790*/  ULDC UR6, c[0x0][0x2d0] ;  /* 0x0000b40000067ab9 */ /* 0x000fe20000000800 */
[----:B------:R-:W-:Y:S01]  /*07a0*/  IMAD.MOV.U32 R14, RZ, RZ, R24 ;  /* 0x000000ffff0e7224 */ /* 0x000fe200078e0018 */
[----:B------:R-:W-:Y:S01]  /*07b0*/  ISETP.GE.AND P5, PT, R8, UR6, PT ;  /* 0x0000000608007c0c */ /* 0x000fe2000bfa6270 */
[----:B------:R-:W-:Y:S01]  /*07c0*/  IMAD R3, R0, R5, R3 ;  /* 0x0000000500037224 */ /* 0x000fe200078e0203 */
[----:B------:R-:W-:Y:S01]  /*07d0*/  ISETP.GE.AND P4, PT, R12, UR6, PT ;  /* 0x000000060c007c0c */ /* 0x000fe2000bf86270 */
[----:B------:R-:W-:Y:S01]  /*07e0*/  IMAD.WIDE.U32 R16, R0, R4, R14 ;  /* 0x0000000400107225 */ /* 0x000fe200078e000e */
[----:B------:R-:W-:Y:S01]  /*07f0*/  ISETP.GE.AND P2, PT, R10, UR6, PT ;  /* 0x000000060a007c0c */ /* 0x000fe2000bf46270 */
[----:B------:R-:W-:Y:S02]  /*0800*/  ULDC.64 UR4, c[0x0][0x280] ;  /* 0x0000a00000047ab9 */ /* 0x000fe40000000a00 */
[----:B------:R-:W-:Y:S01]  /*0810*/  IMAD.IADD R3, R17, 0x1, R3 ;  /* 0x0000000111037824 */ /* 0x000fe200078e0203 */
[----:B------:R-:W-:-:S04]  /*0820*/  LEA R18, P1, R16, UR4, 0x1 ;  /* 0x0000000410127c11 */ /* 0x000fc8000f8208ff */
[----:B------:R-:W-:-:S05]  /*0830*/  LEA.HI.X R19, R16, UR5, R3, 0x1, P1 ;  /* 0x0000000510137c11 */ /* 0x000fca00088f0c03 */
[----:B------:R1:W-:Y:S04]  /*0840*/  @!P5 STG.E.128 desc[UR10][R18.64], RZ ;  /* 0x000000ff1200d986 */ /* 0x0003e8000c101d0a */
[----:B------:R1:W-:Y:S04]  /*0850*/  @!P4 STG.E.128 desc[UR10][R18.64+0x40], RZ ;  /* 0x000040ff1200c986 */ /* 0x0003e8000c101d0a */
[----:B------:R1:W-:Y:S02]  /*0860*/  @!P2 STG.E.128 desc[UR10][R18.64+0x80], RZ ;  /* 0x000080ff1200a986 */ /* 0x0003e4000c101d0a */
.L_x_698:
[----:B------:R-:W-:Y:S05]  /*0870*/  BSYNC B0 ;  /* 0x0000000000007941 */ /* 0x000fea0003800000 */
.L_x_697:
[----:B------:R-:W-:Y:S01]  /*0880*/  BSSY B0, `(.L_x_699) ;  /* 0x0000014000007945 */ /* 0x000fe20003800000 */
[----:B------:R-:W-:-:S03]  /*0890*/  ISETP.GE.OR P5, PT, R0, R183, P6 ;  /* 0x000000b70000720c */ /* 0x000fc600037a6670 */
[----:B------:R-:W-:Y:S10]  /*08a0*/  @P0 BRA `(.L_x_700) ;  /* 0x0000000000440947 */ /* 0x000ff40003800000 */
[----:B------:R-:W-:Y:S01]  /*08b0*/  IADD3 R3, P0, R0, 0x20, RZ ;  /* 0x0000002000037810 */ /* 0x000fe20007f1e0ff */
[----:B------:R-:W-:Y:S01]  /*08c0*/  IMAD.MOV.U32 R14, RZ, RZ, R24 ;  /* 0x000000ffff0e7224 */ /* 0x000fe200078e0018 */
[----:B------:R-:W-:Y:S01]  /*08d0*/  ULDC UR6, c[0x0][0x2d0] ;  /* 0x0000b40000067ab9 */ /* 0x000fe20000000800 */
[----:B------:R-:W-:Y:S01]  /*08e0*/  ULDC.64 UR4, c[0x0][0x280] ;  /* 0x0000a00000047ab9 */ /* 0x000fe20000000a00 */
[----:B------:R-:W-:Y:S01]  /*08f0*/  ISETP.GE.AND P2, PT, R8, UR6, PT ;  /* 0x0000000608007c0c */ /* 0x000fe2000bf46270 */
[----:B------:R-:W-:Y:S01]  /*0900*/  IMAD.X R9, RZ, RZ, R7, P0 ;  /* 0x000000ffff097224 */ /* 0x000fe200000e0607 */
[----:B------:R-:W-:Y:S01]  /*0910*/  ISETP.GE.AND P1, PT, R12, UR6, PT ;  /* 0x000000060c007c0c */ /* 0x000fe2000bf26270 */
[----:B------:R-:W-:Y:S01]  /*0920*/  IMAD.WIDE.U32 R14, R3, R4, R14 ;  /* 0x00000004030e7225 */ /* 0x000fe200078e000e */
[----:B------:R-:W-:-:S03]  /*0930*/  ISETP.GE.AND P0, PT, R10, UR6, PT ;  /* 0x000000060a007c0c */ /* 0x000fc6000bf06270 */
[----:B------:R-:W-:Y:S01]  /*0940*/  IMAD R0, R9, R4, RZ ;  /* 0x0000000409007224 */ /* 0x000fe200078e02ff */
[----:B------:R-:W-:-:S03]  /*0950*/  LEA R4, P4, R14, UR4, 0x1 ;  /* 0x000000040e047c11 */ /* 0x000fc6000f8808ff */
[----:B------:R-:W-:-:S04]  /*0960*/  IMAD R3, R3, R5, R0 ;  /* 0x0000000503037224 */ /* 0x000fc800078e0200 */
[----:B------:R-:W-:-:S05]  /*0970*/  IMAD.IADD R3, R15, 0x1, R3 ;  /* 0x000000010f037824 */ /* 0x000fca00078e0203 */
[----:B------:R-:W-:-:S05]  /*0980*/  LEA.HI.X R5, R14, UR5, R3, 0x1, P4 ;  /* 0x000000050e057c11 */ /* 0x000fca000a0f0c03 */
[----:B------:R2:W-:Y:S04]  /*0990*/  @!P2 STG.E.128 desc[UR10][R4.64], RZ ;  /* 0x000000ff0400a986 */ /* 0x0005e8000c101d0a */
[----:B------:R2:W-:Y:S04]  /*09a0*/  @!P1 STG.E.128 desc[UR10][R4.64+0x40], RZ ;  /* 0x000040ff04009986 */ /* 0x0005e8000c101d0a */
[----:B------:R2:W-:Y:S02]  /*09b0*/  @!P0 STG.E.128 desc[UR10][R4.64+0x80], RZ ;  /* 0x000080ff04008986 */ /* 0x0005e4000c101d0a */
.L_x_700:
[----:B------:R-:W-:Y:S05]  /*09c0*/  BSYNC B0 ;  /* 0x0000000000007941 */ /* 0x000fea0003800000 */
.L_x_699:
[----:B------:R-:W-:Y:S01]  /*09d0*/  ISETP.GE.OR P6, PT, R6, R183, P6 ;  /* 0x000000b70600720c */ /* 0x000fe200037c6670 */
[----:B------:R-:W-:Y:S01]  /*09e0*/  ULDC.64 UR4, c[0x0][0x2b0] ;  /* 0x0000ac0000047ab9 */ /* 0x000fe20000000a00 */
[----:B------:R-:W-:Y:S01]  /*09f0*/  LEA.HI.X.SX32 R7, R11, R7, 0x1, P3 ;  /* 0x000000070b077211 */ /* 0x000fe200018f0eff */
[----:B------:R-:W-:Y:S01]  /*0a00*/  @!P5 IMAD.MOV.U32 R3, RZ, RZ, 0x7f800000 ;  /* 0x7f800000ff03d424 */ /* 0x000fe200078e00ff */
[----:B--2---:R-:W-:-:S04]  /*0a10*/  LEA R4, P0, R2, UR4, 0x2 ;  /* 0x0000000402047c11 */ /* 0x004fc8000f8010ff */
[----:B------:R-:W-:-:S05]  /*0a20*/  LEA.HI.X R5, R2, UR5, R7, 0x2, P0 ;  /* 0x0000000502057c11 */ /* 0x000fca00080f1407 */
[----:B------:R2:W-:Y:S01]  /*0a30*/  @!P5 STG.E desc[UR10][R4.64], R3 ;  /* 0x000000030400d986 */ /* 0x0005e2000c10190a */
[----:B------:R-:W-:Y:S05]  /*0a40*/  @P6 EXIT ;  /* 0x000000000000694d */ /* 0x000fea0003800000 */
[----:B--2---:R-:W-:-:S05]  /*0a50*/  MOV R3, 0x7f800000 ;  /* 0x7f80000000037802 */ /* 0x004fca0000000f00 */
[----:B------:R-:W-:Y:S01]  /*0a60*/  STG.E desc[UR10][R4.64+0x80], R3 ;  /* 0x0000800304007986 */ /* 0x000fe2000c10190a */
[----:B------:R-:W-:Y:S05]  /*0a70*/  EXIT ;  /* 0x000000000000794d */ /* 0x000fea0003800000 */
.L_x_696:
[----:B------:R-:W1:Y:S01]  /*0a80*/  LDC.64 R2, c[0x0][0x368] ;  /* 0x0000da00ff027b82 */ /* 0x000e620000000a00 */
[----:B------:R-:W-:-:S07]  /*0a90*/  IMAD.MOV.U32 R10, RZ, RZ, R11 ;  /* 0x000000ffff0a7224 */ /* 0x000fce00078e000b */
[----:B------:R-:W2:Y:S01]  /*0aa0*/  LDC.64 R4, c[0x0][0x370] ;  /* 0x0000dc00ff047b82 */ /* 0x000ea20000000a00 */
[----:B-1----:R-:W-:-:S04]  /*0ab0*/  ISETP.NE.U32.AND P0, PT, R2, RZ, PT ;  /* 0x000000ff0200720c */ /* 0x002fc80003f05070 */
[----:B------:R-:W-:-:S13]  /*0ac0*/  ISETP.NE.AND.EX P0, PT, R3, RZ, PT, P0 ;  /* 0x000000ff0300720c */ /* 0x000fda0003f05300 */
[----:B------:R-:W1:Y:S02]  /*0ad0*/  @P0 LDC.64 R2, c[0x0][0x368] ;  /* 0x0000da00ff020b82 */ /* 0x000e640000000a00 */
[----:B-1----:R-:W-:-:S05]  /*0ae0*/  @P0 IMAD.WIDE R2, R11, 0x4, R2 ;  /* 0x000000040b020825 */ /* 0x002fca00078e0202 */
[----:B------:R1:W5:Y:S01]  /*0af0*/  @P0 LDG.E R10, desc[UR10][R2.64] ;  /* 0x0000000a020a0981 */ /* 0x000362000c1e1900 */
[----:B--2---:R-:W-:Y:S02]  /*0b00*/  ISETP.NE.U32.AND P0, PT, R4, RZ, PT ;  /* 0x000000ff0400720c */ /* 0x004fe40003f05070 */
[----:B------:R-:W-:Y:S02]  /*0b10*/  CS2R R186, SRZ ;  /* 0x0000000000ba7805 */ /* 0x000fe4000001ff00 */
[----:B------:R-:W-:Y:S02]  /*0b20*/  PLOP3.LUT P6, PT, PT, PT, PT, 0x8, 0x0 ;  /* 0x000000000000781c */ /* 0x000fe40003fce170 */
[----:B------:R-:W-:-:S13]  /*0b30*/  ISETP.NE.AND.EX P0, PT, R5, RZ, PT, P0 ;  /* 0x000000ff0500720c */ /* 0x000fda0003f05300 */
[----:B------:R-:W-:Y:S05]  /*0b40*/  @!P0 BRA `(.L_x_701) ;  /* 0x00000000002c8947 */ /* 0x000fea0003800000 */
[----:B-1----:R-:W1:Y:S01]  /*0b50*/  LDC.64 R2, c[0x0][0x378] ;  /* 0x0000de00ff027b82 */ /* 0x002e620000000a00 */
[----:B------:R-:W-:-:S05]  /*0b60*/  SHF.R.S32.HI R7, RZ, 0x1f, R11 ;  /* 0x0000001fff077819 */ /* 0x000fca000001140b */
[-C--:B-1----:R-:W-:Y:S02]  /*0b70*/  IMAD R0, R7, R2.reuse, RZ ;  /* 0x0000000207007224 */ /* 0x082fe400078e02ff */
[----:B------:R-:W-:-:S04]  /*0b80*/  IMAD.WIDE.U32 R6, R11, R2, RZ ;  /* 0x000000020b067225 */ /* 0x000fc800078e00ff */
[----:B------:R-:W-:Y:S01]  /*0b90*/  IMAD R3, R11, R3, R0 ;  /* 0x000000030b037224 */ /* 0x000fe200078e0200 */
[----:B------:R-:W-:-:S03]  /*0ba0*/  LEA R186, P0, R6, R4, 0x2 ;  /* 0x0000000406ba7211 */ /* 0x000fc600078010ff */
[----:B------:R-:W-:Y:S01]  /*0bb0*/  IMAD.IADD R3, R7, 0x1, R3 ;  /* 0x0000000107037824 */ /* 0x000fe200078e0203 */
[----:B------:R-:W-:-:S04]  /*0bc0*/  ISETP.NE.U32.AND P6, PT, R186, RZ, PT ;  /* 0x000000ffba00720c */ /* 0x000fc80003fc5070 */
[----:B------:R-:W-:-:S05]  /*0bd0*/  SHF.L.U64.HI R6, R6, 0x2, R3 ;  /* 0x0000000206067819 */ /* 0x000fca0000010203 */
[----:B------:R-:W-:-:S05]  /*0be0*/  IMAD.X R187, R6, 0x1, R5, P0 ;  /* 0x0000000106bb7824 */ /* 0x000fca00000e0605 */
[----:B------:R-:W-:-:S13]  /*0bf0*/  ISETP.NE.AND.EX P6, PT, R187, RZ, PT, P6 ;  /* 0x000000ffbb00720c */ /* 0x000fda0003fc5360 */
.L_x_701:
[----:B------:R-:W-:Y:S05]  /*0c00*/  @!P6 BRA `(.L_x_702) ;  /* 0x00000004003ce947 */ /* 0x000fea0003800000 */
[----:B------:R-:W1:Y:S01]  /*0c10*/  LDC R12, c[0x0][0x380] ;  /* 0x0000e000ff0c7b82 */ /* 0x000e620000000800 */
[----:B------:R-:W-:Y:S01]  /*0c20*/  LEA R15, R136, 0xffffff80, 0x7 ;  /* 0xffffff80880f7811 */ /* 0x000fe200078e38ff */
[----:B------:R-:W-:-:S03]  /*0c30*/  ULDC.64 UR4, c[0x0][0x260] ;  /* 0x0000980000047ab9 */ /* 0x000fc60000000a00 */
[----:B------:R-:W-:-:S03]  /*0c40*/  IABS R0, R15 ;  /* 0x0000000f00007213 */ /* 0x000fc60000000000 */
[----:B------:R-:W2:Y:S08]  /*0c50*/  LDC R9, c[0x0][0x278] ;  /* 0x00009e00ff097b82 */ /* 0x000eb00000000800 */
[----:B------:R-:W3:Y:S01]  /*0c60*/  LDC.64 R128, c[0x0][0x248] ;  /* 0x00009200ff807b82 */ /* 0x000ee20000000a00 */
[----:B-1----:R-:W-:-:S04]  /*0c70*/  IABS R3, R12 ;  /* 0x0000000c00037213 */ /* 0x002fc80000000000 */
[----:B------:R-:W1:Y:S08]  /*0c80*/  I2F.RP R6, R3 ;  /* 0x0000000300067306 */ /* 0x000e700000209400 */
[----:B-1----:R-:W1:Y:S02]  /*0c90*/  MUFU.RCP R4, R6 ;  /* 0x0000000600047308 */ /* 0x002e640000001000 */
[----:B-1----:R-:W-:-:S06]  /*0ca0*/  IADD3 R4, R4, 0xffffffe, RZ ;  /* 0x0ffffffe04047810 */ /* 0x002fcc0007ffe0ff */
[----:B------:R-:W1:Y:S02]  /*0cb0*/  F2I.FTZ.U32.TRUNC.NTZ R5, R4 ;  /* 0x0000000400057305 */ /* 0x000e64000021f000 */
[----:B-1----:R-:W-:Y:S01]  /*0cc0*/  IMAD.MOV R2, RZ, RZ, -R5 ;  /* 0x000000ffff027224 */ /* 0x002fe200078e0a05 */
[----:B------:R-:W-:-:S03]  /*0cd0*/  MOV R4, RZ ;  /* 0x000000ff00047202 */ /* 0x000fc60000000f00 */
[----:B------:R-:W-:-:S04]  /*0ce0*/  IMAD R2, R2, R3, RZ ;  /* 0x0000000302027224 */ /* 0x000fc800078e02ff */
[----:B------:R-:W-:-:S04]  /*0cf0*/  IMAD.HI.U32 R5, R5, R2, R4 ;  /* 0x0000000205057227 */ /* 0x000fc800078e0004 */
[----:B------:R-:W-:-:S04]  /*0d00*/  IMAD.MOV.U32 R2, RZ, RZ, R0 ;  /* 0x000000ffff027224 */ /* 0x000fc800078e0000 */
[----:B------:R-:W-:-:S05]  /*0d10*/  IMAD.HI.U32 R13, R5, R2, RZ ;  /* 0x00000002050d7227 */ /* 0x000fca00078e00ff */
[----:B------:R-:W-:-:S05]  /*0d20*/  IADD3 R0, -R13, RZ, RZ ;  /* 0x000000ff0d007210 */ /* 0x000fca0007ffe1ff */
[----:B------:R-:W-:-:S05]  /*0d30*/  IMAD R0, R3, R0, R2 ;  /* 0x0000000003007224 */ /* 0x000fca00078e0202 */
[----:B------:R-:W-:-:S13]  /*0d40*/  ISETP.GT.U32.AND P1, PT, R3, R0, PT ;  /* 0x000000000300720c */ /* 0x000fda0003f24070 */
[----:B------:R-:W-:Y:S01]  /*0d50*/  @!P1 IMAD.IADD R0, R0, 0x1, -R3 ;  /* 0x0000000100009824 */ /* 0x000fe200078e0a03 */
[----:B------:R-:W-:Y:S02]  /*0d60*/  @!P1 IADD3 R13, R13, 0x1, RZ ;  /* 0x000000010d0d9810 */ /* 0x000fe40007ffe0ff */
[----:B------:R-:W-:Y:S02]  /*0d70*/  ISETP.NE.AND P1, PT, R12, RZ, PT ;  /* 0x000000ff0c00720c */ /* 0x000fe40003f25270 */
[----:B------:R-:W-:Y:S02]  /*0d80*/  ISETP.GE.U32.AND P2, PT, R0, R3, PT ;  /* 0x000000030000720c */ /* 0x000fe40003f46070 */
[----:B------:R-:W-:-:S04]  /*0d90*/  LOP3.LUT R0, R15, R12, RZ, 0x3c, !PT ;  /* 0x0000000c0f007212 */ /* 0x000fc800078e3cff */
[----:B------:R-:W-:-:S07]  /*0da0*/  ISETP.GE.AND P0, PT, R0, RZ, PT ;  /* 0x000000ff0000720c */ /* 0x000fce0003f06270 */
[----:B------:R-:W-:-:S06]  /*0db0*/  @P2 VIADD R13, R13, 0x1 ;  /* 0x000000010d0d2836 */ /* 0x000fcc0000000000 */
[----:B------:R-:W-:Y:S02]  /*0dc0*/  @!P0 IADD3 R13, -R13, RZ, RZ ;  /* 0x000000ff0d0d8210 */ /* 0x000fe40007ffe1ff */
[----:B------:R-:W-:-:S05]  /*0dd0*/  @!P1 LOP3.LUT R13, RZ, R12, RZ, 0x33, !PT ;  /* 0x0000000cff0d9212 */ /* 0x000fca00078e33ff */
[----:B------:R-:W-:-:S05]  /*0de0*/  IMAD.WIDE R16, R13, 0x4, R186 ;  /* 0x000000040d107825 */ /* 0x000fca00078e02ba */
[----:B------:R-:W4:Y:S01]  /*0df0*/  LDG.E R0, desc[UR10][R16.64] ;  /* 0x0000000a10007981 */ /* 0x000f22000c1e1900 */
[----:B--2---:R-:W-:Y:S02]  /*0e00*/  IABS R2, R9 ;  /* 0x0000000900027213 */ /* 0x004fe40000000000 */
[----:B-----5:R-:W-:Y:S02]  /*0e10*/  IADD3 R10, -R13, RZ, RZ ;  /* 0x000000ff0d0a7210 */ /* 0x020fe40007ffe1ff */
[----:B------:R-:W1:Y:S03]  /*0e20*/  I2F.RP R5, R2 ;  /* 0x0000000200057306 */ /* 0x000e660000209400 */
[----:B------:R-:W-:-:S05]  /*0e30*/  IMAD R15, R12, R10, R15 ;  /* 0x0000000a0c0f7224 */ /* 0x000fca00078e020f */
[----:B------:R-:W-:Y:S01]  /*0e40*/  SHF.R.S32.HI R13, RZ, 0x1f, R15 ;  /* 0x0000001fff0d7819 */ /* 0x000fe2000001140f */
[----:B-1----:R-:W1:Y:S02]  /*0e50*/  MUFU.RCP R6, R5 ;  /* 0x0000000500067308 */ /* 0x002e640000001000 */
[----:B-1----:R-:W-:-:S06]  /*0e60*/  VIADD R6, R6, 0xffffffe ;  /* 0x0ffffffe06067836 */ /* 0x002fcc0000000000 */
[----:B------:R-:W1:Y:S02]  /*0e70*/  F2I.FTZ.U32.TRUNC.NTZ R7, R6 ;  /* 0x0000000600077305 */ /* 0x000e64000021f000 */
[----:B-1----:R-:W-:Y:S01]  /*0e80*/  IADD3 R3, RZ, -R7, RZ ;  /* 0x80000007ff037210 */ /* 0x002fe20007ffe0ff */
[----:B------:R-:W-:-:S04]  /*0e90*/  IMAD.MOV.U32 R6, RZ, RZ, RZ ;  /* 0x000000ffff067224 */ /* 0x000fc800078e00ff */
[----:B------:R-:W-:Y:S01]  /*0ea0*/  IMAD R4, R3, R2, RZ ;  /* 0x0000000203047224 */ /* 0x000fe200078e02ff */
[----:B------:R-:W-:-:S03]  /*0eb0*/  IABS R3, R24 ;  /* 0x0000001800037213 */ /* 0x000fc60000000000 */
[----:B------:R-:W-:Y:S01]  /*0ec0*/  IMAD.HI.U32 R7, R7, R4, R6 ;  /* 0x0000000407077227 */ /* 0x000fe200078e0006 */
[----:B------:R-:W-:-:S05]  /*0ed0*/  MOV R4, R3 ;  /* 0x0000000300047202 */ /* 0x000fca0000000f00 */
[----:B------:R-:W-:-:S04]  /*0ee0*/  IMAD.HI.U32 R8, R7, R4, RZ ;  /* 0x0000000407087227 */ /* 0x000fc800078e00ff */
[----:B------:R-:W-:-:S04]  /*0ef0*/  IMAD.MOV R3, RZ, RZ, -R8 ;  /* 0x000000ffff037224 */ /* 0x000fc800078e0a08 */
[C---:B------:R-:W-:Y:S02]  /*0f00*/  IMAD R3, R2.reuse, R3, R4 ;  /* 0x0000000302037224 */ /* 0x040fe400078e0204 */
[----:B------:R-:W1:Y:S03]  /*0f10*/  LDC.64 R4, c[0x0][0x230] ;  /* 0x00008c00ff047b82 */ /* 0x000e660000000a00 */
[----:B------:R-:W-:-:S13]  /*0f20*/  ISETP.GT.U32.AND P1, PT, R2, R3, PT ;  /* 0x000000030200720c */ /* 0x000fda0003f24070 */
[-C--:B------:R-:W-:Y:S01]  /*0f30*/  @!P1 IADD3 R3, R3, -R2.reuse, RZ ;  /* 0x8000000203039210 */ /* 0x080fe20007ffe0ff */
[----:B------:R-:W-:Y:S01]  /*0f40*/  @!P1 VIADD R8, R8, 0x1 ;  /* 0x0000000108089836 */ /* 0x000fe20000000000 */
[----:B------:R-:W-:Y:S02]  /*0f50*/  ISETP.NE.AND P1, PT, R9, RZ, PT ;  /* 0x000000ff0900720c */ /* 0x000fe40003f25270 */
[----:B------:R-:W-:Y:S02]  /*0f60*/  ISETP.GE.U32.AND P2, PT, R3, R2, PT ;  /* 0x000000020300720c */ /* 0x000fe40003f46070 */
[----:B------:R-:W-:-:S04]  /*0f70*/  LOP3.LUT R2, R24, R9, RZ, 0x3c, !PT ;  /* 0x0000000918027212 */ /* 0x000fc800078e3cff */
[----:B------:R-:W-:Y:S02]  /*0f80*/  ISETP.GE.AND P0, PT, R2, RZ, PT ;  /* 0x000000ff0200720c */ /* 0x000fe40003f06270 */
[----:B------:R-:W2:Y:S05]  /*0f90*/  LDC.64 R2, c[0x0][0x238] ;  /* 0x00008e00ff027b82 */ /* 0x000eaa0000000a00 */
[----:B------:R-:W-:-:S06]  /*0fa0*/  @P2 VIADD R8, R8, 0x1 ;  /* 0x0000000108082836 */ /* 0x000fcc0000000000 */
[----:B------:R-:W-:Y:S02]  /*0fb0*/  @!P0 IADD3 R8, -R8, RZ, RZ ;  /* 0x000000ff08088210 */ /* 0x000fe40007ffe1ff */
[----:B------:R-:W-:-:S04]  /*0fc0*/  @!P1 LOP3.LUT R8, RZ, R9, RZ, 0x33, !PT ;  /* 0x00000009ff089212 */ /* 0x000fc800078e33ff */
[----:B------:R-:W-:Y:S02]  /*0fd0*/  SHF.R.S32.HI R9, RZ, 0x1f, R8 ;  /* 0x0000001fff097819 */ /* 0x000fe40000011408 */
[----:B----4-:R-:W-:Y:S01]  /*0fe0*/  SHF.R.S32.HI R7, RZ, 0x1f, R0 ;  /* 0x0000001fff077819 */ /* 0x010fe20000011400 */
[----:B-1----:R-:W-:-:S04]  /*0ff0*/  IMAD.WIDE.U32 R16, R0, R4, RZ ;  /* 0x0000000400107225 */ /* 0x002fc800078e00ff */
[----:B------:R-:W-:Y:S02]  /*1000*/  IMAD R6, R7, R4, RZ ;  /* 0x0000000407067224 */ /* 0x000fe400078e02ff */
[----:B---3--:R-:W-:Y:S02]  /*1010*/  IMAD R4, R13, R128, RZ ;  /* 0x000000800d047224 */ /* 0x008fe400078e02ff */
[----:B------:R-:W-:Y:S02]  /*1020*/  IMAD R5, R0, R5, R6 ;  /* 0x0000000500057224 */ /* 0x000fe400078e0206 */
[----:B------:R-:W-:Y:S02]  /*1030*/  IMAD R4, R15, R129, R4 ;  /* 0x000000810f047224 */ /* 0x000fe400078e0204 */
[----:B--2---:R-:W-:Y:S01]  /*1040*/  IMAD R7, R7, R2, RZ ;  /* 0x0000000207077224 */ /* 0x004fe200078e02ff */
[----:B------:R-:W-:Y:S01]  /*1050*/  IADD3 R17, R17, R5, RZ ;  /* 0x0000000511117210 */ /* 0x000fe20007ffe0ff */
[----:B------:R-:W-:-:S02]  /*1060*/  IMAD R5, R9, UR4, RZ ;  /* 0x0000000409057c24 */ /* 0x000fc4000f8e02ff */
[----:B------:R-:W-:Y:S02]  /*1070*/  IMAD R3, R0, R3, R7 ;  /* 0x0000000300037224 */ /* 0x000fe400078e0207 */
[----:B------:R-:W-:-:S04]  /*1080*/  IMAD.WIDE.U32 R16, R15, R128, R16 ;  /* 0x000000800f107225 */ /* 0x000fc800078e0010 */
[----:B------:R-:W-:Y:S02]  /*1090*/  IMAD.IADD R17, R17, 0x1, R4 ;  /* 0x0000000111117824 */ /* 0x000fe400078e0204 */
[----:B------:R-:W-:-:S04]  /*10a0*/  IMAD.WIDE.U32 R20, R0, R2, RZ ;  /* 0x0000000200147225 */ /* 0x000fc800078e00ff */
[C---:B------:R-:W-:Y:S01]  /*10b0*/  IMAD R5, R8.reuse, UR5, R5 ;  /* 0x0000000508057c24 */ /* 0x040fe2000f8e0205 */
[----:B------:R-:W-:Y:S01]  /*10c0*/  IADD3 R6, R21, R3, RZ ;  /* 0x0000000315067210 */ /* 0x000fe20007ffe0ff */
[----:B------:R-:W-:-:S05]  /*10d0*/  IMAD.WIDE.U32 R22, R8, UR4, R16 ;  /* 0x0000000408167c25 */ /* 0x000fca000f8e0010 */
[----:B------:R-:W-:Y:S01]  /*10e0*/  IADD3 R0, R23, R5, RZ ;  /* 0x0000000517007210 */ /* 0x000fe20007ffe0ff */
[----:B------:R-:W-:Y:S06]  /*10f0*/  BRA `(.L_x_703) ;  /* 0x0000000400287947 */ /* 0x000fec0003800000 */
.L_x_702:
[----:B------:R-:W1:Y:S01]  /*1100*/  LDC R9, c[0x0][0x278] ;  /* 0x00009e00ff097b82 */ /* 0x000e620000000800 */
[----:B------:R-:W-:Y:S02]  /*1110*/  ISETP.NE.AND P3, PT, R17, -0x1, PT ;  /* 0xffffffff1100780c */ /* 0x000fe40003f65270 */
[----:B------:R-:W-:-:S04]  /*1120*/  LEA R15, R136, 0xffffff80, 0x7 ;  /* 0xffffff80880f7811 */ /* 0x000fc800078e38ff */
[----:B------:R-:W-:-:S07]  /*1130*/  SHF.R.S32.HI R13, RZ, 0x1f, R15 ;  /* 0x0000001fff0d7819 */ /* 0x000fce000001140f */
[----:B------:R-:W2:Y:S01]  /*1140*/  @P3 LDC.64 R128, c[0x0][0x248] ;  /* 0x00009200ff803b82 */ /* 0x000ea20000000a00 */
[----:B------:R-:W-:Y:S01]  /*1150*/  @P3 IMAD.IADD R20, R12, 0x1, R17 ;  /* 0x000000010c143824 */ /* 0x000fe200078e0211 */
[----:B-1----:R-:W-:-:S04]  /*1160*/  IABS R3, R9 ;  /* 0x0000000900037213 */ /* 0x002fc80000000000 */
[----:B------:R-:W1:Y:S01]  /*1170*/  I2F.RP R6, R3 ;  /* 0x0000000300067306 */ /* 0x000e620000209400 */
[C---:B--2---:R-:W-:Y:S02]  /*1180*/  @P3 IMAD R7, R20.reuse, R129, RZ ;  /* 0x0000008114073224 */ /* 0x044fe400078e02ff */
[----:B------:R-:W-:-:S05]  /*1190*/  @P3 IMAD.WIDE.U32 R20, R20, R128, RZ ;  /* 0x0000008014143225 */ /* 0x000fca00078e00ff */
[----:B-1----:R-:W1:Y:S01]  /*11a0*/  MUFU.RCP R4, R6 ;  /* 0x0000000600047308 */ /* 0x002e620000001000 */
[----:B------:R-:W-:Y:S01]  /*11b0*/  @P3 IADD3 R7, R21, R7, RZ ;  /* 0x0000000715073210 */ /* 0x000fe20007ffe0ff */
[----:B-1----:R-:W-:Y:S01]  /*11c0*/  VIADD R4, R4, 0xffffffe ;  /* 0x0ffffffe04047836 */ /* 0x002fe20000000000 */
[----:B------:R-:W-:-:S05]  /*11d0*/  @P3 MOV R6, R20 ;  /* 0x0000001400063202 */ /* 0x000fca0000000f00 */
[----:B------:R-:W1:Y:S02]  /*11e0*/  F2I.FTZ.U32.TRUNC.NTZ R5, R4 ;  /* 0x0000000400057305 */ /* 0x000e64000021f000 */
[----:B-1----:R-:W-:Y:S01]  /*11f0*/  IMAD.MOV R0, RZ, RZ, -R5 ;  /* 0x000000ffff007224 */ /* 0x002fe200078e0a05 */
[----:B------:R-:W-:-:S03]  /*1200*/  MOV R4, RZ ;  /* 0x000000ff00047202 */ /* 0x000fc60000000f00 */
[----:B------:R-:W-:Y:S01]  /*1210*/  IMAD R2, R0, R3, RZ ;  /* 0x0000000300027224 */ /* 0x000fe200078e02ff */
[----:B------:R-:W-:-:S03]  /*1220*/  IABS R0, R24 ;  /* 0x0000001800007213 */ /* 0x000fc60000000000 */
[----:B------:R-:W-:-:S04]  /*1230*/  IMAD.HI.U32 R5, R5, R2, R4 ;  /* 0x0000000205057227 */ /* 0x000fc800078e0004 */
[----:B------:R-:W-:-:S04]  /*1240*/  IMAD.MOV.U32 R2, RZ, RZ, R0 ;  /* 0x000000ffff027224 */ /* 0x000fc800078e0000 */
[----:B------:R-:W-:Y:S02]  /*1250*/  IMAD.HI.U32 R8, R5, R2, RZ ;  /* 0x0000000205087227 */ /* 0x000fe400078e00ff */
[----:B------:R-:W1:Y:S02]  /*1260*/  @P3 LDC.64 R4, c[0x0][0x250] ;  /* 0x00009400ff043b82 */ /* 0x000e640000000a00 */
[----:B------:R-:W-:-:S04]  /*1270*/  IMAD.MOV R0, RZ, RZ, -R8 ;  /* 0x000000ffff007224 */ /* 0x000fc800078e0a08 */
[----:B------:R-:W-:-:S05]  /*1280*/  IMAD R0, R3, R0, R2 ;  /* 0x0000000003007224 */ /* 0x000fca00078e0202 */
[----:B------:R-:W-:-:S13]  /*1290*/  ISETP.GT.U32.AND P0, PT, R3, R0, PT ;  /* 0x000000000300720c */ /* 0x000fda0003f04070 */
[-C--:B------:R-:W-:Y:S02]  /*12a0*/  @!P0 IADD3 R0, R0, -R3.reuse, RZ ;  /* 0x8000000300008210 */ /* 0x080fe40007ffe0ff */
[----:B------:R-:W-:Y:S02]  /*12b0*/  @!P0 IADD3 R8, R8, 0x1, RZ ;  /* 0x0000000108088810 */ /* 0x000fe40007ffe0ff */
[----:B------:R-:W-:Y:S02]  /*12c0*/  ISETP.GE.U32.AND P2, PT, R0, R3, PT ;  /* 0x000000030000720c */ /* 0x000fe40003f46070 */
[----:B------:R-:W2:Y:S01]  /*12d0*/  LDC.64 R2, c[0x0][0x260] ;  /* 0x00009800ff027b82 */ /* 0x000ea20000000a00 */
[----:B------:R-:W-:Y:S02]  /*12e0*/  LOP3.LUT R0, R24, R9, RZ, 0x3c, !PT ;  /* 0x0000000918007212 */ /* 0x000fe400078e3cff */
[----:B------:R-:W-:Y:S02]  /*12f0*/  ISETP.NE.AND P0, PT, R9, RZ, PT ;  /* 0x000000ff0900720c */ /* 0x000fe40003f05270 */
[----:B------:R-:W-:-:S06]  /*1300*/  ISETP.GE.AND P1, PT, R0, RZ, PT ;  /* 0x000000ff0000720c */ /* 0x000fcc0003f26270 */
[----:B------:R-:W-:-:S07]  /*1310*/  @P2 VIADD R8, R8, 0x1 ;  /* 0x0000000108082836 */ /* 0x000fce0000000000 */
[----:B------:R-:W-:Y:S01]  /*1320*/  @!P1 IMAD.MOV R8, RZ, RZ, -R8 ;  /* 0x000000ffff089224 */ /* 0x000fe200078e0a08 */
[----:B-1----:R-:W-:Y:S06]  /*1330*/  @P3 BRA `(.L_x_704) ;  /* 0x0000000000303947 */ /* 0x002fec0003800000 */
[----:B------:R-:W1:Y:S01]  /*1340*/  LDC.64 R128, c[0x0][0x248] ;  /* 0x00009200ff807b82 */ /* 0x000e620000000a00 */
[----:B------:R-:W-:-:S07]  /*1350*/  SHF.R.S32.HI R21, RZ, 0x1f, R12 ;  /* 0x0000001fff157819 */ /* 0x000fce000001140c */
[----:B------:R-:W3:Y:S01]  /*1360*/  LDC.64 R6, c[0x0][0x230] ;  /* 0x00008c00ff067b82 */ /* 0x000ee20000000a00 */
[-C--:B-1----:R-:W-:Y:S01]  /*1370*/  IMAD R14, R21, R128.reuse, RZ ;  /* 0x00000080150e7224 */ /* 0x082fe200078e02ff */
[----:B-----5:R-:W-:Y:S01]  /*1380*/  SHF.R.S32.HI R21, RZ, 0x1f, R10 ;  /* 0x0000001fff157819 */ /* 0x020fe2000001140a */
[----:B------:R-:W-:-:S04]  /*1390*/  IMAD.WIDE.U32 R22, R12, R128, RZ ;  /* 0x000000800c167225 */ /* 0x000fc800078e00ff */
[----:B------:R-:W-:Y:S02]  /*13a0*/  IMAD R14, R12, R129, R14 ;  /* 0x000000810c0e7224 */ /* 0x000fe400078e020e */
[----:B---3--:R-:W-:-:S03]  /*13b0*/  IMAD R0, R21, R6, RZ ;  /* 0x0000000615007224 */ /* 0x008fc600078e02ff */
[----:B------:R-:W-:Y:S01]  /*13c0*/  IADD3 R23, R23, R14, RZ ;  /* 0x0000000e17177210 */ /* 0x000fe20007ffe0ff */
[C---:B------:R-:W-:Y:S02]  /*13d0*/  IMAD R0, R10.reuse, R7, R0 ;  /* 0x000000070a007224 */ /* 0x040fe400078e0200 */
[----:B------:R-:W-:-:S05]  /*13e0*/  IMAD.WIDE.U32 R6, R10, R6, R22 ;  /* 0x000000060a067225 */ /* 0x000fca00078e0016 */
[----:B------:R-:W-:-:S07]  /*13f0*/  IADD3 R7, R7, R0, RZ ;  /* 0x0000000007077210 */ /* 0x000fce0007ffe0ff */
.L_x_704:
[----:B------:R-:W-:Y:S01]  /*1400*/  IMAD R0, R13, R128, RZ ;  /* 0x000000800d007224 */ /* 0x000fe200078e02ff */
[----:B------:R-:W-:Y:S01]  /*1410*/  @!P0 LOP3.LUT R8, RZ, R9, RZ, 0x33, !PT ;  /* 0x00000009ff088212 */ /* 0x000fe200078e33ff */
[----:B------:R-:W-:Y:S01]  /*1420*/  IMAD.WIDE.U32 R22, R128, R15, R6 ;  /* 0x0000000f80167225 */ /* 0x000fe200078e0006 */
[----:B------:R-:W-:Y:S02]  /*1430*/  @P3 IADD3 R6, R12, R17, RZ ;  /* 0x000000110c063210 */ /* 0x000fe40007ffe0ff */
[----:B------:R-:W-:Y:S01]  /*1440*/  SHF.R.S32.HI R9, RZ, 0x1f, R8 ;  /* 0x0000001fff097819 */ /* 0x000fe20000011408 */
[----:B------:R-:W-:Y:S02]  /*1450*/  IMAD R7, R129, R15, R0 ;  /* 0x0000000f81077224 */ /* 0x000fe400078e0200 */
[----:B------:R-:W-:-:S03]  /*1460*/  @P3 IMAD.WIDE.U32 R20, R6, R4, RZ ;  /* 0x0000000406143225 */ /* 0x000fc600078e00ff */
[----:B------:R-:W-:Y:S01]  /*1470*/  IADD3 R23, R23, R7, RZ ;  /* 0x0000000717177210 */ /* 0x000fe20007ffe0ff */
[-C--:B--2---:R-:W-:Y:S02]  /*1480*/  IMAD R0, R9, R2.reuse, RZ ;  /* 0x0000000209007224 */ /* 0x084fe400078e02ff */
[----:B------:R-:W-:Y:S02]  /*1490*/  @P3 IMAD R6, R6, R5, R21 ;  /* 0x0000000506063224 */ /* 0x000fe400078e0215 */
[----:B------:R-:W-:-:S04]  /*14a0*/  IMAD.WIDE.U32 R22, R8, R2, R22 ;  /* 0x0000000208167225 */ /* 0x000fc800078e0016 */
[----:B------:R-:W-:-:S05]  /*14b0*/  IMAD R0, R8, R3, R0 ;  /* 0x0000000308007224 */ /* 0x000fca00078e0200 */
[----:B------:R-:W-:Y:S01]  /*14c0*/  IADD3 R0, R23, R0, RZ ;  /* 0x0000000017007210 */ /* 0x000fe20007ffe0ff */
[----:B------:R-:W-:Y:S06]  /*14d0*/  @P3 BRA `(.L_x_703) ;  /* 0x0000000000303947 */ /* 0x000fec0003800000 */
[----:B------:R-:W1:Y:S01]  /*14e0*/  LDC.64 R4, c[0x0][0x250] ;  /* 0x00009400ff047b82 */ /* 0x000e620000000a00 */
[----:B------:R-:W-:-:S07]  /*14f0*/  SHF.R.S32.HI R7, RZ, 0x1f, R12 ;  /* 0x0000001fff077819 */ /* 0x000fce000001140c */
[----:B------:R-:W2:Y:S01]  /*1500*/  LDC.64 R2, c[0x0][0x238] ;  /* 0x00008e00ff027b82 */ /* 0x000ea20000000a00 */
[-C--:B-1----:R-:W-:Y:S01]  /*1510*/  IMAD R6, R7, R4.reuse, RZ ;  /* 0x0000000407067224 */ /* 0x082fe200078e02ff */
[----:B-----5:R-:W-:Y:S01]  /*1520*/  SHF.R.S32.HI R7, RZ, 0x1f, R10 ;  /* 0x0000001fff077819 */ /* 0x020fe2000001140a */
[----:B------:R-:W-:-:S04]  /*1530*/  IMAD.WIDE.U32 R16, R12, R4, RZ ;  /* 0x000000040c107225 */ /* 0x000fc800078e00ff */
[----:B------:R-:W-:Y:S02]  /*1540*/  IMAD R5, R12, R5, R6 ;  /* 0x000000050c057224 */ /* 0x000fe400078e0206 */
[----:B--2---:R-:W-:-:S03]  /*1550*/  IMAD R7, R7, R2, RZ ;  /* 0x0000000207077224 */ /* 0x004fc600078e02ff */
[----:B------:R-:W-:Y:S01]  /*1560*/  IADD3 R17, R17, R5, RZ ;  /* 0x0000000511117210 */ /* 0x000fe20007ffe0ff */
[C---:B------:R-:W-:Y:S02]  /*1570*/  IMAD R3, R10.reuse, R3, R7 ;  /* 0x000000030a037224 */ /* 0x040fe400078e0207 */
[----:B------:R-:W-:-:S05]  /*1580*/  IMAD.WIDE.U32 R20, R10, R2, R16 ;  /* 0x000000020a147225 */ /* 0x000fca00078e0010 */
[----:B------:R-:W-:-:S07]  /*1590*/  IADD3 R6, R21, R3, RZ ;  /* 0x0000000315067210 */ /* 0x000fce0007ffe0ff */
.L_x_703:
[----:B------:R-:W-:Y:S01]  /*15a0*/  ISETP.NE.AND P0, PT, R180, -0x1, PT ;  /* 0xffffffffb400780c */ /* 0x000fe20003f05270 */
[----:B------:R-:W1:Y:S01]  /*15b0*/  S2UR UR8, SR_CgaCtaId ;  /* 0x00000000000879c3 */ /* 0x000e620000008800 */
[----:B------:R-:W-:Y:S01]  /*15c0*/  SHF.R.S32.HI R14, RZ, 0x1f, R121 ;  /* 0x0000001fff0e7819 */ /* 0x000fe20000011479 */
[----:B------:R-:W-:Y:S01]  /*15d0*/  IMAD.IADD R23, R183, 0x1, -R126 ;  /* 0x00000001b7177824 */ /* 0x000fe200078e0a7e */
[----:B------:R-:W-:Y:S01]  /*15e0*/  ULDC.64 UR4, c[0x0][0x268] ;  /* 0x00009a0000047ab9 */ /* 0x000fe20000000a00 */
[----:B------:R-:W-:Y:S01]  /*15f0*/  ULDC.64 UR6, c[0x0][0x258] ;  /* 0x0000960000067ab9 */ /* 0x000fe20000000a00 */
[CC--:B------:R-:W-:Y:S01]  /*1600*/  LEA.HI R21, R14.reuse, R121.reuse, RZ, 0x2 ;  /* 0x000000790e157211 */ /* 0x0c0fe200078f10ff */
[----:B------:R-:W-:Y:S01]  /*1610*/  IMAD R9, R9, UR4, RZ ;  /* 0x0000000409097c24 */ /* 0x000fe2000f8e02ff */
[----:B------:R-:W-:Y:S01]  /*1620*/  LEA.HI R12, R14, R121, RZ, 0x3 ;  /* 0x000000790e0c7211 */ /* 0x000fe200078f18ff */
[----:B------:R-:W-:Y:S01]  /*1630*/  VIADD R181, R136, 0xffffffff ;  /* 0xffffffff88b57836 */ /* 0x000fe20000000000 */
[----:B------:R-:W-:Y:S01]  /*1640*/  LOP3.LUT R184, R21, 0xfffffffc, RZ, 0xc0, !PT ;  /* 0xfffffffc15b87812 */ /* 0x000fe200078ec0ff */
[----:B------:R-:W-:Y:S01]  /*1650*/  UMOV UR9, 0x400 ;  /* 0x0000040000097882 */ /* 0x000fe20000000000 */
[----:B------:R-:W-:Y:S01]  /*1660*/  SHF.R.S32.HI R7, RZ, 0x3, R12 ;  /* 0x00000003ff077819 */ /* 0x000fe2000001140c */
[----:B------:R-:W2:Y:S01]  /*1670*/  @!P0 LDC.64 R2, c[0x0][0x228] ;  /* 0x00008a00ff028b82 */ /* 0x000ea20000000a00 */
[----:B------:R-:W-:Y:S01]  /*1680*/  SHF.R.S32.HI R16, RZ, 0x2, R21 ;  /* 0x00000002ff107819 */ /* 0x000fe20000011415 */
[----:B------:R-:W-:Y:S01]  /*1690*/  IMAD.IADD R184, R121, 0x1, -R184 ;  /* 0x0000000179b87824 */ /* 0x000fe200078e0ab8 */
[----:B------:R-:W-:Y:S01]  /*16a0*/  @!P0 SHF.R.S32.HI R25, RZ, 0x1f, R11 ;  /* 0x0000001fff198819 */ /* 0x000fe2000001140b */
[----:B------:R-:W-:Y:S01]  /*16b0*/  IMAD.SHL.U32 R27, R7, 0x40, RZ ;  /* 0x00000040071b7824 */ /* 0x000fe200078e00ff */
[CC--:B------:R-:W-:Y:S01]  /*16c0*/  ISETP.GE.AND P4, PT, R16.reuse, R23.reuse, PT ;  /* 0x000000171000720c */ /* 0x0c0fe20003f86270 */
[----:B-----5:R-:W-:Y:S01]  /*16d0*/  VIADD R10, R16, 0x20 ;  /* 0x00000020100a7836 */ /* 0x020fe20000000000 */
[----:B------:R-:W-:Y:S01]  /*16e0*/  SHF.L.U32 R184, R184, 0x3, RZ ;  /* 0x00000003b8b87819 */ /* 0x000fe200000006ff */
[----:B------:R-:W3:Y:S01]  /*16f0*/  @P0 LDC.64 R4, c[0x0][0x240] ;  /* 0x00009000ff040b82 */ /* 0x000ee20000000a00 */
[----:B------:R-:W-:Y:S01]  /*1700*/  LOP3.LUT R27, R27, 0xc0, RZ, 0xc0, !PT ;  /* 0x000000c01b1b7812 */ /* 0x000fe200078ec0ff */
[----:B------:R-:W-:Y:S01]  /*1710*/  BSSY B0, `(.L_x_705) ;  /* 0x0000050000007945 */ /* 0x000fe20003800000 */
[----:B------:R-:W-:Y:S01]  /*1720*/  ISETP.GE.AND P2, PT, R10, R23, PT ;  /* 0x000000170a00720c */ /* 0x000fe20003f46270 */
[----:B------:R-:W-:Y:S01]  /*1730*/  VIADD R175, R184, 0x20 ;  /* 0x00000020b8af7836 */ /* 0x000fe20000000000 */
[----:B------:R-:W-:-:S02]  /*1740*/  LOP3.LUT R23, R27, 0x18, R184, 0xf8, !PT ;  /* 0x000000181b177812 */ /* 0x000fc400078ef8b8 */
[----:B------:R-:W-:Y:S02]  /*1750*/  SHF.R.U32.HI R182, RZ, 0x3, R27 ;  /* 0x00000003ffb67819 */ /* 0x000fe4000001161b */
[----:B------:R-:W-:Y:S02]  /*1760*/  LEA.HI R21, R21, R16, RZ, 0x1 ;  /* 0x0000001015157211 */ /* 0x000fe400078f08ff */
[----:B------:R-:W-:Y:S02]  /*1770*/  LEA.HI R124, R14, R121, RZ, 0x5 ;  /* 0x000000790e7c7211 */ /* 0x000fe400078f28ff */
[----:B------:R-:W-:Y:S02]  /*1780*/  LOP3.LUT R21, R21, 0x7fffffe, RZ, 0xc0, !PT ;  /* 0x07fffffe15157812 */ /* 0x000fe400078ec0ff */
[----:B------:R-:W-:Y:S01]  /*1790*/  IADD3 R20, P1, R184, R20, RZ ;  /* 0x00000014b8147210 */ /* 0x000fe20007f3e0ff */
[----:B--2---:R-:W-:Y:S01]  /*17a0*/  @!P0 IMAD R26, R25, R2, RZ ;  /* 0x00000002191a8224 */ /* 0x004fe200078e02ff */
[----:B------:R-:W-:-:S02]  /*17b0*/  SHF.R.S32.HI R125, RZ, 0x5, R124 ;  /* 0x00000005ff7d7819 */ /* 0x000fc4000001147c */
[C---:B------:R-:W-:Y:S01]  /*17c0*/  IADD3 R22, P3, R184.reuse, R22, RZ ;  /* 0x00000016b8167210 */ /* 0x040fe20007f7e0ff */
[----:B------:R-:W-:Y:S01]  /*17d0*/  @!P0 IMAD R3, R11, R3, R26 ;  /* 0x000000030b038224 */ /* 0x000fe200078e021a */
[----:B------:R-:W-:Y:S01]  /*17e0*/  LOP3.LUT R182, R23, R182, RZ, 0x3c, !PT ;  /* 0x000000b617b67212 */ /* 0x000fe200078e3cff */
[----:B------:R-:W-:Y:S01]  /*17f0*/  @!P0 IMAD.WIDE.U32 R26, R11, R2, RZ ;  /* 0x000000020b1a8225 */ /* 0x000fe200078e00ff */
[----:B------:R-:W-:Y:S02]  /*1800*/  SHF.R.S32.HI R17, RZ, 0x1f, R16 ;  /* 0x0000001fff117819 */ /* 0x000fe40000011410 */
[----:B------:R-:W-:Y:S01]  /*1810*/  IADD3 R174, R184, 0x40, RZ ;  /* 0x00000040b8ae7810 */ /* 0x000fe20007ffe0ff */
[----:B---3--:R-:W-:-:S04]  /*1820*/  @P0 IMAD.WIDE.U32 R28, R180, R4, RZ ;  /* 0x00000004b41c0225 */ /* 0x008fc800078e00ff */
[----:B------:R-:W-:Y:S02]  /*1830*/  @P0 IMAD R5, R180, R5, R29 ;  /* 0x00000005b4050224 */ /* 0x000fe400078e021d */
[----:B------:R-:W-:Y:S01]  /*1840*/  @P0 IMAD.MOV.U32 R2, RZ, RZ, R28 ;  /* 0x000000ffff020224 */ /* 0x000fe200078e001c */
[----:B------:R-:W-:Y:S01]  /*1850*/  @!P0 MOV R2, R26 ;  /* 0x0000001a00028202 */ /* 0x000fe20000000f00 */
[----:B------:R-:W-:Y:S01]  /*1860*/  @!P0 IMAD.IADD R5, R27, 0x1, R3 ;  /* 0x000000011b058824 */ /* 0x000fe200078e0203 */
[----:B------:R-:W-:Y:S01]  /*1870*/  SHF.R.S32.HI R3, RZ, 0x1f, R184 ;  /* 0x0000001fff037819 */ /* 0x000fe200000114b8 */
[----:B------:R-:W-:Y:S01]  /*1880*/  IMAD.IADD R4, R16, 0x1, -R21 ;  /* 0x0000000110047824 */ /* 0x000fe200078e0a15 */
[----:B------:R-:W-:Y:S01]  /*1890*/  SHF.R.S32.HI R27, RZ, 0x1f, R24 ;  /* 0x0000001fff1b7819 */ /* 0x000fe20000011418 */
[----:B------:R-:W-:Y:S01]  /*18a0*/  IMAD.WIDE R18, R19, 0x40, R16 ;  /* 0x0000004013127825 */ /* 0x000fe200078e0210 */
[----:B------:R-:W-:Y:S02]  /*18b0*/  IADD3 R2, P0, R184, R2, RZ ;  /* 0x00000002b8027210 */ /* 0x000fe40007f1e0ff */
[C---:B------:R-:W-:Y:S01]  /*18c0*/  IADD3.X R23, R3.reuse, R0, RZ, P3, !PT ;  /* 0x0000000003177210 */ /* 0x040fe20001ffe4ff */
[----:B------:R-:W-:Y:S01]  /*18d0*/  IMAD.X R21, R3, 0x1, R6, P1 ;  /* 0x0000000103157824 */ /* 0x000fe200008e0606 */
[----:B------:R-:W-:Y:S01]  /*18e0*/  SHF.L.U32 R0, R181, 0x7, RZ ;  /* 0x00000007b5007819 */ /* 0x000fe200000006ff */
[----:B------:R-:W-:-:S02]  /*18f0*/  IMAD R11, R125, 0x8, R4 ;  /* 0x000000087d0b7824 */ /* 0x000fc400078e0204 */
[----:B------:R-:W-:Y:S02]  /*1900*/  IMAD R27, R27, UR6, RZ ;  /* 0x000000061b1b7c24 */ /* 0x000fe4000f8e02ff */
[----:B------:R-:W-:Y:S02]  /*1910*/  IMAD.X R3, R3, 0x1, R5, P0 ;  /* 0x0000000103037824 */ /* 0x000fe400000e0605 */
[C---:B------:R-:W-:Y:S02]  /*1920*/  IMAD R6, R8.reuse, UR5, R9 ;  /* 0x0000000508067c24 */ /* 0x040fe4000f8e0209 */
[----:B------:R-:W-:Y:S01]  /*1930*/  IMAD.WIDE.U32 R8, R8, UR4, R20 ;  /* 0x0000000408087c25 */ /* 0x000fe2000f8e0014 */
[----:B-1----:R-:W-:-:S03]  /*1940*/  ULEA UR4, UR8, UR9, 0x18 ;  /* 0x0000000908047291 */ /* 0x002fc6000f8ec03f */
[----:B------:R-:W-:Y:S02]  /*1950*/  IMAD.U32 R182, R11, 0x20, R182 ;  /* 0x000000200bb67824 */ /* 0x000fe400078e00b6 */
[C---:B------:R-:W-:Y:S02]  /*1960*/  IMAD R27, R24.reuse, UR7, R27 ;  /* 0x00000007181b7c24 */ /* 0x040fe4000f8e021b */
[----:B------:R-:W-:Y:S01]  /*1970*/  IMAD.WIDE.U32 R24, R24, UR6, R2 ;  /* 0x0000000618187c25 */ /* 0x000fe2000f8e0002 */
[----:B------:R-:W-:-:S03]  /*1980*/  LEA R182, R182, UR4, 0x1 ;  /* 0x00000004b6b67c11 */ /* 0x000fc6000f8e08ff */
[----:B------:R-:W-:Y:S02]  /*1990*/  IMAD.IADD R11, R117, 0x1, -R0 ;  /* 0x00000001750b7824 */ /* 0x000fe400078e0a00 */
[----:B------:R-:W-:Y:S01]  /*19a0*/  IMAD.IADD R27, R25, 0x1, R27 ;  /* 0x00000001191b7824 */ /* 0x000fe200078e021b */
[----:B------:R-:W-:Y:S06]  /*19b0*/  @P4 BRA `(.L_x_706) ;  /* 0x0000000000944947 */ /* 0x000fec0003800000 */
[----:B------:R-:W-:Y:S01]  /*19c0*/  ULDC UR5, c[0x0][0x2d0] ;  /* 0x0000b40000057ab9 */ /* 0x000fe20000000800 */
[----:B------:R-:W-:Y:S01]  /*19d0*/  ULDC.64 UR6, c[0x0][0x240] ;  /* 0x0000900000067ab9 */ /* 0x000fe20000000a00 */
[----:B------:R-:W-:Y:S01]  /*19e0*/  ISETP.GE.AND P5, PT, R184, UR5, PT ;  /* 0x00000005b8007c0c */ /* 0x000fe2000bfa6270 */
[----:B------:R-:W-:Y:S01]  /*19f0*/  IMAD R21, R19, UR6, RZ ;  /* 0x0000000613157c24 */ /* 0x000fe2000f8e02ff */
[----:B------:R-:W-:Y:S01]  /*1a00*/  ISETP.GE.AND P4, PT, R175, UR5, PT ;  /* 0x00000005af007c0c */ /* 0x000fe2000bf86270 */
[----:B------:R-:W-:Y:S01]  /*1a10*/  IMAD.MOV.U32 R26, RZ, RZ, R24 ;  /* 0x000000ffff1a7224 */ /* 0x000fe200078e0018 */
[----:B------:R-:W-:Y:S01]  /*1a20*/  ISETP.GE.AND P3, PT, R174, UR5, PT ;  /* 0x00000005ae007c0c */ /* 0x000fe2000bf66270 */
[C---:B------:R-:W-:Y:S02]  /*1a30*/  IMAD R20, R18.reuse, UR7, R21 ;  /* 0x0000000712147c24 */ /* 0x040fe4000f8e0215 */
[----:B------:R-:W-:-:S04]  /*1a40*/  IMAD.WIDE.U32 R28, R18, UR6, R26 ;  /* 0x00000006121c7c25 */ /* 0x000fc8000f8e001a */
[----:B------:R-:W-:Y:S02]  /*1a50*/  IMAD.IADD R20, R29, 0x1, R20 ;  /* 0x000000011d147824 */ /* 0x000fe400078e0214 */
[----:B------:R-:W1:Y:S01]  /*1a60*/  @!P5 LDC.64 R4, c[0x0][0x210] ;  /* 0x00008400ff04db82 */ /* 0x000e620000000a00 */
[----:B------:R2:W-:Y:S04]  /*1a70*/  @P5 STS [R182], RZ ;  /* 0x000000ffb6005388 */ /* 0x0005e80000000800 */
[----:B------:R2:W-:Y:S03]  /*1a80*/  @P5 STS [R182+0x4], RZ ;  /* 0x000004ffb6005388 */ /* 0x0005e60000000800 */
[----:B------:R-:W3:Y:S01]  /*1a90*/  @!P4 LDC.64 R2, c[0x0][0x210] ;  /* 0x00008400ff02cb82 */ /* 0x000ee20000000a00 */
[----:B------:R2:W-:Y:S01]  /*1aa0*/  @P5 STS.64 [R182+0x8], RZ ;  /* 0x000008ffb6005388 */ /* 0x0005e20000000a00 */
[----:B-1----:R-:W-:-:S04]  /*1ab0*/  @!P5 LEA R4, P1, R28, R4, 0x1 ;  /* 0x000000041c04d211 */ /* 0x002fc800078208ff */
[C---:B------:R-:W-:Y:S02]  /*1ac0*/  @!P5 LEA.HI.X R5, R28.reuse, R5, R20, 0x1, P1 ;  /* 0x000000051c05d211 */ /* 0x040fe400008f0c14 */
[----:B---3--:R-:W-:-:S03]  /*1ad0*/  @!P4 LEA R2, P0, R28, R2, 0x1 ;  /* 0x000000021c02c211 */ /* 0x008fc600078008ff */
[----:B------:R-:W-:Y:S01]  /*1ae0*/  @!PT LDS RZ, [RZ] ;  /* 0x00000000fffff984 */ /* 0x000fe20000000800 */
[----:B------:R-:W-:Y:S01]  /*1af0*/  @!PT LDS RZ, [RZ] ;  /* 0x00000000fffff984 */ /* 0x000fe20000000800 */
[----:B------:R-:W-:Y:S01]  /*1b00*/  @!PT LDS RZ, [RZ] ;  /* 0x00000000fffff984 */ /* 0x000fe20000000800 */
[----:B------:R2:W-:Y:S01]  /*1b10*/  @!P5 LDGSTS.E.BYPASS.LTC128B.128 [R182], desc[UR10][R4.64] ;  /* 0x0000000004b6dfae */ /* 0x0005e2000b901d4a */
[----:B------:R-:W-:-:S03]  /*1b20*/  @!P4 LEA.HI.X R3, R28, R3, R20, 0x1, P0 ;  /* 0x000000031c03c211 */ /* 0x000fc600000f0c14 */
[----:B------:R2:W-:Y:S04]  /*1b30*/  @P4 STS.128 [R182+0x1000], RZ ;  /* 0x001000ffb6004388 */ /* 0x0005e80000000c00 */
[----:B------:R-:W-:Y:S01]  /*1b40*/  @!PT LDS RZ, [RZ] ;  /* 0x00000000fffff984 */ /* 0x000fe20000000800 */
[----:B------:R-:W-:Y:S01]  /*1b50*/  @!PT LDS RZ, [RZ] ;  /* 0x00000000fffff984 */ /* 0x000fe20000000800 */
[----:B------:R-:W-:Y:S01]  /*1b60*/  @!PT LDS RZ, [RZ] ;  /* 0x00000000fffff984 */ /* 0x000fe20000000800 */
[----:B------:R2:W-:Y:S04]  /*1b70*/  @!P4 LDGSTS.E.BYPASS.LTC128B.128 [R182+0x1000], desc[UR10][R2.64+0x40] ;  /* 0x0100004002b6cfae */ /* 0x0005e8000b901d4a */
[----:B------:R2:W-:Y:S01]  /*1b80*/  @P3 STS.128 [R182+0x2000], RZ ;  /* 0x002000ffb6003388 */ /* 0x0005e20000000c00 */
[----:B------:R-:W-:Y:S05]  /*1b90*/  @P3 BRA `(.L_x_706) ;  /* 0x00000000001c3947 */ /* 0x000fea0003800000 */
[----:B------:R-:W-:Y:S02]  /*1ba0*/  ULDC.64 UR6, c[0x0][0x210] ;  /* 0x0000840000067ab9 */ /* 0x000fe40000000a00 */
[----:B--2---:R-:W-:-:S04]  /*1bb0*/  LEA R2, P0, R28, UR6, 0x1 ;  /* 0x000000061c027c11 */ /* 0x004fc8000f8008ff */
[----:B------:R-:W-:-:S05]  /*1bc0*/  LEA.HI.X R3, R28, UR7, R20, 0x1, P0 ;  /* 0x000000071c037c11 */ /* 0x000fca00080f0c14 */
[----:B------:R-:W-:Y:S01]  /*1bd0*/  @!PT LDS RZ, [RZ] ;  /* 0x00000000fffff984 */ /* 0x000fe20000000800 */
[----:B------:R-:W-:Y:S01]  /*1be0*/  @!PT LDS RZ, [RZ] ;  /* 0x00000000fffff984 */ /* 0x000fe20000000800 */
[----:B------:R-:W-:Y:S01]  /*1bf0*/  @!PT LDS RZ, [RZ] ;  /* 0x00000000fffff984 */ /* 0x000fe20000000800 */
[----:B------:R1:W-:Y:S04]  /*1c00*/  LDGSTS.E.BYPASS.LTC128B.128 [R182+0x2000], desc[UR10][R2.64+0x80] ;  /* 0x0200008002b67fae */ /* 0x0003e8000b901d4a */
.L_x_706:
[----:B------:R-:W-:Y:S05]  /*1c10*/  BSYNC B0 ;  /* 0x0000000000007941 */ /* 0x000fea0003800000 */
.L_x_705:
[----:B------:R-:W-:Y:S04]  /*1c20*/  BSSY B0, `(.L_x_707) ;  /* 0x0000028000007945 */ /* 0x000fe80003800000 */
[----:B------:R-:W-:Y:S05]  /*1c30*/  @P2 BRA `(.L_x_708) ;  /* 0x0000000000982947 */ /* 0x000fea0003800000 */
[----:B------:R-:W-:Y:S01]  /*1c40*/  ULDC UR5, c[0x0][0x2d0] ;  /* 0x0000b40000057ab9 */ /* 0x000fe20000000800 */
[----:B------:R-:W-:Y:S01]  /*1c50*/  IADD3 R18, P0, R18, 0x20, RZ ;  /* 0x0000002012127810 */ /* 0x000fe20007f1e0ff */
[----:B------:R-:W-:Y:S01]  /*1c60*/  ULDC.64 UR6, c[0x0][0x240] ;  /* 0x0000900000067ab9 */ /* 0x000fe20000000a00 */
[----:B------:R-:W-:Y:S01]  /*1c70*/  ISETP.GE.AND P3, PT, R184, UR5, PT ;  /* 0x00000005b8007c0c */ /* 0x000fe2000bf66270 */
[----:B------:R-:W-:Y:S01]  /*1c80*/  IMAD.MOV.U32 R20, RZ, RZ, R24 ;  /* 0x000000ffff147224 */ /* 0x000fe200078e0018 */
[----:B------:R-:W-:Y:S01]  /*1c90*/  ISETP.GE.AND P2, PT, R175, UR5, PT ;  /* 0x00000005af007c0c */ /* 0x000fe2000bf46270 */
[----:B------:R-:W-:Y:S01]  /*1ca0*/  IMAD.X R19, RZ, RZ, R19, P0 ;  /* 0x000000ffff137224 */ /* 0x000fe200000e0613 */
[----:B------:R-:W-:Y:S01]  /*1cb0*/  ISETP.GE.AND P0, PT, R174, UR5, PT ;  /* 0x00000005ae007c0c */ /* 0x000fe2000bf06270 */
[----:B------:R-:W-:Y:S02]  /*1cc0*/  IMAD.MOV.U32 R21, RZ, RZ, R27 ;  /* 0x000000ffff157224 */ /* 0x000fe400078e001b */
[----:B------:R-:W-:-:S02]  /*1cd0*/  IMAD R19, R19, UR6, RZ ;  /* 0x0000000613137c24 */ /* 0x000fc4000f8e02ff */
[----:B------:R-:W-:-:S04]  /*1ce0*/  IMAD.WIDE.U32 R20, R18, UR6, R20 ;  /* 0x0000000612147c25 */ /* 0x000fc8000f8e0014 */
[----:B--2---:R-:W2:Y:S01]  /*1cf0*/  @!P3 LDC.64 R4, c[0x0][0x210] ;  /* 0x00008400ff04bb82 */ /* 0x004ea20000000a00 */
[----:B------:R-:W-:Y:S01]  /*1d00*/  IMAD R19, R18, UR7, R19 ;  /* 0x0000000712137c24 */ /* 0x000fe2000f8e0213 */
[----:B------:R3:W-:Y:S06]  /*1d10*/  @P3 STS.128 [R182+0x800], RZ ;  /* 0x000800ffb6003388 */ /* 0x0007ec0000000c00 */
[----:B-1----:R-:W1:Y:S01]  /*1d20*/  @!P2 LDC.64 R2, c[0x0][0x210] ;  /* 0x00008400ff02ab82 */ /* 0x002e620000000a00 */
[----:B--2---:R-:W-:Y:S01]  /*1d30*/  @!P3 LEA R18, P4, R20, R4, 0x1 ;  /* 0x000000041412b211 */ /* 0x004fe200078808ff */
[----:B------:R-:W-:-:S05]  /*1d40*/  IMAD.IADD R4, R21, 0x1, R19 ;  /* 0x0000000115047824 */ /* 0x000fca00078e0213 */
[C---:B------:R-:W-:Y:S02]  /*1d50*/  @!P3 LEA.HI.X R19, R20.reuse, R5, R4, 0x1, P4 ;  /* 0x000000051413b211 */ /* 0x040fe400020f0c04 */
[----:B-1----:R-:W-:-:S03]  /*1d60*/  @!P2 LEA R2, P1, R20, R2, 0x1 ;  /* 0x000000021402a211 */ /* 0x002fc600078208ff */
[----:B------:R-:W-:Y:S01]  /*1d70*/  @!PT LDS RZ, [RZ] ;  /* 0x00000000fffff984 */ /* 0x000fe20000000800 */
[----:B------:R-:W-:Y:S01]  /*1d80*/  @!PT LDS RZ, [RZ] ;  /* 0x00000000fffff984 */ /* 0x000fe20000000800 */
[----:B------:R-:W-:Y:S01]  /*1d90*/  @!PT LDS RZ, [RZ] ;  /* 0x00000000fffff984 */ /* 0x000fe20000000800 */
[----:B------:R3:W-:Y:S01]  /*1da0*/  @!P3 LDGSTS.E.BYPASS.LTC128B.128 [R182+0x800], desc[UR10][R18.64] ;  /* 0x0080000012b6bfae */ /* 0x0007e2000b901d4a */
        /* <DEDUP_REMOVED lines=9> */
[----:B---3--:R-:W-:-:S04]  /*1e40*/  LEA R2, P0, R20, UR6, 0x1 ;  /* 0x0000000614027c11 */ /* 0x008fc8000f8008ff */
[----:B------:R-:W-:-:S05]  /*1e50*/  LEA.HI.X R3, R20, UR7, R4, 0x1, P0 ;  /* 0x0000000714037c11 */ /* 0x000fca00080f0c04 */
[----:B------:R-:W-:Y:S01]  /*1e60*/  @!PT LDS RZ, [RZ] ;  /* 0x00000000fffff984 */ /* 0x000fe20000000800 */
[----:B------:R-:W-:Y:S01]  /*1e70*/  @!PT LDS RZ, [RZ] ;  /* 0x00000000fffff984 */ /* 0x000fe20000000800 */
[----:B------:R-:W-:Y:S01]  /*1e80*/  @!PT LDS RZ, [RZ] ;  /* 0x00000000fffff984 */ /* 0x000fe20000000800 */
[----:B------:R4:W-:Y:S04]  /*1e90*/  LDGSTS.E.BYPASS.LTC128B.128 [R182+0x2800], desc[UR10][R2.64+0x80] ;  /* 0x0280008002b67fae */ /* 0x0009e8000b901d4a */
.L_x_708:
[----:B------:R-:W-:Y:S05]  /*1ea0*/  BSYNC B0 ;  /* 0x0000000000007941 */ /* 0x000fea0003800000 */
.L_x_707:
[CC--:B------:R-:W-:Y:S01]  /*1eb0*/  ISETP.GE.AND P0, PT, R16.reuse, R11.reuse, PT ;  /* 0x0000000b1000720c */ /* 0x0c0fe20003f06270 */
[-C--:B------:R-:W-:Y:S01]  /*1ec0*/  IMAD R137, R17, R128.reuse, RZ ;  /* 0x0000008011897224 */ /* 0x080fe200078e02ff */
[----:B------:R-:W-:Y:S01]  /*1ed0*/  BSSY B0, `(.L_x_709) ;  /* 0x0000029000007945 */ /* 0x000fe20003800000 */
[----:B---3--:R-:W-:Y:S01]  /*1ee0*/  VIADD R18, R16, 0x40 ;  /* 0x0000004010127836 */ /* 0x008fe20000000000 */
[----:B------:R-:W-:Y:S01]  /*1ef0*/  ISETP.GE.AND P5, PT, R10, R11, PT ;  /* 0x0000000b0a00720c */ /* 0x000fe20003fa6270 */
[----:B------:R-:W-:Y:S01]  /*1f00*/  IMAD R137, R16, R129, R137 ;  /* 0x0000008110897224 */ /* 0x000fe200078e0289 */
[----:B------:R-:W-:Y:S01]  /*1f10*/  SHF.L.U64.HI R176, R128, 0x5, R129 ;  /* 0x0000000580b07819 */ /* 0x000fe20000010281 */
[----:B------:R-:W-:Y:S01]  /*1f20*/  IMAD.WIDE.U32 R138, R16, R128, R22 ;  /* 0x00000080108a7225 */ /* 0x000fe200078e0016 */
[----:B------:R-:W-:Y:S02]  /*1f30*/  ISETP.GE.AND P1, PT, R18, R11, PT ;  /* 0x0000000b1200720c */ /* 0x000fe40003f26270 */
[----:B------:R-:W-:Y:S01]  /*1f40*/  SHF.L.U32 R177, R128, 0x5, RZ ;  /* 0x0000000580b17819 */ /* 0x000fe200000006ff */
[----:B------:R-:W-:-:S02]  /*1f50*/  IMAD.IADD R137, R139, 0x1, R137 ;  /* 0x000000018b897824 */ /* 0x000fc400078e0289 */
[----:B------:R-:W-:Y:S08]  /*1f60*/  @P0 BRA `(.L_x_710) ;  /* 0x00000000007c0947 */ /* 0x000ff00003800000 */
[----:B------:R-:W-:Y:S02]  /*1f70*/  ULDC UR5, c[0x0][0x2d0] ;  /* 0x0000b40000057ab9 */ /* 0x000fe40000000800 */
[----:B------:R-:W-:Y:S02]  /*1f80*/  ISETP.GE.AND P4, PT, R184, UR5, PT ;  /* 0x00000005b8007c0c */ /* 0x000fe4000bf86270 */
[----:B------:R-:W-:Y:S02]  /*1f90*/  ISETP.GE.AND P3, PT, R175, UR5, PT ;  /* 0x00000005af007c0c */ /* 0x000fe4000bf66270 */
[----:B------:R-:W-:-:S09]  /*1fa0*/  ISETP.GE.AND P0, PT, R174, UR5, PT ;  /* 0x00000005ae007c0c */ /* 0x000fd2000bf06270 */
[----:B--2---:R-:W2:Y:S01]  /*1fb0*/  @!P4 LDC.64 R4, c[0x0][0x218] ;  /* 0x00008600ff04cb82 */ /* 0x004ea20000000a00 */
[----:B------:R3:W-:Y:S04]  /*1fc0*/  @P4 STS [R182+0x3000], RZ ;  /* 0x003000ffb6004388 */ /* 0x0007e80000000800 */
[----:B------:R3:W-:Y:S03]  /*1fd0*/  @P4 STS [R182+0x3004], RZ ;  /* 0x003004ffb6004388 */ /* 0x0007e60000000800 */
[----:B-1--4-:R-:W1:Y:S01]  /*1fe0*/  @!P3 LDC.64 R2, c[0x0][0x218] ;  /* 0x00008600ff02bb82 */ /* 0x012e620000000a00 */
[----:B------:R3:W-:Y:S01]  /*1ff0*/  @P4 STS.64 [R182+0x3008], RZ ;  /* 0x003008ffb6004388 */ /* 0x0007e20000000a00 */
[----:B--2---:R-:W-:-:S04]  /*2000*/  @!P4 LEA R4, P2, R138, R4, 0x1 ;  /* 0x000000048a04c211 */ /* 0x004fc800078408ff */
        /* <DEDUP_REMOVED lines=21> */
.L_x_710:
[----:B------:R-:W-:Y:S05]  /*2160*/  BSYNC B0 ;  /* 0x0000000000007941 */ /* 0x000fea0003800000 */
.L_x_709:
[----:B------:R-:W-:Y:S04]  /*2170*/  BSSY B0, `(.L_x_711) ;  /* 0x0000021000007945 */ /* 0x000fe80003800000 */
[----:B------:R-:W-:Y:S05]  /*2180*/  @P5 BRA `(.L_x_712) ;  /* 0x00000000007c5947 */ /* 0x000fea0003800000 */
[----:B------:R-:W-:Y:S01]  /*2190*/  ULDC UR5, c[0x0][0x2d0] ;  /* 0x0000b40000057ab9 */ /* 0x000fe20000000800 */
[----:B------:R-:W-:Y:S02]  /*21a0*/  IADD3 R19, P2, R177, R138, RZ ;  /* 0x0000008ab1137210 */ /* 0x000fe40007f5e0ff */
[----:B------:R-:W-:Y:S02]  /*21b0*/  ISETP.GE.AND P4, PT, R184, UR5, PT ;  /* 0x00000005b8007c0c */ /* 0x000fe4000bf86270 */
[----:B------:R-:W-:Y:S01]  /*21c0*/  ISETP.GE.AND P3, PT, R175, UR5, PT ;  /* 0x00000005af007c0c */ /* 0x000fe2000bf66270 */
[----:B------:R-:W-:Y:S01]  /*21d0*/  IMAD.X R20, R176, 0x1, R137, P2 ;  /* 0x00000001b0147824 */ /* 0x000fe200010e0689 */
[----:B------:R-:W-:-:S09]  /*21e0*/  ISETP.GE.AND P0, PT, R174, UR5, PT ;  /* 0x00000005ae007c0c */ /* 0x000fd2000bf06270 */
[----:B--23--:R-:W2:Y:S01]  /*21f0*/  @!P4 LDC.64 R4, c[0x0][0x218] ;  /* 0x00008600ff04cb82 */ /* 0x00cea20000000a00 */
[----:B------:R3:W-:Y:S07]  /*2200*/  @P4 STS.128 [R182+0x3800], RZ ;  /* 0x003800ffb6004388 */ /* 0x0007ee0000000c00 */
[----:B-1--4-:R-:W1:Y:S01]  /*2210*/  @!P3 LDC.64 R2, c[0x0][0x218] ;  /* 0x00008600ff02bb82 */ /* 0x012e620000000a00 */
        /* <DEDUP_REMOVED lines=22> */
.L_x_712:
[----:B------:R-:W-:Y:S05]  /*2380*/  BSYNC B0 ;  /* 0x0000000000007941 */ /* 0x000fea0003800000 */
.L_x_711:
[----:B------:R-:W-:Y:S01]  /*2390*/  BSSY B0, `(.L_x_713) ;  /* 0x0000023000007945 */ /* 0x000fe20003800000 */
[C---:B------:R-:W-:Y:S02]  /*23a0*/  IADD3 R15, P0, R16.reuse, R15, RZ ;  /* 0x0000000f100f7210 */ /* 0x040fe40007f1e0ff */
[----:B------:R-:W-:Y:S01]  /*23b0*/  IADD3 R20, R16, 0x60, RZ ;  /* 0x0000006010147810 */ /* 0x000fe20007ffe0ff */
[----:B------:R-:W-:Y:S05]  /*23c0*/  @P1 BRA `(.L_x_714) ;  /* 0x00000000007c1947 */ /* 0x000fea0003800000 */
[----:B------:R-:W-:Y:S01]  /*23d0*/  ULDC UR5, c[0x0][0x2d0] ;  /* 0x0000b40000057ab9 */ /* 0x000fe20000000800 */
[----:B------:R-:W-:Y:S02]  /*23e0*/  LEA R19, P2, R128, R138, 0x6 ;  /* 0x0000008a80137211 */ /* 0x000fe400078430ff */
[----:B------:R-:W-:Y:S02]  /*23f0*/  ISETP.GE.AND P4, PT, R184, UR5, PT ;  /* 0x00000005b8007c0c */ /* 0x000fe4000bf86270 */
[----:B------:R-:W-:Y:S02]  /*2400*/  ISETP.GE.AND P3, PT, R175, UR5, PT ;  /* 0x00000005af007c0c */ /* 0x000fe4000bf66270 */
[----:B------:R-:W-:Y:S02]  /*2410*/  ISETP.GE.AND P1, PT, R174, UR5, PT ;  /* 0x00000005ae007c0c */ /* 0x000fe4000bf26270 */
[----:B------:R-:W-:-:S07]  /*2420*/  LEA.HI.X R22, R128, R137, R129, 0x6, P2 ;  /* 0x0000008980167211 */ /* 0x000fce00010f3481 */
        /* <DEDUP_REMOVED lines=25> */
.L_x_714:
[----:B------:R-:W-:Y:S05]  /*25c0*/  BSYNC B0 ;  /* 0x0000000000007941 */ /* 0x000fea0003800000 */
.L_x_713:
[----:B------:R-:W-:Y:S01]  /*25d0*/  ISETP.GE.AND P2, PT, R20, R11, PT ;  /* 0x0000000b1400720c */ /* 0x000fe20003f46270 */
[----:B------:R-:W-:Y:S01]  /*25e0*/  BSSY B0, `(.L_x_715) ;  /* 0x0000026000007945 */ /* 0x000fe20003800000 */
[----:B------:R-:W-:Y:S02]  /*25f0*/  LEA.HI R22, R14, R121, RZ, 0x4 ;  /* 0x000000790e167211 */ /* 0x000fe400078f20ff */
[----:B------:R-:W-:Y:S02]  /*2600*/  ISETP.GE.AND P1, PT, R16, R11, PT ;  /* 0x0000000b1000720c */ /* 0x000fe40003f26270 */
[----:B------:R-:W-:-:S07]  /*2610*/  SHF.R.S32.HI R19, RZ, 0x4, R22 ;  /* 0x00000004ff137819 */ /* 0x000fce0000011416 */
[----:B------:R-:W-:Y:S05]  /*2620*/  @P2 BRA `(.L_x_716) ;  /* 0x0000000000842947 */ /* 0x000fea0003800000 */
[----:B------:R-:W-:Y:S01]  /*2630*/  ULDC UR5, c[0x0][0x2d0] ;  /* 0x0000b40000057ab9 */ /* 0x000fe20000000800 */
[----:B------:R-:W-:Y:S01]  /*2640*/  IMAD.MOV.U32 R139, RZ, RZ, R137 ;  /* 0x000000ffff8b7224 */ /* 0x000fe200078e0089 */
[----:B------:R-:W-:Y:S01]  /*2650*/  ISETP.GE.AND P5, PT, R184, UR5, PT ;  /* 0x00000005b8007c0c */ /* 0x000fe2000bfa6270 */
[----:B------:R-:W-:Y:S01]  /*2660*/  IMAD R14, R129, 0x60, RZ ;  /* 0x00000060810e7824 */ /* 0x000fe200078e02ff */
[----:B------:R-:W-:Y:S01]  /*2670*/  ISETP.GE.AND P4, PT, R175, UR5, PT ;  /* 0x00000005af007c0c */ /* 0x000fe2000bf86270 */
[----:B------:R-:W-:Y:S01]  /*2680*/  IMAD.WIDE.U32 R24, R128, 0x60, R138 ;  /* 0x0000006080187825 */ /* 0x000fe200078e008a */
[----:B------:R-:W-:-:S03]  /*2690*/  ISETP.GE.AND P2, PT, R174, UR5, PT ;  /* 0x00000005ae007c0c */ /* 0x000fc6000bf46270 */
[----:B------:R-:W-:-:S06]  /*26a0*/  IMAD.IADD R14, R25, 0x1, R14 ;  /* 0x00000001190e7824 */ /* 0x000fcc00078e020e */
        /* <DEDUP_REMOVED lines=25> */
.L_x_716:
[----:B------:R-:W-:Y:S05]  /*2840*/  BSYNC B0 ;  /* 0x0000000000007941 */ /* 0x000fea0003800000 */
.L_x_715:
[----:B------:R-:W0:Y:S01]  /*2850*/  LDGDEPBAR ;  /* 0x00000000000079af */ /* 0x000e220000000000 */
[C---:B-1234-:R-:W-:Y:S01]  /*2860*/  LEA.HI R3, R22.reuse, R19, RZ, 0x1 ;  /* 0x0000001316037211 */ /* 0x05efe200078f08ff */
[----:B------:R-:W-:Y:S01]  /*2870*/  IMAD.X R13, R17, 0x1, R13, P0 ;  /* 0x00000001110d7824 */ /* 0x000fe200000e060d */
[----:B------:R-:W-:Y:S01]  /*2880*/  LOP3.LUT R22, R22, 0xfffffff0, RZ, 0xc0, !PT ;  /* 0xfffffff016167812 */ /* 0x000fe200078ec0ff */
[----:B------:R-:W1:Y:S01]  /*2890*/  LDC.64 R130, c[0x0][0x250] ;  /* 0x00009400ff827b82 */ /* 0x000e620000000a00 */
[----:B------:R-:W-:Y:S01]  /*28a0*/  LOP3.LUT R2, R12, 0xfffffff8, RZ, 0xc0, !PT ;  /* 0xfffffff80c027812 */ /* 0x000fe200078ec0ff */
[----:B------:R-:W-:Y:S01]  /*28b0*/  IMAD.IADD R9, R9, 0x1, R6 ;  /* 0x0000000109097824 */ /* 0x000fe200078e0206 */
[----:B------:R-:W-:Y:S01]  /*28c0*/  LOP3.LUT R4, R3, 0xfffffffe, RZ, 0xc0, !PT ;  /* 0xfffffffe03047812 */ /* 0x000fe200078ec0ff */
[C---:B------:R-:W-:Y:S01]  /*28d0*/  IMAD.IADD R123, R121.reuse, 0x1, -R22 ;  /* 0x00000001797b7824 */ /* 0x040fe200078e0a16 */
[-C--:B------:R-:W-:Y:S01]  /*28e0*/  ISETP.GE.AND P3, PT, R10, R11.reuse, PT ;  /* 0x0000000b0a00720c */ /* 0x080fe20003f66270 */
[----:B------:R-:W-:Y:S01]  /*28f0*/  IMAD.IADD R2, R121, 0x1, -R2 ;  /* 0x0000000179027824 */ /* 0x000fe200078e0a02 */
[----:B------:R-:W-:Y:S01]  /*2900*/  ISETP.GE.AND P5, PT, R18, R11, PT ;  /* 0x0000000b1200720c */ /* 0x000fe20003fa6270 */
[----:B------:R-:W-:Y:S01]  /*2910*/  IMAD.IADD R19, R19, 0x1, -R4 ;  /* 0x0000000113137824 */ /* 0x000fe200078e0a04 */
[----:B------:R-:W-:Y:S01]  /*2920*/  LEA.HI R12, R123, R123, RZ, 0x1 ;  /* 0x0000007b7b0c7211 */ /* 0x000fe200078f08ff */
[----:B------:R-:W-:Y:S01]  /*2930*/  IMAD.SHL.U32 R10, R7, 0x8, RZ ;  /* 0x00000008070a7824 */ /* 0x000fe200078e00ff */
[----:B------:R-:W-:Y:S01]  /*2940*/  ISETP.GE.AND P4, PT, R20, R11, PT ;  /* 0x0000000b1400720c */ /* 0x000fe20003f86270 */
[----:B------:R-:W-:Y:S01]  /*2950*/  ULDC.64 UR6, c[0x0][0x220] ;  /* 0x0000880000067ab9 */ /* 0x000fe20000000a00 */
[----:B------:R-:W-:Y:S01]  /*2960*/  LEA.HI R11, R2, R2, RZ, 0x1 ;  /* 0x00000002020b7211 */ /* 0x000fe200078f08ff */
[----:B------:R-:W-:Y:S01]  /*2970*/  BSSY B0, `(.L_x_717) ;  /* 0x0000049000007945 */ /* 0x000fe20003800000 */
[----:B------:R-:W-:-:S02]  /*2980*/  SHF.R.S32.HI R17, RZ, 0x1, R12 ;  /* 0x00000001ff117819 */ /* 0x000fc4000001140c */
[----:B------:R-:W-:Y:S02]  /*2990*/  SHF.R.S32.HI R4, RZ, 0x1f, R12 ;  /* 0x0000001fff047819 */ /* 0x000fe4000001140c */
[----:B------:R-:W-:Y:S01]  /*29a0*/  SHF.R.S32.HI R3, RZ, 0x1, R11 ;  /* 0x00000001ff037819 */ /* 0x000fe2000001140b */
[----:B------:R-:W-:-:S04]  /*29b0*/  DEPBAR.LE SB0, 0x0 ;  /* 0x000080000000791a */ /* 0x000fc80000000000 */
[----:B------:R-:W-:Y:S01]  /*29c0*/  BAR.SYNC.DEFER_BLOCKING 0x0 ;  /* 0x0000000000007b1d */ /* 0x000fe20000010000 */
[----:B------:R-:W-:Y:S01]  /*29d0*/  LEA.HI R4, R4, R17, RZ, 0x2 ;  /* 0x0000001104047211 */ /* 0x000fe200078f10ff */
[----:B------:R-:W-:Y:S01]  /*29e0*/  IMAD.SHL.U32 R5, R3, 0x40, RZ ;  /* 0x0000004003057824 */ /* 0x000fe200078e00ff */
[----:B------:R-:W-:Y:S01]  /*29f0*/  SHF.R.S32.HI R14, RZ, 0x1f, R123 ;  /* 0x0000001fff0e7819 */ /* 0x000fe2000001147b */
[-C--:B-1----:R-:W-:Y:S01]  /*2a00*/  IMAD.WIDE.U32 R118, R15, R130.reuse, R8 ;  /* 0x000000820f767225 */ /* 0x082fe200078e0008 */
[----:B------:R-:W-:Y:S02]  /*2a10*/  LOP3.LUT R4, R4, 0xfffffffc, RZ, 0xc0, !PT ;  /* 0xfffffffc04047812 */ /* 0x000fe400078ec0ff */
[----:B------:R-:W-:Y:S01]  /*2a20*/  LOP3.LUT R11, R11, 0x7fffffe, RZ, 0xc0, !PT ;  /* 0x07fffffe0b0b7812 */ /* 0x000fe200078ec0ff */
[----:B------:R-:W-:Y:S01]  /*2a30*/  IMAD.SHL.U32 R179, R130, 0x20, RZ ;  /* 0x0000002082b37824 */ /* 0x000fe200078e00ff */
[----:B------:R-:W-:Y:S01]  /*2a40*/  LOP3.LUT R5, R5, 0xc0, RZ, 0xc0, !PT ;  /* 0x000000c005057812 */ /* 0x000fe200078ec0ff */
[----:B------:R-:W-:Y:S01]  /*2a50*/  IMAD.IADD R4, R17, 0x1, -R4 ;  /* 0x0000000111047824 */ /* 0x000fe200078e0a04 */
[----:B------:R-:W-:Y:S01]  /*2a60*/  LEA.HI R7, R14, R123, RZ, 0x3 ;  /* 0x0000007b0e077211 */ /* 0x000fe200078f18ff */
[----:B------:R-:W-:Y:S01]  /*2a70*/  IMAD.IADD R2, R2, 0x1, -R11 ;  /* 0x0000000102027824 */ /* 0x000fe200078e0a0b */
[----:B------:R-:W-:Y:S01]  /*2a80*/  LOP3.LUT R10, R5, 0x8, R10, 0xf8, !PT ;  /* 0x00000008050a7812 */ /* 0x000fe200078ef80a */
[----:B------:R-:W-:Y:S01]  /*2a90*/  IMAD.SHL.U32 R6, R4, 0x40, RZ ;  /* 0x0000004004067824 */ /* 0x000fe200078e00ff */
[----:B------:R-:W-:Y:S01]  /*2aa0*/  SHF.R.U32.HI R5, RZ, 0x3, R5 ;  /* 0x00000003ff057819 */ /* 0x000fe20000011605 */
[----:B------:R-:W-:Y:S01]  /*2ab0*/  IMAD.SHL.U32 R7, R7, 0x20, RZ ;  /* 0x0000002007077824 */ /* 0x000fe200078e00ff */
[----:B------:R-:W-:Y:S01]  /*2ac0*/  LOP3.LUT R12, R12, 0x7fffffe, RZ, 0xc0, !PT ;  /* 0x07fffffe0c0c7812 */ /* 0x000fe200078ec0ff */
[C---:B------:R-:W-:Y:S01]  /*2ad0*/  IMAD R172, R19.reuse, 0x8, R2 ;  /* 0x0000000813ac7824 */ /* 0x040fe200078e0202 */
[----:B------:R-:W-:Y:S01]  /*2ae0*/  LOP3.LUT R5, R10, R5, RZ, 0x3c, !PT ;  /* 0x000000050a057212 */ /* 0x000fe200078e3cff */
[----:B------:R-:W-:Y:S01]  /*2af0*/  IMAD.SHL.U32 R19, R19, 0x8, RZ ;  /* 0x0000000813137824 */ /* 0x000fe200078e00ff */
[----:B------:R-:W-:Y:S01]  /*2b00*/  LOP3.LUT R2, R6, 0xc0, RZ, 0xc0, !PT ;  /* 0x000000c006027812 */ /* 0x000fe200078ec0ff */
[----:B------:R-:W-:Y:S01]  /*2b10*/  IMAD R6, R13, R130, RZ ;  /* 0x000000820d067224 */ /* 0x000fe200078e02ff */
[----:B------:R-:W-:Y:S01]  /*2b20*/  LOP3.LUT R122, R7, 0xffffff00, RZ, 0xc0, !PT ;  /* 0xffffff00077a7812 */ /* 0x000fe200078ec0ff */
[----:B------:R1:W-:Y:S01]  /*2b30*/  @P1 STS [R182+0x9000], RZ ;  /* 0x009000ffb6001388 */ /* 0x0003e20000000800 */
[----:B------:R-:W-:Y:S01]  /*2b40*/  IMAD.U32 R172, R172, 0x20, R5 ;  /* 0x00000020acac7824 */ /* 0x000fe200078e0005 */
[----:B------:R-:W-:Y:S01]  /*2b50*/  LOP3.LUT R7, R2, 0x8, R19, 0xf8, !PT ;  /* 0x0000000802077812 */ /* 0x000fe200078ef813 */
[----:B------:R-:W-:Y:S01]  /*2b60*/  IMAD R5, R15, R131, R6 ;  /* 0x000000830f057224 */ /* 0x000fe200078e0206 */
[----:B------:R1:W-:Y:S01]  /*2b70*/  @P1 STS [R182+0x9004], RZ ;  /* 0x009004ffb6001388 */ /* 0x0003e20000000800 */
[----:B------:R-:W-:Y:S01]  /*2b80*/  SHF.R.U32.HI R2, RZ, 0x3, R2 ;  /* 0x00000003ff027819 */ /* 0x000fe20000011602 */
[----:B------:R-:W-:Y:S01]  /*2b90*/  IMAD.IADD R123, R123, 0x1, -R12 ;  /* 0x000000017b7b7824 */ /* 0x000fe200078e0a0c */
[----:B------:R-:W-:Y:S01]  /*2ba0*/  LEA R196, P0, R118, UR6, 0x1 ;  /* 0x0000000676c47c11 */ /* 0x000fe2000f8008ff */
[----:B------:R1:W-:Y:S01]  /*2bb0*/  @P1 STS.64 [R182+0x9008], RZ ;  /* 0x009008ffb6001388 */ /* 0x0003e20000000a00 */
[----:B------:R-:W-:Y:S01]  /*2bc0*/  IMAD R6, R125, 0x200, R122 ;  /* 0x000002007d067824 */ /* 0x000fe200078e027a */
[----:B------:R-:W-:Y:S01]  /*2bd0*/  LOP3.LUT R2, R7, R2, RZ, 0x3c, !PT ;  /* 0x0000000207027212 */ /* 0x000fe200078e3cff */
[----:B------:R-:W-:Y:S01]  /*2be0*/  IMAD.IADD R116, R119, 0x1, R5 ;  /* 0x0000000177747824 */ /* 0x000fe200078e0205 */
[----:B------:R1:W-:Y:S01]  /*2bf0*/  @P1 STS.128 [R182+0xb000], RZ ;  /* 0x00b000ffb6001388 */ /* 0x0003e20000000c00 */
[----:B------:R-:W-:Y:S01]  /*2c00*/  IMAD R173, R123, 0x20, R6 ;  /* 0x000000207bad7824 */ /* 0x000fe200078e0206 */
[----:B------:R-:W-:-:S02]  /*2c10*/  SHF.L.U64.HI R178, R130, 0x5, R131 ;  /* 0x0000000582b27819 */ /* 0x000fc40000010283 */
[----:B------:R1:W-:Y:S01]  /*2c20*/  @P1 STS.128 [R182+0xd000], RZ ;  /* 0x00d000ffb6001388 */ /* 0x0003e20000000c00 */
[----:B------:R-:W-:Y:S01]  /*2c30*/  IMAD.IADD R173, R2, 0x1, R173 ;  /* 0x0000000102ad7824 */ /* 0x000fe200078e02ad */
[----:B------:R-:W-:Y:S02]  /*2c40*/  LEA R172, R172, UR4, 0x1 ;  /* 0x00000004acac7c11 */ /* 0x000fe4000f8e08ff */
[----:B------:R-:W-:Y:S02]  /*2c50*/  LEA.HI.X R197, R118, UR7, R116, 0x1, P0 ;  /* 0x0000000776c57c11 */ /* 0x000fe400080f0c74 */
[----:B------:R-:W-:Y:S01]  /*2c60*/  LEA R173, R173, UR4, 0x1 ;  /* 0x00000004adad7c11 */ /* 0x000fe2000f8e08ff */
[----:B------:R-:W-:Y:S06]  /*2c70*/  @P1 BRA `(.L_x_718) ;  /* 0x0000000000601947 */ /* 0x000fec0003800000 */
[----:B------:R-:W-:Y:S02]  /*2c80*/  ULDC UR5, c[0x0][0x2d0] ;  /* 0x0000b40000057ab9 */ /* 0x000fe40000000800 */
[----:B------:R-:W-:Y:S02]  /*2c90*/  ISETP.GE.AND P2, PT, R184, UR5, PT ;  /* 0x00000005b8007c0c */ /* 0x000fe4000bf46270 */
[----:B------:R-:W-:Y:S02]  /*2ca0*/  ISETP.GE.AND P1, PT, R175, UR5, PT ;  /* 0x00000005af007c0c */ /* 0x000fe4000bf26270 */
[----:B------:R-:W-:-:S09]  /*2cb0*/  ISETP.GE.AND P0, PT, R174, UR5, PT ;  /* 0x00000005ae007c0c */ /* 0x000fd2000bf06270 */
[----:B------:R-:W-:Y:S01]  /*2cc0*/  @!P2 IMAD.MOV.U32 R6, RZ, RZ, R196 ;  /* 0x000000ffff06a224 */ /* 0x000fe200078e00c4 */
[----:B------:R2:W-:Y:S01]  /*2cd0*/  @P2 STS [R182+0x9000], RZ ;  /* 0x009000ffb6002388 */ /* 0x0005e20000000800 */
[----:B------:R-:W-:-:S03]  /*2ce0*/  @!P2 IMAD.MOV.U32 R7, RZ, RZ, R197 ;  /* 0x000000ffff07a224 */ /* 0x000fc600078e00c5 */
[----:B------:R2:W-:Y:S04]  /*2cf0*/  @P2 STS [R182+0x9004], RZ ;  /* 0x009004ffb6002388 */ /* 0x0005e80000000800 */
[----:B------:R2:W-:Y:S04]  /*2d00*/  @P2 STS.64 [R182+0x9008], RZ ;  /* 0x009008ffb6002388 */ /* 0x0005e80000000a00 */
[----:B------:R-:W-:Y:S01]  /*2d10*/  @!PT LDS RZ, [RZ] ;  /* 0x00000000fffff984 */ /* 0x000fe20000000800 */
[----:B------:R-:W-:Y:S01]  /*2d20*/  @!PT LDS RZ, [RZ] ;  /* 0x00000000fffff984 */ /* 0x000fe20000000800 */
[----:B------:R-:W-:Y:S01]  /*2d30*/  @!PT LDS RZ, [RZ] ;  /* 0x00000000fffff984 */ /* 0x000fe20000000800 */
[----:B------:R2:W-:Y:S04]  /*2d40*/  @!P2 LDGSTS.E.BYPASS.LTC128B.128 [R182+0x9000], desc[UR10][R6.64] ;  /* 0x0900000006b6afae */ /* 0x0005e8000b901d4a */
[----:B------:R2:W-:Y:S04]  /*2d50*/  @P1 STS.128 [R182+0xb000], RZ ;  /* 0x00b000ffb6001388 */ /* 0x0005e80000000c00 */
[----:B------:R-:W-:Y:S01]  /*2d60*/  @!PT LDS RZ, [RZ] ;  /* 0x00000000fffff984 */ /* 0x000fe20000000800 */
[----:B------:R-:W-:Y:S01]  /*2d70*/  @!PT LDS RZ, [RZ] ;  /* 0x00000000fffff984 */ /* 0x000fe20000000800 */
[----:B------:R-:W-:Y:S01]  /*2d80*/  @!PT LDS RZ, [RZ] ;  /* 0x00000000fffff984 */ /* 0x000fe20000000800 */
[----:B------:R2:W-:Y:S04]  /*2d90*/  @!P1 LDGSTS.E.BYPASS.LTC128B.128 [R182+0xb000], desc[UR10][R196.64+0x40] ;  /* 0x0b000040c4b69fae */ /* 0x0005e8000b901d4a */
[----:B------:R2:W-:Y:S01]  /*2da0*/  @P0 STS.128 [R182+0xd000], RZ ;  /* 0x00d000ffb6000388 */ /* 0x0005e20000000c00 */
[----:B------:R-:W-:Y:S05]  /*2db0*/  @P0 BRA `(.L_x_718) ;  /* 0x0000000000100947 */ /* 0x000fea0003800000 */
[----:B------:R-:W-:Y:S01]  /*2dc0*/  @!PT LDS RZ, [RZ] ;  /* 0x00000000fffff984 */ /* 0x000fe20000000800 */
[----:B------:R-:W-:Y:S01]  /*2dd0*/  @!PT LDS RZ, [RZ] ;  /* 0x00000000fffff984 */ /* 0x000fe20000000800 */
[----:B------:R-:W-:Y:S01]  /*2de0*/  @!PT LDS RZ, [RZ] ;  /* 0x00000000fffff984 */ /* 0x000fe20000000800 */
[----:B------:R3:W-:Y:S02]  /*2df0*/  LDGSTS.E.BYPASS.LTC128B.128 [R182+0xd000], desc[UR10][R196.64+0x80] ;  /* 0x0d000080c4b67fae */ /* 0x0007e4000b901d4a */
.L_x_718:
[----:B------:R-:W-:Y:S05]  /*2e00*/  BSYNC B0 ;  /* 0x0000000000007941 */ /* 0x000fea0003800000 */
.L_x_717:
[----:B------:R4:W-:Y:S01]  /*2e10*/  @P3 STS.128 [R182+0x9800], RZ ;  /* 0x009800ffb6003388 */ /* 0x0009e20000000c00 */
[----:B------:R-:W-:Y:S03]  /*2e20*/  BSSY B0, `(.L_x_719) ;  /* 0x000001e000007945 */ /* 0x000fe60003800000 */
[----:B------:R4:W-:Y:S04]  /*2e30*/  @P3 STS.128 [R182+0xb800], RZ ;  /* 0x00b800ffb6003388 */ /* 0x0009e80000000c00 */
[----:B------:R4:W-:Y:S01]  /*2e40*/  @P3 STS.128 [R182+0xd800], RZ ;  /* 0x00d800ffb6003388 */ /* 0x0009e20000000c00 */
[----:B------:R-:W-:Y:S05]  /*2e50*/  @P3 BRA `(.L_x_720) ;  /* 0x0000000000683947 */ /* 0x000fea0003800000 */
[----:B------:R-:W-:Y:S02]  /*2e60*/  ULDC UR5, c[0x0][0x2d0] ;  /* 0x0000b40000057ab9 */ /* 0x000fe40000000800 */
[----:B------:R-:W-:Y:S02]  /*2e70*/  ISETP.GE.AND P3, PT, R184, UR5, PT ;  /* 0x00000005b8007c0c */ /* 0x000fe4000bf66270 */
[----:B------:R-:W-:Y:S02]  /*2e80*/  ISETP.GE.AND P2, PT, R175, UR5, PT ;  /* 0x00000005af007c0c */ /* 0x000fe4000bf46270 */
[----:B------:R-:W-:-:S09]  /*2e90*/  ISETP.GE.AND P0, PT, R174, UR5, PT ;  /* 0x00000005ae007c0c */ /* 0x000fd2000bf06270 */
[CC--:B------:R-:W-:Y:S01]  /*2ea0*/  @!P3 LEA R8, P1, R179.reuse, R196.reuse, 0x1 ;  /* 0x000000c4b308b211 */ /* 0x0c0fe200078208ff */
[----:B------:R1:W-:Y:S03]  /*2eb0*/  @P3 STS.128 [R182+0x9800], RZ ;  /* 0x009800ffb6003388 */ /* 0x0003e60000000c00 */
[C---:B------:R-:W-:Y:S02]  /*2ec0*/  @!P3 LEA.HI.X R9, R179.reuse, R197, R178, 0x1, P1 ;  /* 0x000000c5b309b211 */ /* 0x040fe400008f0cb2 */
[----:B--2---:R-:W-:-:S03]  /*2ed0*/  @!P2 LEA R6, P1, R179, R196, 0x1 ;  /* 0x000000c4b306a211 */ /* 0x004fc600078208ff */
        /* <DEDUP_REMOVED lines=12> */
[----:B-1----:R-:W-:-:S04]  /*2fa0*/  LEA R6, P0, R179, R196, 0x1 ;  /* 0x000000c4b3067211 */ /* 0x002fc800078008ff */
[----:B------:R-:W-:-:S05]  /*2fb0*/  LEA.HI.X R7, R179, R197, R178, 0x1, P0 ;  /* 0x000000c5b3077211 */ /* 0x000fca00000f0cb2 */
[----:B------:R-:W-:Y:S01]  /*2fc0*/  @!PT LDS RZ, [RZ] ;  /* 0x00000000fffff984 */ /* 0x000fe20000000800 */
[----:B------:R-:W-:Y:S01]  /*2fd0*/  @!PT LDS RZ, [RZ] ;  /* 0x00000000fffff984 */ /* 0x000fe20000000800 */
[----:B------:R-:W-:Y:S01]  /*2fe0*/  @!PT LDS RZ, [RZ] ;  /* 0x00000000fffff984 */ /* 0x000fe20000000800 */
[----:B------:R1:W-:Y:S04]  /*2ff0*/  LDGSTS.E.BYPASS.LTC128B.128 [R182+0xd800], desc[UR10][R6.64+0x80] ;  /* 0x0d80008006b67fae */ /* 0x0003e8000b901d4a */
.L_x_720:
[----:B------:R-:W-:Y:S05]  /*3000*/  BSYNC B0 ;  /* 0x0000000000007941 */ /* 0x000fea0003800000 */
.L_x_719:
[----:B------:R1:W-:Y:S01]  /*3010*/  @P5 STS.128 [R182+0xa000], RZ ;  /* 0x00a000ffb6005388 */ /* 0x0003e20000000c00 */
[----:B------:R-:W-:Y:S03]  /*3020*/  BSSY B0, `(.L_x_721) ;  /* 0x0000020000007945 */ /* 0x000fe60003800000 */
[----:B------:R1:W-:Y:S04]  /*3030*/  @P5 STS.128 [R182+0xc000], RZ ;  /* 0x00c000ffb6005388 */ /* 0x0003e80000000c00 */
[----:B------:R1:W-:Y:S01]  /*3040*/  @P5 STS.128 [R182+0xe000], RZ ;  /* 0x00e000ffb6005388 */ /* 0x0003e20000000c00 */
[----:B------:R-:W-:Y:S05]  /*3050*/  @P5 BRA `(.L_x_722) ;  /* 0x0000000000705947 */ /* 0x000fea0003800000 */
[----:B------:R-:W-:Y:S01]  /*3060*/  ULDC UR5, c[0x0][0x2d0] ;  /* 0x0000b40000057ab9 */ /* 0x000fe20000000800 */
[----:B------:R-:W-:Y:S01]  /*3070*/  IMAD.SHL.U32 R5, R130, 0x40, RZ ;  /* 0x0000004082057824 */ /* 0x000fe200078e00ff */
[----:B------:R-:W-:Y:S02]  /*3080*/  ISETP.GE.AND P3, PT, R184, UR5, PT ;  /* 0x00000005b8007c0c */ /* 0x000fe4000bf66270 */
[----:B------:R-:W-:Y:S02]  /*3090*/  ISETP.GE.AND P2, PT, R175, UR5, PT ;  /* 0x00000005af007c0c */ /* 0x000fe4000bf46270 */
[----:B------:R-:W-:Y:S02]  /*30a0*/  ISETP.GE.AND P0, PT, R174, UR5, PT ;  /* 0x00000005ae007c0c */ /* 0x000fe4000bf06270 */
[----:B-12---:R-:W-:-:S07]  /*30b0*/  SHF.L.U64.HI R6, R130, 0x6, R131 ;  /* 0x0000000682067819 */ /* 0x006fce0000010283 */
[CC--:B------:R-:W-:Y:S01]  /*30c0*/  @!P3 LEA R10, P5, R5.reuse, R196.reuse, 0x1 ;  /* 0x000000c4050ab211 */ /* 0x0c0fe200078a08ff */
[----:B------:R1:W-:Y:S01]  /*30d0*/  @P3 STS.128 [R182+0xa000], RZ ;  /* 0x00a000ffb6003388 */ /* 0x0003e20000000c00 */
[C---:B------:R-:W-:Y:S02]  /*30e0*/  @!P2 LEA R8, P1, R5.reuse, R196, 0x1 ;  /* 0x000000c40508a211 */ /* 0x040fe400078208ff */
[CCC-:B------:R-:W-:Y:S02]  /*30f0*/  @!P3 LEA.HI.X R11, R5.reuse, R197.reuse, R6.reuse, 0x1, P5 ;  /* 0x000000c5050bb211 */ /* 0x1c0fe400028f0c06 */
[----:B------:R-:W-:-:S03]  /*3100*/  @!P2 LEA.HI.X R9, R5, R197, R6, 0x1, P1 ;  /* 0x000000c50509a211 */ /* 0x000fc600008f0c06 */
        /* <DEDUP_REMOVED lines=17> */
.L_x_722:
[----:B------:R-:W-:Y:S05]  /*3220*/  BSYNC B0 ;  /* 0x0000000000007941 */ /* 0x000fea0003800000 */
.L_x_721:
        /* <DEDUP_REMOVED lines=9> */
[----:B-1----:R-:W-:Y:S01]  /*32c0*/  @!P2 MOV R8, R196 ;  /* 0x000000c40008a202 */ /* 0x002fe20000000f00 */
[C---:B--2---:R-:W-:Y:S01]  /*32d0*/  @!P2 IMAD R6, R131.reuse, 0xc0, RZ ;  /* 0x000000c08306a824 */ /* 0x044fe200078e02ff */
[----:B------:R-:W-:Y:S01]  /*32e0*/  @!P2 MOV R9, R197 ;  /* 0x000000c50009a202 */ /* 0x000fe20000000f00 */
[----:B------:R-:W-:Y:S01]  /*32f0*/  @!P1 IMAD R5, R131, 0xc0, RZ ;  /* 0x000000c083059824 */ /* 0x000fe200078e02ff */
[----:B------:R1:W-:Y:S01]  /*3300*/  @P2 STS.128 [R182+0xa800], RZ ;  /* 0x00a800ffb6002388 */ /* 0x0003e20000000c00 */
[----:B------:R-:W-:-:S04]  /*3310*/  @!P2 IMAD.WIDE.U32 R10, R130, 0xc0, R8 ;  /* 0x000000c0820aa825 */ /* 0x000fc800078e0008 */
[----:B------:R-:W-:Y:S01]  /*3320*/  @!P1 IMAD.WIDE.U32 R8, R130, 0xc0, R196 ;  /* 0x000000c082089825 */ /* 0x000fe200078e00c4 */
[----:B------:R-:W-:-:S04]  /*3330*/  @!P2 IADD3 R11, R11, R6, RZ ;  /* 0x000000060b0ba210 */ /* 0x000fc80007ffe0ff */
[----:B------:R-:W-:Y:S01]  /*3340*/  @!P1 IADD3 R9, R9, R5, RZ ;  /* 0x0000000509099210 */ /* 0x000fe20007ffe0ff */
        /* <DEDUP_REMOVED lines=11> */
[----:B------:R-:W-:Y:S02]  /*3400*/  IMAD R5, R131, 0xc0, RZ ;  /* 0x000000c083057824 */ /* 0x000fe400078e02ff */
[----:B------:R-:W-:-:S05]  /*3410*/  IMAD.WIDE.U32 R6, R130, 0xc0, R196 ;  /* 0x000000c082067825 */ /* 0x000fca00078e00c4 */
[----:B------:R-:W-:-:S05]  /*3420*/  IADD3 R7, R7, R5, RZ ;  /* 0x0000000507077210 */ /* 0x000fca0007ffe0ff */
[----:B------:R-:W-:Y:S01]  /*3430*/  @!PT LDS RZ, [RZ] ;  /* 0x00000000fffff984 */ /* 0x000fe20000000800 */
[----:B------:R-:W-:Y:S01]  /*3440*/  @!PT LDS RZ, [RZ] ;  /* 0x00000000fffff984 */ /* 0x000fe20000000800 */
[----:B------:R-:W-:Y:S01]  /*3450*/  @!PT LDS RZ, [RZ] ;  /* 0x00000000fffff984 */ /* 0x000fe20000000800 */
[----:B------:R2:W-:Y:S02]  /*3460*/  LDGSTS.E.BYPASS.LTC128B.128 [R182+0xe800], desc[UR10][R6.64+0x80] ;  /* 0x0e80008006b67fae */ /* 0x0005e4000b901d4a */
.L_x_724:
[----:B------:R-:W-:Y:S05]  /*3470*/  BSYNC B0 ;  /* 0x0000000000007941 */ /* 0x000fea0003800000 */
.L_x_723:
[----:B------:R-:W-:Y:S01]  /*3480*/  LDSM.16.M88.4 R88, [R173] ;  /* 0x00000000ad58783b */ /* 0x000fe20000000200 */
[----:B------:R-:W-:Y:S01]  /*3490*/  IMAD.MOV.U32 R5, RZ, RZ, 0x10 ;  /* 0x00000010ff057424 */ /* 0x000fe200078e00ff */
[----:B------:R-:W-:Y:S01]  /*34a0*/  LOP3.LUT P1, RZ, R4, 0x2, RZ, 0xc0, !PT ;  /* 0x0000000204ff7812 */ /* 0x000fe2000782c0ff */
[----:B------:R-:W-:Y:S01]  /*34b0*/  IMAD R125, R125, 0x10, R126 ;  /* 0x000000107d7d7824 */ /* 0x000fe200078e027e */
[----:B------:R-:W5:Y:S01]  /*34c0*/  LDSM.16.M88.4 R44, [R172+0x3000] ;  /* 0x00300000ac2c783b */ /* 0x000f620000000200 */
[----:B------:R-:W-:Y:S01]  /*34d0*/  LOP3.LUT P0, RZ, R3, 0x2, RZ, 0xc0, !PT ;  /* 0x0000000203ff7812 */ /* 0x000fe2000780c0ff */
[----:B------:R-:W-:Y:S01]  /*34e0*/  IMAD R123, R123, 0x20, R122 ;  /* 0x000000207b7b7824 */ /* 0x000fe200078e027a */
[C---:B------:R-:W-:Y:S01]  /*34f0*/  SEL R3, R5.reuse, 0xfffffff0, !P1 ;  /* 0xfffffff005037807 */ /* 0x040fe20004800000 */
[----:B------:R-:W3:Y:S01]  /*3500*/  LDSM.16.M88.4 R36, [R172+0x3400] ;  /* 0x00340000ac24783b */ /* 0x000ee20000000200 */
[----:B------:R-:W-:Y:S02]  /*3510*/  SEL R5, R5, 0xfffffff0, !P0 ;  /* 0xfffffff005057807 */ /* 0x000fe40004000000 */
[----:B------:R-:W-:Y:S01]  /*3520*/  ISETP.GE.AND P4, PT, R136, 0x2, PT ;  /* 0x000000028800780c */ /* 0x000fe20003f86270 */
[----:B------:R-:W4:Y:S01]  /*3530*/  LDSM.16.M88.4 R28, [R172+0x3800] ;  /* 0x00380000ac1c783b */ /* 0x000f220000000200 */
[----:B------:R-:W-:-:S02]  /*3540*/  IMAD R171, R3, 0x2, R173 ;  /* 0x0000000203ab7824 */ /* 0x000fc400078e02ad */
[----:B------:R-:W-:Y:S01]  /*3550*/  IMAD R169, R5, 0x2, R172 ;  /* 0x0000000205a97824 */ /* 0x000fe200078e02ac */
[----:B------:R-:W1:Y:S04]  /*3560*/  LDSM.16.M88.4 R20, [R172+0x3c00] ;  /* 0x003c0000ac14783b */ /* 0x000e680000000200 */
[----:B------:R-:W2:Y:S04]  /*3570*/  LDSM.16.M88.4 R12, [R172+0x4000] ;  /* 0x00400000ac0c783b */ /* 0x000ea80000000200 */
[----:B------:R-:W2:Y:S04]  /*3580*/  LDSM.16.M88.4 R96, [R172+0x4800] ;  /* 0x00480000ac60783b */ /* 0x000ea80000000200 */
[----:B------:R-:W2:Y:S04]  /*3590*/  LDSM.16.M88.4 R56, [R172+0x4400] ;  /* 0x00440000ac38783b */ /* 0x000ea80000000200 */
[----:B------:R-:W2:Y:S04]  /*35a0*/  LDSM.16.M88.4 R68, [R172+0x4c00] ;  /* 0x004c0000ac44783b */ /* 0x000ea80000000200 */
[----:B------:R-:W-:Y:S04]  /*35b0*/  LDSM.16.M88.4 R64, [R171] ;  /* 0x00000000ab40783b */ /* 0x000fe80000000200 */
[----:B------:R-:W2:Y:S04]  /*35c0*/  LDSM.16.M88.4 R60, [R169+0x3000] ;  /* 0x00300000a93c783b */ /* 0x000ea80000000200 */
[----:B------:R-:W2:Y:S01]  /*35d0*/  LDSM.16.M88.4 R52, [R169+0x3400] ;  /* 0x00340000a934783b */ /* 0x000ea20000000200 */
[C---:B-----5:R-:W-:Y:S03]  /*35e0*/  HMMA.16816.F32 R48, R88.reuse, R44, RZ ;  /* 0x0000002c5830723c */ /* 0x060fe600000018ff */
[----:B------:R-:W5:Y:S03]  /*35f0*/  LDSM.16.M88.4 R84, [R169+0x3800] ;  /* 0x00380000a954783b */ /* 0x000f660000000200 */
[C---:B---3--:R-:W-:Y:S01]  /*3600*/  HMMA.16816.F32 R40, R88.reuse, R36, RZ ;  /* 0x000000245828723c */ /* 0x048fe200000018ff */
[----:B------:R-:W3:Y:S04]  /*3610*/  LDSM.16.M88.4 R80, [R169+0x3c00] ;  /* 0x003c0000a950783b */ /* 0x000ee80000000200 */
[----:B------:R-:W-:Y:S01]  /*3620*/  LDSM.16.M88.4 R72, [R169+0x4800] ;  /* 0x00480000a948783b */ /* 0x000fe20000000200 */
[C---:B----4-:R-:W-:Y:S03]  /*3630*/  HMMA.16816.F32 R32, R88.reuse, R28, RZ ;  /* 0x0000001c5820723c */ /* 0x050fe600000018ff */
[----:B------:R-:W-:Y:S03]  /*3640*/  LDSM.16.M88.4 R76, [R169+0x4400] ;  /* 0x00440000a94c783b */ /* 0x000fe60000000200 */
[C---:B-1----:R-:W-:Y:S01]  /*3650*/  HMMA.16816.F32 R24, R88.reuse, R20, RZ ;  /* 0x000000145818723c */ /* 0x042fe200000018ff */
[----:B------:R-:W-:Y:S04]  /*3660*/  LDSM.16.M88.4 R108, [R172+0x5400] ;  /* 0x00540000ac6c783b */ /* 0x000fe80000000200 */
[----:B------:R-:W-:Y:S01]  /*3670*/  LDSM.16.M88.4 R104, [R172+0x5c00] ;  /* 0x005c0000ac68783b */ /* 0x000fe20000000200 */
[C---:B--2---:R-:W-:Y:S03]  /*3680*/  HMMA.16816.F32 R16, R88.reuse, R12, RZ ;  /* 0x0000000c5810723c */ /* 0x044fe600000018ff */
[----:B------:R-:W-:Y:S03]  /*3690*/  LDSM.16.M88.4 R112, [R173+0x2000] ;  /* 0x00200000ad70783b */ /* 0x000fe60000000200 */
[C---:B------:R-:W-:Y:S01]  /*36a0*/  HMMA.16816.F32 R100, R88.reuse, R96, RZ ;  /* 0x000000605864723c */ /* 0x040fe200000018ff */
[----:B------:R-:W0:Y:S05]  /*36b0*/  LDGDEPBAR ;  /* 0x00000000000079af */ /* 0x000e2a0000000000 */
[C---:B------:R-:W-:Y:S06]  /*36c0*/  HMMA.16816.F32 R44, R88.reuse, R46, RZ ;  /* 0x0000002e582c723c */ /* 0x040fec00000018ff */
[C---:B------:R-:W-:Y:S06]  /*36d0*/  HMMA.16816.F32 R36, R88.reuse, R38, RZ ;  /* 0x000000265824723c */ /* 0x040fec00000018ff */
[C---:B------:R-:W-:Y:S06]  /*36e0*/  HMMA.16816.F32 R28, R88.reuse, R30, RZ ;  /* 0x0000001e581c723c */ /* 0x040fec00000018ff */
[C---:B------:R-:W-:Y:S06]  /*36f0*/  HMMA.16816.F32 R20, R88.reuse, R22, RZ ;  /* 0x000000165814723c */ /* 0x040fec00000018ff */
[C---:B------:R-:W-:Y:S06]  /*3700*/  HMMA.16816.F32 R12, R88.reuse, R14, RZ ;  /* 0x0000000e580c723c */ /* 0x040fec00000018ff */
[C---:B------:R-:W-:Y:S06]  /*3710*/  HMMA.16816.F32 R8, R88.reuse, R56, RZ ;  /* 0x000000385808723c */ /* 0x040fec00000018ff */
[C---:B------:R-:W-:Y:S01]  /*3720*/  HMMA.16816.F32 R4, R88.reuse, R58, RZ ;  /* 0x0000003a5804723c */ /* 0x040fe200000018ff */
[----:B------:R-:W1:Y:S05]  /*3730*/  LDSM.16.M88.4 R56, [R169+0x4000] ;  /* 0x00400000a938783b */ /* 0x000e6a0000000200 */
[C---:B------:R-:W-:Y:S06]  /*3740*/  HMMA.16816.F32 R96, R88.reuse, R98, RZ ;  /* 0x000000625860723c */ /* 0x040fec00000018ff */
[C---:B------:R-:W-:Y:S06]  /*3750*/  HMMA.16816.F32 R92, R88.reuse, R68, RZ ;  /* 0x00000044585c723c */ /* 0x040fec00000018ff */
[----:B------:R-:W-:Y:S01]  /*3760*/  HMMA.16816.F32 R88, R88, R70, RZ ;  /* 0x000000465858723c */ /* 0x000fe200000018ff */
[----:B------:R-:W2:Y:S05]  /*3770*/  LDSM.16.M88.4 R68, [R169+0x4c00] ;  /* 0x004c0000a944783b */ /* 0x000eaa0000000200 */
[C---:B------:R-:W-:Y:S06]  /*3780*/  HMMA.16816.F32 R48, R64.reuse, R60, R48 ;  /* 0x0000003c4030723c */ /* 0x040fec0000001830 */
[C---:B------:R-:W-:Y:S01]  /*3790*/  HMMA.16816.F32 R44, R64.reuse, R62, R44 ;  /* 0x0000003e402c723c */ /* 0x040fe2000000182c */
[----:B------:R-:W-:Y:S05]  /*37a0*/  LDSM.16.M88.4 R60, [R172+0x5000] ;  /* 0x00500000ac3c783b */ /* 0x000fea0000000200 */
[C---:B------:R-:W-:Y:S06]  /*37b0*/  HMMA.16816.F32 R40, R64.reuse, R52, R40 ;  /* 0x000000344028723c */ /* 0x040fec0000001828 */
[C---:B------:R-:W-:Y:S01]  /*37c0*/  HMMA.16816.F32 R36, R64.reuse, R54, R36 ;  /* 0x000000364024723c */ /* 0x040fe20000001824 */
[----:B------:R-:W4:Y:S05]  /*37d0*/  LDSM.16.M88.4 R52, [R173+0x1000] ;  /* 0x00100000ad34783b */ /* 0x000f2a0000000200 */
[C---:B-----5:R-:W-:Y:S06]  /*37e0*/  HMMA.16816.F32 R32, R64.reuse, R84, R32 ;  /* 0x000000544020723c */ /* 0x060fec0000001820 */
[C---:B------:R-:W-:Y:S01]  /*37f0*/  HMMA.16816.F32 R28, R64.reuse, R86, R28 ;  /* 0x00000056401c723c */ /* 0x040fe2000000181c */
[----:B------:R-:W-:Y:S05]  /*3800*/  LDSM.16.M88.4 R84, [R172+0x6000] ;  /* 0x00600000ac54783b */ /* 0x000fea0000000200 */
[C---:B---3--:R-:W-:Y:S06]  /*3810*/  HMMA.16816.F32 R24, R64.reuse, R80, R24 ;  /* 0x000000504018723c */ /* 0x048fec0000001818 */
[C---:B------:R-:W-:Y:S01]  /*3820*/  HMMA.16816.F32 R20, R64.reuse, R82, R20 ;  /* 0x000000524014723c */ /* 0x040fe20000001814 */
[----:B------:R-:W-:Y:S05]  /*3830*/  LDSM.16.M88.4 R80, [R172+0x6400] ;  /* 0x00640000ac50783b */ /* 0x000fea0000000200 */
[C---:B-1----:R-:W-:Y:S06]  /*3840*/  HMMA.16816.F32 R16, R64.reuse, R56, R16 ;  /* 0x000000384010723c */ /* 0x042fec0000001810 */
[C---:B------:R-:W-:Y:S01]  /*3850*/  HMMA.16816.F32 R12, R64.reuse, R58, R12 ;  /* 0x0000003a400c723c */ /* 0x040fe2000000180c */
[----:B------:R-:W1:Y:S05]  /*3860*/  LDSM.16.M88.4 R56, [R172+0x5800] ;  /* 0x00580000ac38783b */ /* 0x000e6a0000000200 */
[C---:B------:R-:W-:Y:S06]  /*3870*/  HMMA.16816.F32 R100, R64.reuse, R72, R100 ;  /* 0x000000484064723c */ /* 0x040fec0000001864 */
[C---:B------:R-:W-:Y:S01]  /*3880*/  HMMA.16816.F32 R96, R64.reuse, R74, R96 ;  /* 0x0000004a4060723c */ /* 0x040fe20000001860 */
[----:B------:R-:W3:Y:S05]  /*3890*/  LDSM.16.M88.4 R72, [R172+0x6800] ;  /* 0x00680000ac48783b */ /* 0x000eea0000000200 */
[C---:B--2---:R-:W-:Y:S06]  /*38a0*/  HMMA.16816.F32 R92, R64.reuse, R68, R92 ;  /* 0x00000044405c723c */ /* 0x044fec000000185c */
[C---:B------:R-:W-:Y:S01]  /*38b0*/  HMMA.16816.F32 R88, R64.reuse, R70, R88 ;  /* 0x000000464058723c */ /* 0x040fe20000001858 */
[----:B------:R-:W2:Y:S05]  /*38c0*/  LDSM.16.M88.4 R68, [R172+0x6c00] ;  /* 0x006c0000ac44783b */ /* 0x000eaa0000000200 */
[C---:B------:R-:W-:Y:S06]  /*38d0*/  HMMA.16816.F32 R8, R64.reuse, R76, R8 ;  /* 0x0000004c4008723c */ /* 0x040fec0000001808 */
[----:B------:R-:W-:Y:S01]  /*38e0*/  HMMA.16816.F32 R4, R64, R78, R4 ;  /* 0x0000004e4004723c */ /* 0x000fe20000001804 */
[----:B------:R-:W-:Y:S04]  /*38f0*/  LDSM.16.M88.4 R76, [R171+0x1000] ;  /* 0x00100000ab4c783b */ /* 0x000fe80000000200 */
[----:B------:R-:W-:Y:S01]  /*3900*/  LDSM.16.M88.4 R64, [R169+0x5000] ;  /* 0x00500000a940783b */ /* 0x000fe20000000200 */
[C---:B----4-:R-:W-:Y:S06]  /*3910*/  HMMA.16816.F32 R48, R52.reuse, R60, R48 ;  /* 0x0000003c3430723c */ /* 0x050fec0000001830 */
[C---:B------:R-:W-:Y:S01]  /*3920*/  HMMA.16816.F32 R44, R52.reuse, R62, R44 ;  /* 0x0000003e342c723c */ /* 0x040fe2000000182c */
[----:B------:R-:W4:Y:S05]  /*3930*/  LDSM.16.M88.4 R60, [R169+0x5400] ;  /* 0x00540000a93c783b */ /* 0x000f2a0000000200 */
[C---:B------:R-:W-:Y:S06]  /*3940*/  HMMA.16816.F32 R40, R52.reuse, R108, R40 ;  /* 0x0000006c3428723c */ /* 0x040fec0000001828 */
[C---:B------:R-:W-:Y:S01]  /*3950*/  HMMA.16816.F32 R36, R52.reuse, R110, R36 ;  /* 0x0000006e3424723c */ /* 0x040fe20000001824 */
[----:B------:R-:W5:Y:S05]  /*3960*/  LDSM.16.M88.4 R108, [R169+0x5c00] ;  /* 0x005c0000a96c783b */ /* 0x000f6a0000000200 */
[C---:B-1----:R-:W-:Y:S06]  /*3970*/  HMMA.16816.F32 R32, R52.reuse, R56, R32 ;  /* 0x000000383420723c */ /* 0x042fec0000001820 */
[C---:B------:R-:W-:Y:S01]  /*3980*/  HMMA.16816.F32 R28, R52.reuse, R58, R28 ;  /* 0x0000003a341c723c */ /* 0x040fe2000000181c */
[----:B------:R-:W1:Y:S05]  /*3990*/  LDSM.16.M88.4 R56, [R169+0x5800] ;  /* 0x00580000a938783b */ /* 0x000e6a0000000200 */
[C---:B------:R-:W-:Y:S06]  /*39a0*/  HMMA.16816.F32 R24, R52.reuse, R104, R24 ;  /* 0x000000683418723c */ /* 0x040fec0000001818 */
[C---:B------:R-:W-:Y:S01]  /*39b0*/  HMMA.16816.F32 R20, R52.reuse, R106, R20 ;  /* 0x0000006a3414723c */ /* 0x040fe20000001814 */
[----:B------:R-:W-:Y:S05]  /*39c0*/  LDSM.16.M88.4 R104, [R169+0x6000] ;  /* 0x00600000a968783b */ /* 0x000fea0000000200 */
[C---:B------:R-:W-:Y:S06]  /*39d0*/  HMMA.16816.F32 R16, R52.reuse, R84, R16 ;  /* 0x000000543410723c */ /* 0x040fec0000001810 */
[C---:B------:R-:W-:Y:S01]  /*39e0*/  HMMA.16816.F32 R12, R52.reuse, R86, R12 ;  /* 0x00000056340c723c */ /* 0x040fe2000000180c */
[----:B------:R-:W-:Y:S05]  /*39f0*/  LDSM.16.M88.4 R84, [R169+0x6800] ;  /* 0x00680000a954783b */ /* 0x000fea0000000200 */
[C---:B------:R-:W-:Y:S06]  /*3a00*/  HMMA.16816.F32 R8, R52.reuse, R80, R8 ;  /* 0x000000503408723c */ /* 0x040fec0000001808 */
[C---:B------:R-:W-:Y:S01]  /*3a10*/  HMMA.16816.F32 R4, R52.reuse, R82, R4 ;  /* 0x000000523404723c */ /* 0x040fe20000001804 */
[----:B------:R-:W-:Y:S05]  /*3a20*/  LDSM.16.M88.4 R80, [R169+0x6c00] ;  /* 0x006c0000a950783b */ /* 0x000fea0000000200 */
[C---:B---3--:R-:W-:Y:S06]  /*3a30*/  HMMA.16816.F32 R100, R52.reuse, R72, R100 ;  /* 0x000000483464723c */ /* 0x048fec0000001864 */
[C---:B------:R-:W-:Y:S01]  /*3a40*/  HMMA.16816.F32 R96, R52.reuse, R74, R96 ;  /* 0x0000004a3460723c */ /* 0x040fe20000001860 */
[----:B------:R-:W-:Y:S05]  /*3a50*/  LDSM.16.M88.4 R72, [R172+0x7000] ;  /* 0x00700000ac48783b */ /* 0x000fea0000000200 */
[C---:B--2---:R-:W-:Y:S06]  /*3a60*/  HMMA.16816.F32 R92, R52.reuse, R68, R92 ;  /* 0x00000044345c723c */ /* 0x044fec000000185c */
[----:B------:R-:W-:Y:S01]  /*3a70*/  HMMA.16816.F32 R88, R52, R70, R88 ;  /* 0x000000463458723c */ /* 0x000fe20000001858 */
[----:B------:R-:W2:Y:S04]  /*3a80*/  LDSM.16.M88.4 R52, [R169+0x6400] ;  /* 0x00640000a934783b */ /* 0x000ea80000000200 */
[----:B------:R-:W-:Y:S01]  /*3a90*/  LDSM.16.M88.4 R68, [R172+0x7400] ;  /* 0x00740000ac44783b */ /* 0x000fe20000000200 */
[C---:B----4-:R-:W-:Y:S06]  /*3aa0*/  HMMA.16816.F32 R40, R76.reuse, R60, R40 ;  /* 0x0000003c4c28723c */ /* 0x050fec0000001828 */
[C---:B------:R-:W-:Y:S01]  /*3ab0*/  HMMA.16816.F32 R36, R76.reuse, R62, R36 ;  /* 0x0000003e4c24723c */ /* 0x040fe20000001824 */
[----:B------:R-:W3:Y:S05]  /*3ac0*/  LDSM.16.M88.4 R60, [R172+0x7c00] ;  /* 0x007c0000ac3c783b */ /* 0x000eea0000000200 */
[C---:B-----5:R-:W-:Y:S06]  /*3ad0*/  HMMA.16816.F32 R24, R76.reuse, R108, R24 ;  /* 0x0000006c4c18723c */ /* 0x060fec0000001818 */
[C---:B------:R-:W-:Y:S01]  /*3ae0*/  HMMA.16816.F32 R20, R76.reuse, R110, R20 ;  /* 0x0000006e4c14723c */ /* 0x040fe20000001814 */
[----:B------:R-:W-:Y:S05]  /*3af0*/  LDSM.16.M88.4 R108, [R172+0x8800] ;  /* 0x00880000ac6c783b */ /* 0x000fea0000000200 */
[C---:B-1----:R-:W-:Y:S06]  /*3b00*/  HMMA.16816.F32 R32, R76.reuse, R56, R32 ;  /* 0x000000384c20723c */ /* 0x042fec0000001820 */
[C---:B------:R-:W-:Y:S01]  /*3b10*/  HMMA.16816.F32 R28, R76.reuse, R58, R28 ;  /* 0x0000003a4c1c723c */ /* 0x040fe2000000181c */
[----:B------:R-:W-:Y:S05]  /*3b20*/  LDSM.16.M88.4 R56, [R172+0x8000] ;  /* 0x00800000ac38783b */ /* 0x000fea0000000200 */
[C---:B--2---:R-:W-:Y:S06]  /*3b30*/  HMMA.16816.F32 R8, R76.reuse, R52, R8 ;  /* 0x000000344c08723c */ /* 0x044fec0000001808 */
[C---:B------:R-:W-:Y:S01]  /*3b40*/  HMMA.16816.F32 R4, R76.reuse, R54, R4 ;  /* 0x000000364c04723c */ /* 0x040fe20000001804 */
[----:B------:R-:W1:Y:S05]  /*3b50*/  LDSM.16.M88.4 R52, [R172+0x8400] ;  /* 0x00840000ac34783b */ /* 0x000e6a0000000200 */
[C---:B------:R-:W-:Y:S06]  /*3b60*/  HMMA.16816.F32 R48, R76.reuse, R64, R48 ;  /* 0x000000404c30723c */ /* 0x040fec0000001830 */
[C---:B------:R-:W-:Y:S01]  /*3b70*/  HMMA.16816.F32 R44, R76.reuse, R66, R44 ;  /* 0x000000424c2c723c */ /* 0x040fe2000000182c */
[----:B------:R-:W2:Y:S05]  /*3b80*/  LDSM.16.M88.4 R64, [R172+0x7800] ;  /* 0x00780000ac40783b */ /* 0x000eaa0000000200 */
[C---:B------:R-:W-:Y:S06]  /*3b90*/  HMMA.16816.F32 R100, R76.reuse, R84, R100 ;  /* 0x000000544c64723c */ /* 0x040fec0000001864 */
[----:B------:R-:W-:Y:S01]  /*3ba0*/  HMMA.16816.F32 R96, R76, R86, R96 ;  /* 0x000000564c60723c */ /* 0x000fe20000001860 */
[----:B------:R-:W-:Y:S05]  /*3bb0*/  LDSM.16.M88.4 R84, [R171+0x2000] ;  /* 0x00200000ab54783b */ /* 0x000fea0000000200 */
[C---:B---3--:R-:W-:Y:S06]  /*3bc0*/  HMMA.16816.F32 R24, R112.reuse, R60, R24 ;  /* 0x0000003c7018723c */ /* 0x048fec0000001818 */
[----:B------:R-:W-:Y:S01]  /*3bd0*/  HMMA.16816.F32 R20, R112, R62, R20 ;  /* 0x0000003e7014723c */ /* 0x000fe20000001814 */
[----:B------:R-:W3:Y:S05]  /*3be0*/  LDSM.16.M88.4 R60, [R169+0x8400] ;  /* 0x00840000a93c783b */ /* 0x000eea0000000200 */
[C---:B------:R-:W-:Y:S06]  /*3bf0*/  HMMA.16816.F32 R16, R76.reuse, R104, R16 ;  /* 0x000000684c10723c */ /* 0x040fec0000001810 */
[----:B------:R-:W-:Y:S01]  /*3c00*/  HMMA.16816.F32 R12, R76, R106, R12 ;  /* 0x0000006a4c0c723c */ /* 0x000fe2000000180c */
[----:B------:R-:W4:Y:S05]  /*3c10*/  LDSM.16.M88.4 R104, [R172+0x8c00] ;  /* 0x008c0000ac68783b */ /* 0x000f2a0000000200 */
[C---:B-1----:R-:W-:Y:S06]  /*3c20*/  HMMA.16816.F32 R8, R112.reuse, R52, R8 ;  /* 0x000000347008723c */ /* 0x042fec0000001808 */
[----:B------:R-:W-:Y:S01]  /*3c30*/  HMMA.16816.F32 R4, R112, R54, R4 ;  /* 0x000000367004723c */ /* 0x000fe20000001804 */
[----:B------:R-:W-:Y:S05]  /*3c40*/  LDSM.16.M88.4 R52, [R169+0x8c00] ;  /* 0x008c0000a934783b */ /* 0x000fea0000000200 */
[C---:B------:R-:W-:Y:S06]  /*3c50*/  HMMA.16816.F32 R92, R76.reuse, R80, R92 ;  /* 0x000000504c5c723c */ /* 0x040fec000000185c */
[----:B------:R-:W-:Y:S01]  /*3c60*/  HMMA.16816.F32 R88, R76, R82, R88 ;  /* 0x000000524c58723c */ /* 0x000fe20000001858 */
[----:B------:R-:W-:Y:S04]  /*3c70*/  LDSM.16.M88.4 R80, [R169+0x7000] ;  /* 0x00700000a950783b */ /* 0x000fe80000000200 */
[----:B------:R-:W-:Y:S01]  /*3c80*/  LDSM.16.M88.4 R76, [R169+0x7400] ;  /* 0x00740000a94c783b */ /* 0x000fe20000000200 */
[C---:B------:R-:W-:Y:S06]  /*3c90*/  HMMA.16816.F32 R16, R112.reuse, R56, R16 ;  /* 0x000000387010723c */ /* 0x040fec0000001810 */
[C---:B------:R-:W-:Y:S01]  /*3ca0*/  HMMA.16816.F32 R12, R112.reuse, R58, R12 ;  /* 0x0000003a700c723c */ /* 0x040fe2000000180c */
[----:B------:R-:W1:Y:S05]  /*3cb0*/  LDSM.16.M88.4 R56, [R169+0x8800] ;  /* 0x00880000a938783b */ /* 0x000e6a0000000200 */
[C---:B------:R-:W-:Y:S06]  /*3cc0*/  HMMA.16816.F32 R48, R112.reuse, R72, R48 ;  /* 0x000000487030723c */ /* 0x040fec0000001830 */
[C---:B------:R-:W-:Y:S01]  /*3cd0*/  HMMA.16816.F32 R44, R112.reuse, R74, R44 ;  /* 0x0000004a702c723c */ /* 0x040fe2000000182c */
[----:B------:R-:W5:Y:S05]  /*3ce0*/  LDSM.16.M88.4 R72, [R169+0x7800] ;  /* 0x00780000a948783b */ /* 0x000f6a0000000200 */
[C---:B------:R-:W-:Y:S06]  /*3cf0*/  HMMA.16816.F32 R40, R112.reuse, R68, R40 ;  /* 0x000000447028723c */ /* 0x040fec0000001828 */
[C---:B------:R-:W-:Y:S01]  /*3d00*/  HMMA.16816.F32 R36, R112.reuse, R70, R36 ;  /* 0x000000467024723c */ /* 0x040fe20000001824 */
[----:B------:R-:W5:Y:S05]  /*3d10*/  LDSM.16.M88.4 R68, [R169+0x7c00] ;  /* 0x007c0000a944783b */ /* 0x000f6a0000000200 */
[C---:B--2---:R-:W-:Y:S06]  /*3d20*/  HMMA.16816.F32 R32, R112.reuse, R64, R32 ;  /* 0x000000407020723c */ /* 0x044fec0000001820 */
[----:B------:R-:W-:Y:S01]  /*3d30*/  HMMA.16816.F32 R28, R112, R66, R28 ;  /* 0x00000042701c723c */ /* 0x000fe2000000181c */
[----:B------:R-:W2:Y:S01]  /*3d40*/  LDSM.16.M88.4 R64, [R169+0x8000] ;  /* 0x00800000a940783b */ /* 0x000ea20000000200 */
[----:B------:R-:W-:-:S04]  /*3d50*/  DEPBAR.LE SB0, 0x0 ;  /* 0x000080000000791a */ /* 0x000fc80000000000 */
[C---:B---3--:R-:W-:Y:S06]  /*3d60*/  HMMA.16816.F32 R8, R84.reuse, R60, R8 ;  /* 0x0000003c5408723c */ /* 0x048fec0000001808 */
[----:B------:R-:W-:Y:S06]  /*3d70*/  HMMA.16816.F32 R60, R84, R62, R4 ;  /* 0x0000003e543c723c */ /* 0x000fec0000001804 */
[----:B------:R-:W-:Y:S01]  /*3d80*/  HMMA.16816.F32 R96, R112, R110, R96 ;  /* 0x0000006e7060723c */ /* 0x000fe20000001860 */
[----:B------:R-:W-:-:S05]  /*3d90*/  LOP3.LUT R4, R124, 0xffffffe0, RZ, 0xc0, !PT ;  /* 0xffffffe07c047812 */ /* 0x000fca00078ec0ff */
[----:B------:R-:W-:Y:S01]  /*3da0*/  IMAD.IADD R4, R121, 0x1, -R4 ;  /* 0x0000000179047824 */ /* 0x000fe200078e0a04 */
[C---:B------:R-:W-:Y:S04]  /*3db0*/  HMMA.16816.F32 R100, R112.reuse, R108, R100 ;  /* 0x0000006c7064723c */ /* 0x040fe80000001864 */
[----:B------:R-:W-:Y:S02]  /*3dc0*/  SHF.R.S32.HI R5, RZ, 0x1f, R4 ;  /* 0x0000001fff057819 */ /* 0x000fe40000011404 */
[----:B----4-:R-:W-:Y:S02]  /*3dd0*/  HMMA.16816.F32 R92, R112, R104, R92 ;  /* 0x00000068705c723c */ /* 0x010fe4000000185c */
[----:B------:R-:W-:-:S04]  /*3de0*/  LEA.HI R5, R5, R4, RZ, 0x2 ;  /* 0x0000000405057211 */ /* 0x000fc800078f10ff */
[----:B------:R-:W-:Y:S01]  /*3df0*/  HMMA.16816.F32 R88, R112, R106, R88 ;  /* 0x0000006a7058723c */ /* 0x000fe20000001858 */
[----:B------:R-:W-:-:S04]  /*3e00*/  SHF.R.S32.HI R188, RZ, 0x2, R5 ;  /* 0x00000002ffbc7819 */ /* 0x000fc80000011405 */
[----:B------:R-:W-:Y:S01]  /*3e10*/  IADD3 R4, R125, 0x1, R188 ;  /* 0x000000017d047810 */ /* 0x000fe20007ffe0bc */
[C---:B-1----:R-:W-:Y:S03]  /*3e20*/  HMMA.16816.F32 R96, R84.reuse, R58, R96 ;  /* 0x0000003a5460723c */ /* 0x042fe60000001860 */
[----:B------:R-:W-:Y:S01]  /*3e30*/  IADD3 R5, R117, R4, -R183 ;  /* 0x0000000475057210 */ /* 0x000fe20007ffe8b7 */
[----:B------:R-:W-:Y:S02]  /*3e40*/  IMAD.IADD R4, R2, 0x1, R123 ;  /* 0x0000000102047824 */ /* 0x000fe400078e027b */
[----:B------:R-:W-:Y:S01]  /*3e50*/  HMMA.16816.F32 R48, R84, R80, R48 ;  /* 0x000000505430723c */ /* 0x000fe20000001830 */
[----:B------:R-:W-:Y:S02]  /*3e60*/  IMAD.SHL.U32 R59, R121, 0x2, RZ ;  /* 0x00000002793b7824 */ /* 0x000fe400078e00ff */
[----:B------:R-:W-:-:S03]  /*3e70*/  IMAD.IADD R120, R5, 0x1, R120 ;  /* 0x0000000105787824 */ /* 0x000fc600078e0278 */
[C---:B------:R-:W-:Y:S01]  /*3e80*/  HMMA.16816.F32 R44, R84.reuse, R82, R44 ;  /* 0x00000052542c723c */ /* 0x040fe2000000182c */
[----:B------:R-:W-:Y:S02]  /*3e90*/  LOP3.LUT R59, R59, 0x6, RZ, 0xc0, !PT ;  /* 0x000000063b3b7812 */ /* 0x000fe400078ec0ff */
[C---:B------:R-:W-:Y:S02]  /*3ea0*/  VIMNMX R140, R120.reuse, R117, PT ;  /* 0x00000075788c7248 */ /* 0x040fe40003fe0100 */
[----:B------:R-:W-:Y:S01]  /*3eb0*/  VIADDMNMX R139, R120, 0x8, R117, PT ;  /* 0x00000008788b7846 */ /* 0x000fe20003800175 */
[C---:B------:R-:W-:Y:S06]  /*3ec0*/  HMMA.16816.F32 R40, R84.reuse, R76, R40 ;  /* 0x0000004c5428723c */ /* 0x040fec0000001828 */
[C---:B------:R-:W-:Y:S06]  /*3ed0*/  HMMA.16816.F32 R36, R84.reuse, R78, R36 ;  /* 0x0000004e5424723c */ /* 0x040fec0000001824 */
[C---:B-----5:R-:W-:Y:S06]  /*3ee0*/  HMMA.16816.F32 R32, R84.reuse, R72, R32 ;  /* 0x000000485420723c */ /* 0x060fec0000001820 */
[C---:B------:R-:W-:Y:S06]  /*3ef0*/  HMMA.16816.F32 R28, R84.reuse, R74, R28 ;  /* 0x0000004a541c723c */ /* 0x040fec000000181c */
[C---:B------:R-:W-:Y:S06]  /*3f00*/  HMMA.16816.F32 R24, R84.reuse, R68, R24 ;  /* 0x000000445418723c */ /* 0x040fec0000001818 */
[C---:B------:R-:W-:Y:S06]  /*3f10*/  HMMA.16816.F32 R20, R84.reuse, R70, R20 ;  /* 0x000000465414723c */ /* 0x040fec0000001814 */
[C---:B--2---:R-:W-:Y:S06]  /*3f20*/  HMMA.16816.F32 R16, R84.reuse, R64, R16 ;  /* 0x000000405410723c */ /* 0x044fec0000001810 */
[C---:B------:R-:W-:Y:S06]  /*3f30*/  HMMA.16816.F32 R12, R84.reuse, R66, R12 ;  /* 0x00000042540c723c */ /* 0x040fec000000180c */
[C---:B------:R-:W-:Y:S06]  /*3f40*/  HMMA.16816.F32 R100, R84.reuse, R56, R100 ;  /* 0x000000385464723c */ /* 0x040fec0000001864 */
[C---:B------:R-:W-:Y:S06]  /*3f50*/  HMMA.16816.F32 R92, R84.reuse, R52, R92 ;  /* 0x00000034545c723c */ /* 0x040fec000000185c */
[----:B------:R-:W-:Y:S01]  /*3f60*/  HMMA.16816.F32 R88, R84, R54, R88 ;  /* 0x000000365458723c */ /* 0x000fe20000001858 */
[----:B------:R-:W-:Y:S06]  /*3f70*/  BAR.SYNC.DEFER_BLOCKING 0x0 ;  /* 0x0000000000007b1d */ /* 0x000fec0000010000 */
[----:B------:R-:W-:-:S02]  /*3f80*/  NOP ;  /* 0x0000000000007918 */ /* 0x000fc40000000000 */
[----:B------:R-:W-:-:S15]  /*3f90*/  @!P4 BRA `(.L_x_725) ;  /* 0x0000000c0020c947 */ /* 0x000fde0003800000 */
[----:B------:R-:W-:Y:S05]  /*3fa0*/  @!P6 BRA `(.L_x_726) ;  /* 0x0000000000ece947 */ /* 0x000fea0003800000 */
[----:B------:R-:W1:Y:S01]  /*3fb0*/  LDC R5, c[0x0][0x380] ;  /* 0x0000e000ff057b82 */ /* 0x000e620000000800 */
[----:B------:R-:W-:Y:S01]  /*3fc0*/  VIADD R56, R0, 0xffffff80 ;  /* 0xffffff8000387836 */ /* 0x000fe20000000000 */
[----:B------:R-:W-:Y:S01]  /*3fd0*/  IABS R52, R0 ;  /* 0x0000000000347213 */ /* 0x000fe20000000000 */
[----:B------:R-:W-:-:S03]  /*3fe0*/  ULDC.64 UR8, c[0x0][0x230] ;  /* 0x00008c0000087ab9 */ /* 0x000fc60000000a00 */
[----:B------:R-:W-:Y:S02]  /*3ff0*/  IABS R6, R56 ;  /* 0x0000003800067213 */ /* 0x000fe40000000000 */
[-C--:B-1----:R-:W-:Y:S02]  /*4000*/  IABS R2, R5.reuse ;  /* 0x0000000500027213 */ /* 0x082fe40000000000 */
[----:B------:R-:W-:Y:S02]  /*4010*/  LOP3.LUT R56, R56, R5, RZ, 0x3c, !PT ;  /* 0x0000000538387212 */ /* 0x000fe400078e3cff */
[----:B------:R-:W1:Y:S08]  /*4020*/  I2F.RP R53, R2 ;  /* 0x0000000200357306 */ /* 0x000e700000209400 */
[----:B-1----:R-:W1:Y:S02]  /*4030*/  MUFU.RCP R54, R53 ;  /* 0x0000003500367308 */ /* 0x002e640000001000 */
[----:B-1----:R-:W-:-:S06]  /*4040*/  VIADD R54, R54, 0xffffffe ;  /* 0x0ffffffe36367836 */ /* 0x002fcc0000000000 */
[----:B------:R-:W1:Y:S02]  /*4050*/  F2I.FTZ.U32.TRUNC.NTZ R55, R54 ;  /* 0x0000003600377305 */ /* 0x000e64000021f000 */
[----:B-1----:R-:W-:Y:S02]  /*4060*/  IADD3 R7, RZ, -R55, RZ ;  /* 0x80000037ff077210 */ /* 0x002fe40007ffe0ff */
[----:B------:R-:W-:-:S03]  /*4070*/  MOV R54, RZ ;  /* 0x000000ff00367202 */ /* 0x000fc60000000f00 */
[----:B------:R-:W-:-:S04]  /*4080*/  IMAD R7, R7, R2, RZ ;  /* 0x0000000207077224 */ /* 0x000fc800078e02ff */
[----:B------:R-:W-:-:S06]  /*4090*/  IMAD.HI.U32 R7, R55, R7, R54 ;  /* 0x0000000737077227 */ /* 0x000fcc00078e0036 */
[----:B------:R-:W-:-:S04]  /*40a0*/  IMAD.HI.U32 R54, R7, R6, RZ ;  /* 0x0000000607367227 */ /* 0x000fc800078e00ff */
[----:B------:R-:W-:Y:S01]  /*40b0*/  IMAD.HI.U32 R55, R7, R52, RZ ;  /* 0x0000003407377227 */ /* 0x000fe200078e00ff */
[----:B------:R-:W-:-:S03]  /*40c0*/  IADD3 R7, -R54, RZ, RZ ;  /* 0x000000ff36077210 */ /* 0x000fc60007ffe1ff */
[----:B------:R-:W-:Y:S02]  /*40d0*/  IMAD.MOV R53, RZ, RZ, -R55 ;  /* 0x000000ffff357224 */ /* 0x000fe400078e0a37 */
[C---:B------:R-:W-:Y:S01]  /*40e0*/  IMAD R7, R2.reuse, R7, R6 ;  /* 0x0000000702077224 */ /* 0x040fe200078e0206 */
[----:B------:R-:W-:Y:S01]  /*40f0*/  LOP3.LUT R6, RZ, R5, RZ, 0x33, !PT ;  /* 0x00000005ff067212 */ /* 0x000fe200078e33ff */
[----:B------:R-:W-:-:S03]  /*4100*/  IMAD R53, R2, R53, R52 ;  /* 0x0000003502357224 */ /* 0x000fc600078e0234 */
[C---:B------:R-:W-:Y:S02]  /*4110*/  ISETP.GT.U32.AND P1, PT, R2.reuse, R7, PT ;  /* 0x000000070200720c */ /* 0x040fe40003f24070 */
[----:B------:R-:W-:-:S11]  /*4120*/  ISETP.GT.U32.AND P0, PT, R2, R53, PT ;  /* 0x000000350200720c */ /* 0x000fd60003f04070 */
[-C--:B------:R-:W-:Y:S02]  /*4130*/  @!P1 IADD3 R7, R7, -R2.reuse, RZ ;  /* 0x8000000207079210 */ /* 0x080fe40007ffe0ff */
[----:B------:R-:W-:Y:S01]  /*4140*/  @!P0 IMAD.IADD R53, R53, 0x1, -R2 ;  /* 0x0000000135358824 */ /* 0x000fe200078e0a02 */
[----:B------:R-:W-:Y:S01]  /*4150*/  @!P1 IADD3 R54, R54, 0x1, RZ ;  /* 0x0000000136369810 */ /* 0x000fe20007ffe0ff */
[----:B------:R-:W-:Y:S01]  /*4160*/  @!P0 VIADD R55, R55, 0x1 ;  /* 0x0000000137378836 */ /* 0x000fe20000000000 */
[-C--:B------:R-:W-:Y:S02]  /*4170*/  ISETP.GE.U32.AND P3, PT, R7, R2.reuse, PT ;  /* 0x000000020700720c */ /* 0x080fe40003f66070 */
[----:B------:R-:W-:Y:S02]  /*4180*/  ISETP.GE.U32.AND P5, PT, R53, R2, PT ;  /* 0x000000023500720c */ /* 0x000fe40003fa6070 */
[----:B------:R-:W-:Y:S02]  /*4190*/  LOP3.LUT R2, R0, R5, RZ, 0x3c, !PT ;  /* 0x0000000500027212 */ /* 0x000fe400078e3cff */
[----:B------:R-:W-:-:S02]  /*41a0*/  ISETP.GE.AND P0, PT, R56, RZ, PT ;  /* 0x000000ff3800720c */ /* 0x000fc40003f06270 */
[----:B------:R-:W-:Y:S02]  /*41b0*/  ISETP.GE.AND P2, PT, R2, RZ, PT ;  /* 0x000000ff0200720c */ /* 0x000fe40003f46270 */
[----:B------:R-:W-:-:S03]  /*41c0*/  ISETP.NE.AND P1, PT, R5, RZ, PT ;  /* 0x000000ff0500720c */ /* 0x000fc60003f25270 */
[----:B------:R-:W-:Y:S02]  /*41d0*/  @P3 IADD3 R54, R54, 0x1, RZ ;  /* 0x0000000136363810 */ /* 0x000fe40007ffe0ff */
[----:B------:R-:W-:-:S04]  /*41e0*/  @P5 VIADD R55, R55, 0x1 ;  /* 0x0000000137375836 */ /* 0x000fc80000000000 */
[----:B------:R-:W-:Y:S02]  /*41f0*/  @!P0 IADD3 R54, -R54, RZ, RZ ;  /* 0x000000ff36368210 */ /* 0x000fe40007ffe1ff */
[----:B------:R-:W-:-:S05]  /*4200*/  @!P2 IMAD.MOV R55, RZ, RZ, -R55 ;  /* 0x000000ffff37a224 */ /* 0x000fca00078e0a37 */
[C---:B------:R-:W-:Y:S02]  /*4210*/  SEL R7, R6.reuse, R55, !P1 ;  /* 0x0000003706077207 */ /* 0x040fe40004800000 */
[----:B------:R-:W-:-:S03]  /*4220*/  SEL R6, R6, R54, !P1 ;  /* 0x0000003606067207 */ /* 0x000fc60004800000 */
[----:B------:R-:W-:-:S04]  /*4230*/  IMAD.WIDE R56, R7, 0x4, R186 ;  /* 0x0000000407387825 */ /* 0x000fc800078e02ba */
[----:B------:R-:W-:Y:S01]  /*4240*/  IMAD.WIDE R54, R6, 0x4, R186 ;  /* 0x0000000406367825 */ /* 0x000fe200078e02ba */
[----:B------:R-:W2:Y:S04]  /*4250*/  LDG.E R53, desc[UR10][R56.64] ;  /* 0x0000000a38357981 */ /* 0x000ea8000c1e1900 */
[----:B------:R-:W2:Y:S01]  /*4260*/  LDG.E R2, desc[UR10][R54.64] ;  /* 0x0000000a36027981 */ /* 0x000ea2000c1e1900 */
[----:B------:R-:W-:-:S04]  /*4270*/  IMAD.IADD R6, R7, 0x1, -R6 ;  /* 0x0000000107067824 */ /* 0x000fc800078e0a06 */
[----:B------:R-:W-:-:S05]  /*4280*/  IMAD R6, R6, R5, -0x80 ;  /* 0xffffff8006067424 */ /* 0x000fca00078e0205 */
[----:B------:R-:W-:-:S05]  /*4290*/  SHF.R.S32.HI R5, RZ, 0x1f, R6 ;  /* 0x0000001fff057819 */ /* 0x000fca0000011406 */
[----:B------:R-:W-:-:S04]  /*42a0*/  IMAD R5, R5, R128, RZ ;  /* 0x0000008005057224 */ /* 0x000fc800078e02ff */
[C---:B------:R-:W-:Y:S01]  /*42b0*/  IMAD R5, R6.reuse, R129, R5 ;  /* 0x0000008106057224 */ /* 0x040fe200078e0205 */
[----:B--2---:R-:W-:Y:S01]  /*42c0*/  IADD3 R2, -R53, R2, RZ ;  /* 0x0000000235027210 */ /* 0x004fe20007ffe1ff */
[----:B------:R-:W-:-:S03]  /*42d0*/  IMAD.WIDE.U32 R52, R6, R128, RZ ;  /* 0x0000008006347225 */ /* 0x000fc600078e00ff */
[----:B------:R-:W-:Y:S01]  /*42e0*/  SHF.R.S32.HI R7, RZ, 0x1f, R2 ;  /* 0x0000001fff077819 */ /* 0x000fe20000011402 */
[----:B------:R-:W-:-:S04]  /*42f0*/  IMAD.IADD R53, R53, 0x1, R5 ;  /* 0x0000000135357824 */ /* 0x000fc800078e0205 */
[----:B------:R-:W-:Y:S02]  /*4300*/  IMAD R7, R7, UR8, RZ ;  /* 0x0000000807077c24 */ /* 0x000fe4000f8e02ff */
[----:B------:R-:W-:-:S04]  /*4310*/  IMAD.WIDE.U32 R52, R2, UR8, R52 ;  /* 0x0000000802347c25 */ /* 0x000fc8000f8e0034 */
[----:B------:R-:W-:Y:S02]  /*4320*/  IMAD R7, R2, UR9, R7 ;  /* 0x0000000902077c24 */ /* 0x000fe4000f8e0207 */
[----:B------:R-:W-:-:S03]  /*4330*/  IMAD.MOV.U32 R5, RZ, RZ, R52 ;  /* 0x000000ffff057224 */ /* 0x000fc600078e0034 */
[----:B------:R-:W-:Y:S01]  /*4340*/  IADD3 R2, R53, R7, RZ ;  /* 0x0000000735027210 */ /* 0x000fe20007ffe0ff */
[----:B------:R-:W-:Y:S06]  /*4350*/  BRA `(.L_x_727) ;  /* 0x0000000000087947 */ /* 0x000fec0003800000 */
.L_x_726:
[----:B------:R-:W-:-:S04]  /*4360*/  LEA R5, -R128, RZ, 0x7 ;  /* 0x000000ff80057211 */ /* 0x000fc800078e39ff */
[----:B------:R-:W-:-:S07]  /*4370*/  SHF.R.S32.HI R2, RZ, 0x1f, R5 ;  /* 0x0000001fff027819 */ /* 0x000fce0000011405 */
.L_x_727:
[----:B------:R-:W-:Y:S01]  /*4380*/  ULDC UR5, c[0x0][0x2d0] ;  /* 0x0000b40000057ab9 */ /* 0x000fe20000000800 */
[----:B------:R-:W-:Y:S01]  /*4390*/  BSSY B0, `(.L_x_728) ;  /* 0x0000085000007945 */ /* 0x000fe20003800000 */
[----:B------:R-:W-:Y:S02]  /*43a0*/  ISETP.GE.AND P3, PT, R184, UR5, PT ;  /* 0x00000005b8007c0c */ /* 0x000fe4000bf66270 */
[----:B------:R-:W-:Y:S02]  /*43b0*/  ISETP.GE.AND P2, PT, R175, UR5, PT ;  /* 0x00000005af007c0c */ /* 0x000fe4000bf46270 */
[----:B------:R-:W-:-:S09]  /*43c0*/  ISETP.GE.AND P1, PT, R174, UR5, PT ;  /* 0x00000005ae007c0c */ /* 0x000fd2000bf26270 */
[----:B------:R-:W1:Y:S01]  /*43d0*/  @!P3 LDC.64 R54, c[0x0][0x218] ;  /* 0x00008600ff36bb82 */ /* 0x000e620000000a00 */
[CC--:B------:R-:W-:Y:S01]  /*43e0*/  @!P3 IADD3 R65, P0, R5.reuse, R138.reuse, RZ ;  /* 0x0000008a0541b210 */ /* 0x0c0fe20007f1e0ff */
[----:B------:R2:W-:Y:S04]  /*43f0*/  @P3 STS [R182+0x3000], RZ ;  /* 0x003000ffb6003388 */ /* 0x0005e80000000800 */
[----:B------:R-:W-:Y:S01]  /*4400*/  @!P3 IMAD.X R58, R2, 0x1, R137, P0 ;  /* 0x00000001023ab824 */ /* 0x000fe200000e0689 */
[----:B------:R-:W-:Y:S01]  /*4410*/  @!P2 IADD3 R64, P0, R5, R138, RZ ;  /* 0x0000008a0540a210 */ /* 0x000fe20007f1e0ff */
[----:B------:R-:W3:Y:S01]  /*4420*/  @!P2 LDC.64 R52, c[0x0][0x218] ;  /* 0x00008600ff34ab82 */ /* 0x000ee20000000a00 */
[----:B------:R2:W-:Y:S04]  /*4430*/  @P3 STS [R182+0x3004], RZ ;  /* 0x003004ffb6003388 */ /* 0x0005e80000000800 */
[----:B------:R2:W-:Y:S03]  /*4440*/  @P3 STS.64 [R182+0x3008], RZ ;  /* 0x003008ffb6003388 */ /* 0x0005e60000000a00 */
[----:B------:R-:W4:Y:S08]  /*4450*/  @!P1 LDC.64 R6, c[0x0][0x218] ;  /* 0x00008600ff069b82 */ /* 0x000f300000000a00 */
[----:B------:R-:W5:Y:S01]  /*4460*/  @!P3 LDC.64 R56, c[0x0][0x218] ;  /* 0x00008600ff38bb82 */ /* 0x000f620000000a00 */
[----:B-1----:R-:W-:-:S04]  /*4470*/  @!P3 LEA R66, P5, R65, R54, 0x1 ;  /* 0x000000364142b211 */ /* 0x002fc800078a08ff */
[----:B------:R-:W-:Y:S01]  /*4480*/  @!P3 LEA.HI.X R67, R65, R55, R58, 0x1, P5 ;  /* 0x000000374143b211 */ /* 0x000fe200028f0c3a */
[----:B------:R-:W-:Y:S01]  /*4490*/  @!P2 IMAD.X R65, R2, 0x1, R137, P0 ;  /* 0x000000010241a824 */ /* 0x000fe200000e0689 */
[----:B------:R-:W-:Y:S01]  /*44a0*/  @!P1 IADD3 R58, P0, R5, R138, RZ ;  /* 0x0000008a053a9210 */ /* 0x000fe20007f1e0ff */
[----:B------:R-:W1:Y:S01]  /*44b0*/  @!P2 LDC.64 R54, c[0x0][0x218] ;  /* 0x00008600ff36ab82 */ /* 0x000e620000000a00 */
[C---:B---3--:R-:W-:Y:S01]  /*44c0*/  @!P2 LEA R70, P5, R64.reuse, R52, 0x1 ;  /* 0x000000344046a211 */ /* 0x048fe200078a08ff */
[----:B------:R-:W-:Y:S01]  /*44d0*/  @!PT LDS RZ, [RZ] ;  /* 0x00000000fffff984 */ /* 0x000fe20000000800 */
[----:B------:R-:W-:Y:S01]  /*44e0*/  @!PT LDS RZ, [RZ] ;  /* 0x00000000fffff984 */ /* 0x000fe20000000800 */
[----:B------:R-:W-:Y:S01]  /*44f0*/  @!PT LDS RZ, [RZ] ;  /* 0x00000000fffff984 */ /* 0x000fe20000000800 */
[----:B------:R3:W-:Y:S03]  /*4500*/  @!P3 LDGSTS.E.BYPASS.LTC128B.128 [R182+0x3000], desc[UR10][R66.64] ;  /* 0x0300000042b6bfae */ /* 0x0007e6000b901d4a */
[----:B------:R-:W-:Y:S01]  /*4510*/  @!P2 LEA.HI.X R71, R64, R53, R65, 0x1, P5 ;  /* 0x000000354047a211 */ /* 0x000fe200028f0c41 */
[----:B------:R-:W-:Y:S01]  /*4520*/  @!P1 IMAD.X R65, R2, 0x1, R137, P0 ;  /* 0x0000000102419824 */ /* 0x000fe200000e0689 */
[----:B------:R-:W-:Y:S01]  /*4530*/  IADD3 R69, P5, R177, R5, RZ ;  /* 0x00000005b1457210 */ /* 0x000fe20007fbe0ff */
[----:B------:R-:W2:Y:S01]  /*4540*/  @!P1 LDC.64 R52, c[0x0][0x218] ;  /* 0x00008600ff349b82 */ /* 0x000ea20000000a00 */
[C---:B----4-:R-:W-:Y:S01]  /*4550*/  @!P1 LEA R64, P0, R58.reuse, R6, 0x1 ;  /* 0x000000063a409211 */ /* 0x050fe200078008ff */
[----:B------:R4:W-:Y:S03]  /*4560*/  @P2 STS.128 [R182+0x5000], RZ ;  /* 0x005000ffb6002388 */ /* 0x0009e60000000c00 */
[----:B------:R-:W-:Y:S01]  /*4570*/  @!P1 LEA.HI.X R65, R58, R7, R65, 0x1, P0 ;  /* 0x000000073a419211 */ /* 0x000fe200000f0c41 */
[----:B------:R-:W-:Y:S01]  /*4580*/  IMAD.X R58, R176, 0x1, R2, P5 ;  /* 0x00000001b03a7824 */ /* 0x000fe200028e0602 */
[----:B------:R-:W-:Y:S01]  /*4590*/  @!P3 IADD3 R73, P0, R69, R138, RZ ;  /* 0x0000008a4549b210 */ /* 0x000fe20007f1e0ff */
[----:B------:R-:W3:Y:S01]  /*45a0*/  @!P3 LDC.64 R6, c[0x0][0x218] ;  /* 0x00008600ff06bb82 */ /* 0x000ee20000000a00 */
[----:B------:R-:W-:Y:S01]  /*45b0*/  @!PT LDS RZ, [RZ] ;  /* 0x00000000fffff984 */ /* 0x000fe20000000800 */
[----:B------:R-:W-:Y:S01]  /*45c0*/  @!PT LDS RZ, [RZ] ;  /* 0x00000000fffff984 */ /* 0x000fe20000000800 */
[----:B------:R-:W-:Y:S01]  /*45d0*/  @!PT LDS RZ, [RZ] ;  /* 0x00000000fffff984 */ /* 0x000fe20000000800 */
[----:B------:R4:W-:Y:S02]  /*45e0*/  @!P2 LDGSTS.E.BYPASS.LTC128B.128 [R182+0x5000], desc[UR10][R70.64+0x40] ;  /* 0x0500004046b6afae */ /* 0x0009e4000b901d4a */
[----:B-----5:R-:W-:Y:S01]  /*45f0*/  @!P3 LEA R72, P5, R73, R56, 0x1 ;  /* 0x000000384948b211 */ /* 0x020fe200078a08ff */
[C-C-:B------:R-:W-:Y:S01]  /*4600*/  @!P3 IMAD.X R68, R58.reuse, 0x1, R137.reuse, P0 ;  /* 0x000000013a44b824 */ /* 0x140fe200000e0689 */
[----:B------:R-:W-:Y:S01]  /*4610*/  @!P2 IADD3 R56, P0, R69, R138, RZ ;  /* 0x0000008a4538a210 */ /* 0x000fe20007f1e0ff */
[----:B------:R1:W-:Y:S03]  /*4620*/  @P1 STS.128 [R182+0x7000], RZ ;  /* 0x007000ffb6001388 */ /* 0x0003e60000000c00 */
[----:B------:R-:W-:Y:S01]  /*4630*/  @!P3 LEA.HI.X R73, R73, R57, R68, 0x1, P5 ;  /* 0x000000394949b211 */ /* 0x000fe200028f0c44 */
[----:B------:R-:W-:Y:S01]  /*4640*/  @!P2 IMAD.X R57, R58, 0x1, R137, P0 ;  /* 0x000000013a39a824 */ /* 0x000fe200000e0689 */
[----:B-1----:R-:W-:Y:S01]  /*4650*/  @!P2 LEA R74, P5, R56, R54, 0x1 ;  /* 0x00000036384aa211 */ /* 0x002fe200078a08ff */
[----:B------:R-:W-:Y:S01]  /*4660*/  @!PT LDS RZ, [RZ] ;  /* 0x00000000fffff984 */ /* 0x000fe20000000800 */
[----:B------:R-:W-:Y:S01]  /*4670*/  @!PT LDS RZ, [RZ] ;  /* 0x00000000fffff984 */ /* 0x000fe20000000800 */
[----:B------:R-:W-:Y:S01]  /*4680*/  @!PT LDS RZ, [RZ] ;  /* 0x00000000fffff984 */ /* 0x000fe20000000800 */
[----:B------:R1:W-:Y:S01]  /*4690*/  @!P1 LDGSTS.E.BYPASS.LTC128B.128 [R182+0x7000], desc[UR10][R64.64+0x80] ;  /* 0x0700008040b69fae */ /* 0x0003e2000b901d4a */
[----:B------:R-:W-:-:S02]  /*46a0*/  @!P1 IADD3 R54, P0, R69, R138, RZ ;  /* 0x0000008a45369210 */ /* 0x000fc40007f1e0ff */
[----:B------:R-:W-:Y:S01]  /*46b0*/  @!P2 LEA.HI.X R75, R56, R55, R57, 0x1, P5 ;  /* 0x00000037384ba211 */ /* 0x000fe200028f0c39 */
[----:B------:R1:W-:Y:S01]  /*46c0*/  @P3 STS.128 [R182+0x3800], RZ ;  /* 0x003800ffb6003388 */ /* 0x0003e20000000c00 */
[----:B------:R-:W5:Y:S01]  /*46d0*/  @!P2 LDC.64 R56, c[0x0][0x218] ;  /* 0x00008600ff38ab82 */ /* 0x000f620000000a00 */
[----:B------:R-:W-:Y:S01]  /*46e0*/  @!P1 IMAD.X R55, R58, 0x1, R137, P0 ;  /* 0x000000013a379824 */ /* 0x000fe200000e0689 */
[C---:B--2---:R-:W-:Y:S01]  /*46f0*/  @!P1 LEA R78, P0, R54.reuse, R52, 0x1 ;  /* 0x00000034364e9211 */ /* 0x044fe200078008ff */
[----:B------:R-:W-:Y:S01]  /*4700*/  @!PT LDS RZ, [RZ] ;  /* 0x00000000fffff984 */ /* 0x000fe20000000800 */
[----:B------:R-:W-:Y:S01]  /*4710*/  @!PT LDS RZ, [RZ] ;  /* 0x00000000fffff984 */ /* 0x000fe20000000800 */
[----:B------:R-:W-:Y:S01]  /*4720*/  @!PT LDS RZ, [RZ] ;  /* 0x00000000fffff984 */ /* 0x000fe20000000800 */
[----:B------:R2:W-:Y:S03]  /*4730*/  @!P3 LDGSTS.E.BYPASS.LTC128B.128 [R182+0x3800], desc[UR10][R72.64] ;  /* 0x0380000048b6bfae */ /* 0x0005e6000b901d4a */
[----:B------:R-:W-:Y:S01]  /*4740*/  @!P1 LEA.HI.X R79, R54, R53, R55, 0x1, P0 ;  /* 0x00000035364f9211 */ /* 0x000fe200000f0c37 */
[----:B------:R2:W-:Y:S01]  /*4750*/  @P2 STS.128 [R182+0x5800], RZ ;  /* 0x005800ffb6002388 */ /* 0x0005e20000000c00 */
[----:B------:R-:W-:Y:S01]  /*4760*/  IADD3 R69, P0, R177, R69, RZ ;  /* 0x00000045b1457210 */ /* 0x000fe20007f1e0ff */
[----:B------:R-:W4:Y:S02]  /*4770*/  @!P1 LDC.64 R54, c[0x0][0x218] ;  /* 0x00008600ff369b82 */ /* 0x000f240000000a00 */
[----:B------:R-:W-:Y:S01]  /*4780*/  @!PT LDS RZ, [RZ] ;  /* 0x00000000fffff984 */ /* 0x000fe20000000800 */
[----:B------:R-:W-:Y:S01]  /*4790*/  @!PT LDS RZ, [RZ] ;  /* 0x00000000fffff984 */ /* 0x000fe20000000800 */
[----:B------:R-:W-:Y:S01]  /*47a0*/  @!PT LDS RZ, [RZ] ;  /* 0x00000000fffff984 */ /* 0x000fe20000000800 */
[----:B------:R2:W-:Y:S01]  /*47b0*/  @!P2 LDGSTS.E.BYPASS.LTC128B.128 [R182+0x5800], desc[UR10][R74.64+0x40] ;  /* 0x058000404ab6afae */ /* 0x0005e2000b901d4a */
[CC--:B------:R-:W-:Y:S01]  /*47c0*/  @!P2 IADD3 R77, P5, R69.reuse, R138.reuse, RZ ;  /* 0x0000008a454da210 */ /* 0x0c0fe20007fbe0ff */
[----:B------:R-:W-:Y:S01]  /*47d0*/  IMAD.X R58, R176, 0x1, R58, P0 ;  /* 0x00000001b03a7824 */ /* 0x000fe200000e063a */
[----:B------:R-:W-:Y:S01]  /*47e0*/  @!P3 IADD3 R68, P0, R69, R138, RZ ;  /* 0x0000008a4544b210 */ /* 0x000fe20007f1e0ff */
[----:B------:R2:W-:Y:S02]  /*47f0*/  @P1 STS.128 [R182+0x7800], RZ ;  /* 0x007800ffb6001388 */ /* 0x0005e40000000c00 */
[----:B------:R-:W1:Y:S02]  /*4800*/  @!P3 LDC.64 R52, c[0x0][0x218] ;  /* 0x00008600ff34bb82 */ /* 0x000e640000000a00 */
[--C-:B------:R-:W-:Y:S01]  /*4810*/  @!P3 IMAD.X R76, R58, 0x1, R137.reuse, P0 ;  /* 0x000000013a4cb824 */ /* 0x100fe200000e0689 */
[C---:B---3--:R-:W-:Y:S01]  /*4820*/  @!P3 LEA R80, P0, R68.reuse, R6, 0x1 ;  /* 0x000000064450b211 */ /* 0x048fe200078008ff */
[----:B------:R-:W-:Y:S01]  /*4830*/  @!PT LDS RZ, [RZ] ;  /* 0x00000000fffff984 */ /* 0x000fe20000000800 */
[----:B------:R-:W-:Y:S01]  /*4840*/  @!PT LDS RZ, [RZ] ;  /* 0x00000000fffff984 */ /* 0x000fe20000000800 */
[----:B------:R-:W-:Y:S01]  /*4850*/  @!PT LDS RZ, [RZ] ;  /* 0x00000000fffff984 */ /* 0x000fe20000000800 */
[----:B------:R2:W-:Y:S03]  /*4860*/  @!P1 LDGSTS.E.BYPASS.LTC128B.128 [R182+0x7800], desc[UR10][R78.64+0x80] ;  /* 0x078000804eb69fae */ /* 0x0005e6000b901d4a */
[----:B------:R-:W-:Y:S01]  /*4870*/  @!P3 LEA.HI.X R81, R68, R7, R76, 0x1, P0 ;  /* 0x000000074451b211 */ /* 0x000fe200000f0c4c */
[----:B------:R-:W-:Y:S01]  /*4880*/  @!P2 IMAD.X R76, R58, 0x1, R137, P5 ;  /* 0x000000013a4ca824 */ /* 0x000fe200028e0689 */
[----:B------:R-:W3:Y:S01]  /*4890*/  @!P2 LDC.64 R6, c[0x0][0x218] ;  /* 0x00008600ff06ab82 */ /* 0x000ee20000000a00 */
[----:B-----5:R-:W-:Y:S01]  /*48a0*/  @!P2 LEA R66, P5, R77, R56, 0x1 ;  /* 0x000000384d42a211 */ /* 0x020fe200078a08ff */
[----:B------:R2:W-:Y:S01]  /*48b0*/  @P3 STS.128 [R182+0x4000], RZ ;  /* 0x004000ffb6003388 */ /* 0x0005e20000000c00 */
[----:B------:R-:W-:-:S02]  /*48c0*/  @!P1 IADD3 R68, P0, R69, R138, RZ ;  /* 0x0000008a45449210 */ /* 0x000fc40007f1e0ff */
[----:B------:R-:W-:Y:S01]  /*48d0*/  @!P2 LEA.HI.X R67, R77, R57, R76, 0x1, P5 ;  /* 0x000000394d43a211 */ /* 0x000fe200028f0c4c */
[----:B------:R-:W-:Y:S01]  /*48e0*/  @!PT LDS RZ, [RZ] ;  /* 0x00000000fffff984 */ /* 0x000fe20000000800 */
[----:B------:R-:W-:Y:S01]  /*48f0*/  @!PT LDS RZ, [RZ] ;  /* 0x00000000fffff984 */ /* 0x000fe20000000800 */
[----:B------:R-:W-:Y:S01]  /*4900*/  @!PT LDS RZ, [RZ] ;  /* 0x00000000fffff984 */ /* 0x000fe20000000800 */
[----:B------:R2:W-:Y:S01]  /*4910*/  @!P3 LDGSTS.E.BYPASS.LTC128B.128 [R182+0x4000], desc[UR10][R80.64] ;  /* 0x0400000050b6bfae */ /* 0x0005e2000b901d4a */
[----:B------:R-:W-:Y:S01]  /*4920*/  IADD3 R69, P5, R177, R69, RZ ;  /* 0x00000045b1457210 */ /* 0x000fe20007fbe0ff */
[----:B------:R-:W-:Y:S01]  /*4930*/  @!P1 IMAD.X R56, R58, 0x1, R137, P0 ;  /* 0x000000013a389824 */ /* 0x000fe200000e0689 */
[----:B----4-:R-:W-:Y:S01]  /*4940*/  @!P1 LEA R70, P0, R68, R54, 0x1 ;  /* 0x0000003644469211 */ /* 0x010fe200078008ff */
[----:B------:R2:W-:Y:S02]  /*4950*/  @P2 STS.128 [R182+0x6000], RZ ;  /* 0x006000ffb6002388 */ /* 0x0005e40000000c00 */
[----:B------:R-:W-:Y:S01]  /*4960*/  IMAD.X R58, R176, 0x1, R58, P5 ;  /* 0x00000001b03a7824 */ /* 0x000fe200028e063a */
[----:B------:R-:W-:Y:S01]  /*4970*/  @!P3 IADD3 R54, P5, R69, R138, RZ ;  /* 0x0000008a4536b210 */ /* 0x000fe20007fbe0ff */
[----:B------:R-:W-:Y:S01]  /*4980*/  @!PT LDS RZ, [RZ] ;  /* 0x00000000fffff984 */ /* 0x000fe20000000800 */
[----:B------:R-:W-:Y:S01]  /*4990*/  @!PT LDS RZ, [RZ] ;  /* 0x00000000fffff984 */ /* 0x000fe20000000800 */
[----:B------:R-:W-:Y:S01]  /*49a0*/  @!PT LDS RZ, [RZ] ;  /* 0x00000000fffff984 */ /* 0x000fe20000000800 */
[----:B------:R2:W-:Y:S01]  /*49b0*/  @!P2 LDGSTS.E.BYPASS.LTC128B.128 [R182+0x6000], desc[UR10][R66.64+0x40] ;  /* 0x0600004042b6afae */ /* 0x0005e2000b901d4a */
[----:B------:R-:W-:-:S02]  /*49c0*/  @!P1 LEA.HI.X R71, R68, R55, R56, 0x1, P0 ;  /* 0x0000003744479211 */ /* 0x000fc400000f0c38 */
[----:B------:R-:W-:Y:S01]  /*49d0*/  @!P2 IADD3 R55, P0, R69, R138, RZ ;  /* 0x0000008a4537a210 */ /* 0x000fe20007f1e0ff */
[--C-:B------:R-:W-:Y:S01]  /*49e0*/  @!P3 IMAD.X R56, R58, 0x1, R137.reuse, P5 ;  /* 0x000000013a38b824 */ /* 0x100fe200028e0689 */
[----:B-1----:R-:W-:Y:S01]  /*49f0*/  @!P3 LEA R64, P5, R54, R52, 0x1 ;  /* 0x000000343640b211 */ /* 0x002fe200078a08ff */
[----:B------:R2:W-:Y:S02]  /*4a00*/  @P1 STS.128 [R182+0x8000], RZ ;  /* 0x008000ffb6001388 */ /* 0x0005e40000000c00 */
[----:B------:R-:W-:Y:S01]  /*4a10*/  @!P2 IMAD.X R52, R58, 0x1, R137, P0 ;  /* 0x000000013a34a824 */ /* 0x000fe200000e0689 */
[----:B------:R-:W-:Y:S01]  /*4a20*/  @!P3 LEA.HI.X R65, R54, R53, R56, 0x1, P5 ;  /* 0x000000353641b211 */ /* 0x000fe200028f0c38 */
[----:B------:R-:W-:Y:S01]  /*4a30*/  @!PT LDS RZ, [RZ] ;  /* 0x00000000fffff984 */ /* 0x000fe20000000800 */
[----:B------:R-:W-:Y:S01]  /*4a40*/  @!PT LDS RZ, [RZ] ;  /* 0x00000000fffff984 */ /* 0x000fe20000000800 */
[----:B------:R-:W-:Y:S01]  /*4a50*/  @!PT LDS RZ, [RZ] ;  /* 0x00000000fffff984 */ /* 0x000fe20000000800 */
[----:B------:R2:W-:Y:S01]  /*4a60*/  @!P1 LDGSTS.E.BYPASS.LTC128B.128 [R182+0x8000], desc[UR10][R70.64+0x80] ;  /* 0x0800008046b69fae */ /* 0x0005e2000b901d4a */
[----:B---3--:R-:W-:-:S03]  /*4a70*/  @!P2 LEA R6, P0, R55, R6, 0x1 ;  /* 0x000000063706a211 */ /* 0x008fc600078008ff */
[----:B------:R2:W-:Y:S01]  /*4a80*/  @P3 STS.128 [R182+0x4800], RZ ;  /* 0x004800ffb6003388 */ /* 0x0005e20000000c00 */
        /* <DEDUP_REMOVED lines=12> */
[----:B------:R-:W-:Y:S01]  /*4b50*/  IADD3 R69, P0, R69, R138, RZ ;  /* 0x0000008a45457210 */ /* 0x000fe20007f1e0ff */
[----:B------:R-:W-:-:S04]  /*4b60*/  ULDC.64 UR8, c[0x0][0x218] ;  /* 0x0000860000087ab9 */ /* 0x000fc80000000a00 */
[----:B------:R-:W-:Y:S01]  /*4b70*/  IMAD.X R58, R58, 0x1, R137, P0 ;  /* 0x000000013a3a7824 */ /* 0x000fe200000e0689 */
[----:B--2---:R-:W-:-:S04]  /*4b80*/  LEA R6, P0, R69, UR8, 0x1 ;  /* 0x0000000845067c11 */ /* 0x004fc8000f8008ff */
[----:B------:R-:W-:-:S05]  /*4b90*/  LEA.HI.X R7, R69, UR9, R58, 0x1, P0 ;  /* 0x0000000945077c11 */ /* 0x000fca00080f0c3a */
[----:B------:R-:W-:Y:S01]  /*4ba0*/  @!PT LDS RZ, [RZ] ;  /* 0x00000000fffff984 */ /* 0x000fe20000000800 */
[----:B------:R-:W-:Y:S01]  /*4bb0*/  @!PT LDS RZ, [RZ] ;  /* 0x00000000fffff984 */ /* 0x000fe20000000800 */
[----:B------:R-:W-:Y:S01]  /*4bc0*/  @!PT LDS RZ, [RZ] ;  /* 0x00000000fffff984 */ /* 0x000fe20000000800 */
[----:B------:R1:W-:Y:S04]  /*4bd0*/  LDGSTS.E.BYPASS.LTC128B.128 [R182+0x8800], desc[UR10][R6.64+0x80] ;  /* 0x0880008006b67fae */ /* 0x0003e8000b901d4a */
.L_x_729:
[----:B------:R-:W-:Y:S05]  /*4be0*/  BSYNC B0 ;  /* 0x0000000000007941 */ /* 0x000fea0003800000 */
.L_x_728:
[----:B------:R-:W0:Y:S01]  /*4bf0*/  LDGDEPBAR ;  /* 0x00000000000079af */ /* 0x000e220000000000 */
[----:B------:R-:W-:-:S04]  /*4c00*/  IADD3 R138, P0, R5, R138, RZ ;  /* 0x0000008a058a7210 */ /* 0x000fc80007f1e0ff */
[----:B------:R-:W-:-:S09]  /*4c10*/  IADD3.X R137, R2, R137, RZ, P0, !PT ;  /* 0x0000008902897210 */ /* 0x000fd200007fe4ff */
.L_x_725:
[----:B------:R-:W-:Y:S01]  /*4c20*/  IMAD.IADD R2, R0, 0x1, R59 ;  /* 0x0000000100027824 */ /* 0x000fe200078e023b */
[----:B------:R-:W-:Y:S01]  /*4c30*/  ULDC UR12, c[0x0][0x2ec] ;  /* 0x0000bb00000c7ab9 */ /* 0x000fe20000000800 */
[----:B------:R-:W-:Y:S01]  /*4c40*/  LEA R170, R4, UR4, 0x1 ;  /* 0x0000000404aa7c11 */ /* 0x000fe2000f8e08ff */
[----:B------:R-:W-:Y:S01]  /*4c50*/  ULDC.64 UR8, c[0x0][0x218] ;  /* 0x0000860000087ab9 */ /* 0x000fe20000000a00 */
[C---:B------:R-:W-:Y:S02]  /*4c60*/  VIADD R0, R2.reuse, 0x8 ;  /* 0x0000000802007836 */ /* 0x040fe40000000000 */
[C---:B------:R-:W-:Y:S01]  /*4c70*/  VIADD R5, R2.reuse, 0x1 ;  /* 0x0000000102057836 */ /* 0x040fe20000000000 */
[----:B------:R-:W-:Y:S01]  /*4c80*/  LDSM.16.MT88.4 R84, [R170+0xb000] ;  /* 0x00b00000aa54783b */ /* 0x000fe20000004200 */
[----:B-12---:R-:W-:Y:S01]  /*4c90*/  VIADD R6, R2, 0x9 ;  /* 0x0000000902067836 */ /* 0x006fe20000000000 */
[-C--:B------:R-:W-:Y:S01]  /*4ca0*/  ISETP.GE.AND P2, PT, R0, R140.reuse, PT ;  /* 0x0000008c0000720c */ /* 0x080fe20003f46270 */
[----:B------:R-:W-:Y:S01]  /*4cb0*/  IMAD R168, R3, 0x2, R170 ;  /* 0x0000000203a87824 */ /* 0x000fe200078e02aa */
[----:B------:R-:W-:-:S02]  /*4cc0*/  ISETP.GE.AND P5, PT, R5, R140, PT ;  /* 0x0000008c0500720c */ /* 0x000fc40003fa6270 */
[-C--:B------:R-:W-:Y:S01]  /*4cd0*/  ISETP.GE.AND P0, PT, R5, R139.reuse, PT ;  /* 0x0000008b0500720c */ /* 0x080fe20003f06270 */
[----:B------:R-:W-:Y:S01]  /*4ce0*/  VIADD R5, R2, 0x10 ;  /* 0x0000001002057836 */ /* 0x000fe20000000000 */
[-C--:B------:R-:W-:Y:S02]  /*4cf0*/  ISETP.GE.AND P3, PT, R0, R139.reuse, PT ;  /* 0x0000008b0000720c */ /* 0x080fe40003f66270 */
[----:B------:R-:W-:Y:S02]  /*4d00*/  FSEL R0, R44, -INF , !P2 ;  /* 0xff8000002c007808 */ /* 0x000fe40005000000 */
[C---:B------:R-:W-:Y:S02]  /*4d10*/  ISETP.GE.AND P1, PT, R6.reuse, R140, PT ;  /* 0x0000008c0600720c */ /* 0x040fe40003f26270 */
[----:B------:R-:W-:Y:S01]  /*4d20*/  ISETP.GE.AND P2, PT, R6, R139, PT ;  /* 0x0000008b0600720c */ /* 0x000fe20003f46270 */
[----:B------:R-:W-:Y:S01]  /*4d30*/  VIADD R6, R2, 0x11 ;  /* 0x0000001102067836 */ /* 0x000fe20000000000 */
[----:B------:R-:W-:-:S02]  /*4d40*/  FSEL R77, R46, -INF , !P3 ;  /* 0xff8000002e4d7808 */ /* 0x000fc40005800000 */
[-C--:B------:R-:W-:Y:S02]  /*4d50*/  ISETP.GE.AND P3, PT, R5, R140.reuse, PT ;  /* 0x0000008c0500720c */ /* 0x080fe40003f66270 */
[----:B------:R-:W-:Y:S02]  /*4d60*/  FSEL R70, R45, -INF , !P1 ;  /* 0xff8000002d467808 */ /* 0x000fe40004800000 */
[----:B------:R-:W-:Y:S01]  /*4d70*/  ISETP.GE.AND P1, PT, R5, R139, PT ;  /* 0x0000008b0500720c */ /* 0x000fe20003f26270 */
[----:B------:R-:W-:Y:S01]  /*4d80*/  VIADD R5, R2, 0x18 ;  /* 0x0000001802057836 */ /* 0x000fe20000000000 */
[----:B------:R-:W-:Y:S02]  /*4d90*/  FSEL R81, R47, -INF , !P2 ;  /* 0xff8000002f517808 */ /* 0x000fe40005000000 */
[----:B------:R-:W-:Y:S02]  /*4da0*/  ISETP.GE.AND P2, PT, R6, R140, PT ;  /* 0x0000008c0600720c */ /* 0x000fe40003f46270 */
[----:B------:R-:W-:-:S02]  /*4db0*/  FSEL R68, R40, -INF , !P3 ;  /* 0xff80000028447808 */ /* 0x000fc40005800000 */
[-C--:B------:R-:W-:Y:S01]  /*4dc0*/  ISETP.GE.AND P3, PT, R6, R139.reuse, PT ;  /* 0x0000008b0600720c */ /* 0x080fe20003f66270 */
[----:B------:R-:W-:Y:S01]  /*4dd0*/  VIADD R6, R2, 0x19 ;  /* 0x0000001902067836 */ /* 0x000fe20000000000 */
[----:B------:R-:W-:Y:S02]  /*4de0*/  FSEL R73, R42, -INF , !P1 ;  /* 0xff8000002a497808 */ /* 0x000fe40004800000 */
[----:B------:R-:W-:Y:S02]  /*4df0*/  FSEL R74, R41, -INF , !P2 ;  /* 0xff800000294a7808 */ /* 0x000fe40005000000 */
[C---:B------:R-:W-:Y:S02]  /*4e00*/  ISETP.GE.AND P1, PT, R5.reuse, R140, PT ;  /* 0x0000008c0500720c */ /* 0x040fe40003f26270 */
[----:B------:R-:W-:Y:S01]  /*4e10*/  ISETP.GE.AND P2, PT, R5, R139, PT ;  /* 0x0000008b0500720c */ /* 0x000fe20003f46270 */
[----:B------:R-:W-:Y:S01]  /*4e20*/  VIADD R5, R2, 0x20 ;  /* 0x0000002002057836 */ /* 0x000fe20000000000 */
[----:B------:R-:W-:-:S02]  /*4e30*/  FSEL R75, R43, -INF , !P3 ;  /* 0xff8000002b4b7808 */ /* 0x000fc40005800000 */
[-C--:B------:R-:W-:Y:S02]  /*4e40*/  ISETP.GE.AND P3, PT, R6, R140.reuse, PT ;  /* 0x0000008c0600720c */ /* 0x080fe40003f66270 */
[----:B------:R-:W-:Y:S01]  /*4e50*/  FSEL R72, R36, -INF , !P1 ;  /* 0xff80000024487808 */ /* 0x000fe20004800000 */
[----:B------:R-:W-:Y:S01]  /*4e60*/  VIADD R36, R2, 0x21 ;  /* 0x0000002102247836 */ /* 0x000fe20000000000 */
[----:B------:R-:W-:Y:S02]  /*4e70*/  FSEL R7, R38, -INF , !P2 ;  /* 0xff80000026077808 */ /* 0x000fe40005000000 */
[-C--:B------:R-:W-:Y:S02]  /*4e80*/  ISETP.GE.AND P1, PT, R6, R139.reuse, PT ;  /* 0x0000008b0600720c */ /* 0x080fe40003f26270 */
[----:B------:R-:W-:Y:S02]  /*4e90*/  ISETP.GE.AND P2, PT, R5, R140, PT ;  /* 0x0000008c0500720c */ /* 0x000fe40003f46270 */
[----:B------:R-:W-:Y:S01]  /*4ea0*/  FSEL R6, R37, -INF , !P3 ;  /* 0xff80000025067808 */ /* 0x000fe20005800000 */
[----:B------:R-:W-:Y:S01]  /*4eb0*/  VIADD R37, R2, 0x28 ;  /* 0x0000002802257836 */ /* 0x000fe20000000000 */
[----:B------:R-:W-:-:S02]  /*4ec0*/  ISETP.GE.AND P3, PT, R5, R139, PT ;  /* 0x0000008b0500720c */ /* 0x000fc40003f66270 */
[----:B------:R-:W-:Y:S02]  /*4ed0*/  FSEL R5, R39, -INF , !P1 ;  /* 0xff80000027057808 */ /* 0x000fe40004800000 */
[----:B------:R-:W-:Y:S01]  /*4ee0*/  FSEL R66, R32, -INF , !P2 ;  /* 0xff80000020427808 */ /* 0x000fe20005000000 */
[----:B------:R-:W-:Y:S01]  /*4ef0*/  VIADD R32, R2, 0x30 ;  /* 0x0000003002207836 */ /* 0x000fe20000000000 */
[C---:B------:R-:W-:Y:S02]  /*4f00*/  ISETP.GE.AND P1, PT, R36.reuse, R140, PT ;  /* 0x0000008c2400720c */ /* 0x040fe40003f26270 */
[----:B------:R-:W-:Y:S01]  /*4f10*/  ISETP.GE.AND P2, PT, R36, R139, PT ;  /* 0x0000008b2400720c */ /* 0x000fe20003f46270 */
[----:B------:R-:W-:Y:S01]  /*4f20*/  VIADD R36, R2, 0x29 ;  /* 0x0000002902247836 */ /* 0x000fe20000000000 */
[----:B------:R-:W-:Y:S02]  /*4f30*/  FSEL R153, R34, -INF , !P3 ;  /* 0xff80000022997808 */ /* 0x000fe40005800000 */
[----:B------:R-:W-:-:S02]  /*4f40*/  FSEL R148, R33, -INF , !P1 ;  /* 0xff80000021947808 */ /* 0x000fc40004800000 */
[----:B------:R-:W-:Y:S02]  /*4f50*/  FSEL R155, R35, -INF , !P2 ;  /* 0xff800000239b7808 */ /* 0x000fe40005000000 */
[CC--:B------:R-:W-:Y:S02]  /*4f60*/  ISETP.GE.AND P3, PT, R37.reuse, R140.reuse, PT ;  /* 0x0000008c2500720c */ /* 0x0c0fe40003f66270 */
[----:B------:R-:W-:Y:S02]  /*4f70*/  ISETP.GE.AND P1, PT, R37, R139, PT ;  /* 0x0000008b2500720c */ /* 0x000fe40003f26270 */
[----:B------:R-:W-:Y:S02]  /*4f80*/  ISETP.GE.AND P2, PT, R36, R140, PT ;  /* 0x0000008c2400720c */ /* 0x000fe40003f46270 */
[----:B------:R-:W-:Y:S01]  /*4f90*/  FSEL R150, R28, -INF , !P3 ;  /* 0xff8000001c967808 */ /* 0x000fe20005800000 */
[----:B------:R-:W-:Y:S01]  /*4fa0*/  VIADD R28, R2, 0x31 ;  /* 0x00000031021c7836 */ /* 0x000fe20000000000 */
[----:B------:R-:W-:-:S02]  /*4fb0*/  FSEL R157, R30, -INF , !P1 ;  /* 0xff8000001e9d7808 */ /* 0x000fc40004800000 */
[----:B------:R-:W-:Y:S01]  /*4fc0*/  FSEL R152, R29, -INF , !P2 ;  /* 0xff8000001d987808 */ /* 0x000fe20005000000 */
[----:B------:R-:W-:Y:S01]  /*4fd0*/  VIADD R29, R2, 0x38 ;  /* 0x00000038021d7836 */ /* 0x000fe20000000000 */
[-C--:B------:R-:W-:Y:S02]  /*4fe0*/  ISETP.GE.AND P3, PT, R36, R139.reuse, PT ;  /* 0x0000008b2400720c */ /* 0x080fe40003f66270 */
[C---:B------:R-:W-:Y:S02]  /*4ff0*/  ISETP.GE.AND P1, PT, R32.reuse, R140, PT ;  /* 0x0000008c2000720c */ /* 0x040fe40003f26270 */
[----:B------:R-:W-:Y:S02]  /*5000*/  ISETP.GE.AND P2, PT, R32, R139, PT ;  /* 0x0000008b2000720c */ /* 0x000fe40003f46270 */
[----:B------:R-:W-:Y:S02]  /*5010*/  FSEL R125, R31, -INF , !P3 ;  /* 0xff8000001f7d7808 */ /* 0x000fe40005800000 */
[----:B------:R-:W-:-:S02]  /*5020*/  FSEL R40, R24, -INF , !P1 ;  /* 0xff80000018287808 */ /* 0x000fc40004800000 */
[----:B------:R-:W-:Y:S01]  /*5030*/  FSEL R121, R26, -INF , !P2 ;  /* 0xff8000001a797808 */ /* 0x000fe20005000000 */
[----:B------:R-:W-:Y:S01]  /*5040*/  VIADD R26, R2, 0x39 ;  /* 0x00000039021a7836 */ /* 0x000fe20000000000 */
[CC--:B------:R-:W-:Y:S02]  /*5050*/  ISETP.GE.AND P3, PT, R28.reuse, R140.reuse, PT ;  /* 0x0000008c1c00720c */ /* 0x0c0fe40003f66270 */
[----:B------:R-:W-:Y:S02]  /*5060*/  ISETP.GE.AND P1, PT, R28, R139, PT ;  /* 0x0000008b1c00720c */ /* 0x000fe40003f26270 */
[----:B------:R-:W-:Y:S02]  /*5070*/  ISETP.GE.AND P2, PT, R29, R140, PT ;  /* 0x0000008c1d00720c */ /* 0x000fe40003f46270 */
[----:B------:R-:W-:Y:S01]  /*5080*/  FSEL R64, R25, -INF , !P3 ;  /* 0xff80000019407808 */ /* 0x000fe20005800000 */
[----:B------:R-:W-:Y:S01]  /*5090*/  VIADD R25, R2, 0x40 ;  /* 0x0000004002197836 */ /* 0x000fe20000000000 */
[----:B------:R-:W-:-:S02]  /*50a0*/  FSEL R149, R27, -INF , !P1 ;  /* 0xff8000001b957808 */ /* 0x000fc40004800000 */
[----:B------:R-:W-:Y:S02]  /*50b0*/  FSEL R24, R49, -INF , !P5 ;  /* 0xff80000031187808 */ /* 0x000fe40006800000 */
[-C--:B------:R-:W-:Y:S02]  /*50c0*/  ISETP.GE.AND P5, PT, R2, R140.reuse, PT ;  /* 0x0000008c0200720c */ /* 0x080fe40003fa6270 */
[----:B------:R-:W-:Y:S02]  /*50d0*/  ISETP.GE.AND P1, PT, R26, R140, PT ;  /* 0x0000008c1a00720c */ /* 0x000fe40003f26270 */
[----:B------:R-:W-:Y:S02]  /*50e0*/  FSEL R144, R20, -INF , !P2 ;  /* 0xff80000014907808 */ /* 0x000fe40005000000 */
[----:B------:R-:W-:Y:S02]  /*50f0*/  FSEL R20, R48, -INF , !P5 ;  /* 0xff80000030147808 */ /* 0x000fe40006800000 */
[----:B------:R-:W-:-:S02]  /*5100*/  FSEL R146, R21, -INF , !P1 ;  /* 0xff80000015927808 */ /* 0x000fc40004800000 */
[C---:B------:R-:W-:Y:S02]  /*5110*/  ISETP.GE.AND P5, PT, R25.reuse, R140, PT ;  /* 0x0000008c1900720c */ /* 0x040fe40003fa6270 */
[-C--:B------:R-:W-:Y:S01]  /*5120*/  ISETP.GE.AND P1, PT, R25, R139.reuse, PT ;  /* 0x0000008b1900720c */ /* 0x080fe20003f26270 */
[----:B------:R-:W-:Y:S01]  /*5130*/  VIADD R25, R2, 0x41 ;  /* 0x0000004102197836 */ /* 0x000fe20000000000 */
[-C--:B------:R-:W-:Y:S02]  /*5140*/  ISETP.GE.AND P2, PT, R26, R139.reuse, PT ;  /* 0x0000008b1a00720c */ /* 0x080fe40003f46270 */
[----:B------:R-:W-:Y:S02]  /*5150*/  FMNMX.FTZ R21, R20, R24, !PT ;  /* 0x0000001814157209 */ /* 0x000fe40007810000 */
[----:B------:R-:W-:Y:S02]  /*5160*/  ISETP.GE.AND P3, PT, R29, R139, PT ;  /* 0x0000008b1d00720c */ /* 0x000fe40003f66270 */
[----:B------:R-:W-:-:S02]  /*5170*/  FSEL R147, R23, -INF , !P2 ;  /* 0xff80000017937808 */ /* 0x000fc40005000000 */
[C---:B------:R-:W-:Y:S02]  /*5180*/  ISETP.GE.AND P2, PT, R25.reuse, R139, PT ;  /* 0x0000008b1900720c */ /* 0x040fe40003f46270 */
[----:B------:R-:W-:Y:S02]  /*5190*/  FMNMX.FTZ R21, R0, R21, !PT ;  /* 0x0000001500157209 */ /* 0x000fe40007810000 */
[----:B------:R-:W-:Y:S01]  /*51a0*/  FSEL R151, R22, -INF , !P3 ;  /* 0xff80000016977808 */ /* 0x000fe20005800000 */
[----:B------:R-:W-:Y:S01]  /*51b0*/  VIADD R22, R2, 0x48 ;  /* 0x0000004802167836 */ /* 0x000fe20000000000 */
[----:B------:R-:W-:Y:S02]  /*51c0*/  ISETP.GE.AND P3, PT, R25, R140, PT ;  /* 0x0000008c1900720c */ /* 0x000fe40003f66270 */
[----:B------:R-:W-:Y:S02]  /*51d0*/  FSEL R143, R19, -INF , !P2 ;  /* 0xff800000138f7808 */ /* 0x000fe40005000000 */
[----:B------:R-:W-:-:S02]  /*51e0*/  FMNMX.FTZ R21, R70, R21, !PT ;  /* 0x0000001546157209 */ /* 0x000fc40007810000 */
[-C--:B------:R-:W-:Y:S02]  /*51f0*/  ISETP.GE.AND P2, PT, R2, R139.reuse, PT ;  /* 0x0000008b0200720c */ /* 0x080fe40003f46270 */
[----:B------:R-:W-:Y:S01]  /*5200*/  FSEL R141, R18, -INF , !P1 ;  /* 0xff800000128d7808 */ /* 0x000fe20004800000 */
[----:B------:R-:W-:Y:S01]  /*5210*/  VIADD R18, R2, 0x50 ;  /* 0x0000005002127836 */ /* 0x000fe20000000000 */
[----:B------:R-:W-:Y:S02]  /*5220*/  ISETP.GE.AND P1, PT, R22, R139, PT ;  /* 0x0000008b1600720c */ /* 0x000fe40003f26270 */
[----:B------:R-:W-:Y:S02]  /*5230*/  FSEL R132, R17, -INF , !P3 ;  /* 0xff80000011847808 */ /* 0x000fe40005800000 */
[----:B------:R-:W-:Y:S02]  /*5240*/  FMNMX.FTZ R21, R68, R21, !PT ;  /* 0x0000001544157209 */ /* 0x000fe40007810000 */
[----:B------:R-:W-:-:S02]  /*5250*/  FSEL R17, R51, -INF , !P0 ;  /* 0xff80000033117808 */ /* 0x000fc40004000000 */
[----:B------:R-:W-:Y:S02]  /*5260*/  FSEL R19, R50, -INF , !P2 ;  /* 0xff80000032137808 */ /* 0x000fe40005000000 */
[----:B------:R-:W-:Y:S02]  /*5270*/  FSEL R145, R14, -INF , !P1 ;  /* 0xff8000000e917808 */ /* 0x000fe40004800000 */
[----:B------:R-:W-:Y:S02]  /*5280*/  FMNMX.FTZ R21, R74, R21, !PT ;  /* 0x000000154a157209 */ /* 0x000fe40007810000 */
[----:B------:R-:W-:Y:S02]  /*5290*/  FMNMX.FTZ R14, R19, R17, !PT ;  /* 0x00000011130e7209 */ /* 0x000fe40007810000 */
[----:B------:R-:W-:Y:S02]  /*52a0*/  FMNMX.FTZ R21, R72, R21, !PT ;  /* 0x0000001548157209 */ /* 0x000fe40007810000 */
[----:B------:R-:W-:-:S02]  /*52b0*/  FMNMX.FTZ R14, R77, R14, !PT ;  /* 0x0000000e4d0e7209 */ /* 0x000fc40007810000 */
[----:B------:R-:W-:Y:S02]  /*52c0*/  FMNMX.FTZ R21, R6, R21, !PT ;  /* 0x0000001506157209 */ /* 0x000fe40007810000 */
[----:B------:R-:W-:Y:S02]  /*52d0*/  FMNMX.FTZ R14, R81, R14, !PT ;  /* 0x0000000e510e7209 */ /* 0x000fe40007810000 */
[----:B------:R-:W-:Y:S01]  /*52e0*/  FSEL R126, R16, -INF , !P5 ;  /* 0xff800000107e7808 */ /* 0x000fe20006800000 */
[----:B------:R-:W-:Y:S01]  /*52f0*/  VIADD R16, R2, 0x49 ;  /* 0x0000004902107836 */ /* 0x000fe20000000000 */
[----:B------:R-:W-:Y:S02]  /*5300*/  FMNMX.FTZ R21, R66, R21, !PT ;  /* 0x0000001542157209 */ /* 0x000fe40007810000 */
[----:B------:R-:W-:Y:S02]  /*5310*/  FMNMX.FTZ R14, R73, R14, !PT ;  /* 0x0000000e490e7209 */ /* 0x000fe40007810000 */
[----:B------:R-:W-:-:S02]  /*5320*/  ISETP.GE.AND P3, PT, R16, R140, PT ;  /* 0x0000008c1000720c */ /* 0x000fc40003f66270 */
[----:B------:R-:W-:Y:S02]  /*5330*/  FMNMX.FTZ R21, R148, R21, !PT ;  /* 0x0000001594157209 */ /* 0x000fe40007810000 */
[----:B------:R-:W-:Y:S02]  /*5340*/  FMNMX.FTZ R14, R75, R14, !PT ;  /* 0x0000000e4b0e7209 */ /* 0x000fe40007810000 */
[----:B------:R-:W-:Y:S01]  /*5350*/  ISETP.GE.AND P0, PT, R16, R139, PT ;  /* 0x0000008b1000720c */ /* 0x000fe20003f06270 */
[----:B------:R-:W-:Y:S01]  /*5360*/  VIADD R16, R2, 0x51 ;  /* 0x0000005102107836 */ /* 0x000fe20000000000 */
[----:B------:R-:W-:Y:S02]  /*5370*/  FSEL R142, R13, -INF , !P3 ;  /* 0xff8000000d8e7808 */ /* 0x000fe40005800000 */
[----:B------:R-:W-:Y:S02]  /*5380*/  FMNMX.FTZ R13, R150, R21, !PT ;  /* 0x00000015960d7209 */ /* 0x000fe40007810000 */
[----:B------:R-:W-:-:S02]  /*5390*/  FMNMX.FTZ R14, R7, R14, !PT ;  /* 0x0000000e070e7209 */ /* 0x000fc40007810000 */
[----:B------:R-:W-:Y:S02]  /*53a0*/  FSEL R135, R15, -INF , !P0 ;  /* 0xff8000000f877808 */ /* 0x000fe40004000000 */
[----:B------:R-:W-:Y:S01]  /*53b0*/  FMNMX.FTZ R15, R152, R13, !PT ;  /* 0x0000000d980f7209 */ /* 0x000fe20007810000 */
[----:B------:R-:W-:Y:S01]  /*53c0*/  VIADD R13, R2, 0x61 ;  /* 0x00000061020d7836 */ /* 0x000fe20000000000 */
[----:B------:R-:W-:Y:S02]  /*53d0*/  FMNMX.FTZ R14, R5, R14, !PT ;  /* 0x0000000e050e7209 */ /* 0x000fe40007810000 */
[----:B------:R-:W-:Y:S02]  /*53e0*/  FMNMX.FTZ R15, R40, R15, !PT ;  /* 0x0000000f280f7209 */ /* 0x000fe40007810000 */
[----:B------:R-:W-:Y:S02]  /*53f0*/  FMNMX.FTZ R14, R153, R14, !PT ;  /* 0x0000000e990e7209 */ /* 0x000fe40007810000 */
[----:B------:R-:W-:-:S02]  /*5400*/  FMNMX.FTZ R15, R64, R15, !PT ;  /* 0x0000000f400f7209 */ /* 0x000fc40007810000 */
[----:B------:R-:W-:Y:S02]  /*5410*/  FMNMX.FTZ R14, R155, R14, !PT ;  /* 0x0000000e9b0e7209 */ /* 0x000fe40007810000 */
[----:B------:R-:W-:Y:S02]  /*5420*/  FMNMX.FTZ R15, R144, R15, !PT ;  /* 0x0000000f900f7209 */ /* 0x000fe40007810000 */
[----:B------:R-:W-:Y:S02]  /*5430*/  FMNMX.FTZ R14, R157, R14, !PT ;  /* 0x0000000e9d0e7209 */ /* 0x000fe40007810000 */
[----:B------:R-:W-:Y:S02]  /*5440*/  FMNMX.FTZ R15, R146, R15, !PT ;  /* 0x0000000f920f7209 */ /* 0x000fe40007810000 */
[----:B------:R-:W-:Y:S02]  /*5450*/  FMNMX.FTZ R14, R125, R14, !PT ;  /* 0x0000000e7d0e7209 */ /* 0x000fe40007810000 */
[----:B------:R-:W-:-:S02]  /*5460*/  ISETP.GE.AND P5, PT, R22, R140, PT ;  /* 0x0000008c1600720c */ /* 0x000fc40003fa6270 */
        /* <DEDUP_REMOVED lines=9> */
[----:B------:R-:W-:Y:S02]  /*5500*/  ISETP.GE.AND P1, PT, R16, R140, PT ;  /* 0x0000008c1000720c */ /* 0x000fe40003f26270 */
[----:B------:R-:W-:Y:S01]  /*5510*/  FSEL R52, R8, -INF , !P2 ;  /* 0xff80000008347808 */ /* 0x000fe20005000000 */
[----:B------:R-:W-:Y:S01]  /*5520*/  VIADD R8, R2, 0x59 ;  /* 0x0000005902087836 */ /* 0x000fe20000000000 */
[----:B------:R-:W-:Y:S02]  /*5530*/  FMNMX.FTZ R15, R142, R15, !PT ;  /* 0x0000000f8e0f7209 */ /* 0x000fe40007810000 */
[----:B------:R-:W-:-:S02]  /*5540*/  FMNMX.FTZ R14, R147, R14, !PT ;  /* 0x0000000e930e7209 */ /* 0x000fc40007810000 */
[----:B------:R-:W-:Y:S02]  /*5550*/  ISETP.GE.AND P5, PT, R18, R139, PT ;  /* 0x0000008b1200720c */ /* 0x000fe40003fa6270 */
[----:B------:R-:W-:Y:S02]  /*5560*/  ISETP.GE.AND P0, PT, R12, R140, PT ;  /* 0x0000008c0c00720c */ /* 0x000fe40003f06270 */
[----:B------:R-:W-:Y:S01]  /*5570*/  FSEL R56, R9, -INF , !P1 ;  /* 0xff80000009387808 */ /* 0x000fe20004800000 */
[----:B------:R-:W-:Y:S01]  /*5580*/  VIADD R9, R2, 0x71 ;  /* 0x0000007102097836 */ /* 0x000fe20000000000 */
[----:B------:R-:W-:Y:S02]  /*5590*/  FMNMX.FTZ R15, R52, R15, !PT ;  /* 0x0000000f340f7209 */ /* 0x000fe40007810000 */
[----:B------:R-:W-:Y:S02]  /*55a0*/  FMNMX.FTZ R14, R141, R14, !PT ;  /* 0x0000000e8d0e7209 */ /* 0x000fe40007810000 */
[----:B------:R-:W-:Y:S01]  /*55b0*/  FSEL R53, R10, -INF , !P5 ;  /* 0xff8000000a357808 */ /* 0x000fe20006800000 */
[----:B------:R-:W-:Y:S01]  /*55c0*/  VIADD R10, R2, 0x70 ;  /* 0x00000070020a7836 */ /* 0x000fe20000000000 */
[----:B------:R-:W-:-:S02]  /*55d0*/  ISETP.GE.AND P5, PT, R8, R140, PT ;  /* 0x0000008c0800720c */ /* 0x000fc40003fa6270 */
[-C--:B------:R-:W-:Y:S01]  /*55e0*/  ISETP.GE.AND P1, PT, R8, R139.reuse, PT ;  /* 0x0000008b0800720c */ /* 0x080fe20003f26270 */
[----:B------:R-:W-:Y:S01]  /*55f0*/  VIADD R8, R2, 0x60 ;  /* 0x0000006002087836 */ /* 0x000fe20000000000 */
[-C--:B------:R-:W-:Y:S02]  /*5600*/  ISETP.GE.AND P3, PT, R16, R139.reuse, PT ;  /* 0x0000008b1000720c */ /* 0x080fe40003f66270 */
[----:B------:R-:W-:Y:S01]  /*5610*/  ISETP.GE.AND P2, PT, R12, R139, PT ;  /* 0x0000008b0c00720c */ /* 0x000fe20003f46270 */
[----:B------:R-:W-:Y:S01]  /*5620*/  VIADD R12, R2, 0x68 ;  /* 0x00000068020c7836 */ /* 0x000fe20000000000 */
[----:B------:R-:W-:Y:S02]  /*5630*/  FSEL R59, R60, -INF , !P0 ;  /* 0xff8000003c3b7808 */ /* 0x000fe40004000000 */
[----:B------:R-:W-:Y:S02]  /*5640*/  FMNMX.FTZ R16, R56, R15, !PT ;  /* 0x0000000f38107209 */ /* 0x000fe40007810000 */
[----:B------:R-:W-:-:S02]  /*5650*/  FMNMX.FTZ R14, R143, R14, !PT ;  /* 0x0000000e8f0e7209 */ /* 0x000fc40007810000 */
[----:B------:R-:W-:Y:S01]  /*5660*/  FSEL R57, R11, -INF , !P3 ;  /* 0xff8000000b397808 */ /* 0x000fe20005800000 */
[----:B------:R-:W-:Y:S01]  /*5670*/  VIADD R11, R2, 0x69 ;  /* 0x00000069020b7836 */ /* 0x000fe20000000000 */
[----:B------:R-:W-:Y:S02]  /*5680*/  FSEL R65, R62, -INF , !P2 ;  /* 0xff8000003e417808 */ /* 0x000fe40005000000 */
[----:B------:R-:W-:Y:S02]  /*5690*/  ISETP.GE.AND P3, PT, R8, R140, PT ;  /* 0x0000008c0800720c */ /* 0x000fe40003f66270 */
[----:B------:R-:W-:Y:S02]  /*56a0*/  FSEL R62, R61, -INF , !P5 ;  /* 0xff8000003d3e7808 */ /* 0x000fe40006800000 */
[----:B------:R-:W-:Y:S02]  /*56b0*/  FMNMX.FTZ R15, R59, R16, !PT ;  /* 0x000000103b0f7209 */ /* 0x000fe40007810000 */
[----:B------:R-:W-:-:S02]  /*56c0*/  FMNMX.FTZ R14, R145, R14, !PT ;  /* 0x0000000e910e7209 */ /* 0x000fc40007810000 */
[----:B------:R-:W-:Y:S02]  /*56d0*/  ISETP.GE.AND P2, PT, R13, R140, PT ;  /* 0x0000008c0d00720c */ /* 0x000fe40003f46270 */
[----:B------:R-:W-:Y:S02]  /*56e0*/  FSEL R42, R100, -INF , !P3 ;  /* 0xff800000642a7808 */ /* 0x000fe40005800000 */
[----:B------:R-:W-:Y:S02]  /*56f0*/  FMNMX.FTZ R15, R62, R15, !PT ;  /* 0x0000000f3e0f7209 */ /* 0x000fe40007810000 */
[----:B------:R-:W-:Y:S02]  /*5700*/  FMNMX.FTZ R14, R135, R14, !PT ;  /* 0x0000000e870e7209 */ /* 0x000fe40007810000 */
[----:B------:R-:W-:Y:S02]  /*5710*/  ISETP.GE.AND P3, PT, R12, R140, PT ;  /* 0x0000008c0c00720c */ /* 0x000fe40003f66270 */
[----:B------:R-:W-:-:S02]  /*5720*/  FSEL R44, R101, -INF , !P2 ;  /* 0xff800000652c7808 */ /* 0x000fc40005000000 */
[----:B------:R-:W-:Y:S02]  /*5730*/  FMNMX.FTZ R15, R42, R15, !PT ;  /* 0x0000000f2a0f7209 */ /* 0x000fe40007810000 */
[----:B------:R-:W-:Y:S02]  /*5740*/  FMNMX.FTZ R14, R53, R14, !PT ;  /* 0x0000000e350e7209 */ /* 0x000fe40007810000 */
[----:B------:R-:W-:Y:S02]  /*5750*/  ISETP.GE.AND P2, PT, R11, R140, PT ;  /* 0x0000008c0b00720c */ /* 0x000fe40003f46270 */
[----:B------:R-:W-:Y:S02]  /*5760*/  FSEL R46, R96, -INF , !P3 ;  /* 0xff800000602e7808 */ /* 0x000fe40005800000 */
[----:B------:R-:W-:Y:S02]  /*5770*/  FMNMX.FTZ R15, R44, R15, !PT ;  /* 0x0000000f2c0f7209 */ /* 0x000fe40007810000 */
[----:B------:R-:W-:-:S02]  /*5780*/  FMNMX.FTZ R14, R57, R14, !PT ;  /* 0x0000000e390e7209 */ /* 0x000fc40007810000 */
[----:B------:R-:W-:Y:S01]  /*5790*/  ISETP.GE.AND P0, PT, R8, R139, PT ;  /* 0x0000008b0800720c */ /* 0x000fe20003f06270 */
[----:B------:R-:W-:Y:S01]  /*57a0*/  VIADD R8, R2, 0x78 ;  /* 0x0000007802087836 */ /* 0x000fe20000000000 */
[----:B------:R-:W-:Y:S01]  /*57b0*/  ISETP.GE.AND P3, PT, R10, R140, PT ;  /* 0x0000008c0a00720c */ /* 0x000fe20003f66270 */
[----:B------:R-:W-:Y:S01]  /*57c0*/  VIADD R2, R2, 0x79 ;  /* 0x0000007902027836 */ /* 0x000fe20000000000 */
[----:B------:R-:W-:Y:S02]  /*57d0*/  FSEL R48, R97, -INF , !P2 ;  /* 0xff80000061307808 */ /* 0x000fe40005000000 */
[----:B------:R-:W-:Y:S02]  /*57e0*/  FMNMX.FTZ R15, R46, R15, !PT ;  /* 0x0000000f2e0f7209 */ /* 0x000fe40007810000 */
[----:B------:R-:W-:Y:S02]  /*57f0*/  FSEL R55, R63, -INF , !P1 ;  /* 0xff8000003f377808 */ /* 0x000fe40004800000 */
[----:B------:R-:W-:-:S02]  /*5800*/  FMNMX.FTZ R14, R65, R14, !PT ;  /* 0x0000000e410e7209 */ /* 0x000fc40007810000 */
[----:B------:R-:W-:Y:S02]  /*5810*/  ISETP.GE.AND P2, PT, R9, R140, PT ;  /* 0x0000008c0900720c */ /* 0x000fe40003f46270 */
[----:B------:R-:W-:Y:S02]  /*5820*/  FSEL R50, R92, -INF , !P3 ;  /* 0xff8000005c327808 */ /* 0x000fe40005800000 */
[----:B------:R-:W-:Y:S02]  /*5830*/  FMNMX.FTZ R15, R48, R15, !PT ;  /* 0x0000000f300f7209 */ /* 0x000fe40007810000 */
[----:B------:R-:W-:Y:S02]  /*5840*/  ISETP.GE.AND P1, PT, R13, R139, PT ;  /* 0x0000008b0d00720c */ /* 0x000fe40003f26270 */
        /* <DEDUP_REMOVED lines=14> */
[----:B------:R-:W-:Y:S02]  /*5930*/  FSEL R58, R89, -INF , !P2 ;  /* 0xff800000593a7808 */ /* 0x000fe40005000000 */
[----:B------:R-:W-:Y:S02]  /*5940*/  FMNMX.FTZ R15, R54, R15, !PT ;  /* 0x0000000f360f7209 */ /* 0x000fe40007810000 */
[----:B------:R-:W-:Y:S02]  /*5950*/  ISETP.GE.AND P0, PT, R10, R139, PT ;  /* 0x0000008b0a00720c */ /* 0x000fe40003f06270 */
[----:B------:R-:W-:Y:S02]  /*5960*/  FSEL R45, R99, -INF , !P1 ;  /* 0xff800000632d7808 */ /* 0x000fe40004800000 */
[----:B------:R-:W-:Y:S01]  /*5970*/  FMNMX.FTZ R14, R41, R14, !PT ;  /* 0x0000000e290e7209 */ /* 0x000fe20007810000 */
[----:B------:R-:W-:Y:S01]  /*5980*/  LDSM.16.MT88.4 R96, [R170+0xd000] ;  /* 0x00d00000aa60783b */ /* 0x000fe20000004200 */
[----:B------:R-:W-:-:S02]  /*5990*/  FMNMX.FTZ R13, R58, R15, !PT ;  /* 0x0000000f3a0d7209 */ /* 0x000fc40007810000 */
[-C--:B------:R-:W-:Y:S02]  /*59a0*/  ISETP.GE.AND P1, PT, R9, R139.reuse, PT ;  /* 0x0000008b0900720c */ /* 0x080fe40003f26270 */
[----:B------:R-:W-:Y:S01]  /*59b0*/  FSEL R31, R94, -INF , !P0 ;  /* 0xff8000005e1f7808 */ /* 0x000fe20004000000 */
[----:B------:R-:W1:Y:S01]  /*59c0*/  SHFL.BFLY PT, R12, R13, 0x2, 0x1f ;  /* 0x0c401f000d0c7f89 */ /* 0x000e6200000e0000 */
[----:B------:R-:W-:Y:S02]  /*59d0*/  FMNMX.FTZ R14, R45, R14, !PT ;  /* 0x0000000e2d0e7209 */ /* 0x000fe40007810000 */
[-C--:B------:R-:W-:Y:S02]  /*59e0*/  ISETP.GE.AND P0, PT, R8, R139.reuse, PT ;  /* 0x0000008b0800720c */ /* 0x080fe40003f06270 */
[----:B------:R-:W-:Y:S02]  /*59f0*/  FSEL R39, R95, -INF , !P1 ;  /* 0xff8000005f277808 */ /* 0x000fe40004800000 */
[----:B------:R-:W-:Y:S01]  /*5a00*/  FMNMX.FTZ R14, R31, R14, !PT ;  /* 0x0000000e1f0e7209 */ /* 0x000fe20007810000 */
[----:B------:R-:W-:Y:S01]  /*5a10*/  LDSM.16.MT88.4 R92, [R168+0xb000] ;  /* 0x00b00000a85c783b */ /* 0x000fe20000004200 */
[----:B------:R-:W-:-:S02]  /*5a20*/  ISETP.GE.AND P1, PT, R2, R139, PT ;  /* 0x0000008b0200720c */ /* 0x000fc40003f26270 */
[----:B------:R-:W-:Y:S02]  /*5a30*/  FSEL R37, R90, -INF , !P0 ;  /* 0xff8000005a257808 */ /* 0x000fe40004000000 */
[----:B------:R-:W-:Y:S02]  /*5a40*/  FMNMX.FTZ R10, R39, R14, !PT ;  /* 0x0000000e270a7209 */ /* 0x000fe40007810000 */
[----:B------:R-:W-:Y:S02]  /*5a50*/  FSEL R35, R91, -INF , !P1 ;  /* 0xff8000005b237808 */ /* 0x000fe40004800000 */
[----:B------:R-:W-:-:S04]  /*5a60*/  FMNMX.FTZ R10, R37, R10, !PT ;  /* 0x0000000a250a7209 */ /* 0x000fc80007810000 */
[----:B------:R-:W-:Y:S02]  /*5a70*/  FMNMX.FTZ R10, R35, R10, !PT ;  /* 0x0000000a230a7209 */ /* 0x000fe40007810000 */
[----:B-1----:R-:W-:-:S03]  /*5a80*/  FMNMX.FTZ R13, R13, R12, !PT ;  /* 0x0000000c0d0d7209 */ /* 0x002fc60007810000 */
[----:B------:R-:W1:Y:S04]  /*5a90*/  SHFL.BFLY PT, R9, R10, 0x2, 0x1f ;  /* 0x0c401f000a097f89 */ /* 0x000e6800000e0000 */
[----:B------:R-:W2:Y:S01]  /*5aa0*/  SHFL.BFLY PT, R2, R13, 0x1, 0x1f ;  /* 0x0c201f000d027f89 */ /* 0x000ea200000e0000 */
[----:B-1----:R-:W-:Y:S02]  /*5ab0*/  FMNMX.FTZ R9, R10, R9, !PT ;  /* 0x000000090a097209 */ /* 0x002fe40007810000 */
[----:B--2---:R-:W-:-:S03]  /*5ac0*/  FMNMX.FTZ R2, R13, R2, !PT ;  /* 0x000000020d027209 */ /* 0x004fc60007810000 */
[----:B------:R-:W1:Y:S01]  /*5ad0*/  SHFL.BFLY PT, R8, R9, 0x1, 0x1f ;  /* 0x0c201f0009087f89 */ /* 0x000e6200000e0000 */
[C---:B------:R-:W-:Y:S01]  /*5ae0*/  FSETP.NEU.FTZ.AND P0, PT, R2.reuse, -INF , PT ;  /* 0xff8000000200780b */ /* 0x040fe20003f1d000 */
[----:B------:R-:W-:Y:S02]  /*5af0*/  FMUL.FTZ R117, R2, UR12 ;  /* 0x0000000c02757c20 */ /* 0x000fe40008410000 */
[----:B------:R-:W-:Y:S03]  /*5b00*/  LDSM.16.MT88.4 R12, [R168+0x9400] ;  /* 0x00940000a80c783b */ /* 0x000fe60000004200 */
[----:B------:R-:W-:-:S05]  /*5b10*/  FSEL R117, R117, RZ, P0 ;  /* 0x000000ff75757208 */ /* 0x000fca0000000000 */
[--C-:B------:R-:W-:Y:S01]  /*5b20*/  FFMA.FTZ R120, R0, UR12, -R117.reuse ;  /* 0x0000000c00787c23 */ /* 0x100fe20008010875 */
[--C-:B------:R-:W-:Y:S01]  /*5b30*/  FFMA.FTZ R127, R20, UR12, -R117.reuse ;  /* 0x0000000c147f7c23 */ /* 0x100fe20008010875 */
[--C-:B------:R-:W-:Y:S01]  /*5b40*/  FFMA.FTZ R122, R24, UR12, -R117.reuse ;  /* 0x0000000c187a7c23 */ /* 0x100fe20008010875 */
[--C-:B------:R-:W-:Y:S01]  /*5b50*/  FFMA.FTZ R67, R70, UR12, -R117.reuse ;  /* 0x0000000c46437c23 */ /* 0x100fe20008010875 */
[--C-:B------:R-:W-:Y:S01]  /*5b60*/  FFMA.FTZ R36, R68, UR12, -R117.reuse ;  /* 0x0000000c44247c23 */ /* 0x100fe20008010875 */
[--C-:B------:R-:W-:Y:S01]  /*5b70*/  FFMA.FTZ R33, R74, UR12, -R117.reuse ;  /* 0x0000000c4a217c23 */ /* 0x100fe20008010875 */
[----:B------:R-:W-:Y:S01]  /*5b80*/  MUFU.EX2 R120, R120 ;  /* 0x0000007800787308 */ /* 0x000fe20000000800 */
[--C-:B------:R-:W-:Y:S01]  /*5b90*/  FFMA.FTZ R29, R72, UR12, -R117.reuse ;  /* 0x0000000c481d7c23 */ /* 0x100fe20008010875 */
[--C-:B------:R-:W-:Y:S01]  /*5ba0*/  FFMA.FTZ R28, R6, UR12, -R117.reuse ;  /* 0x0000000c061c7c23 */ /* 0x100fe20008010875 */
[----:B------:R-:W-:Y:S01]  /*5bb0*/  LDSM.16.MT88.4 R68, [R170+0x9000] ;  /* 0x00900000aa44783b */ /* 0x000fe20000004200 */
[----:B-1----:R-:W-:Y:S01]  /*5bc0*/  FMNMX.FTZ R0, R9, R8, !PT ;  /* 0x0000000809007209 */ /* 0x002fe20007810000 */
[--C-:B------:R-:W-:Y:S01]  /*5bd0*/  FFMA.FTZ R22, R66, UR12, -R117.reuse ;  /* 0x0000000c42167c23 */ /* 0x100fe20008010875 */
[--C-:B------:R-:W-:Y:S01]  /*5be0*/  FFMA.FTZ R21, R148, UR12, -R117.reuse ;  /* 0x0000000c94157c23 */ /* 0x100fe20008010875 */
[----:B------:R-:W-:Y:S01]  /*5bf0*/  LDSM.16.MT88.4 R8, [R170+0xb400] ;  /* 0x00b40000aa08783b */ /* 0x000fe20000004200 */
[C---:B------:R-:W-:Y:S01]  /*5c00*/  FSETP.NEU.FTZ.AND P0, PT, R0.reuse, -INF , PT ;  /* 0xff8000000000780b */ /* 0x040fe20003f1d000 */
[----:B------:R-:W-:Y:S01]  /*5c10*/  FMUL.FTZ R32, R0, UR12 ;  /* 0x0000000c00207c20 */ /* 0x000fe20008410000 */
[----:B------:R-:W-:Y:S01]  /*5c20*/  MUFU.EX2 R127, R127 ;  /* 0x0000007f007f7308 */ /* 0x000fe20000000800 */
[--C-:B------:R-:W-:Y:S01]  /*5c30*/  FFMA.FTZ R25, R150, UR12, -R117.reuse ;  /* 0x0000000c96197c23 */ /* 0x100fe20008010875 */
[--C-:B------:R-:W-:Y:S01]  /*5c40*/  FFMA.FTZ R24, R152, UR12, -R117.reuse ;  /* 0x0000000c98187c23 */ /* 0x100fe20008010875 */
[--C-:B------:R-:W-:Y:S01]  /*5c50*/  FFMA.FTZ R66, R64, UR12, -R117.reuse ;  /* 0x0000000c40427c23 */ /* 0x100fe20008010875 */
[----:B------:R-:W-:Y:S01]  /*5c60*/  FSEL R32, R32, RZ, P0 ;  /* 0x000000ff20207208 */ /* 0x000fe20000000000 */
[--C-:B------:R-:W-:Y:S01]  /*5c70*/  FFMA.FTZ R63, R144, UR12, -R117.reuse ;  /* 0x0000000c903f7c23 */ /* 0x100fe20008010875 */
[--C-:B------:R-:W-:Y:S01]  /*5c80*/  FFMA.FTZ R60, R146, UR12, -R117.reuse ;  /* 0x0000000c923c7c23 */ /* 0x100fe20008010875 */
[--C-:B------:R-:W-:Y:S01]  /*5c90*/  FFMA.FTZ R132, R132, UR12, -R117.reuse ;  /* 0x0000000c84847c23 */ /* 0x100fe20008010875 */
[----:B------:R-:W1:Y:S01]  /*5ca0*/  MUFU.EX2 R122, R122 ;  /* 0x0000007a007a7308 */ /* 0x000e620000000800 */
[--C-:B------:R-:W-:Y:S01]  /*5cb0*/  FFMA.FTZ R133, R19, UR12, -R32.reuse ;  /* 0x0000000c13857c23 */ /* 0x100fe20008010820 */
[--C-:B------:R-:W-:Y:S01]  /*5cc0*/  FFMA.FTZ R124, R17, UR12, -R32.reuse ;  /* 0x0000000c117c7c23 */ /* 0x100fe20008010820 */
[--C-:B------:R-:W-:Y:S01]  /*5cd0*/  FFMA.FTZ R123, R77, UR12, -R32.reuse ;  /* 0x0000000c4d7b7c23 */ /* 0x100fe20008010820 */
[--C-:B------:R-:W-:Y:S01]  /*5ce0*/  FFMA.FTZ R38, R81, UR12, -R32.reuse ;  /* 0x0000000c51267c23 */ /* 0x100fe20008010820 */
[----:B------:R-:W2:Y:S01]  /*5cf0*/  LDSM.16.MT88.4 R76, [R168+0x9000] ;  /* 0x00900000a84c783b */ /* 0x000ea20000004200 */
[--C-:B------:R-:W-:Y:S01]  /*5d00*/  FFMA.FTZ R43, R73, UR12, -R32.reuse ;  /* 0x0000000c492b7c23 */ /* 0x100fe20008010820 */
[--C-:B------:R-:W-:Y:S01]  /*5d10*/  FFMA.FTZ R34, R75, UR12, -R32.reuse ;  /* 0x0000000c4b227c23 */ /* 0x100fe20008010820 */
[----:B------:R-:W3:Y:S01]  /*5d20*/  MUFU.EX2 R67, R67 ;  /* 0x0000004300437308 */ /* 0x000ee20000000800 */
[--C-:B------:R-:W-:Y:S01]  /*5d30*/  FFMA.FTZ R30, R7, UR12, -R32.reuse ;  /* 0x0000000c071e7c23 */ /* 0x100fe20008010820 */
[--C-:B------:R-:W-:Y:S01]  /*5d40*/  FFMA.FTZ R23, R5, UR12, -R32.reuse ;  /* 0x0000000c05177c23 */ /* 0x100fe20008010820 */
[----:B------:R-:W4:Y:S01]  /*5d50*/  LDSM.16.MT88.4 R16, [R170+0x9400] ;  /* 0x00940000aa10783b */ /* 0x000f220000004200 */
[--C-:B------:R-:W-:Y:S01]  /*5d60*/  FFMA.FTZ R20, R153, UR12, -R32.reuse ;  /* 0x0000000c99147c23 */ /* 0x100fe20008010820 */
[--C-:B------:R-:W-:Y:S01]  /*5d70*/  FFMA.FTZ R27, R155, UR12, -R32.reuse ;  /* 0x0000000c9b1b7c23 */ /* 0x100fe20008010820 */
[--C-:B------:R-:W-:Y:S01]  /*5d80*/  FFMA.FTZ R26, R157, UR12, -R32.reuse ;  /* 0x0000000c9d1a7c23 */ /* 0x100fe20008010820 */
[--C-:B------:R-:W-:Y:S01]  /*5d90*/  FFMA.FTZ R3, R125, UR12, -R32.reuse ;  /* 0x0000000c7d037c23 */ /* 0x100fe20008010820 */
[----:B------:R-:W-:Y:S01]  /*5da0*/  MUFU.EX2 R133, R133 ;  /* 0x0000008500857308 */ /* 0x000fe20000000800 */
[----:B-1----:R-:W-:Y:S01]  /*5db0*/  F2FP.F16.F32.PACK_AB R104, R122, R127 ;  /* 0x0000007f7a68723e */ /* 0x002fe200000000ff */
[--C-:B------:R-:W-:Y:S01]  /*5dc0*/  FFMA.FTZ R125, R40, UR12, -R117.reuse ;  /* 0x0000000c287d7c23 */ /* 0x100fe20008010875 */
[--C-:B------:R-:W-:Y:S01]  /*5dd0*/  FFMA.FTZ R121, R121, UR12, -R32.reuse ;  /* 0x0000000c79797c23 */ /* 0x100fe20008010820 */
[--C-:B------:R-:W-:Y:S01]  /*5de0*/  FFMA.FTZ R64, R149, UR12, -R32.reuse ;  /* 0x0000000c95407c23 */ /* 0x100fe20008010820 */
[--C-:B------:R-:W-:Y:S01]  /*5df0*/  FFMA.FTZ R61, R151, UR12, -R32.reuse ;  /* 0x0000000c973d7c23 */ /* 0x100fe20008010820 */
[--C-:B------:R-:W-:Y:S01]  /*5e00*/  FFMA.FTZ R40, R147, UR12, -R32.reuse ;  /* 0x0000000c93287c23 */ /* 0x100fe20008010820 */
[--C-:B------:R-:W-:Y:S01]  /*5e10*/  FFMA.FTZ R149, R126, UR12, -R117.reuse ;  /* 0x0000000c7e957c23 */ /* 0x100fe20008010875 */
[----:B------:R-:W1:Y:S01]  /*5e20*/  MUFU.EX2 R124, R124 ;  /* 0x0000007c007c7308 */ /* 0x000e620000000800 */
[----:B---3--:R-:W-:Y:S01]  /*5e30*/  F2FP.F16.F32.PACK_AB R106, R67, R120 ;  /* 0x00000078436a723e */ /* 0x008fe200000000ff */
        /* <DEDUP_REMOVED lines=9> */
[--C-:B------:R-:W-:Y:S01]  /*5ed0*/  FFMA.FTZ R62, R53, UR12, -R32.reuse ;  /* 0x0000000c353e7c23 */ /* 0x100fe20008010820 */
[--C-:B------:R-:W-:Y:S01]  /*5ee0*/  FFMA.FTZ R56, R56, UR12, -R117.reuse ;  /* 0x0000000c38387c23 */ /* 0x100fe20008010875 */
[--C-:B------:R-:W-:Y:S01]  /*5ef0*/  FFMA.FTZ R59, R59, UR12, -R117.reuse ;  /* 0x0000000c3b3b7c23 */ /* 0x100fe20008010875 */
[--C-:B------:R-:W-:Y:S01]  /*5f00*/  FFMA.FTZ R53, R57, UR12, -R32.reuse ;  /* 0x0000000c39357c23 */ /* 0x100fe20008010820 */
[----:B------:R-:W-:Y:S01]  /*5f10*/  FFMA.FTZ R55, R55, UR12, -R32 ;  /* 0x0000000c37377c23 */ /* 0x000fe20008010820 */
[----:B------:R-:W3:Y:S01]  /*5f20*/  MUFU.EX2 R38, R38 ;  /* 0x0000002600267308 */ /* 0x000ee20000000800 */
[----:B-1----:R-:W-:Y:S01]  /*5f30*/  F2FP.F16.F32.PACK_AB R105, R124, R133 ;  /* 0x000000857c69723e */ /* 0x002fe200000000ff */
[----:B------:R-:W-:Y:S01]  /*5f40*/  FADD.FTZ R127, R127, R122 ;  /* 0x0000007a7f7f7221 */ /* 0x000fe20000010000 */
[--C-:B------:R-:W-:Y:S01]  /*5f50*/  FFMA.FTZ R57, R42, UR12, -R117.reuse ;  /* 0x0000000c2a397c23 */ /* 0x100fe20008010875 */
[--C-:B------:R-:W-:Y:S01]  /*5f60*/  FFMA.FTZ R42, R46, UR12, -R117.reuse ;  /* 0x0000000c2e2a7c23 */ /* 0x100fe20008010875 */
[----:B------:R-:W-:Y:S01]  /*5f70*/  FFMA.FTZ R44, R44, UR12, -R117 ;  /* 0x0000000c2c2c7c23 */ /* 0x000fe20008010875 */
[----:B------:R-:W-:Y:S01]  /*5f80*/  FADD.FTZ R120, R120, R127 ;  /* 0x0000007f78787221 */ /* 0x000fe20000010000 */
[--C-:B------:R-:W-:Y:S01]  /*5f90*/  FFMA.FTZ R46, R49, UR12, -R32.reuse ;  /* 0x0000000c312e7c23 */ /* 0x100fe20008010820 */
[----:B------:R-:W-:Y:S01]  /*5fa0*/  MUFU.EX2 R36, R36 ;  /* 0x0000002400247308 */ /* 0x000fe20000000800 */
[----:B------:R-:W-:Y:S01]  /*5fb0*/  FFMA.FTZ R47, R47, UR12, -R32 ;  /* 0x0000000c2f2f7c23 */ /* 0x000fe20008010820 */
[----:B------:R-:W-:Y:S01]  /*5fc0*/  FADD.FTZ R67, R67, R120 ;  /* 0x0000007843437221 */ /* 0x000fe20000010000 */
[----:B------:R-:W-:Y:S01]  /*5fd0*/  FFMA.FTZ R41, R41, UR12, -R32 ;  /* 0x0000000c29297c23 */ /* 0x000fe20008010820 */
[----:B------:R-:W-:Y:S01]  /*5fe0*/  FADD.FTZ R124, R133, R124 ;  /* 0x0000007c857c7221 */ /* 0x000fe20000010000 */
[--C-:B------:R-:W-:Y:S01]  /*5ff0*/  FFMA.FTZ R50, R50, UR12, -R117.reuse ;  /* 0x0000000c32327c23 */ /* 0x100fe20008010875 */
[--C-:B------:R-:W-:Y:S01]  /*6000*/  FFMA.FTZ R54, R54, UR12, -R117.reuse ;  /* 0x0000000c36367c23 */ /* 0x100fe20008010875 */
[----:B------:R-:W-:Y:S01]  /*6010*/  FFMA.FTZ R37, R37, UR12, -R32 ;  /* 0x0000000c25257c23 */ /* 0x000fe20008010820 */
[----:B------:R-:W1:Y:S01]  /*6020*/  MUFU.EX2 R33, R33 ;  /* 0x0000002100217308 */ /* 0x000e620000000800 */
[----:B---3--:R-:W-:Y:S01]  /*6030*/  F2FP.F16.F32.PACK_AB R107, R38, R123 ;  /* 0x0000007b266b723e */ /* 0x008fe200000000ff */
[----:B------:R-:W-:Y:S01]  /*6040*/  FADD.FTZ R123, R123, R124 ;  /* 0x0000007c7b7b7221 */ /* 0x000fe20000010000 */
[----:B------:R-:W-:Y:S01]  /*6050*/  FFMA.FTZ R58, R58, UR12, -R117 ;  /* 0x0000000c3a3a7c23 */ /* 0x000fe20008010875 */
[----:B------:R-:W-:-:S02]  /*6060*/  LEA R192, P0, R138, UR8, 0x1 ;  /* 0x000000088ac07c11 */ /* 0x000fc4000f8008ff */
[----:B------:R-:W-:Y:S02]  /*6070*/  FADD.FTZ R38, R38, R123 ;  /* 0x0000007b26267221 */ /* 0x000fe40000010000 */
[----:B------:R-:W-:Y:S01]  /*6080*/  HMMA.16816.F32 R80, R104, R84, RZ ;  /* 0x000000546850723c */ /* 0x000fe200000018ff */
[----:B------:R-:W-:Y:S01]  /*6090*/  MUFU.EX2 R29, R29 ;  /* 0x0000001d001d7308 */ /* 0x000fe20000000800 */
[----:B------:R-:W-:-:S04]  /*60a0*/  LEA.HI.X R191, R138, UR9, R137, 0x1, P0 ;  /* 0x000000098abf7c11 */ /* 0x000fc800080f0c89 */
[C---:B------:R-:W-:Y:S03]  /*60b0*/  HMMA.16816.F32 R84, R104.reuse, R86, RZ ;  /* 0x000000566854723c */ /* 0x040fe600000018ff */
[----:B------:R-:W3:Y:S01]  /*60c0*/  MUFU.EX2 R28, R28 ;  /* 0x0000001c001c7308 */ /* 0x000ee20000000800 */
[----:B-1----:R-:W-:Y:S02]  /*60d0*/  F2FP.F16.F32.PACK_AB R4, R33, R36 ;  /* 0x000000242104723e */ /* 0x002fe400000000ff */
[C---:B--2---:R-:W-:Y:S05]  /*60e0*/  HMMA.16816.F32 R72, R104.reuse, R76, RZ ;  /* 0x0000004c6848723c */ /* 0x044fea00000018ff */
[----:B------:R-:W-:Y:S01]  /*60f0*/  MUFU.EX2 R43, R43 ;  /* 0x0000002b002b7308 */ /* 0x000fe20000000800 */
[C---:B------:R-:W-:Y:S06]  /*6100*/  HMMA.16816.F32 R76, R104.reuse, R78, RZ ;  /* 0x0000004e684c723c */ /* 0x040fec00000018ff */
[----:B------:R-:W-:Y:S01]  /*6110*/  HMMA.16816.F32 R112, R104, R68, RZ ;  /* 0x000000446870723c */ /* 0x000fe200000018ff */
[----:B------:R-:W1:Y:S01]  /*6120*/  MUFU.EX2 R34, R34 ;  /* 0x0000002200227308 */ /* 0x000e620000000800 */
[----:B---3--:R-:W-:-:S04]  /*6130*/  F2FP.F16.F32.PACK_AB R6, R28, R29 ;  /* 0x0000001d1c06723e */ /* 0x008fc800000000ff */
[C---:B------:R-:W-:Y:S03]  /*6140*/  HMMA.16816.F32 R88, R104.reuse, R92, RZ ;  /* 0x0000005c6858723c */ /* 0x040fe600000018ff */
[----:B------:R-:W2:Y:S03]  /*6150*/  MUFU.EX2 R30, R30 ;  /* 0x0000001e001e7308 */ /* 0x000ea60000000800 */
[C---:B------:R-:W-:Y:S05]  /*6160*/  HMMA.16816.F32 R108, R104.reuse, R96, RZ ;  /* 0x00000060686c723c */ /* 0x040fea00000018ff */
[----:B------:R-:W3:Y:S01]  /*6170*/  MUFU.EX2 R23, R23 ;  /* 0x0000001700177308 */ /* 0x000ee20000000800 */
[----:B-1----:R-:W-:Y:S01]  /*6180*/  F2FP.F16.F32.PACK_AB R5, R34, R43 ;  /* 0x0000002b2205723e */ /* 0x002fe200000000ff */
[----:B------:R-:W-:Y:S01]  /*6190*/  HMMA.16816.F32 R68, R104, R70, RZ ;  /* 0x000000466844723c */ /* 0x000fe200000018ff */
[----:B------:R-:W-:Y:S01]  /*61a0*/  FADD.FTZ R43, R43, R38 ;  /* 0x000000262b2b7221 */ /* 0x000fe20000010000 */
[--C-:B------:R-:W-:Y:S01]  /*61b0*/  FFMA.FTZ R38, R31, UR12, -R32.reuse ;  /* 0x0000000c1f267c23 */ /* 0x100fe20008010820 */
[----:B------:R-:W-:-:S02]  /*61c0*/  FFMA.FTZ R31, R39, UR12, -R32 ;  /* 0x0000000c271f7c23 */ /* 0x000fc40008010820 */
[----:B------:R-:W-:Y:S01]  /*61d0*/  FADD.FTZ R43, R34, R43 ;  /* 0x0000002b222b7221 */ /* 0x000fe20000010000 */
[----:B------:R-:W-:Y:S01]  /*61e0*/  HMMA.16816.F32 R92, R104, R94, RZ ;  /* 0x0000005e685c723c */ /* 0x000fe200000018ff */
[----:B------:R-:W-:Y:S02]  /*61f0*/  MUFU.EX2 R22, R22 ;  /* 0x0000001600167308 */ /* 0x000fe40000000800 */
[----:B--2---:R-:W-:-:S03]  /*6200*/  FADD.FTZ R34, R30, R43 ;  /* 0x0000002b1e227221 */ /* 0x004fc60000010000 */
[----:B------:R-:W-:Y:S01]  /*6210*/  HMMA.16816.F32 R96, R104, R98, RZ ;  /* 0x000000626860723c */ /* 0x000fe200000018ff */
[C---:B---3--:R-:W-:Y:S02]  /*6220*/  F2FP.F16.F32.PACK_AB R7, R23.reuse, R30 ;  /* 0x0000001e1707723e */ /* 0x048fe400000000ff */
[----:B------:R-:W-:Y:S01]  /*6230*/  MUFU.EX2 R21, R21 ;  /* 0x0000001500157308 */ /* 0x000fe20000000800 */
[----:B------:R-:W-:-:S04]  /*6240*/  FADD.FTZ R23, R23, R34 ;  /* 0x0000002217177221 */ /* 0x000fc80000010000 */
[C---:B------:R-:W-:Y:S03]  /*6250*/  HMMA.16816.F32 R80, R4.reuse, R8, R80 ;  /* 0x000000080450723c */ /* 0x040fe60000001850 */
[----:B------:R-:W-:Y:S03]  /*6260*/  MUFU.EX2 R25, R25 ;  /* 0x0000001900197308 */ /* 0x000fe60000000800 */
[C---:B------:R-:W-:Y:S01]  /*6270*/  HMMA.16816.F32 R84, R4.reuse, R10, R84 ;  /* 0x0000000a0454723c */ /* 0x040fe20000001854 */
[----:B------:R-:W1:Y:S04]  /*6280*/  LDSM.16.MT88.4 R8, [R168+0xd000] ;  /* 0x00d00000a808783b */ /* 0x000e680000004200 */
[----:B------:R-:W-:Y:S01]  /*6290*/  MUFU.EX2 R24, R24 ;  /* 0x0000001800187308 */ /* 0x000fe20000000800 */
[C---:B------:R-:W-:Y:S06]  /*62a0*/  HMMA.16816.F32 R72, R4.reuse, R12, R72 ;  /* 0x0000000c0448723c */ /* 0x040fec0000001848 */
[C---:B------:R-:W-:Y:S01]  /*62b0*/  HMMA.16816.F32 R76, R4.reuse, R14, R76 ;  /* 0x0000000e044c723c */ /* 0x040fe2000000184c */
[----:B------:R-:W2:Y:S01]  /*62c0*/  LDSM.16.MT88.4 R12, [R170+0xd400] ;  /* 0x00d40000aa0c783b */ /* 0x000ea20000004200 */
[----:B------:R-:W3:Y:S04]  /*62d0*/  MUFU.EX2 R20, R20 ;  /* 0x0000001400147308 */ /* 0x000ee80000000800 */
[C---:B----4-:R-:W-:Y:S04]  /*62e0*/  HMMA.16816.F32 R112, R4.reuse, R16, R112 ;  /* 0x000000100470723c */ /* 0x050fe80000001870 */
[----:B------:R-:W4:Y:S02]  /*62f0*/  MUFU.EX2 R27, R27 ;  /* 0x0000001b001b7308 */ /* 0x000f240000000800 */
[----:B------:R-:W-:Y:S01]  /*6300*/  HMMA.16816.F32 R68, R4, R18, R68 ;  /* 0x000000120444723c */ /* 0x000fe20000001844 */
[----:B------:R-:W5:Y:S05]  /*6310*/  LDSM.16.MT88.4 R16, [R168+0xb400] ;  /* 0x00b40000a810783b */ /* 0x000f6a0000004200 */
[----:B------:R-:W-:Y:S01]  /*6320*/  MUFU.EX2 R26, R26 ;  /* 0x0000001a001a7308 */ /* 0x000fe20000000800 */
[----:B---3--:R-:W-:-:S07]  /*6330*/  FADD.FTZ R34, R20, R23 ;  /* 0x0000001714227221 */ /* 0x008fce0000010000 */
[----:B------:R-:W3:Y:S01]  /*6340*/  MUFU.EX2 R3, R3 ;  /* 0x0000000300037308 */ /* 0x000ee20000000800 */
[C---:B-1----:R-:W-:Y:S07]  /*6350*/  HMMA.16816.F32 R100, R104.reuse, R8, RZ ;  /* 0x000000086864723c */ /* 0x042fee00000018ff */
[----:B------:R-:W-:Y:S01]  /*6360*/  MUFU.EX2 R125, R125 ;  /* 0x0000007d007d7308 */ /* 0x000fe20000000800 */
[----:B------:R-:W-:Y:S01]  /*6370*/  HMMA.16816.F32 R104, R104, R10, RZ ;  /* 0x0000000a6868723c */ /* 0x000fe200000018ff */
[----:B------:R-:W1:Y:S05]  /*6380*/  LDSM.16.MT88.4 R8, [R168+0xd400] ;  /* 0x00d40000a808783b */ /* 0x000e6a0000004200 */
[C---:B--2---:R-:W-:Y:S01]  /*6390*/  HMMA.16816.F32 R108, R4.reuse, R12, R108 ;  /* 0x0000000c046c723c */ /* 0x044fe2000000186c */
[----:B------:R-:W2:Y:S05]  /*63a0*/  MUFU.EX2 R66, R66 ;  /* 0x0000004200427308 */ /* 0x000eaa0000000800 */
[C---:B------:R-:W-:Y:S01]  /*63b0*/  HMMA.16816.F32 R96, R4.reuse, R14, R96 ;  /* 0x0000000e0460723c */ /* 0x040fe20000001860 */
[----:B------:R-:W2:Y:S02]  /*63c0*/  LDSM.16.MT88.4 R12, [R170+0x9800] ;  /* 0x00980000aa0c783b */ /* 0x000ea40000004200 */
[----:B------:R-:W-:Y:S03]  /*63d0*/  MUFU.EX2 R63, R63 ;  /* 0x0000003f003f7308 */ /* 0x000fe60000000800 */
[C---:B-----5:R-:W-:Y:S05]  /*63e0*/  HMMA.16816.F32 R88, R4.reuse, R16, R88 ;  /* 0x000000100458723c */ /* 0x060fea0000001858 */
[----:B------:R-:W5:Y:S01]  /*63f0*/  MUFU.EX2 R60, R60 ;  /* 0x0000003c003c7308 */ /* 0x000f620000000800 */
[C---:B------:R-:W-:Y:S01]  /*6400*/  HMMA.16816.F32 R92, R4.reuse, R18, R92 ;  /* 0x00000012045c723c */ /* 0x040fe2000000185c */
[----:B------:R-:W-:Y:S06]  /*6410*/  LDSM.16.MT88.4 R16, [R170+0xa400] ;  /* 0x00a40000aa10783b */ /* 0x000fec0000004200 */
[----:B------:R-:W-:Y:S08]  /*6420*/  MUFU.EX2 R121, R121 ;  /* 0x0000007900797308 */ /* 0x000ff00000000800 */
[----:B------:R-:W5:Y:S01]  /*6430*/  MUFU.EX2 R64, R64 ;  /* 0x0000004000407308 */ /* 0x000f620000000800 */
[C---:B-1----:R-:W-:Y:S06]  /*6440*/  HMMA.16816.F32 R100, R4.reuse, R8, R100 ;  /* 0x000000080464723c */ /* 0x042fec0000001864 */
[----:B------:R-:W-:Y:S01]  /*6450*/  HMMA.16816.F32 R104, R4, R10, R104 ;  /* 0x0000000a0468723c */ /* 0x000fe20000001868 */
[----:B------:R-:W1:Y:S01]  /*6460*/  LDSM.16.MT88.4 R8, [R168+0x9800] ;  /* 0x00980000a808783b */ /* 0x000e620000004200 */
[----:B------:R-:W-:Y:S05]  /*6470*/  MUFU.EX2 R61, R61 ;  /* 0x0000003d003d7308 */ /* 0x000fea0000000800 */
[----:B------:R-:W-:-:S02]  /*6480*/  F2FP.F16.F32.PACK_AB R4, R21, R22 ;  /* 0x000000161504723e */ /* 0x000fc400000000ff */
[----:B------:R-:W-:Y:S01]  /*6490*/  F2FP.F16.F32.PACK_AB R6, R24, R25 ;  /* 0x000000191806723e */ /* 0x000fe200000000ff */
[----:B------:R-:W5:Y:S01]  /*64a0*/  MUFU.EX2 R40, R40 ;  /* 0x0000002800287308 */ /* 0x000f620000000800 */
[C---:B----4-:R-:W-:Y:S01]  /*64b0*/  F2FP.F16.F32.PACK_AB R5, R27.reuse, R20 ;  /* 0x000000141b05723e */ /* 0x050fe200000000ff */
[----:B------:R-:W-:Y:S01]  /*64c0*/  FADD.FTZ R27, R27, R34 ;  /* 0x000000221b1b7221 */ /* 0x000fe20000010000 */
[----:B---3--:R-:W-:-:S03]  /*64d0*/  F2FP.F16.F32.PACK_AB R7, R3, R26 ;  /* 0x0000001a0307723e */ /* 0x008fc600000000ff */
[----:B------:R-:W-:Y:S02]  /*64e0*/  FADD.FTZ R26, R26, R27 ;  /* 0x0000001b1a1a7221 */ /* 0x000fe40000010000 */
[----:B------:R-:W-:Y:S02]  /*64f0*/  MUFU.EX2 R149, R149 ;  /* 0x0000009500957308 */ /* 0x000fe40000000800 */
[----:B--2---:R-:W-:Y:S01]  /*6500*/  HMMA.16816.F32 R112, R4, R12, R112 ;  /* 0x0000000c0470723c */ /* 0x004fe20000001870 */
[----:B------:R-:W-:-:S05]  /*6510*/  FADD.FTZ R26, R3, R26 ;  /* 0x0000001a031a7221 */ /* 0x000fca0000010000 */
[C---:B------:R-:W-:Y:S01]  /*6520*/  HMMA.16816.F32 R68, R4.reuse, R14, R68 ;  /* 0x0000000e0444723c */ /* 0x040fe20000001844 */
[----:B------:R-:W2:Y:S01]  /*6530*/  LDSM.16.MT88.4 R12, [R170+0xb800] ;  /* 0x00b80000aa0c783b */ /* 0x000ea20000004200 */
[----:B------:R-:W3:Y:S08]  /*6540*/  MUFU.EX2 R132, R132 ;  /* 0x0000008400847308 */ /* 0x000ef00000000800 */
[----:B------:R-:W-:Y:S01]  /*6550*/  MUFU.EX2 R147, R147 ;  /* 0x0000009300937308 */ /* 0x000fe20000000800 */
[C---:B-1----:R-:W-:Y:S07]  /*6560*/  HMMA.16816.F32 R72, R4.reuse, R8, R72 ;  /* 0x000000080448723c */ /* 0x042fee0000001848 */
[----:B------:R-:W1:Y:S01]  /*6570*/  MUFU.EX2 R126, R126 ;  /* 0x0000007e007e7308 */ /* 0x000e620000000800 */
[C---:B------:R-:W-:Y:S01]  /*6580*/  HMMA.16816.F32 R76, R4.reuse, R10, R76 ;  /* 0x0000000a044c723c */ /* 0x040fe2000000184c */
[----:B------:R-:W4:Y:S06]  /*6590*/  LDSM.16.MT88.4 R8, [R168+0xb800] ;  /* 0x00b80000a808783b */ /* 0x000f2c0000004200 */
[----:B------:R-:W-:Y:S08]  /*65a0*/  MUFU.EX2 R142, R142 ;  /* 0x0000008e008e7308 */ /* 0x000ff00000000800 */
[----:B------:R-:W1:Y:S01]  /*65b0*/  MUFU.EX2 R141, R141 ;  /* 0x0000008d008d7308 */ /* 0x000e620000000800 */
[C---:B--2---:R-:W-:Y:S07]  /*65c0*/  HMMA.16816.F32 R80, R4.reuse, R12, R80 ;  /* 0x0000000c0450723c */ /* 0x044fee0000001850 */
[----:B------:R-:W-:Y:S01]  /*65d0*/  MUFU.EX2 R134, R134 ;  /* 0x0000008600867308 */ /* 0x000fe20000000800 */
[C---:B------:R-:W-:Y:S01]  /*65e0*/  HMMA.16816.F32 R84, R4.reuse, R14, R84 ;  /* 0x0000000e0454723c */ /* 0x040fe20000001854 */
[----:B------:R-:W2:Y:S06]  /*65f0*/  LDSM.16.MT88.4 R12, [R170+0xd800] ;  /* 0x00d80000aa0c783b */ /* 0x000eac0000004200 */
[----:B------:R-:W1:Y:S08]  /*6600*/  MUFU.EX2 R135, R135 ;  /* 0x0000008700877308 */ /* 0x000e700000000800 */
[----:B------:R-:W-:Y:S01]  /*6610*/  MUFU.EX2 R143, R143 ;  /* 0x0000008f008f7308 */ /* 0x000fe20000000800 */
[C---:B----4-:R-:W-:Y:S07]  /*6620*/  HMMA.16816.F32 R88, R4.reuse, R8, R88 ;  /* 0x000000080458723c */ /* 0x050fee0000001858 */
[----:B------:R-:W-:Y:S01]  /*6630*/  MUFU.EX2 R56, R56 ;  /* 0x0000003800387308 */ /* 0x000fe20000000800 */
        /* <DEDUP_REMOVED lines=12> */
[----:B------:R-:W-:Y:S01]  /*6700*/  HMMA.16816.F32 R104, R4, R10, R104 ;  /* 0x0000000a0468723c */ /* 0x000fe20000001868 */
[----:B------:R-:W4:Y:S06]  /*6710*/  LDSM.16.MT88.4 R8, [R168+0x9c00] ;  /* 0x009c0000a808783b */ /* 0x000f2c0000004200 */
[----:B------:R-:W-:Y:S01]  /*6720*/  F2FP.F16.F32.PACK_AB R4, R66, R125 ;  /* 0x0000007d4204723e */ /* 0x000fe200000000ff */
[----:B------:R-:W-:Y:S01]  /*6730*/  MUFU.EX2 R44, R44 ;  /* 0x0000002c002c7308 */ /* 0x000fe20000000800 */
[----:B-----5:R-:W-:-:S02]  /*6740*/  F2FP.F16.F32.PACK_AB R6, R60, R63 ;  /* 0x0000003f3c06723e */ /* 0x020fc400000000ff */
[----:B------:R-:W-:Y:S01]  /*6750*/  F2FP.F16.F32.PACK_AB R5, R64, R121 ;  /* 0x000000794005723e */ /* 0x000fe200000000ff */
[----:B------:R-:W-:Y:S01]  /*6760*/  FADD.FTZ R121, R121, R26 ;  /* 0x0000001a79797221 */ /* 0x000fe20000010000 */
[----:B------:R-:W-:-:S03]  /*6770*/  F2FP.F16.F32.PACK_AB R7, R40, R61 ;  /* 0x0000003d2807723e */ /* 0x000fc600000000ff */
[----:B------:R-:W-:Y:S01]  /*6780*/  MUFU.EX2 R42, R42 ;  /* 0x0000002a002a7308 */ /* 0x000fe20000000800 */
[----:B------:R-:W-:-:S03]  /*6790*/  FADD.FTZ R64, R64, R121 ;  /* 0x0000007940407221 */ /* 0x000fc60000010000 */
[----:B--2---:R-:W-:Y:S01]  /*67a0*/  HMMA.16816.F32 R112, R4, R12, R112 ;  /* 0x0000000c0470723c */ /* 0x004fe20000001870 */
[----:B------:R-:W-:-:S03]  /*67b0*/  FADD.FTZ R61, R61, R64 ;  /* 0x000000403d3d7221 */ /* 0x000fc60000010000 */
[----:B------:R-:W-:Y:S01]  /*67c0*/  MUFU.EX2 R46, R46 ;  /* 0x0000002e002e7308 */ /* 0x000fe20000000800 */
[----:B------:R-:W-:Y:S01]  /*67d0*/  FADD.FTZ R61, R40, R61 ;  /* 0x0000003d283d7221 */ /* 0x000fe20000010000 */
[C---:B------:R-:W-:Y:S01]  /*67e0*/  HMMA.16816.F32 R68, R4.reuse, R14, R68 ;  /* 0x0000000e0444723c */ /* 0x040fe20000001844 */
[----:B------:R-:W2:Y:S05]  /*67f0*/  LDSM.16.MT88.4 R12, [R170+0xbc00] ;  /* 0x00bc0000aa0c783b */ /* 0x000eaa0000004200 */
[----:B------:R-:W-:Y:S08]  /*6800*/  MUFU.EX2 R47, R47 ;  /* 0x0000002f002f7308 */ /* 0x000ff00000000800 */
[----:B------:R-:W-:Y:S01]  /*6810*/  MUFU.EX2 R41, R41 ;  /* 0x0000002900297308 */ /* 0x000fe20000000800 */
[C---:B----4-:R-:W-:Y:S06]  /*6820*/  HMMA.16816.F32 R72, R4.reuse, R8, R72 ;  /* 0x000000080448723c */ /* 0x050fec0000001848 */
[C---:B------:R-:W-:Y:S01]  /*6830*/  HMMA.16816.F32 R76, R4.reuse, R10, R76 ;  /* 0x0000000a044c723c */ /* 0x040fe2000000184c */
[----:B------:R-:W4:Y:S01]  /*6840*/  LDSM.16.MT88.4 R8, [R168+0xbc00] ;  /* 0x00bc0000a808783b */ /* 0x000f220000004200 */
[----:B------:R-:W-:Y:S08]  /*6850*/  MUFU.EX2 R50, R50 ;  /* 0x0000003200327308 */ /* 0x000ff00000000800 */
[----:B------:R-:W-:Y:S08]  /*6860*/  MUFU.EX2 R54, R54 ;  /* 0x0000003600367308 */ /* 0x000ff00000000800 */
[----:B------:R-:W-:Y:S01]  /*6870*/  MUFU.EX2 R193, R58 ;  /* 0x0000003a00c17308 */ /* 0x000fe20000000800 */
[C---:B--2---:R-:W-:Y:S06]  /*6880*/  HMMA.16816.F32 R80, R4.reuse, R12, R80 ;  /* 0x0000000c0450723c */ /* 0x044fec0000001850 */
[C---:B------:R-:W-:Y:S01]  /*6890*/  HMMA.16816.F32 R84, R4.reuse, R14, R84 ;  /* 0x0000000e0454723c */ /* 0x040fe20000001854 */
[----:B------:R-:W2:Y:S01]  /*68a0*/  LDSM.16.MT88.4 R12, [R170+0xdc00] ;  /* 0x00dc0000aa0c783b */ /* 0x000ea20000004200 */
[----:B------:R-:W-:Y:S08]  /*68b0*/  MUFU.EX2 R30, R38 ;  /* 0x00000026001e7308 */ /* 0x000ff00000000800 */
[----:B------:R-:W-:Y:S01]  /*68c0*/  MUFU.EX2 R31, R31 ;  /* 0x0000001f001f7308 */ /* 0x000fe20000000800 */
[C---:B----4-:R-:W-:Y:S06]  /*68d0*/  HMMA.16816.F32 R88, R4.reuse, R8, R88 ;  /* 0x000000080458723c */ /* 0x050fec0000001858 */
[C---:B------:R-:W-:Y:S01]  /*68e0*/  HMMA.16816.F32 R92, R4.reuse, R10, R92 ;  /* 0x0000000a045c723c */ /* 0x040fe2000000185c */
[----:B------:R-:W4:Y:S05]  /*68f0*/  LDSM.16.MT88.4 R8, [R168+0xdc00] ;  /* 0x00dc0000a808783b */ /* 0x000f2a0000004200 */
[C---:B--2---:R-:W-:Y:S06]  /*6900*/  HMMA.16816.F32 R108, R4.reuse, R12, R108 ;  /* 0x0000000c046c723c */ /* 0x044fec000000186c */
[C---:B------:R-:W-:Y:S01]  /*6910*/  HMMA.16816.F32 R96, R4.reuse, R14, R96 ;  /* 0x0000000e0460723c */ /* 0x040fe20000001860 */
[----:B------:R-:W2:Y:S05]  /*6920*/  LDSM.16.MT88.4 R12, [R170+0xa000] ;  /* 0x00a00000aa0c783b */ /* 0x000eaa0000004200 */
[C---:B----4-:R-:W-:Y:S06]  /*6930*/  HMMA.16816.F32 R100, R4.reuse, R8, R100 ;  /* 0x000000080464723c */ /* 0x050fec0000001864 */
[----:B------:R-:W-:Y:S01]  /*6940*/  HMMA.16816.F32 R104, R4, R10, R104 ;  /* 0x0000000a0468723c */ /* 0x000fe20000001868 */
[----:B------:R-:W4:Y:S06]  /*6950*/  LDSM.16.MT88.4 R8, [R168+0xa000] ;  /* 0x00a00000a808783b */ /* 0x000f2c0000004200 */
[----:B---3--:R-:W-:-:S02]  /*6960*/  F2FP.F16.F32.PACK_AB R4, R132, R149 ;  /* 0x000000958404723e */ /* 0x008fc400000000ff */
[----:B-1----:R-:W-:Y:S02]  /*6970*/  F2FP.F16.F32.PACK_AB R6, R126, R147 ;  /* 0x000000937e06723e */ /* 0x002fe400000000ff */
[----:B------:R-:W-:Y:S01]  /*6980*/  F2FP.F16.F32.PACK_AB R5, R141, R142 ;  /* 0x0000008e8d05723e */ /* 0x000fe200000000ff */
[----:B------:R-:W-:Y:S01]  /*6990*/  FADD.FTZ R142, R142, R61 ;  /* 0x0000003d8e8e7221 */ /* 0x000fe20000010000 */
[----:B------:R-:W-:-:S03]  /*69a0*/  F2FP.F16.F32.PACK_AB R7, R135, R134 ;  /* 0x000000868707723e */ /* 0x000fc600000000ff */
[----:B------:R-:W-:-:S04]  /*69b0*/  FADD.FTZ R141, R141, R142 ;  /* 0x0000008e8d8d7221 */ /* 0x000fc80000010000 */
[----:B--2---:R-:W-:Y:S01]  /*69c0*/  HMMA.16816.F32 R112, R4, R12, R112 ;  /* 0x0000000c0470723c */ /* 0x004fe20000001870 */
[----:B------:R-:W-:-:S04]  /*69d0*/  FADD.FTZ R134, R134, R141 ;  /* 0x0000008d86867221 */ /* 0x000fc80000010000 */
[----:B------:R-:W-:Y:S01]  /*69e0*/  FADD.FTZ R135, R135, R134 ;  /* 0x0000008687877221 */ /* 0x000fe20000010000 */
[C---:B------:R-:W-:Y:S01]  /*69f0*/  HMMA.16816.F32 R68, R4.reuse, R14, R68 ;  /* 0x0000000e0444723c */ /* 0x040fe20000001844 */
[----:B------:R-:W1:Y:S05]  /*6a00*/  LDSM.16.MT88.4 R12, [R170+0xc000] ;  /* 0x00c00000aa0c783b */ /* 0x000e6a0000004200 */
[C---:B----4-:R-:W-:Y:S06]  /*6a10*/  HMMA.16816.F32 R72, R4.reuse, R8, R72 ;  /* 0x000000080448723c */ /* 0x050fec0000001848 */
[C---:B------:R-:W-:Y:S01]  /*6a20*/  HMMA.16816.F32 R76, R4.reuse, R10, R76 ;  /* 0x0000000a044c723c */ /* 0x040fe2000000184c */
[----:B------:R-:W2:Y:S05]  /*6a30*/  LDSM.16.MT88.4 R8, [R168+0xc000] ;  /* 0x00c00000a808783b */ /* 0x000eaa0000004200 */
[C---:B-1----:R-:W-:Y:S06]  /*6a40*/  HMMA.16816.F32 R80, R4.reuse, R12, R80 ;  /* 0x0000000c0450723c */ /* 0x042fec0000001850 */
[C---:B------:R-:W-:Y:S01]  /*6a50*/  HMMA.16816.F32 R84, R4.reuse, R14, R84 ;  /* 0x0000000e0454723c */ /* 0x040fe20000001854 */
[----:B------:R-:W1:Y:S05]  /*6a60*/  LDSM.16.MT88.4 R12, [R170+0xe000] ;  /* 0x00e00000aa0c783b */ /* 0x000e6a0000004200 */
[C---:B--2---:R-:W-:Y:S06]  /*6a70*/  HMMA.16816.F32 R88, R4.reuse, R8, R88 ;  /* 0x000000080458723c */ /* 0x044fec0000001858 */
[C---:B------:R-:W-:Y:S01]  /*6a80*/  HMMA.16816.F32 R92, R4.reuse, R10, R92 ;  /* 0x0000000a045c723c */ /* 0x040fe2000000185c */
[----:B------:R-:W2:Y:S05]  /*6a90*/  LDSM.16.MT88.4 R8, [R168+0xe000] ;  /* 0x00e00000a808783b */ /* 0x000eaa0000004200 */
[C---:B-1----:R-:W-:Y:S06]  /*6aa0*/  HMMA.16816.F32 R108, R4.reuse, R12, R108 ;  /* 0x0000000c046c723c */ /* 0x042fec000000186c */
[C---:B------:R-:W-:Y:S01]  /*6ab0*/  HMMA.16816.F32 R96, R4.reuse, R14, R96 ;  /* 0x0000000e0460723c */ /* 0x040fe20000001860 */
[----:B------:R-:W1:Y:S05]  /*6ac0*/  LDSM.16.MT88.4 R12, [R168+0xa400] ;  /* 0x00a40000a80c783b */ /* 0x000e6a0000004200 */
[C---:B--2---:R-:W-:Y:S06]  /*6ad0*/  HMMA.16816.F32 R100, R4.reuse, R8, R100 ;  /* 0x000000080464723c */ /* 0x044fec0000001864 */
[----:B------:R-:W-:Y:S01]  /*6ae0*/  HMMA.16816.F32 R104, R4, R10, R104 ;  /* 0x0000000a0468723c */ /* 0x000fe20000001868 */
[----:B------:R-:W2:Y:S06]  /*6af0*/  LDSM.16.MT88.4 R8, [R170+0xc400] ;  /* 0x00c40000aa08783b */ /* 0x000eac0000004200 */
[----:B------:R-:W-:Y:S01]  /*6b00*/  FFMA.FTZ R4, R65, UR12, -R32 ;  /* 0x0000000c41047c23 */ /* 0x000fe20008010820 */
[----:B------:R-:W-:Y:S01]  /*6b10*/  F2FP.F16.F32.PACK_AB R6, R52, R59 ;  /* 0x0000003b3406723e */ /* 0x000fe200000000ff */
[--C-:B------:R-:W-:Y:S01]  /*6b20*/  FFMA.FTZ R65, R48, UR12, -R117.reuse ;  /* 0x0000000c30417c23 */ /* 0x100fe20008010875 */
[----:B------:R-:W-:Y:S01]  /*6b30*/  F2FP.F16.F32.PACK_AB R5, R53, R62 ;  /* 0x0000003e3505723e */ /* 0x000fe200000000ff */
[----:B------:R3:W4:Y:S01]  /*6b40*/  MUFU.EX2 R122, R4 ;  /* 0x00000004007a7308 */ /* 0x0007220000000800 */
[----:B------:R-:W-:Y:S01]  /*6b50*/  FFMA.FTZ R48, R51, UR12, -R117 ;  /* 0x0000000c33307c23 */ /* 0x000fe20008010875 */
[----:B------:R-:W-:-:S04]  /*6b60*/  FADD.FTZ R62, R62, R135 ;  /* 0x000000873e3e7221 */ /* 0x000fc80000010000 */
[----:B------:R-:W-:Y:S02]  /*6b70*/  FADD.FTZ R53, R53, R62 ;  /* 0x0000003e35357221 */ /* 0x000fe40000010000 */
[----:B------:R-:W5:Y:S01]  /*6b80*/  MUFU.EX2 R51, R65 ;  /* 0x0000004100337308 */ /* 0x000f620000000800 */
[----:B---3--:R-:W-:Y:S02]  /*6b90*/  F2FP.F16.F32.PACK_AB R4, R56, R143 ;  /* 0x0000008f3804723e */ /* 0x008fe400000000ff */
[----:B----4-:R-:W-:Y:S01]  /*6ba0*/  F2FP.F16.F32.PACK_AB R7, R55, R122 ;  /* 0x0000007a3707723e */ /* 0x010fe200000000ff */
[----:B------:R-:W-:-:S04]  /*6bb0*/  FADD.FTZ R122, R122, R53 ;  /* 0x000000357a7a7221 */ /* 0x000fc80000010000 */
[----:B------:R-:W-:Y:S02]  /*6bc0*/  FADD.FTZ R55, R55, R122 ;  /* 0x0000007a37377221 */ /* 0x000fe40000010000 */
[C---:B-1----:R-:W-:Y:S06]  /*6bd0*/  HMMA.16816.F32 R72, R4.reuse, R12, R72 ;  /* 0x0000000c0448723c */ /* 0x042fec0000001848 */
[C---:B------:R-:W-:Y:S01]  /*6be0*/  HMMA.16816.F32 R76, R4.reuse, R14, R76 ;  /* 0x0000000e044c723c */ /* 0x040fe2000000184c */
[----:B------:R-:W1:Y:S05]  /*6bf0*/  LDSM.16.MT88.4 R12, [R170+0xe400] ;  /* 0x00e40000aa0c783b */ /* 0x000e6a0000004200 */
[C---:B------:R-:W-:Y:S06]  /*6c00*/  HMMA.16816.F32 R112, R4.reuse, R16, R112 ;  /* 0x000000100470723c */ /* 0x040fec0000001870 */
[C---:B------:R-:W-:Y:S01]  /*6c10*/  HMMA.16816.F32 R68, R4.reuse, R18, R68 ;  /* 0x000000120444723c */ /* 0x040fe20000001844 */
[----:B------:R-:W3:Y:S05]  /*6c20*/  LDSM.16.MT88.4 R16, [R168+0xc400] ;  /* 0x00c40000a810783b */ /* 0x000eea0000004200 */
[C---:B--2---:R-:W-:Y:S06]  /*6c30*/  HMMA.16816.F32 R80, R4.reuse, R8, R80 ;  /* 0x000000080450723c */ /* 0x044fec0000001850 */
[C---:B------:R-:W-:Y:S01]  /*6c40*/  HMMA.16816.F32 R84, R4.reuse, R10, R84 ;  /* 0x0000000a0454723c */ /* 0x040fe20000001854 */
[----:B------:R-:W2:Y:S05]  /*6c50*/  LDSM.16.MT88.4 R8, [R168+0xe400] ;  /* 0x00e40000a808783b */ /* 0x000eaa0000004200 */
[C---:B-1----:R-:W-:Y:S06]  /*6c60*/  HMMA.16816.F32 R108, R4.reuse, R12, R108 ;  /* 0x0000000c046c723c */ /* 0x042fec000000186c */
[C---:B------:R-:W-:Y:S01]  /*6c70*/  HMMA.16816.F32 R96, R4.reuse, R14, R96 ;  /* 0x0000000e0460723c */ /* 0x040fe20000001860 */
[----:B------:R-:W1:Y:S05]  /*6c80*/  LDSM.16.MT88.4 R12, [R170+0xa800] ;  /* 0x00a80000aa0c783b */ /* 0x000e6a0000004200 */
[C---:B---3--:R-:W-:Y:S06]  /*6c90*/  HMMA.16816.F32 R88, R4.reuse, R16, R88 ;  /* 0x000000100458723c */ /* 0x048fec0000001858 */
[C---:B------:R-:W-:Y:S01]  /*6ca0*/  HMMA.16816.F32 R92, R4.reuse, R18, R92 ;  /* 0x00000012045c723c */ /* 0x040fe2000000185c */
[----:B------:R-:W3:Y:S05]  /*6cb0*/  LDSM.16.MT88.4 R16, [R170+0xc800] ;  /* 0x00c80000aa10783b */ /* 0x000eea0000004200 */
[C---:B--2---:R-:W-:Y:S06]  /*6cc0*/  HMMA.16816.F32 R100, R4.reuse, R8, R100 ;  /* 0x000000080464723c */ /* 0x044fec0000001864 */
[----:B------:R-:W-:Y:S01]  /*6cd0*/  HMMA.16816.F32 R104, R4, R10, R104 ;  /* 0x0000000a0468723c */ /* 0x000fe20000001868 */
[----:B------:R-:W2:Y:S06]  /*6ce0*/  LDSM.16.MT88.4 R8, [R168+0xa800] ;  /* 0x00a80000a808783b */ /* 0x000eac0000004200 */
[----:B------:R-:W-:Y:S01]  /*6cf0*/  FADD.FTZ R4, R36, R67 ;  /* 0x0000004324047221 */ /* 0x000fe20000010000 */
[--C-:B------:R-:W-:Y:S01]  /*6d00*/  FFMA.FTZ R36, R45, UR12, -R32.reuse ;  /* 0x0000000c2d247c23 */ /* 0x100fe20008010820 */
[----:B-----5:R-:W-:Y:S01]  /*6d10*/  F2FP.F16.F32.PACK_AB R6, R51, R42 ;  /* 0x0000002a3306723e */ /* 0x020fe200000000ff */
[----:B------:R-:W-:Y:S01]  /*6d20*/  FFMA.FTZ R32, R35, UR12, -R32 ;  /* 0x0000000c23207c23 */ /* 0x000fe20008010820 */
[----:B------:R-:W-:Y:S01]  /*6d30*/  FADD.FTZ R4, R33, R4 ;  /* 0x0000000421047221 */ /* 0x000fe20000010000 */
[----:B------:R-:W-:-:S02]  /*6d40*/  F2FP.F16.F32.PACK_AB R5, R47, R46 ;  /* 0x0000002e2f05723e */ /* 0x000fc400000000ff */
[----:B------:R-:W4:Y:S01]  /*6d50*/  MUFU.EX2 R36, R36 ;  /* 0x0000002400247308 */ /* 0x000f220000000800 */
[----:B------:R-:W-:Y:S01]  /*6d60*/  FADD.FTZ R33, R29, R4 ;  /* 0x000000041d217221 */ /* 0x000fe20000010000 */
[----:B------:R-:W-:-:S03]  /*6d70*/  F2FP.F16.F32.PACK_AB R4, R44, R57 ;  /* 0x000000392c04723e */ /* 0x000fc600000000ff */
[----:B------:R-:W-:-:S03]  /*6d80*/  FADD.FTZ R35, R28, R33 ;  /* 0x000000211c237221 */ /* 0x000fc60000010000 */
[----:B------:R-:W5:Y:S01]  /*6d90*/  MUFU.EX2 R29, R48 ;  /* 0x00000030001d7308 */ /* 0x000f620000000800 */
[----:B------:R-:W-:-:S07]  /*6da0*/  FADD.FTZ R22, R22, R35 ;  /* 0x0000002316167221 */ /* 0x000fce0000010000 */
[----:B------:R-:W-:Y:S01]  /*6db0*/  MUFU.EX2 R28, R37 ;  /* 0x00000025001c7308 */ /* 0x000fe20000000800 */
[----:B----4-:R-:W-:-:S07]  /*6dc0*/  F2FP.F16.F32.PACK_AB R7, R36, R41 ;  /* 0x000000292407723e */ /* 0x010fce00000000ff */
[C---:B-1----:R-:W-:Y:S01]  /*6dd0*/  HMMA.16816.F32 R112, R4.reuse, R12, R112 ;  /* 0x0000000c0470723c */ /* 0x042fe20000001870 */
[----:B------:R-:W1:Y:S05]  /*6de0*/  MUFU.EX2 R33, R32 ;  /* 0x0000002000217308 */ /* 0x000e6a0000000800 */
[C---:B------:R-:W-:Y:S01]  /*6df0*/  HMMA.16816.F32 R68, R4.reuse, R14, R68 ;  /* 0x0000000e0444723c */ /* 0x040fe20000001844 */
[----:B------:R-:W4:Y:S05]  /*6e00*/  LDSM.16.MT88.4 R12, [R168+0xc800] ;  /* 0x00c80000a80c783b */ /* 0x000f2a0000004200 */
[C---:B---3--:R-:W-:Y:S06]  /*6e10*/  HMMA.16816.F32 R80, R4.reuse, R16, R80 ;  /* 0x000000100450723c */ /* 0x048fec0000001850 */
[C---:B------:R-:W-:Y:S01]  /*6e20*/  HMMA.16816.F32 R84, R4.reuse, R18, R84 ;  /* 0x000000120454723c */ /* 0x040fe20000001854 */
[----:B------:R-:W3:Y:S05]  /*6e30*/  LDSM.16.MT88.4 R16, [R168+0xe800] ;  /* 0x00e80000a810783b */ /* 0x000eea0000004200 */
[C---:B--2---:R-:W-:Y:S06]  /*6e40*/  HMMA.16816.F32 R72, R4.reuse, R8, R72 ;  /* 0x000000080448723c */ /* 0x044fec0000001848 */
[C---:B------:R-:W-:Y:S01]  /*6e50*/  HMMA.16816.F32 R76, R4.reuse, R10, R76 ;  /* 0x0000000a044c723c */ /* 0x040fe2000000184c */
[----:B------:R-:W2:Y:S05]  /*6e60*/  LDSM.16.MT88.4 R8, [R170+0xe800] ;  /* 0x00e80000aa08783b */ /* 0x000eaa0000004200 */
[C---:B----4-:R-:W-:Y:S06]  /*6e70*/  HMMA.16816.F32 R88, R4.reuse, R12, R88 ;  /* 0x0000000c0458723c */ /* 0x050fec0000001858 */
[C---:B------:R-:W-:Y:S01]  /*6e80*/  HMMA.16816.F32 R92, R4.reuse, R14, R92 ;  /* 0x0000000e045c723c */ /* 0x040fe2000000185c */
[----:B------:R-:W4:Y:S05]  /*6e90*/  LDSM.16.MT88.4 R12, [R170+0xac00] ;  /* 0x00ac0000aa0c783b */ /* 0x000f2a0000004200 */
[C---:B---3--:R-:W-:Y:S06]  /*6ea0*/  HMMA.16816.F32 R100, R4.reuse, R16, R100 ;  /* 0x000000100464723c */ /* 0x048fec0000001864 */
[----:B------:R-:W-:Y:S01]  /*6eb0*/  HMMA.16816.F32 R104, R4, R18, R104 ;  /* 0x000000120468723c */ /* 0x000fe20000001868 */
[----:B------:R-:W-:-:S02]  /*6ec0*/  FADD.FTZ R16, R21, R22 ;  /* 0x0000001615107221 */ /* 0x000fc40000010000 */
[----:B------:R-:W3:Y:S02]  /*6ed0*/  LDSM.16.MT88.4 R20, [R170+0xcc00] ;  /* 0x00cc0000aa14783b */ /* 0x000ee40000004200 */
[----:B------:R-:W-:Y:S01]  /*6ee0*/  FADD.FTZ R25, R25, R16 ;  /* 0x0000001019197221 */ /* 0x000fe20000010000 */
[----:B--2---:R-:W-:Y:S01]  /*6ef0*/  HMMA.16816.F32 R108, R4, R8, R108 ;  /* 0x00000008046c723c */ /* 0x004fe2000000186c */
[----:B------:R-:W-:Y:S02]  /*6f00*/  LDSM.16.MT88.4 R16, [R168+0xcc00] ;  /* 0x00cc0000a810783b */ /* 0x000fe40000004200 */
[----:B------:R-:W-:-:S03]  /*6f10*/  FADD.FTZ R24, R24, R25 ;  /* 0x0000001918187221 */ /* 0x000fc60000010000 */
[----:B------:R-:W-:Y:S01]  /*6f20*/  HMMA.16816.F32 R96, R4, R10, R96 ;  /* 0x0000000a0460723c */ /* 0x000fe20000001860 */
[----:B------:R-:W2:Y:S01]  /*6f30*/  LDSM.16.MT88.4 R8, [R168+0xac00] ;  /* 0x00ac0000a808783b */ /* 0x000ea20000004200 */
[----:B------:R-:W-:-:S04]  /*6f40*/  FADD.FTZ R125, R125, R24 ;  /* 0x000000187d7d7221 */ /* 0x000fc80000010000 */
[----:B------:R-:W-:Y:S01]  /*6f50*/  FADD.FTZ R66, R66, R125 ;  /* 0x0000007d42427221 */ /* 0x000fe20000010000 */
[----:B-----5:R-:W-:Y:S02]  /*6f60*/  F2FP.F16.F32.PACK_AB R4, R29, R50 ;  /* 0x000000321d04723e */ /* 0x020fe400000000ff */
[----:B------:R-:W-:Y:S01]  /*6f70*/  F2FP.F16.F32.PACK_AB R6, R193, R54 ;  /* 0x00000036c106723e */ /* 0x000fe200000000ff */
[----:B------:R-:W-:Y:S01]  /*6f80*/  FADD.FTZ R63, R63, R66 ;  /* 0x000000423f3f7221 */ /* 0x000fe20000010000 */
[----:B------:R-:W-:Y:S02]  /*6f90*/  F2FP.F16.F32.PACK_AB R5, R31, R30 ;  /* 0x0000001e1f05723e */ /* 0x000fe400000000ff */
[----:B-1----:R-:W-:Y:S01]  /*6fa0*/  F2FP.F16.F32.PACK_AB R7, R33, R28 ;  /* 0x0000001c2107723e */ /* 0x002fe200000000ff */
[----:B------:R-:W-:-:S04]  /*6fb0*/  FADD.FTZ R60, R60, R63 ;  /* 0x0000003f3c3c7221 */ /* 0x000fc80000010000 */
[----:B------:R-:W-:Y:S02]  /*6fc0*/  FADD.FTZ R149, R149, R60 ;  /* 0x0000003c95957221 */ /* 0x000fe40000010000 */
[----:B----4-:R-:W-:Y:S02]  /*6fd0*/  HMMA.16816.F32 R112, R4, R12, R112 ;  /* 0x0000000c0470723c */ /* 0x010fe40000001870 */
[----:B------:R-:W-:-:S04]  /*6fe0*/  FADD.FTZ R132, R132, R149 ;  /* 0x0000009584847221 */ /* 0x000fc80000010000 */
[----:B------:R-:W-:Y:S01]  /*6ff0*/  HMMA.16816.F32 R68, R4, R14, R68 ;  /* 0x0000000e0444723c */ /* 0x000fe20000001844 */
[----:B------:R-:W1:Y:S01]  /*7000*/  LDSM.16.MT88.4 R12, [R170+0xec00] ;  /* 0x00ec0000aa0c783b */ /* 0x000e620000004200 */
[----:B------:R-:W-:-:S04]  /*7010*/  FADD.FTZ R147, R147, R132 ;  /* 0x0000008493937221 */ /* 0x000fc80000010000 */
[----:B------:R-:W-:Y:S01]  /*7020*/  FADD.FTZ R126, R126, R147 ;  /* 0x000000937e7e7221 */ /* 0x000fe20000010000 */
[----:B---3--:R-:W-:Y:S03]  /*7030*/  HMMA.16816.F32 R80, R4, R20, R80 ;  /* 0x000000140450723c */ /* 0x008fe60000001850 */
[----:B------:R-:W-:-:S03]  /*7040*/  FADD.FTZ R143, R143, R126 ;  /* 0x0000007e8f8f7221 */ /* 0x000fc60000010000 */
[----:B------:R-:W-:Y:S01]  /*7050*/  HMMA.16816.F32 R84, R4, R22, R84 ;  /* 0x000000160454723c */ /* 0x000fe20000001854 */
[----:B------:R-:W-:-:S04]  /*7060*/  FADD.FTZ R56, R56, R143 ;  /* 0x0000008f38387221 */ /* 0x000fc80000010000 */
[----:B------:R-:W-:Y:S01]  /*7070*/  FADD.FTZ R59, R59, R56 ;  /* 0x000000383b3b7221 */ /* 0x000fe20000010000 */
[----:B--2---:R-:W-:Y:S03]  /*7080*/  HMMA.16816.F32 R72, R4, R8, R72 ;  /* 0x000000080448723c */ /* 0x004fe60000001848 */
[----:B------:R-:W-:-:S03]  /*7090*/  FADD.FTZ R52, R52, R59 ;  /* 0x0000003b34347221 */ /* 0x000fc60000010000 */
[----:B------:R-:W-:Y:S01]  /*70a0*/  HMMA.16816.F32 R76, R4, R10, R76 ;  /* 0x0000000a044c723c */ /* 0x000fe2000000184c */
[----:B------:R-:W2:Y:S01]  /*70b0*/  LDSM.16.MT88.4 R8, [R168+0xec00] ;  /* 0x00ec0000a808783b */ /* 0x000ea20000004200 */
[----:B------:R-:W-:-:S04]  /*70c0*/  FADD.FTZ R57, R57, R52 ;  /* 0x0000003439397221 */ /* 0x000fc80000010000 */
[----:B------:R-:W-:Y:S01]  /*70d0*/  FADD.FTZ R57, R44, R57 ;  /* 0x000000392c397221 */ /* 0x000fe20000010000 */
[----:B------:R-:W-:Y:S03]  /*70e0*/  HMMA.16816.F32 R88, R4, R16, R88 ;  /* 0x000000100458723c */ /* 0x000fe60000001858 */
[----:B------:R-:W-:-:S03]  /*70f0*/  FADD.FTZ R42, R42, R57 ;  /* 0x000000392a2a7221 */ /* 0x000fc60000010000 */
[----:B------:R-:W-:Y:S01]  /*7100*/  HMMA.16816.F32 R92, R4, R18, R92 ;  /* 0x00000012045c723c */ /* 0x000fe2000000185c */
[----:B------:R-:W-:-:S04]  /*7110*/  FADD.FTZ R51, R51, R42 ;  /* 0x0000002a33337221 */ /* 0x000fc80000010000 */
[----:B------:R-:W-:Y:S01]  /*7120*/  FADD.FTZ R50, R50, R51 ;  /* 0x0000003332327221 */ /* 0x000fe20000010000 */
[----:B-1----:R-:W-:Y:S03]  /*7130*/  HMMA.16816.F32 R108, R4, R12, R108 ;  /* 0x0000000c046c723c */ /* 0x002fe6000000186c */
[----:B------:R-:W-:-:S03]  /*7140*/  FADD.FTZ R29, R29, R50 ;  /* 0x000000321d1d7221 */ /* 0x000fc60000010000 */
[----:B------:R-:W-:Y:S01]  /*7150*/  HMMA.16816.F32 R96, R4, R14, R96 ;  /* 0x0000000e0460723c */ /* 0x000fe20000001860 */
[----:B------:R-:W-:Y:S01]  /*7160*/  FADD.FTZ R12, R46, R55 ;  /* 0x000000372e0c7221 */ /* 0x000fe20000010000 */
[----:B------:R-:W-:-:S03]  /*7170*/  FADD.FTZ R54, R54, R29 ;  /* 0x0000001d36367221 */ /* 0x000fc60000010000 */
[----:B------:R-:W-:Y:S01]  /*7180*/  FADD.FTZ R12, R47, R12 ;  /* 0x0000000c2f0c7221 */ /* 0x000fe20000010000 */
[----:B------:R-:W-:-:S03]  /*7190*/  FADD.FTZ R193, R193, R54 ;  /* 0x00000036c1c17221 */ /* 0x000fc60000010000 */
[----:B------:R-:W-:-:S04]  /*71a0*/  FADD.FTZ R41, R41, R12 ;  /* 0x0000000c29297221 */ /* 0x000fc80000010000 */
[----:B------:R-:W-:Y:S01]  /*71b0*/  FADD.FTZ R41, R36, R41 ;  /* 0x0000002924297221 */ /* 0x000fe20000010000 */
[----:B--2---:R-:W-:Y:S03]  /*71c0*/  HMMA.16816.F32 R100, R4, R8, R100 ;  /* 0x000000080464723c */ /* 0x004fe60000001864 */
[----:B------:R-:W-:-:S04]  /*71d0*/  FADD.FTZ R30, R30, R41 ;  /* 0x000000291e1e7221 */ /* 0x000fc80000010000 */
[----:B------:R-:W-:Y:S01]  /*71e0*/  FADD.FTZ R31, R31, R30 ;  /* 0x0000001e1f1f7221 */ /* 0x000fe20000010000 */
[----:B------:R-:W-:Y:S03]  /*71f0*/  HMMA.16816.F32 R104, R4, R10, R104 ;  /* 0x0000000a0468723c */ /* 0x000fe60000001868 */
[----:B------:R-:W-:-:S04]  /*7200*/  FADD.FTZ R28, R28, R31 ;  /* 0x0000001f1c1c7221 */ /* 0x000fc80000010000 */
[----:B------:R-:W-:Y:S01]  /*7210*/  FADD.FTZ R194, R33, R28 ;  /* 0x0000001c21c27221 */ /* 0x000fe20000010000 */
[----:B------:R-:W-:-:S01]  /*7220*/  NOP ;  /* 0x0000000000007918 */ /* 0x000fc20000000000 */
[----:B------:R-:W-:-:S15]  /*7230*/  @!P4 BRA `(.L_x_730) ;  /* 0x000000480068c947 */ /* 0x000fde0003800000 */
[----:B------:R-:W-:-:S04]  /*7240*/  DEPBAR.LE SB0, 0x0 ;  /* 0x000080000000791a */ /* 0x000fc80000000000 */
[----:B------:R-:W-:Y:S01]  /*7250*/  IADD3 R181, R136, -0x2, RZ ;  /* 0xfffffffe88b57810 */ /* 0x000fe20007ffe0ff */
[----:B------:R-:W-:Y:S06]  /*7260*/  BAR.SYNC.DEFER_BLOCKING 0x0 ;  /* 0x0000000000007b1d */ /* 0x000fec0000010000 */
[----:B------:R-:W-:Y:S05]  /*7270*/  @!P6 BRA `(.L_x_731) ;  /* 0x0000000000ece947 */ /* 0x000fea0003800000 */
[----:B------:R-:W1:Y:S01]  /*7280*/  LDC R4, c[0x0][0x380] ;  /* 0x0000e000ff047b82 */ /* 0x000e620000000800 */
[----:B------:R-:W-:Y:S01]  /*7290*/  IMAD.SHL.U32 R5, R181, 0x80, RZ ;  /* 0x00000080b5057824 */ /* 0x000fe200078e00ff */
[----:B------:R-:W-:-:S04]  /*72a0*/  ULDC.64 UR4, c[0x0][0x238] ;  /* 0x00008e0000047ab9 */ /* 0x000fc80000000a00 */
[C---:B------:R-:W-:Y:S02]  /*72b0*/  IADD3 R13, R5.reuse, 0x80, RZ ;  /* 0x00000080050d7810 */ /* 0x040fe40007ffe0ff */
[----:B------:R-:W-:Y:S02]  /*72c0*/  IABS R7, R5 ;  /* 0x0000000500077213 */ /* 0x000fe40000000000 */
[----:B------:R-:W-:Y:S02]  /*72d0*/  IABS R9, R13 ;  /* 0x0000000d00097213 */ /* 0x000fe40000000000 */
[-C--:B-1----:R-:W-:Y:S02]  /*72e0*/  IABS R3, R4.reuse ;  /* 0x0000000400037213 */ /* 0x082fe40000000000 */
[-C--:B------:R-:W-:Y:S02]  /*72f0*/  LOP3.LUT R5, R5, R4.reuse, RZ, 0x3c, !PT ;  /* 0x0000000405057212 */ /* 0x080fe400078e3cff */
[----:B------:R-:W1:Y:S01]  /*7300*/  I2F.RP R6, R3 ;  /* 0x0000000300067306 */ /* 0x000e620000209400 */
[----:B------:R-:W-:-:S02]  /*7310*/  LOP3.LUT R13, R13, R4, RZ, 0x3c, !PT ;  /* 0x000000040d0d7212 */ /* 0x000fc400078e3cff */
[----:B------:R-:W-:Y:S02]  /*7320*/  ISETP.GE.AND P0, PT, R5, RZ, PT ;  /* 0x000000ff0500720c */ /* 0x000fe40003f06270 */
[----:B------:R-:W-:-:S03]  /*7330*/  ISETP.GE.AND P2, PT, R13, RZ, PT ;  /* 0x000000ff0d00720c */ /* 0x000fc60003f46270 */
[----:B-1----:R-:W1:Y:S02]  /*7340*/  MUFU.RCP R14, R6 ;  /* 0x00000006000e7308 */ /* 0x002e640000001000 */
[----:B-1----:R-:W-:-:S06]  /*7350*/  VIADD R14, R14, 0xffffffe ;  /* 0x0ffffffe0e0e7836 */ /* 0x002fcc0000000000 */
[----:B------:R-:W1:Y:S02]  /*7360*/  F2I.FTZ.U32.TRUNC.NTZ R15, R14 ;  /* 0x0000000e000f7305 */ /* 0x000e64000021f000 */
[----:B-1----:R-:W-:Y:S01]  /*7370*/  IADD3 R10, RZ, -R15, RZ ;  /* 0x8000000fff0a7210 */ /* 0x002fe20007ffe0ff */
[----:B------:R-:W-:-:S04]  /*7380*/  IMAD.MOV.U32 R14, RZ, RZ, RZ ;  /* 0x000000ffff0e7224 */ /* 0x000fc800078e00ff */
[----:B------:R-:W-:-:S04]  /*7390*/  IMAD R10, R10, R3, RZ ;  /* 0x000000030a0a7224 */ /* 0x000fc800078e02ff */
[----:B------:R-:W-:-:S06]  /*73a0*/  IMAD.HI.U32 R10, R15, R10, R14 ;  /* 0x0000000a0f0a7227 */ /* 0x000fcc00078e000e */
[----:B------:R-:W-:-:S04]  /*73b0*/  IMAD.HI.U32 R11, R10, R9, RZ ;  /* 0x000000090a0b7227 */ /* 0x000fc800078e00ff */
[----:B------:R-:W-:Y:S01]  /*73c0*/  IMAD.HI.U32 R10, R10, R7, RZ ;  /* 0x000000070a0a7227 */ /* 0x000fe200078e00ff */
[----:B------:R-:W-:-:S03]  /*73d0*/  IADD3 R8, -R11, RZ, RZ ;  /* 0x000000ff0b087210 */ /* 0x000fc60007ffe1ff */
[----:B------:R-:W-:Y:S02]  /*73e0*/  IMAD.MOV R6, RZ, RZ, -R10 ;  /* 0x000000ffff067224 */ /* 0x000fe400078e0a0a */
[C---:B------:R-:W-:Y:S02]  /*73f0*/  IMAD R8, R3.reuse, R8, R9 ;  /* 0x0000000803087224 */ /* 0x040fe400078e0209 */
[C---:B------:R-:W-:Y:S01]  /*7400*/  IMAD R6, R3.reuse, R6, R7 ;  /* 0x0000000603067224 */ /* 0x040fe200078e0207 */
[----:B------:R-:W-:Y:S02]  /*7410*/  LOP3.LUT R7, RZ, R4, RZ, 0x33, !PT ;  /* 0x00000004ff077212 */ /* 0x000fe400078e33ff */
        /* <DEDUP_REMOVED lines=8> */
[----:B------:R-:W-:-:S09]  /*74a0*/  ISETP.NE.AND P1, PT, R4, RZ, PT ;  /* 0x000000ff0400720c */ /* 0x000fd20003f25270 */
[----:B------:R-:W-:Y:S02]  /*74b0*/  @P5 IADD3 R11, R11, 0x1, RZ ;  /* 0x000000010b0b5810 */ /* 0x000fe40007ffe0ff */
[----:B------:R-:W-:Y:S02]  /*74c0*/  @P4 VIADD R10, R10, 0x1 ;  /* 0x000000010a0a4836 */ /* 0x000fe40000000000 */
[----:B------:R-:W-:Y:S02]  /*74d0*/  @!P2 IADD3 R11, -R11, RZ, RZ ;  /* 0x000000ff0b0ba210 */ /* 0x000fe40007ffe1ff */
[----:B------:R-:W-:Y:S02]  /*74e0*/  @!P0 IMAD.MOV R10, RZ, RZ, -R10 ;  /* 0x000000ffff0a8224 */ /* 0x000fe400078e0a0a */
[----:B------:R-:W-:-:S03]  /*74f0*/  SEL R3, R7, R11, !P1 ;  /* 0x0000000b07037207 */ /* 0x000fc60004800000 */
[----:B------:R-:W-:Y:S02]  /*7500*/  SEL R7, R7, R10, !P1 ;  /* 0x0000000a07077207 */ /* 0x000fe40004800000 */
[----:B------:R-:W-:-:S04]  /*7510*/  IMAD.WIDE R12, R3, 0x4, R186 ;  /* 0x00000004030c7825 */ /* 0x000fc800078e02ba */
[----:B------:R-:W-:Y:S01]  /*7520*/  IMAD.WIDE R10, R7, 0x4, R186 ;  /* 0x00000004070a7825 */ /* 0x000fe200078e02ba */
[----:B------:R-:W2:Y:S04]  /*7530*/  LDG.E R6, desc[UR10][R12.64] ;  /* 0x0000000a0c067981 */ /* 0x000ea8000c1e1900 */
[----:B------:R-:W2:Y:S01]  /*7540*/  LDG.E R5, desc[UR10][R10.64] ;  /* 0x0000000a0a057981 */ /* 0x000ea2000c1e1900 */
[----:B------:R-:W-:-:S05]  /*7550*/  IADD3 R3, R3, -R7, RZ ;  /* 0x8000000703037210 */ /* 0x000fca0007ffe0ff */
[----:B------:R-:W-:-:S04]  /*7560*/  IMAD R4, R3, R4, -0x80 ;  /* 0xffffff8003047424 */ /* 0x000fc800078e0204 */
[----:B------:R-:W-:Y:S01]  /*7570*/  IMAD.WIDE.U32 R8, R4, R130, RZ ;  /* 0x0000008204087225 */ /* 0x000fe200078e00ff */
[----:B------:R-:W-:-:S05]  /*7580*/  SHF.R.S32.HI R3, RZ, 0x1f, R4 ;  /* 0x0000001fff037819 */ /* 0x000fca0000011404 */
[----:B------:R-:W-:-:S04]  /*7590*/  IMAD R3, R3, R130, RZ ;  /* 0x0000008203037224 */ /* 0x000fc800078e02ff */
[----:B------:R-:W-:-:S05]  /*75a0*/  IMAD R3, R4, R131, R3 ;  /* 0x0000008304037224 */ /* 0x000fca00078e0203 */
[----:B------:R-:W-:Y:S01]  /*75b0*/  IADD3 R9, R9, R3, RZ ;  /* 0x0000000309097210 */ /* 0x000fe20007ffe0ff */
[----:B--2---:R-:W-:-:S05]  /*75c0*/  IMAD.IADD R5, R5, 0x1, -R6 ;  /* 0x0000000105057824 */ /* 0x004fca00078e0a06 */
[----:B------:R-:W-:-:S05]  /*75d0*/  SHF.R.S32.HI R6, RZ, 0x1f, R5 ;  /* 0x0000001fff067819 */ /* 0x000fca0000011405 */
[----:B------:R-:W-:-:S04]  /*75e0*/  IMAD R6, R6, UR4, RZ ;  /* 0x0000000406067c24 */ /* 0x000fc8000f8e02ff */
[C---:B------:R-:W-:Y:S02]  /*75f0*/  IMAD R6, R5.reuse, UR5, R6 ;  /* 0x0000000505067c24 */ /* 0x040fe4000f8e0206 */
[----:B------:R-:W-:-:S04]  /*7600*/  IMAD.WIDE.U32 R4, R5, UR4, R8 ;  /* 0x0000000405047c25 */ /* 0x000fc8000f8e0008 */
[----:B------:R-:W-:Y:S01]  /*7610*/  IMAD.IADD R11, R5, 0x1, R6 ;  /* 0x00000001050b7824 */ /* 0x000fe200078e0206 */
[----:B------:R-:W-:Y:S06]  /*7620*/  BRA `(.L_x_732) ;  /* 0x0000000000087947 */ /* 0x000fec0003800000 */
.L_x_731:
[----:B------:R-:W-:-:S04]  /*7630*/  LEA R4, -R130, RZ, 0x7 ;  /* 0x000000ff82047211 */ /* 0x000fc800078e39ff */
[----:B------:R-:W-:-:S07]  /*7640*/  SHF.R.S32.HI R11, RZ, 0x1f, R4 ;  /* 0x0000001fff0b7819 */ /* 0x000fce0000011404 */
.L_x_732:
[----:B------:R-:W-:Y:S02]  /*7650*/  ULDC UR4, c[0x0][0x2d0] ;  /* 0x0000b40000047ab9 */ /* 0x000fe40000000800 */
[----:B------:R-:W-:Y:S02]  /*7660*/  ISETP.GE.AND P3, PT, R175, UR4, PT ;  /* 0x00000004af007c0c */ /* 0x000fe4000bf66270 */
[----:B------:R-:W-:Y:S02]  /*7670*/  ISETP.GE.AND P2, PT, R174, UR4, PT ;  /* 0x00000004ae007c0c */ /* 0x000fe4000bf46270 */
[----:B------:R-:W-:-:S09]  /*7680*/  ISETP.GE.AND P4, PT, R184, UR4, PT ;  /* 0x00000004b8007c0c */ /* 0x000fd2000bf86270 */
[----:B------:R-:W-:-:S04]  /*7690*/  @!P3 IADD3 R6, P0, R4, R118, RZ ;  /* 0x000000760406b210 */ /* 0x000fc80007f1e0ff */
[----:B------:R-:W-:Y:S01]  /*76a0*/  @!P3 LEA R16, P1, R6, UR6, 0x1 ;  /* 0x000000060610bc11 */ /* 0x000fe2000f8208ff */
[--C-:B------:R-:W-:Y:S01]  /*76b0*/  @!P3 IMAD.X R3, R11, 0x1, R116.reuse, P0 ;  /* 0x000000010b03b824 */ /* 0x100fe200000e0674 */
[----:B------:R-:W-:Y:S01]  /*76c0*/  LEA R142, P0, R4, R196, 0x1 ;  /* 0x000000c4048e7211 */ /* 0x000fe200078008ff */
[----:B------:R-:W-:Y:S03]  /*76d0*/  @P4 STS [R182+0x9000], RZ ;  /* 0x009000ffb6004388 */ /* 0x000fe60000000800 */
[----:B------:R-:W-:Y:S01]  /*76e0*/  @!P3 LEA.HI.X R17, R6, UR7, R3, 0x1, P1 ;  /* 0x000000070611bc11 */ /* 0x000fe200088f0c03 */
[----:B------:R-:W-:Y:S01]  /*76f0*/  @P4 STS [R182+0x9004], RZ ;  /* 0x009004ffb6004388 */ /* 0x000fe20000000800 */
[----:B------:R-:W-:Y:S02]  /*7700*/  IADD3 R7, P1, R179, R4, RZ ;  /* 0x00000004b3077210 */ /* 0x000fe40007f3e0ff */
[C-C-:B------:R-:W-:Y:S01]  /*7710*/  LEA.HI.X R143, R4.reuse, R197, R11.reuse, 0x1, P0 ;  /* 0x000000c5048f7211 */ /* 0x140fe200000f0c0b */
[----:B------:R-:W-:Y:S01]  /*7720*/  @P4 STS.64 [R182+0x9008], RZ ;  /* 0x009008ffb6004388 */ /* 0x000fe20000000a00 */
[-C--:B------:R-:W-:Y:S01]  /*7730*/  @!P2 IADD3 R5, P0, R4, R118.reuse, RZ ;  /* 0x000000760405a210 */ /* 0x080fe20007f1e0ff */
[----:B------:R-:W-:Y:S01]  /*7740*/  IMAD.X R3, R178, 0x1, R11, P1 ;  /* 0x00000001b2037824 */ /* 0x000fe200008e060b */
[C---:B------:R-:W-:Y:S01]  /*7750*/  @!P3 IADD3 R9, P1, R7.reuse, R118, RZ ;  /* 0x000000760709b210 */ /* 0x040fe20007f3e0ff */
[----:B------:R-:W-:Y:S01]  /*7760*/  @!PT LDS RZ, [RZ] ;  /* 0x00000000fffff984 */ /* 0x000fe20000000800 */
[----:B------:R-:W-:Y:S01]  /*7770*/  @!PT LDS RZ, [RZ] ;  /* 0x00000000fffff984 */ /* 0x000fe20000000800 */
[----:B------:R-:W-:Y:S01]  /*7780*/  @!PT LDS RZ, [RZ] ;  /* 0x00000000fffff984 */ /* 0x000fe20000000800 */
[----:B------:R-:W-:Y:S01]  /*7790*/  @!P4 LDGSTS.E.BYPASS.LTC128B.128 [R182+0x9000], desc[UR10][R142.64] ;  /* 0x090000008eb6cfae */ /* 0x000fe2000b901d4a */
[----:B------:R-:W-:Y:S01]  /*77a0*/  @!P4 LEA R14, P5, R7, R196, 0x1 ;  /* 0x000000c4070ec211 */ /* 0x000fe200078a08ff */
[--C-:B------:R-:W-:Y:S01]  /*77b0*/  @!P2 IMAD.X R4, R11, 0x1, R116.reuse, P0 ;  /* 0x000000010b04a824 */ /* 0x100fe200000e0674 */
[----:B------:R-:W-:Y:S01]  /*77c0*/  @!P2 LEA R10, P0, R5, UR6, 0x1 ;  /* 0x00000006050aac11 */ /* 0x000fe2000f8008ff */
[----:B------:R-:W-:Y:S01]  /*77d0*/  @!P3 IMAD.X R6, R3, 0x1, R116, P1 ;  /* 0x000000010306b824 */ /* 0x000fe200008e0674 */
[----:B------:R-:W-:Y:S01]  /*77e0*/  @!P3 LEA R12, P1, R9, UR6, 0x1 ;  /* 0x00000006090cbc11 */ /* 0x000fe2000f8208ff */
[----:B------:R-:W-:Y:S01]  /*77f0*/  @P3 STS.128 [R182+0xb000], RZ ;  /* 0x00b000ffb6003388 */ /* 0x000fe20000000c00 */
[----:B------:R-:W-:-:S02]  /*7800*/  @!P2 LEA.HI.X R11, R5, UR7, R4, 0x1, P0 ;  /* 0x00000007050bac11 */ /* 0x000fc400080f0c04 */
[----:B------:R-:W-:Y:S01]  /*7810*/  @!P3 LEA.HI.X R13, R9, UR7, R6, 0x1, P1 ;  /* 0x00000007090dbc11 */ /* 0x000fe200088f0c06 */
[----:B------:R-:W-:Y:S01]  /*7820*/  @!PT LDS RZ, [RZ] ;  /* 0x00000000fffff984 */ /* 0x000fe20000000800 */
[----:B------:R-:W-:Y:S01]  /*7830*/  @!PT LDS RZ, [RZ] ;  /* 0x00000000fffff984 */ /* 0x000fe20000000800 */
[----:B------:R-:W-:Y:S01]  /*7840*/  @!PT LDS RZ, [RZ] ;  /* 0x00000000fffff984 */ /* 0x000fe20000000800 */
[----:B------:R-:W-:Y:S01]  /*7850*/  @!P3 LDGSTS.E.BYPASS.LTC128B.128 [R182+0xb000], desc[UR10][R16.64+0x40] ;  /* 0x0b00004010b6bfae */ /* 0x000fe2000b901d4a */
[----:B------:R-:W-:Y:S02]  /*7860*/  IADD3 R6, P1, R179, R7, RZ ;  /* 0x00000007b3067210 */ /* 0x000fe40007f3e0ff */
[CC--:B------:R-:W-:Y:S01]  /*7870*/  @!P2 IADD3 R4, P0, R7.reuse, R118.reuse, RZ ;  /* 0x000000760704a210 */ /* 0x0c0fe20007f1e0ff */
[----:B------:R-:W-:Y:S01]  /*7880*/  @P2 STS.128 [R182+0xd000], RZ ;  /* 0x00d000ffb6002388 */ /* 0x000fe20000000c00 */
[--C-:B------:R-:W-:Y:S01]  /*7890*/  @!P4 LEA.HI.X R15, R7, R197, R3.reuse, 0x1, P5 ;  /* 0x000000c5070fc211 */ /* 0x100fe200028f0c03 */
[----:B------:R-:W-:Y:S01]  /*78a0*/  IMAD.X R5, R178, 0x1, R3, P1 ;  /* 0x00000001b2057824 */ /* 0x000fe200008e0603 */
[----:B------:R-:W-:Y:S01]  /*78b0*/  @!P3 IADD3 R7, P1, R6, R118, RZ ;  /* 0x000000760607b210 */ /* 0x000fe20007f3e0ff */
[----:B------:R-:W-:Y:S01]  /*78c0*/  @!P2 IMAD.X R3, R3, 0x1, R116, P0 ;  /* 0x000000010303a824 */ /* 0x000fe200000e0674 */
[----:B------:R-:W-:Y:S01]  /*78d0*/  @!P2 LEA R8, P0, R4, UR6, 0x1 ;  /* 0x000000060408ac11 */ /* 0x000fe2000f8008ff */
[----:B------:R-:W-:Y:S01]  /*78e0*/  @!PT LDS RZ, [RZ] ;  /* 0x00000000fffff984 */ /* 0x000fe20000000800 */
[----:B------:R-:W-:Y:S01]  /*78f0*/  @!PT LDS RZ, [RZ] ;  /* 0x00000000fffff984 */ /* 0x000fe20000000800 */
[----:B------:R-:W-:Y:S01]  /*7900*/  @!PT LDS RZ, [RZ] ;  /* 0x00000000fffff984 */ /* 0x000fe20000000800 */
[----:B------:R-:W-:Y:S01]  /*7910*/  @!P2 LDGSTS.E.BYPASS.LTC128B.128 [R182+0xd000], desc[UR10][R10.64+0x80] ;  /* 0x0d0000800ab6afae */ /* 0x000fe2000b901d4a */
[----:B------:R-:W-:-:S02]  /*7920*/  @!P4 LEA R22, P5, R6, R196, 0x1 ;  /* 0x000000c40616c211 */ /* 0x000fc400078a08ff */
[----:B------:R-:W-:Y:S01]  /*7930*/  @!P2 LEA.HI.X R9, R4, UR7, R3, 0x1, P0 ;  /* 0x000000070409ac11 */ /* 0x000fe200080f0c03 */
[----:B------:R-:W-:Y:S01]  /*7940*/  @!P3 IMAD.X R4, R5, 0x1, R116, P1 ;  /* 0x000000010504b824 */ /* 0x000fe200008e0674 */
[C---:B------:R-:W-:Y:S01]  /*7950*/  @!P3 LEA R18, P1, R7.reuse, UR6, 0x1 ;  /* 0x000000060712bc11 */ /* 0x040fe2000f8208ff */
[----:B------:R-:W-:Y:S01]  /*7960*/  @P4 STS.128 [R182+0x9800], RZ ;  /* 0x009800ffb6004388 */ /* 0x000fe20000000c00 */
[C---:B------:R-:W-:Y:S02]  /*7970*/  @!P2 IADD3 R3, P0, R6.reuse, R118, RZ ;  /* 0x000000760603a210 */ /* 0x040fe40007f1e0ff */
[----:B------:R-:W-:Y:S01]  /*7980*/  @!P3 LEA.HI.X R19, R7, UR7, R4, 0x1, P1 ;  /* 0x000000070713bc11 */ /* 0x000fe200088f0c04 */
[----:B------:R-:W-:Y:S01]  /*7990*/  @!PT LDS RZ, [RZ] ;  /* 0x00000000fffff984 */ /* 0x000fe20000000800 */
[----:B------:R-:W-:Y:S01]  /*79a0*/  @!PT LDS RZ, [RZ] ;  /* 0x00000000fffff984 */ /* 0x000fe20000000800 */
[----:B------:R-:W-:Y:S01]  /*79b0*/  @!PT LDS RZ, [RZ] ;  /* 0x00000000fffff984 */ /* 0x000fe20000000800 */
[----:B------:R-:W-:Y:S01]  /*79c0*/  @!P4 LDGSTS.E.BYPASS.LTC128B.128 [R182+0x9800], desc[UR10][R14.64] ;  /* 0x098000000eb6cfae */ /* 0x000fe2000b901d4a */
[----:B------:R-:W-:Y:S01]  /*79d0*/  IADD3 R7, P1, R179, R6, RZ ;  /* 0x00000006b3077210 */ /* 0x000fe20007f3e0ff */
[----:B------:R-:W-:Y:S01]  /*79e0*/  @!P2 IMAD.X R4, R5, 0x1, R116, P0 ;  /* 0x000000010504a824 */ /* 0x000fe200000e0674 */
[C---:B------:R-:W-:Y:S01]  /*79f0*/  @!P2 LEA R20, P0, R3.reuse, UR6, 0x1 ;  /* 0x000000060314ac11 */ /* 0x040fe2000f8008ff */
[----:B------:R-:W-:Y:S01]  /*7a00*/  @P3 STS.128 [R182+0xb800], RZ ;  /* 0x00b800ffb6003388 */ /* 0x000fe20000000c00 */
[--C-:B------:R-:W-:Y:S01]  /*7a10*/  @!P4 LEA.HI.X R23, R6, R197, R5.reuse, 0x1, P5 ;  /* 0x000000c50617c211 */ /* 0x100fe200028f0c05 */
[----:B------:R-:W-:Y:S01]  /*7a20*/  IMAD.X R5, R178, 0x1, R5, P1 ;  /* 0x00000001b2057824 */ /* 0x000fe200008e0605 */
[----:B------:R-:W-:Y:S01]  /*7a30*/  @!P2 LEA.HI.X R21, R3, UR7, R4, 0x1, P0 ;  /* 0x000000070315ac11 */ /* 0x000fe200080f0c04 */
[----:B------:R-:W-:Y:S01]  /*7a40*/  @!PT LDS RZ, [RZ] ;  /* 0x00000000fffff984 */ /* 0x000fe20000000800 */
[----:B------:R-:W-:Y:S01]  /*7a50*/  @!PT LDS RZ, [RZ] ;  /* 0x00000000fffff984 */ /* 0x000fe20000000800 */
[----:B------:R-:W-:Y:S01]  /*7a60*/  @!PT LDS RZ, [RZ] ;  /* 0x00000000fffff984 */ /* 0x000fe20000000800 */
[----:B------:R1:W-:Y:S01]  /*7a70*/  @!P3 LDGSTS.E.BYPASS.LTC128B.128 [R182+0xb800], desc[UR10][R12.64+0x40] ;  /* 0x0b8000400cb6bfae */ /* 0x0003e2000b901d4a */
[----:B------:R-:W-:-:S02]  /*7a80*/  @!P3 IADD3 R3, P1, R7, R118, RZ ;  /* 0x000000760703b210 */ /* 0x000fc40007f3e0ff */
[C---:B------:R-:W-:Y:S01]  /*7a90*/  @!P4 LEA R24, P5, R7.reuse, R196, 0x1 ;  /* 0x000000c40718c211 */ /* 0x040fe200078a08ff */
[----:B------:R-:W-:Y:S01]  /*7aa0*/  @P2 STS.128 [R182+0xd800], RZ ;  /* 0x00d800ffb6002388 */ /* 0x000fe20000000c00 */
[----:B------:R-:W-:Y:S01]  /*7ab0*/  @!P2 IADD3 R118, P0, R7, R118, RZ ;  /* 0x000000760776a210 */ /* 0x000fe20007f1e0ff */
[--C-:B------:R-:W-:Y:S01]  /*7ac0*/  @!P3 IMAD.X R4, R5, 0x1, R116.reuse, P1 ;  /* 0x000000010504b824 */ /* 0x100fe200008e0674 */
[----:B------:R-:W-:Y:S01]  /*7ad0*/  @!P4 LEA.HI.X R25, R7, R197, R5, 0x1, P5 ;  /* 0x000000c50719c211 */ /* 0x000fe200028f0c05 */
[----:B------:R-:W-:Y:S01]  /*7ae0*/  @!PT LDS RZ, [RZ] ;  /* 0x00000000fffff984 */ /* 0x000fe20000000800 */
[----:B------:R-:W-:Y:S01]  /*7af0*/  @!PT LDS RZ, [RZ] ;  /* 0x00000000fffff984 */ /* 0x000fe20000000800 */
[----:B------:R-:W-:Y:S01]  /*7b00*/  @!PT LDS RZ, [RZ] ;  /* 0x00000000fffff984 */ /* 0x000fe20000000800 */
[----:B------:R-:W-:Y:S01]  /*7b10*/  @!P2 LDGSTS.E.BYPASS.LTC128B.128 [R182+0xd800], desc[UR10][R8.64+0x80] ;  /* 0x0d80008008b6afae */ /* 0x000fe2000b901d4a */
[----:B------:R-:W-:Y:S01]  /*7b20*/  @!P3 LEA R30, P1, R3, UR6, 0x1 ;  /* 0x00000006031ebc11 */ /* 0x000fe2000f8208ff */
[----:B------:R-:W-:Y:S01]  /*7b30*/  @!P2 IMAD.X R5, R5, 0x1, R116, P0 ;  /* 0x000000010505a824 */ /* 0x000fe200000e0674 */
[C---:B------:R-:W-:Y:S01]  /*7b40*/  @!P2 LEA R28, P0, R118.reuse, UR6, 0x1 ;  /* 0x00000006761cac11 */ /* 0x040fe2000f8008ff */
[----:B------:R-:W-:Y:S01]  /*7b50*/  @P4 STS.128 [R182+0xa000], RZ ;  /* 0x00a000ffb6004388 */ /* 0x000fe20000000c00 */
[----:B------:R-:W-:Y:S01]  /*7b60*/  @!P3 LEA.HI.X R31, R3, UR7, R4, 0x1, P1 ;  /* 0x00000007031fbc11 */ /* 0x000fe200088f0c04 */
[----:B------:R-:W-:Y:S01]  /*7b70*/  IMAD.MOV.U32 R196, RZ, RZ, R142 ;  /* 0x000000ffffc47224 */ /* 0x000fe200078e008e */
[----:B------:R-:W-:Y:S01]  /*7b80*/  @!P2 LEA.HI.X R29, R118, UR7, R5, 0x1, P0 ;  /* 0x00000007761dac11 */ /* 0x000fe200080f0c05 */
[----:B------:R-:W-:Y:S01]  /*7b90*/  @!PT LDS RZ, [RZ] ;  /* 0x00000000fffff984 */ /* 0x000fe20000000800 */
[----:B------:R-:W-:Y:S01]  /*7ba0*/  @!PT LDS RZ, [RZ] ;  /* 0x00000000fffff984 */ /* 0x000fe20000000800 */
[----:B------:R-:W-:Y:S01]  /*7bb0*/  @!PT LDS RZ, [RZ] ;  /* 0x00000000fffff984 */ /* 0x000fe20000000800 */
[----:B------:R-:W-:Y:S01]  /*7bc0*/  @!P4 LDGSTS.E.BYPASS.LTC128B.128 [R182+0xa000], desc[UR10][R22.64] ;  /* 0x0a00000016b6cfae */ /* 0x000fe2000b901d4a */
[----:B------:R-:W-:-:S03]  /*7bd0*/  IMAD.MOV.U32 R197, RZ, RZ, R143 ;  /* 0x000000ffffc57224 */ /* 0x000fc600078e008f */
[----:B------:R-:W-:Y:S04]  /*7be0*/  @P3 STS.128 [R182+0xc000], RZ ;  /* 0x00c000ffb6003388 */ /* 0x000fe80000000c00 */
[----:B------:R-:W-:Y:S01]  /*7bf0*/  @!PT LDS RZ, [RZ] ;  /* 0x00000000fffff984 */ /* 0x000fe20000000800 */
[----:B------:R-:W-:Y:S01]  /*7c00*/  @!PT LDS RZ, [RZ] ;  /* 0x00000000fffff984 */ /* 0x000fe20000000800 */
[----:B------:R-:W-:Y:S01]  /*7c10*/  @!PT LDS RZ, [RZ] ;  /* 0x00000000fffff984 */ /* 0x000fe20000000800 */
[----:B------:R2:W-:Y:S04]  /*7c20*/  @!P3 LDGSTS.E.BYPASS.LTC128B.128 [R182+0xc000], desc[UR10][R18.64+0x40] ;  /* 0x0c00004012b6bfae */ /* 0x0005e8000b901d4a */
        /* <DEDUP_REMOVED lines=9> */
[----:B------:R-:W-:Y:S04]  /*7cc0*/  @!P4 LDGSTS.E.BYPASS.LTC128B.128 [R182+0xa800], desc[UR10][R24.64] ;  /* 0x0a80000018b6cfae */ /* 0x000fe8000b901d4a */
        /* <DEDUP_REMOVED lines=9> */
[----:B------:R4:W-:Y:S04]  /*7d60*/  @!P2 LDGSTS.E.BYPASS.LTC128B.128 [R182+0xe800], desc[UR10][R28.64+0x80] ;  /* 0x0e8000801cb6afae */ /* 0x0009e8000b901d4a */
[----:B-1----:R-:W-:Y:S04]  /*7d70*/  LDSM.16.M88.4 R12, [R173] ;  /* 0x00000000ad0c783b */ /* 0x002fe80000000200 */
[----:B------:R-:W1:Y:S04]  /*7d80*/  LDSM.16.M88.4 R4, [R172+0x3000] ;  /* 0x00300000ac04783b */ /* 0x000e680000000200 */
[----:B------:R-:W5:Y:S04]  /*7d90*/  LDSM.16.M88.4 R60, [R172+0x3400] ;  /* 0x00340000ac3c783b */ /* 0x000f680000000200 */
[----:B------:R-:W-:Y:S04]  /*7da0*/  LDSM.16.M88.4 R116, [R171] ;  /* 0x00000000ab74783b */ /* 0x000fe80000000200 */
[----:B--2---:R-:W2:Y:S04]  /*7db0*/  LDSM.16.M88.4 R16, [R169+0x3000] ;  /* 0x00300000a910783b */ /* 0x004ea80000000200 */
[----:B---3--:R-:W3:Y:S04]  /*7dc0*/  LDSM.16.M88.4 R20, [R169+0x3400] ;  /* 0x00340000a914783b */ /* 0x008ee80000000200 */
[----:B------:R-:W3:Y:S04]  /*7dd0*/  LDSM.16.M88.4 R52, [R172+0x3800] ;  /* 0x00380000ac34783b */ /* 0x000ee80000000200 */
[----:B------:R-:W3:Y:S04]  /*7de0*/  LDSM.16.M88.4 R44, [R172+0x3c00] ;  /* 0x003c0000ac2c783b */ /* 0x000ee80000000200 */
[----:B----4-:R-:W4:Y:S04]  /*7df0*/  LDSM.16.M88.4 R28, [R172+0x4400] ;  /* 0x00440000ac1c783b */ /* 0x010f280000000200 */
[----:B------:R-:W4:Y:S04]  /*7e00*/  LDSM.16.M88.4 R24, [R169+0x3800] ;  /* 0x00380000a918783b */ /* 0x000f280000000200 */
[----:B------:R-:W4:Y:S01]  /*7e10*/  LDSM.16.M88.4 R36, [R172+0x4000] ;  /* 0x00400000ac24783b */ /* 0x000f220000000200 */
[C---:B-1----:R-:W-:Y:S03]  /*7e20*/  HMMA.16816.F32 R8, R12.reuse, R4, RZ ;  /* 0x000000040c08723c */ /* 0x042fe600000018ff */
[----:B------:R-:W-:Y:S04]  /*7e30*/  LDSM.16.M88.4 R124, [R172+0x4c00] ;  /* 0x004c0000ac7c783b */ /* 0x000fe80000000200 */
[----:B------:R-:W-:Y:S01]  /*7e40*/  LDSM.16.M88.4 R120, [R169+0x4400] ;  /* 0x00440000a978783b */ /* 0x000fe20000000200 */
[C---:B-----5:R-:W-:Y:S03]  /*7e50*/  HMMA.16816.F32 R64, R12.reuse, R60, RZ ;  /* 0x0000003c0c40723c */ /* 0x060fe600000018ff */
[----:B------:R-:W-:Y:S03]  /*7e60*/  LDSM.16.M88.4 R132, [R169+0x4000] ;  /* 0x00400000a984783b */ /* 0x000fe60000000200 */
[C---:B------:R-:W-:Y:S01]  /*7e70*/  HMMA.16816.F32 R4, R12.reuse, R6, RZ ;  /* 0x000000060c04723c */ /* 0x040fe200000018ff */
[----:B------:R-:W1:Y:S01]  /*7e80*/  S2R R3, SR_TID.X ;  /* 0x0000000000037919 */ /* 0x000e620000002100 */
[----:B------:R-:W0:Y:S04]  /*7e90*/  LDGDEPBAR ;  /* 0x00000000000079af */ /* 0x000e280000000000 */
[----:B------:R-:W-:Y:S06]  /*7ea0*/  HMMA.16816.F32 R60, R12, R62, RZ ;  /* 0x0000003e0c3c723c */ /* 0x000fec00000018ff */
[C---:B--2---:R-:W-:Y:S06]  /*7eb0*/  HMMA.16816.F32 R8, R116.reuse, R16, R8 ;  /* 0x000000107408723c */ /* 0x044fec0000001808 */
[C---:B---3--:R-:W-:Y:S06]  /*7ec0*/  HMMA.16816.F32 R64, R116.reuse, R20, R64 ;  /* 0x000000147440723c */ /* 0x048fec0000001840 */
[C---:B------:R-:W-:Y:S01]  /*7ed0*/  HMMA.16816.F32 R4, R116.reuse, R18, R4 ;  /* 0x000000127404723c */ /* 0x040fe20000001804 */
[----:B------:R-:W2:Y:S05]  /*7ee0*/  LDSM.16.M88.4 R16, [R169+0x3c00] ;  /* 0x003c0000a910783b */ /* 0x000eaa0000000200 */
[----:B------:R-:W-:Y:S01]  /*7ef0*/  HMMA.16816.F32 R60, R116, R22, R60 ;  /* 0x00000016743c723c */ /* 0x000fe2000000183c */
[----:B------:R-:W3:Y:S01]  /*7f00*/  LDSM.16.M88.4 R20, [R172+0x4800] ;  /* 0x00480000ac14783b */ /* 0x000ee20000000200 */
[----:B-1----:R-:W-:-:S04]  /*7f10*/  IMAD.SHL.U32 R3, R3, 0x2, RZ ;  /* 0x0000000203037824 */ /* 0x002fc800078e00ff */
[C---:B------:R-:W-:Y:S06]  /*7f20*/  HMMA.16816.F32 R56, R12.reuse, R52, RZ ;  /* 0x000000340c38723c */ /* 0x040fec00000018ff */
[C---:B------:R-:W-:Y:S06]  /*7f30*/  HMMA.16816.F32 R52, R12.reuse, R54, RZ ;  /* 0x000000360c34723c */ /* 0x040fec00000018ff */
[C---:B------:R-:W-:Y:S06]  /*7f40*/  HMMA.16816.F32 R48, R12.reuse, R44, RZ ;  /* 0x0000002c0c30723c */ /* 0x040fec00000018ff */
[C---:B------:R-:W-:Y:S06]  /*7f50*/  HMMA.16816.F32 R44, R12.reuse, R46, RZ ;  /* 0x0000002e0c2c723c */ /* 0x040fec00000018ff */
[C---:B----4-:R-:W-:Y:S06]  /*7f60*/  HMMA.16816.F32 R32, R12.reuse, R28, RZ ;  /* 0x0000001c0c20723c */ /* 0x050fec00000018ff */
[----:B------:R-:W-:Y:S06]  /*7f70*/  HMMA.16816.F32 R28, R12, R30, RZ ;  /* 0x0000001e0c1c723c */ /* 0x000fec00000018ff */
[C---:B------:R-:W-:Y:S06]  /*7f80*/  HMMA.16816.F32 R56, R116.reuse, R24, R56 ;  /* 0x000000187438723c */ /* 0x040fec0000001838 */
[----:B------:R-:W-:Y:S06]  /*7f90*/  HMMA.16816.F32 R52, R116, R26, R52 ;  /* 0x0000001a7434723c */ /* 0x000fec0000001834 */
[----:B------:R-:W-:Y:S06]  /*7fa0*/  HMMA.16816.F32 R40, R12, R36, RZ ;  /* 0x000000240c28723c */ /* 0x000fec00000018ff */
[C---:B--2---:R-:W-:Y:S06]  /*7fb0*/  HMMA.16816.F32 R48, R116.reuse, R16, R48 ;  /* 0x000000107430723c */ /* 0x044fec0000001830 */
[----:B------:R-:W-:Y:S06]  /*7fc0*/  HMMA.16816.F32 R44, R116, R18, R44 ;  /* 0x00000012742c723c */ /* 0x000fec000000182c */
[C---:B---3--:R-:W-:Y:S06]  /*7fd0*/  HMMA.16816.F32 R24, R12.reuse, R20, RZ ;  /* 0x000000140c18723c */ /* 0x048fec00000018ff */
[C---:B------:R-:W-:Y:S06]  /*7fe0*/  HMMA.16816.F32 R36, R12.reuse, R38, RZ ;  /* 0x000000260c24723c */ /* 0x040fec00000018ff */
[C---:B------:R-:W-:Y:S06]  /*7ff0*/  HMMA.16816.F32 R20, R12.reuse, R22, RZ ;  /* 0x000000160c14723c */ /* 0x040fec00000018ff */
[C---:B------:R-:W-:Y:S06]  /*8000*/  HMMA.16816.F32 R16, R12.reuse, R124, RZ ;  /* 0x0000007c0c10723c */ /* 0x040fec00000018ff */
[----:B------:R-:W-:Y:S01]  /*8010*/  HMMA.16816.F32 R12, R12, R126, RZ ;  /* 0x0000007e0c0c723c */ /* 0x000fe200000018ff */
[----:B------:R-:W1:Y:S05]  /*8020*/  LDSM.16.M88.4 R124, [R169+0x4800] ;  /* 0x00480000a97c783b */ /* 0x000e6a0000000200 */
[C---:B------:R-:W-:Y:S06]  /*8030*/  HMMA.16816.F32 R32, R116.reuse, R120, R32 ;  /* 0x000000787420723c */ /* 0x040fec0000001820 */
[C---:B------:R-:W-:Y:S01]  /*8040*/  HMMA.16816.F32 R28, R116.reuse, R122, R28 ;  /* 0x0000007a741c723c */ /* 0x040fe2000000181c */
[----:B------:R-:W2:Y:S05]  /*8050*/  LDSM.16.M88.4 R120, [R169+0x4c00] ;  /* 0x004c0000a978783b */ /* 0x000eaa0000000200 */
[C---:B------:R-:W-:Y:S06]  /*8060*/  HMMA.16816.F32 R40, R116.reuse, R132, R40 ;  /* 0x000000847428723c */ /* 0x040fec0000001828 */
[C---:B------:R-:W-:Y:S06]  /*8070*/  HMMA.16816.F32 R36, R116.reuse, R134, R36 ;  /* 0x000000867424723c */ /* 0x040fec0000001824 */
[C---:B-1----:R-:W-:Y:S06]  /*8080*/  HMMA.16816.F32 R24, R116.reuse, R124, R24 ;  /* 0x0000007c7418723c */ /* 0x042fec0000001818 */
[C---:B------:R-:W-:Y:S01]  /*8090*/  HMMA.16816.F32 R20, R116.reuse, R126, R20 ;  /* 0x0000007e7414723c */ /* 0x040fe20000001814 */
[----:B------:R-:W-:Y:S05]  /*80a0*/  LDSM.16.M88.4 R124, [R172+0x5000] ;  /* 0x00500000ac7c783b */ /* 0x000fea0000000200 */
[C---:B--2---:R-:W-:Y:S06]  /*80b0*/  HMMA.16816.F32 R16, R116.reuse, R120, R16 ;  /* 0x000000787410723c */ /* 0x044fec0000001810 */
[----:B------:R-:W-:Y:S01]  /*80c0*/  HMMA.16816.F32 R12, R116, R122, R12 ;  /* 0x0000007a740c723c */ /* 0x000fe2000000180c */
[----:B------:R-:W1:Y:S04]  /*80d0*/  LDSM.16.M88.4 R116, [R173+0x1000] ;  /* 0x00100000ad74783b */ /* 0x000e680000000200 */
[----:B------:R-:W2:Y:S01]  /*80e0*/  LDSM.16.M88.4 R120, [R172+0x5400] ;  /* 0x00540000ac78783b */ /* 0x000ea20000000200 */
[C---:B-1----:R-:W-:Y:S06]  /*80f0*/  HMMA.16816.F32 R8, R116.reuse, R124, R8 ;  /* 0x0000007c7408723c */ /* 0x042fec0000001808 */
[C---:B------:R-:W-:Y:S01]  /*8100*/  HMMA.16816.F32 R4, R116.reuse, R126, R4 ;  /* 0x0000007e7404723c */ /* 0x040fe20000001804 */
[----:B------:R-:W1:Y:S05]  /*8110*/  LDSM.16.M88.4 R124, [R172+0x5800] ;  /* 0x00580000ac7c783b */ /* 0x000e6a0000000200 */
[C---:B--2---:R-:W-:Y:S06]  /*8120*/  HMMA.16816.F32 R64, R116.reuse, R120, R64 ;  /* 0x000000787440723c */ /* 0x044fec0000001840 */
[C---:B------:R-:W-:Y:S01]  /*8130*/  HMMA.16816.F32 R60, R116.reuse, R122, R60 ;  /* 0x0000007a743c723c */ /* 0x040fe2000000183c */
[----:B------:R-:W2:Y:S05]  /*8140*/  LDSM.16.M88.4 R120, [R172+0x5c00] ;  /* 0x005c0000ac78783b */ /* 0x000eaa0000000200 */
        /* <DEDUP_REMOVED lines=85> */
[----:B------:R-:W-:Y:S01]  /*86a0*/  HMMA.16816.F32 R28, R124, R122, R28 ;  /* 0x0000007a7c1c723c */ /* 0x000fe2000000181c */
[----:B------:R-:W2:Y:S01]  /*86b0*/  LDSM.16.M88.4 R120, [R169+0x8c00] ;  /* 0x008c0000a978783b */ /* 0x000ea20000000200 */
[----:B------:R-:W-:-:S04]  /*86c0*/  DEPBAR.LE SB0, 0x0 ;  /* 0x000080000000791a */ /* 0x000fc80000000000 */
[C---:B-1----:R-:W-:Y:S06]  /*86d0*/  HMMA.16816.F32 R24, R124.reuse, R116, R24 ;  /* 0x000000747c18723c */ /* 0x042fec0000001818 */
[----:B------:R-:W-:Y:S01]  /*86e0*/  HMMA.16816.F32 R20, R124, R118, R20 ;  /* 0x000000767c14723c */ /* 0x000fe20000001814 */
[----:B------:R-:W-:Y:S01]  /*86f0*/  LOP3.LUT R116, R3, 0x6, RZ, 0xc0, !PT ;  /* 0x0000000603747812 */ /* 0x000fe200078ec0ff */
[----:B------:R-:W-:-:S04]  /*8700*/  IMAD.SHL.U32 R3, R181, 0x80, RZ ;  /* 0x00000080b5037824 */ /* 0x000fc800078e00ff */
[C---:B--2---:R-:W-:Y:S01]  /*8710*/  HMMA.16816.F32 R16, R124.reuse, R120, R16 ;  /* 0x000000787c10723c */ /* 0x044fe20000001810 */
[--C-:B------:R-:W-:Y:S01]  /*8720*/  LOP3.LUT R117, R3, 0x8, R116.reuse, 0xfe, !PT ;  /* 0x0000000803757812 */ /* 0x100fe200078efe74 */
[----:B------:R-:W-:Y:S03]  /*8730*/  BAR.SYNC.DEFER_BLOCKING 0x0 ;  /* 0x0000000000007b1d */ /* 0x000fe60000010000 */
[C---:B------:R-:W-:Y:S01]  /*8740*/  ISETP.GE.AND P5, PT, R117.reuse, R140, PT ;  /* 0x0000008c7500720c */ /* 0x040fe20003fa6270 */
[----:B------:R-:W-:Y:S01]  /*8750*/  HMMA.16816.F32 R12, R124, R122, R12 ;  /* 0x0000007a7c0c723c */ /* 0x000fe2000000180c */
[----:B------:R-:W-:Y:S02]  /*8760*/  ISETP.GE.AND P1, PT, R117, R139, PT ;  /* 0x0000008b7500720c */ /* 0x000fe40003f26270 */
[----:B------:R-:W-:Y:S02]  /*8770*/  LOP3.LUT R117, R3, 0x10, R116, 0xfe, !PT ;  /* 0x0000001003757812 */ /* 0x000fe400078efe74 */
[----:B------:R-:W-:-:S02]  /*8780*/  FSEL R6, R6, -INF , !P1 ;  /* 0xff80000006067808 */ /* 0x000fc40004800000 */
[-C--:B------:R-:W-:Y:S02]  /*8790*/  ISETP.GE.AND P0, PT, R117, R140.reuse, PT ;  /* 0x0000008c7500720c */ /* 0x080fe40003f06270 */
[----:B------:R-:W-:Y:S02]  /*87a0*/  FSEL R125, R4, -INF , !P5 ;  /* 0xff800000047d7808 */ /* 0x000fe40006800000 */
[----:B------:R-:W-:Y:S02]  /*87b0*/  LOP3.LUT R4, R3, 0x18, R116, 0xfe, !PT ;  /* 0x0000001803047812 */ /* 0x000fe400078efe74 */
[----:B------:R-:W-:Y:S02]  /*87c0*/  FSEL R203, R64, -INF , !P0 ;  /* 0xff80000040cb7808 */ /* 0x000fe40004000000 */
[----:B------:R-:W-:Y:S02]  /*87d0*/  ISETP.GE.AND P5, PT, R117, R139, PT ;  /* 0x0000008b7500720c */ /* 0x000fe40003fa6270 */
[----:B------:R-:W-:-:S02]  /*87e0*/  ISETP.GE.AND P1, PT, R4, R140, PT ;  /* 0x0000008c0400720c */ /* 0x000fc40003f26270 */
[-C--:B------:R-:W-:Y:S02]  /*87f0*/  ISETP.GE.AND P0, PT, R4, R139.reuse, PT ;  /* 0x0000008b0400720c */ /* 0x080fe40003f06270 */
[----:B------:R-:W-:Y:S02]  /*8800*/  LOP3.LUT R4, R3, 0x20, R116, 0xfe, !PT ;  /* 0x0000002003047812 */ /* 0x000fe400078efe74 */
[----:B------:R-:W-:Y:S02]  /*8810*/  FSEL R66, R66, -INF , !P5 ;  /* 0xff80000042427808 */ /* 0x000fe40006800000 */
[----:B------:R-:W-:Y:S02]  /*8820*/  FSEL R201, R60, -INF , !P1 ;  /* 0xff8000003cc97808 */ /* 0x000fe40004800000 */
[C---:B------:R-:W-:Y:S02]  /*8830*/  ISETP.GE.AND P5, PT, R4.reuse, R140, PT ;  /* 0x0000008c0400720c */ /* 0x040fe40003fa6270 */
[----:B------:R-:W-:-:S02]  /*8840*/  ISETP.GE.AND P1, PT, R4, R139, PT ;  /* 0x0000008b0400720c */ /* 0x000fc40003f26270 */
[C-C-:B------:R-:W-:Y:S02]  /*8850*/  LOP3.LUT R4, R3.reuse, 0x28, R116.reuse, 0xfe, !PT ;  /* 0x0000002803047812 */ /* 0x140fe400078efe74 */
[----:B------:R-:W-:Y:S02]  /*8860*/  FSEL R120, R62, -INF , !P0 ;  /* 0xff8000003e787808 */ /* 0x000fe40004000000 */
[----:B------:R-:W-:Y:S02]  /*8870*/  FSEL R121, R56, -INF , !P5 ;  /* 0xff80000038797808 */ /* 0x000fe40006800000 */
[C---:B------:R-:W-:Y:S02]  /*8880*/  ISETP.GE.AND P0, PT, R4.reuse, R140, PT ;  /* 0x0000008c0400720c */ /* 0x040fe40003f06270 */
[----:B------:R-:W-:Y:S02]  /*8890*/  ISETP.GE.AND P5, PT, R4, R139, PT ;  /* 0x0000008b0400720c */ /* 0x000fe40003fa6270 */
[----:B------:R-:W-:-:S02]  /*88a0*/  LOP3.LUT R4, R3, 0x30, R116, 0xfe, !PT ;  /* 0x0000003003047812 */ /* 0x000fc400078efe74 */
[----:B------:R-:W-:Y:S02]  /*88b0*/  FSEL R122, R58, -INF , !P1 ;  /* 0xff8000003a7a7808 */ /* 0x000fe40004800000 */
[----:B------:R-:W-:Y:S02]  /*88c0*/  FSEL R119, R52, -INF , !P0 ;  /* 0xff80000034777808 */ /* 0x000fe40004000000 */
[C---:B------:R-:W-:Y:S02]  /*88d0*/  ISETP.GE.AND P1, PT, R4.reuse, R140, PT ;  /* 0x0000008c0400720c */ /* 0x040fe40003f26270 */
[----:B------:R-:W-:Y:S02]  /*88e0*/  ISETP.GE.AND P0, PT, R4, R139, PT ;  /* 0x0000008b0400720c */ /* 0x000fe40003f06270 */
[----:B------:R-:W-:Y:S02]  /*88f0*/  LOP3.LUT R4, R3, 0x38, R116, 0xfe, !PT ;  /* 0x0000003803047812 */ /* 0x000fe400078efe74 */
[----:B------:R-:W-:-:S02]  /*8900*/  FSEL R118, R54, -INF , !P5 ;  /* 0xff80000036767808 */ /* 0x000fc40006800000 */
[----:B------:R-:W-:Y:S02]  /*8910*/  FSEL R165, R48, -INF , !P1 ;  /* 0xff80000030a57808 */ /* 0x000fe40004800000 */
[C---:B------:R-:W-:Y:S02]  /*8920*/  ISETP.GE.AND P5, PT, R4.reuse, R140, PT ;  /* 0x0000008c0400720c */ /* 0x040fe40003fa6270 */
[----:B------:R-:W-:Y:S02]  /*8930*/  ISETP.GE.AND P1, PT, R4, R139, PT ;  /* 0x0000008b0400720c */ /* 0x000fe40003f26270 */
[----:B------:R-:W-:Y:S02]  /*8940*/  LOP3.LUT R4, R3, 0x40, R116, 0xfe, !PT ;  /* 0x0000004003047812 */ /* 0x000fe400078efe74 */
[----:B------:R-:W-:Y:S02]  /*8950*/  FSEL R166, R50, -INF , !P0 ;  /* 0xff80000032a67808 */ /* 0x000fe40004000000 */
[----:B------:R-:W-:-:S02]  /*8960*/  FSEL R163, R44, -INF , !P5 ;  /* 0xff8000002ca37808 */ /* 0x000fc40006800000 */
[CC--:B------:R-:W-:Y:S02]  /*8970*/  ISETP.GE.AND P0, PT, R4.reuse, R140.reuse, PT ;  /* 0x0000008c0400720c */ /* 0x0c0fe40003f06270 */
[----:B------:R-:W-:Y:S02]  /*8980*/  ISETP.GE.AND P5, PT, R4, R139, PT ;  /* 0x0000008b0400720c */ /* 0x000fe40003fa6270 */
[----:B------:R-:W-:Y:S02]  /*8990*/  LOP3.LUT R4, R3, 0x48, R116, 0xfe, !PT ;  /* 0x0000004803047812 */ /* 0x000fe400078efe74 */
[----:B------:R-:W-:Y:S02]  /*89a0*/  FSEL R162, R46, -INF , !P1 ;  /* 0xff8000002ea27808 */ /* 0x000fe40004800000 */
[----:B------:R-:W-:Y:S02]  /*89b0*/  FSEL R155, R40, -INF , !P0 ;  /* 0xff800000289b7808 */ /* 0x000fe40004000000 */
        /* <DEDUP_REMOVED lines=25> */
[C---:B------:R-:W-:Y:S02]  /*8b50*/  ISETP.GE.AND P0, PT, R4.reuse, R140, PT ;  /* 0x0000008c0400720c */ /* 0x040fe40003f06270 */
[----:B------:R-:W-:Y:S02]  /*8b60*/  ISETP.GE.AND P5, PT, R4, R139, PT ;  /* 0x0000008b0400720c */ /* 0x000fe40003fa6270 */
[C---:B------:R-:W-:Y:S02]  /*8b70*/  LOP3.LUT R4, R3.reuse, R116, RZ, 0xfc, !PT ;  /* 0x0000007403047212 */ /* 0x040fe400078efcff */
[----:B------:R-:W-:Y:S02]  /*8b80*/  LOP3.LUT R20, R3, 0x78, R116, 0xfe, !PT ;  /* 0x0000007803147812 */ /* 0x000fe400078efe74 */
[----:B------:R-:W-:Y:S02]  /*8b90*/  FSEL R62, R22, -INF , !P1 ;  /* 0xff800000163e7808 */ /* 0x000fe40004800000 */
[----:B------:R-:W-:Y:S01]  /*8ba0*/  FSEL R133, R16, -INF , !P0 ;  /* 0xff80000010857808 */ /* 0x000fe20004000000 */
[----:B------:R-:W-:Y:S01]  /*8bb0*/  VIADD R16, R4, 0x1 ;  /* 0x0000000104107836 */ /* 0x000fe20000000000 */
[----:B------:R-:W-:-:S02]  /*8bc0*/  ISETP.GE.AND P1, PT, R20, R140, PT ;  /* 0x0000008c1400720c */ /* 0x000fc40003f26270 */
[----:B------:R-:W-:Y:S02]  /*8bd0*/  FSEL R58, R18, -INF , !P5 ;  /* 0xff800000123a7808 */ /* 0x000fe40006800000 */
[----:B------:R-:W-:Y:S01]  /*8be0*/  FSEL R134, R12, -INF , !P1 ;  /* 0xff8000000c867808 */ /* 0x000fe20004800000 */
[----:B------:R-:W-:Y:S01]  /*8bf0*/  VIADD R12, R4, 0x9 ;  /* 0x00000009040c7836 */ /* 0x000fe20000000000 */
[----:B------:R-:W-:Y:S02]  /*8c00*/  ISETP.GE.AND P0, PT, R20, R139, PT ;  /* 0x0000008b1400720c */ /* 0x000fe40003f06270 */
[----:B------:R-:W-:Y:S02]  /*8c10*/  ISETP.GE.AND P5, PT, R16, R140, PT ;  /* 0x0000008c1000720c */ /* 0x000fe40003fa6270 */
[----:B------:R-:W-:Y:S02]  /*8c20*/  FSEL R60, R14, -INF , !P0 ;  /* 0xff8000000e3c7808 */ /* 0x000fe40004000000 */
[----:B------:R-:W-:-:S02]  /*8c30*/  FSEL R127, R9, -INF , !P5 ;  /* 0xff800000097f7808 */ /* 0x000fc40006800000 */
[CC--:B------:R-:W-:Y:S02]  /*8c40*/  ISETP.GE.AND P0, PT, R12.reuse, R140.reuse, PT ;  /* 0x0000008c0c00720c */ /* 0x0c0fe40003f06270 */
[-C--:B------:R-:W-:Y:S01]  /*8c50*/  ISETP.GE.AND P5, PT, R12, R139.reuse, PT ;  /* 0x0000008b0c00720c */ /* 0x080fe20003fa6270 */
[----:B------:R-:W-:Y:S01]  /*8c60*/  VIADD R12, R4, 0x11 ;  /* 0x00000011040c7836 */ /* 0x000fe20000000000 */
[----:B------:R-:W-:Y:S02]  /*8c70*/  ISETP.GE.AND P1, PT, R16, R139, PT ;  /* 0x0000008b1000720c */ /* 0x000fe40003f26270 */
[----:B------:R-:W-:Y:S01]  /*8c80*/  FSEL R9, R5, -INF , !P0 ;  /* 0xff80000005097808 */ /* 0x000fe20004000000 */
[----:B------:R-:W-:Y:S01]  /*8c90*/  VIADD R5, R4, 0x19 ;  /* 0x0000001904057836 */ /* 0x000fe20000000000 */
[----:B------:R-:W-:Y:S02]  /*8ca0*/  FSEL R14, R11, -INF , !P1 ;  /* 0xff8000000b0e7808 */ /* 0x000fe40004800000 */
[----:B------:R-:W-:-:S02]  /*8cb0*/  ISETP.GE.AND P1, PT, R12, R140, PT ;  /* 0x0000008c0c00720c */ /* 0x000fc40003f26270 */
[-C--:B------:R-:W-:Y:S02]  /*8cc0*/  ISETP.GE.AND P0, PT, R12, R139.reuse, PT ;  /* 0x0000008b0c00720c */ /* 0x080fe40003f06270 */
[----:B------:R-:W-:Y:S02]  /*8cd0*/  FSEL R12, R7, -INF , !P5 ;  /* 0xff800000070c7808 */ /* 0x000fe40006800000 */
[----:B------:R-:W-:Y:S02]  /*8ce0*/  FSEL R207, R65, -INF , !P1 ;  /* 0xff80000041cf7808 */ /* 0x000fe40004800000 */
[C---:B------:R-:W-:Y:S02]  /*8cf0*/  ISETP.GE.AND P5, PT, R5.reuse, R140, PT ;  /* 0x0000008c0500720c */ /* 0x040fe40003fa6270 */
[----:B------:R-:W-:Y:S01]  /*8d00*/  ISETP.GE.AND P1, PT, R5, R139, PT ;  /* 0x0000008b0500720c */ /* 0x000fe20003f26270 */
[----:B------:R-:W-:Y:S01]  /*8d10*/  VIADD R5, R4, 0x21 ;  /* 0x0000002104057836 */ /* 0x000fe20000000000 */
[----:B------:R-:W-:-:S02]  /*8d20*/  FSEL R204, R67, -INF , !P0 ;  /* 0xff80000043cc7808 */ /* 0x000fc40004000000 */
[----:B------:R-:W-:Y:S02]  /*8d30*/  FSEL R205, R61, -INF , !P5 ;  /* 0xff8000003dcd7808 */ /* 0x000fe40006800000 */
[CC--:B------:R-:W-:Y:S02]  /*8d40*/  ISETP.GE.AND P0, PT, R5.reuse, R140.reuse, PT ;  /* 0x0000008c0500720c */ /* 0x0c0fe40003f06270 */
[----:B------:R-:W-:Y:S01]  /*8d50*/  ISETP.GE.AND P5, PT, R5, R139, PT ;  /* 0x0000008b0500720c */ /* 0x000fe20003fa6270 */
[----:B------:R-:W-:Y:S01]  /*8d60*/  VIADD R5, R4, 0x29 ;  /* 0x0000002904057836 */ /* 0x000fe20000000000 */
[----:B------:R-:W-:Y:S02]  /*8d70*/  FSEL R124, R63, -INF , !P1 ;  /* 0xff8000003f7c7808 */ /* 0x000fe40004800000 */
[----:B------:R-:W-:Y:S02]  /*8d80*/  FSEL R199, R57, -INF , !P0 ;  /* 0xff80000039c77808 */ /* 0x000fe40004000000 */
[----:B------:R-:W-:-:S02]  /*8d90*/  ISETP.GE.AND P1, PT, R5, R140, PT ;  /* 0x0000008c0500720c */ /* 0x000fc40003f26270 */
[-C--:B------:R-:W-:Y:S01]  /*8da0*/  ISETP.GE.AND P0, PT, R5, R139.reuse, PT ;  /* 0x0000008b0500720c */ /* 0x080fe20003f06270 */
[C---:B------:R-:W-:Y:S01]  /*8db0*/  VIADD R5, R4.reuse, 0x31 ;  /* 0x0000003104057836 */ /* 0x040fe20000000000 */
        /* <DEDUP_REMOVED lines=37> */
[C---:B------:R-:W-:Y:S02]  /*9010*/  ISETP.GE.AND P0, PT, R5.reuse, R140, PT ;  /* 0x0000008c0500720c */ /* 0x040fe40003f06270 */
[-C--:B------:R-:W-:Y:S01]  /*9020*/  ISETP.GE.AND P5, PT, R5, R139.reuse, PT ;  /* 0x0000008b0500720c */ /* 0x080fe20003fa6270 */
[----:B------:R-:W-:Y:S01]  /*9030*/  VIADD R5, R4, 0x71 ;  /* 0x0000007104057836 */ /* 0x000fe20000000000 */
[----:B------:R-:W-:Y:S02]  /*9040*/  FSEL R147, R21, -INF , !P0 ;  /* 0xff80000015937808 */ /* 0x000fe40004000000 */
[----:B------:R-:W-:Y:S02]  /*9050*/  FSEL R67, R27, -INF , !P1 ;  /* 0xff8000001b437808 */ /* 0x000fe40004800000 */
[----:B------:R-:W-:-:S02]  /*9060*/  ISETP.GE.AND P0, PT, R5, R139, PT ;  /* 0x0000008b0500720c */ /* 0x000fc40003f06270 */
[-C--:B------:R-:W-:Y:S01]  /*9070*/  ISETP.GE.AND P1, PT, R5, R140.reuse, PT ;  /* 0x0000008c0500720c */ /* 0x080fe20003f26270 */
[----:B------:R-:W-:Y:S01]  /*9080*/  VIADD R5, R4, 0x79 ;  /* 0x0000007904057836 */ /* 0x000fe20000000000 */
[----:B------:R-:W-:Y:S02]  /*9090*/  FSEL R65, R19, -INF , !P0 ;  /* 0xff80000013417808 */ /* 0x000fe40004000000 */
[----:B------:R-:W-:Y:S02]  /*90a0*/  ISETP.GE.AND P0, PT, R136, 0x3, PT ;  /* 0x000000038800780c */ /* 0x000fe40003f06270 */
[----:B------:R-:W-:Y:S02]  /*90b0*/  FSEL R116, R23, -INF , !P5 ;  /* 0xff80000017747808 */ /* 0x000fe40006800000 */
[----:B------:R-:W-:Y:S02]  /*90c0*/  FSEL R149, R17, -INF , !P1 ;  /* 0xff80000011957808 */ /* 0x000fe40004800000 */
[----:B------:R-:W-:-:S02]  /*90d0*/  ISETP.GE.AND P5, PT, R4, R140, PT ;  /* 0x0000008c0400720c */ /* 0x000fc40003fa6270 */
[----:B------:R-:W-:Y:S02]  /*90e0*/  ISETP.GE.AND P1, PT, R5, R140, PT ;  /* 0x0000008c0500720c */ /* 0x000fe40003f26270 */
[----:B------:R-:W-:Y:S02]  /*90f0*/  FSEL R7, R8, -INF , !P5 ;  /* 0xff80000008077808 */ /* 0x000fe40006800000 */
[----:B------:R-:W-:Y:S02]  /*9100*/  FSEL R136, R13, -INF , !P1 ;  /* 0xff8000000d887808 */ /* 0x000fe40004800000 */
[-C--:B------:R-:W-:Y:S02]  /*9110*/  ISETP.GE.AND P5, PT, R4, R139.reuse, PT ;  /* 0x0000008b0400720c */ /* 0x080fe40003fa6270 */
[----:B------:R-:W-:Y:S02]  /*9120*/  ISETP.GE.AND P1, PT, R5, R139, PT ;  /* 0x0000008b0500720c */ /* 0x000fe40003f26270 */
[----:B------:R-:W-:-:S02]  /*9130*/  FSEL R10, R10, -INF , !P5 ;  /* 0xff8000000a0a7808 */ /* 0x000fc40006800000 */
[----:B------:R-:W-:Y:S01]  /*9140*/  FSEL R117, R15, -INF , !P1 ;  /* 0xff8000000f757808 */ /* 0x000fe20004800000 */
[----:B------:R-:W-:Y:S08]  /*9150*/  @!P0 BRA `(.L_x_733) ;  /* 0x0000000800c08947 */ /* 0x000ff00003800000 */
[----:B------:R-:W-:Y:S05]  /*9160*/  @!P6 BRA `(.L_x_734) ;  /* 0x0000000000ece947 */ /* 0x000fea0003800000 */
[----:B------:R-:W1:Y:S01]  /*9170*/  LDC R8, c[0x0][0x380] ;  /* 0x0000e000ff087b82 */ /* 0x000e620000000800 */
[----:B------:R-:W-:Y:S02]  /*9180*/  IABS R13, R3 ;  /* 0x00000003000d7213 */ /* 0x000fe40000000000 */
[C---:B------:R-:W-:Y:S02]  /*9190*/  IADD3 R15, R3.reuse, -0x80, RZ ;  /* 0xffffff80030f7810 */ /* 0x040fe40007ffe0ff */
[-C--:B-1----:R-:W-:Y:S02]  /*91a0*/  IABS R5, R8.reuse ;  /* 0x0000000800057213 */ /* 0x082fe40000000000 */
[----:B------:R-:W-:Y:S02]  /*91b0*/  LOP3.LUT R3, R3, R8, RZ, 0x3c, !PT ;  /* 0x0000000803037212 */ /* 0x000fe400078e3cff */
[----:B------:R-:W1:Y:S08]  /*91c0*/  I2F.RP R11, R5 ;  /* 0x00000005000b7306 */ /* 0x000e700000209400 */
[----:B-1----:R-:W1:Y:S02]  /*91d0*/  MUFU.RCP R16, R11 ;  /* 0x0000000b00107308 */ /* 0x002e640000001000 */
[----:B-1----:R-:W-:Y:S01]  /*91e0*/  VIADD R16, R16, 0xffffffe ;  /* 0x0ffffffe10107836 */ /* 0x002fe20000000000 */
[----:B------:R-:W-:-:S02]  /*91f0*/  IABS R11, R15 ;  /* 0x0000000f000b7213 */ /* 0x000fc40000000000 */
[----:B------:R-:W-:-:S03]  /*9200*/  LOP3.LUT R15, R15, R8, RZ, 0x3c, !PT ;  /* 0x000000080f0f7212 */ /* 0x000fc600078e3cff */
[----:B------:R-:W1:Y:S02]  /*9210*/  F2I.FTZ.U32.TRUNC.NTZ R17, R16 ;  /* 0x0000001000117305 */ /* 0x000e64000021f000 */
[----:B-1----:R-:W-:Y:S01]  /*9220*/  IADD3 R4, RZ, -R17, RZ ;  /* 0x80000011ff047210 */ /* 0x002fe20007ffe0ff */
[----:B------:R-:W-:-:S04]  /*9230*/  IMAD.MOV.U32 R16, RZ, RZ, RZ ;  /* 0x000000ffff107224 */ /* 0x000fc800078e00ff */
[----:B------:R-:W-:-:S04]  /*9240*/  IMAD R4, R4, R5, RZ ;  /* 0x0000000504047224 */ /* 0x000fc800078e02ff */
[----:B------:R-:W-:-:S06]  /*9250*/  IMAD.HI.U32 R4, R17, R4, R16 ;  /* 0x0000000411047227 */ /* 0x000fcc00078e0010 */
[----:B------:R-:W-:-:S04]  /*9260*/  IMAD.HI.U32 R17, R4, R13, RZ ;  /* 0x0000000d04117227 */ /* 0x000fc800078e00ff */
[----:B------:R-:W-:-:S04]  /*9270*/  IMAD.MOV R16, RZ, RZ, -R17 ;  /* 0x000000ffff107224 */ /* 0x000fc800078e0a11 */
[----:B------:R-:W-:Y:S02]  /*9280*/  IMAD R16, R5, R16, R13 ;  /* 0x0000001005107224 */ /* 0x000fe400078e020d */
[----:B------:R-:W-:-:S03]  /*9290*/  IMAD.HI.U32 R13, R4, R11, RZ ;  /* 0x0000000b040d7227 */ /* 0x000fc600078e00ff */
[----:B------:R-:W-:Y:S02]  /*92a0*/  ISETP.GT.U32.AND P0, PT, R5, R16, PT ;  /* 0x000000100500720c */ /* 0x000fe40003f04070 */
[----:B------:R-:W-:-:S05]  /*92b0*/  IADD3 R4, -R13, RZ, RZ ;  /* 0x000000ff0d047210 */ /* 0x000fca0007ffe1ff */
[----:B------:R-:W-:-:S05]  /*92c0*/  IMAD R4, R5, R4, R11 ;  /* 0x0000000405047224 */ /* 0x000fca00078e020b */
[----:B------:R-:W-:Y:S01]  /*92d0*/  ISETP.GT.U32.AND P1, PT, R5, R4, PT ;  /* 0x000000040500720c */ /* 0x000fe20003f24070 */
[----:B------:R-:W-:Y:S02]  /*92e0*/  @!P0 IMAD.IADD R16, R16, 0x1, -R5 ;  /* 0x0000000110108824 */ /* 0x000fe400078e0a05 */
[----:B------:R-:W-:-:S03]  /*92f0*/  @!P0 VIADD R17, R17, 0x1 ;  /* 0x0000000111118836 */ /* 0x000fc60000000000 */
[----:B------:R-:W-:-:S07]  /*9300*/  ISETP.GE.U32.AND P5, PT, R16, R5, PT ;  /* 0x000000051000720c */ /* 0x000fce0003fa6070 */
[-C--:B------:R-:W-:Y:S01]  /*9310*/  @!P1 IADD3 R4, R4, -R5.reuse, RZ ;  /* 0x8000000504049210 */ /* 0x080fe20007ffe0ff */
[----:B------:R-:W-:Y:S01]  /*9320*/  @!P1 VIADD R13, R13, 0x1 ;  /* 0x000000010d0d9836 */ /* 0x000fe20000000000 */
[----:B------:R-:W-:Y:S02]  /*9330*/  ISETP.GE.AND P1, PT, R15, RZ, PT ;  /* 0x000000ff0f00720c */ /* 0x000fe40003f26270 */
[----:B------:R-:W-:Y:S02]  /*9340*/  ISETP.GE.U32.AND P0, PT, R4, R5, PT ;  /* 0x000000050400720c */ /* 0x000fe40003f06070 */
[----:B------:R-:W-:Y:S02]  /*9350*/  @P5 IADD3 R17, R17, 0x1, RZ ;  /* 0x0000000111115810 */ /* 0x000fe40007ffe0ff */
[----:B------:R-:W-:Y:S02]  /*9360*/  ISETP.GE.AND P5, PT, R3, RZ, PT ;  /* 0x000000ff0300720c */ /* 0x000fe40003fa6270 */
[----:B------:R-:W-:-:S07]  /*9370*/  LOP3.LUT R4, RZ, R8, RZ, 0x33, !PT ;  /* 0x00000008ff047212 */ /* 0x000fce00078e33ff */
[----:B------:R-:W-:Y:S02]  /*9380*/  @P0 IADD3 R13, R13, 0x1, RZ ;  /* 0x000000010d0d0810 */ /* 0x000fe40007ffe0ff */
[----:B------:R-:W-:Y:S02]  /*9390*/  ISETP.NE.AND P0, PT, R8, RZ, PT ;  /* 0x000000ff0800720c */ /* 0x000fe40003f05270 */
[----:B------:R-:W-:Y:S01]  /*93a0*/  @!P5 IMAD.MOV R17, RZ, RZ, -R17 ;  /* 0x000000ffff11d224 */ /* 0x000fe200078e0a11 */
[----:B------:R-:W-:-:S04]  /*93b0*/  @!P1 IADD3 R13, -R13, RZ, RZ ;  /* 0x000000ff0d0d9210 */ /* 0x000fc80007ffe1ff */
[C---:B------:R-:W-:Y:S02]  /*93c0*/  SEL R11, R4.reuse, R17, !P0 ;  /* 0x00000011040b7207 */ /* 0x040fe40004000000 */
[----:B------:R-:W-:-:S03]  /*93d0*/  SEL R4, R4, R13, !P0 ;  /* 0x0000000d04047207 */ /* 0x000fc60004000000 */
[----:B------:R-:W-:-:S04]  /*93e0*/  IMAD.WIDE R16, R11, 0x4, R186 ;  /* 0x000000040b107825 */ /* 0x000fc800078e02ba */
[----:B------:R-:W-:Y:S02]  /*93f0*/  IMAD.WIDE R18, R4, 0x4, R186 ;  /* 0x0000000404127825 */ /* 0x000fe400078e02ba */
[----:B------:R-:W2:Y:S04]  /*9400*/  LDG.E R16, desc[UR10][R16.64] ;  /* 0x0000000a10107981 */ /* 0x000ea8000c1e1900 */
[----:B------:R-:W2:Y:S01]  /*9410*/  LDG.E R3, desc[UR10][R18.64] ;  /* 0x0000000a12037981 */ /* 0x000ea2000c1e1900 */
[----:B------:R-:W-:Y:S02]  /*9420*/  IMAD.IADD R11, R11, 0x1, -R4 ;  /* 0x000000010b0b7824 */ /* 0x000fe400078e0a04 */
[----:B------:R-:W1:Y:S02]  /*9430*/  LDC.64 R4, c[0x0][0x230] ;  /* 0x00008c00ff047b82 */ /* 0x000e640000000a00 */
[----:B------:R-:W-:-:S05]  /*9440*/  IMAD R8, R11, R8, -0x80 ;  /* 0xffffff800b087424 */ /* 0x000fca00078e0208 */
[----:B------:R-:W-:-:S05]  /*9450*/  SHF.R.S32.HI R11, RZ, 0x1f, R8 ;  /* 0x0000001fff0b7819 */ /* 0x000fca0000011408 */
[----:B------:R-:W-:-:S04]  /*9460*/  IMAD R11, R11, R128, RZ ;  /* 0x000000800b0b7224 */ /* 0x000fc800078e02ff */
[C---:B------:R-:W-:Y:S02]  /*9470*/  IMAD R11, R8.reuse, R129, R11 ;  /* 0x00000081080b7224 */ /* 0x040fe400078e020b */
[----:B------:R-:W-:-:S04]  /*9480*/  IMAD.WIDE.U32 R128, R8, R128, RZ ;  /* 0x0000008008807225 */ /* 0x000fc800078e00ff */
[----:B------:R-:W-:Y:S01]  /*9490*/  IMAD.IADD R129, R129, 0x1, R11 ;  /* 0x0000000181817824 */ /* 0x000fe200078e020b */
[----:B--2---:R-:W-:-:S04]  /*94a0*/  IADD3 R3, -R16, R3, RZ ;  /* 0x0000000310037210 */ /* 0x004fc80007ffe1ff */
[----:B------:R-:W-:Y:S01]  /*94b0*/  SHF.R.S32.HI R13, RZ, 0x1f, R3 ;  /* 0x0000001fff0d7819 */ /* 0x000fe20000011403 */
[----:B-1----:R-:W-:-:S04]  /*94c0*/  IMAD.WIDE.U32 R128, R3, R4, R128 ;  /* 0x0000000403807225 */ /* 0x002fc800078e0080 */
[----:B------:R-:W-:Y:S02]  /*94d0*/  IMAD R8, R13, R4, RZ ;  /* 0x000000040d087224 */ /* 0x000fe400078e02ff */
[----:B------:R-:W-:Y:S02]  /*94e0*/  IMAD.MOV.U32 R11, RZ, RZ, R128 ;  /* 0x000000ffff0b7224 */ /* 0x000fe400078e0080 */
[----:B------:R-:W-:-:S05]  /*94f0*/  IMAD R5, R3, R5, R8 ;  /* 0x0000000503057224 */ /* 0x000fca00078e0208 */
[----:B------:R-:W-:Y:S01]  /*9500*/  IADD3 R16, R129, R5, RZ ;  /* 0x0000000581107210 */ /* 0x000fe20007ffe0ff */
[----:B------:R-:W-:Y:S06]  /*9510*/  BRA `(.L_x_735) ;  /* 0x0000000000087947 */ /* 0x000fec0003800000 */
.L_x_734:
[----:B------:R-:W-:-:S04]  /*9520*/  LEA R11, -R128, RZ, 0x7 ;  /* 0x000000ff800b7211 */ /* 0x000fc800078e39ff */
[----:B------:R-:W-:-:S07]  /*9530*/  SHF.R.S32.HI R16, RZ, 0x1f, R11 ;  /* 0x0000001fff107819 */ /* 0x000fce000001140b */
.L_x_735:
[----:B------:R-:W-:Y:S01]  /*9540*/  @!P3 IADD3 R4, P0, R138, R11, RZ ;  /* 0x0000000b8a04b210 */ /* 0x000fe20007f1e0ff */
[----:B------:R1:W-:Y:S01]  /*9550*/  @P4 STS [R182+0x3004], RZ ;  /* 0x003004ffb6004388 */ /* 0x0003e20000000800 */
[----:B------:R-:W-:Y:S01]  /*9560*/  @!P4 LEA R20, P1, R11, R192, 0x1 ;  /* 0x000000c00b14c211 */ /* 0x000fe200078208ff */
[----:B------:R-:W-:Y:S02]  /*9570*/  BSSY B0, `(.L_x_736) ;  /* 0x000006b000007945 */ /* 0x000fe40003800000 */
[--C-:B------:R-:W-:Y:S01]  /*9580*/  @!P3 IMAD.X R3, R137, 0x1, R16.reuse, P0 ;  /* 0x000000018903b824 */ /* 0x100fe200000e0610 */
[C---:B------:R-:W-:Y:S01]  /*9590*/  @!P3 LEA R18, P0, R4.reuse, UR8, 0x1 ;  /* 0x000000080412bc11 */ /* 0x040fe2000f8008ff */
[----:B------:R1:W-:Y:S01]  /*95a0*/  @P4 STS.64 [R182+0x3008], RZ ;  /* 0x003008ffb6004388 */ /* 0x0003e20000000a00 */
[----:B------:R-:W-:Y:S02]  /*95b0*/  @!P4 LEA.HI.X R21, R11, R191, R16, 0x1, P1 ;  /* 0x000000bf0b15c211 */ /* 0x000fe400008f0c10 */
[----:B------:R-:W-:Y:S01]  /*95c0*/  @!P3 LEA.HI.X R19, R4, UR9, R3, 0x1, P0 ;  /* 0x000000090413bc11 */ /* 0x000fe200080f0c03 */
[----:B------:R1:W-:Y:S01]  /*95d0*/  @P4 STS [R182+0x3000], RZ ;  /* 0x003000ffb6004388 */ /* 0x0003e20000000800 */
[----:B------:R-:W-:-:S02]  /*95e0*/  @!P2 IADD3 R4, P0, R138, R11, RZ ;  /* 0x0000000b8a04a210 */ /* 0x000fc40007f1e0ff */
[----:B------:R-:W-:Y:S01]  /*95f0*/  @!P4 IADD3 R5, P1, R177, R11, RZ ;  /* 0x0000000bb105c210 */ /* 0x000fe20007f3e0ff */
[----:B------:R-:W-:Y:S01]  /*9600*/  @!PT LDS RZ, [RZ] ;  /* 0x00000000fffff984 */ /* 0x000fe20000000800 */
[----:B------:R-:W-:Y:S01]  /*9610*/  @!PT LDS RZ, [RZ] ;  /* 0x00000000fffff984 */ /* 0x000fe20000000800 */
[----:B------:R-:W-:Y:S01]  /*9620*/  @!PT LDS RZ, [RZ] ;  /* 0x00000000fffff984 */ /* 0x000fe20000000800 */
[----:B------:R-:W-:Y:S02]  /*9630*/  @!P4 LDGSTS.E.BYPASS.LTC128B.128 [R182+0x3000], desc[UR10][R20.64] ;  /* 0x0300000014b6cfae */ /* 0x000fe4000b901d4a */
[--C-:B------:R-:W-:Y:S01]  /*9640*/  @!P2 IMAD.X R3, R137, 0x1, R16.reuse, P0 ;  /* 0x000000018903a824 */ /* 0x100fe200000e0610 */
[C---:B------:R-:W-:Y:S01]  /*9650*/  @!P2 LEA R22, P0, R4.reuse, UR8, 0x1 ;  /* 0x000000080416ac11 */ /* 0x040fe2000f8008ff */
[----:B------:R1:W-:Y:S03]  /*9660*/  @P3 STS.128 [R182+0x5000], RZ ;  /* 0x005000ffb6003388 */ /* 0x0003e60000000c00 */
[----:B------:R-:W-:Y:S01]  /*9670*/  @!P2 LEA.HI.X R23, R4, UR9, R3, 0x1, P0 ;  /* 0x000000090417ac11 */ /* 0x000fe200080f0c03 */
[----:B------:R-:W-:Y:S01]  /*9680*/  @!P4 IMAD.X R4, R176, 0x1, R16, P1 ;  /* 0x00000001b004c824 */ /* 0x000fe200008e0610 */
[C---:B------:R-:W-:Y:S01]  /*9690*/  @!P4 LEA R24, P0, R5.reuse, R192, 0x1 ;  /* 0x000000c00518c211 */ /* 0x040fe200078008ff */
[----:B------:R-:W-:Y:S01]  /*96a0*/  @!PT LDS RZ, [RZ] ;  /* 0x00000000fffff984 */ /* 0x000fe20000000800 */
[----:B------:R-:W-:Y:S01]  /*96b0*/  @!PT LDS RZ, [RZ] ;  /* 0x00000000fffff984 */ /* 0x000fe20000000800 */
[----:B------:R-:W-:Y:S01]  /*96c0*/  @!PT LDS RZ, [RZ] ;  /* 0x00000000fffff984 */ /* 0x000fe20000000800 */
[----:B------:R2:W-:Y:S03]  /*96d0*/  @!P3 LDGSTS.E.BYPASS.LTC128B.128 [R182+0x5000], desc[UR10][R18.64+0x40] ;  /* 0x0500004012b6bfae */ /* 0x0005e6000b901d4a */
[----:B------:R-:W-:Y:S01]  /*96e0*/  @!P4 LEA.HI.X R25, R5, R191, R4, 0x1, P0 ;  /* 0x000000bf0519c211 */ /* 0x000fe200000f0c04 */
[----:B------:R1:W-:Y:S01]  /*96f0*/  @P2 STS.128 [R182+0x7000], RZ ;  /* 0x007000ffb6002388 */ /* 0x0003e20000000c00 */
[----:B------:R-:W-:-:S03]  /*9700*/  @!P3 IADD3 R5, P1, P0, R138, R11, R177 ;  /* 0x0000000b8a05b210 */ /* 0x000fc6000783e0b1 */
[----:B------:R-:W-:Y:S01]  /*9710*/  @!PT LDS RZ, [RZ] ;  /* 0x00000000fffff984 */ /* 0x000fe20000000800 */
[----:B------:R-:W-:Y:S01]  /*9720*/  @!PT LDS RZ, [RZ] ;  /* 0x00000000fffff984 */ /* 0x000fe20000000800 */
[----:B------:R-:W-:Y:S01]  /*9730*/  @!PT LDS RZ, [RZ] ;  /* 0x00000000fffff984 */ /* 0x000fe20000000800 */
[----:B------:R-:W-:Y:S01]  /*9740*/  @!P2 LDGSTS.E.BYPASS.LTC128B.128 [R182+0x7000], desc[UR10][R22.64+0x80] ;  /* 0x0700008016b6afae */ /* 0x000fe2000b901d4a */
[----:B------:R-:W-:Y:S02]  /*9750*/  @!P3 IADD3.X R4, R137, R16, R176, P1, P0 ;  /* 0x000000108904b210 */ /* 0x000fe40000fe04b0 */
[----:B------:R-:W-:Y:S01]  /*9760*/  @!P2 IADD3 R3, P1, P0, R138, R11, R177 ;  /* 0x0000000b8a03a210 */ /* 0x000fe2000783e0b1 */
[----:B------:R1:W-:Y:S04]  /*9770*/  @P4 STS.128 [R182+0x3800], RZ ;  /* 0x003800ffb6004388 */ /* 0x0003e80000000c00 */
[----:B------:R-:W-:Y:S01]  /*9780*/  @!PT LDS RZ, [RZ] ;  /* 0x00000000fffff984 */ /* 0x000fe20000000800 */
[----:B------:R-:W-:Y:S01]  /*9790*/  @!PT LDS RZ, [RZ] ;  /* 0x00000000fffff984 */ /* 0x000fe20000000800 */
[----:B------:R-:W-:Y:S01]  /*97a0*/  @!PT LDS RZ, [RZ] ;  /* 0x00000000fffff984 */ /* 0x000fe20000000800 */
[----:B------:R3:W-:Y:S04]  /*97b0*/  @!P4 LDGSTS.E.BYPASS.LTC128B.128 [R182+0x3800], desc[UR10][R24.64] ;  /* 0x0380000018b6cfae */ /* 0x0007e8000b901d4a */
[----:B------:R1:W-:Y:S01]  /*97c0*/  @P3 STS.128 [R182+0x5800], RZ ;  /* 0x005800ffb6003388 */ /* 0x0003e20000000c00 */
[----:B--2---:R-:W-:-:S04]  /*97d0*/  @!P3 LEA R18, P5, R5, UR8, 0x1 ;  /* 0x000000080512bc11 */ /* 0x004fc8000f8a08ff */
[----:B------:R-:W-:Y:S02]  /*97e0*/  @!P3 LEA.HI.X R19, R5, UR9, R4, 0x1, P5 ;  /* 0x000000090513bc11 */ /* 0x000fe4000a8f0c04 */
[----:B------:R-:W-:Y:S02]  /*97f0*/  @!P2 IADD3.X R4, R137, R16, R176, P1, P0 ;  /* 0x000000108904a210 */ /* 0x000fe40000fe04b0 */
[C---:B------:R-:W-:Y:S01]  /*9800*/  @!P2 LEA R20, P0, R3.reuse, UR8, 0x1 ;  /* 0x000000080314ac11 */ /* 0x040fe2000f8008ff */
[----:B------:R-:W-:Y:S01]  /*9810*/  @!PT LDS RZ, [RZ] ;  /* 0x00000000fffff984 */ /* 0x000fe20000000800 */
[----:B------:R-:W-:Y:S01]  /*9820*/  @!PT LDS RZ, [RZ] ;  /* 0x00000000fffff984 */ /* 0x000fe20000000800 */
[----:B------:R-:W-:Y:S01]  /*9830*/  @!PT LDS RZ, [RZ] ;  /* 0x00000000fffff984 */ /* 0x000fe20000000800 */
[----:B------:R2:W-:Y:S03]  /*9840*/  @!P3 LDGSTS.E.BYPASS.LTC128B.128 [R182+0x5800], desc[UR10][R18.64+0x40] ;  /* 0x0580004012b6bfae */ /* 0x0005e6000b901d4a */
[----:B------:R-:W-:Y:S01]  /*9850*/  @!P2 LEA.HI.X R21, R3, UR9, R4, 0x1, P0 ;  /* 0x000000090315ac11 */ /* 0x000fe200080f0c04 */
[----:B------:R1:W-:Y:S01]  /*9860*/  @P2 STS.128 [R182+0x7800], RZ ;  /* 0x007800ffb6002388 */ /* 0x0003e20000000c00 */
[----:B------:R-:W-:-:S03]  /*9870*/  IADD3 R5, P1, P0, R177, R11, R177 ;  /* 0x0000000bb1057210 */ /* 0x000fc6000783e0b1 */
[----:B------:R-:W-:Y:S01]  /*9880*/  @!PT LDS RZ, [RZ] ;  /* 0x00000000fffff984 */ /* 0x000fe20000000800 */
[----:B------:R-:W-:Y:S01]  /*9890*/  @!PT LDS RZ, [RZ] ;  /* 0x00000000fffff984 */ /* 0x000fe20000000800 */
[----:B------:R-:W-:Y:S01]  /*98a0*/  @!PT LDS RZ, [RZ] ;  /* 0x00000000fffff984 */ /* 0x000fe20000000800 */
[----:B------:R4:W-:Y:S01]  /*98b0*/  @!P2 LDGSTS.E.BYPASS.LTC128B.128 [R182+0x7800], desc[UR10][R20.64+0x80] ;  /* 0x0780008014b6afae */ /* 0x0009e2000b901d4a */
[----:B------:R-:W-:Y:S02]  /*98c0*/  IADD3.X R8, R176, R16, R176, P1, P0 ;  /* 0x00000010b0087210 */ /* 0x000fe40000fe04b0 */
[----:B------:R-:W-:Y:S01]  /*98d0*/  @!P3 IADD3 R4, P0, R138, R5, RZ ;  /* 0x000000058a04b210 */ /* 0x000fe20007f1e0ff */
[----:B------:R1:W-:Y:S01]  /*98e0*/  @P4 STS.128 [R182+0x4000], RZ ;  /* 0x004000ffb6004388 */ /* 0x0003e20000000c00 */
[----:B---3--:R-:W-:-:S03]  /*98f0*/  @!P4 LEA R24, P1, R5, R192, 0x1 ;  /* 0x000000c00518c211 */ /* 0x008fc600078208ff */
[--C-:B------:R-:W-:Y:S01]  /*9900*/  @!P3 IMAD.X R3, R137, 0x1, R8.reuse, P0 ;  /* 0x000000018903b824 */ /* 0x100fe200000e0608 */
[C---:B------:R-:W-:Y:S02]  /*9910*/  @!P3 LEA R22, P0, R4.reuse, UR8, 0x1 ;  /* 0x000000080416bc11 */ /* 0x040fe4000f8008ff */
[----:B------:R-:W-:Y:S02]  /*9920*/  @!P4 LEA.HI.X R25, R5, R191, R8, 0x1, P1 ;  /* 0x000000bf0519c211 */ /* 0x000fe400008f0c08 */
[----:B------:R-:W-:Y:S02]  /*9930*/  @!P3 LEA.HI.X R23, R4, UR9, R3, 0x1, P0 ;  /* 0x000000090417bc11 */ /* 0x000fe400080f0c03 */
[-C--:B------:R-:W-:Y:S01]  /*9940*/  @!P2 IADD3 R4, P0, R138, R5.reuse, RZ ;  /* 0x000000058a04a210 */ /* 0x080fe20007f1e0ff */
[----:B------:R-:W-:Y:S01]  /*9950*/  @!PT LDS RZ, [RZ] ;  /* 0x00000000fffff984 */ /* 0x000fe20000000800 */
[----:B------:R-:W-:Y:S01]  /*9960*/  @!PT LDS RZ, [RZ] ;  /* 0x00000000fffff984 */ /* 0x000fe20000000800 */
[----:B------:R-:W-:Y:S01]  /*9970*/  @!PT LDS RZ, [RZ] ;  /* 0x00000000fffff984 */ /* 0x000fe20000000800 */
[----:B------:R-:W-:Y:S01]  /*9980*/  @!P4 LDGSTS.E.BYPASS.LTC128B.128 [R182+0x4000], desc[UR10][R24.64] ;  /* 0x0400000018b6cfae */ /* 0x000fe2000b901d4a */
[----:B------:R-:W-:-:S03]  /*9990*/  IADD3 R5, P1, R177, R5, RZ ;  /* 0x00000005b1057210 */ /* 0x000fc60007f3e0ff */
[C-C-:B------:R-:W-:Y:S01]  /*99a0*/  @!P2 IMAD.X R3, R137.reuse, 0x1, R8.reuse, P0 ;  /* 0x000000018903a824 */ /* 0x140fe200000e0608 */
[----:B--2---:R-:W-:Y:S01]  /*99b0*/  @!P2 LEA R18, P0, R4, UR8, 0x1 ;  /* 0x000000080412ac11 */ /* 0x004fe2000f8008ff */
[----:B------:R-:W-:Y:S01]  /*99c0*/  IMAD.X R8, R176, 0x1, R8, P1 ;  /* 0x00000001b0087824 */ /* 0x000fe200008e0608 */
[----:B------:R1:W-:Y:S02]  /*99d0*/  @P3 STS.128 [R182+0x6000], RZ ;  /* 0x006000ffb6003388 */ /* 0x0003e40000000c00 */
[----:B------:R-:W-:Y:S02]  /*99e0*/  @!P2 LEA.HI.X R19, R4, UR9, R3, 0x1, P0 ;  /* 0x000000090413ac11 */ /* 0x000fe400080f0c03 */
[----:B------:R-:W-:Y:S01]  /*99f0*/  @!P3 IADD3 R3, P0, R138, R5, RZ ;  /* 0x000000058a03b210 */ /* 0x000fe20007f1e0ff */
[----:B------:R-:W-:Y:S01]  /*9a00*/  @!PT LDS RZ, [RZ] ;  /* 0x00000000fffff984 */ /* 0x000fe20000000800 */
[----:B------:R-:W-:Y:S01]  /*9a10*/  @!PT LDS RZ, [RZ] ;  /* 0x00000000fffff984 */ /* 0x000fe20000000800 */
[----:B------:R-:W-:Y:S01]  /*9a20*/  @!PT LDS RZ, [RZ] ;  /* 0x00000000fffff984 */ /* 0x000fe20000000800 */
[----:B------:R2:W-:Y:S04]  /*9a30*/  @!P3 LDGSTS.E.BYPASS.LTC128B.128 [R182+0x6000], desc[UR10][R22.64+0x40] ;  /* 0x0600004016b6bfae */ /* 0x0005e8000b901d4a */
[----:B------:R-:W-:Y:S01]  /*9a40*/  @!P3 IMAD.X R4, R137, 0x1, R8, P0 ;  /* 0x000000018904b824 */ /* 0x000fe200000e0608 */
[C---:B----4-:R-:W-:Y:S01]  /*9a50*/  @!P3 LEA R20, P0, R3.reuse, UR8, 0x1 ;  /* 0x000000080314bc11 */ /* 0x050fe2000f8008ff */
[----:B------:R1:W-:Y:S03]  /*9a60*/  @P2 STS.128 [R182+0x8000], RZ ;  /* 0x008000ffb6002388 */ /* 0x0003e60000000c00 */
[----:B------:R-:W-:Y:S01]  /*9a70*/  @!P3 LEA.HI.X R21, R3, UR9, R4, 0x1, P0 ;  /* 0x000000090315bc11 */ /* 0x000fe200080f0c04 */
[----:B------:R-:W-:Y:S01]  /*9a80*/  @!PT LDS RZ, [RZ] ;  /* 0x00000000fffff984 */ /* 0x000fe20000000800 */
[----:B------:R-:W-:Y:S01]  /*9a90*/  @!PT LDS RZ, [RZ] ;  /* 0x00000000fffff984 */ /* 0x000fe20000000800 */
[----:B------:R-:W-:Y:S01]  /*9aa0*/  @!PT LDS RZ, [RZ] ;  /* 0x00000000fffff984 */ /* 0x000fe20000000800 */
[----:B------:R1:W-:Y:S04]  /*9ab0*/  @!P2 LDGSTS.E.BYPASS.LTC128B.128 [R182+0x8000], desc[UR10][R18.64+0x80] ;  /* 0x0800008012b6afae */ /* 0x0003e8000b901d4a */
[----:B------:R1:W-:Y:S01]  /*9ac0*/  @P4 STS.128 [R182+0x4800], RZ ;  /* 0x004800ffb6004388 */ /* 0x0003e20000000c00 */
[----:B--2---:R-:W-:-:S04]  /*9ad0*/  @!P4 LEA R22, P1, R5, R192, 0x1 ;  /* 0x000000c00516c211 */ /* 0x004fc800078208ff */
[----:B------:R-:W-:-:S05]  /*9ae0*/  @!P4 LEA.HI.X R23, R5, R191, R8, 0x1, P1 ;  /* 0x000000bf0517c211 */ /* 0x000fca00008f0c08 */
        /* <DEDUP_REMOVED lines=11> */
[----:B------:R-:W-:-:S05]  /*9ba0*/  IADD3 R5, P0, R138, R5, RZ ;  /* 0x000000058a057210 */ /* 0x000fca0007f1e0ff */
[----:B------:R-:W-:Y:S01]  /*9bb0*/  IMAD.X R8, R137, 0x1, R8, P0 ;  /* 0x0000000189087824 */ /* 0x000fe200000e0608 */
[----:B------:R-:W-:-:S04]  /*9bc0*/  LEA R4, P0, R5, UR8, 0x1 ;  /* 0x0000000805047c11 */ /* 0x000fc8000f8008ff */
[----:B------:R-:W-:-:S05]  /*9bd0*/  LEA.HI.X R5, R5, UR9, R8, 0x1, P0 ;  /* 0x0000000905057c11 */ /* 0x000fca00080f0c08 */
[----:B------:R-:W-:Y:S01]  /*9be0*/  @!PT LDS RZ, [RZ] ;  /* 0x00000000fffff984 */ /* 0x000fe20000000800 */
[----:B------:R-:W-:Y:S01]  /*9bf0*/  @!PT LDS RZ, [RZ] ;  /* 0x00000000fffff984 */ /* 0x000fe20000000800 */
[----:B------:R-:W-:Y:S01]  /*9c00*/  @!PT LDS RZ, [RZ] ;  /* 0x00000000fffff984 */ /* 0x000fe20000000800 */
[----:B------:R2:W-:Y:S04]  /*9c10*/  LDGSTS.E.BYPASS.LTC128B.128 [R182+0x8800], desc[UR10][R4.64+0x80] ;  /* 0x0880008004b67fae */ /* 0x0005e8000b901d4a */
.L_x_737:
[----:B------:R-:W-:Y:S05]  /*9c20*/  BSYNC B0 ;  /* 0x0000000000007941 */ /* 0x000fea0003800000 */
.L_x_736:
[----:B------:R-:W0:Y:S01]  /*9c30*/  LDGDEPBAR ;  /* 0x00000000000079af */ /* 0x000e220000000000 */
[----:B------:R-:W-:-:S04]  /*9c40*/  LEA R192, P0, R11, R192, 0x1 ;  /* 0x000000c00bc07211 */ /* 0x000fc800078008ff */
[----:B------:R-:W-:-:S09]  /*9c50*/  LEA.HI.X R191, R11, R191, R16, 0x1, P0 ;  /* 0x000000bf0bbf7211 */ /* 0x000fd200000f0c10 */
.L_x_733:
[----:B--2---:R-:W-:Y:S01]  /*9c60*/  FMNMX.FTZ R4, R2, R7, !PT ;  /* 0x0000000702047209 */ /* 0x004fe20007810000 */
[----:B-1----:R-:W-:Y:S01]  /*9c70*/  LDSM.16.MT88.4 R16, [R168+0x9000] ;  /* 0x00900000a810783b */ /* 0x002fe20000004200 */
[----:B------:R-:W-:Y:S02]  /*9c80*/  FMNMX.FTZ R3, R0, R10, !PT ;  /* 0x0000000a00037209 */ /* 0x000fe40007810000 */
[----:B------:R-:W-:Y:S01]  /*9c90*/  FMNMX.FTZ R4, R127, R4, !PT ;  /* 0x000000047f047209 */ /* 0x000fe20007810000 */
[----:B------:R-:W-:Y:S01]  /*9ca0*/  LDSM.16.MT88.4 R24, [R170+0xb000] ;  /* 0x00b00000aa18783b */ /* 0x000fe20000004200 */
[----:B------:R-:W-:Y:S02]  /*9cb0*/  FMNMX.FTZ R3, R14, R3, !PT ;  /* 0x000000030e037209 */ /* 0x000fe40007810000 */
[----:B------:R-:W-:Y:S01]  /*9cc0*/  FMNMX.FTZ R4, R125, R4, !PT ;  /* 0x000000047d047209 */ /* 0x000fe20007810000 */
[----:B------:R-:W-:Y:S01]  /*9cd0*/  LDSM.16.MT88.4 R32, [R168+0xb000] ;  /* 0x00b00000a820783b */ /* 0x000fe20000004200 */
[----:B------:R-:W-:-:S02]  /*9ce0*/  FMNMX.FTZ R3, R6, R3, !PT ;  /* 0x0000000306037209 */ /* 0x000fc40007810000 */
[----:B------:R-:W-:Y:S01]  /*9cf0*/  FMNMX.FTZ R4, R9, R4, !PT ;  /* 0x0000000409047209 */ /* 0x000fe20007810000 */
[----:B------:R-:W-:Y:S01]  /*9d00*/  LDSM.16.MT88.4 R40, [R170+0xd000] ;  /* 0x00d00000aa28783b */ /* 0x000fe20000004200 */
[----:B------:R-:W-:Y:S02]  /*9d10*/  FMNMX.FTZ R3, R12, R3, !PT ;  /* 0x000000030c037209 */ /* 0x000fe40007810000 */
[----:B------:R-:W-:Y:S01]  /*9d20*/  FMNMX.FTZ R4, R203, R4, !PT ;  /* 0x00000004cb047209 */ /* 0x000fe20007810000 */
[----:B------:R-:W-:Y:S01]  /*9d30*/  LDSM.16.MT88.4 R52, [R168+0xd000] ;  /* 0x00d00000a834783b */ /* 0x000fe20000004200 */
        /* <DEDUP_REMOVED lines=39> */
[----:B------:R-:W-:-:S04]  /*9fb0*/  FMNMX.FTZ R4, R131, R4, !PT ;  /* 0x0000000483047209 */ /* 0x000fc80007810000 */
        /* <DEDUP_REMOVED lines=13> */
[----:B------:R-:W-:-:S03]  /*a090*/  FMNMX.FTZ R8, R60, R3, !PT ;  /* 0x000000033c087209 */ /* 0x000fc60007810000 */
[----:B------:R-:W1:Y:S01]  /*a0a0*/  SHFL.BFLY PT, R5, R4, 0x2, 0x1f ;  /* 0x0c401f0004057f89 */ /* 0x000e6200000e0000 */
[----:B------:R-:W-:-:S05]  /*a0b0*/  FMNMX.FTZ R11, R117, R8, !PT ;  /* 0x00000008750b7209 */ /* 0x000fca0007810000 */
[----:B------:R-:W2:Y:S01]  /*a0c0*/  SHFL.BFLY PT, R8, R11, 0x2, 0x1f ;  /* 0x0c401f000b087f89 */ /* 0x000ea200000e0000 */
[----:B-1----:R-:W-:-:S05]  /*a0d0*/  FMNMX.FTZ R5, R4, R5, !PT ;  /* 0x0000000504057209 */ /* 0x002fca0007810000 */
[----:B------:R-:W1:Y:S01]  /*a0e0*/  SHFL.BFLY PT, R56, R5, 0x1, 0x1f ;  /* 0x0c201f0005387f89 */ /* 0x000e6200000e0000 */
[----:B--2---:R-:W-:-:S05]  /*a0f0*/  FMNMX.FTZ R8, R11, R8, !PT ;  /* 0x000000080b087209 */ /* 0x004fca0007810000 */
[----:B------:R-:W2:Y:S01]  /*a100*/  SHFL.BFLY PT, R3, R8, 0x1, 0x1f ;  /* 0x0c201f0008037f89 */ /* 0x000ea200000e0000 */
[----:B-1----:R-:W-:-:S04]  /*a110*/  FMNMX.FTZ R56, R5, R56, !PT ;  /* 0x0000003805387209 */ /* 0x002fc80007810000 */
[C---:B------:R-:W-:Y:S01]  /*a120*/  FSETP.NEU.FTZ.AND P1, PT, R56.reuse, -INF , PT ;  /* 0xff8000003800780b */ /* 0x040fe20003f3d000 */
[----:B------:R-:W-:Y:S01]  /*a130*/  FMUL.FTZ R140, R56, UR12 ;  /* 0x0000000c388c7c20 */ /* 0x000fe20008410000 */
[----:B--2---:R-:W-:Y:S02]  /*a140*/  FMNMX.FTZ R3, R8, R3, !PT ;  /* 0x0000000308037209 */ /* 0x004fe40007810000 */
[----:B------:R-:W-:Y:S02]  /*a150*/  FSEL R195, R56, RZ, P1 ;  /* 0x000000ff38c37208 */ /* 0x000fe40000800000 */
[----:B------:R-:W-:Y:S01]  /*a160*/  FSEL R140, R140, RZ, P1 ;  /* 0x000000ff8c8c7208 */ /* 0x000fe20000800000 */
[C---:B------:R-:W-:Y:S01]  /*a170*/  FMUL.FTZ R4, R3.reuse, UR12 ;  /* 0x0000000c03047c20 */ /* 0x040fe20008410000 */
[----:B------:R-:W-:Y:S01]  /*a180*/  FSETP.NEU.FTZ.AND P0, PT, R3, -INF , PT ;  /* 0xff8000000300780b */ /* 0x000fe20003f1d000 */
[----:B------:R-:W-:Y:S02]  /*a190*/  FADD.FTZ R195, R2, -R195 ;  /* 0x800000c302c37221 */ /* 0x000fe40000010000 */
[--C-:B------:R-:W-:Y:S01]  /*a1a0*/  FFMA.FTZ R138, R125, UR12, -R140.reuse ;  /* 0x0000000c7d8a7c23 */ /* 0x100fe2000801088c */
[----:B------:R-:W-:Y:S01]  /*a1b0*/  FSEL R161, R3, RZ, P0 ;  /* 0x000000ff03a17208 */ /* 0x000fe20000000000 */
[--C-:B------:R-:W-:Y:S01]  /*a1c0*/  FFMA.FTZ R142, R127, UR12, -R140.reuse ;  /* 0x0000000c7f8e7c23 */ /* 0x100fe2000801088c */
[----:B------:R-:W-:Y:S01]  /*a1d0*/  FSEL R125, R4, RZ, P0 ;  /* 0x000000ff047d7208 */ /* 0x000fe20000000000 */
[--C-:B------:R-:W-:Y:S01]  /*a1e0*/  FFMA.FTZ R127, R9, UR12, -R140.reuse ;  /* 0x0000000c097f7c23 */ /* 0x100fe2000801088c */
[----:B------:R-:W-:Y:S01]  /*a1f0*/  FMUL.FTZ R195, R195, UR12 ;  /* 0x0000000cc3c37c20 */ /* 0x000fe20008410000 */
[----:B------:R-:W-:Y:S01]  /*a200*/  FADD.FTZ R161, R0, -R161 ;  /* 0x800000a100a17221 */ /* 0x000fe20000010000 */
[--C-:B------:R-:W-:Y:S01]  /*a210*/  FFMA.FTZ R202, R7, UR12, -R140.reuse ;  /* 0x0000000c07ca7c23 */ /* 0x100fe2000801088c */
[--C-:B------:R-:W-:Y:S01]  /*a220*/  FFMA.FTZ R143, R10, UR12, -R125.reuse ;  /* 0x0000000c0a8f7c23 */ /* 0x100fe2000801087d */
[--C-:B------:R-:W-:Y:S01]  /*a230*/  FFMA.FTZ R139, R14, UR12, -R125.reuse ;  /* 0x0000000c0e8b7c23 */ /* 0x100fe2000801087d */
[----:B------:R-:W1:Y:S01]  /*a240*/  LDSM.16.MT88.4 R8, [R170+0x9000] ;  /* 0x00900000aa08783b */ /* 0x000e620000004200 */
[----:B------:R-:W-:Y:S01]  /*a250*/  FMUL.FTZ R161, R161, UR12 ;  /* 0x0000000ca1a17c20 */ /* 0x000fe20008410000 */
[----:B------:R-:W2:Y:S01]  /*a260*/  MUFU.EX2 R195, R195 ;  /* 0x000000c300c37308 */ /* 0x000ea20000000800 */
[--C-:B------:R-:W-:Y:S01]  /*a270*/  FFMA.FTZ R137, R6, UR12, -R125.reuse ;  /* 0x0000000c06897c23 */ /* 0x100fe2000801087d */
[--C-:B------:R-:W-:Y:S01]  /*a280*/  FFMA.FTZ R126, R12, UR12, -R125.reuse ;  /* 0x0000000c0c7e7c23 */ /* 0x100fe2000801087d */
[--C-:B------:R-:W-:Y:S01]  /*a290*/  FFMA.FTZ R128, R203, UR12, -R140.reuse ;  /* 0x0000000ccb807c23 */ /* 0x100fe2000801088c */
[--C-:B------:R-:W-:Y:S01]  /*a2a0*/  FFMA.FTZ R63, R207, UR12, -R140.reuse ;  /* 0x0000000ccf3f7c23 */ /* 0x100fe2000801088c */
[--C-:B------:R-:W-:Y:S01]  /*a2b0*/  FFMA.FTZ R61, R201, UR12, -R140.reuse ;  /* 0x0000000cc93d7c23 */ /* 0x100fe2000801088c */
[--C-:B------:R-:W-:Y:S01]  /*a2c0*/  FFMA.FTZ R2, R205, UR12, -R140.reuse ;  /* 0x0000000ccd027c23 */ /* 0x100fe2000801088c */
[--C-:B------:R-:W-:Y:S01]  /*a2d0*/  FFMA.FTZ R66, R66, UR12, -R125.reuse ;  /* 0x0000000c42427c23 */ /* 0x100fe2000801087d */
[----:B------:R-:W3:Y:S01]  /*a2e0*/  MUFU.EX2 R161, R161 ;  /* 0x000000a100a17308 */ /* 0x000ee20000000800 */
[--C-:B------:R-:W-:Y:S01]  /*a2f0*/  FFMA.FTZ R59, R204, UR12, -R125.reuse ;  /* 0x0000000ccc3b7c23 */ /* 0x100fe2000801087d */
[--C-:B------:R-:W-:Y:S01]  /*a300*/  FFMA.FTZ R57, R120, UR12, -R125.reuse ;  /* 0x0000000c78397c23 */ /* 0x100fe2000801087d */
[--C-:B------:R-:W-:Y:S01]  /*a310*/  FFMA.FTZ R0, R124, UR12, -R125.reuse ;  /* 0x0000000c7c007c23 */ /* 0x100fe2000801087d */
[--C-:B------:R-:W-:Y:S01]  /*a320*/  FFMA.FTZ R129, R121, UR12, -R140.reuse ;  /* 0x0000000c79817c23 */ /* 0x100fe2000801088c */
[--C-:B------:R-:W-:Y:S01]  /*a330*/  FFMA.FTZ R121, R119, UR12, -R140.reuse ;  /* 0x0000000c77797c23 */ /* 0x100fe2000801088c */
[--C-:B------:R-:W-:Y:S01]  /*a340*/  FFMA.FTZ R120, R123, UR12, -R140.reuse ;  /* 0x0000000c7b787c23 */ /* 0x100fe2000801088c */
[--C-:B------:R-:W-:Y:S01]  /*a350*/  FFMA.FTZ R123, R122, UR12, -R125.reuse ;  /* 0x0000000c7a7b7c23 */ /* 0x100fe2000801087d */
[----:B------:R-:W-:Y:S01]  /*a360*/  MUFU.EX2 R202, R202 ;  /* 0x000000ca00ca7308 */ /* 0x000fe20000000800 */
[-C--:B--2---:R-:W-:Y:S01]  /*a370*/  FMUL.FTZ R12, R72, R195.reuse ;  /* 0x000000c3480c7220 */ /* 0x084fe20000410000 */
[-C--:B------:R-:W-:Y:S01]  /*a380*/  FMUL.FTZ R13, R73, R195.reuse ;  /* 0x000000c3490d7220 */ /* 0x080fe20000410000 */
[-C--:B------:R-:W-:Y:S01]  /*a390*/  FMUL.FTZ R4, R112, R195.reuse ;  /* 0x000000c370047220 */ /* 0x080fe20000410000 */
[-C--:B------:R-:W-:Y:S01]  /*a3a0*/  FMUL.FTZ R5, R113, R195.reuse ;  /* 0x000000c371057220 */ /* 0x080fe20000410000 */
[-C--:B------:R-:W-:Y:S01]  /*a3b0*/  FMUL.FTZ R68, R68, R195.reuse ;  /* 0x000000c344447220 */ /* 0x080fe20000410000 */
[-C--:B------:R-:W-:Y:S01]  /*a3c0*/  FMUL.FTZ R69, R69, R195.reuse ;  /* 0x000000c345457220 */ /* 0x080fe20000410000 */
[----:B------:R-:W-:Y:S01]  /*a3d0*/  FMUL.FTZ R20, R80, R195 ;  /* 0x000000c350147220 */ /* 0x000fe20000410000 */
[----:B------:R-:W2:Y:S01]  /*a3e0*/  MUFU.EX2 R142, R142 ;  /* 0x0000008e008e7308 */ /* 0x000ea20000000800 */
[-C--:B---3--:R-:W-:Y:S01]  /*a3f0*/  FMUL.FTZ R14, R74, R161.reuse ;  /* 0x000000a14a0e7220 */ /* 0x088fe20000410000 */
[-C--:B------:R-:W-:Y:S01]  /*a400*/  FMUL.FTZ R15, R75, R161.reuse ;  /* 0x000000a14b0f7220 */ /* 0x080fe20000410000 */
[-C--:B------:R-:W-:Y:S01]  /*a410*/  FMUL.FTZ R6, R114, R161.reuse ;  /* 0x000000a172067220 */ /* 0x080fe20000410000 */
[----:B------:R-:W3:Y:S01]  /*a420*/  LDSM.16.MT88.4 R72, [R170+0x9400] ;  /* 0x00940000aa48783b */ /* 0x000ee20000004200 */
[-C--:B------:R-:W-:Y:S01]  /*a430*/  FMUL.FTZ R7, R115, R161.reuse ;  /* 0x000000a173077220 */ /* 0x080fe20000410000 */
[-C--:B------:R-:W-:Y:S01]  /*a440*/  FMUL.FTZ R70, R70, R161.reuse ;  /* 0x000000a146467220 */ /* 0x080fe20000410000 */
[----:B------:R-:W-:Y:S01]  /*a450*/  FMUL.FTZ R71, R71, R161 ;  /* 0x000000a147477220 */ /* 0x000fe20000410000 */
[----:B------:R-:W-:Y:S01]  /*a460*/  MUFU.EX2 R138, R138 ;  /* 0x0000008a008a7308 */ /* 0x000fe20000000800 */
[----:B------:R-:W-:Y:S01]  /*a470*/  FMUL.FTZ R21, R81, R195 ;  /* 0x000000c351157220 */ /* 0x000fe20000410000 */
[-C--:B------:R-:W-:Y:S01]  /*a480*/  FMUL.FTZ R22, R82, R161.reuse ;  /* 0x000000a152167220 */ /* 0x080fe20000410000 */
[----:B------:R-:W-:Y:S01]  /*a490*/  FMUL.FTZ R23, R83, R161 ;  /* 0x000000a153177220 */ /* 0x000fe20000410000 */
[-C--:B------:R-:W-:Y:S01]  /*a4a0*/  FMUL.FTZ R28, R88, R195.reuse ;  /* 0x000000c3581c7220 */ /* 0x080fe20000410000 */
[----:B------:R-:W-:Y:S01]  /*a4b0*/  FMUL.FTZ R29, R89, R195 ;  /* 0x000000c3591d7220 */ /* 0x000fe20000410000 */
[-C--:B------:R-:W-:Y:S01]  /*a4c0*/  FMUL.FTZ R30, R90, R161.reuse ;  /* 0x000000a15a1e7220 */ /* 0x080fe20000410000 */
[----:B------:R-:W-:Y:S01]  /*a4d0*/  FMUL.FTZ R31, R91, R161 ;  /* 0x000000a15b1f7220 */ /* 0x000fe20000410000 */
[----:B------:R-:W4:Y:S01]  /*a4e0*/  MUFU.EX2 R127, R127 ;  /* 0x0000007f007f7308 */ /* 0x000f220000000800 */
[----:B--2---:R-:W-:Y:S01]  /*a4f0*/  F2FP.F16.F32.PACK_AB R48, R142, R202 ;  /* 0x000000ca8e30723e */ /* 0x004fe200000000ff */
[-C--:B------:R-:W-:Y:S01]  /*a500*/  FMUL.FTZ R36, R108, R195.reuse ;  /* 0x000000c36c247220 */ /* 0x080fe20000410000 */
[----:B------:R-:W-:Y:S01]  /*a510*/  FMUL.FTZ R37, R109, R195 ;  /* 0x000000c36d257220 */ /* 0x000fe20000410000 */
[-C--:B------:R-:W-:Y:S01]  /*a520*/  FMUL.FTZ R38, R110, R161.reuse ;  /* 0x000000a16e267220 */ /* 0x080fe20000410000 */
[----:B------:R-:W-:Y:S01]  /*a530*/  FMUL.FTZ R39, R111, R161 ;  /* 0x000000a16f277220 */ /* 0x000fe20000410000 */
[-C--:B------:R-:W-:Y:S01]  /*a540*/  FMUL.FTZ R76, R76, R195.reuse ;  /* 0x000000c34c4c7220 */ /* 0x080fe20000410000 */
[----:B------:R-:W-:Y:S01]  /*a550*/  FMUL.FTZ R77, R77, R195 ;  /* 0x000000c34d4d7220 */ /* 0x000fe20000410000 */
[----:B------:R-:W-:Y:S01]  /*a560*/  MUFU.EX2 R143, R143 ;  /* 0x0000008f008f7308 */ /* 0x000fe20000000800 */
[-C--:B------:R-:W-:Y:S01]  /*a570*/  FMUL.FTZ R78, R78, R161.reuse ;  /* 0x000000a14e4e7220 */ /* 0x080fe20000410000 */
[----:B------:R-:W-:Y:S01]  /*a580*/  FMUL.FTZ R79, R79, R161 ;  /* 0x000000a14f4f7220 */ /* 0x000fe20000410000 */
[-C--:B------:R-:W-:Y:S01]  /*a590*/  FMUL.FTZ R84, R84, R195.reuse ;  /* 0x000000c354547220 */ /* 0x080fe20000410000 */
[----:B------:R-:W-:Y:S01]  /*a5a0*/  FMUL.FTZ R85, R85, R195 ;  /* 0x000000c355557220 */ /* 0x000fe20000410000 */
[-C--:B------:R-:W-:Y:S01]  /*a5b0*/  FMUL.FTZ R86, R86, R161.reuse ;  /* 0x000000a156567220 */ /* 0x080fe20000410000 */
[----:B------:R-:W-:Y:S01]  /*a5c0*/  FMUL.FTZ R87, R87, R161 ;  /* 0x000000a157577220 */ /* 0x000fe20000410000 */
[-C--:B------:R-:W-:Y:S01]  /*a5d0*/  FMUL.FTZ R92, R92, R195.reuse ;  /* 0x000000c35c5c7220 */ /* 0x080fe20000410000 */
[----:B------:R-:W2:Y:S01]  /*a5e0*/  MUFU.EX2 R139, R139 ;  /* 0x0000008b008b7308 */ /* 0x000ea20000000800 */
[----:B----4-:R-:W-:Y:S01]  /*a5f0*/  F2FP.F16.F32.PACK_AB R50, R127, R138 ;  /* 0x0000008a7f32723e */ /* 0x010fe200000000ff */
[----:B------:R-:W-:Y:S01]  /*a600*/  FMUL.FTZ R93, R93, R195 ;  /* 0x000000c35d5d7220 */ /* 0x000fe20000410000 */
[-C--:B------:R-:W-:Y:S01]  /*a610*/  FMUL.FTZ R94, R94, R161.reuse ;  /* 0x000000a15e5e7220 */ /* 0x080fe20000410000 */
[----:B------:R-:W-:Y:S01]  /*a620*/  FMUL.FTZ R95, R95, R161 ;  /* 0x000000a15f5f7220 */ /* 0x000fe20000410000 */
[-C--:B------:R-:W-:Y:S01]  /*a630*/  FMUL.FTZ R96, R96, R195.reuse ;  /* 0x000000c360607220 */ /* 0x080fe20000410000 */
[----:B------:R-:W-:Y:S01]  /*a640*/  FMUL.FTZ R97, R97, R195 ;  /* 0x000000c361617220 */ /* 0x000fe20000410000 */
[-C--:B------:R-:W-:Y:S01]  /*a650*/  FMUL.FTZ R98, R98, R161.reuse ;  /* 0x000000a162627220 */ /* 0x080fe20000410000 */
        /* <DEDUP_REMOVED lines=23> */
[--C-:B------:R-:W-:Y:S01]  /*a7d0*/  FFMA.FTZ R166, R200, UR12, -R125.reuse ;  /* 0x0000000cc8a67c23 */ /* 0x100fe2000801087d */
[----:B------:R-:W2:Y:S01]  /*a7e0*/  MUFU.EX2 R63, R63 ;  /* 0x0000003f003f7308 */ /* 0x000ea20000000800 */
[----:B----4-:R-:W-:Y:S01]  /*a7f0*/  F2FP.F16.F32.PACK_AB R51, R126, R137 ;  /* 0x000000897e33723e */ /* 0x010fe200000000ff */
[--C-:B------:R-:W-:Y:S01]  /*a800*/  FFMA.FTZ R162, R198, UR12, -R125.reuse ;  /* 0x0000000cc6a27c23 */ /* 0x100fe2000801087d */
[--C-:B------:R-:W-:Y:S01]  /*a810*/  FFMA.FTZ R198, R159, UR12, -R140.reuse ;  /* 0x0000000c9fc67c23 */ /* 0x100fe2000801088c */
[--C-:B------:R-:W-:Y:S01]  /*a820*/  FFMA.FTZ R200, R157, UR12, -R140.reuse ;  /* 0x0000000c9dc87c23 */ /* 0x100fe2000801088c */
[--C-:B------:R-:W-:Y:S01]  /*a830*/  FFMA.FTZ R159, R154, UR12, -R125.reuse ;  /* 0x0000000c9a9f7c23 */ /* 0x100fe2000801087d */
[--C-:B------:R-:W-:Y:S01]  /*a840*/  FFMA.FTZ R155, R155, UR12, -R140.reuse ;  /* 0x0000000c9b9b7c23 */ /* 0x100fe2000801088c */
[----:B------:R-:W-:Y:S01]  /*a850*/  FFMA.FTZ R153, R153, UR12, -R140 ;  /* 0x0000000c99997c23 */ /* 0x000fe2000801088c */
[C---:B-1----:R-:W-:Y:S01]  /*a860*/  HMMA.16816.F32 R4, R48.reuse, R8, R4 ;  /* 0x000000083004723c */ /* 0x042fe20000001804 */
[----:B------:R-:W-:Y:S01]  /*a870*/  MUFU.EX2 R61, R61 ;  /* 0x0000003d003d7308 */ /* 0x000fe20000000800 */
[--C-:B------:R-:W-:Y:S01]  /*a880*/  FFMA.FTZ R154, R156, UR12, -R125.reuse ;  /* 0x0000000c9c9a7c23 */ /* 0x100fe2000801087d */
[--C-:B------:R-:W-:Y:S01]  /*a890*/  FFMA.FTZ R157, R158, UR12, -R125.reuse ;  /* 0x0000000c9e9d7c23 */ /* 0x100fe2000801087d */
[----:B------:R-:W-:Y:S01]  /*a8a0*/  FFMA.FTZ R160, R160, UR12, -R125 ;  /* 0x0000000ca0a07c23 */ /* 0x000fe2000801087d */
[----:B------:R-:W-:Y:S01]  /*a8b0*/  FFMA.FTZ R81, R193, R195, R202 ;  /* 0x000000c3c1517223 */ /* 0x000fe200000100ca */
[C---:B------:R-:W-:Y:S01]  /*a8c0*/  HMMA.16816.F32 R8, R48.reuse, R10, R68 ;  /* 0x0000000a3008723c */ /* 0x040fe20000001844 */
[----:B------:R-:W1:Y:S01]  /*a8d0*/  LDSM.16.MT88.4 R68, [R168+0x9400] ;  /* 0x00940000a844783b */ /* 0x000e620000004200 */
[----:B------:R-:W-:Y:S01]  /*a8e0*/  FFMA.FTZ R194, R194, R161, R143 ;  /* 0x000000a1c2c27223 */ /* 0x000fe2000001008f */
[----:B------:R-:W-:Y:S01]  /*a8f0*/  MUFU.EX2 R2, R2 ;  /* 0x0000000200027308 */ /* 0x000fe20000000800 */
[--C-:B------:R-:W-:Y:S01]  /*a900*/  FFMA.FTZ R143, R135, UR12, -R140.reuse ;  /* 0x0000000c878f7c23 */ /* 0x100fe2000801088c */
[----:B------:R-:W-:Y:S01]  /*a910*/  FADD.FTZ R81, R142, R81 ;  /* 0x000000518e517221 */ /* 0x000fe20000010000 */
[C---:B------:R-:W-:Y:S01]  /*a920*/  HMMA.16816.F32 R12, R48.reuse, R16, R12 ;  /* 0x00000010300c723c */ /* 0x040fe2000000180c */
[--C-:B------:R-:W-:Y:S01]  /*a930*/  FFMA.FTZ R135, R141, UR12, -R140.reuse ;  /* 0x0000000c8d877c23 */ /* 0x100fe2000801088c */
[--C-:B------:R-:W-:Y:S01]  /*a940*/  FFMA.FTZ R158, R151, UR12, -R140.reuse ;  /* 0x0000000c979e7c23 */ /* 0x100fe2000801088c */
[--C-:B------:R-:W-:Y:S01]  /*a950*/  FFMA.FTZ R142, R152, UR12, -R140.reuse ;  /* 0x0000000c988e7c23 */ /* 0x100fe2000801088c */
[--C-:B------:R-:W-:Y:S01]  /*a960*/  FFMA.FTZ R141, R146, UR12, -R125.reuse ;  /* 0x0000000c928d7c23 */ /* 0x100fe2000801087d */
[----:B------:R-:W-:Y:S01]  /*a970*/  MUFU.EX2 R66, R66 ;  /* 0x0000004200427308 */ /* 0x000fe20000000800 */
[C---:B------:R-:W-:Y:S01]  /*a980*/  HMMA.16816.F32 R20, R48.reuse, R24, R20 ;  /* 0x000000183014723c */ /* 0x040fe20000001814 */
[----:B------:R-:W-:Y:S01]  /*a990*/  FFMA.FTZ R144, R144, UR12, -R125 ;  /* 0x0000000c90907c23 */ /* 0x000fe2000801087d */
[----:B------:R-:W-:Y:S01]  /*a9a0*/  FADD.FTZ R138, R138, R81 ;  /* 0x000000518a8a7221 */ /* 0x000fe20000010000 */
[--C-:B------:R-:W-:Y:S01]  /*a9b0*/  FFMA.FTZ R132, R132, UR12, -R140.reuse ;  /* 0x0000000c84847c23 */ /* 0x100fe2000801088c */
[----:B------:R-:W-:Y:S01]  /*a9c0*/  FFMA.FTZ R147, R147, UR12, -R140 ;  /* 0x0000000c93937c23 */ /* 0x000fe2000801088c */
[----:B------:R-:W-:Y:S01]  /*a9d0*/  FADD.FTZ R194, R139, R194 ;  /* 0x000000c28bc27221 */ /* 0x000fe20000010000 */
[C---:B------:R-:W-:Y:S01]  /*a9e0*/  HMMA.16816.F32 R28, R48.reuse, R32, R28 ;  /* 0x00000020301c723c */ /* 0x040fe2000000181c */
[----:B------:R-:W4:Y:S01]  /*a9f0*/  MUFU.EX2 R59, R59 ;  /* 0x0000003b003b7308 */ /* 0x000f220000000800 */
[----:B------:R-:W-:Y:S01]  /*aa00*/  FADD.FTZ R127, R127, R138 ;  /* 0x0000008a7f7f7221 */ /* 0x000fe20000010000 */
[----:B------:R-:W-:Y:S01]  /*aa10*/  FADD.FTZ R137, R137, R194 ;  /* 0x000000c289897221 */ /* 0x000fe20000010000 */
[--C-:B------:R-:W-:Y:S01]  /*aa20*/  FFMA.FTZ R133, R133, UR12, -R140.reuse ;  /* 0x0000000c85857c23 */ /* 0x100fe2000801088c */
[--C-:B------:R-:W-:Y:S01]  /*aa30*/  FFMA.FTZ R134, R134, UR12, -R140.reuse ;  /* 0x0000000c86867c23 */ /* 0x100fe2000801088c */
[----:B------:R-:W-:Y:S01]  /*aa40*/  HMMA.16816.F32 R36, R48, R40, R36 ;  /* 0x000000283024723c */ /* 0x000fe20000001824 */
[----:B------:R-:W-:Y:S01]  /*aa50*/  FFMA.FTZ R194, R117, UR12, -R125 ;  /* 0x0000000c75c27c23 */ /* 0x000fe2000801087d */
[--C-:B------:R-:W-:Y:S01]  /*aa60*/  FFMA.FTZ R149, R149, UR12, -R140.reuse ;  /* 0x0000000c95957c23 */ /* 0x100fe2000801088c */
[----:B------:R-:W-:Y:S01]  /*aa70*/  MUFU.EX2 R57, R57 ;  /* 0x0000003900397308 */ /* 0x000fe20000000800 */
[----:B------:R-:W-:-:S02]  /*aa80*/  FFMA.FTZ R136, R136, UR12, -R140 ;  /* 0x0000000c88887c23 */ /* 0x000fc4000801088c */
[C---:B------:R-:W-:Y:S01]  /*aa90*/  HMMA.16816.F32 R16, R48.reuse, R18, R76 ;  /* 0x000000123010723c */ /* 0x040fe2000000184c */
[----:B------:R-:W5:Y:S04]  /*aaa0*/  LDSM.16.MT88.4 R76, [R168+0xb400] ;  /* 0x00b40000a84c783b */ /* 0x000f680000004200 */
[----:B------:R-:W3:Y:S01]  /*aab0*/  MUFU.EX2 R0, R0 ;  /* 0x0000000000007308 */ /* 0x000ee20000000800 */
[C---:B------:R-:W-:Y:S01]  /*aac0*/  HMMA.16816.F32 R24, R48.reuse, R26, R84 ;  /* 0x0000001a3018723c */ /* 0x040fe20000001854 */
[----:B------:R-:W-:Y:S05]  /*aad0*/  LDSM.16.MT88.4 R84, [R170+0xc400] ;  /* 0x00c40000aa54783b */ /* 0x000fea0000004200 */
[C---:B------:R-:W-:Y:S01]  /*aae0*/  HMMA.16816.F32 R32, R48.reuse, R34, R92 ;  /* 0x000000223020723c */ /* 0x040fe2000000185c */
[----:B------:R-:W-:Y:S01]  /*aaf0*/  MUFU.EX2 R129, R129 ;  /* 0x0000008100817308 */ /* 0x000fe20000000800 */
[----:B------:R-:W-:Y:S04]  /*ab00*/  LDSM.16.MT88.4 R92, [R168+0xc400] ;  /* 0x00c40000a85c783b */ /* 0x000fe80000004200 */
[C---:B------:R-:W-:Y:S01]  /*ab10*/  HMMA.16816.F32 R40, R48.reuse, R42, R96 ;  /* 0x0000002a3028723c */ /* 0x040fe20000001860 */
[----:B------:R-:W-:Y:S02]  /*ab20*/  LDSM.16.MT88.4 R96, [R170+0xe400] ;  /* 0x00e40000aa60783b */ /* 0x000fe40000004200 */
[----:B------:R-:W5:Y:S03]  /*ab30*/  MUFU.EX2 R124, R124 ;  /* 0x0000007c007c7308 */ /* 0x000f660000000800 */
[C---:B------:R-:W-:Y:S05]  /*ab40*/  HMMA.16816.F32 R44, R48.reuse, R52, R44 ;  /* 0x00000034302c723c */ /* 0x040fea000000182c */
[----:B------:R-:W-:Y:S01]  /*ab50*/  MUFU.EX2 R121, R121 ;  /* 0x0000007900797308 */ /* 0x000fe20000000800 */
[----:B------:R-:W-:Y:S01]  /*ab60*/  HMMA.16816.F32 R48, R48, R54, R104 ;  /* 0x000000363030723c */ /* 0x000fe20000001868 */
[----:B--2---:R-:W-:Y:S01]  /*ab70*/  F2FP.F16.F32.PACK_AB R52, R63, R128 ;  /* 0x000000803f34723e */ /* 0x004fe200000000ff */
[----:B------:R-:W-:Y:S01]  /*ab80*/  FADD.FTZ R128, R128, R127 ;  /* 0x0000007f80807221 */ /* 0x000fe20000010000 */
[----:B----4-:R-:W-:-:S03]  /*ab90*/  F2FP.F16.F32.PACK_AB R53, R59, R66 ;  /* 0x000000423b35723e */ /* 0x010fc600000000ff */
[----:B------:R-:W-:Y:S01]  /*aba0*/  FADD.FTZ R128, R63, R128 ;  /* 0x000000803f807221 */ /* 0x000fe20000010000 */
[----:B------:R-:W-:Y:S01]  /*abb0*/  F2FP.F16.F32.PACK_AB R54, R2, R61 ;  /* 0x0000003d0236723e */ /* 0x000fe200000000ff */
[----:B------:R-:W-:Y:S01]  /*abc0*/  MUFU.EX2 R120, R120 ;  /* 0x0000007800787308 */ /* 0x000fe20000000800 */
[----:B---3--:R-:W-:Y:S01]  /*abd0*/  F2FP.F16.F32.PACK_AB R55, R0, R57 ;  /* 0x000000390037723e */ /* 0x008fe200000000ff */
[----:B------:R-:W-:-:S04]  /*abe0*/  FADD.FTZ R61, R61, R128 ;  /* 0x000000803d3d7221 */ /* 0x000fc80000010000 */
[----:B------:R-:W-:Y:S02]  /*abf0*/  FADD.FTZ R2, R2, R61 ;  /* 0x0000003d02027221 */ /* 0x000fe40000010000 */
[C---:B------:R-:W-:Y:S01]  /*ac00*/  HMMA.16816.F32 R4, R52.reuse, R72, R4 ;  /* 0x000000483404723c */ /* 0x040fe20000001804 */
[----:B------:R-:W-:Y:S05]  /*ac10*/  MUFU.EX2 R123, R123 ;  /* 0x0000007b007b7308 */ /* 0x000fea0000000800 */
[C---:B------:R-:W-:Y:S01]  /*ac20*/  HMMA.16816.F32 R8, R52.reuse, R74, R8 ;  /* 0x0000004a3408723c */ /* 0x040fe20000001808 */
[----:B------:R-:W2:Y:S02]  /*ac30*/  LDSM.16.MT88.4 R72, [R170+0xb400] ;  /* 0x00b40000aa48783b */ /* 0x000ea40000004200 */
[----:B------:R-:W3:Y:S03]  /*ac40*/  MUFU.EX2 R122, R122 ;  /* 0x0000007a007a7308 */ /* 0x000ee60000000800 */
[C---:B-1----:R-:W-:Y:S05]  /*ac50*/  HMMA.16816.F32 R12, R52.reuse, R68, R12 ;  /* 0x00000044340c723c */ /* 0x042fea000000180c */
[----:B------:R-:W-:Y:S01]  /*ac60*/  MUFU.EX2 R119, R119 ;  /* 0x0000007700777308 */ /* 0x000fe20000000800 */
[C---:B------:R-:W-:Y:S01]  /*ac70*/  HMMA.16816.F32 R16, R52.reuse, R70, R16 ;  /* 0x000000463410723c */ /* 0x040fe20000001810 */
[----:B------:R-:W1:Y:S05]  /*ac80*/  LDSM.16.MT88.4 R68, [R170+0xd400] ;  /* 0x00d40000aa44783b */ /* 0x000e6a0000004200 */
[C---:B-----5:R-:W-:Y:S01]  /*ac90*/  HMMA.16816.F32 R28, R52.reuse, R76, R28 ;  /* 0x0000004c341c723c */ /* 0x060fe2000000181c */
[----:B------:R-:W4:Y:S05]  /*aca0*/  MUFU.EX2 R118, R118 ;  /* 0x0000007600767308 */ /* 0x000f2a0000000800 */
[C---:B------:R-:W-:Y:S01]  /*acb0*/  HMMA.16816.F32 R32, R52.reuse, R78, R32 ;  /* 0x0000004e3420723c */ /* 0x040fe20000001820 */
[----:B------:R-:W-:Y:S02]  /*acc0*/  LDSM.16.MT88.4 R76, [R170+0x9800] ;  /* 0x00980000aa4c783b */ /* 0x000fe40000004200 */
[----:B------:R-:W-:Y:S08]  /*acd0*/  MUFU.EX2 R190, R190 ;  /* 0x000000be00be7308 */ /* 0x000ff00000000800 */
[----:B------:R-:W-:Y:S01]  /*ace0*/  MUFU.EX2 R189, R189 ;  /* 0x000000bd00bd7308 */ /* 0x000fe20000000800 */
[C---:B--2---:R-:W-:Y:S07]  /*acf0*/  HMMA.16816.F32 R20, R52.reuse, R72, R20 ;  /* 0x000000483414723c */ /* 0x044fee0000001814 */
[----:B------:R-:W-:Y:S01]  /*ad00*/  MUFU.EX2 R165, R165 ;  /* 0x000000a500a57308 */ /* 0x000fe20000000800 */
[C---:B------:R-:W-:Y:S01]  /*ad10*/  HMMA.16816.F32 R24, R52.reuse, R74, R24 ;  /* 0x0000004a3418723c */ /* 0x040fe20000001818 */
[----:B------:R-:W2:Y:S06]  /*ad20*/  LDSM.16.MT88.4 R72, [R168+0xd400] ;  /* 0x00d40000a848783b */ /* 0x000eac0000004200 */
[----:B------:R-:W-:Y:S01]  /*ad30*/  MUFU.EX2 R164, R164 ;  /* 0x000000a400a47308 */ /* 0x000fe20000000800 */
[C---:B-1----:R-:W-:Y:S06]  /*ad40*/  HMMA.16816.F32 R36, R52.reuse, R68, R36 ;  /* 0x000000443424723c */ /* 0x042fec0000001824 */
[C---:B------:R-:W-:Y:S01]  /*ad50*/  HMMA.16816.F32 R40, R52.reuse, R70, R40 ;  /* 0x000000463428723c */ /* 0x040fe20000001828 */
[----:B------:R-:W1:Y:S01]  /*ad60*/  LDSM.16.MT88.4 R68, [R168+0x9800] ;  /* 0x00980000a844783b */ /* 0x000e620000004200 */
[----:B------:R-:W-:Y:S08]  /*ad70*/  MUFU.EX2 R167, R167 ;  /* 0x000000a700a77308 */ /* 0x000ff00000000800 */
[----:B------:R-:W-:Y:S08]  /*ad80*/  MUFU.EX2 R166, R166 ;  /* 0x000000a600a67308 */ /* 0x000ff00000000800 */
[----:B------:R-:W-:Y:S08]  /*ad90*/  MUFU.EX2 R163, R163 ;  /* 0x000000a300a37308 */ /* 0x000ff00000000800 */
[----:B------:R-:W-:Y:S01]  /*ada0*/  MUFU.EX2 R162, R162 ;  /* 0x000000a200a27308 */ /* 0x000fe20000000800 */
[C---:B--2---:R-:W-:Y:S07]  /*adb0*/  HMMA.16816.F32 R44, R52.reuse, R72, R44 ;  /* 0x00000048342c723c */ /* 0x044fee000000182c */
[----:B------:R-:W-:Y:S01]  /*adc0*/  MUFU.EX2 R155, R155 ;  /* 0x0000009b009b7308 */ /* 0x000fe20000000800 */
[----:B------:R-:W-:Y:S01]  /*add0*/  HMMA.16816.F32 R48, R52, R74, R48 ;  /* 0x0000004a3430723c */ /* 0x000fe20000001830 */
[----:B------:R-:W2:Y:S06]  /*ade0*/  LDSM.16.MT88.4 R72, [R168+0xb800] ;  /* 0x00b80000a848783b */ /* 0x000eac0000004200 */
[----:B------:R-:W-:Y:S01]  /*adf0*/  F2FP.F16.F32.PACK_AB R52, R124, R129 ;  /* 0x000000817c34723e */ /* 0x000fe200000000ff */
[----:B------:R-:W5:Y:S01]  /*ae00*/  MUFU.EX2 R198, R198 ;  /* 0x000000c600c67308 */ /* 0x000f620000000800 */
[----:B---3--:R-:W-:Y:S01]  /*ae10*/  F2FP.F16.F32.PACK_AB R53, R122, R123 ;  /* 0x0000007b7a35723e */ /* 0x008fe200000000ff */
[----:B------:R-:W-:Y:S01]  /*ae20*/  FADD.FTZ R129, R129, R2 ;  /* 0x0000000281817221 */ /* 0x000fe20000010000 */
[----:B------:R-:W-:-:S02]  /*ae30*/  F2FP.F16.F32.PACK_AB R54, R120, R121 ;  /* 0x000000797836723e */ /* 0x000fc400000000ff */
[----:B----4-:R-:W-:Y:S01]  /*ae40*/  F2FP.F16.F32.PACK_AB R55, R118, R119 ;  /* 0x000000777637723e */ /* 0x010fe200000000ff */
[----:B------:R-:W-:Y:S02]  /*ae50*/  FADD.FTZ R124, R124, R129 ;  /* 0x000000817c7c7221 */ /* 0x000fe40000010000 */
[----:B------:R-:W-:Y:S04]  /*ae60*/  MUFU.EX2 R153, R153 ;  /* 0x0000009900997308 */ /* 0x000fe80000000800 */
[C---:B------:R-:W-:Y:S04]  /*ae70*/  HMMA.16816.F32 R4, R52.reuse, R76, R4 ;  /* 0x0000004c3404723c */ /* 0x040fe80000001804 */
[----:B------:R-:W3:Y:S01]  /*ae80*/  MUFU.EX2 R200, R200 ;  /* 0x000000c800c87308 */ /* 0x000ee20000000800 */
[----:B-----5:R-:W-:Y:S01]  /*ae90*/  F2FP.F16.F32.PACK_AB R104, R198, R155 ;  /* 0x0000009bc668723e */ /* 0x020fe200000000ff */
[C---:B------:R-:W-:Y:S01]  /*aea0*/  HMMA.16816.F32 R8, R52.reuse, R78, R8 ;  /* 0x0000004e3408723c */ /* 0x040fe20000001808 */
[----:B------:R-:W4:Y:S05]  /*aeb0*/  LDSM.16.MT88.4 R76, [R170+0xb800] ;  /* 0x00b80000aa4c783b */ /* 0x000f2a0000004200 */
[C---:B-1----:R-:W-:Y:S01]  /*aec0*/  HMMA.16816.F32 R12, R52.reuse, R68, R12 ;  /* 0x00000044340c723c */ /* 0x042fe2000000180c */
[----:B------:R-:W-:Y:S05]  /*aed0*/  MUFU.EX2 R159, R159 ;  /* 0x0000009f009f7308 */ /* 0x000fea0000000800 */
[----:B------:R-:W-:Y:S01]  /*aee0*/  HMMA.16816.F32 R16, R52, R70, R16 ;  /* 0x000000463410723c */ /* 0x000fe20000001810 */
[----:B------:R-:W1:Y:S02]  /*aef0*/  LDSM.16.MT88.4 R68, [R168+0xd800] ;  /* 0x00d80000a844783b */ /* 0x000e640000004200 */
[----:B------:R-:W5:Y:S01]  /*af00*/  MUFU.EX2 R156, R160 ;  /* 0x000000a0009c7308 */ /* 0x000f620000000800 */
[----:B---3--:R-:W-:-:S02]  /*af10*/  F2FP.F16.F32.PACK_AB R106, R200, R153 ;  /* 0x00000099c86a723e */ /* 0x008fc400000000ff */
[C---:B--2---:R-:W-:Y:S05]  /*af20*/  HMMA.16816.F32 R28, R52.reuse, R72, R28 ;  /* 0x00000048341c723c */ /* 0x044fea000000181c */
[----:B------:R-:W-:Y:S01]  /*af30*/  MUFU.EX2 R154, R154 ;  /* 0x0000009a009a7308 */ /* 0x000fe20000000800 */
[----:B------:R-:W-:Y:S01]  /*af40*/  HMMA.16816.F32 R32, R52, R74, R32 ;  /* 0x0000004a3420723c */ /* 0x000fe20000001820 */
[----:B------:R-:W-:Y:S06]  /*af50*/  LDSM.16.MT88.4 R72, [R170+0x9c00] ;  /* 0x009c0000aa48783b */ /* 0x000fec0000004200 */
[----:B------:R-:W2:Y:S01]  /*af60*/  MUFU.EX2 R157, R157 ;  /* 0x0000009d009d7308 */ /* 0x000ea20000000800 */
[----:B-----5:R-:W-:-:S07]  /*af70*/  F2FP.F16.F32.PACK_AB R105, R156, R159 ;  /* 0x0000009f9c69723e */ /* 0x020fce00000000ff */
[----:B------:R-:W-:Y:S01]  /*af80*/  MUFU.EX2 R143, R143 ;  /* 0x0000008f008f7308 */ /* 0x000fe20000000800 */
[C---:B----4-:R-:W-:Y:S06]  /*af90*/  HMMA.16816.F32 R20, R52.reuse, R76, R20 ;  /* 0x0000004c3414723c */ /* 0x050fec0000001814 */
[C---:B------:R-:W-:Y:S01]  /*afa0*/  HMMA.16816.F32 R24, R52.reuse, R78, R24 ;  /* 0x0000004e3418723c */ /* 0x040fe20000001818 */
[----:B------:R-:W3:Y:S01]  /*afb0*/  LDSM.16.MT88.4 R76, [R170+0xd800] ;  /* 0x00d80000aa4c783b */ /* 0x000ee20000004200 */
[----:B--2---:R-:W-:Y:S01]  /*afc0*/  F2FP.F16.F32.PACK_AB R107, R157, R154 ;  /* 0x0000009a9d6b723e */ /* 0x004fe200000000ff */
[----:B------:R-:W2:Y:S03]  /*afd0*/  MUFU.EX2 R158, R158 ;  /* 0x0000009e009e7308 */ /* 0x000ea60000000800 */
[C---:B-1----:R-:W-:Y:S05]  /*afe0*/  HMMA.16816.F32 R44, R52.reuse, R68, R44 ;  /* 0x00000044342c723c */ /* 0x042fea000000182c */
[----:B------:R-:W-:Y:S01]  /*aff0*/  MUFU.EX2 R135, R135 ;  /* 0x0000008700877308 */ /* 0x000fe20000000800 */
[C---:B------:R-:W-:Y:S01]  /*b000*/  HMMA.16816.F32 R48, R52.reuse, R70, R48 ;  /* 0x000000463430723c */ /* 0x040fe20000001830 */
[----:B------:R-:W1:Y:S06]  /*b010*/  LDSM.16.MT88.4 R68, [R168+0x9c00] ;  /* 0x009c0000a844783b */ /* 0x000e6c0000004200 */
[----:B------:R-:W4:Y:S08]  /*b020*/  MUFU.EX2 R142, R142 ;  /* 0x0000008e008e7308 */ /* 0x000f300000000800 */
[----:B------:R-:W-:Y:S08]  /*b030*/  MUFU.EX2 R141, R141 ;  /* 0x0000008d008d7308 */ /* 0x000ff00000000800 */
[----:B------:R-:W-:Y:S01]  /*b040*/  MUFU.EX2 R133, R133 ;  /* 0x0000008500857308 */ /* 0x000fe20000000800 */
[C---:B---3--:R-:W-:Y:S07]  /*b050*/  HMMA.16816.F32 R36, R52.reuse, R76, R36 ;  /* 0x0000004c3424723c */ /* 0x048fee0000001824 */
[----:B------:R-:W-:Y:S01]  /*b060*/  MUFU.EX2 R134, R134 ;  /* 0x0000008600867308 */ /* 0x000fe20000000800 */
[----:B------:R-:W-:Y:S01]  /*b070*/  HMMA.16816.F32 R40, R52, R78, R40 ;  /* 0x0000004e3428723c */ /* 0x000fe20000001828 */
[----:B------:R-:W3:Y:S06]  /*b080*/  LDSM.16.MT88.4 R76, [R170+0xbc00] ;  /* 0x00bc0000aa4c783b */ /* 0x000eec0000004200 */
[----:B------:R-:W-:Y:S01]  /*b090*/  MUFU.EX2 R193, R136 ;  /* 0x0000008800c17308 */ /* 0x000fe20000000800 */
[----:B------:R-:W-:-:S02]  /*b0a0*/  F2FP.F16.F32.PACK_AB R52, R189, R190 ;  /* 0x000000bebd34723e */ /* 0x000fc400000000ff */
[----:B------:R-:W-:Y:S02]  /*b0b0*/  F2FP.F16.F32.PACK_AB R53, R166, R167 ;  /* 0x000000a7a635723e */ /* 0x000fe400000000ff */
[----:B------:R-:W-:-:S03]  /*b0c0*/  F2FP.F16.F32.PACK_AB R54, R164, R165 ;  /* 0x000000a5a436723e */ /* 0x000fc600000000ff */
[----:B------:R-:W-:Y:S01]  /*b0d0*/  MUFU.EX2 R194, R194 ;  /* 0x000000c200c27308 */ /* 0x000fe20000000800 */
[----:B------:R-:W-:-:S07]  /*b0e0*/  F2FP.F16.F32.PACK_AB R55, R162, R163 ;  /* 0x000000a3a237723e */ /* 0x000fce00000000ff */
[C---:B-1----:R-:W-:Y:S06]  /*b0f0*/  HMMA.16816.F32 R12, R52.reuse, R68, R12 ;  /* 0x00000044340c723c */ /* 0x042fec000000180c */
[C---:B------:R-:W-:Y:S01]  /*b100*/  HMMA.16816.F32 R16, R52.reuse, R70, R16 ;  /* 0x000000463410723c */ /* 0x040fe20000001810 */
[----:B------:R-:W1:Y:S05]  /*b110*/  LDSM.16.MT88.4 R68, [R170+0xdc00] ;  /* 0x00dc0000aa44783b */ /* 0x000e6a0000004200 */
[C---:B------:R-:W-:Y:S06]  /*b120*/  HMMA.16816.F32 R4, R52.reuse, R72, R4 ;  /* 0x000000483404723c */ /* 0x040fec0000001804 */
[C---:B------:R-:W-:Y:S01]  /*b130*/  HMMA.16816.F32 R8, R52.reuse, R74, R8 ;  /* 0x0000004a3408723c */ /* 0x040fe20000001808 */
[----:B------:R-:W5:Y:S05]  /*b140*/  LDSM.16.MT88.4 R72, [R168+0xbc00] ;  /* 0x00bc0000a848783b */ /* 0x000f6a0000004200 */
[C---:B---3--:R-:W-:Y:S06]  /*b150*/  HMMA.16816.F32 R20, R52.reuse, R76, R20 ;  /* 0x0000004c3414723c */ /* 0x048fec0000001814 */
[C---:B------:R-:W-:Y:S01]  /*b160*/  HMMA.16816.F32 R24, R52.reuse, R78, R24 ;  /* 0x0000004e3418723c */ /* 0x040fe20000001818 */
[----:B------:R-:W3:Y:S05]  /*b170*/  LDSM.16.MT88.4 R76, [R168+0xa000] ;  /* 0x00a00000a84c783b */ /* 0x000eea0000004200 */
[C---:B-1----:R-:W-:Y:S06]  /*b180*/  HMMA.16816.F32 R36, R52.reuse, R68, R36 ;  /* 0x000000443424723c */ /* 0x042fec0000001824 */
[C---:B------:R-:W-:Y:S01]  /*b190*/  HMMA.16816.F32 R40, R52.reuse, R70, R40 ;  /* 0x000000463428723c */ /* 0x040fe20000001828 */
[----:B------:R-:W1:Y:S05]  /*b1a0*/  LDSM.16.MT88.4 R68, [R168+0xdc00] ;  /* 0x00dc0000a844783b */ /* 0x000e6a0000004200 */
[C---:B-----5:R-:W-:Y:S06]  /*b1b0*/  HMMA.16816.F32 R28, R52.reuse, R72, R28 ;  /* 0x00000048341c723c */ /* 0x060fec000000181c */
[----:B------:R-:W-:Y:S01]  /*b1c0*/  HMMA.16816.F32 R32, R52, R74, R32 ;  /* 0x0000004a3420723c */ /* 0x000fe20000001820 */
[----:B------:R-:W5:Y:S05]  /*b1d0*/  LDSM.16.MT88.4 R72, [R170+0xa000] ;  /* 0x00a00000aa48783b */ /* 0x000f6a0000004200 */
[C---:B---3--:R-:W-:Y:S06]  /*b1e0*/  HMMA.16816.F32 R12, R104.reuse, R76, R12 ;  /* 0x0000004c680c723c */ /* 0x048fec000000180c */
[----:B------:R-:W-:Y:S01]  /*b1f0*/  HMMA.16816.F32 R16, R104, R78, R16 ;  /* 0x0000004e6810723c */ /* 0x000fe20000001810 */
[----:B------:R-:W-:Y:S05]  /*b200*/  LDSM.16.MT88.4 R76, [R168+0xa400] ;  /* 0x00a40000a84c783b */ /* 0x000fea0000004200 */
[C---:B-1----:R-:W-:Y:S06]  /*b210*/  HMMA.16816.F32 R44, R52.reuse, R68, R44 ;  /* 0x00000044342c723c */ /* 0x042fec000000182c */
[----:B------:R-:W-:Y:S01]  /*b220*/  HMMA.16816.F32 R48, R52, R70, R48 ;  /* 0x000000463430723c */ /* 0x000fe20000001830 */
[----:B------:R-:W1:Y:S04]  /*b230*/  LDSM.16.MT88.4 R52, [R168+0xc000] ;  /* 0x00c00000a834783b */ /* 0x000e680000004200 */
[----:B------:R-:W3:Y:S01]  /*b240*/  LDSM.16.MT88.4 R68, [R170+0xc000] ;  /* 0x00c00000aa44783b */ /* 0x000ee20000004200 */
[C---:B-----5:R-:W-:Y:S03]  /*b250*/  HMMA.16816.F32 R112, R104.reuse, R72, R4 ;  /* 0x000000486870723c */ /* 0x060fe60000001804 */
[----:B------:R-:W5:Y:S03]  /*b260*/  LDSM.16.MT88.4 R4, [R170+0xe000] ;  /* 0x00e00000aa04783b */ /* 0x000f660000004200 */
[C---:B------:R-:W-:Y:S06]  /*b270*/  HMMA.16816.F32 R8, R104.reuse, R74, R8 ;  /* 0x0000004a6808723c */ /* 0x040fec0000001808 */
[C---:B-1----:R-:W-:Y:S06]  /*b280*/  HMMA.16816.F32 R28, R104.reuse, R52, R28 ;  /* 0x00000034681c723c */ /* 0x042fec000000181c */
[C---:B------:R-:W-:Y:S01]  /*b290*/  HMMA.16816.F32 R32, R104.reuse, R54, R32 ;  /* 0x000000366820723c */ /* 0x040fe20000001820 */
[----:B------:R-:W1:Y:S05]  /*b2a0*/  LDSM.16.MT88.4 R52, [R168+0xe000] ;  /* 0x00e00000a834783b */ /* 0x000e6a0000004200 */
[C---:B---3--:R-:W-:Y:S06]  /*b2b0*/  HMMA.16816.F32 R20, R104.reuse, R68, R20 ;  /* 0x000000446814723c */ /* 0x048fec0000001814 */
[C---:B------:R-:W-:Y:S01]  /*b2c0*/  HMMA.16816.F32 R24, R104.reuse, R70, R24 ;  /* 0x000000466818723c */ /* 0x040fe20000001818 */
[----:B------:R-:W3:Y:S05]  /*b2d0*/  LDSM.16.MT88.4 R68, [R170+0xa400] ;  /* 0x00a40000aa44783b */ /* 0x000eea0000004200 */
[C---:B-----5:R-:W-:Y:S06]  /*b2e0*/  HMMA.16816.F32 R36, R104.reuse, R4, R36 ;  /* 0x000000046824723c */ /* 0x060fec0000001824 */
[----:B------:R-:W-:Y:S01]  /*b2f0*/  HMMA.16816.F32 R40, R104, R6, R40 ;  /* 0x000000066828723c */ /* 0x000fe20000001828 */
[----:B--2---:R-:W-:-:S06]  /*b300*/  F2FP.F16.F32.PACK_AB R4, R158, R143 ;  /* 0x0000008f9e04723e */ /* 0x004fcc00000000ff */
[----:B----4-:R-:W-:Y:S01]  /*b310*/  F2FP.F16.F32.PACK_AB R6, R142, R135 ;  /* 0x000000878e06723e */ /* 0x010fe200000000ff */
[C---:B-1----:R-:W-:Y:S06]  /*b320*/  HMMA.16816.F32 R44, R104.reuse, R52, R44 ;  /* 0x00000034682c723c */ /* 0x042fec000000182c */
[----:B------:R-:W-:Y:S01]  /*b330*/  HMMA.16816.F32 R104, R104, R54, R48 ;  /* 0x000000366868723c */ /* 0x000fe20000001830 */
[--C-:B------:R-:W-:Y:S01]  /*b340*/  FFMA.FTZ R52, R150, UR12, -R125.reuse ;  /* 0x0000000c96347c23 */ /* 0x100fe2000801087d */
[----:B------:R-:W-:Y:S05]  /*b350*/  MUFU.EX2 R48, R144 ;  /* 0x0000009000307308 */ /* 0x000fea0000000800 */
[----:B------:R-:W-:Y:S01]  /*b360*/  FFMA.FTZ R49, R148, UR12, -R125 ;  /* 0x0000000c94317c23 */ /* 0x000fe2000801087d */
[--C-:B------:R-:W-:Y:S01]  /*b370*/  FFMA.FTZ R50, R131, UR12, -R140.reuse ;  /* 0x0000000c83327c23 */ /* 0x100fe2000801088c */
[----:B------:R-:W-:Y:S01]  /*b380*/  FFMA.FTZ R51, R145, UR12, -R140 ;  /* 0x0000000c91337c23 */ /* 0x000fe2000801088c */
[----:B------:R-:W1:Y:S08]  /*b390*/  MUFU.EX2 R52, R52 ;  /* 0x0000003400347308 */ /* 0x000e700000000800 */
[----:B------:R-:W2:Y:S08]  /*b3a0*/  MUFU.EX2 R49, R49 ;  /* 0x0000003100317308 */ /* 0x000eb00000000800 */
[----:B------:R-:W-:Y:S01]  /*b3b0*/  MUFU.EX2 R50, R50 ;  /* 0x0000003200327308 */ /* 0x000fe20000000800 */
[----:B-1----:R-:W-:-:S07]  /*b3c0*/  F2FP.F16.F32.PACK_AB R5, R52, R141 ;  /* 0x0000008d3405723e */ /* 0x002fce00000000ff */
[----:B------:R-:W1:Y:S01]  /*b3d0*/  MUFU.EX2 R51, R51 ;  /* 0x0000003300337308 */ /* 0x000e620000000800 */
[----:B--2---:R-:W-:-:S07]  /*b3e0*/  F2FP.F16.F32.PACK_AB R7, R49, R48 ;  /* 0x000000303107723e */ /* 0x004fce00000000ff */
[C---:B---3--:R-:W-:Y:S06]  /*b3f0*/  HMMA.16816.F32 R112, R4.reuse, R68, R112 ;  /* 0x000000440470723c */ /* 0x048fec0000001870 */
[C---:B------:R-:W-:Y:S01]  /*b400*/  HMMA.16816.F32 R68, R4.reuse, R70, R8 ;  /* 0x000000460444723c */ /* 0x040fe20000001808 */
[----:B------:R-:W2:Y:S05]  /*b410*/  LDSM.16.MT88.4 R8, [R168+0xe400] ;  /* 0x00e40000a808783b */ /* 0x000eaa0000004200 */
[C---:B------:R-:W-:Y:S01]  /*b420*/  HMMA.16816.F32 R80, R4.reuse, R84, R20 ;  /* 0x000000540450723c */ /* 0x040fe20000001814 */
[----:B------:R-:W3:Y:S05]  /*b430*/  LDSM.16.MT88.4 R20, [R168+0xa800] ;  /* 0x00a80000a814783b */ /* 0x000eea0000004200 */
[C---:B------:R-:W-:Y:S01]  /*b440*/  HMMA.16816.F32 R88, R4.reuse, R92, R28 ;  /* 0x0000005c0458723c */ /* 0x040fe2000000181c */
[----:B------:R-:W-:Y:S05]  /*b450*/  MUFU.EX2 R29, R132 ;  /* 0x00000084001d7308 */ /* 0x000fea0000000800 */
[C---:B------:R-:W-:Y:S01]  /*b460*/  HMMA.16816.F32 R92, R4.reuse, R94, R32 ;  /* 0x0000005e045c723c */ /* 0x040fe20000001820 */
[--C-:B------:R-:W-:Y:S01]  /*b470*/  FFMA.FTZ R30, R64, UR12, -R125.reuse ;  /* 0x0000000c401e7c23 */ /* 0x100fe2000801087d */
[--C-:B------:R-:W-:Y:S01]  /*b480*/  FFMA.FTZ R31, R62, UR12, -R125.reuse ;  /* 0x0000000c3e1f7c23 */ /* 0x100fe2000801087d */
[----:B------:R-:W-:Y:S03]  /*b490*/  MUFU.EX2 R28, R147 ;  /* 0x00000093001c7308 */ /* 0x000fe60000000800 */
[C---:B------:R-:W-:Y:S01]  /*b4a0*/  HMMA.16816.F32 R72, R4.reuse, R76, R12 ;  /* 0x0000004c0448723c */ /* 0x040fe2000000180c */
[--C-:B------:R-:W-:Y:S01]  /*b4b0*/  FFMA.FTZ R33, R67, UR12, -R125.reuse ;  /* 0x0000000c43217c23 */ /* 0x100fe2000801087d */
[--C-:B------:R-:W-:Y:S01]  /*b4c0*/  FFMA.FTZ R32, R116, UR12, -R125.reuse ;  /* 0x0000000c74207c23 */ /* 0x100fe2000801087d */
[----:B------:R-:W-:Y:S01]  /*b4d0*/  LDSM.16.MT88.4 R12, [R168+0xc800] ;  /* 0x00c80000a80c783b */ /* 0x000fe20000004200 */
[----:B------:R-:W-:Y:S01]  /*b4e0*/  FFMA.FTZ R35, R58, UR12, -R125 ;  /* 0x0000000c3a237c23 */ /* 0x000fe2000801087d */
[----:B------:R-:W-:Y:S01]  /*b4f0*/  MUFU.EX2 R30, R30 ;  /* 0x0000001e001e7308 */ /* 0x000fe20000000800 */
[C---:B------:R-:W-:Y:S01]  /*b500*/  HMMA.16816.F32 R76, R4.reuse, R78, R16 ;  /* 0x0000004e044c723c */ /* 0x040fe20000001810 */
[----:B------:R-:W4:Y:S05]  /*b510*/  LDSM.16.MT88.4 R16, [R170+0xc800] ;  /* 0x00c80000aa10783b */ /* 0x000f2a0000004200 */
[C---:B------:R-:W-:Y:S01]  /*b520*/  HMMA.16816.F32 R108, R4.reuse, R96, R36 ;  /* 0x00000060046c723c */ /* 0x040fe20000001824 */
[----:B------:R-:W5:Y:S05]  /*b530*/  MUFU.EX2 R33, R33 ;  /* 0x0000002100217308 */ /* 0x000f6a0000000800 */
[C---:B------:R-:W-:Y:S01]  /*b540*/  HMMA.16816.F32 R84, R4.reuse, R86, R24 ;  /* 0x000000560454723c */ /* 0x040fe20000001818 */
[----:B------:R-:W-:Y:S01]  /*b550*/  LDSM.16.MT88.4 R24, [R170+0xa800] ;  /* 0x00a80000aa18783b */ /* 0x000fe20000004200 */
[----:B------:R-:W-:Y:S01]  /*b560*/  FADD.FTZ R39, R126, R137 ;  /* 0x000000897e277221 */ /* 0x000fe20000010000 */
[----:B------:R-:W-:Y:S01]  /*b570*/  MUFU.EX2 R31, R31 ;  /* 0x0000001f001f7308 */ /* 0x000fe20000000800 */
[--C-:B------:R-:W-:Y:S01]  /*b580*/  FFMA.FTZ R36, R65, UR12, -R125.reuse ;  /* 0x0000000c41247c23 */ /* 0x100fe2000801087d */
[----:B------:R-:W-:Y:S01]  /*b590*/  FFMA.FTZ R37, R60, UR12, -R125 ;  /* 0x0000000c3c257c23 */ /* 0x000fe2000801087d */
[C---:B------:R-:W-:Y:S05]  /*b5a0*/  HMMA.16816.F32 R96, R4.reuse, R98, R40 ;  /* 0x000000620460723c */ /* 0x040fea0000001828 */
[----:B------:R-:W3:Y:S01]  /*b5b0*/  MUFU.EX2 R32, R32 ;  /* 0x0000002000207308 */ /* 0x000ee20000000800 */
[C---:B--2---:R-:W-:Y:S06]  /*b5c0*/  HMMA.16816.F32 R100, R4.reuse, R8, R44 ;  /* 0x000000080464723c */ /* 0x044fec000000182c */
[----:B------:R-:W-:Y:S01]  /*b5d0*/  HMMA.16816.F32 R104, R4, R10, R104 ;  /* 0x0000000a0468723c */ /* 0x000fe20000001868 */
[----:B------:R-:W2:Y:S01]  /*b5e0*/  LDSM.16.MT88.4 R4, [R170+0xe800] ;  /* 0x00e80000aa04783b */ /* 0x000ea20000004200 */
[----:B-1----:R-:W-:Y:S01]  /*b5f0*/  F2FP.F16.F32.PACK_AB R8, R51, R50 ;  /* 0x000000323308723e */ /* 0x002fe200000000ff */
[----:B------:R-:W-:Y:S01]  /*b600*/  MUFU.EX2 R34, R149 ;  /* 0x0000009500227308 */ /* 0x000fe20000000800 */
[----:B-----5:R-:W-:-:S03]  /*b610*/  F2FP.F16.F32.PACK_AB R9, R33, R30 ;  /* 0x0000001e2109723e */ /* 0x020fc600000000ff */
[----:B------:R-:W-:Y:S02]  /*b620*/  F2FP.F16.F32.PACK_AB R10, R28, R29 ;  /* 0x0000001d1c0a723e */ /* 0x000fe400000000ff */
[----:B---3--:R-:W-:Y:S02]  /*b630*/  F2FP.F16.F32.PACK_AB R11, R32, R31 ;  /* 0x0000001f200b723e */ /* 0x008fe400000000ff */
[----:B------:R-:W-:Y:S05]  /*b640*/  MUFU.EX2 R35, R35 ;  /* 0x0000002300237308 */ /* 0x000fea0000000800 */
[C---:B------:R-:W-:Y:S03]  /*b650*/  HMMA.16816.F32 R72, R8.reuse, R20, R72 ;  /* 0x000000140848723c */ /* 0x040fe60000001848 */
[----:B------:R-:W1:Y:S03]  /*b660*/  MUFU.EX2 R36, R36 ;  /* 0x0000002400247308 */ /* 0x000e660000000800 */
[C---:B------:R-:W-:Y:S01]  /*b670*/  HMMA.16816.F32 R76, R8.reuse, R22, R76 ;  /* 0x00000016084c723c */ /* 0x040fe2000000184c */
[----:B------:R-:W3:Y:S04]  /*b680*/  LDSM.16.MT88.4 R20, [R168+0xe800] ;  /* 0x00e80000a814783b */ /* 0x000ee80000004200 */
[----:B------:R-:W5:Y:S01]  /*b690*/  MUFU.EX2 R37, R37 ;  /* 0x0000002500257308 */ /* 0x000f620000000800 */
[C---:B----4-:R-:W-:Y:S06]  /*b6a0*/  HMMA.16816.F32 R80, R8.reuse, R16, R80 ;  /* 0x000000100850723c */ /* 0x050fec0000001850 */
[C---:B------:R-:W-:Y:S01]  /*b6b0*/  HMMA.16816.F32 R84, R8.reuse, R18, R84 ;  /* 0x000000120854723c */ /* 0x040fe20000001854 */
[----:B------:R-:W4:Y:S05]  /*b6c0*/  LDSM.16.MT88.4 R16, [R168+0xac00] ;  /* 0x00ac0000a810783b */ /* 0x000f2a0000004200 */
[C---:B--2---:R-:W-:Y:S06]  /*b6d0*/  HMMA.16816.F32 R108, R8.reuse, R4, R108 ;  /* 0x00000004086c723c */ /* 0x044fec000000186c */
[----:B------:R-:W-:Y:S01]  /*b6e0*/  HMMA.16816.F32 R88, R8, R12, R88 ;  /* 0x0000000c0858723c */ /* 0x000fe20000001858 */
[----:B------:R-:W-:Y:S01]  /*b6f0*/  FADD.FTZ R4, R66, R39 ;  /* 0x0000002742047221 */ /* 0x000fe20000010000 */
[----:B-1----:R-:W-:-:S03]  /*b700*/  F2FP.F16.F32.PACK_AB R5, R36, R35 ;  /* 0x000000232405723e */ /* 0x002fc600000000ff */
[----:B------:R-:W-:Y:S01]  /*b710*/  FADD.FTZ R4, R59, R4 ;  /* 0x000000043b047221 */ /* 0x000fe20000010000 */
[C---:B------:R-:W-:Y:S01]  /*b720*/  HMMA.16816.F32 R92, R8.reuse, R14, R92 ;  /* 0x0000000e085c723c */ /* 0x040fe2000000185c */
[----:B------:R-:W1:Y:S02]  /*b730*/  LDSM.16.MT88.4 R12, [R170+0xcc00] ;  /* 0x00cc0000aa0c783b */ /* 0x000e640000004200 */
[----:B------:R-:W-:Y:S01]  /*b740*/  FADD.FTZ R57, R57, R4 ;  /* 0x0000000439397221 */ /* 0x000fe20000010000 */
[----:B------:R-:W-:Y:S02]  /*b750*/  F2FP.F16.F32.PACK_AB R4, R34, R133 ;  /* 0x000000852204723e */ /* 0x000fe400000000ff */
[----:B------:R-:W-:Y:S01]  /*b760*/  HMMA.16816.F32 R112, R8, R24, R112 ;  /* 0x000000180870723c */ /* 0x000fe20000001870 */
[----:B------:R-:W-:-:S04]  /*b770*/  FADD.FTZ R0, R0, R57 ;  /* 0x0000003900007221 */ /* 0x000fc80000010000 */
[----:B------:R-:W-:Y:S01]  /*b780*/  FADD.FTZ R123, R123, R0 ;  /* 0x000000007b7b7221 */ /* 0x000fe20000010000 */
[----:B------:R-:W-:Y:S01]  /*b790*/  HMMA.16816.F32 R68, R8, R26, R68 ;  /* 0x0000001a0844723c */ /* 0x000fe20000001844 */
[----:B------:R-:W2:Y:S02]  /*b7a0*/  LDSM.16.MT88.4 R24, [R170+0xac00] ;  /* 0x00ac0000aa18783b */ /* 0x000ea40000004200 */
[----:B------:R-:W-:-:S03]  /*b7b0*/  FADD.FTZ R122, R122, R123 ;  /* 0x0000007b7a7a7221 */ /* 0x000fc60000010000 */
[----:B------:R-:W-:Y:S01]  /*b7c0*/  HMMA.16816.F32 R96, R8, R6, R96 ;  /* 0x000000060860723c */ /* 0x000fe20000001860 */
[----:B------:R-:W-:-:S04]  /*b7d0*/  FADD.FTZ R119, R119, R122 ;  /* 0x0000007a77777221 */ /* 0x000fc80000010000 */
[----:B------:R-:W-:Y:S01]  /*b7e0*/  FADD.FTZ R118, R118, R119 ;  /* 0x0000007776767221 */ /* 0x000fe20000010000 */
[C---:B---3--:R-:W-:Y:S01]  /*b7f0*/  HMMA.16816.F32 R100, R8.reuse, R20, R100 ;  /* 0x000000140864723c */ /* 0x048fe20000001864 */
[----:B------:R-:W-:Y:S02]  /*b800*/  F2FP.F16.F32.PACK_AB R6, R193, R134 ;  /* 0x00000086c106723e */ /* 0x000fe400000000ff */
[----:B------:R-:W-:Y:S01]  /*b810*/  FADD.FTZ R167, R167, R118 ;  /* 0x00000076a7a77221 */ /* 0x000fe20000010000 */
[----:B-----5:R-:W-:Y:S02]  /*b820*/  F2FP.F16.F32.PACK_AB R7, R194, R37 ;  /* 0x00000025c207723e */ /* 0x020fe400000000ff */
[----:B------:R-:W-:Y:S01]  /*b830*/  HMMA.16816.F32 R104, R8, R22, R104 ;  /* 0x000000160868723c */ /* 0x000fe20000001868 */
[----:B------:R-:W3:Y:S01]  /*b840*/  LDSM.16.MT88.4 R8, [R168+0xcc00] ;  /* 0x00cc0000a808783b */ /* 0x000ee20000004200 */
[----:B------:R-:W-:Y:S01]  /*b850*/  FADD.FTZ R21, R121, R124 ;  /* 0x0000007c79157221 */ /* 0x000fe20000010000 */
[----:B------:R-:W-:-:S03]  /*b860*/  FADD.FTZ R166, R166, R167 ;  /* 0x000000a7a6a67221 */ /* 0x000fc60000010000 */
[----:B------:R-:W-:Y:S01]  /*b870*/  FADD.FTZ R21, R120, R21 ;  /* 0x0000001578157221 */ /* 0x000fe20000010000 */
[----:B------:R-:W-:Y:S01]  /*b880*/  FADD.FTZ R163, R163, R166 ;  /* 0x000000a6a3a37221 */ /* 0x000fe20000010000 */
[----:B----4-:R-:W-:Y:S02]  /*b890*/  HMMA.16816.F32 R72, R4, R16, R72 ;  /* 0x000000100448723c */ /* 0x010fe40000001848 */
[----:B------:R-:W-:Y:S01]  /*b8a0*/  FADD.FTZ R0, R190, R21 ;  /* 0x00000015be007221 */ /* 0x000fe20000010000 */
[----:B------:R-:W-:-:S03]  /*b8b0*/  FADD.FTZ R162, R162, R163 ;  /* 0x000000a3a2a27221 */ /* 0x000fc60000010000 */
[----:B------:R-:W-:Y:S01]  /*b8c0*/  FADD.FTZ R0, R189, R0 ;  /* 0x00000000bd007221 */ /* 0x000fe20000010000 */
[----:B------:R-:W-:Y:S01]  /*b8d0*/  FADD.FTZ R21, R159, R162 ;  /* 0x000000a29f157221 */ /* 0x000fe20000010000 */
[----:B------:R-:W-:Y:S01]  /*b8e0*/  HMMA.16816.F32 R76, R4, R18, R76 ;  /* 0x00000012044c723c */ /* 0x000fe2000000184c */
[----:B------:R-:W4:Y:S01]  /*b8f0*/  LDSM.16.MT88.4 R16, [R170+0xec00] ;  /* 0x00ec0000aa10783b */ /* 0x000f220000004200 */
[----:B------:R-:W-:Y:S01]  /*b900*/  FADD.FTZ R165, R165, R0 ;  /* 0x00000000a5a57221 */ /* 0x000fe20000010000 */
[----:B------:R-:W-:-:S03]  /*b910*/  FADD.FTZ R21, R156, R21 ;  /* 0x000000159c157221 */ /* 0x000fc60000010000 */
[----:B------:R-:W-:Y:S01]  /*b920*/  FADD.FTZ R164, R164, R165 ;  /* 0x000000a5a4a47221 */ /* 0x000fe20000010000 */
[C---:B-1----:R-:W-:Y:S01]  /*b930*/  HMMA.16816.F32 R80, R4.reuse, R12, R80 ;  /* 0x0000000c0450723c */ /* 0x042fe20000001850 */
[----:B------:R-:W-:Y:S02]  /*b940*/  FADD.FTZ R0, R154, R21 ;  /* 0x000000159a007221 */ /* 0x000fe40000010000 */
[----:B------:R-:W-:Y:S02]  /*b950*/  FADD.FTZ R155, R155, R164 ;  /* 0x000000a49b9b7221 */ /* 0x000fe40000010000 */
[----:B------:R-:W-:Y:S01]  /*b960*/  FADD.FTZ R0, R157, R0 ;  /* 0x000000009d007221 */ /* 0x000fe20000010000 */
[----:B------:R-:W-:Y:S01]  /*b970*/  HMMA.16816.F32 R84, R4, R14, R84 ;  /* 0x0000000e0454723c */ /* 0x000fe20000001854 */
[----:B------:R-:W1:Y:S01]  /*b980*/  LDSM.16.MT88.4 R12, [R168+0xec00] ;  /* 0x00ec0000a80c783b */ /* 0x000e620000004200 */
[----:B------:R-:W-:-:S04]  /*b990*/  FADD.FTZ R198, R198, R155 ;  /* 0x0000009bc6c67221 */ /* 0x000fc80000010000 */
[----:B------:R-:W-:Y:S01]  /*b9a0*/  FADD.FTZ R153, R153, R198 ;  /* 0x000000c699997221 */ /* 0x000fe20000010000 */
[----:B--2---:R-:W-:Y:S03]  /*b9b0*/  HMMA.16816.F32 R112, R4, R24, R112 ;  /* 0x000000180470723c */ /* 0x004fe60000001870 */
[----:B------:R-:W-:-:S03]  /*b9c0*/  FADD.FTZ R200, R200, R153 ;  /* 0x00000099c8c87221 */ /* 0x000fc60000010000 */
[----:B---3--:R-:W-:Y:S01]  /*b9d0*/  HMMA.16816.F32 R88, R4, R8, R88 ;  /* 0x000000080458723c */ /* 0x008fe20000001858 */
[----:B------:R-:W-:-:S04]  /*b9e0*/  FADD.FTZ R143, R143, R200 ;  /* 0x000000c88f8f7221 */ /* 0x000fc80000010000 */
[----:B------:R-:W-:Y:S01]  /*b9f0*/  FADD.FTZ R158, R158, R143 ;  /* 0x0000008f9e9e7221 */ /* 0x000fe20000010000 */
[C---:B------:R-:W-:Y:S01]  /*ba00*/  HMMA.16816.F32 R68, R4.reuse, R26, R68 ;  /* 0x0000001a0444723c */ /* 0x040fe20000001844 */
[----:B------:R-:W-:Y:S02]  /*ba10*/  FADD.FTZ R9, R141, R0 ;  /* 0x000000008d097221 */ /* 0x000fe40000010000 */
[----:B------:R-:W-:Y:S02]  /*ba20*/  FADD.FTZ R135, R135, R158 ;  /* 0x0000009e87877221 */ /* 0x000fe40000010000 */
[----:B------:R-:W-:Y:S01]  /*ba30*/  FADD.FTZ R9, R52, R9 ;  /* 0x0000000934097221 */ /* 0x000fe20000010000 */
[----:B------:R-:W-:Y:S03]  /*ba40*/  HMMA.16816.F32 R92, R4, R10, R92 ;  /* 0x0000000a045c723c */ /* 0x000fe6000000185c */
[----:B------:R-:W-:Y:S01]  /*ba50*/  FADD.FTZ R48, R48, R9 ;  /* 0x0000000930307221 */ /* 0x000fe20000010000 */
[----:B------:R-:W-:-:S02]  /*ba60*/  FADD.FTZ R9, R142, R135 ;  /* 0x000000878e097221 */ /* 0x000fc40000010000 */
[----:B----4-:R-:W-:Y:S01]  /*ba70*/  HMMA.16816.F32 R108, R4, R16, R108 ;  /* 0x00000010046c723c */ /* 0x010fe2000000186c */
[----:B------:R-:W-:Y:S01]  /*ba80*/  FADD.FTZ R49, R49, R48 ;  /* 0x0000003031317221 */ /* 0x000fe20000010000 */
[----:B------:R-:W-:-:S03]  /*ba90*/  FADD.FTZ R0, R50, R9 ;  /* 0x0000000932007221 */ /* 0x000fc60000010000 */
[----:B------:R-:W-:Y:S01]  /*baa0*/  FADD.FTZ R2, R30, R49 ;  /* 0x000000311e027221 */ /* 0x000fe20000010000 */
[----:B------:R-:W-:Y:S01]  /*bab0*/  FADD.FTZ R0, R51, R0 ;  /* 0x0000000033007221 */ /* 0x000fe20000010000 */
[C---:B------:R-:W-:Y:S02]  /*bac0*/  HMMA.16816.F32 R96, R4.reuse, R18, R96 ;  /* 0x000000120460723c */ /* 0x040fe40000001860 */
[----:B------:R-:W-:Y:S01]  /*bad0*/  FADD.FTZ R2, R33, R2 ;  /* 0x0000000221027221 */ /* 0x000fe20000010000 */
[----:B------:R-:W-:Y:S01]  /*bae0*/  FADD.FTZ R29, R29, R0 ;  /* 0x000000001d1d7221 */ /* 0x000fe20000010000 */
[----:B------:R-:W-:Y:S02]  /*baf0*/  MOV R0, R3 ;  /* 0x0000000300007202 */ /* 0x000fe40000000f00 */
[----:B------:R-:W-:Y:S01]  /*bb00*/  FADD.FTZ R31, R31, R2 ;  /* 0x000000021f1f7221 */ /* 0x000fe20000010000 */
[----:B-1----:R-:W-:Y:S01]  /*bb10*/  HMMA.16816.F32 R100, R4, R12, R100 ;  /* 0x0000000c0464723c */ /* 0x002fe20000001864 */
[----:B------:R-:W-:Y:S01]  /*bb20*/  FADD.FTZ R28, R28, R29 ;  /* 0x0000001d1c1c7221 */ /* 0x000fe20000010000 */
[----:B------:R-:W-:Y:S01]  /*bb30*/  MOV R2, R56 ;  /* 0x0000003800027202 */ /* 0x000fe20000000f00 */
[----:B------:R-:W-:-:S02]  /*bb40*/  FADD.FTZ R32, R32, R31 ;  /* 0x0000001f20207221 */ /* 0x000fc40000010000 */
[----:B------:R-:W-:Y:S01]  /*bb50*/  FADD.FTZ R133, R133, R28 ;  /* 0x0000001c85857221 */ /* 0x000fe20000010000 */
[----:B------:R-:W-:Y:S01]  /*bb60*/  HMMA.16816.F32 R104, R4, R14, R104 ;  /* 0x0000000e0468723c */ /* 0x000fe20000001868 */
[----:B------:R-:W-:Y:S02]  /*bb70*/  FADD.FTZ R35, R35, R32 ;  /* 0x0000002023237221 */ /* 0x000fe40000010000 */
[----:B------:R-:W-:Y:S02]  /*bb80*/  FADD.FTZ R133, R34, R133 ;  /* 0x0000008522857221 */ /* 0x000fe40000010000 */
[----:B------:R-:W-:Y:S02]  /*bb90*/  FADD.FTZ R36, R36, R35 ;  /* 0x0000002324247221 */ /* 0x000fe40000010000 */
[----:B------:R-:W-:Y:S02]  /*bba0*/  FADD.FTZ R134, R134, R133 ;  /* 0x0000008586867221 */ /* 0x000fe40000010000 */
[----:B------:R-:W-:-:S02]  /*bbb0*/  FADD.FTZ R37, R37, R36 ;  /* 0x0000002425257221 */ /* 0x000fc40000010000 */
[----:B------:R-:W-:Y:S02]  /*bbc0*/  FADD.FTZ R193, R193, R134 ;  /* 0x00000086c1c17221 */ /* 0x000fe40000010000 */
[----:B------:R-:W-:-:S11]  /*bbd0*/  FADD.FTZ R194, R194, R37 ;  /* 0x00000025c2c27221 */ /* 0x000fd60000010000 */
.L_x_730:
[----:B------:R-:W-:-:S13]  /*bbe0*/  ISETP.GE.AND P0, PT, R181, 0x1, PT ;  /* 0x00000001b500780c */ /* 0x000fda0003f06270 */
[----:B------:R-:W-:Y:S05]  /*bbf0*/  @!P0 BRA `(.L_x_738) ;  /* 0x0000003c00708947 */ /* 0x000fea0003800000 */
[----:B------:R-:W-:Y:S01]  /*bc00*/  IMAD.U32 R190, R130, -0x80, RZ ;  /* 0xffffff8082be7824 */ /* 0x000fe200078e00ff */
[----:B------:R-:W-:Y:S01]  /*bc10*/  MOV R3, R0 ;  /* 0x0000000000037202 */ /* 0x000fe20000000f00 */
[----:B------:R-:W-:Y:S01]  /*bc20*/  IMAD.MOV.U32 R117, RZ, RZ, R2 ;  /* 0x000000ffff757224 */ /* 0x000fe200078e0002 */
[----:B------:R-:W-:Y:S01]  /*bc30*/  ULDC UR8, c[0x0][0x2d0] ;  /* 0x0000b40000087ab9 */ /* 0x000fe20000000800 */
[----:B------:R-:W-:Y:S01]  /*bc40*/  ULDC UR4, c[0x0][0x2ec] ;  /* 0x0000bb0000047ab9 */ /* 0x000fe20000000800 */
[----:B------:R-:W-:Y:S01]  /*bc50*/  SHF.R.S32.HI R189, RZ, 0x1f, R190 ;  /* 0x0000001fffbd7819 */ /* 0x000fe200000114be */
[----:B------:R-:W-:-:S06]  /*bc60*/  ULDC UR7, c[0x0][0x248] ;  /* 0x0000920000077ab9 */ /* 0x000fcc0000000800 */
.L_x_742:
[----:B------:R-:W-:Y:S04]  /*bc70*/  DEPBAR.LE SB0, 0x0 ;  /* 0x000080000000791a */ /* 0x000fe80000000000 */
[----:B------:R-:W-:Y:S01]  /*bc80*/  BAR.SYNC.DEFER_BLOCKING 0x0 ;  /* 0x0000000000007b1d */ /* 0x000fe20000010000 */
[----:B------:R-:W-:Y:S01]  /*bc90*/  ISETP.GE.AND P4, PT, R184, UR8, PT ;  /* 0x00000008b8007c0c */ /* 0x000fe2000bf86270 */
[----:B------:R-:W-:Y:S01]  /*bca0*/  IMAD.MOV.U32 R8, RZ, RZ, R190 ;  /* 0x000000ffff087224 */ /* 0x000fe200078e00be */
[----:B------:R-:W-:Y:S01]  /*bcb0*/  ISETP.GE.AND P3, PT, R175, UR8, PT ;  /* 0x00000008af007c0c */ /* 0x000fe2000bf66270 */
[----:B------:R-:W-:Y:S01]  /*bcc0*/  IMAD.MOV.U32 R195, RZ, RZ, R189 ;  /* 0x000000ffffc37224 */ /* 0x000fe200078e00bd */
[----:B------:R-:W-:Y:S01]  /*bcd0*/  ISETP.GE.AND P2, PT, R174, UR8, PT ;  /* 0x00000008ae007c0c */ /* 0x000fe2000bf46270 */
[----:B------:R-:W-:Y:S01]  /*bce0*/  @!UPT UIADD3 URZ, URZ, URZ, URZ ;  /* 0x0000003f3f3ff290 */ /* 0x000fe2000fffe03f */
[----:B------:R-:W-:Y:S11]  /*bcf0*/  @!P6 BRA `(.L_x_739) ;  /* 0x0000000000f4e947 */ /* 0x000ff60003800000 */
[----:B------:R-:W1:Y:S01]  /*bd00*/  LDC R0, c[0x0][0x380] ;  /* 0x0000e000ff007b82 */ /* 0x000e620000000800 */
[----:B------:R-:W-:Y:S05]  /*bd10*/  SHF.L.U32 R13, R181, 0x7, RZ ;  /* 0x00000007b50d7819 */ /* 0x000fea00000006ff */
[----:B------:R-:W-:Y:S05]  /*bd20*/  VIADD R5, R13, 0xffffff80 ;  /* 0xffffff800d057836 */ /* 0x000fea0000000000 */
[----:B------:R-:W-:Y:S02]  /*bd30*/  IABS R9, R5 ;  /* 0x0000000500097213 */ /* 0x000fe40000000000 */
[-C--:B-1----:R-:W-:Y:S02]  /*bd40*/  IABS R4, R0.reuse ;  /* 0x0000000000047213 */ /* 0x082fe40000000000 */
[----:B------:R-:W-:Y:S02]  /*bd50*/  LOP3.LUT R5, R5, R0, RZ, 0x3c, !PT ;  /* 0x0000000005057212 */ /* 0x000fe400078e3cff */
[----:B------:R-:W1:Y:S10]  /*bd60*/  I2F.RP R6, R4 ;  /* 0x0000000400067306 */ /* 0x000e740000209400 */
[----:B-1----:R-:W1:Y:S02]  /*bd70*/  MUFU.RCP R2, R6 ;  /* 0x0000000600027308 */ /* 0x002e640000001000 */
[----:B-1----:R-:W-:Y:S08]  /*bd80*/  VIADD R10, R2, 0xffffffe ;  /* 0x0ffffffe020a7836 */ /* 0x002ff00000000000 */
[----:B------:R-:W1:Y:S02]  /*bd90*/  F2I.FTZ.U32.TRUNC.NTZ R11, R10 ;  /* 0x0000000a000b7305 */ /* 0x000e64000021f000 */
[--C-:B-1----:R-:W-:Y:S02]  /*bda0*/  IMAD.MOV R7, RZ, RZ, -R11.reuse ;  /* 0x000000ffff077224 */ /* 0x102fe400078e0a0b */
[----:B------:R-:W-:Y:S02]  /*bdb0*/  IMAD.MOV.U32 R10, RZ, RZ, RZ ;  /* 0x000000ffff0a7224 */ /* 0x000fe400078e00ff */
[----:B------:R-:W-:Y:S04]  /*bdc0*/  IMAD R2, R7, R4, RZ ;  /* 0x0000000407027224 */ /* 0x000fe800078e02ff */
[----:B------:R-:W-:Y:S01]  /*bdd0*/  IMAD.HI.U32 R2, R11, R2, R10 ;  /* 0x000000020b027227 */ /* 0x000fe200078e000a */
[----:B------:R-:W-:Y:S02]  /*bde0*/  IABS R11, R13 ;  /* 0x0000000d000b7213 */ /* 0x000fe40000000000 */
[----:B------:R-:W-:Y:S03]  /*bdf0*/  LOP3.LUT R13, R13, R0, RZ, 0x3c, !PT ;  /* 0x000000000d0d7212 */ /* 0x000fe600078e3cff */
[C---:B------:R-:W-:Y:S04]  /*be00*/  IMAD.HI.U32 R6, R2.reuse, R9, RZ ;  /* 0x0000000902067227 */ /* 0x040fe800078e00ff */
[----:B------:R-:W-:Y:S01]  /*be10*/  IMAD.HI.U32 R2, R2, R11, RZ ;  /* 0x0000000b02027227 */ /* 0x000fe200078e00ff */
[----:B------:R-:W-:Y:S05]  /*be20*/  IADD3 R7, -R6, RZ, RZ ;  /* 0x000000ff06077210 */ /* 0x000fea0007ffe1ff */
[C---:B------:R-:W-:Y:S02]  /*be30*/  IMAD R9, R4.reuse, R7, R9 ;  /* 0x0000000704097224 */ /* 0x040fe400078e0209 */
[----:B------:R-:W-:Y:S03]  /*be40*/  IMAD.MOV R7, RZ, RZ, -R2 ;  /* 0x000000ffff077224 */ /* 0x000fe600078e0a02 */
[C---:B------:R-:W-:Y:S01]  /*be50*/  ISETP.GT.U32.AND P0, PT, R4.reuse, R9, PT ;  /* 0x000000090400720c */ /* 0x040fe20003f04070 */
[C---:B------:R-:W-:Y:S05]  /*be60*/  IMAD R11, R4.reuse, R7, R11 ;  /* 0x00000007040b7224 */ /* 0x040fea00078e020b */
[----:B------:R-:W-:Y:S07]  /*be70*/  ISETP.GT.U32.AND P1, PT, R4, R11, PT ;  /* 0x0000000b0400720c */ /* 0x000fee0003f24070 */
[----:B------:R-:W-:Y:S02]  /*be80*/  @!P0 IMAD.IADD R9, R9, 0x1, -R4 ;  /* 0x0000000109098824 */ /* 0x000fe400078e0a04 */
[----:B------:R-:W-:Y:S03]  /*be90*/  @!P0 VIADD R6, R6, 0x1 ;  /* 0x0000000106068836 */ /* 0x000fe60000000000 */
[-C--:B------:R-:W-:Y:S01]  /*bea0*/  ISETP.GE.U32.AND P5, PT, R9, R4.reuse, PT ;  /* 0x000000040900720c */ /* 0x080fe20003fa6070 */
[----:B------:R-:W-:Y:S01]  /*beb0*/  @!P1 VIADD R2, R2, 0x1 ;  /* 0x0000000102029836 */ /* 0x000fe20000000000 */
[-C--:B------:R-:W-:Y:S02]  /*bec0*/  @!P1 IADD3 R11, R11, -R4.reuse, RZ ;  /* 0x800000040b0b9210 */ /* 0x080fe40007ffe0ff */
[----:B------:R-:W-:Y:S02]  /*bed0*/  ISETP.GE.AND P1, PT, R5, RZ, PT ;  /* 0x000000ff0500720c */ /* 0x000fe40003f26270 */
[----:B------:R-:W-:Y:S02]  /*bee0*/  ISETP.GE.U32.AND P0, PT, R11, R4, PT ;  /* 0x000000040b00720c */ /* 0x000fe40003f06070 */
[----:B------:R-:W-:Y:S05]  /*bef0*/  LOP3.LUT R11, RZ, R0, RZ, 0x33, !PT ;  /* 0x00000000ff0b7212 */ /* 0x000fea00078e33ff */
[----:B------:R-:W-:Y:S02]  /*bf00*/  @P5 IADD3 R6, R6, 0x1, RZ ;  /* 0x0000000106065810 */ /* 0x000fe40007ffe0ff */
[----:B------:R-:W-:Y:S03]  /*bf10*/  ISETP.GE.AND P5, PT, R13, RZ, PT ;  /* 0x000000ff0d00720c */ /* 0x000fe60003fa6270 */
[----:B------:R-:W-:Y:S02]  /*bf20*/  @!P1 IMAD.MOV R6, RZ, RZ, -R6 ;  /* 0x000000ffff069224 */ /* 0x000fe400078e0a06 */
[----:B------:R-:W-:Y:S01]  /*bf30*/  @P0 VIADD R2, R2, 0x1 ;  /* 0x0000000102020836 */ /* 0x000fe20000000000 */
[----:B------:R-:W-:Y:S04]  /*bf40*/  ISETP.NE.AND P0, PT, R0, RZ, PT ;  /* 0x000000ff0000720c */ /* 0x000fe80003f05270 */
[----:B------:R-:W-:Y:S02]  /*bf50*/  SEL R5, R11, R6, !P0 ;  /* 0x000000060b057207 */ /* 0x000fe40004000000 */
[----:B------:R-:W1:Y:S01]  /*bf60*/  LDC.64 R6, c[0x0][0x250] ;  /* 0x00009400ff067b82 */ /* 0x000e620000000a00 */
[----:B------:R-:W-:Y:S02]  /*bf70*/  @!P5 IADD3 R2, -R2, RZ, RZ ;  /* 0x000000ff0202d210 */ /* 0x000fe40007ffe1ff */
[----:B------:R-:W-:Y:S02]  /*bf80*/  LEA R16, P1, R5, R186, 0x2 ;  /* 0x000000ba05107211 */ /* 0x000fe400078210ff */
[----:B------:R-:W-:Y:S02]  /*bf90*/  SEL R11, R11, R2, !P0 ;  /* 0x000000020b0b7207 */ /* 0x000fe40004000000 */
[-C--:B------:R-:W-:Y:S02]  /*bfa0*/  LEA.HI.X.SX32 R17, R5, R187.reuse, 0x2, P1 ;  /* 0x000000bb05117211 */ /* 0x080fe400008f16ff */
[C---:B------:R-:W-:Y:S03]  /*bfb0*/  LEA R14, P0, R11.reuse, R186, 0x2 ;  /* 0x000000ba0b0e7211 */ /* 0x040fe600078010ff */
[----:B------:R-:W2:Y:S01]  /*bfc0*/  LDG.E R2, desc[UR10][R16.64] ;  /* 0x0000000a10027981 */ /* 0x000ea2000c1e1900 */
[C---:B------:R-:W-:Y:S01]  /*bfd0*/  LEA.HI.X.SX32 R15, R11.reuse, R187, 0x2, P0 ;  /* 0x000000bb0b0f7211 */ /* 0x040fe200000f16ff */
[----:B------:R-:W-:Y:S02]  /*bfe0*/  IMAD.IADD R11, R11, 0x1, -R5 ;  /* 0x000000010b0b7824 */ /* 0x000fe400078e0a05 */
[----:B------:R-:W3:Y:S02]  /*bff0*/  LDC.64 R4, c[0x0][0x238] ;  /* 0x00008e00ff047b82 */ /* 0x000ee40000000a00 */
[----:B------:R-:W-:Y:S01]  /*c000*/  IMAD R11, R11, R0, -0x80 ;  /* 0xffffff800b0b7424 */ /* 0x000fe200078e0200 */
[----:B------:R-:W2:Y:S04]  /*c010*/  LDG.E R9, desc[UR10][R14.64] ;  /* 0x0000000a0e097981 */ /* 0x000ea8000c1e1900 */
[----:B------:R-:W-:Y:S05]  /*c020*/  SHF.R.S32.HI R13, RZ, 0x1f, R11 ;  /* 0x0000001fff0d7819 */ /* 0x000fea000001140b */
[----:B-1----:R-:W-:Y:S04]  /*c030*/  IMAD R0, R13, R6, RZ ;  /* 0x000000060d007224 */ /* 0x002fe800078e02ff */
[----:B------:R-:W-:Y:S01]  /*c040*/  IMAD R0, R11, R7, R0 ;  /* 0x000000070b007224 */ /* 0x000fe200078e0200 */
[----:B--2---:R-:W-:Y:S01]  /*c050*/  IADD3 R2, -R9, R2, RZ ;  /* 0x0000000209027210 */ /* 0x004fe20007ffe1ff */
[----:B------:R-:W-:Y:S03]  /*c060*/  IMAD.WIDE.U32 R8, R11, R6, RZ ;  /* 0x000000060b087225 */ /* 0x000fe600078e00ff */
[----:B------:R-:W-:Y:S01]  /*c070*/  SHF.R.S32.HI R7, RZ, 0x1f, R2 ;  /* 0x0000001fff077819 */ /* 0x000fe20000011402 */
[----:B------:R-:W-:Y:S04]  /*c080*/  IMAD.IADD R9, R9, 0x1, R0 ;  /* 0x0000000109097824 */ /* 0x000fe800078e0200 */
[-C--:B---3--:R-:W-:Y:S02]  /*c090*/  IMAD R7, R7, R4.reuse, RZ ;  /* 0x0000000407077224 */ /* 0x088fe400078e02ff */
[C---:B------:R-:W-:Y:S04]  /*c0a0*/  IMAD.WIDE.U32 R8, R2.reuse, R4, R8 ;  /* 0x0000000402087225 */ /* 0x040fe800078e0008 */
[----:B------:R-:W-:Y:S05]  /*c0b0*/  IMAD R7, R2, R5, R7 ;  /* 0x0000000502077224 */ /* 0x000fea00078e0207 */
[----:B------:R-:W-:Y:S07]  /*c0c0*/  IADD3 R195, R9, R7, RZ ;  /* 0x0000000709c37210 */ /* 0x000fee0007ffe0ff */
.L_x_739:
[C---:B------:R-:W-:Y:S01]  /*c0d0*/  LEA R118, P1, R8.reuse, R196, 0x1 ;  /* 0x000000c408767211 */ /* 0x040fe200078208ff */
[----:B------:R-:W-:Y:S01]  /*c0e0*/  @P4 STS [R182+0x9000], RZ ;  /* 0x009000ffb6004388 */ /* 0x000fe20000000800 */
[----:B------:R-:W-:Y:S02]  /*c0f0*/  IADD3 R199, P0, R179, R8, RZ ;  /* 0x00000008b3c77210 */ /* 0x000fe40007f1e0ff */
[-CC-:B------:R-:W-:Y:S01]  /*c100*/  LEA.HI.X R119, R8, R197.reuse, R195.reuse, 0x1, P1 ;  /* 0x000000c508777211 */ /* 0x180fe200008f0cc3 */
[----:B------:R-:W-:Y:S01]  /*c110*/  @P4 STS [R182+0x9004], RZ ;  /* 0x009004ffb6004388 */ /* 0x000fe20000000800 */
[CC--:B------:R-:W-:Y:S01]  /*c120*/  @!P4 LEA R202, P5, R199.reuse, R196.reuse, 0x1 ;  /* 0x000000c4c7cac211 */ /* 0x0c0fe200078a08ff */
[C---:B------:R-:W-:Y:S01]  /*c130*/  IMAD.X R2, R178.reuse, 0x1, R195, P0 ;  /* 0x00000001b2027824 */ /* 0x040fe200000e06c3 */
[CC--:B------:R-:W-:Y:S01]  /*c140*/  @!P3 LEA R200, P1, R199.reuse, R196.reuse, 0x1 ;  /* 0x000000c4c7c8b211 */ /* 0x0c0fe200078208ff */
[----:B------:R-:W-:Y:S01]  /*c150*/  @P4 STS.64 [R182+0x9008], RZ ;  /* 0x009008ffb6004388 */ /* 0x000fe20000000a00 */
[CC--:B------:R-:W-:Y:S02]  /*c160*/  @!P2 LEA R198, P0, R199.reuse, R196.reuse, 0x1 ;  /* 0x000000c4c7c6a211 */ /* 0x0c0fe400078008ff */
[CCC-:B------:R-:W-:Y:S01]  /*c170*/  @!P4 LEA.HI.X R203, R199.reuse, R197.reuse, R2.reuse, 0x1, P5 ;  /* 0x000000c5c7cbc211 */ /* 0x1c0fe200028f0c02 */
[----:B------:R-:W-:Y:S01]  /*c180*/  @!PT LDS RZ, [RZ] ;  /* 0x00000000fffff984 */ /* 0x000fe20000000800 */
[----:B------:R-:W-:Y:S01]  /*c190*/  @!PT LDS RZ, [RZ] ;  /* 0x00000000fffff984 */ /* 0x000fe20000000800 */
[----:B------:R-:W-:Y:S01]  /*c1a0*/  @!PT LDS RZ, [RZ] ;  /* 0x00000000fffff984 */ /* 0x000fe20000000800 */
[----:B------:R-:W-:Y:S01]  /*c1b0*/  @!P4 LDGSTS.E.BYPASS.LTC128B.128 [R182+0x9000], desc[UR10][R118.64] ;  /* 0x0900000076b6cfae */ /* 0x000fe2000b901d4a */
[--C-:B------:R-:W-:Y:S02]  /*c1c0*/  @!P3 LEA.HI.X R201, R199, R197, R2.reuse, 0x1, P1 ;  /* 0x000000c5c7c9b211 */ /* 0x100fe400008f0c02 */
[----:B------:R-:W-:Y:S01]  /*c1d0*/  IADD3 R195, P5, R179, R199, RZ ;  /* 0x000000c7b3c37210 */ /* 0x000fe20007fbe0ff */
[----:B------:R-:W-:Y:S01]  /*c1e0*/  @P3 STS.128 [R182+0xb000], RZ ;  /* 0x00b000ffb6003388 */ /* 0x000fe20000000c00 */
[-CC-:B------:R-:W-:Y:S02]  /*c1f0*/  @!P2 LEA.HI.X R199, R199, R197.reuse, R2.reuse, 0x1, P0 ;  /* 0x000000c5c7c7a211 */ /* 0x180fe400000f0c02 */
[CC--:B------:R-:W-:Y:S01]  /*c200*/  @!P3 LEA R206, P1, R195.reuse, R196.reuse, 0x1 ;  /* 0x000000c4c3ceb211 */ /* 0x0c0fe200078208ff */
[----:B------:R-:W-:Y:S01]  /*c210*/  @!PT LDS RZ, [RZ] ;  /* 0x00000000fffff984 */ /* 0x000fe20000000800 */
[----:B------:R-:W-:Y:S01]  /*c220*/  @!PT LDS RZ, [RZ] ;  /* 0x00000000fffff984 */ /* 0x000fe20000000800 */
[----:B------:R-:W-:Y:S01]  /*c230*/  @!PT LDS RZ, [RZ] ;  /* 0x00000000fffff984 */ /* 0x000fe20000000800 */
[----:B------:R-:W-:Y:S01]  /*c240*/  @!P3 LDGSTS.E.BYPASS.LTC128B.128 [R182+0xb000], desc[UR10][R118.64+0x40] ;  /* 0x0b00004076b6bfae */ /* 0x000fe2000b901d4a */
[----:B------:R-:W-:Y:S01]  /*c250*/  IMAD.X R2, R178, 0x1, R2, P5 ;  /* 0x00000001b2027824 */ /* 0x000fe200028e0602 */
[CC--:B------:R-:W-:Y:S02]  /*c260*/  @!P4 LEA R208, P5, R195.reuse, R196.reuse, 0x1 ;  /* 0x000000c4c3d0c211 */ /* 0x0c0fe400078a08ff */
[----:B------:R-:W-:Y:S01]  /*c270*/  @P2 STS.128 [R182+0xd000], RZ ;  /* 0x00d000ffb6002388 */ /* 0x000fe20000000c00 */
        /* <DEDUP_REMOVED lines=10> */
[-C--:B------:R-:W-:Y:S01]  /*c320*/  @!P3 LEA R210, P1, R0, R196.reuse, 0x1 ;  /* 0x000000c400d2b211 */ /* 0x080fe200078208ff */
[----:B------:R-:W-:Y:S01]  /*c330*/  @!PT LDS RZ, [RZ] ;  /* 0x00000000fffff984 */ /* 0x000fe20000000800 */
[----:B------:R-:W-:Y:S01]  /*c340*/  @!PT LDS RZ, [RZ] ;  /* 0x00000000fffff984 */ /* 0x000fe20000000800 */
[----:B------:R-:W-:Y:S01]  /*c350*/  @!PT LDS RZ, [RZ] ;  /* 0x00000000fffff984 */ /* 0x000fe20000000800 */
[----:B------:R-:W-:Y:S01]  /*c360*/  @!P4 LDGSTS.E.BYPASS.LTC128B.128 [R182+0x9800], desc[UR10][R202.64] ;  /* 0x09800000cab6cfae */ /* 0x000fe2000b901d4a */
[----:B------:R-:W-:Y:S01]  /*c370*/  IMAD.X R2, R178, 0x1, R2, P5 ;  /* 0x00000001b2027824 */ /* 0x000fe200028e0602 */
[CC--:B------:R-:W-:Y:S02]  /*c380*/  @!P4 LEA R212, P5, R0.reuse, R196.reuse, 0x1 ;  /* 0x000000c400d4c211 */ /* 0x0c0fe400078a08ff */
[----:B------:R-:W-:Y:S01]  /*c390*/  @P3 STS.128 [R182+0xb800], RZ ;  /* 0x00b800ffb6003388 */ /* 0x000fe20000000c00 */
[C---:B------:R-:W-:Y:S02]  /*c3a0*/  @!P2 LEA R196, P0, R0.reuse, R196, 0x1 ;  /* 0x000000c400c4a211 */ /* 0x040fe400078008ff */
[CCC-:B------:R-:W-:Y:S01]  /*c3b0*/  @!P4 LEA.HI.X R213, R0.reuse, R197.reuse, R2.reuse, 0x1, P5 ;  /* 0x000000c500d5c211 */ /* 0x1c0fe200028f0c02 */
[----:B------:R-:W-:Y:S01]  /*c3c0*/  @!PT LDS RZ, [RZ] ;  /* 0x00000000fffff984 */ /* 0x000fe20000000800 */
[----:B------:R-:W-:Y:S01]  /*c3d0*/  @!PT LDS RZ, [RZ] ;  /* 0x00000000fffff984 */ /* 0x000fe20000000800 */
[----:B------:R-:W-:Y:S01]  /*c3e0*/  @!PT LDS RZ, [RZ] ;  /* 0x00000000fffff984 */ /* 0x000fe20000000800 */
[----:B------:R-:W-:Y:S01]  /*c3f0*/  @!P3 LDGSTS.E.BYPASS.LTC128B.128 [R182+0xb800], desc[UR10][R200.64+0x40] ;  /* 0x0b800040c8b6bfae */ /* 0x000fe2000b901d4a */
[CCC-:B------:R-:W-:Y:S02]  /*c400*/  @!P3 LEA.HI.X R211, R0.reuse, R197.reuse, R2.reuse, 0x1, P1 ;  /* 0x000000c500d3b211 */ /* 0x1c0fe400008f0c02 */
[----:B------:R-:W-:Y:S01]  /*c410*/  @!P2 LEA.HI.X R197, R0, R197, R2, 0x1, P0 ;  /* 0x000000c500c5a211 */ /* 0x000fe200000f0c02 */
[----:B------:R-:W-:Y:S01]  /*c420*/  @P2 STS.128 [R182+0xd800], RZ ;  /* 0x00d800ffb6002388 */ /* 0x000fe20000000c00 */
[----:B------:R-:W-:Y:S03]  /*c430*/  ISETP.GE.AND P0, PT, R181, 0x2, PT ;  /* 0x00000002b500780c */ /* 0x000fe60003f06270 */
        /* <DEDUP_REMOVED lines=34> */
[----:B------:R-:W-:Y:S04]  /*c660*/  LDSM.16.M88.4 R120, [R173] ;  /* 0x00000000ad78783b */ /* 0x000fe80000000200 */
[----:B------:R-:W2:Y:S04]  /*c670*/  LDSM.16.M88.4 R124, [R172+0x3000] ;  /* 0x00300000ac7c783b */ /* 0x000ea80000000200 */
[----:B------:R-:W3:Y:S04]  /*c680*/  LDSM.16.M88.4 R128, [R172+0x3400] ;  /* 0x00340000ac80783b */ /* 0x000ee80000000200 */
[----:B------:R-:W4:Y:S04]  /*c690*/  LDSM.16.M88.4 R132, [R172+0x3800] ;  /* 0x00380000ac84783b */ /* 0x000f280000000200 */
[----:B------:R-:W5:Y:S04]  /*c6a0*/  LDSM.16.M88.4 R136, [R172+0x3c00] ;  /* 0x003c0000ac88783b */ /* 0x000f680000000200 */
[----:B------:R-:W0:Y:S01]  /*c6b0*/  LDGDEPBAR ;  /* 0x00000000000079af */ /* 0x000e220000000000 */
[----:B-1----:R-:W-:Y:S03]  /*c6c0*/  IMAD.MOV.U32 R196, RZ, RZ, R118 ;  /* 0x000000ffffc47224 */ /* 0x002fe600078e0076 */
[----:B------:R-:W1:Y:S01]  /*c6d0*/  LDSM.16.M88.4 R140, [R172+0x4000] ;  /* 0x00400000ac8c783b */ /* 0x000e620000000200 */
[----:B------:R-:W-:Y:S03]  /*c6e0*/  IMAD.MOV.U32 R197, RZ, RZ, R119 ;  /* 0x000000ffffc57224 */ /* 0x000fe600078e0077 */
[----:B------:R-:W1:Y:S04]  /*c6f0*/  LDSM.16.M88.4 R144, [R172+0x4400] ;  /* 0x00440000ac90783b */ /* 0x000e680000000200 */
[----:B------:R-:W1:Y:S04]  /*c700*/  LDSM.16.M88.4 R148, [R172+0x4800] ;  /* 0x00480000ac94783b */ /* 0x000e680000000200 */
[----:B------:R-:W1:Y:S04]  /*c710*/  LDSM.16.M88.4 R152, [R172+0x4c00] ;  /* 0x004c0000ac98783b */ /* 0x000e680000000200 */
[----:B------:R-:W-:Y:S01]  /*c720*/  LDSM.16.M88.4 R156, [R171] ;  /* 0x00000000ab9c783b */ /* 0x000fe20000000200 */
[C---:B--2---:R-:W-:Y:S03]  /*c730*/  HMMA.16816.F32 R4, R120.reuse, R124, RZ ;  /* 0x0000007c7804723c */ /* 0x044fe600000018ff */
[----:B------:R-:W2:Y:S04]  /*c740*/  LDSM.16.M88.4 R160, [R169+0x3000] ;  /* 0x00300000a9a0783b */ /* 0x000ea80000000200 */
[----:B------:R-:W2:Y:S01]  /*c750*/  LDSM.16.M88.4 R164, [R169+0x3400] ;  /* 0x00340000a9a4783b */ /* 0x000ea20000000200 */
[C---:B------:R-:W-:Y:S03]  /*c760*/  HMMA.16816.F32 R8, R120.reuse, R126, RZ ;  /* 0x0000007e7808723c */ /* 0x040fe600000018ff */
[----:B------:R-:W-:Y:S03]  /*c770*/  LDSM.16.M88.4 R124, [R169+0x3c00] ;  /* 0x003c0000a97c783b */ /* 0x000fe60000000200 */
[C---:B---3--:R-:W-:Y:S06]  /*c780*/  HMMA.16816.F32 R12, R120.reuse, R128, RZ ;  /* 0x00000080780c723c */ /* 0x048fec00000018ff */
[C---:B------:R-:W-:Y:S01]  /*c790*/  HMMA.16816.F32 R16, R120.reuse, R130, RZ ;  /* 0x000000827810723c */ /* 0x040fe200000018ff */
[----:B------:R-:W-:Y:S05]  /*c7a0*/  LDSM.16.M88.4 R128, [R169+0x4000] ;  /* 0x00400000a980783b */ /* 0x000fea0000000200 */
[C---:B----4-:R-:W-:Y:S06]  /*c7b0*/  HMMA.16816.F32 R20, R120.reuse, R132, RZ ;  /* 0x000000847814723c */ /* 0x050fec00000018ff */
[C---:B------:R-:W-:Y:S01]  /*c7c0*/  HMMA.16816.F32 R24, R120.reuse, R134, RZ ;  /* 0x000000867818723c */ /* 0x040fe200000018ff */
[----:B------:R-:W-:Y:S05]  /*c7d0*/  LDSM.16.M88.4 R132, [R169+0x4c00] ;  /* 0x004c0000a984783b */ /* 0x000fea0000000200 */
[C---:B-----5:R-:W-:Y:S06]  /*c7e0*/  HMMA.16816.F32 R28, R120.reuse, R136, RZ ;  /* 0x00000088781c723c */ /* 0x060fec00000018ff */
[C---:B------:R-:W-:Y:S01]  /*c7f0*/  HMMA.16816.F32 R32, R120.reuse, R138, RZ ;  /* 0x0000008a7820723c */ /* 0x040fe200000018ff */
[----:B------:R-:W-:Y:S05]  /*c800*/  LDSM.16.M88.4 R136, [R172+0x5c00] ;  /* 0x005c0000ac88783b */ /* 0x000fea0000000200 */
[C---:B-1----:R-:W-:Y:S06]  /*c810*/  HMMA.16816.F32 R36, R120.reuse, R140, RZ ;  /* 0x0000008c7824723c */ /* 0x042fec00000018ff */
[C---:B------:R-:W-:Y:S06]  /*c820*/  HMMA.16816.F32 R40, R120.reuse, R142, RZ ;  /* 0x0000008e7828723c */ /* 0x040fec00000018ff */
[C---:B------:R-:W-:Y:S06]  /*c830*/  HMMA.16816.F32 R44, R120.reuse, R144, RZ ;  /* 0x00000090782c723c */ /* 0x040fec00000018ff */
[C---:B------:R-:W-:Y:S06]  /*c840*/  HMMA.16816.F32 R48, R120.reuse, R146, RZ ;  /* 0x000000927830723c */ /* 0x040fec00000018ff */
[C---:B------:R-:W-:Y:S06]  /*c850*/  HMMA.16816.F32 R52, R120.reuse, R148, RZ ;  /* 0x000000947834723c */ /* 0x040fec00000018ff */
[C---:B------:R-:W-:Y:S06]  /*c860*/  HMMA.16816.F32 R56, R120.reuse, R150, RZ ;  /* 0x000000967838723c */ /* 0x040fec00000018ff */
[C---:B------:R-:W-:Y:S06]  /*c870*/  HMMA.16816.F32 R60, R120.reuse, R152, RZ ;  /* 0x00000098783c723c */ /* 0x040fec00000018ff */
[----:B------:R-:W-:Y:S01]  /*c880*/  HMMA.16816.F32 R64, R120, R154, RZ ;  /* 0x0000009a7840723c */ /* 0x000fe200000018ff */
[----:B------:R-:W1:Y:S05]  /*c890*/  LDSM.16.M88.4 R120, [R169+0x3800] ;  /* 0x00380000a978783b */ /* 0x000e6a0000000200 */
[C---:B--2---:R-:W-:Y:S06]  /*c8a0*/  HMMA.16816.F32 R4, R156.reuse, R160, R4 ;  /* 0x000000a09c04723c */ /* 0x044fec0000001804 */
[C---:B------:R-:W-:Y:S06]  /*c8b0*/  HMMA.16816.F32 R8, R156.reuse, R162, R8 ;  /* 0x000000a29c08723c */ /* 0x040fec0000001808 */
[C---:B------:R-:W-:Y:S06]  /*c8c0*/  HMMA.16816.F32 R12, R156.reuse, R164, R12 ;  /* 0x000000a49c0c723c */ /* 0x040fec000000180c */
[C---:B------:R-:W-:Y:S06]  /*c8d0*/  HMMA.16816.F32 R16, R156.reuse, R166, R16 ;  /* 0x000000a69c10723c */ /* 0x040fec0000001810 */
[C---:B-1----:R-:W-:Y:S06]  /*c8e0*/  HMMA.16816.F32 R20, R156.reuse, R120, R20 ;  /* 0x000000789c14723c */ /* 0x042fec0000001814 */
[C---:B------:R-:W-:Y:S01]  /*c8f0*/  HMMA.16816.F32 R24, R156.reuse, R122, R24 ;  /* 0x0000007a9c18723c */ /* 0x040fe20000001818 */
[----:B------:R-:W1:Y:S05]  /*c900*/  LDSM.16.M88.4 R120, [R169+0x4400] ;  /* 0x00440000a978783b */ /* 0x000e6a0000000200 */
[C---:B------:R-:W-:Y:S06]  /*c910*/  HMMA.16816.F32 R28, R156.reuse, R124, R28 ;  /* 0x0000007c9c1c723c */ /* 0x040fec000000181c */
[C---:B------:R-:W-:Y:S01]  /*c920*/  HMMA.16816.F32 R32, R156.reuse, R126, R32 ;  /* 0x0000007e9c20723c */ /* 0x040fe20000001820 */
[----:B------:R-:W2:Y:S05]  /*c930*/  LDSM.16.M88.4 R124, [R169+0x4800] ;  /* 0x00480000a97c783b */ /* 0x000eaa0000000200 */
[C---:B------:R-:W-:Y:S06]  /*c940*/  HMMA.16816.F32 R36, R156.reuse, R128, R36 ;  /* 0x000000809c24723c */ /* 0x040fec0000001824 */
        /* <DEDUP_REMOVED lines=9> */
[----:B------:R-:W-:Y:S01]  /*c9e0*/  HMMA.16816.F32 R64, R156, R134, R64 ;  /* 0x000000869c40723c */ /* 0x000fe20000001840 */
[----:B------:R-:W2:Y:S05]  /*c9f0*/  LDSM.16.M88.4 R132, [R172+0x5800] ;  /* 0x00580000ac84783b */ /* 0x000eaa0000000200 */
        /* <DEDUP_REMOVED lines=10> */
[C---:B------:R-:W-:Y:S01]  /*caa0*/  HMMA.16816.F32 R32, R120.reuse, R138, R32 ;  /* 0x0000008a7820723c */ /* 0x040fe20000001820 */
[----:B------:R-:W4:Y:S05]  /*cab0*/  LDSM.16.M88.4 R136, [R172+0x6c00] ;  /* 0x006c0000ac88783b */ /* 0x000f2a0000000200 */
[C---:B-1----:R-:W-:Y:S06]  /*cac0*/  HMMA.16816.F32 R36, R120.reuse, R124, R36 ;  /* 0x0000007c7824723c */ /* 0x042fec0000001824 */
[C---:B------:R-:W-:Y:S01]  /*cad0*/  HMMA.16816.F32 R40, R120.reuse, R126, R40 ;  /* 0x0000007e7828723c */ /* 0x040fe20000001828 */
[----:B------:R-:W-:Y:S05]  /*cae0*/  LDSM.16.M88.4 R124, [R171+0x1000] ;  /* 0x00100000ab7c783b */ /* 0x000fea0000000200 */
[C---:B---3--:R-:W-:Y:S06]  /*caf0*/  HMMA.16816.F32 R44, R120.reuse, R128, R44 ;  /* 0x00000080782c723c */ /* 0x048fec000000182c */
[C---:B------:R-:W-:Y:S01]  /*cb00*/  HMMA.16816.F32 R48, R120.reuse, R130, R48 ;  /* 0x000000827830723c */ /* 0x040fe20000001830 */
[----:B------:R-:W1:Y:S05]  /*cb10*/  LDSM.16.M88.4 R128, [R169+0x5000] ;  /* 0x00500000a980783b */ /* 0x000e6a0000000200 */
[C---:B--2---:R-:W-:Y:S06]  /*cb20*/  HMMA.16816.F32 R52, R120.reuse, R132, R52 ;  /* 0x000000847834723c */ /* 0x044fec0000001834 */
[C---:B------:R-:W-:Y:S01]  /*cb30*/  HMMA.16816.F32 R56, R120.reuse, R134, R56 ;  /* 0x000000867838723c */ /* 0x040fe20000001838 */
[----:B------:R-:W2:Y:S05]  /*cb40*/  LDSM.16.M88.4 R132, [R169+0x5400] ;  /* 0x00540000a984783b */ /* 0x000eaa0000000200 */
[C---:B----4-:R-:W-:Y:S06]  /*cb50*/  HMMA.16816.F32 R60, R120.reuse, R136, R60 ;  /* 0x00000088783c723c */ /* 0x050fec000000183c */
[----:B------:R-:W-:Y:S01]  /*cb60*/  HMMA.16816.F32 R64, R120, R138, R64 ;  /* 0x0000008a7840723c */ /* 0x000fe20000001840 */
[----:B------:R-:W3:Y:S04]  /*cb70*/  LDSM.16.M88.4 R120, [R169+0x5800] ;  /* 0x00580000a978783b */ /* 0x000ee80000000200 */
[----:B------:R-:W-:Y:S01]  /*cb80*/  LDSM.16.M88.4 R136, [R169+0x6000] ;  /* 0x00600000a988783b */ /* 0x000fe20000000200 */
[C---:B-1----:R-:W-:Y:S06]  /*cb90*/  HMMA.16816.F32 R4, R124.reuse, R128, R4 ;  /* 0x000000807c04723c */ /* 0x042fec0000001804 */
[C---:B------:R-:W-:Y:S01]  /*cba0*/  HMMA.16816.F32 R8, R124.reuse, R130, R8 ;  /* 0x000000827c08723c */ /* 0x040fe20000001808 */
[----:B------:R-:W1:Y:S05]  /*cbb0*/  LDSM.16.M88.4 R128, [R169+0x5c00] ;  /* 0x005c0000a980783b */ /* 0x000e6a0000000200 */
[C---:B--2---:R-:W-:Y:S06]  /*cbc0*/  HMMA.16816.F32 R12, R124.reuse, R132, R12 ;  /* 0x000000847c0c723c */ /* 0x044fec000000180c */
[C---:B------:R-:W-:Y:S01]  /*cbd0*/  HMMA.16816.F32 R16, R124.reuse, R134, R16 ;  /* 0x000000867c10723c */ /* 0x040fe20000001810 */
[----:B------:R-:W-:Y:S05]  /*cbe0*/  LDSM.16.M88.4 R132, [R169+0x6c00] ;  /* 0x006c0000a984783b */ /* 0x000fea0000000200 */
[C---:B---3--:R-:W-:Y:S06]  /*cbf0*/  HMMA.16816.F32 R20, R124.reuse, R120, R20 ;  /* 0x000000787c14723c */ /* 0x048fec0000001814 */
[C---:B------:R-:W-:Y:S01]  /*cc00*/  HMMA.16816.F32 R24, R124.reuse, R122, R24 ;  /* 0x0000007a7c18723c */ /* 0x040fe20000001818 */
[----:B------:R-:W2:Y:S05]  /*cc10*/  LDSM.16.M88.4 R120, [R169+0x6400] ;  /* 0x00640000a978783b */ /* 0x000eaa0000000200 */
[C---:B-1----:R-:W-:Y:S06]  /*cc20*/  HMMA.16816.F32 R28, R124.reuse, R128, R28 ;  /* 0x000000807c1c723c */ /* 0x042fec000000181c */
[C---:B------:R-:W-:Y:S01]  /*cc30*/  HMMA.16816.F32 R32, R124.reuse, R130, R32 ;  /* 0x000000827c20723c */ /* 0x040fe20000001820 */
[----:B------:R-:W1:Y:S05]  /*cc40*/  LDSM.16.M88.4 R128, [R169+0x6800] ;  /* 0x00680000a980783b */ /* 0x000e6a0000000200 */
[C---:B------:R-:W-:Y:S06]  /*cc50*/  HMMA.16816.F32 R36, R124.reuse, R136, R36 ;  /* 0x000000887c24723c */ /* 0x040fec0000001824 */
[C---:B------:R-:W-:Y:S01]  /*cc60*/  HMMA.16816.F32 R40, R124.reuse, R138, R40 ;  /* 0x0000008a7c28723c */ /* 0x040fe20000001828 */
[----:B------:R-:W-:Y:S05]  /*cc70*/  LDSM.16.M88.4 R136, [R172+0x7400] ;  /* 0x00740000ac88783b */ /* 0x000fea0000000200 */
[C---:B--2---:R-:W-:Y:S06]  /*cc80*/  HMMA.16816.F32 R44, R124.reuse, R120, R44 ;  /* 0x000000787c2c723c */ /* 0x044fec000000182c */
[C---:B------:R-:W-:Y:S01]  /*cc90*/  HMMA.16816.F32 R48, R124.reuse, R122, R48 ;  /* 0x0000007a7c30723c */ /* 0x040fe20000001830 */
[----:B------:R-:W-:Y:S05]  /*cca0*/  LDSM.16.M88.4 R120, [R173+0x2000] ;  /* 0x00200000ad78783b */ /* 0x000fea0000000200 */
[C---:B-1----:R-:W-:Y:S06]  /*ccb0*/  HMMA.16816.F32 R52, R124.reuse, R128, R52 ;  /* 0x000000807c34723c */ /* 0x042fec0000001834 */
[C---:B------:R-:W-:Y:S01]  /*ccc0*/  HMMA.16816.F32 R56, R124.reuse, R130, R56 ;  /* 0x000000827c38723c */ /* 0x040fe20000001838 */
[----:B------:R-:W1:Y:S05]  /*ccd0*/  LDSM.16.M88.4 R128, [R172+0x7000] ;  /* 0x00700000ac80783b */ /* 0x000e6a0000000200 */
[C---:B------:R-:W-:Y:S06]  /*cce0*/  HMMA.16816.F32 R60, R124.reuse, R132, R60 ;  /* 0x000000847c3c723c */ /* 0x040fec000000183c */
[----:B------:R-:W-:Y:S01]  /*ccf0*/  HMMA.16816.F32 R64, R124, R134, R64 ;  /* 0x000000867c40723c */ /* 0x000fe20000001840 */
[----:B------:R-:W2:Y:S04]  /*cd00*/  LDSM.16.M88.4 R124, [R172+0x7800] ;  /* 0x00780000ac7c783b */ /* 0x000ea80000000200 */
[----:B------:R-:W3:Y:S01]  /*cd10*/  LDSM.16.M88.4 R132, [R172+0x7c00] ;  /* 0x007c0000ac84783b */ /* 0x000ee20000000200 */
        /* <DEDUP_REMOVED lines=8> */
[----:B------:R-:W2:Y:S05]  /*cda0*/  LDSM.16.M88.4 R124, [R172+0x8400] ;  /* 0x00840000ac7c783b */ /* 0x000eaa0000000200 */
[C---:B---3--:R-:W-:Y:S06]  /*cdb0*/  HMMA.16816.F32 R28, R120.reuse, R132, R28 ;  /* 0x00000084781c723c */ /* 0x048fec000000181c */
[C---:B------:R-:W-:Y:S01]  /*cdc0*/  HMMA.16816.F32 R32, R120.reuse, R134, R32 ;  /* 0x000000867820723c */ /* 0x040fe20000001820 */
[----:B------:R-:W3:Y:S05]  /*cdd0*/  LDSM.16.M88.4 R132, [R172+0x8c00] ;  /* 0x008c0000ac84783b */ /* 0x000eea0000000200 */
        /* <DEDUP_REMOVED lines=9> */
[C---:B---3--:R-:W-:Y:S06]  /*ce70*/  HMMA.16816.F32 R60, R120.reuse, R132, R60 ;  /* 0x00000084783c723c */ /* 0x048fec000000183c */
        /* <DEDUP_REMOVED lines=14> */
[----:B------:R-:W1:Y:S01]  /*cf60*/  LDSM.16.M88.4 R128, [R169+0x8800] ;  /* 0x00880000a980783b */ /* 0x000e620000000200 */
[----:B------:R-:W-:Y:S04]  /*cf70*/  DEPBAR.LE SB0, 0x0 ;  /* 0x000080000000791a */ /* 0x000fe80000000000 */
[C---:B------:R-:W-:Y:S01]  /*cf80*/  HMMA.16816.F32 R36, R124.reuse, R132, R36 ;  /* 0x000000847c24723c */ /* 0x040fe20000001824 */
[----:B------:R-:W-:Y:S05]  /*cf90*/  BAR.SYNC.DEFER_BLOCKING 0x0 ;  /* 0x0000000000007b1d */ /* 0x000fea0000010000 */
[C---:B------:R-:W-:Y:S06]  /*cfa0*/  HMMA.16816.F32 R40, R124.reuse, R134, R40 ;  /* 0x000000867c28723c */ /* 0x040fec0000001828 */
[C---:B--2---:R-:W-:Y:S06]  /*cfb0*/  HMMA.16816.F32 R44, R124.reuse, R120, R44 ;  /* 0x000000787c2c723c */ /* 0x044fec000000182c */
[C---:B------:R-:W-:Y:S06]  /*cfc0*/  HMMA.16816.F32 R48, R124.reuse, R122, R48 ;  /* 0x0000007a7c30723c */ /* 0x040fec0000001830 */
[C---:B-1----:R-:W-:Y:S06]  /*cfd0*/  HMMA.16816.F32 R52, R124.reuse, R128, R52 ;  /* 0x000000807c34723c */ /* 0x042fec0000001834 */
[C---:B------:R-:W-:Y:S06]  /*cfe0*/  HMMA.16816.F32 R56, R124.reuse, R130, R56 ;  /* 0x000000827c38723c */ /* 0x040fec0000001838 */
[C---:B------:R-:W-:Y:S06]  /*cff0*/  HMMA.16816.F32 R60, R124.reuse, R136, R60 ;  /* 0x000000887c3c723c */ /* 0x040fec000000183c */
[----:B------:R-:W-:Y:S01]  /*d000*/  HMMA.16816.F32 R64, R124, R138, R64 ;  /* 0x0000008a7c40723c */ /* 0x000fe20000001840 */
[----:B------:R-:W-:Y:S11]  /*d010*/  @!UPT UIADD3 URZ, URZ, URZ, URZ ;  /* 0x0000003f3f3ff290 */ /* 0x000ff6000fffe03f */
[----:B------:R-:W-:Y:S01]  /*d020*/  @!UPT UIADD3 URZ, URZ, URZ, URZ ;  /* 0x0000003f3f3ff290 */ /* 0x000fe2000fffe03f */
[----:B------:R-:W-:Y:S11]  /*d030*/  @!P0 BRA `(.L_x_740) ;  /* 0x0000000800788947 */ /* 0x000ff60003800000 */
[----:B------:R-:W-:Y:S04]  /*d040*/  ULEA UR6, -UR7, URZ, 0x7 ;  /* 0x0000003f07067291 */ /* 0x000fe8000f8e393f */
[----:B------:R-:W-:Y:S02]  /*d050*/  USHF.R.S32.HI UR5, URZ, 0x1f, UR6 ;  /* 0x0000001f3f057899 */ /* 0x000fe40008011406 */
[----:B------:R-:W-:Y:S04]  /*d060*/  MOV R124, UR6 ;  /* 0x00000006007c7c02 */ /* 0x000fe80008000f00 */
[----:B------:R-:W-:Y:S01]  /*d070*/  MOV R119, UR5 ;  /* 0x0000000500777c02 */ /* 0x000fe20008000f00 */
[----:B------:R-:W-:Y:S06]  /*d080*/  @!P6 BRA `(.L_x_741) ;  /* 0x0000000000f8e947 */ /* 0x000fec0003800000 */
[----:B------:R-:W1:Y:S01]  /*d090*/  LDC R0, c[0x0][0x380] ;  /* 0x0000e000ff007b82 */ /* 0x000e620000000800 */
[----:B------:R-:W-:Y:S05]  /*d0a0*/  SHF.L.U32 R127, R181, 0x7, RZ ;  /* 0x00000007b57f7819 */ /* 0x000fea00000006ff */
[C---:B------:R-:W-:Y:S02]  /*d0b0*/  VIADD R125, R127.reuse, 0xffffff00 ;  /* 0xffffff007f7d7836 */ /* 0x040fe40000000000 */
[----:B------:R-:W-:Y:S03]  /*d0c0*/  VIADD R127, R127, 0xffffff80 ;  /* 0xffffff807f7f7836 */ /* 0x000fe60000000000 */
[----:B------:R-:W-:Y:S02]  /*d0d0*/  IABS R121, R125 ;  /* 0x0000007d00797213 */ /* 0x000fe40000000000 */
[-C--:B-1----:R-:W-:Y:S02]  /*d0e0*/  IABS R116, R0.reuse ;  /* 0x0000000000747213 */ /* 0x082fe40000000000 */
[----:B------:R-:W-:Y:S02]  /*d0f0*/  LOP3.LUT R125, R125, R0, RZ, 0x3c, !PT ;  /* 0x000000007d7d7212 */ /* 0x000fe400078e3cff */
[----:B------:R-:W1:Y:S10]  /*d100*/  I2F.RP R118, R116 ;  /* 0x0000007400767306 */ /* 0x000e740000209400 */
[----:B-1----:R-:W1:Y:S02]  /*d110*/  MUFU.RCP R2, R118 ;  /* 0x0000007600027308 */ /* 0x002e640000001000 */
[----:B-1----:R-:W-:Y:S08]  /*d120*/  VIADD R122, R2, 0xffffffe ;  /* 0x0ffffffe027a7836 */ /* 0x002ff00000000000 */
[----:B------:R-:W1:Y:S02]  /*d130*/  F2I.FTZ.U32.TRUNC.NTZ R123, R122 ;  /* 0x0000007a007b7305 */ /* 0x000e64000021f000 */
[--C-:B-1----:R-:W-:Y:S01]  /*d140*/  IMAD.MOV R119, RZ, RZ, -R123.reuse ;  /* 0x000000ffff777224 */ /* 0x102fe200078e0a7b */
[----:B------:R-:W-:Y:S03]  /*d150*/  MOV R122, RZ ;  /* 0x000000ff007a7202 */ /* 0x000fe60000000f00 */
[----:B------:R-:W-:Y:S04]  /*d160*/  IMAD R2, R119, R116, RZ ;  /* 0x0000007477027224 */ /* 0x000fe800078e02ff */
[----:B------:R-:W-:Y:S01]  /*d170*/  IMAD.HI.U32 R2, R123, R2, R122 ;  /* 0x000000027b027227 */ /* 0x000fe200078e007a */
[----:B------:R-:W-:Y:S02]  /*d180*/  IABS R123, R127 ;  /* 0x0000007f007b7213 */ /* 0x000fe40000000000 */
[----:B------:R-:W-:Y:S03]  /*d190*/  LOP3.LUT R127, R127, R0, RZ, 0x3c, !PT ;  /* 0x000000007f7f7212 */ /* 0x000fe600078e3cff */
[C---:B------:R-:W-:Y:S04]  /*d1a0*/  IMAD.HI.U32 R118, R2.reuse, R121, RZ ;  /* 0x0000007902767227 */ /* 0x040fe800078e00ff */
[----:B------:R-:W-:Y:S02]  /*d1b0*/  IMAD.MOV R119, RZ, RZ, -R118 ;  /* 0x000000ffff777224 */ /* 0x000fe400078e0a76 */
[----:B------:R-:W-:Y:S04]  /*d1c0*/  IMAD.HI.U32 R2, R2, R123, RZ ;  /* 0x0000007b02027227 */ /* 0x000fe800078e00ff */
[C---:B------:R-:W-:Y:S02]  /*d1d0*/  IMAD R121, R116.reuse, R119, R121 ;  /* 0x0000007774797224 */ /* 0x040fe400078e0279 */
[----:B------:R-:W-:Y:S03]  /*d1e0*/  IMAD.MOV R119, RZ, RZ, -R2 ;  /* 0x000000ffff777224 */ /* 0x000fe600078e0a02 */
[C---:B------:R-:W-:Y:S01]  /*d1f0*/  ISETP.GT.U32.AND P0, PT, R116.reuse, R121, PT ;  /* 0x000000797400720c */ /* 0x040fe20003f04070 */
[C---:B------:R-:W-:Y:S05]  /*d200*/  IMAD R123, R116.reuse, R119, R123 ;  /* 0x00000077747b7224 */ /* 0x040fea00078e027b */
[----:B------:R-:W-:Y:S07]  /*d210*/  ISETP.GT.U32.AND P1, PT, R116, R123, PT ;  /* 0x0000007b7400720c */ /* 0x000fee0003f24070 */
[-C--:B------:R-:W-:Y:S01]  /*d220*/  @!P0 IADD3 R121, R121, -R116.reuse, RZ ;  /* 0x8000007479798210 */ /* 0x080fe20007ffe0ff */
[----:B------:R-:W-:Y:S03]  /*d230*/  @!P0 VIADD R118, R118, 0x1 ;  /* 0x0000000176768836 */ /* 0x000fe60000000000 */
[-C--:B------:R-:W-:Y:S02]  /*d240*/  ISETP.GE.U32.AND P5, PT, R121, R116.reuse, PT ;  /* 0x000000747900720c */ /* 0x080fe40003fa6070 */
[----:B------:R-:W-:Y:S01]  /*d250*/  @!P1 IADD3 R2, R2, 0x1, RZ ;  /* 0x0000000102029810 */ /* 0x000fe20007ffe0ff */
[----:B------:R-:W-:Y:S01]  /*d260*/  @!P1 IMAD.IADD R123, R123, 0x1, -R116 ;  /* 0x000000017b7b9824 */ /* 0x000fe200078e0a74 */
[----:B------:R-:W-:Y:S04]  /*d270*/  ISETP.GE.AND P1, PT, R125, RZ, PT ;  /* 0x000000ff7d00720c */ /* 0x000fe80003f26270 */
[----:B------:R-:W-:Y:S02]  /*d280*/  ISETP.GE.U32.AND P0, PT, R123, R116, PT ;  /* 0x000000747b00720c */ /* 0x000fe40003f06070 */
[----:B------:R-:W-:Y:S03]  /*d290*/  LOP3.LUT R123, RZ, R0, RZ, 0x33, !PT ;  /* 0x00000000ff7b7212 */ /* 0x000fe600078e33ff */
[----:B------:R-:W-:Y:S01]  /*d2a0*/  @P5 VIADD R118, R118, 0x1 ;  /* 0x0000000176765836 */ /* 0x000fe20000000000 */
[----:B------:R-:W-:Y:S04]  /*d2b0*/  ISETP.GE.AND P5, PT, R127, RZ, PT ;  /* 0x000000ff7f00720c */ /* 0x000fe80003fa6270 */
[----:B------:R-:W-:Y:S03]  /*d2c0*/  @!P1 IADD3 R118, -R118, RZ, RZ ;  /* 0x000000ff76769210 */ /* 0x000fe60007ffe1ff */
[----:B------:R-:W-:Y:S01]  /*d2d0*/  @P0 VIADD R2, R2, 0x1 ;  /* 0x0000000102020836 */ /* 0x000fe20000000000 */
[----:B------:R-:W-:Y:S04]  /*d2e0*/  ISETP.NE.AND P0, PT, R0, RZ, PT ;  /* 0x000000ff0000720c */ /* 0x000fe80003f05270 */
[----:B------:R-:W-:Y:S01]  /*d2f0*/  SEL R119, R123, R118, !P0 ;  /* 0x000000767b777207 */ /* 0x000fe20004000000 */
[----:B------:R-:W-:Y:S03]  /*d300*/  @!P5 IMAD.MOV R2, RZ, RZ, -R2 ;  /* 0x000000ffff02d224 */ /* 0x000fe600078e0a02 */
[----:B------:R-:W-:Y:S02]  /*d310*/  LEA R128, P1, R119, R186, 0x2 ;  /* 0x000000ba77807211 */ /* 0x000fe400078210ff */
[----:B------:R-:W-:Y:S02]  /*d320*/  SEL R123, R123, R2, !P0 ;  /* 0x000000027b7b7207 */ /* 0x000fe40004000000 */
[-C--:B------:R-:W-:Y:S01]  /*d330*/  LEA.HI.X.SX32 R129, R119, R187.reuse, 0x2, P1 ;  /* 0x000000bb77817211 */ /* 0x080fe200008f16ff */
[----:B------:R-:W1:Y:S01]  /*d340*/  LDC R2, c[0x0][0x24c] ;  /* 0x00009300ff027b82 */ /* 0x000e620000000800 */
[C---:B------:R-:W-:Y:S03]  /*d350*/  LEA R126, P0, R123.reuse, R186, 0x2 ;  /* 0x000000ba7b7e7211 */ /* 0x040fe600078010ff */
[----:B------:R-:W2:Y:S01]  /*d360*/  LDG.E R116, desc[UR10][R128.64] ;  /* 0x0000000a80747981 */ /* 0x000ea2000c1e1900 */
[C---:B------:R-:W-:Y:S01]  /*d370*/  LEA.HI.X.SX32 R127, R123.reuse, R187, 0x2, P0 ;  /* 0x000000bb7b7f7211 */ /* 0x040fe200000f16ff */
[----:B------:R-:W-:Y:S02]  /*d380*/  IMAD.IADD R123, R123, 0x1, -R119 ;  /* 0x000000017b7b7824 */ /* 0x000fe400078e0a77 */
[----:B------:R-:W3:Y:S02]  /*d390*/  LDC.64 R118, c[0x0][0x230] ;  /* 0x00008c00ff767b82 */ /* 0x000ee40000000a00 */
[----:B------:R-:W-:Y:S01]  /*d3a0*/  IMAD R0, R123, R0, -0x80 ;  /* 0xffffff807b007424 */ /* 0x000fe200078e0200 */
[----:B------:R-:W2:Y:S03]  /*d3b0*/  LDG.E R121, desc[UR10][R126.64] ;  /* 0x0000000a7e797981 */ /* 0x000ea6000c1e1900 */
[C---:B------:R-:W-:Y:S01]  /*d3c0*/  IMAD.WIDE.U32 R124, R0.reuse, UR7, RZ ;  /* 0x00000007007c7c25 */ /* 0x040fe2000f8e00ff */
[----:B------:R-:W-:Y:S05]  /*d3d0*/  SHF.R.S32.HI R123, RZ, 0x1f, R0 ;  /* 0x0000001fff7b7819 */ /* 0x000fea0000011400 */
[----:B------:R-:W-:Y:S04]  /*d3e0*/  IMAD R123, R123, UR7, RZ ;  /* 0x000000077b7b7c24 */ /* 0x000fe8000f8e02ff */
[----:B-1----:R-:W-:Y:S04]  /*d3f0*/  IMAD R123, R0, R2, R123 ;  /* 0x00000002007b7224 */ /* 0x002fe800078e027b */
[----:B------:R-:W-:Y:S01]  /*d400*/  IMAD.IADD R125, R125, 0x1, R123 ;  /* 0x000000017d7d7824 */ /* 0x000fe200078e027b */
[----:B--2---:R-:W-:Y:S04]  /*d410*/  IADD3 R116, -R121, R116, RZ ;  /* 0x0000007479747210 */ /* 0x004fe80007ffe1ff */
[----:B------:R-:W-:Y:S01]  /*d420*/  SHF.R.S32.HI R121, RZ, 0x1f, R116 ;  /* 0x0000001fff797819 */ /* 0x000fe20000011474 */
[CC--:B---3--:R-:W-:Y:S04]  /*d430*/  IMAD.WIDE.U32 R124, R116.reuse, R118.reuse, R124 ;  /* 0x00000076747c7225 */ /* 0x0c8fe800078e007c */
[----:B------:R-:W-:Y:S04]  /*d440*/  IMAD R121, R121, R118, RZ ;  /* 0x0000007679797224 */ /* 0x000fe800078e02ff */
[----:B------:R-:W-:Y:S05]  /*d450*/  IMAD R121, R116, R119, R121 ;  /* 0x0000007774797224 */ /* 0x000fea00078e0279 */
[----:B------:R-:W-:Y:S07]  /*d460*/  IADD3 R119, R125, R121, RZ ;  /* 0x000000797d777210 */ /* 0x000fee0007ffe0ff */
.L_x_741:
[----:B------:R1:W-:Y:S01]  /*d470*/  @P4 STS [R182+0x3004], RZ ;  /* 0x003004ffb6004388 */ /* 0x0003e20000000800 */
[C---:B------:R-:W-:Y:S02]  /*d480*/  LEA R126, P1, R124.reuse, R192, 0x1 ;  /* 0x000000c07c7e7211 */ /* 0x040fe400078208ff */
[----:B------:R-:W-:Y:S01]  /*d490*/  IADD3 R121, P0, R177, R124, RZ ;  /* 0x0000007cb1797210 */ /* 0x000fe20007f1e0ff */
[----:B------:R1:W-:Y:S01]  /*d4a0*/  @P4 STS.64 [R182+0x3008], RZ ;  /* 0x003008ffb6004388 */ /* 0x0003e20000000a00 */
[-CC-:B------:R-:W-:Y:S02]  /*d4b0*/  LEA.HI.X R127, R124, R191.reuse, R119.reuse, 0x1, P1 ;  /* 0x000000bf7c7f7211 */ /* 0x180fe400008f0c77 */
[CC--:B------:R-:W-:Y:S01]  /*d4c0*/  @!P4 LEA R124, P5, R121.reuse, R192.reuse, 0x1 ;  /* 0x000000c0797cc211 */ /* 0x0c0fe200078a08ff */
[----:B------:R1:W-:Y:S01]  /*d4d0*/  @P4 STS [R182+0x3000], RZ ;  /* 0x003000ffb6004388 */ /* 0x0003e20000000800 */
[CC--:B------:R-:W-:Y:S01]  /*d4e0*/  @!P3 LEA R122, P1, R121.reuse, R192.reuse, 0x1 ;  /* 0x000000c0797ab211 */ /* 0x0c0fe200078208ff */
[C---:B------:R-:W-:Y:S01]  /*d4f0*/  IMAD.X R2, R176.reuse, 0x1, R119, P0 ;  /* 0x00000001b0027824 */ /* 0x040fe200000e0677 */
[CC--:B------:R-:W-:Y:S01]  /*d500*/  @!P2 LEA R120, P0, R121.reuse, R192.reuse, 0x1 ;  /* 0x000000c07978a211 */ /* 0x0c0fe200078008ff */
[----:B------:R-:W-:Y:S01]  /*d510*/  @!PT LDS RZ, [RZ] ;  /* 0x00000000fffff984 */ /* 0x000fe20000000800 */
[----:B------:R-:W-:Y:S01]  /*d520*/  @!PT LDS RZ, [RZ] ;  /* 0x00000000fffff984 */ /* 0x000fe20000000800 */
[----:B------:R-:W-:Y:S01]  /*d530*/  @!PT LDS RZ, [RZ] ;  /* 0x00000000fffff984 */ /* 0x000fe20000000800 */
[----:B------:R1:W-:Y:S03]  /*d540*/  @!P4 LDGSTS.E.BYPASS.LTC128B.128 [R182+0x3000], desc[UR10][R126.64] ;  /* 0x030000007eb6cfae */ /* 0x0003e6000b901d4a */
[CCC-:B------:R-:W-:Y:S01]  /*d550*/  @!P4 LEA.HI.X R125, R121.reuse, R191.reuse, R2.reuse, 0x1, P5 ;  /* 0x000000bf797dc211 */ /* 0x1c0fe200028f0c02 */
[----:B------:R1:W-:Y:S01]  /*d560*/  @P3 STS.128 [R182+0x5000], RZ ;  /* 0x005000ffb6003388 */ /* 0x0003e20000000c00 */
[--C-:B------:R-:W-:Y:S02]  /*d570*/  @!P3 LEA.HI.X R123, R121, R191, R2.reuse, 0x1, P1 ;  /* 0x000000bf797bb211 */ /* 0x100fe400008f0c02 */
[----:B------:R-:W-:Y:S01]  /*d580*/  IADD3 R119, P5, R177, R121, RZ ;  /* 0x00000079b1777210 */ /* 0x000fe20007fbe0ff */
[----:B------:R-:W-:Y:S01]  /*d590*/  @!PT LDS RZ, [RZ] ;  /* 0x00000000fffff984 */ /* 0x000fe20000000800 */
[----:B------:R-:W-:Y:S01]  /*d5a0*/  @!PT LDS RZ, [RZ] ;  /* 0x00000000fffff984 */ /* 0x000fe20000000800 */
[----:B------:R-:W-:Y:S01]  /*d5b0*/  @!PT LDS RZ, [RZ] ;  /* 0x00000000fffff984 */ /* 0x000fe20000000800 */
[----:B------:R1:W-:Y:S01]  /*d5c0*/  @!P3 LDGSTS.E.BYPASS.LTC128B.128 [R182+0x5000], desc[UR10][R126.64+0x40] ;  /* 0x050000407eb6bfae */ /* 0x0003e2000b901d4a */
[-CC-:B------:R-:W-:Y:S02]  /*d5d0*/  @!P2 LEA.HI.X R121, R121, R191.reuse, R2.reuse, 0x1, P0 ;  /* 0x000000bf7979a211 */ /* 0x180fe400000f0c02 */
[CC--:B------:R-:W-:Y:S01]  /*d5e0*/  @!P3 LEA R128, P1, R119.reuse, R192.reuse, 0x1 ;  /* 0x000000c07780b211 */ /* 0x0c0fe200078208ff */
[----:B------:R1:W-:Y:S01]  /*d5f0*/  @P2 STS.128 [R182+0x7000], RZ ;  /* 0x007000ffb6002388 */ /* 0x0003e20000000c00 */
[CC--:B------:R-:W-:Y:S01]  /*d600*/  @!P2 LEA R118, P0, R119.reuse, R192.reuse, 0x1 ;  /* 0x000000c07776a211 */ /* 0x0c0fe200078008ff */
[----:B------:R-:W-:Y:S01]  /*d610*/  IMAD.X R2, R176, 0x1, R2, P5 ;  /* 0x00000001b0027824 */ /* 0x000fe200028e0602 */
        /* <DEDUP_REMOVED lines=16> */
[-C--:B------:R-:W-:Y:S01]  /*d720*/  @!P2 LEA R136, P0, R0, R192.reuse, 0x1 ;  /* 0x000000c00088a211 */ /* 0x080fe200078008ff */
[----:B------:R-:W-:Y:S01]  /*d730*/  IMAD.X R2, R176, 0x1, R2, P5 ;  /* 0x00000001b0027824 */ /* 0x000fe200028e0602 */
[C---:B------:R-:W-:Y:S01]  /*d740*/  @!P4 LEA R134, P5, R0.reuse, R192, 0x1 ;  /* 0x000000c00086c211 */ /* 0x040fe200078a08ff */
[----:B------:R-:W-:Y:S01]  /*d750*/  @!PT LDS RZ, [RZ] ;  /* 0x00000000fffff984 */ /* 0x000fe20000000800 */
[----:B------:R-:W-:Y:S01]  /*d760*/  @!PT LDS RZ, [RZ] ;  /* 0x00000000fffff984 */ /* 0x000fe20000000800 */
[----:B------:R-:W-:Y:S01]  /*d770*/  @!PT LDS RZ, [RZ] ;  /* 0x00000000fffff984 */ /* 0x000fe20000000800 */
[----:B------:R1:W-:Y:S01]  /*d780*/  @!P3 LDGSTS.E.BYPASS.LTC128B.128 [R182+0x5800], desc[UR10][R122.64+0x40] ;  /* 0x058000407ab6bfae */ /* 0x0003e2000b901d4a */
[----:B------:R-:W-:Y:S02]  /*d790*/  IMAD.MOV.U32 R192, RZ, RZ, R126 ;  /* 0x000000ffffc07224 */ /* 0x000fe400078e007e */
[CCC-:B------:R-:W-:Y:S01]  /*d7a0*/  @!P4 LEA.HI.X R135, R0.reuse, R191.reuse, R2.reuse, 0x1, P5 ;  /* 0x000000bf0087c211 */ /* 0x1c0fe200028f0c02 */
[----:B------:R1:W-:Y:S01]  /*d7b0*/  @P2 STS.128 [R182+0x7800], RZ ;  /* 0x007800ffb6002388 */ /* 0x0003e20000000c00 */
[CCC-:B------:R-:W-:Y:S02]  /*d7c0*/  @!P3 LEA.HI.X R133, R0.reuse, R191.reuse, R2.reuse, 0x1, P1 ;  /* 0x000000bf0085b211 */ /* 0x1c0fe400008f0c02 */
[----:B------:R-:W-:Y:S01]  /*d7d0*/  @!P2 LEA.HI.X R137, R0, R191, R2, 0x1, P0 ;  /* 0x000000bf0089a211 */ /* 0x000fe200000f0c02 */
[----:B------:R-:W-:Y:S01]  /*d7e0*/  @!PT LDS RZ, [RZ] ;  /* 0x00000000fffff984 */ /* 0x000fe20000000800 */
[----:B------:R-:W-:Y:S01]  /*d7f0*/  @!PT LDS RZ, [RZ] ;  /* 0x00000000fffff984 */ /* 0x000fe20000000800 */
[----:B------:R-:W-:Y:S01]  /*d800*/  @!PT LDS RZ, [RZ] ;  /* 0x00000000fffff984 */ /* 0x000fe20000000800 */
[----:B------:R1:W-:Y:S01]  /*d810*/  @!P2 LDGSTS.E.BYPASS.LTC128B.128 [R182+0x7800], desc[UR10][R120.64+0x80] ;  /* 0x0780008078b6afae */ /* 0x0003e2000b901d4a */
[----:B------:R-:W-:Y:S03]  /*d820*/  IMAD.MOV.U32 R191, RZ, RZ, R127 ;  /* 0x000000ffffbf7224 */ /* 0x000fe600078e007f */
[----:B------:R1:W-:Y:S04]  /*d830*/  @P4 STS.128 [R182+0x4000], RZ ;  /* 0x004000ffb6004388 */ /* 0x0003e80000000c00 */
        /* <DEDUP_REMOVED lines=29> */
[----:B------:R-:W0:Y:S02]  /*da10*/  LDGDEPBAR ;  /* 0x00000000000079af */ /* 0x000e240000000000 */
.L_x_740:
[----:B------:R-:W-:Y:S01]  /*da20*/  FMNMX.FTZ R0, R4, R117, !PT ;  /* 0x0000007504007209 */ /* 0x000fe20007810000 */
[----:B-1----:R-:W-:Y:S01]  /*da30*/  LDSM.16.MT88.4 R128, [R170+0xb000] ;  /* 0x00b00000aa80783b */ /* 0x002fe20000004200 */
[----:B------:R-:W-:Y:S02]  /*da40*/  FMNMX.FTZ R2, R6, R3, !PT ;  /* 0x0000000306027209 */ /* 0x000fe40007810000 */
        /* <DEDUP_REMOVED lines=58> */
[----:B------:R-:W-:Y:S04]  /*ddf0*/  FMNMX.FTZ R0, R64, R119, !PT ;  /* 0x0000007740007209 */ /* 0x000fe80007810000 */
[----:B------:R-:W-:Y:S02]  /*de00*/  FMNMX.FTZ R118, R65, R0, !PT ;  /* 0x0000000041767209 */ /* 0x000fe40007810000 */
[----:B------:R-:W-:Y:S03]  /*de10*/  FMNMX.FTZ R0, R66, R123, !PT ;  /* 0x0000007b42007209 */ /* 0x000fe60007810000 */
[----:B------:R-:W-:Y:S01]  /*de20*/  SHFL.BFLY PT, R123, R118, 0x2, 0x1f ;  /* 0x0c401f00767b7f89 */ /* 0x000fe200000e0000 */
[----:B------:R-:W-:Y:S07]  /*de30*/  FMNMX.FTZ R121, R67, R0, !PT ;  /* 0x0000000043797209 */ /* 0x000fee0007810000 */
[----:B------:R-:W1:Y:S02]  /*de40*/  SHFL.BFLY PT, R0, R121, 0x2, 0x1f ;  /* 0x0c401f0079007f89 */ /* 0x000e6400000e0000 */
[----:B-1----:R-:W-:Y:S02]  /*de50*/  FMNMX.FTZ R119, R121, R0, !PT ;  /* 0x0000000079777209 */ /* 0x002fe40007810000 */
[----:B------:R-:W-:Y:S04]  /*de60*/  FMNMX.FTZ R125, R118, R123, !PT ;  /* 0x0000007b767d7209 */ /* 0x000fe80007810000 */
[----:B------:R-:W-:Y:S08]  /*de70*/  LDSM.16.MT88.4 R120, [R170+0x9000] ;  /* 0x00900000aa78783b */ /* 0x000ff00000004200 */
[----:B------:R-:W1:Y:S08]  /*de80*/  SHFL.BFLY PT, R2, R125, 0x1, 0x1f ;  /* 0x0c201f007d027f89 */ /* 0x000e7000000e0000 */
[----:B------:R-:W2:Y:S01]  /*de90*/  SHFL.BFLY PT, R0, R119, 0x1, 0x1f ;  /* 0x0c201f0077007f89 */ /* 0x000ea200000e0000 */
[----:B-1----:R-:W-:Y:S07]  /*dea0*/  FMNMX.FTZ R2, R125, R2, !PT ;  /* 0x000000027d027209 */ /* 0x002fee0007810000 */
[----:B------:R-:W1:Y:S01]  /*deb0*/  LDSM.16.MT88.4 R124, [R168+0x9000] ;  /* 0x00900000a87c783b */ /* 0x000e620000004200 */
[----:B--2---:R-:W-:Y:S01]  /*dec0*/  FMNMX.FTZ R0, R119, R0, !PT ;  /* 0x0000000077007209 */ /* 0x004fe20007810000 */
[C---:B------:R-:W-:Y:S01]  /*ded0*/  FMUL.FTZ R132, R2.reuse, UR4 ;  /* 0x0000000402847c20 */ /* 0x040fe20008410000 */
[C---:B------:R-:W-:Y:S01]  /*dee0*/  FSETP.NEU.FTZ.AND P0, PT, R2.reuse, -INF , PT ;  /* 0xff8000000200780b */ /* 0x040fe20003f1d000 */
[----:B------:R-:W-:Y:S02]  /*def0*/  FADD.FTZ R116, -R2, R117 ;  /* 0x0000007502747221 */ /* 0x000fe40000010100 */
[----:B------:R-:W-:Y:S01]  /*df00*/  FMUL.FTZ R119, R0, UR4 ;  /* 0x0000000400777c20 */ /* 0x000fe20008410000 */
[----:B------:R-:W-:Y:S01]  /*df10*/  FSEL R132, R132, RZ, P0 ;  /* 0x000000ff84847208 */ /* 0x000fe20000000000 */
[C---:B------:R-:W-:Y:S01]  /*df20*/  FADD.FTZ R3, -R0.reuse, R3 ;  /* 0x0000000300037221 */ /* 0x040fe20000010100 */
[----:B------:R-:W-:Y:S01]  /*df30*/  FSETP.NEU.FTZ.AND P0, PT, R0, -INF , PT ;  /* 0xff8000000000780b */ /* 0x000fe20003f1d000 */
[----:B------:R-:W-:Y:S02]  /*df40*/  FMUL.FTZ R117, R116, UR4 ;  /* 0x0000000474757c20 */ /* 0x000fe40008410000 */
[--C-:B------:R-:W-:Y:S01]  /*df50*/  FFMA.FTZ R143, R4, UR4, -R132.reuse ;  /* 0x00000004048f7c23 */ /* 0x100fe20008010884 */
[----:B------:R-:W-:Y:S01]  /*df60*/  FSEL R119, R119, RZ, P0 ;  /* 0x000000ff77777208 */ /* 0x000fe20000000000 */
[--C-:B------:R-:W-:Y:S01]  /*df70*/  FFMA.FTZ R139, R5, UR4, -R132.reuse ;  /* 0x00000004058b7c23 */ /* 0x100fe20008010884 */
[--C-:B------:R-:W-:Y:S01]  /*df80*/  FFMA.FTZ R137, R8, UR4, -R132.reuse ;  /* 0x0000000408897c23 */ /* 0x100fe20008010884 */
[--C-:B------:R-:W-:Y:S01]  /*df90*/  FFMA.FTZ R134, R9, UR4, -R132.reuse ;  /* 0x0000000409867c23 */ /* 0x100fe20008010884 */
[----:B------:R-:W-:Y:S01]  /*dfa0*/  FMUL.FTZ R118, R3, UR4 ;  /* 0x0000000403767c20 */ /* 0x000fe20008410000 */
[--C-:B------:R-:W-:Y:S01]  /*dfb0*/  FFMA.FTZ R142, R6, UR4, -R119.reuse ;  /* 0x00000004068e7c23 */ /* 0x100fe20008010877 */
[--C-:B------:R-:W-:Y:S01]  /*dfc0*/  FFMA.FTZ R141, R7, UR4, -R119.reuse ;  /* 0x00000004078d7c23 */ /* 0x100fe20008010877 */
[--C-:B------:R-:W-:Y:S01]  /*dfd0*/  FFMA.FTZ R138, R10, UR4, -R119.reuse ;  /* 0x000000040a8a7c23 */ /* 0x100fe20008010877 */
[--C-:B------:R-:W-:Y:S01]  /*dfe0*/  FFMA.FTZ R135, R11, UR4, -R119.reuse ;  /* 0x000000040b877c23 */ /* 0x100fe20008010877 */
[----:B------:R-:W2:Y:S01]  /*dff0*/  MUFU.EX2 R116, R117 ;  /* 0x0000007500747308 */ /* 0x000ea20000000800 */
[--C-:B------:R-:W-:Y:S01]  /*e000*/  FFMA.FTZ R136, R12, UR4, -R132.reuse ;  /* 0x000000040c887c23 */ /* 0x100fe20008010884 */
[--C-:B------:R-:W-:Y:S01]  /*e010*/  FFMA.FTZ R133, R13, UR4, -R132.reuse ;  /* 0x000000040d857c23 */ /* 0x100fe20008010884 */
[--C-:B------:R-:W-:Y:S01]  /*e020*/  FFMA.FTZ R140, R14, UR4, -R119.reuse ;  /* 0x000000040e8c7c23 */ /* 0x100fe20008010877 */
[--C-:B------:R-:W-:Y:S01]  /*e030*/  FFMA.FTZ R5, R15, UR4, -R119.reuse ;  /* 0x000000040f057c23 */ /* 0x100fe20008010877 */
[--C-:B------:R-:W-:Y:S01]  /*e040*/  FFMA.FTZ R6, R16, UR4, -R132.reuse ;  /* 0x0000000410067c23 */ /* 0x100fe20008010884 */
[--C-:B------:R-:W-:Y:S01]  /*e050*/  FFMA.FTZ R7, R17, UR4, -R132.reuse ;  /* 0x0000000411077c23 */ /* 0x100fe20008010884 */
[--C-:B------:R-:W-:Y:S03]  /*e060*/  FFMA.FTZ R145, R37, UR4, -R132.reuse ;  /* 0x0000000425917c23 */ /* 0x100fe60008010884 */
[----:B------:R-:W3:Y:S01]  /*e070*/  MUFU.EX2 R3, R118 ;  /* 0x0000007600037308 */ /* 0x000ee20000000800 */
[--C-:B------:R-:W-:Y:S01]  /*e080*/  FFMA.FTZ R147, R38, UR4, -R119.reuse ;  /* 0x0000000426937c23 */ /* 0x100fe20008010877 */
[--C-:B------:R-:W-:Y:S01]  /*e090*/  FFMA.FTZ R149, R41, UR4, -R132.reuse ;  /* 0x0000000429957c23 */ /* 0x100fe20008010884 */
[--C-:B------:R-:W-:Y:S01]  /*e0a0*/  FFMA.FTZ R151, R42, UR4, -R119.reuse ;  /* 0x000000042a977c23 */ /* 0x100fe20008010877 */
[--C-:B------:R-:W-:Y:S01]  /*e0b0*/  FFMA.FTZ R146, R43, UR4, -R119.reuse ;  /* 0x000000042b927c23 */ /* 0x100fe20008010877 */
[--C-:B------:R-:W-:Y:S01]  /*e0c0*/  FFMA.FTZ R144, R40, UR4, -R132.reuse ;  /* 0x0000000428907c23 */ /* 0x100fe20008010884 */
[--C-:B------:R-:W-:Y:S01]  /*e0d0*/  FFMA.FTZ R60, R60, UR4, -R132.reuse ;  /* 0x000000043c3c7c23 */ /* 0x100fe20008010884 */
[----:B------:R-:W-:Y:S03]  /*e0e0*/  FFMA.FTZ R64, R64, UR4, -R132 ;  /* 0x0000000440407c23 */ /* 0x000fe60008010884 */
[----:B------:R-:W-:Y:S01]  /*e0f0*/  MUFU.EX2 R143, R143 ;  /* 0x0000008f008f7308 */ /* 0x000fe20000000800 */
[C---:B--2---:R-:W-:Y:S01]  /*e100*/  FMUL.FTZ R8, R116.reuse, R112 ;  /* 0x0000007074087220 */ /* 0x044fe20000410000 */
[C---:B------:R-:W-:Y:S01]  /*e110*/  FMUL.FTZ R9, R116.reuse, R113 ;  /* 0x0000007174097220 */ /* 0x040fe20000410000 */
[C---:B------:R-:W-:Y:S01]  /*e120*/  FMUL.FTZ R68, R116.reuse, R68 ;  /* 0x0000004474447220 */ /* 0x040fe20000410000 */
[C---:B------:R-:W-:Y:S01]  /*e130*/  FMUL.FTZ R69, R116.reuse, R69 ;  /* 0x0000004574457220 */ /* 0x040fe20000410000 */
[C---:B------:R-:W-:Y:S01]  /*e140*/  FMUL.FTZ R72, R116.reuse, R72 ;  /* 0x0000004874487220 */ /* 0x040fe20000410000 */
[C---:B------:R-:W-:Y:S01]  /*e150*/  FMUL.FTZ R73, R116.reuse, R73 ;  /* 0x0000004974497220 */ /* 0x040fe20000410000 */
[C---:B------:R-:W-:Y:S03]  /*e160*/  FMUL.FTZ R76, R116.reuse, R76 ;  /* 0x0000004c744c7220 */ /* 0x040fe60000410000 */
[----:B------:R-:W2:Y:S01]  /*e170*/  MUFU.EX2 R139, R139 ;  /* 0x0000008b008b7308 */ /* 0x000ea20000000800 */
[C---:B---3--:R-:W-:Y:S01]  /*e180*/  FMUL.FTZ R10, R3.reuse, R114 ;  /* 0x00000072030a7220 */ /* 0x048fe20000410000 */
[C---:B------:R-:W-:Y:S01]  /*e190*/  FMUL.FTZ R11, R3.reuse, R115 ;  /* 0x00000073030b7220 */ /* 0x040fe20000410000 */
[C---:B------:R-:W-:Y:S01]  /*e1a0*/  FMUL.FTZ R70, R3.reuse, R70 ;  /* 0x0000004603467220 */ /* 0x040fe20000410000 */
[C---:B------:R-:W-:Y:S01]  /*e1b0*/  FMUL.FTZ R71, R3.reuse, R71 ;  /* 0x0000004703477220 */ /* 0x040fe20000410000 */
[C---:B------:R-:W-:Y:S01]  /*e1c0*/  FMUL.FTZ R74, R3.reuse, R74 ;  /* 0x0000004a034a7220 */ /* 0x040fe20000410000 */
[C---:B------:R-:W-:Y:S01]  /*e1d0*/  FMUL.FTZ R75, R3.reuse, R75 ;  /* 0x0000004b034b7220 */ /* 0x040fe20000410000 */
[C---:B------:R-:W-:Y:S03]  /*e1e0*/  FMUL.FTZ R77, R116.reuse, R77 ;  /* 0x0000004d744d7220 */ /* 0x040fe60000410000 */
[----:B------:R-:W-:Y:S01]  /*e1f0*/  MUFU.EX2 R142, R142 ;  /* 0x0000008e008e7308 */ /* 0x000fe20000000800 */
[C---:B------:R-:W-:Y:S01]  /*e200*/  FMUL.FTZ R78, R3.reuse, R78 ;  /* 0x0000004e034e7220 */ /* 0x040fe20000410000 */
[C---:B------:R-:W-:Y:S01]  /*e210*/  FMUL.FTZ R79, R3.reuse, R79 ;  /* 0x0000004f034f7220 */ /* 0x040fe20000410000 */
[C---:B------:R-:W-:Y:S01]  /*e220*/  FMUL.FTZ R80, R116.reuse, R80 ;  /* 0x0000005074507220 */ /* 0x040fe20000410000 */
[C---:B------:R-:W-:Y:S01]  /*e230*/  FMUL.FTZ R81, R116.reuse, R81 ;  /* 0x0000005174517220 */ /* 0x040fe20000410000 */
[C---:B------:R-:W-:Y:S01]  /*e240*/  FMUL.FTZ R82, R3.reuse, R82 ;  /* 0x0000005203527220 */ /* 0x040fe20000410000 */
[----:B------:R-:W-:Y:S01]  /*e250*/  FMUL.FTZ R83, R3, R83 ;  /* 0x0000005303537220 */ /* 0x000fe20000410000 */
[C---:B------:R-:W-:Y:S03]  /*e260*/  FMUL.FTZ R84, R116.reuse, R84 ;  /* 0x0000005474547220 */ /* 0x040fe60000410000 */
[----:B------:R-:W3:Y:S01]  /*e270*/  MUFU.EX2 R141, R141 ;  /* 0x0000008d008d7308 */ /* 0x000ee20000000800 */
[----:B--2---:R-:W-:Y:S01]  /*e280*/  F2FP.F16.F32.PACK_AB R112, R139, R143 ;  /* 0x0000008f8b70723e */ /* 0x004fe200000000ff */
        /* <DEDUP_REMOVED lines=11> */
[----:B------:R-:W-:Y:S01]  /*e340*/  FMUL.FTZ R95, R3, R95 ;  /* 0x0000005f035f7220 */ /* 0x000fe20000410000 */
[C---:B------:R-:W-:Y:S01]  /*e350*/  FMUL.FTZ R12, R116.reuse, R108 ;  /* 0x0000006c740c7220 */ /* 0x040fe20000410000 */
[C---:B------:R-:W-:Y:S03]  /*e360*/  FMUL.FTZ R13, R116.reuse, R109 ;  /* 0x0000006d740d7220 */ /* 0x040fe60000410000 */
[----:B------:R-:W2:Y:S01]  /*e370*/  MUFU.EX2 R134, R134 ;  /* 0x0000008600867308 */ /* 0x000ea20000000800 */
[----:B---3--:R-:W-:Y:S01]  /*e380*/  F2FP.F16.F32.PACK_AB R113, R141, R142 ;  /* 0x0000008e8d71723e */ /* 0x008fe200000000ff */
[C---:B------:R-:W-:Y:S01]  /*e390*/  FMUL.FTZ R14, R3.reuse, R110 ;  /* 0x0000006e030e7220 */ /* 0x040fe20000410000 */
[C---:B------:R-:W-:Y:S01]  /*e3a0*/  FMUL.FTZ R15, R3.reuse, R111 ;  /* 0x0000006f030f7220 */ /* 0x040fe20000410000 */
[C---:B------:R-:W-:Y:S01]  /*e3b0*/  FMUL.FTZ R96, R116.reuse, R96 ;  /* 0x0000006074607220 */ /* 0x040fe20000410000 */
[----:B------:R-:W-:Y:S01]  /*e3c0*/  LDSM.16.MT88.4 R108, [R170+0x9400] ;  /* 0x00940000aa6c783b */ /* 0x000fe20000004200 */
        /* <DEDUP_REMOVED lines=8> */
[----:B------:R-:W-:Y:S01]  /*e450*/  FFMA.FTZ R118, R19, UR4, -R119 ;  /* 0x0000000413767c23 */ /* 0x000fe20008010877 */
[----:B------:R-:W-:Y:S03]  /*e460*/  FMUL.FTZ R16, R116, R104 ;  /* 0x0000006874107220 */ /* 0x000fe60000410000 */
[----:B------:R-:W3:Y:S01]  /*e470*/  MUFU.EX2 R135, R135 ;  /* 0x0000008700877308 */ /* 0x000ee20000000800 */
[----:B--2---:R-:W-:Y:S01]  /*e480*/  F2FP.F16.F32.PACK_AB R114, R134, R137 ;  /* 0x000000898672723e */ /* 0x004fe200000000ff */
[C---:B------:R-:W-:Y:S01]  /*e490*/  FMUL.FTZ R17, R116.reuse, R105 ;  /* 0x0000006974117220 */ /* 0x040fe20000410000 */
[----:B------:R-:W-:Y:S01]  /*e4a0*/  FMUL.FTZ R19, R3, R107 ;  /* 0x0000006b03137220 */ /* 0x000fe20000410000 */
[----:B------:R-:W-:Y:S01]  /*e4b0*/  FFMA.FTZ R143, R116, R193, R143 ;  /* 0x000000c1748f7223 */ /* 0x000fe2000001008f */
[----:B------:R-:W-:Y:S01]  /*e4c0*/  FFMA.FTZ R116, R39, UR4, -R119 ;  /* 0x0000000427747c23 */ /* 0x000fe20008010877 */
[----:B------:R-:W-:Y:S01]  /*e4d0*/  FFMA.FTZ R142, R3, R194, R142 ;  /* 0x000000c2038e7223 */ /* 0x000fe2000001008e */
[----:B------:R-:W-:Y:S03]  /*e4e0*/  ISETP.GT.AND P0, PT, R181, 0x1, PT ;  /* 0x00000001b500780c */ /* 0x000fe60003f04270 */
[----:B------:R-:W-:Y:S01]  /*e4f0*/  MUFU.EX2 R136, R136 ;  /* 0x0000008800887308 */ /* 0x000fe20000000800 */
[----:B------:R-:W-:Y:S01]  /*e500*/  FADD.FTZ R40, R139, R143 ;  /* 0x0000008f8b287221 */ /* 0x000fe20000010000 */
[----:B------:R-:W-:Y:S01]  /*e510*/  FADD.FTZ R141, R141, R142 ;  /* 0x0000008e8d8d7221 */ /* 0x000fe20000010000 */
[----:B------:R-:W-:Y:S07]  /*e520*/  MOV R117, R2 ;  /* 0x0000000200757202 */ /* 0x000fee0000000f00 */
[----:B------:R-:W2:Y:S01]  /*e530*/  MUFU.EX2 R133, R133 ;  /* 0x0000008500857308 */ /* 0x000ea20000000800 */
[C---:B---3--:R-:W-:Y:S01]  /*e540*/  F2FP.F16.F32.PACK_AB R115, R135.reuse, R138 ;  /* 0x0000008a8773723e */ /* 0x048fe200000000ff */
[----:B------:R-:W-:Y:S04]  /*e550*/  FADD.FTZ R138, R138, R141 ;  /* 0x0000008d8a8a7221 */ /* 0x000fe80000010000 */
[----:B------:R-:W-:Y:S02]  /*e560*/  FADD.FTZ R135, R135, R138 ;  /* 0x0000008a87877221 */ /* 0x000fe40000010000 */
[C---:B------:R-:W-:Y:S02]  /*e570*/  HMMA.16816.F32 R8, R112.reuse, R120, R8 ;  /* 0x000000787008723c */ /* 0x040fe40000001808 */
[----:B------:R-:W-:Y:S04]  /*e580*/  MUFU.EX2 R140, R140 ;  /* 0x0000008c008c7308 */ /* 0x000fe80000000800 */
[C---:B------:R-:W-:Y:S01]  /*e590*/  HMMA.16816.F32 R68, R112.reuse, R122, R68 ;  /* 0x0000007a7044723c */ /* 0x040fe20000001844 */
[----:B------:R-:W3:Y:S05]  /*e5a0*/  LDSM.16.MT88.4 R120, [R168+0xb000] ;  /* 0x00b00000a878783b */ /* 0x000eea0000004200 */
[----:B------:R-:W4:Y:S01]  /*e5b0*/  MUFU.EX2 R5, R5 ;  /* 0x0000000500057308 */ /* 0x000f220000000800 */
[----:B--2---:R-:W-:Y:S01]  /*e5c0*/  F2FP.F16.F32.PACK_AB R104, R133, R136 ;  /* 0x000000888568723e */ /* 0x004fe200000000ff */
[C---:B-1----:R-:W-:Y:S08]  /*e5d0*/  HMMA.16816.F32 R72, R112.reuse, R124, R72 ;  /* 0x0000007c7048723c */ /* 0x042ff00000001848 */
[----:B------:R-:W-:Y:S01]  /*e5e0*/  MUFU.EX2 R6, R6 ;  /* 0x0000000600067308 */ /* 0x000fe20000000800 */
[C---:B------:R-:W-:Y:S01]  /*e5f0*/  HMMA.16816.F32 R76, R112.reuse, R126, R76 ;  /* 0x0000007e704c723c */ /* 0x040fe2000000184c */
[----:B------:R-:W1:Y:S05]  /*e600*/  LDSM.16.MT88.4 R124, [R170+0xd000] ;  /* 0x00d00000aa7c783b */ /* 0x000e6a0000004200 */
[C---:B------:R-:W-:Y:S03]  /*e610*/  HMMA.16816.F32 R80, R112.reuse, R128, R80 ;  /* 0x000000807050723c */ /* 0x040fe60000001850 */
[----:B------:R-:W2:Y:S02]  /*e620*/  MUFU.EX2 R7, R7 ;  /* 0x0000000700077308 */ /* 0x000ea40000000800 */
[C---:B----4-:R-:W-:Y:S01]  /*e630*/  F2FP.F16.F32.PACK_AB R105, R5.reuse, R140 ;  /* 0x0000008c0569723e */ /* 0x050fe200000000ff */
[C---:B------:R-:W-:Y:S01]  /*e640*/  HMMA.16816.F32 R84, R112.reuse, R130, R84 ;  /* 0x000000827054723c */ /* 0x040fe20000001854 */
[----:B------:R-:W4:Y:S06]  /*e650*/  LDSM.16.MT88.4 R128, [R168+0xd000] ;  /* 0x00d00000a880783b */ /* 0x000f2c0000004200 */
[----:B------:R-:W-:Y:S01]  /*e660*/  MUFU.EX2 R118, R118 ;  /* 0x0000007600767308 */ /* 0x000fe20000000800 */
[----:B------:R-:W-:Y:S09]  /*e670*/  FADD.FTZ R140, R140, R135 ;  /* 0x000000878c8c7221 */ /* 0x000ff20000010000 */
[----:B------:R-:W-:Y:S01]  /*e680*/  MUFU.EX2 R145, R145 ;  /* 0x0000009100917308 */ /* 0x000fe20000000800 */
[----:B------:R-:W-:Y:S01]  /*e690*/  FADD.FTZ R140, R5, R140 ;  /* 0x0000008c058c7221 */ /* 0x000fe20000010000 */
[C---:B---3--:R-:W-:Y:S08]  /*e6a0*/  HMMA.16816.F32 R88, R112.reuse, R120, R88 ;  /* 0x000000787058723c */ /* 0x048ff00000001858 */
[----:B------:R-:W-:Y:S01]  /*e6b0*/  MUFU.EX2 R147, R147 ;  /* 0x0000009300937308 */ /* 0x000fe20000000800 */
[C---:B------:R-:W-:Y:S01]  /*e6c0*/  HMMA.16816.F32 R92, R112.reuse, R122, R92 ;  /* 0x0000007a705c723c */ /* 0x040fe2000000185c */
[----:B------:R-:W3:Y:S08]  /*e6d0*/  LDSM.16.MT88.4 R120, [R168+0x9400] ;  /* 0x00940000a878783b */ /* 0x000ef00000004200 */
[----:B------:R-:W-:Y:S01]  /*e6e0*/  MUFU.EX2 R116, R116 ;  /* 0x0000007400747308 */ /* 0x000fe20000000800 */
[C---:B-1----:R-:W-:Y:S06]  /*e6f0*/  HMMA.16816.F32 R12, R112.reuse, R124, R12 ;  /* 0x0000007c700c723c */ /* 0x042fec000000180c */
[C---:B------:R-:W-:Y:S03]  /*e700*/  HMMA.16816.F32 R96, R112.reuse, R126, R96 ;  /* 0x0000007e7060723c */ /* 0x040fe60000001860 */
[----:B------:R-:W-:Y:S02]  /*e710*/  MUFU.EX2 R144, R144 ;  /* 0x0000009000907308 */ /* 0x000fe40000000800 */
[--C-:B------:R-:W-:Y:S01]  /*e720*/  FFMA.FTZ R125, R18, UR4, -R119.reuse ;  /* 0x00000004127d7c23 */ /* 0x100fe20008010877 */
[C---:B----4-:R-:W-:Y:S07]  /*e730*/  HMMA.16816.F32 R100, R112.reuse, R128, R100 ;  /* 0x000000807064723c */ /* 0x050fee0000001864 */
[----:B------:R-:W-:Y:S01]  /*e740*/  MUFU.EX2 R149, R149 ;  /* 0x0000009500957308 */ /* 0x000fe20000000800 */
[----:B------:R-:W-:Y:S03]  /*e750*/  FMUL.FTZ R18, R3, R106 ;  /* 0x0000006a03127220 */ /* 0x000fe60000410000 */
[----:B--2---:R-:W-:Y:S01]  /*e760*/  F2FP.F16.F32.PACK_AB R106, R7, R6 ;  /* 0x00000006076a723e */ /* 0x004fe200000000ff */
[--C-:B------:R-:W-:Y:S01]  /*e770*/  FFMA.FTZ R128, R26, UR4, -R119.reuse ;  /* 0x000000041a807c23 */ /* 0x100fe20008010877 */
[--C-:B------:R-:W-:Y:S04]  /*e780*/  FFMA.FTZ R127, R20, UR4, -R132.reuse ;  /* 0x00000004147f7c23 */ /* 0x100fe80008010884 */
[----:B------:R-:W1:Y:S01]  /*e790*/  MUFU.EX2 R125, R125 ;  /* 0x0000007d007d7308 */ /* 0x000e620000000800 */
[----:B------:R-:W-:Y:S01]  /*e7a0*/  HMMA.16816.F32 R16, R112, R130, R16 ;  /* 0x000000827010723c */ /* 0x000fe20000001810 */
[----:B------:R-:W2:Y:S02]  /*e7b0*/  LDSM.16.MT88.4 R112, [R170+0xb400] ;  /* 0x00b40000aa70783b */ /* 0x000ea40000004200 */
[--C-:B------:R-:W-:Y:S01]  /*e7c0*/  FFMA.FTZ R124, R21, UR4, -R132.reuse ;  /* 0x00000004157c7c23 */ /* 0x100fe20008010884 */
[--C-:B------:R-:W-:Y:S01]  /*e7d0*/  FFMA.FTZ R126, R22, UR4, -R119.reuse ;  /* 0x00000004167e7c23 */ /* 0x100fe20008010877 */
[--C-:B------:R-:W-:Y:S01]  /*e7e0*/  FFMA.FTZ R129, R23, UR4, -R119.reuse ;  /* 0x0000000417817c23 */ /* 0x100fe20008010877 */
[--C-:B------:R-:W-:Y:S01]  /*e7f0*/  FFMA.FTZ R3, R44, UR4, -R132.reuse ;  /* 0x000000042c037c23 */ /* 0x100fe20008010884 */
[--C-:B------:R-:W-:Y:S02]  /*e800*/  FFMA.FTZ R131, R24, UR4, -R132.reuse ;  /* 0x0000000418837c23 */ /* 0x100fe40008010884 */
[----:B------:R-:W-:Y:S02]  /*e810*/  MUFU.EX2 R127, R127 ;  /* 0x0000007f007f7308 */ /* 0x000fe40000000800 */
[--C-:B------:R-:W-:Y:S01]  /*e820*/  FFMA.FTZ R130, R32, UR4, -R132.reuse ;  /* 0x0000000420827c23 */ /* 0x100fe20008010884 */
[--C-:B------:R-:W-:Y:S01]  /*e830*/  FFMA.FTZ R44, R45, UR4, -R132.reuse ;  /* 0x000000042d2c7c23 */ /* 0x100fe20008010884 */
[--C-:B------:R-:W-:Y:S01]  /*e840*/  FFMA.FTZ R45, R46, UR4, -R119.reuse ;  /* 0x000000042e2d7c23 */ /* 0x100fe20008010877 */
[--C-:B------:R-:W-:Y:S01]  /*e850*/  FFMA.FTZ R46, R47, UR4, -R119.reuse ;  /* 0x000000042f2e7c23 */ /* 0x100fe20008010877 */
[--C-:B------:R-:W-:Y:S01]  /*e860*/  FFMA.FTZ R47, R48, UR4, -R132.reuse ;  /* 0x00000004302f7c23 */ /* 0x100fe20008010884 */
[----:B-1----:R-:W-:Y:S03]  /*e870*/  F2FP.F16.F32.PACK_AB R107, R118, R125 ;  /* 0x0000007d766b723e */ /* 0x002fe600000000ff */
[----:B------:R-:W1:Y:S01]  /*e880*/  MUFU.EX2 R124, R124 ;  /* 0x0000007c007c7308 */ /* 0x000e620000000800 */
[--C-:B------:R-:W-:Y:S01]  /*e890*/  FFMA.FTZ R48, R49, UR4, -R132.reuse ;  /* 0x0000000431307c23 */ /* 0x100fe20008010884 */
[--C-:B------:R-:W-:Y:S01]  /*e8a0*/  FFMA.FTZ R49, R50, UR4, -R119.reuse ;  /* 0x0000000432317c23 */ /* 0x100fe20008010877 */
[--C-:B------:R-:W-:Y:S01]  /*e8b0*/  FFMA.FTZ R50, R51, UR4, -R119.reuse ;  /* 0x0000000433327c23 */ /* 0x100fe20008010877 */
[--C-:B------:R-:W-:Y:S01]  /*e8c0*/  FFMA.FTZ R51, R52, UR4, -R132.reuse ;  /* 0x0000000434337c23 */ /* 0x100fe20008010884 */
[--C-:B------:R-:W-:Y:S01]  /*e8d0*/  FFMA.FTZ R52, R53, UR4, -R132.reuse ;  /* 0x0000000435347c23 */ /* 0x100fe20008010884 */
[C---:B------:R-:W-:Y:S04]  /*e8e0*/  HMMA.16816.F32 R8, R104.reuse, R108, R8 ;  /* 0x0000006c6808723c */ /* 0x040fe80000001808 */
[----:B------:R-:W-:Y:S01]  /*e8f0*/  MUFU.EX2 R126, R126 ;  /* 0x0000007e007e7308 */ /* 0x000fe20000000800 */
[--C-:B------:R-:W-:Y:S01]  /*e900*/  FFMA.FTZ R53, R54, UR4, -R119.reuse ;  /* 0x0000000436357c23 */ /* 0x100fe20008010877 */
[C---:B------:R-:W-:Y:S01]  /*e910*/  HMMA.16816.F32 R68, R104.reuse, R110, R68 ;  /* 0x0000006e6844723c */ /* 0x040fe20000001844 */
[----:B------:R-:W4:Y:S07]  /*e920*/  LDSM.16.MT88.4 R108, [R168+0xb400] ;  /* 0x00b40000a86c783b */ /* 0x000f2e0000004200 */
[----:B------:R-:W-:Y:S03]  /*e930*/  MUFU.EX2 R51, R51 ;  /* 0x0000003300337308 */ /* 0x000fe60000000800 */
[----:B-1----:R-:W-:Y:S01]  /*e940*/  F2FP.F16.F32.PACK_AB R20, R124, R127 ;  /* 0x0000007f7c14723e */ /* 0x002fe200000000ff */
[C---:B---3--:R-:W-:Y:S03]  /*e950*/  HMMA.16816.F32 R72, R104.reuse, R120, R72 ;  /* 0x000000786848723c */ /* 0x048fe60000001848 */
[--C-:B------:R-:W-:Y:S03]  /*e960*/  FFMA.FTZ R54, R55, UR4, -R119.reuse ;  /* 0x0000000437367c23 */ /* 0x100fe60008010877 */
[C---:B------:R-:W-:Y:S01]  /*e970*/  HMMA.16816.F32 R76, R104.reuse, R122, R76 ;  /* 0x0000007a684c723c */ /* 0x040fe2000000184c */
[----:B------:R-:W1:Y:S01]  /*e980*/  LDSM.16.MT88.4 R120, [R170+0xd400] ;  /* 0x00d40000aa78783b */ /* 0x000e620000004200 */
[----:B------:R-:W-:Y:S03]  /*e990*/  MUFU.EX2 R52, R52 ;  /* 0x0000003400347308 */ /* 0x000fe60000000800 */
[--C-:B------:R-:W-:Y:S01]  /*e9a0*/  FFMA.FTZ R55, R56, UR4, -R132.reuse ;  /* 0x0000000438377c23 */ /* 0x100fe20008010884 */
[C---:B--2---:R-:W-:Y:S06]  /*e9b0*/  HMMA.16816.F32 R80, R104.reuse, R112, R80 ;  /* 0x000000706850723c */ /* 0x044fec0000001850 */
[----:B------:R-:W-:Y:S01]  /*e9c0*/  MUFU.EX2 R53, R53 ;  /* 0x0000003500357308 */ /* 0x000fe20000000800 */
[--C-:B------:R-:W-:Y:S01]  /*e9d0*/  FFMA.FTZ R56, R57, UR4, -R132.reuse ;  /* 0x0000000439387c23 */ /* 0x100fe20008010884 */
[C---:B------:R-:W-:Y:S01]  /*e9e0*/  HMMA.16816.F32 R84, R104.reuse, R114, R84 ;  /* 0x000000726854723c */ /* 0x040fe20000001854 */
[----:B------:R-:W2:Y:S02]  /*e9f0*/  LDSM.16.MT88.4 R112, [R168+0xd400] ;  /* 0x00d40000a870783b */ /* 0x000ea40000004200 */
[--C-:B------:R-:W-:Y:S05]  /*ea00*/  FFMA.FTZ R57, R58, UR4, -R119.reuse ;  /* 0x000000043a397c23 */ /* 0x100fea0008010877 */
[----:B------:R-:W-:Y:S03]  /*ea10*/  MUFU.EX2 R54, R54 ;  /* 0x0000003600367308 */ /* 0x000fe60000000800 */
[--C-:B------:R-:W-:Y:S01]  /*ea20*/  FFMA.FTZ R58, R59, UR4, -R119.reuse ;  /* 0x000000043b3a7c23 */ /* 0x100fe20008010877 */
[----:B------:R-:W-:Y:S01]  /*ea30*/  FFMA.FTZ R59, R61, UR4, -R132 ;  /* 0x000000043d3b7c23 */ /* 0x000fe20008010884 */
[--C-:B------:R-:W-:Y:S01]  /*ea40*/  FFMA.FTZ R61, R62, UR4, -R119.reuse ;  /* 0x000000043e3d7c23 */ /* 0x100fe20008010877 */
[----:B------:R-:W-:Y:S01]  /*ea50*/  FFMA.FTZ R62, R63, UR4, -R119 ;  /* 0x000000043f3e7c23 */ /* 0x000fe20008010877 */
[----:B------:R-:W-:Y:S03]  /*ea60*/  FADD.FTZ R125, R125, R140 ;  /* 0x0000008c7d7d7221 */ /* 0x000fe60000010000 */
[----:B------:R-:W-:Y:S01]  /*ea70*/  MUFU.EX2 R55, R55 ;  /* 0x0000003700377308 */ /* 0x000fe20000000800 */
[C---:B----4-:R-:W-:Y:S03]  /*ea80*/  HMMA.16816.F32 R88, R104.reuse, R108, R88 ;  /* 0x0000006c6858723c */ /* 0x050fe60000001858 */
[----:B------:R-:W-:Y:S06]  /*ea90*/  FADD.FTZ R125, R118, R125 ;  /* 0x0000007d767d7221 */ /* 0x000fec0000010000 */
[----:B------:R-:W-:Y:S01]  /*eaa0*/  MUFU.EX2 R56, R56 ;  /* 0x0000003800387308 */ /* 0x000fe20000000800 */
[C---:B------:R-:W-:Y:S01]  /*eab0*/  HMMA.16816.F32 R92, R104.reuse, R110, R92 ;  /* 0x0000006e685c723c */ /* 0x040fe2000000185c */
[----:B------:R-:W3:Y:S05]  /*eac0*/  LDSM.16.MT88.4 R108, [R170+0x9800] ;  /* 0x00980000aa6c783b */ /* 0x000eea0000004200 */
[C---:B-1----:R-:W-:Y:S03]  /*ead0*/  HMMA.16816.F32 R12, R104.reuse, R120, R12 ;  /* 0x00000078680c723c */ /* 0x042fe6000000180c */
[----:B------:R-:W-:Y:S03]  /*eae0*/  MUFU.EX2 R57, R57 ;  /* 0x0000003900397308 */ /* 0x000fe60000000800 */
[C---:B------:R-:W-:Y:S01]  /*eaf0*/  HMMA.16816.F32 R96, R104.reuse, R122, R96 ;  /* 0x0000007a6860723c */ /* 0x040fe20000001860 */
[----:B------:R-:W1:Y:S06]  /*eb00*/  LDSM.16.MT88.4 R120, [R168+0x9800] ;  /* 0x00980000a878783b */ /* 0x000e6c0000004200 */
[----:B------:R-:W-:Y:S01]  /*eb10*/  MUFU.EX2 R58, R58 ;  /* 0x0000003a003a7308 */ /* 0x000fe20000000800 */
[C---:B--2---:R-:W-:Y:S09]  /*eb20*/  HMMA.16816.F32 R100, R104.reuse, R112, R100 ;  /* 0x000000706864723c */ /* 0x044ff20000001864 */
[----:B------:R-:W2:Y:S01]  /*eb30*/  MUFU.EX2 R129, R129 ;  /* 0x0000008100817308 */ /* 0x000ea20000000800 */
[----:B------:R-:W-:Y:S01]  /*eb40*/  HMMA.16816.F32 R16, R104, R114, R16 ;  /* 0x000000726810723c */ /* 0x000fe20000001810 */
[----:B------:R-:W-:Y:S02]  /*eb50*/  LDSM.16.MT88.4 R104, [R168+0xb800] ;  /* 0x00b80000a868783b */ /* 0x000fe40000004200 */
[----:B------:R-:W-:Y:S01]  /*eb60*/  FFMA.FTZ R112, R25, UR4, -R132 ;  /* 0x0000000419707c23 */ /* 0x000fe20008010884 */
[----:B------:R-:W-:Y:S05]  /*eb70*/  FFMA.FTZ R113, R27, UR4, -R119 ;  /* 0x000000041b717c23 */ /* 0x000fea0008010877 */
[----:B------:R-:W-:Y:S01]  /*eb80*/  MUFU.EX2 R131, R131 ;  /* 0x0000008300837308 */ /* 0x000fe20000000800 */
[----:B------:R-:W4:Y:S09]  /*eb90*/  LDSM.16.MT88.4 R24, [R170+0xb800] ;  /* 0x00b80000aa18783b */ /* 0x000f320000004200 */
[----:B------:R-:W5:Y:S01]  /*eba0*/  MUFU.EX2 R112, R112 ;  /* 0x0000007000707308 */ /* 0x000f620000000800 */
[C---:B--2---:R-:W-:Y:S01]  /*ebb0*/  F2FP.F16.F32.PACK_AB R21, R129.reuse, R126 ;  /* 0x0000007e8115723e */ /* 0x044fe200000000ff */
[----:B------:R-:W-:Y:S04]  /*ebc0*/  FADD.FTZ R126, R126, R125 ;  /* 0x0000007d7e7e7221 */ /* 0x000fe80000010000 */
[----:B------:R-:W-:Y:S04]  /*ebd0*/  FADD.FTZ R129, R129, R126 ;  /* 0x0000007e81817221 */ /* 0x000fe80000010000 */
[----:B------:R-:W-:Y:S10]  /*ebe0*/  MUFU.EX2 R113, R113 ;  /* 0x0000007100717308 */ /* 0x000ff40000000800 */
[----:B------:R-:W2:Y:S01]  /*ebf0*/  MUFU.EX2 R128, R128 ;  /* 0x0000008000807308 */ /* 0x000ea20000000800 */
[----:B-----5:R-:W-:Y:S09]  /*ec00*/  F2FP.F16.F32.PACK_AB R22, R112, R131 ;  /* 0x000000837016723e */ /* 0x020ff200000000ff */
[----:B------:R-:W-:Y:S10]  /*ec10*/  MUFU.EX2 R130, R130 ;  /* 0x0000008200827308 */ /* 0x000ff40000000800 */
[----:B------:R-:W-:Y:S01]  /*ec20*/  MUFU.EX2 R151, R151 ;  /* 0x0000009700977308 */ /* 0x000fe20000000800 */
[----:B--2---:R-:W-:Y:S07]  /*ec30*/  F2FP.F16.F32.PACK_AB R23, R113, R128 ;  /* 0x000000807117723e */ /* 0x004fee00000000ff */
[C---:B---3--:R-:W-:Y:S02]  /*ec40*/  HMMA.16816.F32 R8, R20.reuse, R108, R8 ;  /* 0x0000006c1408723c */ /* 0x048fe40000001808 */
[----:B------:R-:W-:Y:S04]  /*ec50*/  MUFU.EX2 R146, R146 ;  /* 0x0000009200927308 */ /* 0x000fe80000000800 */
[C---:B------:R-:W-:Y:S01]  /*ec60*/  HMMA.16816.F32 R68, R20.reuse, R110, R68 ;  /* 0x0000006e1444723c */ /* 0x040fe20000001844 */
[----:B------:R-:W2:Y:S05]  /*ec70*/  LDSM.16.MT88.4 R108, [R170+0xd800] ;  /* 0x00d80000aa6c783b */ /* 0x000eaa0000004200 */
[----:B------:R-:W-:Y:S01]  /*ec80*/  MUFU.EX2 R3, R3 ;  /* 0x0000000300037308 */ /* 0x000fe20000000800 */
[C---:B-1----:R-:W-:Y:S09]  /*ec90*/  HMMA.16816.F32 R72, R20.reuse, R120, R72 ;  /* 0x000000781448723c */ /* 0x042ff20000001848 */
[----:B------:R-:W-:Y:S01]  /*eca0*/  MUFU.EX2 R44, R44 ;  /* 0x0000002c002c7308 */ /* 0x000fe20000000800 */
[C---:B------:R-:W-:Y:S03]  /*ecb0*/  HMMA.16816.F32 R76, R20.reuse, R122, R76 ;  /* 0x0000007a144c723c */ /* 0x040fe6000000184c */
[--C-:B------:R-:W-:Y:S03]  /*ecc0*/  FFMA.FTZ R121, R28, UR4, -R132.reuse ;  /* 0x000000041c797c23 */ /* 0x100fe60008010884 */
[C---:B----4-:R-:W-:Y:S03]  /*ecd0*/  HMMA.16816.F32 R80, R20.reuse, R24, R80 ;  /* 0x000000181450723c */ /* 0x050fe60000001850 */
[----:B------:R-:W-:Y:S02]  /*ece0*/  MUFU.EX2 R45, R45 ;  /* 0x0000002d002d7308 */ /* 0x000fe40000000800 */
[----:B------:R-:W-:Y:S01]  /*ecf0*/  FFMA.FTZ R122, R29, UR4, -R132 ;  /* 0x000000041d7a7c23 */ /* 0x000fe20008010884 */
[C---:B------:R-:W-:Y:S01]  /*ed00*/  HMMA.16816.F32 R84, R20.reuse, R26, R84 ;  /* 0x0000001a1454723c */ /* 0x040fe20000001854 */
[----:B------:R-:W1:Y:S06]  /*ed10*/  LDSM.16.MT88.4 R24, [R168+0xd800] ;  /* 0x00d80000a818783b */ /* 0x000e6c0000004200 */
[----:B------:R-:W-:Y:S01]  /*ed20*/  MUFU.EX2 R121, R121 ;  /* 0x0000007900797308 */ /* 0x000fe20000000800 */
[--C-:B------:R-:W-:Y:S01]  /*ed30*/  FFMA.FTZ R123, R30, UR4, -R119.reuse ;  /* 0x000000041e7b7c23 */ /* 0x100fe20008010877 */
[C---:B------:R-:W-:Y:S03]  /*ed40*/  HMMA.16816.F32 R88, R20.reuse, R104, R88 ;  /* 0x000000681458723c */ /* 0x040fe60000001858 */
[----:B------:R-:W-:Y:S03]  /*ed50*/  FFMA.FTZ R120, R31, UR4, -R119 ;  /* 0x000000041f787c23 */ /* 0x000fe60008010877 */
[C---:B------:R-:W-:Y:S01]  /*ed60*/  HMMA.16816.F32 R92, R20.reuse, R106, R92 ;  /* 0x0000006a145c723c */ /* 0x040fe2000000185c */
[----:B------:R-:W3:Y:S01]  /*ed70*/  LDSM.16.MT88.4 R28, [R170+0x9c00] ;  /* 0x009c0000aa1c783b */ /* 0x000ee20000004200 */
[----:B------:R-:W-:Y:S03]  /*ed80*/  MUFU.EX2 R123, R123 ;  /* 0x0000007b007b7308 */ /* 0x000fe60000000800 */
[----:B------:R-:W-:Y:S01]  /*ed90*/  FADD.FTZ R105, R137, R40 ;  /* 0x0000002889697221 */ /* 0x000fe20000010000 */
[C---:B--2---:R-:W-:Y:S03]  /*eda0*/  HMMA.16816.F32 R12, R20.reuse, R108, R12 ;  /* 0x0000006c140c723c */ /* 0x044fe6000000180c */
[----:B------:R-:W-:Y:S03]  /*edb0*/  LDSM.16.MT88.4 R40, [R168+0xc400] ;  /* 0x00c40000a828783b */ /* 0x000fe60000004200 */
[----:B------:R-:W2:Y:S01]  /*edc0*/  MUFU.EX2 R122, R122 ;  /* 0x0000007a007a7308 */ /* 0x000ea20000000800 */
[----:B------:R-:W-:Y:S01]  /*edd0*/  FADD.FTZ R105, R134, R105 ;  /* 0x0000006986697221 */ /* 0x000fe20000010000 */
[C---:B------:R-:W-:Y:S03]  /*ede0*/  HMMA.16816.F32 R96, R20.reuse, R110, R96 ;  /* 0x0000006e1460723c */ /* 0x040fe60000001860 */
[--C-:B------:R-:W-:Y:S01]  /*edf0*/  FFMA.FTZ R109, R33, UR4, -R132.reuse ;  /* 0x00000004216d7c23 */ /* 0x100fe20008010884 */
[--C-:B------:R-:W-:Y:S03]  /*ee00*/  FFMA.FTZ R108, R34, UR4, -R119.reuse ;  /* 0x00000004226c7c23 */ /* 0x100fe60008010877 */
[----:B------:R-:W-:Y:S01]  /*ee10*/  FFMA.FTZ R111, R35, UR4, -R119 ;  /* 0x00000004236f7c23 */ /* 0x000fe20008010877 */
[----:B------:R-:W4:Y:S01]  /*ee20*/  MUFU.EX2 R120, R120 ;  /* 0x0000007800787308 */ /* 0x000f220000000800 */
[----:B------:R-:W5:Y:S02]  /*ee30*/  LDSM.16.MT88.4 R32, [R168+0x9c00] ;  /* 0x009c0000a820783b */ /* 0x000f640000004200 */
[--C-:B------:R-:W-:Y:S01]  /*ee40*/  FFMA.FTZ R110, R36, UR4, -R132.reuse ;  /* 0x00000004246e7c23 */ /* 0x100fe20008010884 */
[----:B------:R-:W-:Y:S01]  /*ee50*/  FADD.FTZ R136, R136, R105 ;  /* 0x0000006988887221 */ /* 0x000fe20000010000 */
[----:B------:R-:W-:Y:S05]  /*ee60*/  FFMA.FTZ R132, R65, UR4, -R132 ;  /* 0x0000000441847c23 */ /* 0x000fea0008010884 */
[----:B------:R-:W3:Y:S01]  /*ee70*/  MUFU.EX2 R109, R109 ;  /* 0x0000006d006d7308 */ /* 0x000ee20000000800 */
[C---:B-1----:R-:W-:Y:S01]  /*ee80*/  HMMA.16816.F32 R100, R20.reuse, R24, R100 ;  /* 0x000000181464723c */ /* 0x042fe20000001864 */
[----:B------:R-:W-:Y:S02]  /*ee90*/  LDSM.16.MT88.4 R36, [R170+0xc000] ;  /* 0x00c00000aa24783b */ /* 0x000fe40000004200 */
[----:B------:R-:W-:Y:S03]  /*eea0*/  FADD.FTZ R133, R133, R136 ;  /* 0x0000008885857221 */ /* 0x000fe60000010000 */
[----:B------:R-:W-:Y:S03]  /*eeb0*/  HMMA.16816.F32 R16, R20, R26, R16 ;  /* 0x0000001a1410723c */ /* 0x000fe60000001810 */
[----:B------:R-:W-:Y:S01]  /*eec0*/  MUFU.EX2 R108, R108 ;  /* 0x0000006c006c7308 */ /* 0x000fe20000000800 */
[----:B------:R-:W1:Y:S01]  /*eed0*/  LDSM.16.MT88.4 R24, [R170+0xbc00] ;  /* 0x00bc0000aa18783b */ /* 0x000e620000004200 */
[----:B------:R-:W-:Y:S02]  /*eee0*/  FADD.FTZ R6, R6, R133 ;  /* 0x0000008506067221 */ /* 0x000fe40000010000 */
[----:B--2---:R-:W-:Y:S06]  /*eef0*/  F2FP.F16.F32.PACK_AB R20, R122, R121 ;  /* 0x000000797a14723e */ /* 0x004fec00000000ff */
[----:B------:R-:W2:Y:S01]  /*ef00*/  MUFU.EX2 R111, R111 ;  /* 0x0000006f006f7308 */ /* 0x000ea20000000800 */
[----:B----4-:R-:W-:Y:S01]  /*ef10*/  F2FP.F16.F32.PACK_AB R21, R120, R123 ;  /* 0x0000007b7815723e */ /* 0x010fe200000000ff */
[----:B------:R-:W-:Y:S01]  /*ef20*/  FADD.FTZ R6, R7, R6 ;  /* 0x0000000607067221 */ /* 0x000fe20000010000 */
[----:B---3--:R-:W-:Y:S03]  /*ef30*/  F2FP.F16.F32.PACK_AB R22, R109, R130 ;  /* 0x000000826d16723e */ /* 0x008fe600000000ff */
[----:B------:R-:W-:Y:S04]  /*ef40*/  FADD.FTZ R127, R127, R6 ;  /* 0x000000067f7f7221 */ /* 0x000fe80000010000 */
[----:B------:R-:W-:Y:S01]  /*ef50*/  MUFU.EX2 R110, R110 ;  /* 0x0000006e006e7308 */ /* 0x000fe20000000800 */
[----:B------:R-:W-:Y:S04]  /*ef60*/  FADD.FTZ R124, R124, R127 ;  /* 0x0000007f7c7c7221 */ /* 0x000fe80000010000 */
[----:B------:R-:W-:Y:S05]  /*ef70*/  FADD.FTZ R131, R131, R124 ;  /* 0x0000007c83837221 */ /* 0x000fea0000010000 */
[----:B------:R-:W-:Y:S01]  /*ef80*/  MUFU.EX2 R46, R46 ;  /* 0x0000002e002e7308 */ /* 0x000fe20000000800 */
[----:B--2---:R-:W-:Y:S01]  /*ef90*/  F2FP.F16.F32.PACK_AB R23, R111, R108 ;  /* 0x0000006c6f17723e */ /* 0x004fe200000000ff */
[----:B------:R-:W-:Y:S04]  /*efa0*/  FADD.FTZ R6, R112, R131 ;  /* 0x0000008370067221 */ /* 0x000fe80000010000 */
[----:B------:R-:W-:Y:S02]  /*efb0*/  FADD.FTZ R5, R121, R6 ;  /* 0x0000000679057221 */ /* 0x000fe40000010000 */
[C---:B------:R-:W-:Y:S02]  /*efc0*/  HMMA.16816.F32 R8, R20.reuse, R28, R8 ;  /* 0x0000001c1408723c */ /* 0x040fe40000001808 */
[----:B------:R-:W-:Y:S01]  /*efd0*/  MUFU.EX2 R47, R47 ;  /* 0x0000002f002f7308 */ /* 0x000fe20000000800 */
[----:B------:R-:W-:Y:S03]  /*efe0*/  FADD.FTZ R5, R122, R5 ;  /* 0x000000057a057221 */ /* 0x000fe60000010000 */
[C---:B------:R-:W-:Y:S01]  /*eff0*/  HMMA.16816.F32 R68, R20.reuse, R30, R68 ;  /* 0x0000001e1444723c */ /* 0x040fe20000001844 */
[----:B------:R-:W2:Y:S05]  /*f000*/  LDSM.16.MT88.4 R28, [R168+0xbc00] ;  /* 0x00bc0000a81c783b */ /* 0x000eaa0000004200 */
[----:B------:R-:W-:Y:S01]  /*f010*/  MUFU.EX2 R48, R48 ;  /* 0x0000003000307308 */ /* 0x000fe20000000800 */
[----:B------:R-:W-:Y:S01]  /*f020*/  FADD.FTZ R130, R130, R5 ;  /* 0x0000000582827221 */ /* 0x000fe20000010000 */
[C---:B-----5:R-:W-:Y:S08]  /*f030*/  HMMA.16816.F32 R72, R20.reuse, R32, R72 ;  /* 0x000000201448723c */ /* 0x060ff00000001848 */
[----:B------:R-:W-:Y:S01]  /*f040*/  MUFU.EX2 R49, R49 ;  /* 0x0000003100317308 */ /* 0x000fe20000000800 */
[C---:B------:R-:W-:Y:S01]  /*f050*/  HMMA.16816.F32 R76, R20.reuse, R34, R76 ;  /* 0x00000022144c723c */ /* 0x040fe2000000184c */
[----:B------:R-:W3:Y:S02]  /*f060*/  LDSM.16.MT88.4 R32, [R170+0xdc00] ;  /* 0x00dc0000aa20783b */ /* 0x000ee40000004200 */
[----:B------:R-:W-:Y:S03]  /*f070*/  FADD.FTZ R109, R109, R130 ;  /* 0x000000826d6d7221 */ /* 0x000fe60000010000 */
[C---:B-1----:R-:W-:Y:S03]  /*f080*/  HMMA.16816.F32 R80, R20.reuse, R24, R80 ;  /* 0x000000181450723c */ /* 0x042fe60000001850 */
[----:B------:R-:W-:Y:S03]  /*f090*/  MUFU.EX2 R50, R50 ;  /* 0x0000003200327308 */ /* 0x000fe60000000800 */
[C---:B------:R-:W-:Y:S01]  /*f0a0*/  HMMA.16816.F32 R84, R20.reuse, R26, R84 ;  /* 0x0000001a1454723c */ /* 0x040fe20000001854 */
[----:B------:R-:W1:Y:S06]  /*f0b0*/  LDSM.16.MT88.4 R24, [R168+0xdc00] ;  /* 0x00dc0000a818783b */ /* 0x000e6c0000004200 */
[----:B------:R-:W-:Y:S10]  /*f0c0*/  MUFU.EX2 R60, R60 ;  /* 0x0000003c003c7308 */ /* 0x000ff40000000800 */
[----:B------:R-:W4:Y:S01]  /*f0d0*/  MUFU.EX2 R59, R59 ;  /* 0x0000003b003b7308 */ /* 0x000f220000000800 */
[C---:B--2---:R-:W-:Y:S09]  /*f0e0*/  HMMA.16816.F32 R88, R20.reuse, R28, R88 ;  /* 0x0000001c1458723c */ /* 0x044ff20000001858 */
[----:B------:R-:W-:Y:S01]  /*f0f0*/  MUFU.EX2 R61, R61 ;  /* 0x0000003d003d7308 */ /* 0x000fe20000000800 */
[C---:B------:R-:W-:Y:S01]  /*f100*/  HMMA.16816.F32 R92, R20.reuse, R30, R92 ;  /* 0x0000001e145c723c */ /* 0x040fe2000000185c */
[----:B------:R-:W2:Y:S08]  /*f110*/  LDSM.16.MT88.4 R28, [R170+0xa000] ;  /* 0x00a00000aa1c783b */ /* 0x000eb00000004200 */
[----:B------:R-:W5:Y:S02]  /*f120*/  MUFU.EX2 R62, R62 ;  /* 0x0000003e003e7308 */ /* 0x000f640000000800 */
[----:B----4-:R-:W-:Y:S01]  /*f130*/  F2FP.F16.F32.PACK_AB R104, R59, R60 ;  /* 0x0000003c3b68723e */ /* 0x010fe200000000ff */
[C---:B---3--:R-:W-:Y:S06]  /*f140*/  HMMA.16816.F32 R12, R20.reuse, R32, R12 ;  /* 0x00000020140c723c */ /* 0x048fec000000180c */
[C---:B------:R-:W-:Y:S01]  /*f150*/  HMMA.16816.F32 R96, R20.reuse, R34, R96 ;  /* 0x000000221460723c */ /* 0x040fe20000001860 */
[----:B------:R-:W3:Y:S01]  /*f160*/  LDSM.16.MT88.4 R32, [R168+0xa000] ;  /* 0x00a00000a820783b */ /* 0x000ee20000004200 */
[----:B------:R-:W-:Y:S04]  /*f170*/  MUFU.EX2 R63, R64 ;  /* 0x00000040003f7308 */ /* 0x000fe80000000800 */
[C---:B-1----:R-:W-:Y:S06]  /*f180*/  HMMA.16816.F32 R100, R20.reuse, R24, R100 ;  /* 0x000000181464723c */ /* 0x042fec0000001864 */
[----:B------:R-:W1:Y:S01]  /*f190*/  MUFU.EX2 R132, R132 ;  /* 0x0000008400847308 */ /* 0x000e620000000800 */
[----:B-----5:R-:W-:Y:S01]  /*f1a0*/  F2FP.F16.F32.PACK_AB R105, R62, R61 ;  /* 0x0000003d3e69723e */ /* 0x020fe200000000ff */
[----:B------:R-:W-:Y:S01]  /*f1b0*/  HMMA.16816.F32 R16, R20, R26, R16 ;  /* 0x0000001a1410723c */ /* 0x000fe20000001810 */
[----:B------:R-:W4:Y:S06]  /*f1c0*/  LDSM.16.MT88.4 R24, [R168+0xc000] ;  /* 0x00c00000a818783b */ /* 0x000f2c0000004200 */
[C---:B------:R-:W-:Y:S01]  /*f1d0*/  F2FP.F16.F32.PACK_AB R20, R145.reuse, R110 ;  /* 0x0000006e9114723e */ /* 0x040fe200000000ff */
[----:B------:R-:W-:Y:S03]  /*f1e0*/  FADD.FTZ R110, R110, R109 ;  /* 0x0000006d6e6e7221 */ /* 0x000fe60000010000 */
[----:B------:R-:W-:Y:S01]  /*f1f0*/  F2FP.F16.F32.PACK_AB R21, R116, R147 ;  /* 0x000000937415723e */ /* 0x000fe200000000ff */
[----:B------:R-:W-:Y:S01]  /*f200*/  FADD.FTZ R145, R145, R110 ;  /* 0x0000006e91917221 */ /* 0x000fe20000010000 */
[C---:B------:R-:W-:Y:S02]  /*f210*/  F2FP.F16.F32.PACK_AB R22, R149.reuse, R144 ;  /* 0x000000909516723e */ /* 0x040fe400000000ff */
[----:B------:R-:W-:Y:S01]  /*f220*/  F2FP.F16.F32.PACK_AB R23, R146, R151 ;  /* 0x000000979217723e */ /* 0x000fe200000000ff */
[----:B------:R-:W-:Y:S01]  /*f230*/  FADD.FTZ R6, R144, R145 ;  /* 0x0000009190067221 */ /* 0x000fe20000010000 */
[----:B-1----:R-:W-:Y:S03]  /*f240*/  F2FP.F16.F32.PACK_AB R106, R132, R63 ;  /* 0x0000003f846a723e */ /* 0x002fe600000000ff */
[----:B------:R-:W-:Y:S02]  /*f250*/  FADD.FTZ R6, R149, R6 ;  /* 0x0000000695067221 */ /* 0x000fe40000010000 */
[C---:B--2---:R-:W-:Y:S06]  /*f260*/  HMMA.16816.F32 R8, R20.reuse, R28, R8 ;  /* 0x0000001c1408723c */ /* 0x044fec0000001808 */
[C---:B------:R-:W-:Y:S01]  /*f270*/  HMMA.16816.F32 R68, R20.reuse, R30, R68 ;  /* 0x0000001e1444723c */ /* 0x040fe20000001844 */
[----:B------:R-:W1:Y:S05]  /*f280*/  LDSM.16.MT88.4 R28, [R170+0xe000] ;  /* 0x00e00000aa1c783b */ /* 0x000e6a0000004200 */
[C---:B---3--:R-:W-:Y:S06]  /*f290*/  HMMA.16816.F32 R72, R20.reuse, R32, R72 ;  /* 0x000000201448723c */ /* 0x048fec0000001848 */
[C---:B------:R-:W-:Y:S01]  /*f2a0*/  HMMA.16816.F32 R76, R20.reuse, R34, R76 ;  /* 0x00000022144c723c */ /* 0x040fe2000000184c */
[----:B------:R-:W2:Y:S05]  /*f2b0*/  LDSM.16.MT88.4 R32, [R168+0xe000] ;  /* 0x00e00000a820783b */ /* 0x000eaa0000004200 */
[C---:B------:R-:W-:Y:S06]  /*f2c0*/  HMMA.16816.F32 R80, R20.reuse, R36, R80 ;  /* 0x000000241450723c */ /* 0x040fec0000001850 */
[C---:B------:R-:W-:Y:S01]  /*f2d0*/  HMMA.16816.F32 R84, R20.reuse, R38, R84 ;  /* 0x000000261454723c */ /* 0x040fe20000001854 */
[----:B------:R-:W-:Y:S05]  /*f2e0*/  LDSM.16.MT88.4 R36, [R168+0xa400] ;  /* 0x00a40000a824783b */ /* 0x000fea0000004200 */
[C---:B----4-:R-:W-:Y:S06]  /*f2f0*/  HMMA.16816.F32 R88, R20.reuse, R24, R88 ;  /* 0x000000181458723c */ /* 0x050fec0000001858 */
[C---:B------:R-:W-:Y:S01]  /*f300*/  HMMA.16816.F32 R92, R20.reuse, R26, R92 ;  /* 0x0000001a145c723c */ /* 0x040fe2000000185c */
[----:B------:R-:W3:Y:S05]  /*f310*/  LDSM.16.MT88.4 R24, [R170+0xa400] ;  /* 0x00a40000aa18783b */ /* 0x000eea0000004200 */
[C---:B-1----:R-:W-:Y:S06]  /*f320*/  HMMA.16816.F32 R12, R20.reuse, R28, R12 ;  /* 0x0000001c140c723c */ /* 0x042fec000000180c */
[C---:B------:R-:W-:Y:S01]  /*f330*/  HMMA.16816.F32 R96, R20.reuse, R30, R96 ;  /* 0x0000001e1460723c */ /* 0x040fe20000001860 */
[----:B------:R-:W1:Y:S05]  /*f340*/  LDSM.16.MT88.4 R28, [R170+0xc400] ;  /* 0x00c40000aa1c783b */ /* 0x000e6a0000004200 */
[C---:B--2---:R-:W-:Y:S06]  /*f350*/  HMMA.16816.F32 R100, R20.reuse, R32, R100 ;  /* 0x000000201464723c */ /* 0x044fec0000001864 */
[----:B------:R-:W-:Y:S01]  /*f360*/  HMMA.16816.F32 R16, R20, R34, R16 ;  /* 0x000000221410723c */ /* 0x000fe20000001810 */
[----:B------:R-:W2:Y:S06]  /*f370*/  LDSM.16.MT88.4 R32, [R170+0xe400] ;  /* 0x00e40000aa20783b */ /* 0x000eac0000004200 */
[----:B------:R-:W-:Y:S01]  /*f380*/  F2FP.F16.F32.PACK_AB R20, R44, R3 ;  /* 0x000000032c14723e */ /* 0x000fe200000000ff */
[----:B------:R-:W-:Y:S03]  /*f390*/  FADD.FTZ R3, R3, R6 ;  /* 0x0000000603037221 */ /* 0x000fe60000010000 */
[----:B------:R-:W-:Y:S01]  /*f3a0*/  F2FP.F16.F32.PACK_AB R21, R46, R45 ;  /* 0x0000002d2e15723e */ /* 0x000fe200000000ff */
[----:B------:R-:W-:Y:S01]  /*f3b0*/  FADD.FTZ R44, R44, R3 ;  /* 0x000000032c2c7221 */ /* 0x000fe20000010000 */
[----:B------:R-:W-:Y:S02]  /*f3c0*/  F2FP.F16.F32.PACK_AB R22, R48, R47 ;  /* 0x0000002f3016723e */ /* 0x000fe400000000ff */
[----:B------:R-:W-:Y:S01]  /*f3d0*/  F2FP.F16.F32.PACK_AB R23, R50, R49 ;  /* 0x000000313217723e */ /* 0x000fe200000000ff */
[----:B------:R-:W-:Y:S01]  /*f3e0*/  FADD.FTZ R47, R47, R44 ;  /* 0x0000002c2f2f7221 */ /* 0x000fe20000010000 */
[----:B------:R-:W-:Y:S03]  /*f3f0*/  IADD3 R3, R181, -0x1, RZ ;  /* 0xffffffffb5037810 */ /* 0x000fe60007ffe0ff */
[----:B------:R-:W-:Y:S01]  /*f400*/  FADD.FTZ R48, R48, R47 ;  /* 0x0000002f30307221 */ /* 0x000fe20000010000 */
[----:B------:R-:W-:Y:S01]  /*f410*/  MOV R181, R3 ;  /* 0x0000000300b57202 */ /* 0x000fe20000000f00 */
[C---:B---3--:R-:W-:Y:S03]  /*f420*/  HMMA.16816.F32 R8, R20.reuse, R24, R8 ;  /* 0x000000181408723c */ /* 0x048fe60000001808 */
[----:B------:R-:W-:Y:S03]  /*f430*/  MOV R3, R0 ;  /* 0x0000000000037202 */ /* 0x000fe60000000f00 */
[C---:B------:R-:W-:Y:S01]  /*f440*/  HMMA.16816.F32 R68, R20.reuse, R26, R68 ;  /* 0x0000001a1444723c */ /* 0x040fe20000001844 */
[----:B------:R-:W3:Y:S05]  /*f450*/  LDSM.16.MT88.4 R24, [R168+0xe400] ;  /* 0x00e40000a818783b */ /* 0x000eea0000004200 */
[C---:B------:R-:W-:Y:S06]  /*f460*/  HMMA.16816.F32 R72, R20.reuse, R36, R72 ;  /* 0x000000241448723c */ /* 0x040fec0000001848 */
[C---:B------:R-:W-:Y:S01]  /*f470*/  HMMA.16816.F32 R76, R20.reuse, R38, R76 ;  /* 0x00000026144c723c */ /* 0x040fe2000000184c */
[----:B------:R-:W-:Y:S05]  /*f480*/  LDSM.16.MT88.4 R36, [R168+0xa800] ;  /* 0x00a80000a824783b */ /* 0x000fea0000004200 */
[C---:B-1----:R-:W-:Y:S06]  /*f490*/  HMMA.16816.F32 R80, R20.reuse, R28, R80 ;  /* 0x0000001c1450723c */ /* 0x042fec0000001850 */
[C---:B------:R-:W-:Y:S01]  /*f4a0*/  HMMA.16816.F32 R84, R20.reuse, R30, R84 ;  /* 0x0000001e1454723c */ /* 0x040fe20000001854 */
[----:B------:R-:W1:Y:S05]  /*f4b0*/  LDSM.16.MT88.4 R28, [R170+0xa800] ;  /* 0x00a80000aa1c783b */ /* 0x000e6a0000004200 */
[C---:B------:R-:W-:Y:S06]  /*f4c0*/  HMMA.16816.F32 R88, R20.reuse, R40, R88 ;  /* 0x000000281458723c */ /* 0x040fec0000001858 */
[C---:B------:R-:W-:Y:S01]  /*f4d0*/  HMMA.16816.F32 R92, R20.reuse, R42, R92 ;  /* 0x0000002a145c723c */ /* 0x040fe2000000185c */
[----:B------:R-:W-:Y:S05]  /*f4e0*/  LDSM.16.MT88.4 R40, [R168+0xc800] ;  /* 0x00c80000a828783b */ /* 0x000fea0000004200 */
[C---:B--2---:R-:W-:Y:S06]  /*f4f0*/  HMMA.16816.F32 R12, R20.reuse, R32, R12 ;  /* 0x00000020140c723c */ /* 0x044fec000000180c */
[C---:B------:R-:W-:Y:S01]  /*f500*/  HMMA.16816.F32 R96, R20.reuse, R34, R96 ;  /* 0x000000221460723c */ /* 0x040fe20000001860 */
[----:B------:R-:W2:Y:S05]  /*f510*/  LDSM.16.MT88.4 R32, [R170+0xc800] ;  /* 0x00c80000aa20783b */ /* 0x000eaa0000004200 */
[C---:B---3--:R-:W-:Y:S06]  /*f520*/  HMMA.16816.F32 R100, R20.reuse, R24, R100 ;  /* 0x000000181464723c */ /* 0x048fec0000001864 */
[----:B------:R-:W-:Y:S01]  /*f530*/  HMMA.16816.F32 R16, R20, R26, R16 ;  /* 0x0000001a1410723c */ /* 0x000fe20000001810 */
[----:B------:R-:W3:Y:S06]  /*f540*/  LDSM.16.MT88.4 R24, [R170+0xe800] ;  /* 0x00e80000aa18783b */ /* 0x000eec0000004200 */
[----:B------:R-:W-:Y:S01]  /*f550*/  F2FP.F16.F32.PACK_AB R20, R52, R51 ;  /* 0x000000333414723e */ /* 0x000fe200000000ff */
[----:B------:R-:W-:Y:S03]  /*f560*/  FADD.FTZ R51, R51, R48 ;  /* 0x0000003033337221 */ /* 0x000fe60000010000 */
[----:B------:R-:W-:Y:S01]  /*f570*/  F2FP.F16.F32.PACK_AB R21, R54, R53 ;  /* 0x000000353615723e */ /* 0x000fe200000000ff */
[----:B------:R-:W-:Y:S01]  /*f580*/  FADD.FTZ R52, R52, R51 ;  /* 0x0000003334347221 */ /* 0x000fe20000010000 */
[----:B------:R-:W-:Y:S02]  /*f590*/  F2FP.F16.F32.PACK_AB R22, R56, R55 ;  /* 0x000000373816723e */ /* 0x000fe400000000ff */
[----:B------:R-:W-:Y:S01]  /*f5a0*/  F2FP.F16.F32.PACK_AB R23, R58, R57 ;  /* 0x000000393a17723e */ /* 0x000fe200000000ff */
[----:B------:R-:W-:Y:S04]  /*f5b0*/  FADD.FTZ R55, R55, R52 ;  /* 0x0000003437377221 */ /* 0x000fe80000010000 */
[----:B------:R-:W-:Y:S02]  /*f5c0*/  FADD.FTZ R55, R56, R55 ;  /* 0x0000003738377221 */ /* 0x000fe40000010000 */
[C---:B-1----:R-:W-:Y:S03]  /*f5d0*/  HMMA.16816.F32 R8, R20.reuse, R28, R8 ;  /* 0x0000001c1408723c */ /* 0x042fe60000001808 */
[----:B------:R-:W-:Y:S03]  /*f5e0*/  FADD.FTZ R60, R60, R55 ;  /* 0x000000373c3c7221 */ /* 0x000fe60000010000 */
[C---:B------:R-:W-:Y:S01]  /*f5f0*/  HMMA.16816.F32 R68, R20.reuse, R30, R68 ;  /* 0x0000001e1444723c */ /* 0x040fe20000001844 */
[----:B------:R-:W1:Y:S04]  /*f600*/  LDSM.16.MT88.4 R28, [R168+0xe800] ;  /* 0x00e80000a81c783b */ /* 0x000e680000004200 */
[----:B------:R-:W-:Y:S01]  /*f610*/  FADD.FTZ R60, R59, R60 ;  /* 0x0000003c3b3c7221 */ /* 0x000fe20000010000 */
[C---:B------:R-:W-:Y:S05]  /*f620*/  HMMA.16816.F32 R72, R20.reuse, R36, R72 ;  /* 0x000000241448723c */ /* 0x040fea0000001848 */
[----:B------:R-:W-:Y:S01]  /*f630*/  FADD.FTZ R63, R63, R60 ;  /* 0x0000003c3f3f7221 */ /* 0x000fe20000010000 */
[C---:B------:R-:W-:Y:S01]  /*f640*/  HMMA.16816.F32 R76, R20.reuse, R38, R76 ;  /* 0x00000026144c723c */ /* 0x040fe2000000184c */
[----:B------:R-:W-:Y:S04]  /*f650*/  LDSM.16.MT88.4 R36, [R168+0xac00] ;  /* 0x00ac0000a824783b */ /* 0x000fe80000004200 */
[----:B------:R-:W-:Y:S01]  /*f660*/  FADD.FTZ R193, R132, R63 ;  /* 0x0000003f84c17221 */ /* 0x000fe20000010000 */
[C---:B--2---:R-:W-:Y:S06]  /*f670*/  HMMA.16816.F32 R80, R20.reuse, R32, R80 ;  /* 0x000000201450723c */ /* 0x044fec0000001850 */
[C---:B------:R-:W-:Y:S01]  /*f680*/  HMMA.16816.F32 R84, R20.reuse, R34, R84 ;  /* 0x000000221454723c */ /* 0x040fe20000001854 */
[----:B------:R-:W2:Y:S05]  /*f690*/  LDSM.16.MT88.4 R32, [R170+0xac00] ;  /* 0x00ac0000aa20783b */ /* 0x000eaa0000004200 */
[C---:B------:R-:W-:Y:S06]  /*f6a0*/  HMMA.16816.F32 R88, R20.reuse, R40, R88 ;  /* 0x000000281458723c */ /* 0x040fec0000001858 */
[C---:B------:R-:W-:Y:S05]  /*f6b0*/  HMMA.16816.F32 R92, R20.reuse, R42, R92 ;  /* 0x0000002a145c723c */ /* 0x040fea000000185c */
[--C-:B------:R-:W-:Y:S01]  /*f6c0*/  FFMA.FTZ R40, R66, UR4, -R119.reuse ;  /* 0x0000000442287c23 */ /* 0x100fe20008010877 */
[C---:B---3--:R-:W-:Y:S05]  /*f6d0*/  HMMA.16816.F32 R12, R20.reuse, R24, R12 ;  /* 0x00000018140c723c */ /* 0x048fea000000180c */
[----:B------:R-:W-:Y:S01]  /*f6e0*/  FFMA.FTZ R119, R67, UR4, -R119 ;  /* 0x0000000443777c23 */ /* 0x000fe20008010877 */
[C---:B------:R-:W-:Y:S01]  /*f6f0*/  HMMA.16816.F32 R96, R20.reuse, R26, R96 ;  /* 0x0000001a1460723c */ /* 0x040fe20000001860 */
[----:B------:R-:W-:Y:S01]  /*f700*/  MUFU.EX2 R40, R40 ;  /* 0x0000002800287308 */ /* 0x000fe20000000800 */
[----:B------:R-:W3:Y:S04]  /*f710*/  LDSM.16.MT88.4 R24, [R170+0xcc00] ;  /* 0x00cc0000aa18783b */ /* 0x000ee80000004200 */
[C---:B-1----:R-:W-:Y:S05]  /*f720*/  HMMA.16816.F32 R100, R20.reuse, R28, R100 ;  /* 0x0000001c1464723c */ /* 0x042fea0000001864 */
[----:B------:R-:W1:Y:S01]  /*f730*/  MUFU.EX2 R119, R119 ;  /* 0x0000007700777308 */ /* 0x000e620000000800 */
[----:B------:R-:W-:Y:S01]  /*f740*/  HMMA.16816.F32 R16, R20, R30, R16 ;  /* 0x0000001e1410723c */ /* 0x000fe20000001810 */
[----:B------:R-:W4:Y:S04]  /*f750*/  LDSM.16.MT88.4 R20, [R168+0xcc00] ;  /* 0x00cc0000a814783b */ /* 0x000f280000004200 */
[----:B------:R-:W-:Y:S06]  /*f760*/  FADD.FTZ R28, R128, R129 ;  /* 0x00000081801c7221 */ /* 0x000fec0000010000 */
[----:B------:R-:W-:Y:S01]  /*f770*/  FADD.FTZ R28, R113, R28 ;  /* 0x0000001c711c7221 */ /* 0x000fe20000010000 */
[----:B-1----:R-:W-:Y:S03]  /*f780*/  F2FP.F16.F32.PACK_AB R107, R119, R40 ;  /* 0x00000028776b723e */ /* 0x002fe600000000ff */
[----:B------:R-:W-:Y:S02]  /*f790*/  FADD.FTZ R123, R123, R28 ;  /* 0x0000001c7b7b7221 */ /* 0x000fe40000010000 */
[----:B------:R-:W-:Y:S02]  /*f7a0*/  LDSM.16.MT88.4 R28, [R168+0xec00] ;  /* 0x00ec0000a81c783b */ /* 0x000fe40000004200 */
[----:B------:R-:W-:Y:S01]  /*f7b0*/  FADD.FTZ R123, R120, R123 ;  /* 0x0000007b787b7221 */ /* 0x000fe20000010000 */
[C---:B--2---:R-:W-:Y:S05]  /*f7c0*/  HMMA.16816.F32 R112, R104.reuse, R32, R8 ;  /* 0x000000206870723c */ /* 0x044fea0000001808 */
[----:B------:R-:W1:Y:S01]  /*f7d0*/  LDSM.16.MT88.4 R8, [R170+0xec00] ;  /* 0x00ec0000aa08783b */ /* 0x000e620000004200 */
[----:B------:R-:W-:Y:S01]  /*f7e0*/  FADD.FTZ R108, R108, R123 ;  /* 0x0000007b6c6c7221 */ /* 0x000fe20000010000 */
[C---:B------:R-:W-:Y:S04]  /*f7f0*/  HMMA.16816.F32 R68, R104.reuse, R34, R68 ;  /* 0x000000226844723c */ /* 0x040fe80000001844 */
[----:B------:R-:W-:Y:S02]  /*f800*/  FADD.FTZ R108, R111, R108 ;  /* 0x0000006c6f6c7221 */ /* 0x000fe40000010000 */
[C---:B------:R-:W-:Y:S05]  /*f810*/  HMMA.16816.F32 R72, R104.reuse, R36, R72 ;  /* 0x000000246848723c */ /* 0x040fea0000001848 */
[----:B------:R-:W-:Y:S01]  /*f820*/  FADD.FTZ R147, R147, R108 ;  /* 0x0000006c93937221 */ /* 0x000fe20000010000 */
[C---:B------:R-:W-:Y:S05]  /*f830*/  HMMA.16816.F32 R76, R104.reuse, R38, R76 ;  /* 0x00000026684c723c */ /* 0x040fea000000184c */
[----:B------:R-:W-:Y:S01]  /*f840*/  FADD.FTZ R116, R116, R147 ;  /* 0x0000009374747221 */ /* 0x000fe20000010000 */
[C---:B---3--:R-:W-:Y:S05]  /*f850*/  HMMA.16816.F32 R80, R104.reuse, R24, R80 ;  /* 0x000000186850723c */ /* 0x048fea0000001850 */
[----:B------:R-:W-:Y:S01]  /*f860*/  FADD.FTZ R151, R151, R116 ;  /* 0x0000007497977221 */ /* 0x000fe20000010000 */
[C---:B------:R-:W-:Y:S05]  /*f870*/  HMMA.16816.F32 R84, R104.reuse, R26, R84 ;  /* 0x0000001a6854723c */ /* 0x040fea0000001854 */
[----:B------:R-:W-:Y:S01]  /*f880*/  FADD.FTZ R146, R146, R151 ;  /* 0x0000009792927221 */ /* 0x000fe20000010000 */
[C---:B----4-:R-:W-:Y:S05]  /*f890*/  HMMA.16816.F32 R88, R104.reuse, R20, R88 ;  /* 0x000000146858723c */ /* 0x050fea0000001858 */
[----:B------:R-:W-:Y:S01]  /*f8a0*/  FADD.FTZ R45, R45, R146 ;  /* 0x000000922d2d7221 */ /* 0x000fe20000010000 */
[C---:B------:R-:W-:Y:S05]  /*f8b0*/  HMMA.16816.F32 R92, R104.reuse, R22, R92 ;  /* 0x00000016685c723c */ /* 0x040fea000000185c */
[----:B------:R-:W-:Y:S01]  /*f8c0*/  FADD.FTZ R46, R46, R45 ;  /* 0x0000002d2e2e7221 */ /* 0x000fe20000010000 */
[C---:B-1----:R-:W-:Y:S05]  /*f8d0*/  HMMA.16816.F32 R108, R104.reuse, R8, R12 ;  /* 0x00000008686c723c */ /* 0x042fea000000180c */
[----:B------:R-:W-:Y:S01]  /*f8e0*/  FADD.FTZ R49, R49, R46 ;  /* 0x0000002e31317221 */ /* 0x000fe20000010000 */
[C---:B------:R-:W-:Y:S05]  /*f8f0*/  HMMA.16816.F32 R96, R104.reuse, R10, R96 ;  /* 0x0000000a6860723c */ /* 0x040fea0000001860 */
[----:B------:R-:W-:Y:S01]  /*f900*/  FADD.FTZ R50, R50, R49 ;  /* 0x0000003132327221 */ /* 0x000fe20000010000 */
[C---:B------:R-:W-:Y:S05]  /*f910*/  HMMA.16816.F32 R100, R104.reuse, R28, R100 ;  /* 0x0000001c6864723c */ /* 0x040fea0000001864 */
[----:B------:R-:W-:Y:S01]  /*f920*/  FADD.FTZ R53, R53, R50 ;  /* 0x0000003235357221 */ /* 0x000fe20000010000 */
[----:B------:R-:W-:Y:S05]  /*f930*/  HMMA.16816.F32 R104, R104, R30, R16 ;  /* 0x0000001e6868723c */ /* 0x000fea0000001810 */
[----:B------:R-:W-:Y:S06]  /*f940*/  FADD.FTZ R54, R54, R53 ;  /* 0x0000003536367221 */ /* 0x000fec0000010000 */
[----:B------:R-:W-:Y:S04]  /*f950*/  FADD.FTZ R57, R57, R54 ;  /* 0x0000003639397221 */ /* 0x000fe80000010000 */
[----:B------:R-:W-:Y:S04]  /*f960*/  FADD.FTZ R58, R58, R57 ;  /* 0x000000393a3a7221 */ /* 0x000fe80000010000 */
[----:B------:R-:W-:Y:S04]  /*f970*/  FADD.FTZ R61, R61, R58 ;  /* 0x0000003a3d3d7221 */ /* 0x000fe80000010000 */
[----:B------:R-:W-:Y:S04]  /*f980*/  FADD.FTZ R61, R62, R61 ;  /* 0x0000003d3e3d7221 */ /* 0x000fe80000010000 */
[----:B------:R-:W-:Y:S04]  /*f990*/  FADD.FTZ R40, R40, R61 ;  /* 0x0000003d28287221 */ /* 0x000fe80000010000 */
[----:B------:R-:W-:Y:S01]  /*f9a0*/  FADD.FTZ R194, R119, R40 ;  /* 0x0000002877c27221 */ /* 0x000fe20000010000 */
[----:B------:R-:W-:Y:S06]  /*f9b0*/  @P0 BRA `(.L_x_742) ;  /* 0xffffffc000ac0947 */ /* 0x000fec000383ffff */
.L_x_738:
[----:B------:R-:W1:Y:S01]  /*f9c0*/  SHFL.BFLY PT, R8, R193, 0x2, 0x1f ;  /* 0x0c401f00c1087f89 */ /* 0x000e6200000e0000 */
[----:B------:R-:W-:Y:S01]  /*f9d0*/  MOV R6, 0x3f800000 ;  /* 0x3f80000000067802 */ /* 0x000fe20000000f00 */
[----:B------:R-:W2:Y:S01]  /*f9e0*/  S2UR UR4, SR_CgaCtaId ;  /* 0x00000000000479c3 */ /* 0x000ea20000008800 */
[----:B------:R-:W-:Y:S01]  /*f9f0*/  MOV R7, 0x3f800000 ;  /* 0x3f80000000077802 */ /* 0x000fe20000000f00 */
[----:B------:R-:W3:Y:S01]  /*fa00*/  SHFL.BFLY PT, R9, R194, 0x2, 0x1f ;  /* 0x0c401f00c2097f89 */ /* 0x000ee200000e0000 */
[----:B------:R-:W-:Y:S01]  /*fa10*/  UMOV UR5, 0x400 ;  /* 0x0000040000057882 */ /* 0x000fe20000000000 */
[----:B------:R-:W-:Y:S01]  /*fa20*/  MOV R16, 0x7f800000 ;  /* 0x7f80000000107802 */ /* 0x000fe20000000f00 */
[----:B------:R-:W4:Y:S01]  /*fa30*/  S2R R3, SR_TID.X ;  /* 0x0000000000037919 */ /* 0x000f220000002100 */
[----:B-1----:R-:W-:Y:S01]  /*fa40*/  FADD.FTZ R8, R8, R193 ;  /* 0x000000c108087221 */ /* 0x002fe20000010000 */
[----:B--2---:R-:W-:Y:S01]  /*fa50*/  ULEA UR4, UR4, UR5, 0x18 ;  /* 0x0000000504047291 */ /* 0x004fe2000f8ec03f */
[----:B---3--:R-:W-:-:S03]  /*fa60*/  FADD.FTZ R9, R9, R194 ;  /* 0x000000c209097221 */ /* 0x008fc60000010000 */
[----:B------:R-:W1:Y:S04]  /*fa70*/  SHFL.BFLY PT, R5, R8, 0x1, 0x1f ;  /* 0x0c201f0008057f89 */ /* 0x000e6800000e0000 */
[----:B------:R-:W2:Y:S01]  /*fa80*/  SHFL.BFLY PT, R4, R9, 0x1, 0x1f ;  /* 0x0c201f0009047f89 */ /* 0x000ea200000e0000 */
[----:B-1----:R-:W-:Y:S01]  /*fa90*/  FADD.FTZ R5, R8, R5 ;  /* 0x0000000508057221 */ /* 0x002fe20000010000 */
[----:B--2---:R-:W-:-:S04]  /*faa0*/  FADD.FTZ R4, R9, R4 ;  /* 0x0000000409047221 */ /* 0x004fc80000010000 */
[----:B------:R-:W-:Y:S02]  /*fab0*/  FSETP.NE.FTZ.AND P3, PT, R5, RZ, PT ;  /* 0x000000ff0500720b */ /* 0x000fe40003f75000 */
[----:B------:R-:W-:-:S11]  /*fac0*/  FSETP.NE.FTZ.AND P2, PT, R4, RZ, PT ;  /* 0x000000ff0400720b */ /* 0x000fd60003f55000 */
[----:B------:R-:W1:Y:S01]  /*fad0*/  @P3 MUFU.RCP R6, R5 ;  /* 0x0000000500063308 */ /* 0x000e620000001000 */
[----:B------:R-:W2:Y:S07]  /*fae0*/  @P3 LDC R23, c[0x0][0x2e8] ;  /* 0x0000ba00ff173b82 */ /* 0x000eae0000000800 */
[----:B------:R-:W3:Y:S01]  /*faf0*/  @P2 MUFU.RCP R7, R4 ;  /* 0x0000000400072308 */ /* 0x000ee20000001000 */
[----:B------:R-:W2:Y:S07]  /*fb00*/  @P2 LDC R21, c[0x0][0x2e8] ;  /* 0x0000ba00ff152b82 */ /* 0x000eae0000000800 */
[----:B------:R-:W-:Y:S01]  /*fb10*/  @P2 MUFU.LG2 R4, R4 ;  /* 0x0000000400042308 */ /* 0x000fe20000000c00 */
[C---:B-1----:R-:W-:Y:S01]  /*fb20*/  FMUL.FTZ R112, R6.reuse, R112 ;  /* 0x0000007006707220 */ /* 0x042fe20000410000 */
[C---:B------:R-:W-:Y:S01]  /*fb30*/  FMUL.FTZ R113, R6.reuse, R113 ;  /* 0x0000007106717220 */ /* 0x040fe20000410000 */
        /* <DEDUP_REMOVED lines=21> */
[----:B------:R-:W-:Y:S01]  /*fc90*/  FMUL.FTZ R105, R6, R105 ;  /* 0x0000006906697220 */ /* 0x000fe20000410000 */
[----:B----4-:R-:W-:Y:S01]  /*fca0*/  SHF.R.S32.HI R6, RZ, 0x1f, R3 ;  /* 0x0000001fff067819 */ /* 0x010fe20000011403 */
[C---:B---3--:R-:W-:Y:S01]  /*fcb0*/  FMUL.FTZ R115, R7.reuse, R115 ;  /* 0x0000007307737220 */ /* 0x048fe20000410000 */
[C---:B------:R-:W-:Y:S01]  /*fcc0*/  FMUL.FTZ R114, R7.reuse, R114 ;  /* 0x0000007207727220 */ /* 0x040fe20000410000 */
[C---:B------:R-:W-:Y:S01]  /*fcd0*/  FMUL.FTZ R71, R7.reuse, R71 ;  /* 0x0000004707477220 */ /* 0x040fe20000410000 */
[C---:B------:R-:W-:Y:S01]  /*fce0*/  LEA.HI R8, R6.reuse, R3, RZ, 0x2 ;  /* 0x0000000306087211 */ /* 0x040fe200078f10ff */
        /* <DEDUP_REMOVED lines=21> */
[----:B------:R-:W-:Y:S01]  /*fe40*/  SHF.R.S32.HI R7, RZ, 0x2, R8 ;  /* 0x00000002ff077819 */ /* 0x000fe20000011408 */
[----:B------:R-:W1:Y:S01]  /*fe50*/  @P3 MUFU.LG2 R5, R5 ;  /* 0x0000000500053308 */ /* 0x000e620000000c00 */
[----:B------:R-:W-:-:S02]  /*fe60*/  LEA.HI R6, R6, R3, RZ, 0x5 ;  /* 0x0000000306067211 */ /* 0x000fc400078f28ff */
[----:B------:R-:W-:Y:S02]  /*fe70*/  SHF.R.S32.HI R10, RZ, 0x1f, R7 ;  /* 0x0000001fff0a7819 */ /* 0x000fe40000011407 */
[----:B------:R-:W-:Y:S02]  /*fe80*/  LOP3.LUT R12, R8, 0xfffffffc, RZ, 0xc0, !PT ;  /* 0xfffffffc080c7812 */ /* 0x000fe400078ec0ff */
[----:B------:R-:W-:Y:S02]  /*fe90*/  LEA.HI R10, R10, R7, RZ, 0x3 ;  /* 0x000000070a0a7211 */ /* 0x000fe400078f18ff */
[----:B------:R-:W-:Y:S01]  /*fea0*/  SHF.R.S32.HI R11, RZ, 0x5, R6 ;  /* 0x00000005ff0b7819 */ /* 0x000fe20000011406 */
[----:B------:R-:W-:Y:S01]  /*feb0*/  IMAD.IADD R12, R3, 0x1, -R12 ;  /* 0x00000001030c7824 */ /* 0x000fe200078e0a0c */
[----:B------:R-:W-:Y:S02]  /*fec0*/  LOP3.LUT R10, R10, 0xfffffff8, RZ, 0xc0, !PT ;  /* 0xfffffff80a0a7812 */ /* 0x000fe400078ec0ff */
[----:B------:R-:W-:Y:S01]  /*fed0*/  F2FP.F16.F32.PACK_AB R112, R113, R112 ;  /* 0x000000707170723e */ /* 0x000fe200000000ff */
[----:B------:R-:W-:Y:S01]  /*fee0*/  IMAD R12, R11, 0x100, R12 ;  /* 0x000001000b0c7824 */ /* 0x000fe200078e020c */
[----:B------:R-:W-:-:S02]  /*fef0*/  IADD3 R10, R7, -R10, RZ ;  /* 0x8000000a070a7210 */ /* 0x000fc40007ffe0ff */
[----:B------:R-:W-:Y:S02]  /*ff00*/  F2FP.F16.F32.PACK_AB R114, R115, R114 ;  /* 0x000000727372723e */ /* 0x000fe400000000ff */
[C---:B------:R-:W-:Y:S02]  /*ff10*/  LEA.HI R9, R10.reuse, R10, RZ, 0x1 ;  /* 0x0000000a0a097211 */ /* 0x040fe400078f08ff */
[----:B------:R-:W-:Y:S02]  /*ff20*/  F2FP.F16.F32.PACK_AB R68, R69, R68 ;  /* 0x000000444544723e */ /* 0x000fe400000000ff */
[----:B------:R-:W-:Y:S02]  /*ff30*/  LOP3.LUT R13, R9, 0x3fffffe, RZ, 0xc0, !PT ;  /* 0x03fffffe090d7812 */ /* 0x000fe400078ec0ff */
[----:B------:R-:W-:Y:S02]  /*ff40*/  SHF.R.S32.HI R9, RZ, 0x1, R9 ;  /* 0x00000001ff097819 */ /* 0x000fe40000011409 */
[----:B------:R-:W-:-:S02]  /*ff50*/  IADD3 R13, R10, -R13, RZ ;  /* 0x8000000d0a0d7210 */ /* 0x000fc40007ffe0ff */
[----:B------:R-:W-:Y:S02]  /*ff60*/  SHF.L.U32 R10, R9, 0x6, RZ ;  /* 0x00000006090a7819 */ /* 0x000fe400000006ff */
[----:B------:R-:W-:Y:S02]  /*ff70*/  LEA R12, R13, R12, 0x4 ;  /* 0x0000000c0d0c7211 */ /* 0x000fe400078e20ff */
[C---:B------:R-:W-:Y:S02]  /*ff80*/  LOP3.LUT R13, R9.reuse, 0x1, RZ, 0xc0, !PT ;  /* 0x00000001090d7812 */ /* 0x040fe400078ec0ff */
[----:B------:R-:W-:Y:S01]  /*ff90*/  LOP3.LUT P0, RZ, R9, 0x2, RZ, 0xc0, !PT ;  /* 0x0000000209ff7812 */ /* 0x000fe2000780c0ff */
[----:B------:R-:W-:Y:S01]  /*ffa0*/  IMAD.MOV.U32 R9, RZ, RZ, 0x20 ;  /* 0x00000020ff097424 */ /* 0x000fe200078e00ff */
[----:B------:R-:W-:Y:S02]  /*ffb0*/  LOP3.LUT R10, R10, 0xc0, RZ, 0xc0, !PT ;  /* 0x000000c00a0a7812 */ /* 0x000fe400078ec0ff */
[----:B------:R-:W-:-:S02]  /*ffc0*/  ISETP.NE.U32.AND P1, PT, R13, 0x1, PT ;  /* 0x000000010d00780c */ /* 0x000fc40003f25070 */
[----:B------:R-:W-:Y:S02]  /*ffd0*/  LEA.HI R15, R10, R10, RZ, 0x1d ;  /* 0x0000000a0a0f7211 */ /* 0x000fe400078fe8ff */
[----:B------:R-:W-:Y:S02]  /*ffe0*/  SEL R10, R9, 0xffffffe0, !P0 ;  /* 0xffffffe0090a7807 */ /* 0x000fe40004000000 */
[----:B------:R-:W-:Y:S02]  /*fff0*/  ISETP.NE.AND P0, PT, R180, -0x1, PT ;  /* 0xffffffffb400780c */ /* 0x000fe40003f05270 */
[----:B------:R-:W-:Y:S02]  /*10000*/  LEA R12, R12, R15, 0x1 ;  /* 0x0000000f0c0c7211 */ /* 0x000fe400078e08ff */
[----:B------:R-:W-:Y:S02]  /*10010*/  F2FP.F16.F32.PACK_AB R70, R71, R70 ;  /* 0x000000464746723e */ /* 0x000fe400000000ff */
[----:B------:R-:W-:Y:S01]  /*10020*/  LEA R15, R12, UR4, 0x1 ;  /* 0x000000040c0f7c11 */ /* 0x000fe2000f8e08ff */
[----:B------:R-:W-:Y:S01]  /*10030*/  ULDC.U8 UR4, c[0x0][0x3d8] ;  /* 0x0000f60000047ab9 */ /* 0x000fe20000000000 */
[----:B------:R-:W-:-:S02]  /*10040*/  F2FP.F16.F32.PACK_AB R72, R73, R72 ;  /* 0x000000484948723e */ /* 0x000fc400000000ff */
[C---:B------:R-:W-:Y:S01]  /*10050*/  IADD3 R17, R15.reuse, -0x10, RZ ;  /* 0xfffffff00f117810 */ /* 0x040fe20007ffe0ff */
[----:B------:R-:W-:Y:S01]  /*10060*/  STS [R15], R112 ;  /* 0x000000700f007388 */ /* 0x000fe20000000800 */
[----:B------:R-:W-:Y:S01]  /*10070*/  @P1 IADD3 R17, R15, 0x10, RZ ;  /* 0x000000100f111810 */ /* 0x000fe20007ffe0ff */
[----:B------:R-:W3:Y:S01]  /*10080*/  @P0 LDC.64 R12, c[0x0][0x298] ;  /* 0x0000a600ff0c0b82 */ /* 0x000ee20000000a00 */
[----:B------:R-:W-:Y:S01]  /*10090*/  F2FP.F16.F32.PACK_AB R74, R75, R74 ;  /* 0x0000004a4b4a723e */ /* 0x000fe200000000ff */
[----:B------:R-:W-:Y:S01]  /*100a0*/  STS [R15+0x200], R114 ;  /* 0x000200720f007388 */ /* 0x000fe20000000800 */
[----:B------:R-:W-:Y:S01]  /*100b0*/  IADD3 R19, R15, R10, RZ ;  /* 0x0000000a0f137210 */ /* 0x000fe20007ffe0ff */
[----:B------:R-:W-:Y:S01]  /*100c0*/  IMAD.IADD R9, R10, 0x1, R17 ;  /* 0x000000010a097824 */ /* 0x000fe200078e0211 */
[----:B------:R-:W-:Y:S01]  /*100d0*/  F2FP.F16.F32.PACK_AB R76, R77, R76 ;  /* 0x0000004c4d4c723e */ /* 0x000fe200000000ff */
[----:B------:R-:W-:Y:S01]  /*100e0*/  STS [R17], R68 ;  /* 0x0000004411007388 */ /* 0x000fe20000000800 */
[----:B------:R-:W-:-:S02]  /*100f0*/  F2FP.F16.F32.PACK_AB R78, R79, R78 ;  /* 0x0000004e4f4e723e */ /* 0x000fc400000000ff */
[----:B------:R-:W-:Y:S01]  /*10100*/  F2FP.F16.F32.PACK_AB R80, R81, R80 ;  /* 0x000000505150723e */ /* 0x000fe200000000ff */
[----:B------:R-:W-:Y:S01]  /*10110*/  STS [R17+0x200], R70 ;  /* 0x0002004611007388 */ /* 0x000fe20000000800 */
[----:B------:R-:W-:Y:S02]  /*10120*/  F2FP.F16.F32.PACK_AB R82, R83, R82 ;  /* 0x000000525352723e */ /* 0x000fe400000000ff */
[----:B------:R-:W-:Y:S01]  /*10130*/  F2FP.F16.F32.PACK_AB R84, R85, R84 ;  /* 0x000000545554723e */ /* 0x000fe200000000ff */
[----:B------:R-:W-:Y:S01]  /*10140*/  STS [R19], R72 ;  /* 0x0000004813007388 */ /* 0x000fe20000000800 */
[----:B------:R-:W-:Y:S02]  /*10150*/  F2FP.F16.F32.PACK_AB R86, R87, R86 ;  /* 0x000000565756723e */ /* 0x000fe400000000ff */
[----:B------:R-:W-:Y:S01]  /*10160*/  F2FP.F16.F32.PACK_AB R88, R89, R88 ;  /* 0x000000585958723e */ /* 0x000fe200000000ff */
[----:B------:R-:W-:Y:S01]  /*10170*/  STS [R19+0x200], R74 ;  /* 0x0002004a13007388 */ /* 0x000fe20000000800 */
[----:B------:R-:W-:-:S02]  /*10180*/  F2FP.F16.F32.PACK_AB R90, R91, R90 ;  /* 0x0000005a5b5a723e */ /* 0x000fc400000000ff */
[----:B------:R-:W-:Y:S01]  /*10190*/  F2FP.F16.F32.PACK_AB R92, R93, R92 ;  /* 0x0000005c5d5c723e */ /* 0x000fe200000000ff */
[----:B------:R-:W-:Y:S01]  /*101a0*/  STS [R9], R76 ;  /* 0x0000004c09007388 */ /* 0x000fe20000000800 */
[----:B------:R-:W-:Y:S02]  /*101b0*/  F2FP.F16.F32.PACK_AB R94, R95, R94 ;  /* 0x0000005e5f5e723e */ /* 0x000fe400000000ff */
[----:B------:R-:W-:Y:S01]  /*101c0*/  F2FP.F16.F32.PACK_AB R108, R109, R108 ;  /* 0x0000006c6d6c723e */ /* 0x000fe200000000ff */
[----:B------:R-:W-:Y:S01]  /*101d0*/  STS [R9+0x200], R78 ;  /* 0x0002004e09007388 */ /* 0x000fe20000000800 */
[----:B------:R-:W-:Y:S02]  /*101e0*/  F2FP.F16.F32.PACK_AB R110, R111, R110 ;  /* 0x0000006e6f6e723e */ /* 0x000fe400000000ff */
[----:B------:R-:W-:Y:S01]  /*101f0*/  F2FP.F16.F32.PACK_AB R96, R97, R96 ;  /* 0x000000606160723e */ /* 0x000fe200000000ff */
[----:B------:R-:W-:Y:S01]  /*10200*/  STS [R15+0x1000], R80 ;  /* 0x001000500f007388 */ /* 0x000fe20000000800 */
[----:B------:R-:W-:-:S02]  /*10210*/  F2FP.F16.F32.PACK_AB R98, R99, R98 ;  /* 0x000000626362723e */ /* 0x000fc400000000ff */
[----:B------:R-:W-:Y:S01]  /*10220*/  F2FP.F16.F32.PACK_AB R100, R101, R100 ;  /* 0x000000646564723e */ /* 0x000fe200000000ff */
[----:B------:R-:W-:Y:S01]  /*10230*/  STS [R15+0x1200], R82 ;  /* 0x001200520f007388 */ /* 0x000fe20000000800 */
[----:B------:R-:W-:Y:S02]  /*10240*/  F2FP.F16.F32.PACK_AB R102, R103, R102 ;  /* 0x000000666766723e */ /* 0x000fe400000000ff */
[----:B------:R-:W-:Y:S01]  /*10250*/  F2FP.F16.F32.PACK_AB R104, R105, R104 ;  /* 0x000000686968723e */ /* 0x000fe200000000ff */
[----:B------:R-:W-:Y:S01]  /*10260*/  STS [R17+0x1000], R84 ;  /* 0x0010005411007388 */ /* 0x000fe20000000800 */
[----:B------:R-:W-:Y:S02]  /*10270*/  F2FP.F16.F32.PACK_AB R106, R107, R106 ;  /* 0x0000006a6b6a723e */ /* 0x000fe400000000ff */
[----:B------:R-:W-:Y:S01]  /*10280*/  ISETP.NE.AND P1, PT, RZ, UR4, PT ;  /* 0x00000004ff007c0c */ /* 0x000fe2000bf25270 */
[----:B------:R-:W-:Y:S01]  /*10290*/  STS [R17+0x1200], R86 ;  /* 0x0012005611007388 */ /* 0x000fe20000000800 */
[----:B------:R-:W-:-:S03]  /*102a0*/  MOV R10, 0x7f800000 ;  /* 0x7f800000000a7802 */ /* 0x000fc60000000f00 */
[----:B------:R-:W-:Y:S04]  /*102b0*/  STS [R19+0x1000], R88 ;  /* 0x0010005813007388 */ /* 0x000fe80000000800 */
[----:B------:R-:W-:Y:S04]  /*102c0*/  STS [R19+0x1200], R90 ;  /* 0x0012005a13007388 */ /* 0x000fe80000000800 */
[----:B------:R-:W-:Y:S04]  /*102d0*/  STS [R9+0x1000], R92 ;  /* 0x0010005c09007388 */ /* 0x000fe80000000800 */
[----:B------:R-:W-:Y:S04]  /*102e0*/  STS [R9+0x1200], R94 ;  /* 0x0012005e09007388 */ /* 0x000fe80000000800 */
[----:B------:R-:W-:Y:S04]  /*102f0*/  STS [R15+0x2000], R108 ;  /* 0x0020006c0f007388 */ /* 0x000fe80000000800 */
[----:B------:R3:W-:Y:S04]  /*10300*/  STS [R15+0x2200], R110 ;  /* 0x0022006e0f007388 */ /* 0x0007e80000000800 */
[----:B------:R-:W-:Y:S04]  /*10310*/  STS [R17+0x2000], R96 ;  /* 0x0020006011007388 */ /* 0x000fe80000000800 */
[----:B------:R4:W-:Y:S04]  /*10320*/  STS [R17+0x2200], R98 ;  /* 0x0022006211007388 */ /* 0x0009e80000000800 */
[----:B------:R-:W-:Y:S04]  /*10330*/  STS [R19+0x2000], R100 ;  /* 0x0020006413007388 */ /* 0x000fe80000000800 */
[----:B------:R-:W-:Y:S04]  /*10340*/  STS [R19+0x2200], R102 ;  /* 0x0022006613007388 */ /* 0x000fe80000000800 */
[----:B------:R-:W-:Y:S04]  /*10350*/  STS [R9+0x2000], R104 ;  /* 0x0020006809007388 */ /* 0x000fe80000000800 */
[----:B------:R5:W-:Y:S01]  /*10360*/  STS [R9+0x2200], R106 ;  /* 0x0022006a09007388 */ /* 0x000be20000000800 */
[----:B---3--:R-:W-:-:S04]  /*10370*/  @P0 IMAD.WIDE.U32 R14, R180, R12, RZ ;  /* 0x0000000cb40e0225 */ /* 0x008fc800078e00ff */
[----:B----4-:R-:W-:Y:S02]  /*10380*/  @P0 IMAD R17, R180, R13, R15 ;  /* 0x0000000db4110224 */ /* 0x010fe400078e020f */
[----:B-1----:R-:W-:Y:S01]  /*10390*/  @P3 FMUL.FTZ R13, R5, 0.69314718246459960938 ;  /* 0x3f317218050d3820 */ /* 0x002fe20000410000 */
[----:B-----5:R-:W-:Y:S01]  /*103a0*/  @P2 FMUL.FTZ R9, R4, 0.69314718246459960938 ;  /* 0x3f31721804092820 */ /* 0x020fe20000410000 */
[----:B------:R-:W-:Y:S01]  /*103b0*/  @P0 MOV R4, R14 ;  /* 0x0000000e00040202 */ /* 0x000fe20000000f00 */
[----:B--2---:R-:W-:Y:S06]  /*103c0*/  @P0 BRA `(.L_x_743) ;  /* 0x0000000000200947 */ /* 0x004fec0003800000 */
[----:B------:R-:W1:Y:S01]  /*103d0*/  S2R R15, SR_CTAID.Y ;  /* 0x00000000000f7919 */ /* 0x000e620000002600 */
[----:B------:R-:W2:Y:S01]  /*103e0*/  LDC.64 R4, c[0x0][0x290] ;  /* 0x0000a400ff047b82 */ /* 0x000ea20000000a00 */
[----:B-1----:R-:W-:Y:S01]  /*103f0*/  SHF.R.S32.HI R17, RZ, 0x1f, R15 ;  /* 0x0000001fff117819 */ /* 0x002fe2000001140f */
[----:B--2---:R-:W-:-:S04]  /*10400*/  IMAD.WIDE.U32 R18, R15, R4, RZ ;  /* 0x000000040f127225 */ /* 0x004fc800078e00ff */
[----:B------:R-:W-:Y:S01]  /*10410*/  IMAD R12, R17, R4, RZ ;  /* 0x00000004110c7224 */ /* 0x000fe200078e02ff */
[----:B------:R-:W-:-:S03]  /*10420*/  MOV R4, R18 ;  /* 0x0000001200047202 */ /* 0x000fc60000000f00 */
[----:B------:R-:W-:-:S05]  /*10430*/  IMAD R5, R15, R5, R12 ;  /* 0x000000050f057224 */ /* 0x000fca00078e020c */
[----:B------:R-:W-:Y:S02]  /*10440*/  IADD3 R17, R19, R5, RZ ;  /* 0x0000000513117210 */ /* 0x000fe40007ffe0ff */
.L_x_743:
[----:B------:R-:W-:Y:S01]  /*10450*/  @P3 FFMA.FTZ R10, R2, R23, R13 ;  /* 0x00000017020a3223 */ /* 0x000fe2000001000d */
[----:B------:R-:W-:Y:S01]  /*10460*/  @P2 FFMA.FTZ R16, R0, R21, R9 ;  /* 0x0000001500102223 */ /* 0x000fe20000010009 */
[----:B------:R-:W-:Y:S06]  /*10470*/  @!P1 BRA `(.L_x_744) ;  /* 0x00000000001c9947 */ /* 0x000fec0003800000 */
[----:B------:R-:W1:Y:S01]  /*10480*/  S2R R9, SR_CTAID.Y ;  /* 0x0000000000097919 */ /* 0x000e620000002600 */
[----:B------:R-:W1:Y:S01]  /*10490*/  LDC R0, c[0x0][0x2c4] ;  /* 0x0000b100ff007b82 */ /* 0x000e620000000800 */
[----:B------:R-:W2:Y:S07]  /*104a0*/  S2R R5, SR_CTAID.Z ;  /* 0x0000000000057919 */ /* 0x000eae0000002700 */
[----:B------:R-:W2:Y:S01]  /*104b0*/  LDC R2, c[0x0][0x2e4] ;  /* 0x0000b900ff027b82 */ /* 0x000ea20000000800 */
[----:B-1----:R-:W-:-:S04]  /*104c0*/  @!P0 IMAD R180, R9, R0, RZ ;  /* 0x0000000009b48224 */ /* 0x002fc800078e02ff */
[----:B--2---:R-:W-:Y:S01]  /*104d0*/  IMAD R180, R5, R2, R180 ;  /* 0x0000000205b47224 */ /* 0x004fe200078e02b4 */
[----:B------:R-:W-:Y:S06]  /*104e0*/  BRA `(.L_x_745) ;  /* 0x0000000000187947 */ /* 0x000fec0003800000 */
.L_x_744:
[----:B------:R-:W1:Y:S01]  /*104f0*/  S2R R5, SR_CTAID.Z ;  /* 0x0000000000057919 */ /* 0x000e620000002700 */
[----:B------:R-:W1:Y:S01]  /*10500*/  LDC R0, c[0x0][0x270] ;  /* 0x00009c00ff007b82 */ /* 0x000e620000000800 */
[----:B------:R-:W1:Y:S07]  /*10510*/  S2R R2, SR_CTAID.Y ;  /* 0x0000000000027919 */ /* 0x000e6e0000002600 */
[----:B------:R-:W2:Y:S01]  /*10520*/  LDC R180, c[0x0][0x2c4] ;  /* 0x0000b100ffb47b82 */ /* 0x000ea20000000800 */
[----:B-1----:R-:W-:-:S04]  /*10530*/  IMAD R9, R2, R0, R5 ;  /* 0x0000000002097224 */ /* 0x002fc800078e0205 */
[----:B--2---:R-:W-:-:S07]  /*10540*/  IMAD R180, R9, R180, RZ ;  /* 0x000000b409b47224 */ /* 0x004fce00078e02ff */
.L_x_745:
[----:B------:R-:W-:Y:S01]  /*10550*/  BAR.SYNC.DEFER_BLOCKING 0x0 ;  /* 0x0000000000007b1d */ /* 0x000fe20000010000 */
[----:B------:R-:W-:Y:S02]  /*10560*/  LOP3.LUT R6, R6, 0xffffffe0, RZ, 0xc0, !PT ;  /* 0xffffffe006067812 */ /* 0x000fe400078ec0ff */
[----:B------:R-:W-:Y:S02]  /*10570*/  SHF.R.S32.HI R18, RZ, 0x1f, R11 ;  /* 0x0000001fff127819 */ /* 0x000fe4000001140b */
[----:B------:R-:W-:Y:S01]  /*10580*/  SHF.R.S32.HI R185, RZ, 0x1f, R184 ;  /* 0x0000001fffb97819 */ /* 0x000fe200000114b8 */
[----:B------:R-:W-:Y:S01]  /*10590*/  IMAD.IADD R3, R3, 0x1, -R6 ;  /* 0x0000000103037824 */ /* 0x000fe200078e0a06 */
[----:B------:R-:W-:Y:S01]  /*105a0*/  LEA.HI R9, R18, R11, RZ, 0x2 ;  /* 0x0000000b12097211 */ /* 0x000fe200078f10ff */
[----:B------:R-:W1:Y:S01]  /*105b0*/  S2R R2, SR_CTAID.X ;  /* 0x0000000000027919 */ /* 0x000e620000002500 */
[----:B------:R-:W-:Y:S01]  /*105c0*/  ULDC.64 UR6, c[0x0][0x298] ;  /* 0x0000a60000067ab9 */ /* 0x000fe20000000a00 */
[----:B------:R-:W-:Y:S01]  /*105d0*/  LEA.HI.SX32 R19, R8, 0x20, 0x1e ;  /* 0x0000002008137811 */ /* 0x000fe200078ff2ff */
[----:B------:R-:W-:Y:S01]  /*105e0*/  BSSY B0, `(.L_x_746) ;  /* 0x0000022000007945 */ /* 0x000fe20003800000 */
[----:B------:R-:W2:Y:S01]  /*105f0*/  S2R R0, SR_TID.X ;  /* 0x0000000000007919 */ /* 0x000ea20000002100 */
[----:B------:R-:W-:-:S02]  /*10600*/  LOP3.LUT P1, RZ, R3, 0x3, RZ, 0xc0, !PT ;  /* 0x0000000303ff7812 */ /* 0x000fc4000782c0ff */
[----:B------:R-:W-:-:S05]  /*10610*/  LOP3.LUT R8, R9, 0xffffffc, RZ, 0xc0, !PT ;  /* 0x0ffffffc09087812 */ /* 0x000fca00078ec0ff */
[----:B------:R-:W-:Y:S01]  /*10620*/  IMAD.IADD R11, R11, 0x1, -R8 ;  /* 0x000000010b0b7824 */ /* 0x000fe200078e0a08 */
[----:B------:R3:W4:Y:S03]  /*10630*/  LDS.128 R12, [R182+0x800] ;  /* 0x00080000b60c7984 */ /* 0x0007260000000c00 */
[----:B------:R-:W-:Y:S02]  /*10640*/  IMAD R11, R11, 0x10, R188 ;  /* 0x000000100b0b7824 */ /* 0x000fe400078e02bc */
[C---:B-1----:R-:W-:Y:S02]  /*10650*/  IMAD.SHL.U32 R6, R2.reuse, 0x40, RZ ;  /* 0x0000004002067824 */ /* 0x042fe400078e00ff */
[----:B------:R-:W-:Y:S02]  /*10660*/  IMAD R2, R2, -0x40, R183 ;  /* 0xffffffc002027824 */ /* 0x000fe400078e02b7 */
[----:B------:R-:W-:Y:S01]  /*10670*/  IMAD.WIDE.U32 R20, R6, UR6, R184 ;  /* 0x0000000606147c25 */ /* 0x000fe2000f8e00b8 */
[----:B------:R-:W-:-:S02]  /*10680*/  SHF.R.S32.HI R3, RZ, 0x1f, R6 ;  /* 0x0000001fff037819 */ /* 0x000fc40000011406 */
[----:B------:R-:W-:Y:S02]  /*10690*/  ISETP.GE.AND P4, PT, R19, R2, PT ;  /* 0x000000021300720c */ /* 0x000fe40003f86270 */
[----:B------:R-:W-:Y:S01]  /*106a0*/  IADD3 R20, P0, R4, R20, RZ ;  /* 0x0000001404147210 */ /* 0x000fe20007f1e0ff */
[----:B------:R-:W-:Y:S01]  /*106b0*/  IMAD R3, R3, UR6, RZ ;  /* 0x0000000603037c24 */ /* 0x000fe2000f8e02ff */
[----:B------:R-:W-:-:S03]  /*106c0*/  SHF.R.S32.HI R2, RZ, 0x1f, R5 ;  /* 0x0000001fff027819 */ /* 0x000fc60000011405 */
[----:B------:R-:W-:Y:S01]  /*106d0*/  IMAD R18, R6, UR7, R3 ;  /* 0x0000000706127c24 */ /* 0x000fe2000f8e0203 */
[----:B--2---:R-:W-:Y:S01]  /*106e0*/  SHF.R.S32.HI R3, RZ, 0x1f, R0 ;  /* 0x0000001fff037819 */ /* 0x004fe20000011400 */
[----:B------:R-:W-:-:S03]  /*106f0*/  IMAD.IADD R6, R183, 0x1, -R6 ;  /* 0x00000001b7067824 */ /* 0x000fc600078e0a06 */
[----:B------:R-:W-:Y:S01]  /*10700*/  IADD3.X R21, R17, R21, R18, P0, !PT ;  /* 0x0000001511157210 */ /* 0x000fe200007fe412 */
[----:B---3--:R-:W-:Y:S06]  /*10710*/  @P1 BRA `(.L_x_747) ;  /* 0x0000000000381947 */ /* 0x008fec0003800000 */
[----:B------:R-:W1:Y:S01]  /*10720*/  S2R R4, SR_CTAID.X ;  /* 0x0000000000047919 */ /* 0x000e620000002500 */
[----:B------:R-:W-:Y:S01]  /*10730*/  VIADD R8, R11, 0x8 ;  /* 0x000000080b087836 */ /* 0x000fe20000000000 */
[----:B------:R-:W-:Y:S01]  /*10740*/  ULDC.64 UR4, c[0x0][0x2b0] ;  /* 0x0000ac0000047ab9 */ /* 0x000fe20000000a00 */
[C---:B-1----:R-:W-:Y:S02]  /*10750*/  IMAD R180, R4.reuse, 0x40, R180 ;  /* 0x0000004004b47824 */ /* 0x042fe400078e02b4 */
[----:B------:R-:W-:-:S03]  /*10760*/  IMAD R183, R4, -0x40, R183 ;  /* 0xffffffc004b77824 */ /* 0x000fc600078e02b7 */
[----:B------:R-:W-:Y:S02]  /*10770*/  SHF.R.S32.HI R4, RZ, 0x1f, R180 ;  /* 0x0000001fff047819 */ /* 0x000fe400000114b4 */
[C---:B------:R-:W-:Y:S02]  /*10780*/  IADD3 R180, P0, R11.reuse, R180, RZ ;  /* 0x000000b40bb47210 */ /* 0x040fe40007f1e0ff */
[-C--:B------:R-:W-:Y:S02]  /*10790*/  ISETP.GE.AND P1, PT, R8, R183.reuse, PT ;  /* 0x000000b70800720c */ /* 0x080fe40003f26270 */
[C---:B------:R-:W-:Y:S02]  /*107a0*/  ISETP.GE.AND P2, PT, R11.reuse, R183, PT ;  /* 0x000000b70b00720c */ /* 0x040fe40003f46270 */
[----:B------:R-:W-:Y:S02]  /*107b0*/  LEA.HI.X.SX32 R11, R11, R4, 0x1, P0 ;  /* 0x000000040b0b7211 */ /* 0x000fe400000f0eff */
[----:B------:R-:W-:-:S04]  /*107c0*/  LEA R8, P0, R180, UR4, 0x2 ;  /* 0x00000004b4087c11 */ /* 0x000fc8000f8010ff */
[----:B------:R-:W-:-:S05]  /*107d0*/  LEA.HI.X R9, R180, UR5, R11, 0x2, P0 ;  /* 0x00000005b4097c11 */ /* 0x000fca00080f140b */
[----:B------:R1:W-:Y:S04]  /*107e0*/  @!P2 STG.E desc[UR10][R8.64], R10 ;  /* 0x0000000a0800a986 */ /* 0x0003e8000c10190a */
[----:B------:R1:W-:Y:S02]  /*107f0*/  @!P1 STG.E desc[UR10][R8.64+0x20], R16 ;  /* 0x0000201008009986 */ /* 0x0003e4000c10190a */
.L_x_747:
[----:B------:R-:W-:Y:S05]  /*10800*/  BSYNC B0 ;  /* 0x0000000000007941 */ /* 0x000fea0003800000 */
.L_x_746:
[----:B------:R-:W-:Y:S01]  /*10810*/  ULDC.64 UR4, c[0x0][0x2a0] ;  /* 0x0000a80000047ab9 */ /* 0x000fe20000000a00 */
[----:B-1----:R1:W2:Y:S01]  /*10820*/  LDS.128 R16, [R182+0x1000] ;  /* 0x00100000b6107984 */ /* 0x0022a20000000c00 */
[----:B------:R-:W-:Y:S01]  /*10830*/  IMAD.WIDE.U32 R24, R5, UR4, R20 ;  /* 0x0000000405187c25 */ /* 0x000fe2000f8e0014 */
[----:B------:R-:W-:Y:S01]  /*10840*/  ISETP.GE.AND P0, PT, R7, R6, PT ;  /* 0x000000060700720c */ /* 0x000fe20003f06270 */
[----:B------:R-:W-:Y:S01]  /*10850*/  BSSY B0, `(.L_x_748) ;  /* 0x0000019000007945 */ /* 0x000fe20003800000 */
[----:B------:R1:W3:Y:S01]  /*10860*/  LDS.128 R20, [R182] ;  /* 0x00000000b6147984 */ /* 0x0002e20000000c00 */
[----:B------:R-:W-:Y:S01]  /*10870*/  IMAD R2, R2, UR4, RZ ;  /* 0x0000000402027c24 */ /* 0x000fe2000f8e02ff */
[----:B------:R-:W-:Y:S02]  /*10880*/  LEA.HI R0, R3, R0, RZ, 0x2 ;  /* 0x0000000003007211 */ /* 0x000fe400078f10ff */
[----:B------:R1:W1:Y:S01]  /*10890*/  LDS.128 R8, [R182+0x2000] ;  /* 0x00200000b6087984 */ /* 0x0002620000000c00 */
[----:B------:R-:W-:Y:S01]  /*108a0*/  IMAD R5, R5, UR5, R2 ;  /* 0x0000000505057c24 */ /* 0x000fe2000f8e0202 */
[----:B------:R-:W-:-:S04]  /*108b0*/  SHF.R.S32.HI R0, RZ, 0x2, R0 ;  /* 0x00000002ff007819 */ /* 0x000fc80000011400 */
[----:B------:R-:W-:Y:S02]  /*108c0*/  SHF.R.S32.HI R0, RZ, 0x1f, R0 ;  /* 0x0000001fff007819 */ /* 0x000fe40000011400 */
[----:B------:R-:W-:Y:S01]  /*108d0*/  IADD3 R5, R5, R25, RZ ;  /* 0x0000001905057210 */ /* 0x000fe20007ffe0ff */
[----:B------:R-:W-:Y:S06]  /*108e0*/  @P0 BRA `(.L_x_749) ;  /* 0x00000000003c0947 */ /* 0x000fec0003800000 */
[----:B------:R-:W-:Y:S01]  /*108f0*/  IMAD R2, R0, UR6, RZ ;  /* 0x0000000600027c24 */ /* 0x000fe2000f8e02ff */
[----:B------:R-:W-:Y:S01]  /*10900*/  ULDC UR8, c[0x0][0x2d0] ;  /* 0x0000b40000087ab9 */ /* 0x000fe20000000800 */
[----:B------:R-:W-:Y:S01]  /*10910*/  IMAD.MOV.U32 R4, RZ, RZ, R24 ;  /* 0x000000ffff047224 */ /* 0x000fe200078e0018 */
[----:B------:R-:W-:Y:S01]  /*10920*/  ISETP.GE.AND P2, PT, R184, UR8, PT ;  /* 0x00000008b8007c0c */ /* 0x000fe2000bf46270 */
[----:B------:R-:W-:Y:S01]  /*10930*/  IMAD R2, R7, UR7, R2 ;  /* 0x0000000707027c24 */ /* 0x000fe2000f8e0202 */
[----:B------:R-:W-:Y:S01]  /*10940*/  ISETP.GE.AND P1, PT, R175, UR8, PT ;  /* 0x00000008af007c0c */ /* 0x000fe2000bf26270 */
[----:B------:R-:W-:Y:S01]  /*10950*/  IMAD.WIDE.U32 R26, R7, UR6, R4 ;  /* 0x00000006071a7c25 */ /* 0x000fe2000f8e0004 */
[----:B------:R-:W-:Y:S01]  /*10960*/  ISETP.GE.AND P0, PT, R174, UR8, PT ;  /* 0x00000008ae007c0c */ /* 0x000fe2000bf06270 */
[----:B------:R-:W-:Y:S02]  /*10970*/  ULDC.64 UR4, c[0x0][0x280] ;  /* 0x0000a00000047ab9 */ /* 0x000fe40000000a00 */
[----:B------:R-:W-:Y:S01]  /*10980*/  IMAD.IADD R2, R2, 0x1, R27 ;  /* 0x0000000102027824 */ /* 0x000fe200078e021b */
[----:B------:R-:W-:-:S04]  /*10990*/  LEA R28, P3, R26, UR4, 0x1 ;  /* 0x000000041a1c7c11 */ /* 0x000fc8000f8608ff */
[----:B------:R-:W-:-:S05]  /*109a0*/  LEA.HI.X R29, R26, UR5, R2, 0x1, P3 ;  /* 0x000000051a1d7c11 */ /* 0x000fca00098f0c02 */
[----:B---3--:R3:W-:Y:S04]  /*109b0*/  @!P2 STG.E.128 desc[UR10][R28.64], R20 ;  /* 0x000000141c00a986 */ /* 0x0087e8000c101d0a */
[----:B--2---:R3:W-:Y:S04]  /*109c0*/  @!P1 STG.E.128 desc[UR10][R28.64+0x40], R16 ;  /* 0x000040101c009986 */ /* 0x0047e8000c101d0a */
[----:B-1----:R3:W-:Y:S02]  /*109d0*/  @!P0 STG.E.128 desc[UR10][R28.64+0x80], R8 ;  /* 0x000080081c008986 */ /* 0x0027e4000c101d0a */
.L_x_749:
[----:B------:R-:W-:Y:S05]  /*109e0*/  BSYNC B0 ;  /* 0x0000000000007941 */ /* 0x000fea0003800000 */
.L_x_748:
[----:B-1-3--:R1:W3:Y:S04]  /*109f0*/  LDS.128 R8, [R182+0x1800] ;  /* 0x00180000b6087984 */ /* 0x00a2e80000000c00 */
[----:B--2---:R1:W2:Y:S01]  /*10a00*/  LDS.128 R16, [R182+0x2800] ;  /* 0x00280000b6107984 */ /* 0x0042a20000000c00 */
[----:B------:R-:W-:Y:S05]  /*10a10*/  @P4 EXIT ;  /* 0x000000000000494d */ /* 0x000fea0003800000 */
[----:B------:R-:W-:Y:S01]  /*10a20*/  IADD3 R7, P0, R7, 0x20, RZ ;  /* 0x0000002007077810 */ /* 0x000fe20007f1e0ff */
[----:B------:R-:W-:Y:S01]  /*10a30*/  IMAD.MOV.U32 R2, RZ, RZ, R24 ;  /* 0x000000ffff027224 */ /* 0x000fe200078e0018 */
[----:B------:R-:W-:Y:S01]  /*10a40*/  MOV R3, R5 ;  /* 0x0000000500037202 */ /* 0x000fe20000000f00 */
[----:B------:R-:W-:Y:S01]  /*10a50*/  ULDC.64 UR4, c[0x0][0x280] ;  /* 0x0000a00000047ab9 */ /* 0x000fe20000000a00 */
[----:B------:R-:W-:Y:S01]  /*10a60*/  ULDC UR8, c[0x0][0x2d0] ;  /* 0x0000b40000087ab9 */ /* 0x000fe20000000800 */
[----:B------:R-:W-:Y:S01]  /*10a70*/  IMAD.X R0, RZ, RZ, R0, P0 ;  /* 0x000000ffff007224 */ /* 0x000fe200000e0600 */
[----:B------:R-:W-:Y:S01]  /*10a80*/  ISETP.GE.AND P2, PT, R184, UR8, PT ;  /* 0x00000008b8007c0c */ /* 0x000fe2000bf46270 */
[----:B------:R-:W-:Y:S01]  /*10a90*/  IMAD.WIDE.U32 R2, R7, UR6, R2 ;  /* 0x0000000607027c25 */ /* 0x000fe2000f8e0002 */
[----:B------:R-:W-:-:S03]  /*10aa0*/  ISETP.GE.AND P1, PT, R175, UR8, PT ;  /* 0x00000008af007c0c */ /* 0x000fc6000bf26270 */
[----:B------:R-:W-:Y:S01]  /*10ab0*/  IMAD R0, R0, UR6, RZ ;  /* 0x0000000600007c24 */ /* 0x000fe2000f8e02ff */
[----:B------:R-:W-:-:S03]  /*10ac0*/  LEA R4, P0, R2, UR4, 0x1 ;  /* 0x0000000402047c11 */ /* 0x000fc6000f8008ff */
[----:B------:R-:W-:-:S04]  /*10ad0*/  IMAD R0, R7, UR7, R0 ;  /* 0x0000000707007c24 */ /* 0x000fc8000f8e0200 */
[----:B------:R-:W-:-:S05]  /*10ae0*/  IMAD.IADD R0, R0, 0x1, R3 ;  /* 0x0000000100007824 */ /* 0x000fca00078e0203 */
[----:B------:R-:W-:Y:S02]  /*10af0*/  LEA.HI.X R5, R2, UR5, R0, 0x1, P0 ;  /* 0x0000000502057c11 */ /* 0x000fe400080f0c00 */
[----:B------:R-:W-:-:S03]  /*10b00*/  ISETP.GE.AND P0, PT, R174, UR8, PT ;  /* 0x00000008ae007c0c */ /* 0x000fc6000bf06270 */
[----:B----4-:R4:W-:Y:S04]  /*10b10*/  @!P2 STG.E.128 desc[UR10][R4.64], R12 ;  /* 0x0000000c0400a986 */ /* 0x0109e8000c101d0a */
[----:B---3--:R4:W-:Y:S06]  /*10b20*/  @!P1 STG.E.128 desc[UR10][R4.64+0x40], R8 ;  /* 0x0000400804009986 */ /* 0x0089ec000c101d0a */
[----:B------:R-:W-:Y:S05]  /*10b30*/  @P0 EXIT ;  /* 0x000000000000094d */ /* 0x000fea0003800000 */
[----:B--2---:R-:W-:Y:S01]  /*10b40*/  STG.E.128 desc[UR10][R4.64+0x80], R16 ;  /* 0x0000801004007986 */ /* 0x004fe2000c101d0a */
[----:B------:R-:W-:Y:S05]  /*10b50*/  EXIT ;  /* 0x000000000000794d */ /* 0x000fea0003800000 */
.L_x_750:
        /* <DEDUP_REMOVED lines=10> */
.L_x_6236:


//--------------------- .text._ZN5flash24flash_fwd_splitkv_kernelI23Flash_fwd_kernel_traitsILi96ELi64ELi128ELi4ELb0ELb0EN7cutlass6half_tE19Flash_kernel_traitsILi96ELi64ELi128ELi4ES3_EELb1ELb0ELb0ELb0ELb0ELb1ELb0ELb0EEEvNS_16Flash_fwd_paramsE --------------------------
	.section	.text._ZN5flash24flash_fwd_splitkv_kernelI23Flash_fwd_kernel_traitsILi96ELi64ELi128ELi4ELb0ELb0EN7cutlass6half_tE19Flash_kernel_traitsILi96ELi64ELi128ELi4ES3_EELb1ELb0ELb0ELb0ELb0ELb1ELb0ELb0EEEvNS_16Flash_fwd_paramsE,"ax",@progbits
	.align	128
        .global         _ZN5flash24flash_fwd_splitkv_kernelI23Flash_fwd_kernel_traitsILi96ELi64ELi128ELi4ELb0ELb0EN7cutlass6half_tE19Flash_kernel_traitsILi96ELi64ELi128ELi4ES3_EELb1ELb0ELb0ELb0ELb0ELb1ELb0ELb0EEEvNS_16Flash_fwd_paramsE
        .type           _ZN5flash24flash_fwd_splitkv_kernelI23Flash_fwd_kernel_traitsILi96ELi64ELi128ELi4ELb0ELb0EN7cutlass6half_tE19Flash_kernel_traitsILi96ELi64ELi128ELi4ES3_EELb1ELb0ELb0ELb0ELb0ELb1ELb0ELb0EEEvNS_16Flash_fwd_paramsE,@function
        .size           _ZN5flash24flash_fwd_splitkv_kernelI23Flash_fwd_kernel_traitsILi96ELi64ELi128ELi4ELb0ELb0EN7cutlass6half_tE19Flash_kernel_traitsILi96ELi64ELi128ELi4ES3_EELb1ELb0ELb0ELb0ELb0ELb1ELb0ELb0EEEvNS_16Flash_fwd_paramsE,(.L_x_6237 - _ZN5flash24flash_fwd_splitkv_kernelI23Flash_fwd_kernel_traitsILi96ELi64ELi128ELi4ELb0ELb0EN7cutlass6half_tE19Flash_kernel_traitsILi96ELi64ELi128ELi4ES3_EELb1ELb0ELb0ELb0ELb0ELb1ELb0ELb0EEEvNS_16Flash_fwd_paramsE)
        .other          _ZN5flash24flash_fwd_splitkv_kernelI23Flash_fwd_kernel_traitsILi96ELi64ELi128ELi4ELb0ELb0EN7cutlass6half_tE19Flash_kernel_traitsILi96ELi64ELi128ELi4ES3_EELb1ELb0ELb0ELb0ELb0ELb1ELb0ELb0EEEvNS_16Flash_fwd_paramsE,@"STO_CUDA_ENTRY STV_DEFAULT"
_ZN5flash24flash_fwd_splitkv_kernelI23Flash_fwd_kernel_traitsILi96ELi64ELi128ELi4ELb0ELb0EN7cutlass6half_tE19Flash_kernel_traitsILi96ELi64ELi128ELi4ES3_EELb1ELb0ELb0ELb0ELb0ELb1ELb0ELb0EEEvNS_16Flash_fwd_paramsE:
.text._ZN5flash24flash_fwd_splitkv_kernelI23Flash_fwd_kernel_traitsILi96ELi64ELi128ELi4ELb0ELb0EN7cutlass6half_tE19Flash_kernel_traitsILi96ELi64ELi128ELi4ES3_EELb1ELb0ELb0ELb0ELb0ELb1ELb0ELb0EEEvNS_16Flash_fwd_paramsE:
        /* <DEDUP_REMOVED lines=38> */
.L_x_751:
[----:B------:R-:W1:Y:S02]  /*0260*/  LDC R5, c[0x0][0x2c8] ;  /* 0x0000b200ff057b82 */ /* 0x000e640000000800 */
.L_x_752:
        /* <DEDUP_REMOVED lines=47> */
[----:B------:R-:W-:Y:S02]  /*0560*/  SHF.R.S32.HI R7, RZ, 0x1f, R138 ;  /* 0x0000001fff077819 */ /* 0x000fe4000001148a */
[----:B------:R-:W-:Y:S02]  /*0570*/  ISETP.GE.AND P1, PT, R0, R181, PT ;  /* 0x000000b50000720c */ /* 0x000fe40003f26270 */
[----:B------:R-:W-:Y:S01]  /*0580*/  ISETP.NE.AND P6, PT, R128, RZ, PT ;  /* 0x000000ff8000720c */ /* 0x000fe20003fc5270 */
[----:B-1----:R-:W-:-:S04]  /*0590*/  @P0 IMAD.WIDE.U32 R8, R178, R4, RZ ;  /* 0x00000004b2080225 */ /* 0x002fc800078e00ff */
[----:B------:R-:W-:Y:S02]  /*05a0*/  @P0 IMAD R178, R178, R5, R9 ;  /* 0x00000005b2b20224 */ /* 0x000fe400078e0209 */
[----:B------:R-:W-:-:S04]  /*05b0*/  IMAD R7, R7, R4, RZ ;  /* 0x0000000407077224 */ /* 0x000fc800078e02ff */
[----:B------:R-:W-:Y:S02]  /*05c0*/  IMAD R7, R138, R5, R7 ;  /* 0x000000058a077224 */ /* 0x000fe400078e0207 */
[-C--:B--2---:R-:W-:Y:S02]  /*05d0*/  @!P0 IMAD R6, R13, R2.reuse, RZ ;  /* 0x000000020d068224 */ /* 0x084fe400078e02ff */
[----:B------:R-:W-:Y:S01]  /*05e0*/  @!P0 IMAD.WIDE.U32 R12, R11, R2, RZ ;  /* 0x000000020b0c8225 */ /* 0x000fe200078e00ff */
[----:B------:R-:W-:-:S03]  /*05f0*/  SHF.R.S32.HI R2, RZ, 0x1f, R26 ;  /* 0x0000001fff027819 */ /* 0x000fc6000001141a */
[C---:B------:R-:W-:Y:S02]  /*0600*/  @!P0 IMAD R3, R11.reuse, R3, R6 ;  /* 0x000000030b038224 */ /* 0x040fe400078e0206 */
[----:B------:R-:W-:Y:S01]  /*0610*/  @P0 IMAD.MOV.U32 R6, RZ, RZ, R8 ;  /* 0x000000ffff060224 */ /* 0x000fe200078e0008 */
[----:B------:R-:W-:Y:S01]  /*0620*/  SHF.L.U32 R8, R128, 0x3, RZ ;  /* 0x0000000380087819 */ /* 0x000fe200000006ff */
[----:B------:R-:W-:Y:S01]  /*0630*/  IMAD R11, R11, UR4, R26 ;  /* 0x000000040b0b7c24 */ /* 0x000fe2000f8e021a */
[----:B------:R-:W-:Y:S01]  /*0640*/  ULDC UR4, c[0x0][0x2c4] ;  /* 0x0000b10000047ab9 */ /* 0x000fe20000000800 */
[----:B------:R-:W-:Y:S01]  /*0650*/  @!P0 MOV R6, R12 ;  /* 0x0000000c00068202 */ /* 0x000fe20000000f00 */
[----:B------:R-:W-:Y:S01]  /*0660*/  @!P0 IMAD.IADD R178, R13, 0x1, R3 ;  /* 0x000000010db28824 */ /* 0x000fe200078e0203 */
[----:B------:R-:W-:Y:S01]  /*0670*/  SHF.R.S32.HI R9, RZ, 0x1f, R8 ;  /* 0x0000001fff097819 */ /* 0x000fe20000011408 */
[----:B------:R-:W-:Y:S01]  /*0680*/  IMAD R11, R11, UR4, R138 ;  /* 0x000000040b0b7c24 */ /* 0x000fe2000f8e028a */
[----:B------:R-:W-:Y:S01]  /*0690*/  ULDC.64 UR4, c[0x0][0x2a0] ;  /* 0x0000a80000047ab9 */ /* 0x000fe20000000a00 */
[----:B------:R-:W-:Y:S01]  /*06a0*/  IADD3 R10, R8, 0x40, RZ ;  /* 0x00000040080a7810 */ /* 0x000fe20007ffe0ff */
[----:B------:R-:W-:-:S02]  /*06b0*/  IMAD R15, R2, UR4, RZ ;  /* 0x00000004020f7c24 */ /* 0x000fc4000f8e02ff */
[----:B------:R-:W-:Y:S01]  /*06c0*/  IMAD.WIDE.U32 R138, R138, R4, R8 ;  /* 0x000000048a8a7225 */ /* 0x000fe200078e0008 */
[----:B------:R-:W-:-:S03]  /*06d0*/  IADD3 R2, P3, R11, R0, RZ ;  /* 0x000000000b027210 */ /* 0x000fc60007f7e0ff */
[----:B------:R-:W-:Y:S01]  /*06e0*/  IMAD R15, R26, UR5, R15 ;  /* 0x000000051a0f7c24 */ /* 0x000fe2000f8e020f */
[----:B------:R-:W-:Y:S02]  /*06f0*/  IADD3 R12, P0, R6, R138, RZ ;  /* 0x0000008a060c7210 */ /* 0x000fe40007f1e0ff */
[----:B------:R-:W-:Y:S02]  /*0700*/  IADD3 R6, R0, 0x20, RZ ;  /* 0x0000002000067810 */ /* 0x000fe40007ffe0ff */
[----:B------:R-:W-:Y:S02]  /*0710*/  IADD3.X R13, R178, R139, R7, P0, !PT ;  /* 0x0000008bb20d7210 */ /* 0x000fe400007fe407 */
[----:B------:R-:W-:Y:S02]  /*0720*/  ISETP.GE.AND P0, PT, R6, R181, PT ;  /* 0x000000b50600720c */ /* 0x000fe40003f06270 */
[----:B------:R-:W-:Y:S01]  /*0730*/  SHF.R.S32.HI R7, RZ, 0x1f, R0 ;  /* 0x0000001fff077819 */ /* 0x000fe20000011400 */
[----:B------:R-:W-:-:S04]  /*0740*/  IMAD.WIDE.U32 R26, R26, UR4, R12 ;  /* 0x000000041a1a7c25 */ /* 0x000fc8000f8e000c */
        /* <DEDUP_REMOVED lines=18> */
.L_x_755:
[----:B------:R-:W-:Y:S05]  /*0870*/  BSYNC B0 ;  /* 0x0000000000007941 */ /* 0x000fea0003800000 */
.L_x_754:
        /* <DEDUP_REMOVED lines=20> */
.L_x_757:
[----:B------:R-:W-:Y:S05]  /*09c0*/  BSYNC B0 ;  /* 0x0000000000007941 */ /* 0x000fea0003800000 */
.L_x_756:
        /* <DEDUP_REMOVED lines=11> */
.L_x_753:
        /* <DEDUP_REMOVED lines=24> */
.L_x_758:
        /* <DEDUP_REMOVED lines=68> */
[----:B------:R-:W-:Y:S02]  /*1040*/  IMAD.IADD R15, R15, 0x1, R5 ;  /* 0x000000010f0f7824 */ /* 0x000fe400078e0205 */
[----:B--2---:R-:W-:-:S02]  /*1050*/  IMAD R7, R7, R2, RZ ;  /* 0x0000000207077224 */ /* 0x004fc400078e02ff */
[----:B------:R-:W-:-:S04]  /*1060*/  IMAD.WIDE.U32 R14, R19, R132, R14 ;  /* 0x00000084130e7225 */ /* 0x000fc800078e000e */
[----:B------:R-:W-:Y:S01]  /*1070*/  IMAD R5, R9, UR4, RZ ;  /* 0x0000000409057c24 */ /* 0x000fe2000f8e02ff */
[----:B------:R-:W-:Y:S01]  /*1080*/  IADD3 R15, R15, R4, RZ ;  /* 0x000000040f0f7210 */ /* 0x000fe20007ffe0ff */
[C---:B------:R-:W-:Y:S02]  /*1090*/  IMAD R3, R0.reuse, R3, R7 ;  /* 0x0000000300037224 */ /* 0x040fe400078e0207 */
[----:B------:R-:W-:-:S04]  /*10a0*/  IMAD.WIDE.U32 R6, R0, R2, RZ ;  /* 0x0000000200067225 */ /* 0x000fc800078e00ff */
[C---:B------:R-:W-:Y:S02]  /*10b0*/  IMAD R5, R10.reuse, UR5, R5 ;  /* 0x000000050a057c24 */ /* 0x040fe4000f8e0205 */
[----:B------:R-:W-:-:S04]  /*10c0*/  IMAD.WIDE.U32 R22, R10, UR4, R14 ;  /* 0x000000040a167c25 */ /* 0x000fc8000f8e000e */
[----:B------:R-:W-:Y:S01]  /*10d0*/  IMAD.MOV.U32 R14, RZ, RZ, R6 ;  /* 0x000000ffff0e7224 */ /* 0x000fe200078e0006 */
[----:B------:R-:W-:Y:S02]  /*10e0*/  IADD3 R6, R7, R3, RZ ;  /* 0x0000000307067210 */ /* 0x000fe40007ffe0ff */
[----:B------:R-:W-:Y:S01]  /*10f0*/  IADD3 R0, R23, R5, RZ ;  /* 0x0000000517007210 */ /* 0x000fe20007ffe0ff */
[----:B------:R-:W-:Y:S06]  /*1100*/  BRA `(.L_x_760) ;  /* 0x0000000400287947 */ /* 0x000fec0003800000 */
.L_x_759:
        /* <DEDUP_REMOVED lines=48> */
.L_x_761:
        /* <DEDUP_REMOVED lines=26> */
.L_x_760:
[----:B------:R-:W-:Y:S01]  /*15b0*/  ISETP.NE.AND P0, PT, R178, -0x1, PT ;  /* 0xffffffffb200780c */ /* 0x000fe20003f05270 */
[----:B------:R-:W-:Y:S01]  /*15c0*/  IMAD.IADD R25, R181, 0x1, -R138 ;  /* 0x00000001b5197824 */ /* 0x000fe200078e0a8a */
[----:B------:R-:W-:Y:S01]  /*15d0*/  SHF.R.S32.HI R15, RZ, 0x1f, R128 ;  /* 0x0000001fff0f7819 */ /* 0x000fe20000011480 */
[----:B------:R-:W1:Y:S01]  /*15e0*/  S2UR UR8, SR_CgaCtaId ;  /* 0x00000000000879c3 */ /* 0x000e620000008800 */
[----:B------:R-:W-:Y:S01]  /*15f0*/  ULDC.64 UR4, c[0x0][0x268] ;  /* 0x00009a0000047ab9 */ /* 0x000fe20000000a00 */
[----:B------:R-:W-:Y:S01]  /*1600*/  ULDC.64 UR6, c[0x0][0x258] ;  /* 0x0000960000067ab9 */ /* 0x000fe20000000a00 */
[-C--:B------:R-:W-:Y:S01]  /*1610*/  LEA.HI R23, R15, R128.reuse, RZ, 0x2 ;  /* 0x000000800f177211 */ /* 0x080fe200078f10ff */
        /* <DEDUP_REMOVED lines=22> */
[----:B------:R-:W-:Y:S02]  /*1780*/  LOP3.LUT R180, R25, R180, RZ, 0x3c, !PT ;  /* 0x000000b419b47212 */ /* 0x000fe400078e3cff */
[----:B------:R-:W-:Y:S02]  /*1790*/  LEA.HI R131, R15, R128, RZ, 0x5 ;  /* 0x000000800f837211 */ /* 0x000fe400078f28ff */
[----:B------:R-:W-:Y:S01]  /*17a0*/  IADD3 R22, P3, R182, R22, RZ ;  /* 0x00000016b6167210 */ /* 0x000fe20007f7e0ff */
[-C--:B--2---:R-:W-:Y:S01]  /*17b0*/  @!P0 IMAD R18, R27, R2.reuse, RZ ;  /* 0x000000021b128224 */ /* 0x084fe200078e02ff */
[----:B------:R-:W-:Y:S01]  /*17c0*/  SHF.R.S32.HI R136, RZ, 0x5, R131 ;  /* 0x00000005ff887819 */ /* 0x000fe20000011483 */
[----:B------:R-:W-:Y:S01]  /*17d0*/  @!P0 IMAD.WIDE.U32 R28, R11, R2, RZ ;  /* 0x000000020b1c8225 */ /* 0x000fe200078e00ff */
[----:B------:R-:W-:-:S02]  /*17e0*/  SHF.R.S32.HI R17, RZ, 0x1f, R16 ;  /* 0x0000001fff117819 */ /* 0x000fc40000011410 */
[----:B------:R-:W-:Y:S01]  /*17f0*/  IADD3 R172, R182, 0x40, RZ ;  /* 0x00000040b6ac7810 */ /* 0x000fe20007ffe0ff */
[----:B------:R-:W-:Y:S01]  /*1800*/  @!P0 IMAD R3, R11, R3, R18 ;  /* 0x000000030b038224 */ /* 0x000fe200078e0212 */
[----:B------:R-:W-:Y:S01]  /*1810*/  LOP3.LUT R11, R23, 0x7fffffe, RZ, 0xc0, !PT ;  /* 0x07fffffe170b7812 */ /* 0x000fe200078ec0ff */
[----:B---3--:R-:W-:-:S04]  /*1820*/  @P0 IMAD.WIDE.U32 R24, R178, R4, RZ ;  /* 0x00000004b2180225 */ /* 0x008fc800078e00ff */
[----:B------:R-:W-:Y:S02]  /*1830*/  @P0 IMAD R5, R178, R5, R25 ;  /* 0x00000005b2050224 */ /* 0x000fe400078e0219 */
[----:B------:R-:W-:Y:S01]  /*1840*/  @P0 IMAD.MOV.U32 R2, RZ, RZ, R24 ;  /* 0x000000ffff020224 */ /* 0x000fe200078e0018 */
[----:B------:R-:W-:Y:S01]  /*1850*/  @!P0 MOV R2, R28 ;  /* 0x0000001c00028202 */ /* 0x000fe20000000f00 */
[----:B------:R-:W-:Y:S01]  /*1860*/  @!P0 IMAD.IADD R5, R29, 0x1, R3 ;  /* 0x000000011d058824 */ /* 0x000fe200078e0203 */
[----:B------:R-:W-:Y:S01]  /*1870*/  IADD3 R24, P1, R182, R14, RZ ;  /* 0x0000000eb6187210 */ /* 0x000fe20007f3e0ff */
[----:B------:R-:W-:Y:S01]  /*1880*/  IMAD.IADD R11, R16, 0x1, -R11 ;  /* 0x00000001100b7824 */ /* 0x000fe200078e0a0b */
[----:B------:R-:W-:Y:S01]  /*1890*/  SHF.R.S32.HI R3, RZ, 0x1f, R182 ;  /* 0x0000001fff037819 */ /* 0x000fe200000114b6 */
[----:B------:R-:W-:Y:S01]  /*18a0*/  IMAD.WIDE R20, R21, 0x40, R16 ;  /* 0x0000004015147825 */ /* 0x000fe200078e0210 */
[----:B------:R-:W-:Y:S02]  /*18b0*/  SHF.R.S32.HI R29, RZ, 0x1f, R26 ;  /* 0x0000001fff1d7819 */ /* 0x000fe4000001141a */
[----:B------:R-:W-:Y:S01]  /*18c0*/  IADD3 R2, P0, R182, R2, RZ ;  /* 0x00000002b6027210 */ /* 0x000fe20007f1e0ff */
[----:B------:R-:W-:Y:S01]  /*18d0*/  IMAD R11, R136, 0x8, R11 ;  /* 0x00000008880b7824 */ /* 0x000fe200078e020b */
[C---:B------:R-:W-:Y:S01]  /*18e0*/  IADD3.X R23, R3.reuse, R0, RZ, P3, !PT ;  /* 0x0000000003177210 */ /* 0x040fe20001ffe4ff */
[----:B------:R-:W-:Y:S01]  /*18f0*/  IMAD.X R25, R3, 0x1, R6, P1 ;  /* 0x0000000103197824 */ /* 0x000fe200008e0606 */
[----:B------:R-:W-:Y:S01]  /*1900*/  SHF.L.U32 R0, R179, 0x7, RZ ;  /* 0x00000007b3007819 */ /* 0x000fe200000006ff */
[----:B------:R-:W-:-:S02]  /*1910*/  IMAD R29, R29, UR6, RZ ;  /* 0x000000061d1d7c24 */ /* 0x000fc4000f8e02ff */
[----:B------:R-:W-:Y:S02]  /*1920*/  IMAD.U32 R180, R11, 0x20, R180 ;  /* 0x000000200bb47824 */ /* 0x000fe400078e00b4 */
[----:B------:R-:W-:Y:S02]  /*1930*/  IMAD.X R3, R3, 0x1, R5, P0 ;  /* 0x0000000103037824 */ /* 0x000fe400000e0605 */
[C---:B------:R-:W-:Y:S02]  /*1940*/  IMAD R6, R10.reuse, UR5, R9 ;  /* 0x000000050a067c24 */ /* 0x040fe4000f8e0209 */
[----:B------:R-:W-:Y:S01]  /*1950*/  IMAD.WIDE.U32 R10, R10, UR4, R24 ;  /* 0x000000040a0a7c25 */ /* 0x000fe2000f8e0018 */
[----:B-1----:R-:W-:-:S03]  /*1960*/  ULEA UR4, UR8, UR9, 0x18 ;  /* 0x0000000908047291 */ /* 0x002fc6000f8ec03f */
        /* <DEDUP_REMOVED lines=43> */
.L_x_763:
[----:B------:R-:W-:Y:S05]  /*1c20*/  BSYNC B0 ;  /* 0x0000000000007941 */ /* 0x000fea0003800000 */
.L_x_762:
        /* <DEDUP_REMOVED lines=40> */
.L_x_765:
[----:B------:R-:W-:Y:S05]  /*1eb0*/  BSYNC B0 ;  /* 0x0000000000007941 */ /* 0x000fea0003800000 */
.L_x_764:
[CC--:B------:R-:W-:Y:S01]  /*1ec0*/  ISETP.GE.AND P0, PT, R16.reuse, R9.reuse, PT ;  /* 0x000000091000720c */ /* 0x0c0fe20003f06270 */
[-C--:B------:R-:W-:Y:S01]  /*1ed0*/  IMAD R119, R17, R132.reuse, RZ ;  /* 0x0000008411777224 */ /* 0x080fe200078e02ff */
[----:B------:R-:W-:Y:S01]  /*1ee0*/  BSSY B0, `(.L_x_766) ;  /* 0x0000029000007945 */ /* 0x000fe20003800000 */
[----:B------:R-:W-:Y:S01]  /*1ef0*/  VIADD R14, R16, 0x40 ;  /* 0x00000040100e7836 */ /* 0x000fe20000000000 */
        /* <DEDUP_REMOVED lines=15> */
[----:B-1-34-:R-:W1:Y:S01]  /*1ff0*/  @!P3 LDC.64 R2, c[0x0][0x218] ;  /* 0x00008600ff02bb82 */ /* 0x01ae620000000a00 */
        /* <DEDUP_REMOVED lines=23> */
.L_x_767:
[----:B------:R-:W-:Y:S05]  /*2170*/  BSYNC B0 ;  /* 0x0000000000007941 */ /* 0x000fea0003800000 */
.L_x_766:
[----:B------:R-:W-:Y:S04]  /*2180*/  BSSY B0, `(.L_x_768) ;  /* 0x0000021000007945 */ /* 0x000fe80003800000 */
[----:B------:R-:W-:Y:S05]  /*2190*/  @P5 BRA `(.L_x_769) ;  /* 0x00000000007c5947 */ /* 0x000fea0003800000 */
[----:B------:R-:W-:Y:S01]  /*21a0*/  ULDC UR5, c[0x0][0x2d0] ;  /* 0x0000b40000057ab9 */ /* 0x000fe20000000800 */
[----:B---3--:R-:W-:Y:S02]  /*21b0*/  IADD3 R21, P2, R175, R140, RZ ;  /* 0x0000008caf157210 */ /* 0x008fe40007f5e0ff */
[----:B------:R-:W-:Y:S02]  /*21c0*/  ISETP.GE.AND P4, PT, R182, UR5, PT ;  /* 0x00000005b6007c0c */ /* 0x000fe4000bf86270 */
[----:B------:R-:W-:Y:S01]  /*21d0*/  ISETP.GE.AND P3, PT, R173, UR5, PT ;  /* 0x00000005ad007c0c */ /* 0x000fe2000bf66270 */
[----:B------:R-:W-:Y:S01]  /*21e0*/  IMAD.X R18, R174, 0x1, R119, P2 ;  /* 0x00000001ae127824 */ /* 0x000fe200010e0677 */
[----:B------:R-:W-:-:S09]  /*21f0*/  ISETP.GE.AND P0, PT, R172, UR5, PT ;  /* 0x00000005ac007c0c */ /* 0x000fd2000bf06270 */
[----:B--2---:R-:W2:Y:S01]  /*2200*/  @!P4 LDC.64 R4, c[0x0][0x218] ;  /* 0x00008600ff04cb82 */ /* 0x004ea20000000a00 */
        /* <DEDUP_REMOVED lines=24> */
.L_x_769:
[----:B------:R-:W-:Y:S05]  /*2390*/  BSYNC B0 ;  /* 0x0000000000007941 */ /* 0x000fea0003800000 */
.L_x_768:
[----:B------:R-:W-:Y:S01]  /*23a0*/  BSSY B0, `(.L_x_770) ;  /* 0x0000023000007945 */ /* 0x000fe20003800000 */
[C---:B------:R-:W-:Y:S02]  /*23b0*/  IADD3 R19, P0, R16.reuse, R19, RZ ;  /* 0x0000001310137210 */ /* 0x040fe40007f1e0ff */
[----:B------:R-:W-:Y:S01]  /*23c0*/  IADD3 R18, R16, 0x60, RZ ;  /* 0x0000006010127810 */ /* 0x000fe20007ffe0ff */
[----:B------:R-:W-:Y:S05]  /*23d0*/  @P1 BRA `(.L_x_771) ;  /* 0x00000000007c1947 */ /* 0x000fea0003800000 */
[----:B------:R-:W-:Y:S01]  /*23e0*/  ULDC UR5, c[0x0][0x2d0] ;  /* 0x0000b40000057ab9 */ /* 0x000fe20000000800 */
[----:B---3--:R-:W-:Y:S02]  /*23f0*/  LEA R21, P2, R132, R140, 0x6 ;  /* 0x0000008c84157211 */ /* 0x008fe400078430ff */
[----:B------:R-:W-:Y:S02]  /*2400*/  ISETP.GE.AND P4, PT, R182, UR5, PT ;  /* 0x00000005b6007c0c */ /* 0x000fe4000bf86270 */
[----:B------:R-:W-:Y:S02]  /*2410*/  ISETP.GE.AND P3, PT, R173, UR5, PT ;  /* 0x00000005ad007c0c */ /* 0x000fe4000bf66270 */
[----:B------:R-:W-:Y:S02]  /*2420*/  ISETP.GE.AND P1, PT, R172, UR5, PT ;  /* 0x00000005ac007c0c */ /* 0x000fe4000bf26270 */
[----:B------:R-:W-:-:S07]  /*2430*/  LEA.HI.X R20, R132, R119, R133, 0x6, P2 ;  /* 0x0000007784147211 */ /* 0x000fce00010f3485 */
        /* <DEDUP_REMOVED lines=25> */
.L_x_771:
[----:B------:R-:W-:Y:S05]  /*25d0*/  BSYNC B0 ;  /* 0x0000000000007941 */ /* 0x000fea0003800000 */
.L_x_770:
[-C--:B------:R-:W-:Y:S01]  /*25e0*/  ISETP.GE.AND P2, PT, R18, R9.reuse, PT ;  /* 0x000000091200720c */ /* 0x080fe20003f46270 */
        /* <DEDUP_REMOVED lines=8> */
[----:B---3--:R-:W-:Y:S01]  /*2670*/  IMAD R20, R133, 0x60, RZ ;  /* 0x0000006085147824 */ /* 0x008fe200078e02ff */
[----:B------:R-:W-:Y:S01]  /*2680*/  ISETP.GE.AND P4, PT, R173, UR5, PT ;  /* 0x00000005ad007c0c */ /* 0x000fe2000bf86270 */
[----:B------:R-:W-:Y:S01]  /*2690*/  IMAD.WIDE.U32 R24, R132, 0x60, R118 ;  /* 0x0000006084187825 */ /* 0x000fe200078e0076 */
[----:B------:R-:W-:-:S03]  /*26a0*/  ISETP.GE.AND P2, PT, R172, UR5, PT ;  /* 0x00000005ac007c0c */ /* 0x000fc6000bf46270 */
[----:B------:R-:W-:-:S06]  /*26b0*/  IMAD.IADD R20, R25, 0x1, R20 ;  /* 0x0000000119147824 */ /* 0x000fcc00078e0214 */
        /* <DEDUP_REMOVED lines=25> */
.L_x_773:
[----:B------:R-:W-:Y:S05]  /*2850*/  BSYNC B0 ;  /* 0x0000000000007941 */ /* 0x000fea0003800000 */
.L_x_772:
[----:B------:R-:W0:Y:S01]  /*2860*/  LDGDEPBAR ;  /* 0x00000000000079af */ /* 0x000e220000000000 */
[C---:B---3--:R-:W-:Y:S01]  /*2870*/  LOP3.LUT R21, R22.reuse, 0xfffffff0, RZ, 0xc0, !PT ;  /* 0xfffffff016157812 */ /* 0x048fe200078ec0ff */
[----:B------:R-:W-:Y:S01]  /*2880*/  IMAD.X R13, R17, 0x1, R13, P0 ;  /* 0x00000001110d7824 */ /* 0x000fe200000e060d */
[----:B-12-4-:R-:W-:Y:S01]  /*2890*/  LEA.HI R3, R22, R15, RZ, 0x1 ;  /* 0x0000000f16037211 */ /* 0x016fe200078f08ff */
[----:B------:R-:W1:Y:S01]  /*28a0*/  LDC.64 R134, c[0x0][0x250] ;  /* 0x00009400ff867b82 */ /* 0x000e620000000a00 */
[----:B------:R-:W-:Y:S01]  /*28b0*/  LOP3.LUT R5, R12, 0xfffffff8, RZ, 0xc0, !PT ;  /* 0xfffffff80c057812 */ /* 0x000fe200078ec0ff */
[----:B------:R-:W-:Y:S01]  /*28c0*/  IMAD.IADD R130, R128, 0x1, -R21 ;  /* 0x0000000180827824 */ /* 0x000fe200078e0a15 */
[----:B------:R-:W-:Y:S01]  /*28d0*/  LOP3.LUT R4, R3, 0xfffffffe, RZ, 0xc0, !PT ;  /* 0xfffffffe03047812 */ /* 0x000fe200078ec0ff */
[----:B------:R-:W-:Y:S01]  /*28e0*/  IMAD.IADD R11, R11, 0x1, R6 ;  /* 0x000000010b0b7824 */ /* 0x000fe200078e0206 */
[-C--:B------:R-:W-:Y:S01]  /*28f0*/  ISETP.GE.AND P3, PT, R8, R9.reuse, PT ;  /* 0x000000090800720c */ /* 0x080fe20003f66270 */
[----:B------:R-:W-:Y:S01]  /*2900*/  IMAD.IADD R2, R128, 0x1, -R5 ;  /* 0x0000000180027824 */ /* 0x000fe200078e0a05 */
[----:B------:R-:W-:Y:S01]  /*2910*/  LEA.HI R21, R130, R130, RZ, 0x1 ;  /* 0x0000008282157211 */ /* 0x000fe200078f08ff */
[----:B------:R-:W-:Y:S01]  /*2920*/  IMAD.IADD R15, R15, 0x1, -R4 ;  /* 0x000000010f0f7824 */ /* 0x000fe200078e0a04 */
[-C--:B------:R-:W-:Y:S01]  /*2930*/  ISETP.GE.AND P5, PT, R14, R9.reuse, PT ;  /* 0x000000090e00720c */ /* 0x080fe20003fa6270 */
[----:B------:R-:W-:Y:S01]  /*2940*/  IMAD.SHL.U32 R8, R7, 0x8, RZ ;  /* 0x0000000807087824 */ /* 0x000fe200078e00ff */
[--C-:B------:R-:W-:Y:S01]  /*2950*/  SHF.R.S32.HI R17, RZ, 0x1, R21.reuse ;  /* 0x00000001ff117819 */ /* 0x100fe20000011415 */
[----:B------:R-:W-:Y:S01]  /*2960*/  ULDC.64 UR6, c[0x0][0x220] ;  /* 0x0000880000067ab9 */ /* 0x000fe20000000a00 */
[----:B------:R-:W-:Y:S01]  /*2970*/  SHF.R.S32.HI R4, RZ, 0x1f, R21 ;  /* 0x0000001fff047819 */ /* 0x000fe20000011415 */
[----:B------:R-:W-:Y:S01]  /*2980*/  BSSY B0, `(.L_x_774) ;  /* 0x0000049000007945 */ /* 0x000fe20003800000 */
[----:B------:R-:W-:-:S02]  /*2990*/  ISETP.GE.AND P4, PT, R18, R9, PT ;  /* 0x000000091200720c */ /* 0x000fc40003f86270 */
[----:B------:R-:W-:Y:S02]  /*29a0*/  LEA.HI R9, R2, R2, RZ, 0x1 ;  /* 0x0000000202097211 */ /* 0x000fe400078f08ff */
[----:B------:R-:W-:Y:S01]  /*29b0*/  LEA.HI R4, R4, R17, RZ, 0x2 ;  /* 0x0000001104047211 */ /* 0x000fe200078f10ff */
[----:B------:R-:W-:-:S04]  /*29c0*/  DEPBAR.LE SB0, 0x0 ;  /* 0x000080000000791a */ /* 0x000fc80000000000 */
[----:B------:R-:W-:Y:S01]  /*29d0*/  BAR.SYNC.DEFER_BLOCKING 0x0 ;  /* 0x0000000000007b1d */ /* 0x000fe20000010000 */
[----:B------:R-:W-:Y:S01]  /*29e0*/  SHF.R.S32.HI R3, RZ, 0x1, R9 ;  /* 0x00000001ff037819 */ /* 0x000fe20000011409 */
[----:B-1----:R-:W-:Y:S01]  /*29f0*/  IMAD.WIDE.U32 R126, R19, R134, R10 ;  /* 0x00000086137e7225 */ /* 0x002fe200078e000a */
[----:B------:R-:W-:Y:S02]  /*2a00*/  LOP3.LUT R4, R4, 0xfffffffc, RZ, 0xc0, !PT ;  /* 0xfffffffc04047812 */ /* 0x000fe400078ec0ff */
[----:B------:R-:W-:Y:S01]  /*2a10*/  SHF.R.S32.HI R7, RZ, 0x1f, R130 ;  /* 0x0000001fff077819 */ /* 0x000fe20000011482 */
[----:B------:R-:W-:Y:S01]  /*2a20*/  IMAD.SHL.U32 R5, R3, 0x40, RZ ;  /* 0x0000004003057824 */ /* 0x000fe200078e00ff */
[----:B------:R-:W-:Y:S01]  /*2a30*/  LOP3.LUT R9, R9, 0x7fffffe, RZ, 0xc0, !PT ;  /* 0x07fffffe09097812 */ /* 0x000fe200078ec0ff */
[----:B------:R-:W-:Y:S01]  /*2a40*/  IMAD.IADD R4, R17, 0x1, -R4 ;  /* 0x0000000111047824 */ /* 0x000fe200078e0a04 */
[----:B------:R-:W-:Y:S01]  /*2a50*/  LEA.HI R7, R7, R130, RZ, 0x3 ;  /* 0x0000008207077211 */ /* 0x000fe200078f18ff */
[----:B------:R-:W-:Y:S01]  /*2a60*/  IMAD.SHL.U32 R177, R134, 0x20, RZ ;  /* 0x0000002086b17824 */ /* 0x000fe200078e00ff */
[----:B------:R-:W-:Y:S01]  /*2a70*/  LOP3.LUT R5, R5, 0xc0, RZ, 0xc0, !PT ;  /* 0x000000c005057812 */ /* 0x000fe200078ec0ff */
[----:B------:R-:W-:Y:S01]  /*2a80*/  IMAD.IADD R2, R2, 0x1, -R9 ;  /* 0x0000000102027824 */ /* 0x000fe200078e0a09 */
[----:B------:R-:W-:Y:S01]  /*2a90*/  LOP3.LUT R21, R21, 0x7fffffe, RZ, 0xc0, !PT ;  /* 0x07fffffe15157812 */ /* 0x000fe200078ec0ff */
[----:B------:R-:W-:Y:S01]  /*2aa0*/  IMAD.SHL.U32 R6, R4, 0x40, RZ ;  /* 0x0000004004067824 */ /* 0x000fe200078e00ff */
[----:B------:R-:W-:Y:S01]  /*2ab0*/  LOP3.LUT R8, R5, 0x8, R8, 0xf8, !PT ;  /* 0x0000000805087812 */ /* 0x000fe200078ef808 */
[----:B------:R-:W-:Y:S01]  /*2ac0*/  IMAD.SHL.U32 R7, R7, 0x20, RZ ;  /* 0x0000002007077824 */ /* 0x000fe200078e00ff */
[----:B------:R-:W-:Y:S01]  /*2ad0*/  SHF.R.U32.HI R5, RZ, 0x3, R5 ;  /* 0x00000003ff057819 */ /* 0x000fe20000011605 */
[C---:B------:R-:W-:Y:S01]  /*2ae0*/  IMAD R170, R15.reuse, 0x8, R2 ;  /* 0x000000080faa7824 */ /* 0x040fe200078e0202 */
[----:B------:R-:W-:Y:S01]  /*2af0*/  LOP3.LUT R2, R6, 0xc0, RZ, 0xc0, !PT ;  /* 0x000000c006027812 */ /* 0x000fe200078ec0ff */
[----:B------:R-:W-:Y:S01]  /*2b00*/  IMAD.SHL.U32 R9, R15, 0x8, RZ ;  /* 0x000000080f097824 */ /* 0x000fe200078e00ff */
[----:B------:R-:W-:Y:S01]  /*2b10*/  LOP3.LUT R129, R7, 0xffffff00, RZ, 0xc0, !PT ;  /* 0xffffff0007817812 */ /* 0x000fe200078ec0ff */
[----:B------:R-:W-:Y:S01]  /*2b20*/  IMAD.IADD R130, R130, 0x1, -R21 ;  /* 0x0000000182827824 */ /* 0x000fe200078e0a15 */
[----:B------:R-:W-:Y:S01]  /*2b30*/  LOP3.LUT R5, R8, R5, RZ, 0x3c, !PT ;  /* 0x0000000508057212 */ /* 0x000fe200078e3cff */
[----:B------:R1:W-:Y:S01]  /*2b40*/  @P1 STS [R180+0x9000], RZ ;  /* 0x009000ffb4001388 */ /* 0x0003e20000000800 */
[----:B------:R-:W-:Y:S01]  /*2b50*/  LOP3.LUT R9, R2, 0x8, R9, 0xf8, !PT ;  /* 0x0000000802097812 */ /* 0x000fe200078ef809 */
[----:B------:R-:W-:Y:S01]  /*2b60*/  IMAD R6, R13, R134, RZ ;  /* 0x000000860d067224 */ /* 0x000fe200078e02ff */
[----:B------:R-:W-:Y:S01]  /*2b70*/  SHF.R.U32.HI R2, RZ, 0x3, R2 ;  /* 0x00000003ff027819 */ /* 0x000fe20000011602 */
[----:B------:R1:W-:Y:S01]  /*2b80*/  @P1 STS [R180+0x9004], RZ ;  /* 0x009004ffb4001388 */ /* 0x0003e20000000800 */
[----:B------:R-:W-:Y:S01]  /*2b90*/  IMAD R7, R136, 0x200, R129 ;  /* 0x0000020088077824 */ /* 0x000fe200078e0281 */
[----:B------:R-:W-:Y:S01]  /*2ba0*/  LEA R194, P0, R126, UR6, 0x1 ;  /* 0x000000067ec27c11 */ /* 0x000fe2000f8008ff */
[----:B------:R-:W-:Y:S01]  /*2bb0*/  IMAD.U32 R170, R170, 0x20, R5 ;  /* 0x00000020aaaa7824 */ /* 0x000fe200078e0005 */
[----:B------:R1:W-:Y:S01]  /*2bc0*/  @P1 STS.64 [R180+0x9008], RZ ;  /* 0x009008ffb4001388 */ /* 0x0003e20000000a00 */
[----:B------:R-:W-:Y:S01]  /*2bd0*/  LOP3.LUT R2, R9, R2, RZ, 0x3c, !PT ;  /* 0x0000000209027212 */ /* 0x000fe200078e3cff */
[----:B------:R-:W-:Y:S01]  /*2be0*/  IMAD R5, R19, R135, R6 ;  /* 0x0000008713057224 */ /* 0x000fe200078e0206 */
[----:B------:R-:W-:Y:S01]  /*2bf0*/  SHF.L.U64.HI R176, R134, 0x5, R135 ;  /* 0x0000000586b07819 */ /* 0x000fe20000010287 */
[----:B------:R1:W-:Y:S01]  /*2c00*/  @P1 STS.128 [R180+0xb000], RZ ;  /* 0x00b000ffb4001388 */ /* 0x0003e20000000c00 */
[----:B------:R-:W-:Y:S01]  /*2c10*/  IMAD R7, R130, 0x20, R7 ;  /* 0x0000002082077824 */ /* 0x000fe200078e0207 */
[----:B------:R-:W-:Y:S01]  /*2c20*/  LEA R170, R170, UR4, 0x1 ;  /* 0x00000004aaaa7c11 */ /* 0x000fe2000f8e08ff */
[----:B------:R-:W-:Y:S01]  /*2c30*/  IMAD.IADD R124, R127, 0x1, R5 ;  /* 0x000000017f7c7824 */ /* 0x000fe200078e0205 */
[----:B------:R1:W-:Y:S01]  /*2c40*/  @P1 STS.128 [R180+0xd000], RZ ;  /* 0x00d000ffb4001388 */ /* 0x0003e20000000c00 */
[----:B------:R-:W-:-:S03]  /*2c50*/  IMAD.IADD R171, R2, 0x1, R7 ;  /* 0x0000000102ab7824 */ /* 0x000fc600078e0207 */
        /* <DEDUP_REMOVED lines=27> */
.L_x_775:
[----:B------:R-:W-:Y:S05]  /*2e10*/  BSYNC B0 ;  /* 0x0000000000007941 */ /* 0x000fea0003800000 */
.L_x_774:
        /* <DEDUP_REMOVED lines=31> */
.L_x_777:
[----:B------:R-:W-:Y:S05]  /*3010*/  BSYNC B0 ;  /* 0x0000000000007941 */ /* 0x000fea0003800000 */
.L_x_776:
        /* <DEDUP_REMOVED lines=33> */
.L_x_779:
[----:B------:R-:W-:Y:S05]  /*3230*/  BSYNC B0 ;  /* 0x0000000000007941 */ /* 0x000fea0003800000 */
.L_x_778:
        /* <DEDUP_REMOVED lines=36> */
.L_x_781:
[----:B------:R-:W-:Y:S05]  /*3480*/  BSYNC B0 ;  /* 0x0000000000007941 */ /* 0x000fea0003800000 */
.L_x_780:
[----:B------:R-:W-:Y:S01]  /*3490*/  LDSM.16.M88.4 R84, [R171] ;  /* 0x00000000ab54783b */ /* 0x000fe20000000200 */
[----:B------:R-:W-:Y:S01]  /*34a0*/  LOP3.LUT P1, RZ, R4, 0x2, RZ, 0xc0, !PT ;  /* 0x0000000204ff7812 */ /* 0x000fe2000782c0ff */
[----:B------:R-:W-:Y:S01]  /*34b0*/  ULDC UR10, c[0x0][0x39c] ;  /* 0x0000e700000a7ab9 */ /* 0x000fe20000000800 */
[----:B------:R-:W-:Y:S01]  /*34c0*/  MOV R5, 0x10 ;  /* 0x0000001000057802 */ /* 0x000fe20000000f00 */
[----:B------:R-:W5:Y:S01]  /*34d0*/  LDSM.16.M88.4 R12, [R170+0x3000] ;  /* 0x00300000aa0c783b */ /* 0x000f620000000200 */
[----:B------:R-:W-:Y:S02]  /*34e0*/  LOP3.LUT P0, RZ, R3, 0x2, RZ, 0xc0, !PT ;  /* 0x0000000203ff7812 */ /* 0x000fe4000780c0ff */
[C---:B------:R-:W-:Y:S01]  /*34f0*/  SEL R3, R5.reuse, 0xfffffff0, !P1 ;  /* 0xfffffff005037807 */ /* 0x040fe20004800000 */
[----:B------:R-:W3:Y:S01]  /*3500*/  LDSM.16.M88.4 R56, [R170+0x3c00] ;  /* 0x003c0000aa38783b */ /* 0x000ee20000000200 */
[----:B------:R-:W-:Y:S02]  /*3510*/  SEL R5, R5, 0xfffffff0, !P0 ;  /* 0xfffffff005057807 */ /* 0x000fe40004000000 */
[----:B------:R-:W-:Y:S01]  /*3520*/  LEA R169, R3, R171, 0x1 ;  /* 0x000000ab03a97211 */ /* 0x000fe200078e08ff */
[----:B------:R-:W4:Y:S01]  /*3530*/  LDSM.16.M88.4 R48, [R170+0x4000] ;  /* 0x00400000aa30783b */ /* 0x000f220000000200 */
[----:B------:R-:W-:-:S02]  /*3540*/  LEA R118, R5, R170, 0x1 ;  /* 0x000000aa05767211 */ /* 0x000fc400078e08ff */
[----:B------:R-:W-:Y:S01]  /*3550*/  ISETP.GE.AND P4, PT, R117, 0x2, PT ;  /* 0x000000027500780c */ /* 0x000fe20003f86270 */
[----:B------:R-:W-:Y:S01]  /*3560*/  LDSM.16.M88.4 R108, [R169] ;  /* 0x00000000a96c783b */ /* 0x000fe20000000200 */
[----:B------:R-:W-:-:S03]  /*3570*/  LEA R129, R130, R129, 0x5 ;  /* 0x0000008182817211 */ /* 0x000fc600078e28ff */
[----:B------:R-:W2:Y:S01]  /*3580*/  LDSM.16.M88.4 R112, [R118+0x3000] ;  /* 0x003000007670783b */ /* 0x000ea20000000200 */
[----:B------:R-:W-:-:S03]  /*3590*/  IADD3 R168, R2, R129, RZ ;  /* 0x0000008102a87210 */ /* 0x000fc60007ffe0ff */
[----:B------:R-:W2:Y:S04]  /*35a0*/  LDSM.16.M88.4 R72, [R170+0x3400] ;  /* 0x00340000aa48783b */ /* 0x000ea80000000200 */
[----:B------:R-:W-:Y:S04]  /*35b0*/  LDSM.16.M88.4 R80, [R171+0x1000] ;  /* 0x00100000ab50783b */ /* 0x000fe80000000200 */
[----:B-1----:R-:W1:Y:S04]  /*35c0*/  LDSM.16.M88.4 R8, [R170+0x5000] ;  /* 0x00500000aa08783b */ /* 0x002e680000000200 */
[----:B------:R-:W1:Y:S04]  /*35d0*/  LDSM.16.M88.4 R64, [R170+0x3800] ;  /* 0x00380000aa40783b */ /* 0x000e680000000200 */
[----:B------:R-:W1:Y:S01]  /*35e0*/  LDSM.16.M88.4 R40, [R170+0x4400] ;  /* 0x00440000aa28783b */ /* 0x000e620000000200 */
[C---:B-----5:R-:W-:Y:S03]  /*35f0*/  HMMA.16816.F32 R16, R84.reuse, R12, RZ ;  /* 0x0000000c5410723c */ /* 0x060fe600000018ff */
[----:B------:R-:W5:Y:S04]  /*3600*/  LDSM.16.M88.4 R24, [R118+0x3c00] ;  /* 0x003c00007618783b */ /* 0x000f680000000200 */
[----:B------:R-:W5:Y:S01]  /*3610*/  LDSM.16.M88.4 R20, [R118+0x4000] ;  /* 0x004000007614783b */ /* 0x000f620000000200 */
[C---:B------:R-:W-:Y:S03]  /*3620*/  HMMA.16816.F32 R12, R84.reuse, R14, RZ ;  /* 0x0000000e540c723c */ /* 0x040fe600000018ff */
[----:B------:R-:W5:Y:S03]  /*3630*/  LDSM.16.M88.4 R92, [R170+0x4800] ;  /* 0x00480000aa5c783b */ /* 0x000f660000000200 */
[C---:B---3--:R-:W-:Y:S01]  /*3640*/  HMMA.16816.F32 R60, R84.reuse, R56, RZ ;  /* 0x00000038543c723c */ /* 0x048fe200000018ff */
[----:B------:R-:W3:Y:S04]  /*3650*/  LDSM.16.M88.4 R104, [R170+0x4c00] ;  /* 0x004c0000aa68783b */ /* 0x000ee80000000200 */
[----:B------:R-:W3:Y:S01]  /*3660*/  LDSM.16.M88.4 R100, [R118+0x3400] ;  /* 0x003400007664783b */ /* 0x000ee20000000200 */
[----:B----4-:R-:W-:Y:S03]  /*3670*/  HMMA.16816.F32 R52, R84, R48, RZ ;  /* 0x000000305434723c */ /* 0x010fe600000018ff */
[----:B------:R-:W-:Y:S03]  /*3680*/  LDSM.16.M88.4 R36, [R169+0x1000] ;  /* 0x00100000a924783b */ /* 0x000fe60000000200 */
[----:B--2---:R-:W-:Y:S01]  /*3690*/  HMMA.16816.F32 R16, R108, R112, R16 ;  /* 0x000000706c10723c */ /* 0x004fe20000001810 */
[----:B------:R-:W2:Y:S04]  /*36a0*/  LDSM.16.M88.4 R76, [R118+0x5000] ;  /* 0x00500000764c783b */ /* 0x000ea80000000200 */
[----:B------:R-:W4:Y:S01]  /*36b0*/  LDSM.16.M88.4 R32, [R118+0x3800] ;  /* 0x003800007620783b */ /* 0x000f220000000200 */
[C---:B------:R-:W-:Y:S03]  /*36c0*/  HMMA.16816.F32 R56, R84.reuse, R58, RZ ;  /* 0x0000003a5438723c */ /* 0x040fe600000018ff */
[----:B------:R-:W4:Y:S03]  /*36d0*/  LDSM.16.M88.4 R4, [R118+0x4400] ;  /* 0x004400007604783b */ /* 0x000f260000000200 */
[----:B------:R-:W-:Y:S01]  /*36e0*/  HMMA.16816.F32 R48, R84, R50, RZ ;  /* 0x000000325430723c */ /* 0x000fe200000018ff */
[----:B------:R-:W0:Y:S05]  /*36f0*/  LDGDEPBAR ;  /* 0x00000000000079af */ /* 0x000e2a0000000000 */
[----:B------:R-:W-:Y:S01]  /*3700*/  HMMA.16816.F32 R12, R108, R114, R12 ;  /* 0x000000726c0c723c */ /* 0x000fe2000000180c */
[----:B------:R-:W4:Y:S05]  /*3710*/  LDSM.16.M88.4 R112, [R170+0x5400] ;  /* 0x00540000aa70783b */ /* 0x000f2a0000000200 */
[----:B------:R-:W-:Y:S06]  /*3720*/  HMMA.16816.F32 R28, R84, R72, RZ ;  /* 0x00000048541c723c */ /* 0x000fec00000018ff */
[----:B-1----:R-:W-:Y:S06]  /*3730*/  HMMA.16816.F32 R16, R80, R8, R16 ;  /* 0x000000085010723c */ /* 0x002fec0000001810 */
[C---:B------:R-:W-:Y:S06]  /*3740*/  HMMA.16816.F32 R68, R84.reuse, R64, RZ ;  /* 0x000000405444723c */ /* 0x040fec00000018ff */
[C---:B------:R-:W-:Y:S06]  /*3750*/  HMMA.16816.F32 R64, R84.reuse, R66, RZ ;  /* 0x000000425440723c */ /* 0x040fec00000018ff */
[C---:B------:R-:W-:Y:S06]  /*3760*/  HMMA.16816.F32 R44, R84.reuse, R40, RZ ;  /* 0x00000028542c723c */ /* 0x040fec00000018ff */
[----:B------:R-:W-:Y:S06]  /*3770*/  HMMA.16816.F32 R40, R84, R42, RZ ;  /* 0x0000002a5428723c */ /* 0x000fec00000018ff */
[C---:B-----5:R-:W-:Y:S06]  /*3780*/  HMMA.16816.F32 R60, R108.reuse, R24, R60 ;  /* 0x000000186c3c723c */ /* 0x060fec000000183c */
[C---:B------:R-:W-:Y:S01]  /*3790*/  HMMA.16816.F32 R56, R108.reuse, R26, R56 ;  /* 0x0000001a6c38723c */ /* 0x040fe20000001838 */
[----:B------:R-:W-:Y:S05]  /*37a0*/  LDSM.16.M88.4 R24, [R171+0x2000] ;  /* 0x00200000ab18783b */ /* 0x000fea0000000200 */
[C---:B------:R-:W-:Y:S06]  /*37b0*/  HMMA.16816.F32 R52, R108.reuse, R20, R52 ;  /* 0x000000146c34723c */ /* 0x040fec0000001834 */
[----:B------:R-:W-:Y:S01]  /*37c0*/  HMMA.16816.F32 R48, R108, R22, R48 ;  /* 0x000000166c30723c */ /* 0x000fe20000001830 */
[----:B------:R-:W1:Y:S05]  /*37d0*/  LDSM.16.M88.4 R20, [R170+0x7000] ;  /* 0x00700000aa14783b */ /* 0x000e6a0000000200 */
[C---:B------:R-:W-:Y:S06]  /*37e0*/  HMMA.16816.F32 R96, R84.reuse, R92, RZ ;  /* 0x0000005c5460723c */ /* 0x040fec00000018ff */
[C---:B------:R-:W-:Y:S06]  /*37f0*/  HMMA.16816.F32 R72, R84.reuse, R74, RZ ;  /* 0x0000004a5448723c */ /* 0x040fec00000018ff */
[C---:B------:R-:W-:Y:S06]  /*3800*/  HMMA.16816.F32 R92, R84.reuse, R94, RZ ;  /* 0x0000005e545c723c */ /* 0x040fec00000018ff */
[C---:B---3--:R-:W-:Y:S06]  /*3810*/  HMMA.16816.F32 R88, R84.reuse, R104, RZ ;  /* 0x000000685458723c */ /* 0x048fec00000018ff */
[----:B------:R-:W-:Y:S01]  /*3820*/  HMMA.16816.F32 R84, R84, R106, RZ ;  /* 0x0000006a5454723c */ /* 0x000fe200000018ff */
[----:B------:R-:W3:Y:S05]  /*3830*/  LDSM.16.M88.4 R104, [R118+0x4800] ;  /* 0x004800007668783b */ /* 0x000eea0000000200 */
[----:B------:R-:W-:Y:S01]  /*3840*/  HMMA.16816.F32 R12, R80, R10, R12 ;  /* 0x0000000a500c723c */ /* 0x000fe2000000180c */
[----:B------:R-:W-:Y:S05]  /*3850*/  LDSM.16.M88.4 R8, [R169+0x2000] ;  /* 0x00200000a908783b */ /* 0x000fea0000000200 */
[----:B------:R-:W-:Y:S06]  /*3860*/  HMMA.16816.F32 R28, R108, R100, R28 ;  /* 0x000000646c1c723c */ /* 0x000fec000000181c */
[----:B--2---:R-:W-:Y:S06]  /*3870*/  HMMA.16816.F32 R16, R36, R76, R16 ;  /* 0x0000004c2410723c */ /* 0x004fec0000001810 */
[C---:B----4-:R-:W-:Y:S06]  /*3880*/  HMMA.16816.F32 R68, R108.reuse, R32, R68 ;  /* 0x000000206c44723c */ /* 0x050fec0000001844 */
[C---:B------:R-:W-:Y:S01]  /*3890*/  HMMA.16816.F32 R64, R108.reuse, R34, R64 ;  /* 0x000000226c40723c */ /* 0x040fe20000001840 */
[----:B------:R-:W2:Y:S05]  /*38a0*/  LDSM.16.M88.4 R32, [R118+0x5400] ;  /* 0x005400007620783b */ /* 0x000eaa0000000200 */
[C---:B------:R-:W-:Y:S06]  /*38b0*/  HMMA.16816.F32 R44, R108.reuse, R4, R44 ;  /* 0x000000046c2c723c */ /* 0x040fec000000182c */
[C---:B------:R-:W-:Y:S01]  /*38c0*/  HMMA.16816.F32 R40, R108.reuse, R6, R40 ;  /* 0x000000066c28723c */ /* 0x040fe20000001828 */
[----:B------:R-:W4:Y:S05]  /*38d0*/  LDSM.16.M88.4 R4, [R118+0x7000] ;  /* 0x007000007604783b */ /* 0x000f2a0000000200 */
[----:B------:R-:W-:Y:S01]  /*38e0*/  HMMA.16816.F32 R72, R108, R102, R72 ;  /* 0x000000666c48723c */ /* 0x000fe20000001848 */
[----:B------:R-:W5:Y:S05]  /*38f0*/  LDSM.16.M88.4 R100, [R118+0x4c00] ;  /* 0x004c00007664783b */ /* 0x000f6a0000000200 */
[----:B------:R-:W-:Y:S01]  /*3900*/  HMMA.16816.F32 R12, R36, R78, R12 ;  /* 0x0000004e240c723c */ /* 0x000fe2000000180c */
[----:B------:R-:W5:Y:S05]  /*3910*/  LDSM.16.M88.4 R76, [R170+0x5800] ;  /* 0x00580000aa4c783b */ /* 0x000f6a0000000200 */
[----:B------:R-:W-:Y:S06]  /*3920*/  HMMA.16816.F32 R28, R80, R112, R28 ;  /* 0x00000070501c723c */ /* 0x000fec000000181c */
[----:B-1----:R-:W-:Y:S06]  /*3930*/  HMMA.16816.F32 R16, R24, R20, R16 ;  /* 0x000000141810723c */ /* 0x002fec0000001810 */
[----:B---3--:R-:W-:Y:S01]  /*3940*/  HMMA.16816.F32 R120, R108, R104, R96 ;  /* 0x000000686c78723c */ /* 0x008fe20000001860 */
[----:B------:R-:W1:Y:S05]  /*3950*/  LDSM.16.M88.4 R96, [R170+0x7400] ;  /* 0x00740000aa60783b */ /* 0x000e6a0000000200 */
[----:B------:R-:W-:Y:S01]  /*3960*/  HMMA.16816.F32 R12, R24, R22, R12 ;  /* 0x00000016180c723c */ /* 0x000fe2000000180c */
[----:B------:R-:W-:Y:S05]  /*3970*/  LDSM.16.M88.4 R20, [R118+0x5800] ;  /* 0x005800007614783b */ /* 0x000fea0000000200 */
[----:B--2---:R-:W-:Y:S06]  /*3980*/  HMMA.16816.F32 R28, R36, R32, R28 ;  /* 0x00000020241c723c */ /* 0x004fec000000181c */
[----:B------:R-:W-:Y:S01]  /*3990*/  HMMA.16816.F32 R92, R108, R106, R92 ;  /* 0x0000006a6c5c723c */ /* 0x000fe2000000185c */
[----:B------:R-:W2:Y:S05]  /*39a0*/  LDSM.16.M88.4 R104, [R170+0x5c00] ;  /* 0x005c0000aa68783b */ /* 0x000eaa0000000200 */
[----:B----4-:R-:W-:Y:S06]  /*39b0*/  HMMA.16816.F32 R16, R8, R4, R16 ;  /* 0x000000040810723c */ /* 0x010fec0000001810 */
[C---:B-----5:R-:W-:Y:S06]  /*39c0*/  HMMA.16816.F32 R88, R108.reuse, R100, R88 ;  /* 0x000000646c58723c */ /* 0x060fec0000001858 */
[----:B------:R-:W-:Y:S01]  /*39d0*/  HMMA.16816.F32 R100, R108, R102, R84 ;  /* 0x000000666c64723c */ /* 0x000fe20000001854 */
[----:B------:R-:W3:Y:S05]  /*39e0*/  LDSM.16.M88.4 R84, [R118+0x7400] ;  /* 0x007400007654783b */ /* 0x000eea0000000200 */
[----:B------:R-:W-:Y:S01]  /*39f0*/  HMMA.16816.F32 R12, R8, R6, R12 ;  /* 0x00000006080c723c */ /* 0x000fe2000000180c */
[----:B------:R-:W-:Y:S05]  /*3a00*/  LDSM.16.M88.4 R4, [R170+0x7800] ;  /* 0x00780000aa04783b */ /* 0x000fea0000000200 */
[----:B------:R-:W-:Y:S06]  /*3a10*/  HMMA.16816.F32 R68, R80, R76, R68 ;  /* 0x0000004c5044723c */ /* 0x000fec0000001844 */
[----:B-1----:R-:W-:Y:S01]  /*3a20*/  HMMA.16816.F32 R28, R24, R96, R28 ;  /* 0x00000060181c723c */ /* 0x002fe2000000181c */
[----:B------:R-:W-:Y:S01]  /*3a30*/  FMUL.FTZ R76, R16, UR10 ;  /* 0x0000000a104c7c20 */ /* 0x000fe20008410000 */
[----:B------:R-:W-:-:S04]  /*3a40*/  FMUL.FTZ R77, R17, UR10 ;  /* 0x0000000a114d7c20 */ /* 0x000fc80008410000 */
[C---:B------:R-:W-:Y:S01]  /*3a50*/  HMMA.16816.F32 R64, R80.reuse, R78, R64 ;  /* 0x0000004e5040723c */ /* 0x040fe20000001840 */
[----:B------:R-:W1:Y:S05]  /*3a60*/  MUFU.TANH R76, R76 ;  /* 0x0000004c004c7308 */ /* 0x000e6a0000002400 */
[C---:B--2---:R-:W-:Y:S01]  /*3a70*/  HMMA.16816.F32 R60, R80.reuse, R104, R60 ;  /* 0x00000068503c723c */ /* 0x044fe2000000183c */
[----:B------:R-:W-:Y:S01]  /*3a80*/  FMUL.FTZ R78, R18, UR10 ;  /* 0x0000000a124e7c20 */ /* 0x000fe20008410000 */
[----:B------:R-:W-:Y:S01]  /*3a90*/  FMUL.FTZ R79, R19, UR10 ;  /* 0x0000000a134f7c20 */ /* 0x000fe20008410000 */
[----:B------:R-:W-:Y:S01]  /*3aa0*/  FMUL.FTZ R12, R12, UR10 ;  /* 0x0000000a0c0c7c20 */ /* 0x000fe20008410000 */
[----:B------:R-:W2:Y:S01]  /*3ab0*/  LDSM.16.M88.4 R16, [R118+0x5c00] ;  /* 0x005c00007610783b */ /* 0x000ea20000000200 */
[----:B------:R-:W-:Y:S01]  /*3ac0*/  FMUL.FTZ R96, R14, UR10 ;  /* 0x0000000a0e607c20 */ /* 0x000fe20008410000 */
[C---:B------:R-:W-:Y:S01]  /*3ad0*/  HMMA.16816.F32 R56, R80.reuse, R106, R56 ;  /* 0x0000006a5038723c */ /* 0x040fe20000001838 */
[----:B------:R-:W-:Y:S01]  /*3ae0*/  FMUL.FTZ R97, R15, UR10 ;  /* 0x0000000a0f617c20 */ /* 0x000fe20008410000 */
[----:B------:R-:W4:Y:S04]  /*3af0*/  MUFU.TANH R77, R77 ;  /* 0x0000004d004d7308 */ /* 0x000f280000002400 */
[----:B------:R-:W-:Y:S04]  /*3b00*/  HMMA.16816.F32 R72, R80, R114, R72 ;  /* 0x000000725048723c */ /* 0x000fe80000001848 */
[----:B------:R-:W1:Y:S02]  /*3b10*/  MUFU.TANH R78, R78 ;  /* 0x0000004e004e7308 */ /* 0x000e640000002400 */
[----:B---3--:R-:W-:Y:S06]  /*3b20*/  HMMA.16816.F32 R28, R8, R84, R28 ;  /* 0x00000054081c723c */ /* 0x008fec000000181c */
[----:B------:R-:W-:Y:S01]  /*3b30*/  HMMA.16816.F32 R68, R36, R20, R68 ;  /* 0x000000142444723c */ /* 0x000fe20000001844 */
[----:B------:R3:W1:Y:S01]  /*3b40*/  MUFU.TANH R84, R12 ;  /* 0x0000000c00547308 */ /* 0x0006620000002400 */
[----:B------:R-:W-:-:S04]  /*3b50*/  FMUL.FTZ R85, R13, UR10 ;  /* 0x0000000a0d557c20 */ /* 0x000fc80008410000 */
[C---:B------:R-:W-:Y:S01]  /*3b60*/  HMMA.16816.F32 R64, R36.reuse, R22, R64 ;  /* 0x000000162440723c */ /* 0x040fe20000001840 */
[----:B------:R-:W5:Y:S02]  /*3b70*/  LDSM.16.M88.4 R20, [R170+0x6000] ;  /* 0x00600000aa14783b */ /* 0x000f640000000200 */
[----:B------:R-:W1:Y:S03]  /*3b80*/  MUFU.TANH R79, R79 ;  /* 0x0000004f004f7308 */ /* 0x000e660000002400 */
[C---:B------:R-:W-:Y:S01]  /*3b90*/  HMMA.16816.F32 R72, R36.reuse, R34, R72 ;  /* 0x000000222448723c */ /* 0x040fe20000001848 */
[----:B------:R-:W-:Y:S04]  /*3ba0*/  LDSM.16.M88.4 R32, [R118+0x7800] ;  /* 0x007800007620783b */ /* 0x000fe80000000200 */
[----:B------:R-:W1:Y:S01]  /*3bb0*/  MUFU.TANH R85, R85 ;  /* 0x0000005500557308 */ /* 0x000e620000002400 */
[----:B---3--:R-:W3:Y:S01]  /*3bc0*/  LDSM.16.M88.4 R12, [R170+0x7c00] ;  /* 0x007c0000aa0c783b */ /* 0x008ee20000000200 */
[----:B------:R-:W-:Y:S01]  /*3bd0*/  FMUL.FTZ R28, R28, UR10 ;  /* 0x0000000a1c1c7c20 */ /* 0x000fe20008410000 */
[----:B--2---:R-:W-:Y:S01]  /*3be0*/  HMMA.16816.F32 R60, R36, R16, R60 ;  /* 0x00000010243c723c */ /* 0x004fe2000000183c */
[----:B------:R-:W-:-:S04]  /*3bf0*/  FMUL.FTZ R29, R29, UR10 ;  /* 0x0000000a1d1d7c20 */ /* 0x000fc80008410000 */
[----:B------:R-:W2:Y:S01]  /*3c00*/  MUFU.TANH R96, R96 ;  /* 0x0000006000607308 */ /* 0x000ea20000002400 */
[----:B------:R-:W-:Y:S01]  /*3c10*/  HMMA.16816.F32 R56, R36, R18, R56 ;  /* 0x000000122438723c */ /* 0x000fe20000001838 */
[----:B------:R-:W4:Y:S05]  /*3c20*/  LDSM.16.M88.4 R16, [R170+0x6400] ;  /* 0x00640000aa10783b */ /* 0x000f2a0000000200 */
[C---:B------:R-:W-:Y:S01]  /*3c30*/  HMMA.16816.F32 R68, R24.reuse, R4, R68 ;  /* 0x000000041844723c */ /* 0x040fe20000001844 */
[----:B------:R-:W1:Y:S05]  /*3c40*/  MUFU.TANH R97, R97 ;  /* 0x0000006100617308 */ /* 0x000e6a0000002400 */
[C---:B------:R-:W-:Y:S01]  /*3c50*/  HMMA.16816.F32 R64, R24.reuse, R6, R64 ;  /* 0x000000061840723c */ /* 0x040fe20000001840 */
[----:B------:R-:W2:Y:S05]  /*3c60*/  LDSM.16.M88.4 R4, [R118+0x6000] ;  /* 0x006000007604783b */ /* 0x000eaa0000000200 */
[----:B------:R-:W-:Y:S06]  /*3c70*/  HMMA.16816.F32 R72, R24, R98, R72 ;  /* 0x000000621848723c */ /* 0x000fec0000001848 */
[----:B-----5:R-:W-:Y:S01]  /*3c80*/  HMMA.16816.F32 R52, R80, R20, R52 ;  /* 0x000000145034723c */ /* 0x020fe20000001834 */
[----:B------:R-:W-:Y:S01]  /*3c90*/  FMUL.FTZ R98, R30, UR10 ;  /* 0x0000000a1e627c20 */ /* 0x000fe20008410000 */
[----:B------:R-:W-:-:S04]  /*3ca0*/  FMUL.FTZ R99, R31, UR10 ;  /* 0x0000000a1f637c20 */ /* 0x000fc80008410000 */
[----:B------:R-:W-:Y:S01]  /*3cb0*/  HMMA.16816.F32 R48, R80, R22, R48 ;  /* 0x000000165030723c */ /* 0x000fe20000001830 */
[----:B------:R-:W-:Y:S01]  /*3cc0*/  LDSM.16.M88.4 R20, [R118+0x8000] ;  /* 0x008000007614783b */ /* 0x000fe20000000200 */
[----:B------:R-:W1:Y:S04]  /*3cd0*/  MUFU.TANH R98, R98 ;  /* 0x0000006200627308 */ /* 0x000e680000002400 */
[C---:B---3--:R-:W-:Y:S04]  /*3ce0*/  HMMA.16816.F32 R60, R24.reuse, R12, R60 ;  /* 0x0000000c183c723c */ /* 0x048fe8000000183c */
[----:B------:R-:W3:Y:S02]  /*3cf0*/  MUFU.TANH R99, R99 ;  /* 0x0000006300637308 */ /* 0x000ee40000002400 */
[----:B------:R-:W-:Y:S01]  /*3d00*/  HMMA.16816.F32 R56, R24, R14, R56 ;  /* 0x0000000e1838723c */ /* 0x000fe20000001838 */
[----:B------:R-:W5:Y:S05]  /*3d10*/  LDSM.16.M88.4 R12, [R118+0x6400] ;  /* 0x00640000760c783b */ /* 0x000f6a0000000200 */
[C---:B----4-:R-:W-:Y:S06]  /*3d20*/  HMMA.16816.F32 R44, R80.reuse, R16, R44 ;  /* 0x00000010502c723c */ /* 0x050fec000000182c */
[----:B------:R-:W-:Y:S01]  /*3d30*/  HMMA.16816.F32 R40, R80, R18, R40 ;  /* 0x000000125028723c */ /* 0x000fe20000001828 */
[----:B------:R-:W-:Y:S05]  /*3d40*/  LDSM.16.M88.4 R16, [R118+0x6800] ;  /* 0x006800007610783b */ /* 0x000fea0000000200 */
[C---:B------:R-:W-:Y:S06]  /*3d50*/  HMMA.16816.F32 R68, R8.reuse, R32, R68 ;  /* 0x000000200844723c */ /* 0x040fec0000001844 */
[----:B------:R-:W-:Y:S01]  /*3d60*/  HMMA.16816.F32 R64, R8, R34, R64 ;  /* 0x000000220840723c */ /* 0x000fe20000001840 */
[----:B------:R-:W4:Y:S05]  /*3d70*/  LDSM.16.M88.4 R32, [R170+0x8000] ;  /* 0x00800000aa20783b */ /* 0x000f2a0000000200 */
[C---:B--2---:R-:W-:Y:S06]  /*3d80*/  HMMA.16816.F32 R52, R36.reuse, R4, R52 ;  /* 0x000000042434723c */ /* 0x044fec0000001834 */
[----:B------:R-:W-:Y:S01]  /*3d90*/  HMMA.16816.F32 R48, R36, R6, R48 ;  /* 0x000000062430723c */ /* 0x000fe20000001830 */
[----:B------:R-:W2:Y:S05]  /*3da0*/  LDSM.16.M88.4 R4, [R170+0x6800] ;  /* 0x00680000aa04783b */ /* 0x000eaa0000000200 */
[----:B------:R-:W-:Y:S01]  /*3db0*/  HMMA.16816.F32 R72, R8, R86, R72 ;  /* 0x000000560848723c */ /* 0x000fe20000001848 */
[----:B------:R-:W1:Y:S01]  /*3dc0*/  MUFU.TANH R86, R28 ;  /* 0x0000001c00567308 */ /* 0x000e620000002400 */
[----:B------:R-:W-:Y:S01]  /*3dd0*/  FMUL.FTZ R68, R68, UR10 ;  /* 0x0000000a44447c20 */ /* 0x000fe20008410000 */
[----:B------:R-:W-:Y:S01]  /*3de0*/  FMUL.FTZ R69, R69, UR10 ;  /* 0x0000000a45457c20 */ /* 0x000fe20008410000 */
[----:B------:R-:W-:Y:S01]  /*3df0*/  FMUL.FTZ R70, R70, UR10 ;  /* 0x0000000a46467c20 */ /* 0x000fe20008410000 */
[----:B------:R-:W-:Y:S01]  /*3e00*/  FMUL.FTZ R71, R71, UR10 ;  /* 0x0000000a47477c20 */ /* 0x000fe20008410000 */
[C---:B-----5:R-:W-:Y:S01]  /*3e10*/  HMMA.16816.F32 R44, R36.reuse, R12, R44 ;  /* 0x0000000c242c723c */ /* 0x060fe2000000182c */
[----:B------:R-:W-:Y:S01]  /*3e20*/  FMUL.FTZ R64, R64, UR10 ;  /* 0x0000000a40407c20 */ /* 0x000fe20008410000 */
[----:B------:R-:W-:Y:S01]  /*3e30*/  FMUL.FTZ R65, R65, UR10 ;  /* 0x0000000a41417c20 */ /* 0x000fe20008410000 */
[----:B------:R5:W1:Y:S01]  /*3e40*/  MUFU.TANH R87, R29 ;  /* 0x0000001d00577308 */ /* 0x000a620000002400 */
[----:B------:R-:W-:Y:S01]  /*3e50*/  FMUL.FTZ R66, R66, UR10 ;  /* 0x0000000a42427c20 */ /* 0x000fe20008410000 */
[----:B------:R-:W-:Y:S01]  /*3e60*/  FMUL.FTZ R67, R67, UR10 ;  /* 0x0000000a43437c20 */ /* 0x000fe20008410000 */
[----:B------:R-:W-:Y:S01]  /*3e70*/  HMMA.16816.F32 R40, R36, R14, R40 ;  /* 0x0000000e2428723c */ /* 0x000fe20000001828 */
[----:B------:R-:W3:Y:S04]  /*3e80*/  LDSM.16.M88.4 R12, [R170+0x6c00] ;  /* 0x006c0000aa0c783b */ /* 0x000ee80000000200 */
[----:B------:R-:W1:Y:S01]  /*3e90*/  MUFU.TANH R68, R68 ;  /* 0x0000004400447308 */ /* 0x000e620000002400 */
[C---:B----4-:R-:W-:Y:S06]  /*3ea0*/  HMMA.16816.F32 R52, R24.reuse, R32, R52 ;  /* 0x000000201834723c */ /* 0x050fec0000001834 */
[----:B------:R-:W-:Y:S01]  /*3eb0*/  FMUL.FTZ R72, R72, UR10 ;  /* 0x0000000a48487c20 */ /* 0x000fe20008410000 */
[----:B------:R-:W-:Y:S01]  /*3ec0*/  FMUL.FTZ R73, R73, UR10 ;  /* 0x0000000a49497c20 */ /* 0x000fe20008410000 */
[----:B-----5:R-:W4:Y:S01]  /*3ed0*/  LDSM.16.M88.4 R28, [R118+0x7c00] ;  /* 0x007c0000761c783b */ /* 0x020f220000000200 */
[----:B------:R-:W-:Y:S01]  /*3ee0*/  FMUL.FTZ R74, R74, UR10 ;  /* 0x0000000a4a4a7c20 */ /* 0x000fe20008410000 */
[----:B------:R-:W-:Y:S01]  /*3ef0*/  FMUL.FTZ R75, R75, UR10 ;  /* 0x0000000a4b4b7c20 */ /* 0x000fe20008410000 */
[----:B------:R-:W-:Y:S01]  /*3f00*/  HMMA.16816.F32 R48, R24, R34, R48 ;  /* 0x000000221830723c */ /* 0x000fe20000001830 */
[----:B------:R-:W-:Y:S01]  /*3f10*/  LDSM.16.M88.4 R32, [R118+0x8400] ;  /* 0x008400007620783b */ /* 0x000fe20000000200 */
[----:B------:R-:W1:Y:S04]  /*3f20*/  MUFU.TANH R72, R72 ;  /* 0x0000004800487308 */ /* 0x000e680000002400 */
[C---:B--2---:R-:W-:Y:S04]  /*3f30*/  HMMA.16816.F32 R120, R80.reuse, R4, R120 ;  /* 0x000000045078723c */ /* 0x044fe80000001878 */
[----:B------:R-:W2:Y:S02]  /*3f40*/  MUFU.TANH R73, R73 ;  /* 0x0000004900497308 */ /* 0x000ea40000002400 */
[----:B------:R-:W-:Y:S01]  /*3f50*/  HMMA.16816.F32 R92, R80, R6, R92 ;  /* 0x00000006505c723c */ /* 0x000fe2000000185c */
[----:B------:R-:W5:Y:S05]  /*3f60*/  LDSM.16.M88.4 R4, [R118+0x6c00] ;  /* 0x006c00007604783b */ /* 0x000f6a0000000200 */
[----:B------:R-:W-:Y:S01]  /*3f70*/  HMMA.16816.F32 R52, R8, R20, R52 ;  /* 0x000000140834723c */ /* 0x000fe20000001834 */
[----:B------:R-:W1:Y:S05]  /*3f80*/  MUFU.TANH R74, R74 ;  /* 0x0000004a004a7308 */ /* 0x000e6a0000002400 */
[C---:B---3--:R-:W-:Y:S03]  /*3f90*/  HMMA.16816.F32 R88, R80.reuse, R12, R88 ;  /* 0x0000000c5058723c */ /* 0x048fe60000001858 */
[----:B------:R-:W3:Y:S03]  /*3fa0*/  MUFU.TANH R75, R75 ;  /* 0x0000004b004b7308 */ /* 0x000ee60000002400 */
[----:B------:R-:W-:Y:S01]  /*3fb0*/  HMMA.16816.F32 R100, R80, R14, R100 ;  /* 0x0000000e5064723c */ /* 0x000fe20000001864 */
[----:B------:R-:W-:Y:S04]  /*3fc0*/  LDSM.16.M88.4 R12, [R118+0x8c00] ;  /* 0x008c0000760c783b */ /* 0x000fe80000000200 */
[----:B------:R-:W1:Y:S01]  /*3fd0*/  MUFU.TANH R69, R69 ;  /* 0x0000004500457308 */ /* 0x000e620000002400 */
[C---:B------:R-:W-:Y:S01]  /*3fe0*/  HMMA.16816.F32 R48, R8.reuse, R22, R48 ;  /* 0x000000160830723c */ /* 0x040fe20000001830 */
[----:B------:R-:W2:Y:S05]  /*3ff0*/  LDSM.16.M88.4 R20, [R170+0x8800] ;  /* 0x00880000aa14783b */ /* 0x000eaa0000000200 */
[C---:B----4-:R-:W-:Y:S01]  /*4000*/  HMMA.16816.F32 R60, R8.reuse, R28, R60 ;  /* 0x0000001c083c723c */ /* 0x050fe2000000183c */
[----:B------:R-:W-:Y:S01]  /*4010*/  FMUL.FTZ R52, R52, UR10 ;  /* 0x0000000a34347c20 */ /* 0x000fe20008410000 */
[----:B------:R-:W-:Y:S01]  /*4020*/  FMUL.FTZ R53, R53, UR10 ;  /* 0x0000000a35357c20 */ /* 0x000fe20008410000 */
[----:B------:R-:W-:Y:S01]  /*4030*/  FMUL.FTZ R54, R54, UR10 ;  /* 0x0000000a36367c20 */ /* 0x000fe20008410000 */
[----:B------:R-:W-:Y:S01]  /*4040*/  FMUL.FTZ R55, R55, UR10 ;  /* 0x0000000a37377c20 */ /* 0x000fe20008410000 */
[----:B------:R-:W4:Y:S01]  /*4050*/  MUFU.TANH R70, R70 ;  /* 0x0000004600467308 */ /* 0x000f220000002400 */
[----:B------:R-:W-:Y:S01]  /*4060*/  HMMA.16816.F32 R56, R8, R30, R56 ;  /* 0x0000001e0838723c */ /* 0x000fe20000001838 */
[----:B------:R-:W3:Y:S05]  /*4070*/  LDSM.16.M88.4 R28, [R170+0x8400] ;  /* 0x00840000aa1c783b */ /* 0x000eea0000000200 */
[C---:B------:R-:W-:Y:S01]  /*4080*/  HMMA.16816.F32 R120, R36.reuse, R16, R120 ;  /* 0x000000102478723c */ /* 0x040fe20000001878 */
[----:B------:R-:W1:Y:S05]  /*4090*/  MUFU.TANH R71, R71 ;  /* 0x0000004700477308 */ /* 0x000e6a0000002400 */
[C---:B------:R-:W-:Y:S01]  /*40a0*/  HMMA.16816.F32 R92, R36.reuse, R18, R92 ;  /* 0x00000012245c723c */ /* 0x040fe2000000185c */
[----:B------:R-:W4:Y:S01]  /*40b0*/  LDSM.16.M88.4 R16, [R170+0x8c00] ;  /* 0x008c0000aa10783b */ /* 0x000f220000000200 */
[----:B------:R-:W-:Y:S01]  /*40c0*/  FMUL.FTZ R48, R48, UR10 ;  /* 0x0000000a30307c20 */ /* 0x000fe20008410000 */
[----:B------:R-:W-:Y:S01]  /*40d0*/  FMUL.FTZ R50, R50, UR10 ;  /* 0x0000000a32327c20 */ /* 0x000fe20008410000 */
[----:B------:R-:W-:Y:S01]  /*40e0*/  FMUL.FTZ R49, R49, UR10 ;  /* 0x0000000a31317c20 */ /* 0x000fe20008410000 */
[----:B------:R-:W-:Y:S01]  /*40f0*/  FMUL.FTZ R51, R51, UR10 ;  /* 0x0000000a33337c20 */ /* 0x000fe20008410000 */
[C---:B-----5:R-:W-:Y:S01]  /*4100*/  HMMA.16816.F32 R88, R36.reuse, R4, R88 ;  /* 0x000000042458723c */ /* 0x060fe20000001858 */
[----:B------:R-:W-:Y:S01]  /*4110*/  FMUL.FTZ R144, R60, UR10 ;  /* 0x0000000a3c907c20 */ /* 0x000fe20008410000 */
[----:B------:R-:W-:Y:S01]  /*4120*/  FMUL.FTZ R60, R62, UR10 ;  /* 0x0000000a3e3c7c20 */ /* 0x000fe20008410000 */
[----:B------:R-:W1:Y:S01]  /*4130*/  MUFU.TANH R166, R48 ;  /* 0x0000003000a67308 */ /* 0x000e620000002400 */
[----:B------:R-:W-:Y:S01]  /*4140*/  FMUL.FTZ R61, R61, UR10 ;  /* 0x0000000a3d3d7c20 */ /* 0x000fe20008410000 */
[----:B------:R-:W-:Y:S01]  /*4150*/  FMUL.FTZ R63, R63, UR10 ;  /* 0x0000000a3f3f7c20 */ /* 0x000fe20008410000 */
[----:B------:R-:W-:Y:S01]  /*4160*/  HMMA.16816.F32 R100, R36, R6, R100 ;  /* 0x000000062464723c */ /* 0x000fe20000001864 */
[----:B------:R-:W-:Y:S01]  /*4170*/  LOP3.LUT R5, R131, 0xffffffe0, RZ, 0xc0, !PT ;  /* 0xffffffe083057812 */ /* 0x000fe200078ec0ff */
[----:B------:R-:W-:Y:S01]  /*4180*/  FMUL.FTZ R206, R57, UR10 ;  /* 0x0000000a39ce7c20 */ /* 0x000fe20008410000 */
[----:B------:R-:W-:Y:S01]  /*4190*/  FMUL.FTZ R56, R56, UR10 ;  /* 0x0000000a38387c20 */ /* 0x000fe20008410000 */
[----:B------:R-:W-:Y:S01]  /*41a0*/  FMUL.FTZ R57, R58, UR10 ;  /* 0x0000000a3a397c20 */ /* 0x000fe20008410000 */
[----:B------:R-:W-:Y:S01]  /*41b0*/  IADD3 R5, -R5, R128, RZ ;  /* 0x0000008005057210 */ /* 0x000fe20007ffe1ff */
[----:B--2---:R-:W-:Y:S01]  /*41c0*/  HMMA.16816.F32 R120, R24, R20, R120 ;  /* 0x000000141878723c */ /* 0x004fe20000001878 */
[----:B------:R2:W1:Y:S01]  /*41d0*/  MUFU.TANH R164, R50 ;  /* 0x0000003200a47308 */ /* 0x0004620000002400 */
[----:B------:R-:W-:Y:S01]  /*41e0*/  FMUL.FTZ R59, R59, UR10 ;  /* 0x0000000a3b3b7c20 */ /* 0x000fe20008410000 */
[----:B------:R-:W-:-:S03]  /*41f0*/  SHF.R.S32.HI R4, RZ, 0x1f, R5 ;  /* 0x0000001fff047819 */ /* 0x000fc60000011405 */
[C---:B------:R-:W-:Y:S01]  /*4200*/  HMMA.16816.F32 R92, R24.reuse, R22, R92 ;  /* 0x00000016185c723c */ /* 0x040fe2000000185c */
[----:B------:R-:W-:Y:S02]  /*4210*/  LEA.HI R4, R4, R5, RZ, 0x2 ;  /* 0x0000000504047211 */ /* 0x000fe400078f10ff */
[----:B------:R-:W-:Y:S01]  /*4220*/  LEA R5, R136, R138, 0x4 ;  /* 0x0000008a88057211 */ /* 0x000fe200078e20ff */
[----:B------:R-:W1:Y:S01]  /*4230*/  MUFU.TANH R64, R64 ;  /* 0x0000004000407308 */ /* 0x000e620000002400 */
[----:B------:R-:W-:Y:S01]  /*4240*/  SHF.R.S32.HI R186, RZ, 0x2, R4 ;  /* 0x00000002ffba7819 */ /* 0x000fe20000011404 */
[----:B---3--:R-:W-:Y:S03]  /*4250*/  HMMA.16816.F32 R44, R24, R28, R44 ;  /* 0x0000001c182c723c */ /* 0x008fe6000000182c */
[----:B------:R-:W-:-:S03]  /*4260*/  IADD3 R4, R5, 0x1, R186 ;  /* 0x0000000105047810 */ /* 0x000fc60007ffe0ba */
[----:B------:R-:W-:Y:S01]  /*4270*/  HMMA.16816.F32 R40, R24, R30, R40 ;  /* 0x0000001e1828723c */ /* 0x000fe20000001828 */
[----:B------:R-:W3:Y:S01]  /*4280*/  LDSM.16.M88.4 R28, [R118+0x8800] ;  /* 0x00880000761c783b */ /* 0x000ee20000000200 */
[----:B------:R-:W1:Y:S01]  /*4290*/  MUFU.TANH R65, R65 ;  /* 0x0000004100417308 */ /* 0x000e620000002400 */
[----:B------:R-:W-:Y:S01]  /*42a0*/  IADD3 R4, R116, R4, -R181 ;  /* 0x0000000474047210 */ /* 0x000fe20007ffe8b5 */
[----:B------:R-:W-:-:S04]  /*42b0*/  DEPBAR.LE SB0, 0x0 ;  /* 0x000080000000791a */ /* 0x000fc80000000000 */
[C---:B----4-:R-:W-:Y:S01]  /*42c0*/  HMMA.16816.F32 R88, R24.reuse, R16, R88 ;  /* 0x000000101858723c */ /* 0x050fe20000001858 */
[----:B------:R-:W-:Y:S01]  /*42d0*/  IADD3 R125, R4, R125, RZ ;  /* 0x0000007d047d7210 */ /* 0x000fe20007ffe0ff */
[----:B------:R-:W4:Y:S03]  /*42e0*/  MUFU.TANH R66, R66 ;  /* 0x0000004200427308 */ /* 0x000f260000002400 */
[C---:B------:R-:W-:Y:S01]  /*42f0*/  VIMNMX R142, R125.reuse, R116, PT ;  /* 0x000000747d8e7248 */ /* 0x040fe20003fe0100 */
[----:B------:R-:W-:Y:S01]  /*4300*/  HMMA.16816.F32 R100, R24, R18, R100 ;  /* 0x000000121864723c */ /* 0x000fe20000001864 */
[----:B------:R-:W-:-:S03]  /*4310*/  VIADDMNMX R141, R125, 0x8, R116, PT ;  /* 0x000000087d8d7846 */ /* 0x000fc60003800174 */
[----:B------:R-:W1:Y:S02]  /*4320*/  MUFU.TANH R67, R67 ;  /* 0x0000004300437308 */ /* 0x000e640000002400 */
[----:B------:R-:W-:Y:S01]  /*4330*/  HMMA.16816.F32 R44, R8, R32, R44 ;  /* 0x00000020082c723c */ /* 0x000fe2000000182c */
[----:B------:R-:W-:-:S04]  /*4340*/  SHF.L.U32 R19, R128, 0x1, RZ ;  /* 0x0000000180137819 */ /* 0x000fc800000006ff */
[----:B------:R-:W-:Y:S01]  /*4350*/  LOP3.LUT R19, R19, 0x6, RZ, 0xc0, !PT ;  /* 0x0000000613137812 */ /* 0x000fe200078ec0ff */
[C---:B------:R-:W-:Y:S01]  /*4360*/  HMMA.16816.F32 R40, R8.reuse, R34, R40 ;  /* 0x000000220828723c */ /* 0x040fe20000001828 */
[----:B------:R-:W1:Y:S05]  /*4370*/  MUFU.TANH R144, R144 ;  /* 0x0000009000907308 */ /* 0x000e6a0000002400 */
[C---:B------:R-:W-:Y:S03]  /*4380*/  HMMA.16816.F32 R88, R8.reuse, R12, R88 ;  /* 0x0000000c0858723c */ /* 0x040fe60000001858 */
[----:B------:R-:W1:Y:S03]  /*4390*/  MUFU.TANH R208, R61 ;  /* 0x0000003d00d07308 */ /* 0x000e660000002400 */
[C---:B------:R-:W-:Y:S05]  /*43a0*/  HMMA.16816.F32 R100, R8.reuse, R14, R100 ;  /* 0x0000000e0864723c */ /* 0x040fea0000001864 */
[----:B------:R-:W1:Y:S01]  /*43b0*/  MUFU.TANH R60, R60 ;  /* 0x0000003c003c7308 */ /* 0x000e620000002400 */
[----:B---3--:R-:W-:Y:S01]  /*43c0*/  HMMA.16816.F32 R120, R8, R28, R120 ;  /* 0x0000001c0878723c */ /* 0x008fe20000001878 */
[----:B------:R-:W-:Y:S01]  /*43d0*/  FMUL.FTZ R44, R44, UR10 ;  /* 0x0000000a2c2c7c20 */ /* 0x000fe20008410000 */
[----:B------:R-:W-:Y:S01]  /*43e0*/  FMUL.FTZ R46, R46, UR10 ;  /* 0x0000000a2e2e7c20 */ /* 0x000fe20008410000 */
[----:B------:R-:W-:Y:S01]  /*43f0*/  FMUL.FTZ R45, R45, UR10 ;  /* 0x0000000a2d2d7c20 */ /* 0x000fe20008410000 */
[----:B------:R-:W-:-:S02]  /*4400*/  FMUL.FTZ R47, R47, UR10 ;  /* 0x0000000a2f2f7c20 */ /* 0x000fc40008410000 */
[----:B------:R-:W-:Y:S01]  /*4410*/  HMMA.16816.F32 R92, R8, R30, R92 ;  /* 0x0000001e085c723c */ /* 0x000fe2000000185c */
[----:B------:R-:W-:Y:S01]  /*4420*/  FMUL.FTZ R40, R40, UR10 ;  /* 0x0000000a28287c20 */ /* 0x000fe20008410000 */
[----:B------:R3:W1:Y:S01]  /*4430*/  MUFU.TANH R160, R44 ;  /* 0x0000002c00a07308 */ /* 0x0006620000002400 */
[----:B------:R-:W-:Y:S01]  /*4440*/  FMUL.FTZ R41, R41, UR10 ;  /* 0x0000000a29297c20 */ /* 0x000fe20008410000 */
[----:B------:R-:W-:Y:S01]  /*4450*/  FMUL.FTZ R42, R42, UR10 ;  /* 0x0000000a2a2a7c20 */ /* 0x000fe20008410000 */
[----:B------:R-:W-:Y:S01]  /*4460*/  FMUL.FTZ R43, R43, UR10 ;  /* 0x0000000a2b2b7c20 */ /* 0x000fe20008410000 */
[----:B------:R-:W-:Y:S01]  /*4470*/  FMUL.FTZ R13, R88, UR10 ;  /* 0x0000000a580d7c20 */ /* 0x000fe20008410000 */
[----:B------:R-:W-:Y:S01]  /*4480*/  FMUL.FTZ R12, R89, UR10 ;  /* 0x0000000a590c7c20 */ /* 0x000fe20008410000 */
[----:B------:R-:W-:Y:S02]  /*4490*/  FMUL.FTZ R38, R91, UR10 ;  /* 0x0000000a5b267c20 */ /* 0x000fe40008410000 */
[----:B------:R5:W1:Y:S02]  /*44a0*/  MUFU.TANH R152, R46 ;  /* 0x0000002e00987308 */ /* 0x000a640000002400 */
[----:B------:R-:W-:Y:S01]  /*44b0*/  FMUL.FTZ R62, R100, UR10 ;  /* 0x0000000a643e7c20 */ /* 0x000fe20008410000 */
[----:B------:R-:W-:Y:S01]  /*44c0*/  FMUL.FTZ R14, R101, UR10 ;  /* 0x0000000a650e7c20 */ /* 0x000fe20008410000 */
[----:B------:R-:W-:Y:S01]  /*44d0*/  FMUL.FTZ R36, R102, UR10 ;  /* 0x0000000a66247c20 */ /* 0x000fe20008410000 */
[----:B------:R-:W-:-:S03]  /*44e0*/  FMUL.FTZ R34, R103, UR10 ;  /* 0x0000000a67227c20 */ /* 0x000fc60008410000 */
[----:B------:R4:W1:Y:S01]  /*44f0*/  MUFU.TANH R156, R40 ;  /* 0x00000028009c7308 */ /* 0x0008620000002400 */
[----:B------:R-:W-:Y:S01]  /*4500*/  FMUL.FTZ R17, R120, UR10 ;  /* 0x0000000a78117c20 */ /* 0x000fe20008410000 */
[----:B------:R-:W-:Y:S01]  /*4510*/  FMUL.FTZ R16, R121, UR10 ;  /* 0x0000000a79107c20 */ /* 0x000fe20008410000 */
[----:B--2---:R-:W-:Y:S01]  /*4520*/  FMUL.FTZ R50, R122, UR10 ;  /* 0x0000000a7a327c20 */ /* 0x004fe20008410000 */
[----:B------:R-:W-:Y:S02]  /*4530*/  FMUL.FTZ R48, R123, UR10 ;  /* 0x0000000a7b307c20 */ /* 0x000fe40008410000 */
[----:B---3--:R-:W-:Y:S01]  /*4540*/  FMUL.FTZ R44, R95, UR10 ;  /* 0x0000000a5f2c7c20 */ /* 0x008fe20008410000 */
[----:B------:R-:W-:Y:S01]  /*4550*/  FMUL.FTZ R92, R92, UR10 ;  /* 0x0000000a5c5c7c20 */ /* 0x000fe20008410000 */
[----:B------:R-:W-:Y:S01]  /*4560*/  FMUL.FTZ R93, R93, UR10 ;  /* 0x0000000a5d5d7c20 */ /* 0x000fe20008410000 */
[----:B-----5:R-:W-:Y:S01]  /*4570*/  FMUL.FTZ R46, R94, UR10 ;  /* 0x0000000a5e2e7c20 */ /* 0x020fe20008410000 */
[----:B------:R2:W3:Y:S01]  /*4580*/  MUFU.TANH R204, R63 ;  /* 0x0000003f00cc7308 */ /* 0x0004e20000002400 */
[----:B----4-:R-:W-:-:S07]  /*4590*/  FMUL.FTZ R40, R90, UR10 ;  /* 0x0000000a5a287c20 */ /* 0x010fce0008410000 */
[----:B------:R-:W4:Y:S08]  /*45a0*/  MUFU.TANH R56, R56 ;  /* 0x0000003800387308 */ /* 0x000f300000002400 */
[----:B------:R-:W1:Y:S08]  /*45b0*/  MUFU.TANH R206, R206 ;  /* 0x000000ce00ce7308 */ /* 0x000e700000002400 */
[----:B------:R-:W1:Y:S08]  /*45c0*/  MUFU.TANH R57, R57 ;  /* 0x0000003900397308 */ /* 0x000e700000002400 */
[----:B------:R2:W1:Y:S08]  /*45d0*/  MUFU.TANH R202, R59 ;  /* 0x0000003b00ca7308 */ /* 0x0004700000002400 */
        /* <DEDUP_REMOVED lines=11> */
[----:B------:R-:W1:Y:S08]  /*4690*/  MUFU.TANH R17, R17 ;  /* 0x0000001100117308 */ /* 0x000e700000002400 */
[----:B------:R-:W1:Y:S08]  /*46a0*/  MUFU.TANH R16, R16 ;  /* 0x0000001000107308 */ /* 0x000e700000002400 */
[----:B------:R-:W1:Y:S08]  /*46b0*/  MUFU.TANH R50, R50 ;  /* 0x0000003200327308 */ /* 0x000e700000002400 */
[----:B------:R-:W1:Y:S08]  /*46c0*/  MUFU.TANH R48, R48 ;  /* 0x0000003000307308 */ /* 0x000e700000002400 */
[----:B------:R2:W1:Y:S08]  /*46d0*/  MUFU.TANH R122, R92 ;  /* 0x0000005c007a7308 */ /* 0x0004700000002400 */
[----:B------:R2:W1:Y:S08]  /*46e0*/  MUFU.TANH R120, R93 ;  /* 0x0000005d00787308 */ /* 0x0004700000002400 */
[----:B------:R-:W1:Y:S08]  /*46f0*/  MUFU.TANH R46, R46 ;  /* 0x0000002e002e7308 */ /* 0x000e700000002400 */
        /* <DEDUP_REMOVED lines=8> */
[----:B------:R-:W1:Y:S01]  /*4780*/  MUFU.TANH R34, R34 ;  /* 0x0000002200227308 */ /* 0x000e620000002400 */
[----:B------:R-:W-:Y:S06]  /*4790*/  BAR.SYNC.DEFER_BLOCKING 0x0 ;  /* 0x0000000000007b1d */ /* 0x000fec0000010000 */
[----:B--234-:R-:W-:Y:S05]  /*47a0*/  @!P4 BRA `(.L_x_782) ;  /* 0x0000000c0020c947 */ /* 0x01cfea0003800000 */
[----:B------:R-:W-:Y:S05]  /*47b0*/  @!P6 BRA `(.L_x_783) ;  /* 0x0000000000ece947 */ /* 0x000fea0003800000 */
[----:B------:R-:W2:Y:S01]  /*47c0*/  LDC R5, c[0x0][0x380] ;  /* 0x0000e000ff057b82 */ /* 0x000ea20000000800 */
[----:B------:R-:W-:Y:S01]  /*47d0*/  VIADD R10, R0, 0xffffff80 ;  /* 0xffffff80000a7836 */ /* 0x000fe20000000000 */
[----:B------:R-:W-:Y:S01]  /*47e0*/  IABS R6, R0 ;  /* 0x0000000000067213 */ /* 0x000fe20000000000 */
[----:B------:R-:W-:-:S03]  /*47f0*/  ULDC.64 UR8, c[0x0][0x230] ;  /* 0x00008c0000087ab9 */ /* 0x000fc60000000a00 */
[----:B------:R-:W-:Y:S02]  /*4800*/  IABS R4, R10 ;  /* 0x0000000a00047213 */ /* 0x000fe40000000000 */
[-C--:B--2---:R-:W-:Y:S02]  /*4810*/  IABS R2, R5.reuse ;  /* 0x0000000500027213 */ /* 0x084fe40000000000 */
[----:B------:R-:W-:Y:S02]  /*4820*/  LOP3.LUT R10, R10, R5, RZ, 0x3c, !PT ;  /* 0x000000050a0a7212 */ /* 0x000fe400078e3cff */
[----:B------:R-:W2:Y:S08]  /*4830*/  I2F.RP R11, R2 ;  /* 0x00000002000b7306 */ /* 0x000eb00000209400 */
[----:B--2---:R-:W2:Y:S02]  /*4840*/  MUFU.RCP R8, R11 ;  /* 0x0000000b00087308 */ /* 0x004ea40000001000 */
[----:B--2---:R-:W-:-:S06]  /*4850*/  VIADD R8, R8, 0xffffffe ;  /* 0x0ffffffe08087836 */ /* 0x004fcc0000000000 */
[----:B------:R-:W2:Y:S02]  /*4860*/  F2I.FTZ.U32.TRUNC.NTZ R9, R8 ;  /* 0x0000000800097305 */ /* 0x000ea4000021f000 */
[----:B--2---:R-:W-:Y:S02]  /*4870*/  IADD3 R7, RZ, -R9, RZ ;  /* 0x80000009ff077210 */ /* 0x004fe40007ffe0ff */
        /* <DEDUP_REMOVED lines=47> */
.L_x_783:
[----:B------:R-:W-:-:S04]  /*4b70*/  LEA R15, -R132, RZ, 0x7 ;  /* 0x000000ff840f7211 */ /* 0x000fc800078e39ff */
[----:B------:R-:W-:-:S07]  /*4b80*/  SHF.R.S32.HI R2, RZ, 0x1f, R15 ;  /* 0x0000001fff027819 */ /* 0x000fce000001140f */
.L_x_784:
[----:B------:R-:W-:Y:S01]  /*4b90*/  ULDC UR5, c[0x0][0x2d0] ;  /* 0x0000b40000057ab9 */ /* 0x000fe20000000800 */
[----:B------:R-:W-:Y:S01]  /*4ba0*/  BSSY B0, `(.L_x_785) ;  /* 0x0000085000007945 */ /* 0x000fe20003800000 */
[----:B------:R-:W-:Y:S02]  /*4bb0*/  ISETP.GE.AND P3, PT, R182, UR5, PT ;  /* 0x00000005b6007c0c */ /* 0x000fe4000bf66270 */
[----:B------:R-:W-:Y:S02]  /*4bc0*/  ISETP.GE.AND P2, PT, R173, UR5, PT ;  /* 0x00000005ad007c0c */ /* 0x000fe4000bf46270 */
[----:B------:R-:W-:-:S09]  /*4bd0*/  ISETP.GE.AND P1, PT, R172, UR5, PT ;  /* 0x00000005ac007c0c */ /* 0x000fd2000bf26270 */
[----:B------:R-:W2:Y:S01]  /*4be0*/  @!P3 LDC.64 R8, c[0x0][0x218] ;  /* 0x00008600ff08bb82 */ /* 0x000ea20000000a00 */
[CC--:B------:R-:W-:Y:S01]  /*4bf0*/  @!P3 IADD3 R21, P0, R15.reuse, R140.reuse, RZ ;  /* 0x0000008c0f15b210 */ /* 0x0c0fe20007f1e0ff */
[----:B------:R3:W-:Y:S04]  /*4c00*/  @P3 STS [R180+0x3000], RZ ;  /* 0x003000ffb4003388 */ /* 0x0007e80000000800 */
[----:B------:R-:W-:Y:S01]  /*4c10*/  @!P3 IMAD.X R18, R2, 0x1, R119, P0 ;  /* 0x000000010212b824 */ /* 0x000fe200000e0677 */
[----:B------:R-:W-:Y:S01]  /*4c20*/  @!P2 IADD3 R20, P0, R15, R140, RZ ;  /* 0x0000008c0f14a210 */ /* 0x000fe20007f1e0ff */
[----:B------:R-:W4:Y:S01]  /*4c30*/  @!P2 LDC.64 R6, c[0x0][0x218] ;  /* 0x00008600ff06ab82 */ /* 0x000f220000000a00 */
[----:B------:R3:W-:Y:S04]  /*4c40*/  @P3 STS [R180+0x3004], RZ ;  /* 0x003004ffb4003388 */ /* 0x0007e80000000800 */
[----:B------:R3:W-:Y:S03]  /*4c50*/  @P3 STS.64 [R180+0x3008], RZ ;  /* 0x003008ffb4003388 */ /* 0x0007e60000000a00 */
[----:B------:R-:W5:Y:S08]  /*4c60*/  @!P1 LDC.64 R4, c[0x0][0x218] ;  /* 0x00008600ff049b82 */ /* 0x000f700000000a00 */
[----:B------:R-:W1:Y:S01]  /*4c70*/  @!P3 LDC.64 R10, c[0x0][0x218] ;  /* 0x00008600ff0abb82 */ /* 0x000e620000000a00 */
[----:B--2---:R-:W-:-:S04]  /*4c80*/  @!P3 LEA R22, P5, R21, R8, 0x1 ;  /* 0x000000081516b211 */ /* 0x004fc800078a08ff */
[----:B------:R-:W-:Y:S01]  /*4c90*/  @!P3 LEA.HI.X R23, R21, R9, R18, 0x1, P5 ;  /* 0x000000091517b211 */ /* 0x000fe200028f0c12 */
[----:B------:R-:W-:Y:S01]  /*4ca0*/  @!P2 IMAD.X R21, R2, 0x1, R119, P0 ;  /* 0x000000010215a824 */ /* 0x000fe200000e0677 */
[----:B------:R-:W-:Y:S01]  /*4cb0*/  @!P1 IADD3 R18, P0, R15, R140, RZ ;  /* 0x0000008c0f129210 */ /* 0x000fe20007f1e0ff */
[----:B------:R-:W2:Y:S01]  /*4cc0*/  @!P2 LDC.64 R8, c[0x0][0x218] ;  /* 0x00008600ff08ab82 */ /* 0x000ea20000000a00 */
[C---:B----4-:R-:W-:Y:S01]  /*4cd0*/  @!P2 LEA R26, P5, R20.reuse, R6, 0x1 ;  /* 0x00000006141aa211 */ /* 0x050fe200078a08ff */
[----:B------:R-:W-:Y:S01]  /*4ce0*/  @!PT LDS RZ, [RZ] ;  /* 0x00000000fffff984 */ /* 0x000fe20000000800 */
[----:B------:R-:W-:Y:S01]  /*4cf0*/  @!PT LDS RZ, [RZ] ;  /* 0x00000000fffff984 */ /* 0x000fe20000000800 */
[----:B------:R-:W-:Y:S01]  /*4d00*/  @!PT LDS RZ, [RZ] ;  /* 0x00000000fffff984 */ /* 0x000fe20000000800 */
[----:B------:R4:W-:Y:S03]  /*4d10*/  @!P3 LDGSTS.E.BYPASS.LTC128B.128 [R180+0x3000], desc[UR12][R22.64] ;  /* 0x0300000016b4bfae */ /* 0x0009e6000b901d4c */
[----:B------:R-:W-:Y:S01]  /*4d20*/  @!P2 LEA.HI.X R27, R20, R7, R21, 0x1, P5 ;  /* 0x00000007141ba211 */ /* 0x000fe200028f0c15 */
[----:B------:R-:W-:Y:S01]  /*4d30*/  @!P1 IMAD.X R21, R2, 0x1, R119, P0 ;  /* 0x0000000102159824 */ /* 0x000fe200000e0677 */
[----:B------:R-:W-:Y:S01]  /*4d40*/  IADD3 R25, P5, R175, R15, RZ ;  /* 0x0000000faf197210 */ /* 0x000fe20007fbe0ff */
[----:B------:R-:W3:Y:S01]  /*4d50*/  @!P1 LDC.64 R6, c[0x0][0x218] ;  /* 0x00008600ff069b82 */ /* 0x000ee20000000a00 */
[C---:B-----5:R-:W-:Y:S01]  /*4d60*/  @!P1 LEA R20, P0, R18.reuse, R4, 0x1 ;  /* 0x0000000412149211 */ /* 0x060fe200078008ff */
[----:B------:R2:W-:Y:S03]  /*4d70*/  @P2 STS.128 [R180+0x5000], RZ ;  /* 0x005000ffb4002388 */ /* 0x0005e60000000c00 */
[----:B------:R-:W-:Y:S01]  /*4d80*/  @!P1 LEA.HI.X R21, R18, R5, R21, 0x1, P0 ;  /* 0x0000000512159211 */ /* 0x000fe200000f0c15 */
[----:B------:R-:W-:Y:S01]  /*4d90*/  IMAD.X R18, R174, 0x1, R2, P5 ;  /* 0x00000001ae127824 */ /* 0x000fe200028e0602 */
[----:B------:R-:W-:Y:S01]  /*4da0*/  @!P3 IADD3 R29, P0, R25, R140, RZ ;  /* 0x0000008c191db210 */ /* 0x000fe20007f1e0ff */
[----:B------:R-:W5:Y:S01]  /*4db0*/  @!P3 LDC.64 R4, c[0x0][0x218] ;  /* 0x00008600ff04bb82 */ /* 0x000f620000000a00 */
[----:B------:R-:W-:Y:S01]  /*4dc0*/  @!PT LDS RZ, [RZ] ;  /* 0x00000000fffff984 */ /* 0x000fe20000000800 */
[----:B------:R-:W-:Y:S01]  /*4dd0*/  @!PT LDS RZ, [RZ] ;  /* 0x00000000fffff984 */ /* 0x000fe20000000800 */
[----:B------:R-:W-:Y:S01]  /*4de0*/  @!PT LDS RZ, [RZ] ;  /* 0x00000000fffff984 */ /* 0x000fe20000000800 */
[----:B------:R4:W-:Y:S02]  /*4df0*/  @!P2 LDGSTS.E.BYPASS.LTC128B.128 [R180+0x5000], desc[UR12][R26.64+0x40] ;  /* 0x050000401ab4afae */ /* 0x0009e4000b901d4c */
[----:B-1----:R-:W-:Y:S01]  /*4e00*/  @!P3 LEA R28, P5, R29, R10, 0x1 ;  /* 0x0000000a1d1cb211 */ /* 0x002fe200078a08ff */
[C-C-:B------:R-:W-:Y:S01]  /*4e10*/  @!P3 IMAD.X R24, R18.reuse, 0x1, R119.reuse, P0 ;  /* 0x000000011218b824 */ /* 0x140fe200000e0677 */
[----:B------:R-:W-:Y:S01]  /*4e20*/  @!P2 IADD3 R10, P0, R25, R140, RZ ;  /* 0x0000008c190aa210 */ /* 0x000fe20007f1e0ff */
[----:B------:R1:W-:Y:S03]  /*4e30*/  @P1 STS.128 [R180+0x7000], RZ ;  /* 0x007000ffb4001388 */ /* 0x0003e60000000c00 */
[----:B------:R-:W-:Y:S01]  /*4e40*/  @!P3 LEA.HI.X R29, R29, R11, R24, 0x1, P5 ;  /* 0x0000000b1d1db211 */ /* 0x000fe200028f0c18 */
[----:B------:R-:W-:Y:S01]  /*4e50*/  @!P2 IMAD.X R11, R18, 0x1, R119, P0 ;  /* 0x00000001120ba824 */ /* 0x000fe200000e0677 */
[----:B--2---:R-:W-:Y:S01]  /*4e60*/  @!P2 LEA R30, P5, R10, R8, 0x1 ;  /* 0x000000080a1ea211 */ /* 0x004fe200078a08ff */
[----:B------:R-:W-:Y:S01]  /*4e70*/  @!PT LDS RZ, [RZ] ;  /* 0x00000000fffff984 */ /* 0x000fe20000000800 */
[----:B------:R-:W-:Y:S01]  /*4e80*/  @!PT LDS RZ, [RZ] ;  /* 0x00000000fffff984 */ /* 0x000fe20000000800 */
[----:B------:R-:W-:Y:S01]  /*4e90*/  @!PT LDS RZ, [RZ] ;  /* 0x00000000fffff984 */ /* 0x000fe20000000800 */
[----:B------:R2:W-:Y:S01]  /*4ea0*/  @!P1 LDGSTS.E.BYPASS.LTC128B.128 [R180+0x7000], desc[UR12][R20.64+0x80] ;  /* 0x0700008014b49fae */ /* 0x0005e2000b901d4c */
[----:B------:R-:W-:-:S02]  /*4eb0*/  @!P1 IADD3 R8, P0, R25, R140, RZ ;  /* 0x0000008c19089210 */ /* 0x000fc40007f1e0ff */
[----:B------:R-:W-:Y:S01]  /*4ec0*/  @!P2 LEA.HI.X R31, R10, R9, R11, 0x1, P5 ;  /* 0x000000090a1fa211 */ /* 0x000fe200028f0c0b */
[----:B------:R1:W-:Y:S01]  /*4ed0*/  @P3 STS.128 [R180+0x3800], RZ ;  /* 0x003800ffb4003388 */ /* 0x0003e20000000c00 */
[----:B------:R-:W4:Y:S01]  /*4ee0*/  @!P2 LDC.64 R10, c[0x0][0x218] ;  /* 0x00008600ff0aab82 */ /* 0x000f220000000a00 */
[----:B------:R-:W-:Y:S01]  /*4ef0*/  @!P1 IMAD.X R9, R18, 0x1, R119, P0 ;  /* 0x0000000112099824 */ /* 0x000fe200000e0677 */
[C---:B---3--:R-:W-:Y:S01]  /*4f00*/  @!P1 LEA R42, P0, R8.reuse, R6, 0x1 ;  /* 0x00000006082a9211 */ /* 0x048fe200078008ff */
[----:B------:R-:W-:Y:S01]  /*4f10*/  @!PT LDS RZ, [RZ] ;  /* 0x00000000fffff984 */ /* 0x000fe20000000800 */
[----:B------:R-:W-:Y:S01]  /*4f20*/  @!PT LDS RZ, [RZ] ;  /* 0x00000000fffff984 */ /* 0x000fe20000000800 */
[----:B------:R-:W-:Y:S01]  /*4f30*/  @!PT LDS RZ, [RZ] ;  /* 0x00000000fffff984 */ /* 0x000fe20000000800 */
[----:B------:R1:W-:Y:S03]  /*4f40*/  @!P3 LDGSTS.E.BYPASS.LTC128B.128 [R180+0x3800], desc[UR12][R28.64] ;  /* 0x038000001cb4bfae */ /* 0x0003e6000b901d4c */
[----:B------:R-:W-:Y:S01]  /*4f50*/  @!P1 LEA.HI.X R43, R8, R7, R9, 0x1, P0 ;  /* 0x00000007082b9211 */ /* 0x000fe200000f0c09 */
[----:B------:R1:W-:Y:S01]  /*4f60*/  @P2 STS.128 [R180+0x5800], RZ ;  /* 0x005800ffb4002388 */ /* 0x0003e20000000c00 */
[----:B------:R-:W-:Y:S01]  /*4f70*/  IADD3 R25, P0, R175, R25, RZ ;  /* 0x00000019af197210 */ /* 0x000fe20007f1e0ff */
[----:B------:R-:W3:Y:S02]  /*4f80*/  @!P1 LDC.64 R8, c[0x0][0x218] ;  /* 0x00008600ff089b82 */ /* 0x000ee40000000a00 */
        /* <DEDUP_REMOVED lines=8> */
[----:B------:R-:W2:Y:S02]  /*5010*/  @!P3 LDC.64 R6, c[0x0][0x218] ;  /* 0x00008600ff06bb82 */ /* 0x000ea40000000a00 */
[--C-:B------:R-:W-:Y:S01]  /*5020*/  @!P3 IMAD.X R32, R18, 0x1, R119.reuse, P0 ;  /* 0x000000011220b824 */ /* 0x100fe200000e0677 */
[C---:B-----5:R-:W-:Y:S01]  /*5030*/  @!P3 LEA R52, P0, R24.reuse, R4, 0x1 ;  /* 0x000000041834b211 */ /* 0x060fe200078008ff */
[----:B------:R-:W-:Y:S01]  /*5040*/  @!PT LDS RZ, [RZ] ;  /* 0x00000000fffff984 */ /* 0x000fe20000000800 */
[----:B------:R-:W-:Y:S01]  /*5050*/  @!PT LDS RZ, [RZ] ;  /* 0x00000000fffff984 */ /* 0x000fe20000000800 */
[----:B------:R-:W-:Y:S01]  /*5060*/  @!PT LDS RZ, [RZ] ;  /* 0x00000000fffff984 */ /* 0x000fe20000000800 */
[----:B------:R1:W-:Y:S03]  /*5070*/  @!P1 LDGSTS.E.BYPASS.LTC128B.128 [R180+0x7800], desc[UR12][R42.64+0x80] ;  /* 0x078000802ab49fae */ /* 0x0003e6000b901d4c */
[----:B------:R-:W-:Y:S01]  /*5080*/  @!P3 LEA.HI.X R53, R24, R5, R32, 0x1, P0 ;  /* 0x000000051835b211 */ /* 0x000fe200000f0c20 */
[----:B------:R-:W-:Y:S01]  /*5090*/  @!P2 IMAD.X R32, R18, 0x1, R119, P5 ;  /* 0x000000011220a824 */ /* 0x000fe200028e0677 */
[----:B------:R-:W5:Y:S01]  /*50a0*/  @!P2 LDC.64 R4, c[0x0][0x218] ;  /* 0x00008600ff04ab82 */ /* 0x000f620000000a00 */
[----:B----4-:R-:W-:Y:S01]  /*50b0*/  @!P2 LEA R22, P5, R33, R10, 0x1 ;  /* 0x0000000a2116a211 */ /* 0x010fe200078a08ff */
        /* <DEDUP_REMOVED lines=9> */
[----:B---3--:R-:W-:Y:S01]  /*5150*/  @!P1 LEA R26, P0, R24, R8, 0x1 ;  /* 0x00000008181a9211 */ /* 0x008fe200078008ff */
        /* <DEDUP_REMOVED lines=10> */
[----:B--2---:R-:W-:Y:S01]  /*5200*/  @!P3 LEA R20, P5, R8, R6, 0x1 ;  /* 0x000000060814b211 */ /* 0x004fe200078a08ff */
[----:B------:R1:W-:Y:S02]  /*5210*/  @P1 STS.128 [R180+0x8000], RZ ;  /* 0x008000ffb4001388 */ /* 0x0003e40000000c00 */
[----:B------:R-:W-:Y:S01]  /*5220*/  @!P2 IMAD.X R6, R18, 0x1, R119, P0 ;  /* 0x000000011206a824 */ /* 0x000fe200000e0677 */
[----:B------:R-:W-:Y:S01]  /*5230*/  @!P3 LEA.HI.X R21, R8, R7, R10, 0x1, P5 ;  /* 0x000000070815b211 */ /* 0x000fe200028f0c0a */
[----:B------:R-:W-:Y:S01]  /*5240*/  @!PT LDS RZ, [RZ] ;  /* 0x00000000fffff984 */ /* 0x000fe20000000800 */
[----:B------:R-:W-:Y:S01]  /*5250*/  @!PT LDS RZ, [RZ] ;  /* 0x00000000fffff984 */ /* 0x000fe20000000800 */
[----:B------:R-:W-:Y:S01]  /*5260*/  @!PT LDS RZ, [RZ] ;  /* 0x00000000fffff984 */ /* 0x000fe20000000800 */
[----:B------:R1:W-:Y:S01]  /*5270*/  @!P1 LDGSTS.E.BYPASS.LTC128B.128 [R180+0x8000], desc[UR12][R26.64+0x80] ;  /* 0x080000801ab49fae */ /* 0x0003e2000b901d4c */
[----:B-----5:R-:W-:-:S03]  /*5280*/  @!P2 LEA R4, P0, R9, R4, 0x1 ;  /* 0x000000040904a211 */ /* 0x020fc600078008ff */
        /* <DEDUP_REMOVED lines=16> */
[----:B-1----:R-:W-:-:S04]  /*5390*/  LEA R4, P0, R25, UR8, 0x1 ;  /* 0x0000000819047c11 */ /* 0x002fc8000f8008ff */
[----:B------:R-:W-:-:S05]  /*53a0*/  LEA.HI.X R5, R25, UR9, R18, 0x1, P0 ;  /* 0x0000000919057c11 */ /* 0x000fca00080f0c12 */
[----:B------:R-:W-:Y:S01]  /*53b0*/  @!PT LDS RZ, [RZ] ;  /* 0x00000000fffff984 */ /* 0x000fe20000000800 */
[----:B------:R-:W-:Y:S01]  /*53c0*/  @!PT LDS RZ, [RZ] ;  /* 0x00000000fffff984 */ /* 0x000fe20000000800 */
[----:B------:R-:W-:Y:S01]  /*53d0*/  @!PT LDS RZ, [RZ] ;  /* 0x00000000fffff984 */ /* 0x000fe20000000800 */
[----:B------:R2:W-:Y:S04]  /*53e0*/  LDGSTS.E.BYPASS.LTC128B.128 [R180+0x8800], desc[UR12][R4.64+0x80] ;  /* 0x0880008004b47fae */ /* 0x0005e8000b901d4c */
.L_x_786:
[----:B------:R-:W-:Y:S05]  /*53f0*/  BSYNC B0 ;  /* 0x0000000000007941 */ /* 0x000fea0003800000 */
.L_x_785:
[----:B------:R-:W0:Y:S01]  /*5400*/  LDGDEPBAR ;  /* 0x00000000000079af */ /* 0x000e220000000000 */
[----:B------:R-:W-:-:S04]  /*5410*/  IADD3 R140, P0, R15, R140, RZ ;  /* 0x0000008c0f8c7210 */ /* 0x000fc80007f1e0ff */
[----:B------:R-:W-:-:S09]  /*5420*/  IADD3.X R119, R2, R119, RZ, P0, !PT ;  /* 0x0000007702777210 */ /* 0x000fd200007fe4ff */
.L_x_782:
[----:B------:R-:W-:Y:S01]  /*5430*/  IMAD.IADD R2, R0, 0x1, R19 ;  /* 0x0000000100027824 */ /* 0x000fe200078e0213 */
[----:B------:R-:W-:Y:S01]  /*5440*/  ULDC UR11, c[0x0][0x2ec] ;  /* 0x0000bb00000b7ab9 */ /* 0x000fe20000000800 */
[----:B------:R-:W-:Y:S01]  /*5450*/  LEA R168, R168, UR4, 0x1 ;  /* 0x00000004a8a87c11 */ /* 0x000fe2000f8e08ff */
[----:B------:R-:W-:Y:S01]  /*5460*/  ULDC.64 UR8, c[0x0][0x218] ;  /* 0x0000860000087ab9 */ /* 0x000fe20000000a00 */
[C---:B-12---:R-:W-:Y:S02]  /*5470*/  VIADD R4, R2.reuse, 0x1 ;  /* 0x0000000102047836 */ /* 0x046fe40000000000 */
[C---:B------:R-:W-:Y:S01]  /*5480*/  VIADD R0, R2.reuse, 0x8 ;  /* 0x0000000802007836 */ /* 0x040fe20000000000 */
[----:B------:R-:W-:Y:S01]  /*5490*/  LDSM.16.MT88.4 R92, [R168+0xb000] ;  /* 0x00b00000a85c783b */ /* 0x000fe20000004200 */
[----:B------:R-:W-:Y:S01]  /*54a0*/  VIADD R5, R2, 0x10 ;  /* 0x0000001002057836 */ /* 0x000fe20000000000 */
[-C--:B------:R-:W-:Y:S01]  /*54b0*/  ISETP.GE.AND P2, PT, R4, R142.reuse, PT ;  /* 0x0000008e0400720c */ /* 0x080fe20003f46270 */
[----:B------:R-:W-:Y:S01]  /*54c0*/  VIADD R7, R2, 0x29 ;  /* 0x0000002902077836 */ /* 0x000fe20000000000 */
[-C--:B------:R-:W-:Y:S01]  /*54d0*/  ISETP.GE.AND P1, PT, R4, R141.reuse, PT ;  /* 0x0000008d0400720c */ /* 0x080fe20003f26270 */
[----:B------:R-:W-:Y:S01]  /*54e0*/  VIADD R4, R2, 0x9 ;  /* 0x0000000902047836 */ /* 0x000fe20000000000 */
[-C--:B------:R-:W-:Y:S01]  /*54f0*/  ISETP.GE.AND P0, PT, R0, R142.reuse, PT ;  /* 0x0000008e0000720c */ /* 0x080fe20003f06270 */
[----:B------:R-:W-:Y:S01]  /*5500*/  VIADD R15, R2, 0x68 ;  /* 0x00000068020f7836 */ /* 0x000fe20000000000 */
[-C--:B------:R-:W-:Y:S01]  /*5510*/  ISETP.GE.AND P3, PT, R0, R141.reuse, PT ;  /* 0x0000008d0000720c */ /* 0x080fe20003f66270 */
[C---:B------:R-:W-:Y:S01]  /*5520*/  VIADD R19, R2.reuse, 0x61 ;  /* 0x0000006102137836 */ /* 0x040fe20000000000 */
[----:B------:R-:W-:Y:S01]  /*5530*/  FSEL R0, R77, -INF , !P2 ;  /* 0xff8000004d007808 */ /* 0x000fe20005000000 */
[----:B------:R-:W-:Y:S01]  /*5540*/  VIADD R11, R2, 0x69 ;  /* 0x00000069020b7836 */ /* 0x000fe20000000000 */
[C---:B------:R-:W-:Y:S01]  /*5550*/  ISETP.GE.AND P5, PT, R4.reuse, R142, PT ;  /* 0x0000008e0400720c */ /* 0x040fe20003fa6270 */
[----:B------:R-:W-:Y:S01]  /*5560*/  IMAD R116, R3, 0x2, R168 ;  /* 0x0000000203747824 */ /* 0x000fe200078e02a8 */
[----:B------:R-:W-:Y:S01]  /*5570*/  ISETP.GE.AND P2, PT, R4, R141, PT ;  /* 0x0000008d0400720c */ /* 0x000fe20003f46270 */
[----:B------:R-:W-:Y:S01]  /*5580*/  VIADD R4, R2, 0x11 ;  /* 0x0000001102047836 */ /* 0x000fe20000000000 */
[----:B------:R-:W-:Y:S01]  /*5590*/  FSEL R18, R79, -INF , !P1 ;  /* 0xff8000004f127808 */ /* 0x000fe20004800000 */
[----:B------:R-:W-:Y:S01]  /*55a0*/  LDSM.16.MT88.4 R108, [R168+0x9000] ;  /* 0x00900000a86c783b */ /* 0x000fe20000004200 */
[----:B------:R-:W-:-:S02]  /*55b0*/  FSEL R84, R84, -INF , !P0 ;  /* 0xff80000054547808 */ /* 0x000fc40004000000 */
[CC--:B------:R-:W-:Y:S01]  /*55c0*/  ISETP.GE.AND P1, PT, R5.reuse, R142.reuse, PT ;  /* 0x0000008e0500720c */ /* 0x0c0fe20003f26270 */
[----:B------:R-:W-:Y:S01]  /*55d0*/  LDSM.16.MT88.4 R100, [R116+0x9000] ;  /* 0x009000007464783b */ /* 0x000fe20000004200 */
        /* <DEDUP_REMOVED lines=25> */
[----:B------:R-:W-:Y:S02]  /*5770*/  ISETP.GE.AND P0, PT, R4, R141, PT ;  /* 0x0000008d0400720c */ /* 0x000fe40003f06270 */
[----:B------:R-:W-:Y:S02]  /*5780*/  FSEL R4, R75, -INF , !P3 ;  /* 0xff8000004b047808 */ /* 0x000fe40005800000 */
[----:B------:R-:W-:Y:S02]  /*5790*/  FSEL R22, R68, -INF , !P5 ;  /* 0xff80000044167808 */ /* 0x000fe40006800000 */
[----:B------:R-:W-:-:S02]  /*57a0*/  ISETP.GE.AND P3, PT, R5, R142, PT ;  /* 0x0000008e0500720c */ /* 0x000fc40003f66270 */
[-C--:B------:R-:W-:Y:S01]  /*57b0*/  ISETP.GE.AND P5, PT, R5, R141.reuse, PT ;  /* 0x0000008d0500720c */ /* 0x080fe20003fa6270 */
[----:B------:R-:W-:Y:S01]  /*57c0*/  VIADD R5, R2, 0x30 ;  /* 0x0000003002057836 */ /* 0x000fe20000000000 */
[----:B------:R-:W-:Y:S02]  /*57d0*/  FSEL R214, R64, -INF , !P3 ;  /* 0xff80000040d67808 */ /* 0x000fe40005800000 */
[----:B------:R-:W-:Y:S02]  /*57e0*/  FSEL R20, R70, -INF , !P2 ;  /* 0xff80000046147808 */ /* 0x000fe40005000000 */
[----:B------:R-:W-:Y:S02]  /*57f0*/  ISETP.GE.AND P3, PT, R5, R141, PT ;  /* 0x0000008d0500720c */ /* 0x000fe40003f66270 */
[----:B------:R-:W-:Y:S02]  /*5800*/  FSEL R24, R69, -INF , !P1 ;  /* 0xff80000045187808 */ /* 0x000fe40004800000 */
[----:B------:R-:W-:-:S02]  /*5810*/  FSEL R136, R60, -INF , !P3 ;  /* 0xff8000003c887808 */ /* 0x000fc40005800000 */
[CC--:B------:R-:W-:Y:S02]  /*5820*/  ISETP.GE.AND P3, PT, R2.reuse, R142.reuse, PT ;  /* 0x0000008e0200720c */ /* 0x0c0fe40003f66270 */
[CC--:B------:R-:W-:Y:S02]  /*5830*/  ISETP.GE.AND P2, PT, R7.reuse, R142.reuse, PT ;  /* 0x0000008e0700720c */ /* 0x0c0fe40003f46270 */
[----:B------:R-:W-:Y:S01]  /*5840*/  ISETP.GE.AND P1, PT, R7, R141, PT ;  /* 0x0000008d0700720c */ /* 0x000fe20003f26270 */
[C---:B------:R-:W-:Y:S01]  /*5850*/  VIADD R7, R2.reuse, 0x31 ;  /* 0x0000003102077836 */ /* 0x040fe20000000000 */
[----:B------:R-:W-:Y:S02]  /*5860*/  FSEL R26, R71, -INF , !P0 ;  /* 0xff800000471a7808 */ /* 0x000fe40004000000 */
[----:B------:R-:W-:Y:S01]  /*5870*/  ISETP.GE.AND P0, PT, R5, R142, PT ;  /* 0x0000008e0500720c */ /* 0x000fe20003f06270 */
[----:B------:R-:W-:Y:S01]  /*5880*/  VIADD R5, R2, 0x38 ;  /* 0x0000003802057836 */ /* 0x000fe20000000000 */
[----:B------:R-:W-:-:S02]  /*5890*/  FSEL R76, R76, -INF , !P3 ;  /* 0xff8000004c4c7808 */ /* 0x000fc40005800000 */
[----:B------:R-:W-:Y:S02]  /*58a0*/  FSEL R212, R66, -INF , !P5 ;  /* 0xff80000042d47808 */ /* 0x000fe40006800000 */
[----:B------:R-:W-:Y:S02]  /*58b0*/  FSEL R216, R65, -INF , !P2 ;  /* 0xff80000041d87808 */ /* 0x000fe40005000000 */
[C---:B------:R-:W-:Y:S02]  /*58c0*/  ISETP.GE.AND P5, PT, R7.reuse, R142, PT ;  /* 0x0000008e0700720c */ /* 0x040fe40003fa6270 */
[----:B------:R-:W-:Y:S01]  /*58d0*/  ISETP.GE.AND P2, PT, R7, R141, PT ;  /* 0x0000008d0700720c */ /* 0x000fe20003f46270 */
[----:B------:R-:W-:Y:S01]  /*58e0*/  VIADD R7, R2, 0x40 ;  /* 0x0000004002077836 */ /* 0x000fe20000000000 */
[----:B------:R-:W-:Y:S02]  /*58f0*/  FSEL R210, R67, -INF , !P1 ;  /* 0xff80000043d27808 */ /* 0x000fe40004800000 */
[----:B------:R-:W-:-:S02]  /*5900*/  FSEL R144, R144, -INF , !P0 ;  /* 0xff80000090907808 */ /* 0x000fc40004000000 */
[C---:B------:R-:W-:Y:S02]  /*5910*/  ISETP.GE.AND P1, PT, R5.reuse, R142, PT ;  /* 0x0000008e0500720c */ /* 0x040fe40003f26270 */
[----:B------:R-:W-:Y:S01]  /*5920*/  ISETP.GE.AND P0, PT, R5, R141, PT ;  /* 0x0000008d0500720c */ /* 0x000fe20003f06270 */
[----:B------:R-:W-:Y:S01]  /*5930*/  VIADD R5, R2, 0x39 ;  /* 0x0000003902057836 */ /* 0x000fe20000000000 */
[----:B------:R-:W-:Y:S02]  /*5940*/  FMNMX.FTZ R9, R76, R0, !PT ;  /* 0x000000004c097209 */ /* 0x000fe40007810000 */
[----:B------:R-:W-:Y:S02]  /*5950*/  FSEL R54, R56, -INF , !P1 ;  /* 0xff80000038367808 */ /* 0x000fe40004800000 */
[----:B------:R-:W-:Y:S02]  /*5960*/  FMNMX.FTZ R9, R84, R9, !PT ;  /* 0x0000000954097209 */ /* 0x000fe40007810000 */
[----:B------:R-:W-:-:S02]  /*5970*/  FSEL R208, R208, -INF , !P5 ;  /* 0xff800000d0d07808 */ /* 0x000fc40006800000 */
[----:B------:R-:W-:Y:S02]  /*5980*/  FSEL R204, R204, -INF , !P2 ;  /* 0xff800000cccc7808 */ /* 0x000fe40005000000 */
[CC--:B------:R-:W-:Y:S02]  /*5990*/  ISETP.GE.AND P1, PT, R7.reuse, R142.reuse, PT ;  /* 0x0000008e0700720c */ /* 0x0c0fe40003f26270 */
[-C--:B------:R-:W-:Y:S01]  /*59a0*/  ISETP.GE.AND P3, PT, R7, R141.reuse, PT ;  /* 0x0000008d0700720c */ /* 0x080fe20003f66270 */
[C---:B------:R-:W-:Y:S01]  /*59b0*/  VIADD R7, R2.reuse, 0x48 ;  /* 0x0000004802077836 */ /* 0x040fe20000000000 */
[C---:B------:R-:W-:Y:S02]  /*59c0*/  ISETP.GE.AND P5, PT, R5.reuse, R142, PT ;  /* 0x0000008e0500720c */ /* 0x040fe40003fa6270 */
[----:B------:R-:W-:Y:S01]  /*59d0*/  ISETP.GE.AND P2, PT, R5, R141, PT ;  /* 0x0000008d0500720c */ /* 0x000fe20003f46270 */
[----:B------:R-:W-:Y:S01]  /*59e0*/  VIADD R5, R2, 0x41 ;  /* 0x0000004102057836 */ /* 0x000fe20000000000 */
[----:B------:R-:W-:-:S02]  /*59f0*/  FMNMX.FTZ R9, R28, R9, !PT ;  /* 0x000000091c097209 */ /* 0x000fc40007810000 */
[----:B------:R-:W-:Y:S02]  /*5a00*/  FSEL R202, R202, -INF , !P2 ;  /* 0xff800000caca7808 */ /* 0x000fe40005000000 */
[----:B------:R-:W-:Y:S02]  /*5a10*/  FSEL R190, R190, -INF , !P1 ;  /* 0xff800000bebe7808 */ /* 0x000fe40004800000 */
[----:B------:R-:W-:Y:S02]  /*5a20*/  FSEL R206, R206, -INF , !P5 ;  /* 0xff800000cece7808 */ /* 0x000fe40006800000 */
[C---:B------:R-:W-:Y:S02]  /*5a30*/  ISETP.GE.AND P2, PT, R7.reuse, R142, PT ;  /* 0x0000008e0700720c */ /* 0x040fe40003f46270 */
[-C--:B------:R-:W-:Y:S02]  /*5a40*/  ISETP.GE.AND P1, PT, R7, R141.reuse, PT ;  /* 0x0000008d0700720c */ /* 0x080fe40003f26270 */
[----:B------:R-:W-:-:S02]  /*5a50*/  ISETP.GE.AND P5, PT, R5, R141, PT ;  /* 0x0000008d0500720c */ /* 0x000fc40003fa6270 */
[----:B------:R-:W-:Y:S02]  /*5a60*/  FMNMX.FTZ R7, R86, R9, !PT ;  /* 0x0000000956077209 */ /* 0x000fe40007810000 */
[----:B------:R-:W-:Y:S02]  /*5a70*/  FSEL R196, R196, -INF , !P5 ;  /* 0xff800000c4c47808 */ /* 0x000fe40006800000 */
[----:B------:R-:W-:Y:S02]  /*5a80*/  FMNMX.FTZ R7, R30, R7, !PT ;  /* 0x000000071e077209 */ /* 0x000fe40007810000 */
[----:B------:R-:W-:Y:S02]  /*5a90*/  ISETP.GE.AND P5, PT, R2, R141, PT ;  /* 0x0000008d0200720c */ /* 0x000fe40003fa6270 */
[----:B------:R-:W-:Y:S01]  /*5aa0*/  FMNMX.FTZ R9, R72, R7, !PT ;  /* 0x0000000748097209 */ /* 0x000fe20007810000 */
[----:B------:R-:W-:Y:S01]  /*5ab0*/  VIADD R7, R2, 0x50 ;  /* 0x0000005002077836 */ /* 0x000fe20000000000 */
[----:B------:R-:W-:-:S02]  /*5ac0*/  FSEL R78, R78, -INF , !P5 ;  /* 0xff8000004e4e7808 */ /* 0x000fc40006800000 */
[----:B------:R-:W-:Y:S02]  /*5ad0*/  FMNMX.FTZ R9, R10, R9, !PT ;  /* 0x000000090a097209 */ /* 0x000fe40007810000 */
[----:B------:R-:W-:Y:S02]  /*5ae0*/  FMNMX.FTZ R21, R78, R18, !PT ;  /* 0x000000124e157209 */ /* 0x000fe40007810000 */
[----:B------:R-:W-:Y:S02]  /*5af0*/  FMNMX.FTZ R9, R22, R9, !PT ;  /* 0x0000000916097209 */ /* 0x000fe40007810000 */
[----:B------:R-:W-:Y:S02]  /*5b00*/  FMNMX.FTZ R21, R96, R21, !PT ;  /* 0x0000001560157209 */ /* 0x000fe40007810000 */
[----:B------:R-:W-:Y:S01]  /*5b10*/  FMNMX.FTZ R23, R24, R9, !PT ;  /* 0x0000000918177209 */ /* 0x000fe20007810000 */
[----:B------:R-:W-:Y:S01]  /*5b20*/  VIADD R9, R2, 0x70 ;  /* 0x0000007002097836 */ /* 0x000fe20000000000 */
        /* <DEDUP_REMOVED lines=9> */
[----:B------:R-:W-:Y:S02]  /*5bc0*/  FSEL R52, R57, -INF , !P0 ;  /* 0xff80000039347808 */ /* 0x000fe40004000000 */
[----:B------:R-:W-:Y:S01]  /*5bd0*/  ISETP.GE.AND P0, PT, R5, R142, PT ;  /* 0x0000008e0500720c */ /* 0x000fe20003f06270 */
[----:B------:R-:W-:Y:S01]  /*5be0*/  VIADD R5, R2, 0x49 ;  /* 0x0000004902057836 */ /* 0x000fe20000000000 */
[----:B------:R-:W-:Y:S02]  /*5bf0*/  FMNMX.FTZ R23, R54, R23, !PT ;  /* 0x0000001736177209 */ /* 0x000fe40007810000 */
[----:B------:R-:W-:-:S02]  /*5c00*/  FMNMX.FTZ R21, R20, R21, !PT ;  /* 0x0000001514157209 */ /* 0x000fc40007810000 */
[----:B------:R-:W-:Y:S02]  /*5c10*/  FMNMX.FTZ R23, R206, R23, !PT ;  /* 0x00000017ce177209 */ /* 0x000fe40007810000 */
[----:B------:R-:W-:Y:S02]  /*5c20*/  FSEL R188, R188, -INF , !P3 ;  /* 0xff800000bcbc7808 */ /* 0x000fe40005800000 */
[----:B------:R-:W-:Y:S02]  /*5c30*/  FSEL R200, R200, -INF , !P0 ;  /* 0xff800000c8c87808 */ /* 0x000fe40004000000 */
[----:B------:R-:W-:Y:S02]  /*5c40*/  FMNMX.FTZ R21, R26, R21, !PT ;  /* 0x000000151a157209 */ /* 0x000fe40007810000 */
[C---:B------:R-:W-:Y:S02]  /*5c50*/  ISETP.GE.AND P3, PT, R5.reuse, R142, PT ;  /* 0x0000008e0500720c */ /* 0x040fe40003f66270 */
[----:B------:R-:W-:Y:S01]  /*5c60*/  ISETP.GE.AND P0, PT, R5, R141, PT ;  /* 0x0000008d0500720c */ /* 0x000fe20003f06270 */
[----:B------:R-:W-:Y:S01]  /*5c70*/  VIADD R5, R2, 0x51 ;  /* 0x0000005102057836 */ /* 0x000fe20000000000 */
[----:B------:R-:W-:-:S02]  /*5c80*/  FMNMX.FTZ R23, R190, R23, !PT ;  /* 0x00000017be177209 */ /* 0x000fc40007810000 */
[----:B------:R-:W-:Y:S02]  /*5c90*/  FMNMX.FTZ R21, R212, R21, !PT ;  /* 0x00000015d4157209 */ /* 0x000fe40007810000 */
[----:B------:R-:W-:Y:S02]  /*5ca0*/  FSEL R164, R164, -INF , !P1 ;  /* 0xff800000a4a47808 */ /* 0x000fe40004800000 */
[----:B------:R-:W-:Y:S02]  /*5cb0*/  FSEL R198, R198, -INF , !P3 ;  /* 0xff800000c6c67808 */ /* 0x000fe40005800000 */
[----:B------:R-:W-:Y:S02]  /*5cc0*/  FSEL R166, R166, -INF , !P2 ;  /* 0xff800000a6a67808 */ /* 0x000fe40005000000 */
[C---:B------:R-:W-:Y:S02]  /*5cd0*/  ISETP.GE.AND P1, PT, R5.reuse, R142, PT ;  /* 0x0000008e0500720c */ /* 0x040fe40003f26270 */
[----:B------:R-:W-:Y:S01]  /*5ce0*/  ISETP.GE.AND P3, PT, R5, R141, PT ;  /* 0x0000008d0500720c */ /* 0x000fe20003f66270 */
[----:B------:R-:W-:Y:S01]  /*5cf0*/  VIADD R5, R2, 0x58 ;  /* 0x0000005802057836 */ /* 0x000fe20000000000 */
[----:B------:R-:W-:-:S02]  /*5d00*/  FMNMX.FTZ R23, R200, R23, !PT ;  /* 0x00000017c8177209 */ /* 0x000fc40007810000 */
[----:B------:R-:W-:Y:S02]  /*5d10*/  ISETP.GE.AND P2, PT, R7, R142, PT ;  /* 0x0000008e0700720c */ /* 0x000fe40003f46270 */
[----:B------:R-:W-:Y:S02]  /*5d20*/  FMNMX.FTZ R21, R210, R21, !PT ;  /* 0x00000015d2157209 */ /* 0x000fe40007810000 */
[----:B------:R-:W-:Y:S02]  /*5d30*/  FMNMX.FTZ R23, R166, R23, !PT ;  /* 0x00000017a6177209 */ /* 0x000fe40007810000 */
[----:B------:R-:W-:Y:S02]  /*5d40*/  FSEL R192, R192, -INF , !P0 ;  /* 0xff800000c0c07808 */ /* 0x000fe40004000000 */
[----:B------:R-:W-:Y:S02]  /*5d50*/  FSEL R160, R160, -INF , !P2 ;  /* 0xff800000a0a07808 */ /* 0x000fe40005000000 */
[----:B------:R-:W-:-:S02]  /*5d60*/  FMNMX.FTZ R21, R136, R21, !PT ;  /* 0x0000001588157209 */ /* 0x000fc40007810000 */
[C---:B------:R-:W-:Y:S02]  /*5d70*/  ISETP.GE.AND P0, PT, R5.reuse, R142, PT ;  /* 0x0000008e0500720c */ /* 0x040fe40003f06270 */
[-C--:B------:R-:W-:Y:S01]  /*5d80*/  ISETP.GE.AND P2, PT, R5, R141.reuse, PT ;  /* 0x0000008d0500720c */ /* 0x080fe20003f46270 */
[C---:B------:R-:W-:Y:S01]  /*5d90*/  VIADD R5, R2.reuse, 0x59 ;  /* 0x0000005902057836 */ /* 0x040fe20000000000 */
[----:B------:R-:W-:Y:S01]  /*5da0*/  ISETP.GE.AND P5, PT, R7, R141, PT ;  /* 0x0000008d0700720c */ /* 0x000fe20003fa6270 */
[----:B------:R-:W-:Y:S01]  /*5db0*/  VIADD R7, R2, 0x71 ;  /* 0x0000007102077836 */ /* 0x000fe20000000000 */
[----:B------:R-:W-:Y:S02]  /*5dc0*/  FMNMX.FTZ R23, R198, R23, !PT ;  /* 0x00000017c6177209 */ /* 0x000fe40007810000 */
[----:B------:R-:W-:Y:S02]  /*5dd0*/  FMNMX.FTZ R21, R204, R21, !PT ;  /* 0x00000015cc157209 */ /* 0x000fe40007810000 */
[----:B------:R-:W-:-:S02]  /*5de0*/  FSEL R152, R152, -INF , !P5 ;  /* 0xff80000098987808 */ /* 0x000fc40006800000 */
[----:B------:R-:W-:Y:S02]  /*5df0*/  FSEL R158, R158, -INF , !P1 ;  /* 0xff8000009e9e7808 */ /* 0x000fe40004800000 */
[C---:B------:R-:W-:Y:S02]  /*5e00*/  ISETP.GE.AND P5, PT, R5.reuse, R142, PT ;  /* 0x0000008e0500720c */ /* 0x040fe40003fa6270 */
[----:B------:R-:W-:Y:S01]  /*5e10*/  ISETP.GE.AND P1, PT, R5, R141, PT ;  /* 0x0000008d0500720c */ /* 0x000fe20003f26270 */
[----:B------:R-:W-:Y:S01]  /*5e20*/  VIADD R5, R2, 0x60 ;  /* 0x0000006002057836 */ /* 0x000fe20000000000 */
[----:B------:R-:W-:Y:S02]  /*5e30*/  FMNMX.FTZ R23, R160, R23, !PT ;  /* 0x00000017a0177209 */ /* 0x000fe40007810000 */
[----:B------:R-:W-:Y:S02]  /*5e40*/  FMNMX.FTZ R21, R52, R21, !PT ;  /* 0x0000001534157209 */ /* 0x000fe40007810000 */
[----:B------:R-:W-:-:S02]  /*5e50*/  FSEL R156, R156, -INF , !P0 ;  /* 0xff8000009c9c7808 */ /* 0x000fc40004000000 */
[----:B------:R-:W-:Y:S02]  /*5e60*/  FMNMX.FTZ R23, R158, R23, !PT ;  /* 0x000000179e177209 */ /* 0x000fe40007810000 */
[----:B------:R-:W-:Y:S02]  /*5e70*/  FSEL R150, R150, -INF , !P3 ;  /* 0xff80000096967808 */ /* 0x000fe40005800000 */
[----:B------:R-:W-:Y:S02]  /*5e80*/  FMNMX.FTZ R21, R202, R21, !PT ;  /* 0x00000015ca157209 */ /* 0x000fe40007810000 */
[----:B------:R-:W-:Y:S02]  /*5e90*/  ISETP.GE.AND P3, PT, R5, R142, PT ;  /* 0x0000008e0500720c */ /* 0x000fe40003f66270 */
[----:B------:R-:W-:Y:S02]  /*5ea0*/  FSEL R154, R154, -INF , !P5 ;  /* 0xff8000009a9a7808 */ /* 0x000fe40006800000 */
[----:B------:R-:W-:-:S02]  /*5eb0*/  FMNMX.FTZ R23, R156, R23, !PT ;  /* 0x000000179c177209 */ /* 0x000fc40007810000 */
[----:B------:R-:W-:Y:S02]  /*5ec0*/  FMNMX.FTZ R21, R188, R21, !PT ;  /* 0x00000015bc157209 */ /* 0x000fe40007810000 */
[----:B------:R-:W-:Y:S02]  /*5ed0*/  FSEL R130, R17, -INF , !P3 ;  /* 0xff80000011827808 */ /* 0x000fe40005800000 */
[----:B------:R-:W-:Y:S02]  /*5ee0*/  FSEL R148, R148, -INF , !P2 ;  /* 0xff80000094947808 */ /* 0x000fe40005000000 */
[-C--:B------:R-:W-:Y:S02]  /*5ef0*/  ISETP.GE.AND P3, PT, R15, R142.reuse, PT ;  /* 0x0000008e0f00720c */ /* 0x080fe40003f66270 */
[----:B------:R-:W-:Y:S02]  /*5f00*/  ISETP.GE.AND P2, PT, R19, R142, PT ;  /* 0x0000008e1300720c */ /* 0x000fe40003f46270 */
[----:B------:R-:W-:-:S02]  /*5f10*/  FMNMX.FTZ R17, R154, R23, !PT ;  /* 0x000000179a117209 */ /* 0x000fc40007810000 */
[----:B------:R-:W-:Y:S02]  /*5f20*/  FMNMX.FTZ R21, R196, R21, !PT ;  /* 0x00000015c4157209 */ /* 0x000fe40007810000 */
[----:B------:R-:W-:Y:S02]  /*5f30*/  FSEL R122, R122, -INF , !P3 ;  /* 0xff8000007a7a7808 */ /* 0x000fe40005800000 */
[----:B------:R-:W-:Y:S02]  /*5f40*/  FSEL R128, R16, -INF , !P2 ;  /* 0xff80000010807808 */ /* 0x000fe40005000000 */
[----:B------:R-:W-:Y:S02]  /*5f50*/  FMNMX.FTZ R17, R130, R17, !PT ;  /* 0x0000001182117209 */ /* 0x000fe40007810000 */
[----:B------:R-:W-:Y:S02]  /*5f60*/  ISETP.GE.AND P3, PT, R9, R142, PT ;  /* 0x0000008e0900720c */ /* 0x000fe40003f66270 */
[----:B------:R-:W-:-:S02]  /*5f70*/  FMNMX.FTZ R21, R164, R21, !PT ;  /* 0x00000015a4157209 */ /* 0x000fc40007810000 */
[----:B------:R-:W-:Y:S02]  /*5f80*/  ISETP.GE.AND P2, PT, R11, R142, PT ;  /* 0x0000008e0b00720c */ /* 0x000fe40003f46270 */
[----:B------:R-:W-:Y:S02]  /*5f90*/  FMNMX.FTZ R17, R128, R17, !PT ;  /* 0x0000001180117209 */ /* 0x000fe40007810000 */
[----:B------:R-:W-:Y:S02]  /*5fa0*/  FSEL R66, R13, -INF , !P3 ;  /* 0xff8000000d427808 */ /* 0x000fe40005800000 */
[----:B------:R-:W-:Y:S02]  /*5fb0*/  FMNMX.FTZ R13, R192, R21, !PT ;  /* 0x00000015c00d7209 */ /* 0x000fe40007810000 */
[----:B------:R-:W-:Y:S02]  /*5fc0*/  FSEL R120, R120, -INF , !P2 ;  /* 0xff80000078787808 */ /* 0x000fe40005000000 */
[----:B------:R-:W-:-:S02]  /*5fd0*/  FMNMX.FTZ R17, R122, R17, !PT ;  /* 0x000000117a117209 */ /* 0x000fc40007810000 */
[----:B------:R-:W-:Y:S02]  /*5fe0*/  FMNMX.FTZ R13, R152, R13, !PT ;  /* 0x0000000d980d7209 */ /* 0x000fe40007810000 */
[----:B------:R-:W-:Y:S01]  /*5ff0*/  ISETP.GE.AND P0, PT, R5, R141, PT ;  /* 0x0000008d0500720c */ /* 0x000fe20003f06270 */
[C---:B------:R-:W-:Y:S01]  /*6000*/  VIADD R5, R2.reuse, 0x78 ;  /* 0x0000007802057836 */ /* 0x040fe20000000000 */
[-C--:B------:R-:W-:Y:S01]  /*6010*/  ISETP.GE.AND P2, PT, R7, R142.reuse, PT ;  /* 0x0000008e0700720c */ /* 0x080fe20003f46270 */
[----:B------:R-:W-:Y:S01]  /*6020*/  VIADD R2, R2, 0x79 ;  /* 0x0000007902027836 */ /* 0x000fe20000000000 */
[----:B------:R-:W-:Y:S02]  /*6030*/  FMNMX.FTZ R17, R120, R17, !PT ;  /* 0x0000001178117209 */ /* 0x000fe40007810000 */
[----:B------:R-:W-:Y:S02]  /*6040*/  FMNMX.FTZ R13, R150, R13, !PT ;  /* 0x0000000d960d7209 */ /* 0x000fe40007810000 */
[----:B------:R-:W-:-:S02]  /*6050*/  ISETP.GE.AND P3, PT, R5, R142, PT ;  /* 0x0000008e0500720c */ /* 0x000fc40003f66270 */
[----:B------:R-:W-:Y:S02]  /*6060*/  FSEL R64, R12, -INF , !P2 ;  /* 0xff8000000c407808 */ /* 0x000fe40005000000 */
[----:B------:R-:W-:Y:S02]  /*6070*/  FMNMX.FTZ R17, R66, R17, !PT ;  /* 0x0000001142117209 */ /* 0x000fe40007810000 */
[----:B------:R-:W-:Y:S02]  /*6080*/  FSEL R58, R58, -INF , !P1 ;  /* 0xff8000003a3a7808 */ /* 0x000fe40004800000 */
[----:B------:R-:W-:Y:S02]  /*6090*/  FMNMX.FTZ R13, R148, R13, !PT ;  /* 0x0000000d940d7209 */ /* 0x000fe40007810000 */
[----:B------:R-:W-:Y:S02]  /*60a0*/  ISETP.GE.AND P2, PT, R2, R142, PT ;  /* 0x0000008e0200720c */ /* 0x000fe40003f46270 */
[----:B------:R-:W-:-:S02]  /*60b0*/  FSEL R62, R62, -INF , !P3 ;  /* 0xff8000003e3e7808 */ /* 0x000fc40005800000 */
[----:B------:R-:W-:Y:S02]  /*60c0*/  FMNMX.FTZ R17, R64, R17, !PT ;  /* 0x0000001140117209 */ /* 0x000fe40007810000 */
[----:B------:R-:W-:Y:S02]  /*60d0*/  ISETP.GE.AND P1, PT, R19, R141, PT ;  /* 0x0000008d1300720c */ /* 0x000fe40003f26270 */
[----:B------:R-:W-:Y:S02]  /*60e0*/  FSEL R50, R50, -INF , !P0 ;  /* 0xff80000032327808 */ /* 0x000fe40004000000 */
[----:B------:R-:W-:Y:S02]  /*60f0*/  FMNMX.FTZ R13, R58, R13, !PT ;  /* 0x0000000d3a0d7209 */ /* 0x000fe40007810000 */
[----:B------:R-:W-:Y:S02]  /*6100*/  FSEL R60, R14, -INF , !P2 ;  /* 0xff8000000e3c7808 */ /* 0x000fe40005000000 */
[----:B------:R-:W-:-:S02]  /*6110*/  FMNMX.FTZ R17, R62, R17, !PT ;  /* 0x000000113e117209 */ /* 0x000fc40007810000 */
[----:B------:R-:W-:Y:S02]  /*6120*/  ISETP.GE.AND P0, PT, R15, R141, PT ;  /* 0x0000008d0f00720c */ /* 0x000fe40003f06270 */
[----:B------:R-:W-:Y:S02]  /*6130*/  FSEL R48, R48, -INF , !P1 ;  /* 0xff80000030307808 */ /* 0x000fe40004800000 */
[----:B------:R-:W-:Y:S02]  /*6140*/  FMNMX.FTZ R15, R50, R13, !PT ;  /* 0x0000000d320f7209 */ /* 0x000fe40007810000 */
[----:B------:R-:W-:Y:S02]  /*6150*/  FMNMX.FTZ R12, R60, R17, !PT ;  /* 0x000000113c0c7209 */ /* 0x000fe40007810000 */
[----:B------:R-:W-:Y:S02]  /*6160*/  ISETP.GE.AND P1, PT, R11, R141, PT ;  /* 0x0000008d0b00720c */ /* 0x000fe40003f26270 */
[----:B------:R-:W-:Y:S01]  /*6170*/  FSEL R46, R46, -INF , !P0 ;  /* 0xff8000002e2e7808 */ /* 0x000fe20004000000 */
[----:B------:R-:W1:Y:S01]  /*6180*/  SHFL.BFLY PT, R13, R12, 0x2, 0x1f ;  /* 0x0c401f000c0d7f89 */ /* 0x000e6200000e0000 */
        /* <DEDUP_REMOVED lines=15> */
[----:B-1----:R-:W-:Y:S02]  /*6280*/  FMNMX.FTZ R13, R12, R13, !PT ;  /* 0x0000000d0c0d7209 */ /* 0x002fe40007810000 */
[----:B------:R-:W-:-:S03]  /*6290*/  FMNMX.FTZ R7, R34, R7, !PT ;  /* 0x0000000722077209 */ /* 0x000fc60007810000 */
[----:B------:R-:W1:Y:S04]  /*62a0*/  SHFL.BFLY PT, R2, R13, 0x1, 0x1f ;  /* 0x0c201f000d027f89 */ /* 0x000e6800000e0000 */
[----:B------:R-:W2:Y:S01]  /*62b0*/  SHFL.BFLY PT, R12, R7, 0x2, 0x1f ;  /* 0x0c401f00070c7f89 */ /* 0x000ea200000e0000 */
[----:B-1----:R-:W-:Y:S02]  /*62c0*/  FMNMX.FTZ R2, R13, R2, !PT ;  /* 0x000000020d027209 */ /* 0x002fe40007810000 */
[----:B--2---:R-:W-:-:S03]  /*62d0*/  FMNMX.FTZ R12, R7, R12, !PT ;  /* 0x0000000c070c7209 */ /* 0x004fc60007810000 */
[C---:B------:R-:W-:Y:S01]  /*62e0*/  FMUL.FTZ R49, R2.reuse, UR11 ;  /* 0x0000000b02317c20 */ /* 0x040fe20008410000 */
[----:B------:R-:W-:Y:S01]  /*62f0*/  FSETP.NEU.FTZ.AND P0, PT, R2, -INF , PT ;  /* 0xff8000000200780b */ /* 0x000fe20003f1d000 */
[----:B------:R-:W1:Y:S03]  /*6300*/  SHFL.BFLY PT, R5, R12, 0x1, 0x1f ;  /* 0x0c201f000c057f89 */ /* 0x000e6600000e0000 */
        /* <DEDUP_REMOVED lines=10> */
[----:B------:R-:W2:Y:S01]  /*63b0*/  LDSM.16.MT88.4 R84, [R116+0xb000] ;  /* 0x00b000007454783b */ /* 0x000ea20000004200 */
        /* <DEDUP_REMOVED lines=8> */
[----:B-1----:R-:W-:Y:S01]  /*6440*/  FMNMX.FTZ R0, R12, R5, !PT ;  /* 0x000000050c007209 */ /* 0x002fe20007810000 */
[--C-:B------:R-:W-:Y:S01]  /*6450*/  FFMA.FTZ R41, R206, UR11, -R49.reuse ;  /* 0x0000000bce297c23 */ /* 0x100fe20008010831 */
[----:B------:R-:W-:Y:S01]  /*6460*/  LDSM.16.MT88.4 R12, [R116+0x9400] ;  /* 0x00940000740c783b */ /* 0x000fe20000004200 */
[--C-:B------:R-:W-:Y:S01]  /*6470*/  FFMA.FTZ R190, R190, UR11, -R49.reuse ;  /* 0x0000000bbebe7c23 */ /* 0x100fe20008010831 */
        /* <DEDUP_REMOVED lines=8> */
[----:B------:R-:W-:Y:S01]  /*6500*/  FFMA.FTZ R158, R158, UR11, -R49 ;  /* 0x0000000b9e9e7c23 */ /* 0x000fe20008010831 */
[----:B---3--:R-:W-:Y:S01]  /*6510*/  F2FP.F16.F32.PACK_AB R68, R51, R146 ;  /* 0x000000923344723e */ /* 0x008fe200000000ff */
[----:B------:R-:W1:Y:S01]  /*6520*/  MUFU.EX2 R47, R47 ;  /* 0x0000002f002f7308 */ /* 0x000e620000000800 */
[--C-:B------:R-:W-:Y:S01]  /*6530*/  FFMA.FTZ R162, R78, UR11, -R31.reuse ;  /* 0x0000000b4ea27c23 */ /* 0x100fe2000801081f */
[--C-:B------:R-:W-:Y:S01]  /*6540*/  FFMA.FTZ R53, R18, UR11, -R31.reuse ;  /* 0x0000000b12357c23 */ /* 0x100fe2000801081f */
[--C-:B------:R-:W-:Y:S01]  /*6550*/  FFMA.FTZ R138, R96, UR11, -R31.reuse ;  /* 0x0000000b608a7c23 */ /* 0x100fe2000801081f */
[--C-:B------:R-:W-:Y:S01]  /*6560*/  FFMA.FTZ R37, R8, UR11, -R31.reuse ;  /* 0x0000000b08257c23 */ /* 0x100fe2000801081f */
[--C-:B------:R-:W-:Y:S01]  /*6570*/  FFMA.FTZ R42, R98, UR11, -R31.reuse ;  /* 0x0000000b622a7c23 */ /* 0x100fe2000801081f */
[----:B------:R-:W-:Y:S01]  /*6580*/  LDSM.16.MT88.4 R8, [R168+0xb400] ;  /* 0x00b40000a808783b */ /* 0x000fe20000004200 */
[--C-:B------:R-:W-:Y:S01]  /*6590*/  FFMA.FTZ R33, R6, UR11, -R31.reuse ;  /* 0x0000000b06217c23 */ /* 0x100fe2000801081f */
[----:B------:R-:W-:Y:S01]  /*65a0*/  MUFU.EX2 R162, R162 ;  /* 0x000000a200a27308 */ /* 0x000fe20000000800 */
[--C-:B------:R-:W-:Y:S01]  /*65b0*/  FFMA.FTZ R30, R74, UR11, -R31.reuse ;  /* 0x0000000b4a1e7c23 */ /* 0x100fe2000801081f */
[--C-:B------:R-:W-:Y:S01]  /*65c0*/  FFMA.FTZ R23, R4, UR11, -R31.reuse ;  /* 0x0000000b04177c23 */ /* 0x100fe2000801081f */
[----:B------:R-:W3:Y:S01]  /*65d0*/  LDSM.16.MT88.4 R76, [R168+0xd000] ;  /* 0x00d00000a84c783b */ /* 0x000ee20000004200 */
[--C-:B------:R-:W-:Y:S01]  /*65e0*/  FFMA.FTZ R27, R26, UR11, -R31.reuse ;  /* 0x0000000b1a1b7c23 */ /* 0x100fe2000801081f */
[--C-:B------:R-:W-:Y:S01]  /*65f0*/  FFMA.FTZ R20, R20, UR11, -R31.reuse ;  /* 0x0000000b14147c23 */ /* 0x100fe2000801081f */
[--C-:B------:R-:W-:Y:S01]  /*6600*/  FFMA.FTZ R26, R212, UR11, -R31.reuse ;  /* 0x0000000bd41a7c23 */ /* 0x100fe2000801081f */
[----:B------:R-:W4:Y:S01]  /*6610*/  LDSM.16.MT88.4 R16, [R168+0x9400] ;  /* 0x00940000a810783b */ /* 0x000f220000004200 */
[----:B------:R-:W5:Y:S01]  /*6620*/  MUFU.EX2 R53, R53 ;  /* 0x0000003500357308 */ /* 0x000f620000000800 */
[----:B-1----:R-:W-:Y:S01]  /*6630*/  F2FP.F16.F32.PACK_AB R70, R47, R56 ;  /* 0x000000382f46723e */ /* 0x002fe200000000ff */
        /* <DEDUP_REMOVED lines=9> */
[----:B------:R-:W-:Y:S01]  /*66d0*/  FFMA.FTZ R55, R192, UR11, -R31 ;  /* 0x0000000bc0377c23 */ /* 0x000fe2000801081f */
[--C-:B------:R-:W-:Y:S01]  /*66e0*/  FFMA.FTZ R156, R156, UR11, -R49.reuse ;  /* 0x0000000b9c9c7c23 */ /* 0x100fe20008010831 */
[----:B------:R-:W-:Y:S01]  /*66f0*/  FFMA.FTZ R63, R154, UR11, -R49 ;  /* 0x0000000b9a3f7c23 */ /* 0x000fe20008010831 */
[--C-:B------:R-:W-:Y:S01]  /*6700*/  FFMA.FTZ R152, R152, UR11, -R31.reuse ;  /* 0x0000000b98987c23 */ /* 0x100fe2000801081f */
[--C-:B------:R-:W-:Y:S01]  /*6710*/  FFMA.FTZ R67, R150, UR11, -R31.reuse ;  /* 0x0000000b96437c23 */ /* 0x100fe2000801081f */
[----:B------:R-:W1:Y:S01]  /*6720*/  MUFU.EX2 R37, R37 ;  /* 0x0000002500257308 */ /* 0x000e620000000800 */
[----:B-----5:R-:W-:Y:S01]  /*6730*/  F2FP.F16.F32.PACK_AB R69, R53, R162 ;  /* 0x000000a23545723e */ /* 0x020fe200000000ff */
[----:B------:R-:W-:Y:S01]  /*6740*/  FFMA.FTZ R148, R148, UR11, -R31 ;  /* 0x0000000b94947c23 */ /* 0x000fe2000801081f */
[----:B------:R-:W-:Y:S01]  /*6750*/  FADD.FTZ R53, R162, R53 ;  /* 0x00000035a2357221 */ /* 0x000fe20000010000 */
[--C-:B------:R-:W-:Y:S01]  /*6760*/  FFMA.FTZ R50, R50, UR11, -R31.reuse ;  /* 0x0000000b32327c23 */ /* 0x100fe2000801081f */
[----:B------:R-:W-:Y:S01]  /*6770*/  FFMA.FTZ R46, R46, UR11, -R31 ;  /* 0x0000000b2e2e7c23 */ /* 0x000fe2000801081f */
[--C-:B------:R-:W-:Y:S01]  /*6780*/  FFMA.FTZ R128, R128, UR11, -R49.reuse ;  /* 0x0000000b80807c23 */ /* 0x100fe20008010831 */
[--C-:B------:R-:W-:Y:S01]  /*6790*/  FFMA.FTZ R122, R122, UR11, -R49.reuse ;  /* 0x0000000b7a7a7c23 */ /* 0x100fe20008010831 */
[----:B------:R-:W-:Y:S01]  /*67a0*/  MUFU.EX2 R35, R35 ;  /* 0x0000002300237308 */ /* 0x000fe20000000800 */
[--C-:B------:R-:W-:Y:S01]  /*67b0*/  FFMA.FTZ R66, R66, UR11, -R49.reuse ;  /* 0x0000000b42427c23 */ /* 0x100fe20008010831 */
[--C-:B------:R-:W-:Y:S01]  /*67c0*/  FFMA.FTZ R64, R64, UR11, -R49.reuse ;  /* 0x0000000b40407c23 */ /* 0x100fe20008010831 */
[--C-:B------:R-:W-:Y:S01]  /*67d0*/  FFMA.FTZ R62, R62, UR11, -R49.reuse ;  /* 0x0000000b3e3e7c23 */ /* 0x100fe20008010831 */
[----:B------:R-:W-:Y:S01]  /*67e0*/  FFMA.FTZ R60, R60, UR11, -R49 ;  /* 0x0000000b3c3c7c23 */ /* 0x000fe20008010831 */
[--C-:B------:R-:W-:Y:S01]  /*67f0*/  FFMA.FTZ R40, R40, UR11, -R31.reuse ;  /* 0x0000000b28287c23 */ /* 0x100fe2000801081f */
[--C-:B------:R-:W-:Y:S01]  /*6800*/  FFMA.FTZ R38, R38, UR11, -R31.reuse ;  /* 0x0000000b26267c23 */ /* 0x100fe2000801081f */
[----:B------:R-:W-:Y:S01]  /*6810*/  FFMA.FTZ R36, R36, UR11, -R31 ;  /* 0x0000000b24247c23 */ /* 0x000fe2000801081f */
[----:B------:R-:W5:Y:S01]  /*6820*/  MUFU.EX2 R32, R32 ;  /* 0x0000002000207308 */ /* 0x000f620000000800 */
[----:B-1----:R-:W-:Y:S01]  /*6830*/  F2FP.F16.F32.PACK_AB R71, R37, R138 ;  /* 0x0000008a2547723e */ /* 0x002fe200000000ff */
[----:B------:R-:W-:Y:S01]  /*6840*/  FADD.FTZ R138, R138, R53 ;  /* 0x000000358a8a7221 */ /* 0x000fe20000010000 */
[--C-:B------:R-:W-:Y:S01]  /*6850*/  FFMA.FTZ R53, R48, UR11, -R31.reuse ;  /* 0x0000000b30357c23 */ /* 0x100fe2000801081f */
[----:B------:R-:W-:-:S02]  /*6860*/  FFMA.FTZ R34, R34, UR11, -R31 ;  /* 0x0000000b22227c23 */ /* 0x000fc4000801081f */
[----:B------:R-:W-:Y:S02]  /*6870*/  FADD.FTZ R37, R37, R138 ;  /* 0x0000008a25257221 */ /* 0x000fe40000010000 */
[C---:B------:R-:W-:Y:S01]  /*6880*/  HMMA.16816.F32 R96, R68.reuse, R92, RZ ;  /* 0x0000005c4460723c */ /* 0x040fe200000018ff */
[----:B------:R-:W-:Y:S05]  /*6890*/  MUFU.EX2 R29, R29 ;  /* 0x0000001d001d7308 */ /* 0x000fea0000000800 */
[----:B------:R-:W-:Y:S03]  /*68a0*/  HMMA.16816.F32 R92, R68, R94, RZ ;  /* 0x0000005e445c723c */ /* 0x000fe600000018ff */
[----:B------:R-:W1:Y:S01]  /*68b0*/  MUFU.EX2 R28, R28 ;  /* 0x0000001c001c7308 */ /* 0x000e620000000800 */
[----:B-----5:R-:W-:-:S02]  /*68c0*/  F2FP.F16.F32.PACK_AB R4, R32, R35 ;  /* 0x000000232004723e */ /* 0x020fc400000000ff */
[C---:B------:R-:W-:Y:S05]  /*68d0*/  HMMA.16816.F32 R104, R68.reuse, R100, RZ ;  /* 0x000000644468723c */ /* 0x040fea00000018ff */
[----:B------:R-:W-:Y:S01]  /*68e0*/  MUFU.EX2 R42, R42 ;  /* 0x0000002a002a7308 */ /* 0x000fe20000000800 */
[C---:B------:R-:W-:Y:S06]  /*68f0*/  HMMA.16816.F32 R100, R68.reuse, R102, RZ ;  /* 0x000000664464723c */ /* 0x040fec00000018ff */
[----:B------:R-:W-:Y:S01]  /*6900*/  HMMA.16816.F32 R112, R68, R108, RZ ;  /* 0x0000006c4470723c */ /* 0x000fe200000018ff */
[----:B------:R-:W5:Y:S01]  /*6910*/  MUFU.EX2 R33, R33 ;  /* 0x0000002100217308 */ /* 0x000f620000000800 */
[----:B-1----:R-:W-:-:S04]  /*6920*/  F2FP.F16.F32.PACK_AB R6, R28, R29 ;  /* 0x0000001d1c06723e */ /* 0x002fc800000000ff */
[C---:B--2---:R-:W-:Y:S03]  /*6930*/  HMMA.16816.F32 R88, R68.reuse, R84, RZ ;  /* 0x000000544458723c */ /* 0x044fe600000018ff */
[----:B------:R-:W-:Y:S03]  /*6940*/  MUFU.EX2 R30, R30 ;  /* 0x0000001e001e7308 */ /* 0x000fe60000000800 */
[C---:B---3--:R-:W-:Y:S05]  /*6950*/  HMMA.16816.F32 R80, R68.reuse, R76, RZ ;  /* 0x0000004c4450723c */ /* 0x048fea00000018ff */
[----:B------:R-:W1:Y:S01]  /*6960*/  MUFU.EX2 R23, R23 ;  /* 0x0000001700177308 */ /* 0x000e620000000800 */
[----:B-----5:R-:W-:Y:S01]  /*6970*/  F2FP.F16.F32.PACK_AB R5, R33, R42 ;  /* 0x0000002a2105723e */ /* 0x020fe200000000ff */
[----:B------:R-:W-:Y:S01]  /*6980*/  HMMA.16816.F32 R108, R68, R110, RZ ;  /* 0x0000006e446c723c */ /* 0x000fe200000018ff */
[----:B------:R-:W-:-:S05]  /*6990*/  FADD.FTZ R42, R42, R37 ;  /* 0x000000252a2a7221 */ /* 0x000fca0000010000 */
[C---:B------:R-:W-:Y:S01]  /*69a0*/  HMMA.16816.F32 R84, R68.reuse, R86, RZ ;  /* 0x000000564454723c */ /* 0x040fe200000018ff */
[----:B------:R-:W-:Y:S05]  /*69b0*/  MUFU.EX2 R22, R22 ;  /* 0x0000001600167308 */ /* 0x000fea0000000800 */
[----:B------:R-:W-:Y:S01]  /*69c0*/  HMMA.16816.F32 R76, R68, R78, RZ ;  /* 0x0000004e444c723c */ /* 0x000fe200000018ff */
[----:B-1----:R-:W-:Y:S02]  /*69d0*/  F2FP.F16.F32.PACK_AB R7, R23, R30 ;  /* 0x0000001e1707723e */ /* 0x002fe400000000ff */
[----:B------:R-:W1:Y:S05]  /*69e0*/  MUFU.EX2 R21, R21 ;  /* 0x0000001500157308 */ /* 0x000e6a0000000800 */
[C---:B------:R-:W-:Y:S03]  /*69f0*/  HMMA.16816.F32 R96, R4.reuse, R8, R96 ;  /* 0x000000080460723c */ /* 0x040fe60000001860 */
[----:B------:R-:W-:Y:S03]  /*6a00*/  MUFU.EX2 R25, R25 ;  /* 0x0000001900197308 */ /* 0x000fe60000000800 */
[C---:B------:R-:W-:Y:S01]  /*6a10*/  HMMA.16816.F32 R92, R4.reuse, R10, R92 ;  /* 0x0000000a045c723c */ /* 0x040fe2000000185c */
[----:B------:R-:W2:Y:S04]  /*6a20*/  LDSM.16.MT88.4 R8, [R116+0xd000] ;  /* 0x00d000007408783b */ /* 0x000ea80000004200 */
[----:B------:R-:W3:Y:S01]  /*6a30*/  MUFU.EX2 R24, R24 ;  /* 0x0000001800187308 */ /* 0x000ee20000000800 */
[C---:B------:R-:W-:Y:S06]  /*6a40*/  HMMA.16816.F32 R104, R4.reuse, R12, R104 ;  /* 0x0000000c0468723c */ /* 0x040fec0000001868 */
[C---:B------:R-:W-:Y:S01]  /*6a50*/  HMMA.16816.F32 R100, R4.reuse, R14, R100 ;  /* 0x0000000e0464723c */ /* 0x040fe20000001864 */
[----:B------:R-:W5:Y:S01]  /*6a60*/  LDSM.16.MT88.4 R12, [R168+0xd400] ;  /* 0x00d40000a80c783b */ /* 0x000f620000004200 */
[----:B------:R-:W-:Y:S04]  /*6a70*/  MUFU.EX2 R20, R20 ;  /* 0x0000001400147308 */ /* 0x000fe80000000800 */
[C---:B----4-:R-:W-:Y:S04]  /*6a80*/  HMMA.16816.F32 R112, R4.reuse, R16, R112 ;  /* 0x000000100470723c */ /* 0x050fe80000001870 */
[----:B------:R-:W4:Y:S02]  /*6a90*/  MUFU.EX2 R27, R27 ;  /* 0x0000001b001b7308 */ /* 0x000f240000000800 */
[----:B------:R-:W-:Y:S01]  /*6aa0*/  HMMA.16816.F32 R108, R4, R18, R108 ;  /* 0x00000012046c723c */ /* 0x000fe2000000186c */
[----:B------:R-:W1:Y:S05]  /*6ab0*/  LDSM.16.MT88.4 R16, [R116+0xb400] ;  /* 0x00b400007410783b */ /* 0x000e6a0000004200 */
[----:B------:R-:W-:Y:S08]  /*6ac0*/  MUFU.EX2 R26, R26 ;  /* 0x0000001a001a7308 */ /* 0x000ff00000000800 */
[----:B------:R-:W4:Y:S01]  /*6ad0*/  MUFU.EX2 R3, R3 ;  /* 0x0000000300037308 */ /* 0x000f220000000800 */
[C---:B--2---:R-:W-:Y:S07]  /*6ae0*/  HMMA.16816.F32 R72, R68.reuse, R8, RZ ;  /* 0x000000084448723c */ /* 0x044fee00000018ff */
[----:B------:R-:W-:Y:S01]  /*6af0*/  MUFU.EX2 R144, R144 ;  /* 0x0000009000907308 */ /* 0x000fe20000000800 */
[----:B------:R-:W-:Y:S01]  /*6b00*/  HMMA.16816.F32 R68, R68, R10, RZ ;  /* 0x0000000a4444723c */ /* 0x000fe200000018ff */
[----:B------:R-:W2:Y:S05]  /*6b10*/  LDSM.16.MT88.4 R8, [R116+0xd400] ;  /* 0x00d400007408783b */ /* 0x000eaa0000004200 */
[C---:B-----5:R-:W-:Y:S01]  /*6b20*/  HMMA.16816.F32 R80, R4.reuse, R12, R80 ;  /* 0x0000000c0450723c */ /* 0x060fe20000001850 */
[----:B------:R-:W5:Y:S05]  /*6b30*/  MUFU.EX2 R45, R45 ;  /* 0x0000002d002d7308 */ /* 0x000f6a0000000800 */
[C---:B------:R-:W-:Y:S01]  /*6b40*/  HMMA.16816.F32 R76, R4.reuse, R14, R76 ;  /* 0x0000000e044c723c */ /* 0x040fe2000000184c */
[----:B------:R-:W5:Y:S02]  /*6b50*/  LDSM.16.MT88.4 R12, [R168+0x9800] ;  /* 0x00980000a80c783b */ /* 0x000f640000004200 */
[----:B------:R-:W-:Y:S03]  /*6b60*/  MUFU.EX2 R54, R54 ;  /* 0x0000003600367308 */ /* 0x000fe60000000800 */
[C---:B-1----:R-:W-:Y:S05]  /*6b70*/  HMMA.16816.F32 R88, R4.reuse, R16, R88 ;  /* 0x000000100458723c */ /* 0x042fea0000001858 */
[----:B------:R-:W1:Y:S01]  /*6b80*/  MUFU.EX2 R41, R41 ;  /* 0x0000002900297308 */ /* 0x000e620000000800 */
[C---:B------:R-:W-:Y:S01]  /*6b90*/  HMMA.16816.F32 R84, R4.reuse, R18, R84 ;  /* 0x000000120454723c */ /* 0x040fe20000001854 */
[----:B------:R-:W-:Y:S06]  /*6ba0*/  LDSM.16.MT88.4 R16, [R168+0xa400] ;  /* 0x00a40000a810783b */ /* 0x000fec0000004200 */
[----:B------:R-:W-:Y:S08]  /*6bb0*/  MUFU.EX2 R136, R136 ;  /* 0x0000008800887308 */ /* 0x000ff00000000800 */
[----:B------:R-:W1:Y:S01]  /*6bc0*/  MUFU.EX2 R43, R43 ;  /* 0x0000002b002b7308 */ /* 0x000e620000000800 */
[C---:B--2---:R-:W-:Y:S06]  /*6bd0*/  HMMA.16816.F32 R72, R4.reuse, R8, R72 ;  /* 0x000000080448723c */ /* 0x044fec0000001848 */
[----:B------:R-:W-:Y:S01]  /*6be0*/  HMMA.16816.F32 R68, R4, R10, R68 ;  /* 0x0000000a0444723c */ /* 0x000fe20000001844 */
[----:B------:R-:W2:Y:S01]  /*6bf0*/  LDSM.16.MT88.4 R8, [R116+0x9800] ;  /* 0x009800007408783b */ /* 0x000ea20000004200 */
[----:B------:R-:W-:Y:S05]  /*6c00*/  MUFU.EX2 R52, R52 ;  /* 0x0000003400347308 */ /* 0x000fea0000000800 */
[----:B------:R-:W-:-:S02]  /*6c10*/  F2FP.F16.F32.PACK_AB R4, R21, R22 ;  /* 0x000000161504723e */ /* 0x000fc400000000ff */
[----:B---3--:R-:W-:Y:S01]  /*6c20*/  F2FP.F16.F32.PACK_AB R6, R24, R25 ;  /* 0x000000191806723e */ /* 0x008fe200000000ff */
[----:B------:R-:W3:Y:S01]  /*6c30*/  MUFU.EX2 R39, R39 ;  /* 0x0000002700277308 */ /* 0x000ee20000000800 */
[----:B----4-:R-:W-:Y:S02]  /*6c40*/  F2FP.F16.F32.PACK_AB R5, R27, R20 ;  /* 0x000000141b05723e */ /* 0x010fe400000000ff */
[----:B------:R-:W-:-:S05]  /*6c50*/  F2FP.F16.F32.PACK_AB R7, R3, R26 ;  /* 0x0000001a0307723e */ /* 0x000fca00000000ff */
[----:B------:R-:W-:Y:S02]  /*6c60*/  MUFU.EX2 R190, R190 ;  /* 0x000000be00be7308 */ /* 0x000fe40000000800 */
[C---:B-----5:R-:W-:Y:S06]  /*6c70*/  HMMA.16816.F32 R112, R4.reuse, R12, R112 ;  /* 0x0000000c0470723c */ /* 0x060fec0000001870 */
[C---:B------:R-:W-:Y:S01]  /*6c80*/  HMMA.16816.F32 R108, R4.reuse, R14, R108 ;  /* 0x0000000e046c723c */ /* 0x040fe2000000186c */
[----:B------:R-:W4:Y:S01]  /*6c90*/  LDSM.16.MT88.4 R12, [R168+0xb800] ;  /* 0x00b80000a80c783b */ /* 0x000f220000004200 */
[----:B------:R-:W5:Y:S08]  /*6ca0*/  MUFU.EX2 R61, R61 ;  /* 0x0000003d003d7308 */ /* 0x000f700000000800 */
[----:B------:R-:W-:Y:S01]  /*6cb0*/  MUFU.EX2 R166, R166 ;  /* 0x000000a600a67308 */ /* 0x000fe20000000800 */
[C---:B--2---:R-:W-:Y:S07]  /*6cc0*/  HMMA.16816.F32 R104, R4.reuse, R8, R104 ;  /* 0x000000080468723c */ /* 0x044fee0000001868 */
[----:B------:R-:W2:Y:S01]  /*6cd0*/  MUFU.EX2 R57, R57 ;  /* 0x0000003900397308 */ /* 0x000ea20000000800 */
[C---:B------:R-:W-:Y:S01]  /*6ce0*/  HMMA.16816.F32 R100, R4.reuse, R10, R100 ;  /* 0x0000000a0464723c */ /* 0x040fe20000001864 */
[----:B------:R-:W1:Y:S06]  /*6cf0*/  LDSM.16.MT88.4 R8, [R116+0xb800] ;  /* 0x00b800007408783b */ /* 0x000e6c0000004200 */
[----:B------:R-:W-:Y:S08]  /*6d00*/  MUFU.EX2 R188, R188 ;  /* 0x000000bc00bc7308 */ /* 0x000ff00000000800 */
[----:B------:R-:W2:Y:S01]  /*6d10*/  MUFU.EX2 R59, R59 ;  /* 0x0000003b003b7308 */ /* 0x000ea20000000800 */
[C---:B----4-:R-:W-:Y:S07]  /*6d20*/  HMMA.16816.F32 R96, R4.reuse, R12, R96 ;  /* 0x0000000c0460723c */ /* 0x050fee0000001860 */
[----:B------:R-:W-:Y:S01]  /*6d30*/  MUFU.EX2 R164, R164 ;  /* 0x000000a400a47308 */ /* 0x000fe20000000800 */
[C---:B------:R-:W-:Y:S01]  /*6d40*/  HMMA.16816.F32 R92, R4.reuse, R14, R92 ;  /* 0x0000000e045c723c */ /* 0x040fe2000000185c */
[----:B------:R-:W4:Y:S06]  /*6d50*/  LDSM.16.MT88.4 R12, [R168+0xd800] ;  /* 0x00d80000a80c783b */ /* 0x000f2c0000004200 */
[----:B------:R-:W2:Y:S08]  /*6d60*/  MUFU.EX2 R55, R55 ;  /* 0x0000003700377308 */ /* 0x000eb00000000800 */
[----:B------:R-:W-:Y:S01]  /*6d70*/  MUFU.EX2 R65, R65 ;  /* 0x0000004100417308 */ /* 0x000fe20000000800 */
[C---:B-1----:R-:W-:Y:S07]  /*6d80*/  HMMA.16816.F32 R88, R4.reuse, R8, R88 ;  /* 0x000000080458723c */ /* 0x042fee0000001858 */
[----:B------:R-:W-:Y:S01]  /*6d90*/  MUFU.EX2 R158, R158 ;  /* 0x0000009e009e7308 */ /* 0x000fe20000000800 */
        /* <DEDUP_REMOVED lines=12> */
[----:B------:R-:W-:Y:S01]  /*6e60*/  HMMA.16816.F32 R68, R4, R10, R68 ;  /* 0x0000000a0444723c */ /* 0x000fe20000001844 */
[----:B------:R-:W1:Y:S06]  /*6e70*/  LDSM.16.MT88.4 R8, [R116+0x9c00] ;  /* 0x009c00007408783b */ /* 0x000e6c0000004200 */
[----:B------:R-:W-:Y:S01]  /*6e80*/  F2FP.F16.F32.PACK_AB R4, R45, R144 ;  /* 0x000000902d04723e */ /* 0x000fe200000000ff */
[----:B------:R-:W-:Y:S01]  /*6e90*/  MUFU.EX2 R46, R46 ;  /* 0x0000002e002e7308 */ /* 0x000fe20000000800 */
[----:B------:R-:W-:-:S02]  /*6ea0*/  F2FP.F16.F32.PACK_AB R6, R41, R54 ;  /* 0x000000362906723e */ /* 0x000fc400000000ff */
[----:B------:R-:W-:Y:S02]  /*6eb0*/  F2FP.F16.F32.PACK_AB R5, R43, R136 ;  /* 0x000000882b05723e */ /* 0x000fe400000000ff */
[----:B---3--:R-:W-:-:S03]  /*6ec0*/  F2FP.F16.F32.PACK_AB R7, R39, R52 ;  /* 0x000000342707723e */ /* 0x008fc600000000ff */
[----:B------:R-:W-:Y:S04]  /*6ed0*/  MUFU.EX2 R66, R66 ;  /* 0x0000004200427308 */ /* 0x000fe80000000800 */
[C---:B----4-:R-:W-:Y:S04]  /*6ee0*/  HMMA.16816.F32 R112, R4.reuse, R12, R112 ;  /* 0x0000000c0470723c */ /* 0x050fe80000001870 */
[----:B------:R-:W-:Y:S02]  /*6ef0*/  MUFU.EX2 R62, R62 ;  /* 0x0000003e003e7308 */ /* 0x000fe40000000800 */
[C---:B------:R-:W-:Y:S01]  /*6f00*/  HMMA.16816.F32 R108, R4.reuse, R14, R108 ;  /* 0x0000000e046c723c */ /* 0x040fe2000000186c */
[----:B------:R-:W3:Y:S05]  /*6f10*/  LDSM.16.MT88.4 R12, [R168+0xbc00] ;  /* 0x00bc0000a80c783b */ /* 0x000eea0000004200 */
[----:B------:R-:W-:Y:S01]  /*6f20*/  MUFU.EX2 R191, R60 ;  /* 0x0000003c00bf7308 */ /* 0x000fe20000000800 */
[C---:B-1----:R-:W-:Y:S06]  /*6f30*/  HMMA.16816.F32 R104, R4.reuse, R8, R104 ;  /* 0x000000080468723c */ /* 0x042fec0000001868 */
[C---:B------:R-:W-:Y:S01]  /*6f40*/  HMMA.16816.F32 R100, R4.reuse, R10, R100 ;  /* 0x0000000a0464723c */ /* 0x040fe20000001864 */
[----:B------:R-:W1:Y:S05]  /*6f50*/  LDSM.16.MT88.4 R8, [R116+0xbc00] ;  /* 0x00bc00007408783b */ /* 0x000e6a0000004200 */
[C---:B---3--:R-:W-:Y:S06]  /*6f60*/  HMMA.16816.F32 R96, R4.reuse, R12, R96 ;  /* 0x0000000c0460723c */ /* 0x048fec0000001860 */
[C---:B------:R-:W-:Y:S01]  /*6f70*/  HMMA.16816.F32 R92, R4.reuse, R14, R92 ;  /* 0x0000000e045c723c */ /* 0x040fe2000000185c */
[----:B------:R-:W3:Y:S05]  /*6f80*/  LDSM.16.MT88.4 R12, [R168+0xdc00] ;  /* 0x00dc0000a80c783b */ /* 0x000eea0000004200 */
[C---:B-1----:R-:W-:Y:S06]  /*6f90*/  HMMA.16816.F32 R88, R4.reuse, R8, R88 ;  /* 0x000000080458723c */ /* 0x042fec0000001858 */
[C---:B------:R-:W-:Y:S01]  /*6fa0*/  HMMA.16816.F32 R84, R4.reuse, R10, R84 ;  /* 0x0000000a0454723c */ /* 0x040fe20000001854 */
[----:B------:R-:W1:Y:S05]  /*6fb0*/  LDSM.16.MT88.4 R8, [R116+0xdc00] ;  /* 0x00dc00007408783b */ /* 0x000e6a0000004200 */
[C---:B---3--:R-:W-:Y:S06]  /*6fc0*/  HMMA.16816.F32 R80, R4.reuse, R12, R80 ;  /* 0x0000000c0450723c */ /* 0x048fec0000001850 */
[C---:B------:R-:W-:Y:S01]  /*6fd0*/  HMMA.16816.F32 R76, R4.reuse, R14, R76 ;  /* 0x0000000e044c723c */ /* 0x040fe2000000184c */
[----:B------:R-:W3:Y:S05]  /*6fe0*/  LDSM.16.MT88.4 R12, [R168+0xa000] ;  /* 0x00a00000a80c783b */ /* 0x000eea0000004200 */
[C---:B-1----:R-:W-:Y:S06]  /*6ff0*/  HMMA.16816.F32 R72, R4.reuse, R8, R72 ;  /* 0x000000080448723c */ /* 0x042fec0000001848 */
[----:B------:R-:W-:Y:S01]  /*7000*/  HMMA.16816.F32 R68, R4, R10, R68 ;  /* 0x0000000a0444723c */ /* 0x000fe20000001844 */
[----:B------:R-:W1:Y:S06]  /*7010*/  LDSM.16.MT88.4 R8, [R116+0xa000] ;  /* 0x00a000007408783b */ /* 0x000e6c0000004200 */
[----:B-----5:R-:W-:-:S02]  /*7020*/  F2FP.F16.F32.PACK_AB R4, R61, R190 ;  /* 0x000000be3d04723e */ /* 0x020fc400000000ff */
[----:B--2---:R-:W-:Y:S02]  /*7030*/  F2FP.F16.F32.PACK_AB R6, R57, R166 ;  /* 0x000000a63906723e */ /* 0x004fe400000000ff */
[----:B------:R-:W-:Y:S02]  /*7040*/  F2FP.F16.F32.PACK_AB R5, R59, R188 ;  /* 0x000000bc3b05723e */ /* 0x000fe400000000ff */
[----:B------:R-:W-:-:S07]  /*7050*/  F2FP.F16.F32.PACK_AB R7, R55, R164 ;  /* 0x000000a43707723e */ /* 0x000fce00000000ff */
[C---:B---3--:R-:W-:Y:S06]  /*7060*/  HMMA.16816.F32 R112, R4.reuse, R12, R112 ;  /* 0x0000000c0470723c */ /* 0x048fec0000001870 */
        /* <DEDUP_REMOVED lines=15> */
[----:B------:R-:W-:Y:S01]  /*7160*/  HMMA.16816.F32 R68, R4, R10, R68 ;  /* 0x0000000a0444723c */ /* 0x000fe20000001844 */
[----:B------:R-:W1:Y:S06]  /*7170*/  LDSM.16.MT88.4 R8, [R168+0xc400] ;  /* 0x00c40000a808783b */ /* 0x000e6c0000004200 */
[----:B------:R-:W-:Y:S01]  /*7180*/  FADD.FTZ R5, R146, R51 ;  /* 0x0000003392057221 */ /* 0x000fe20000010000 */
[----:B------:R-:W-:Y:S01]  /*7190*/  FFMA.FTZ R51, R58, UR11, -R31 ;  /* 0x0000000b3a337c23 */ /* 0x000fe2000801081f */
[----:B------:R-:W-:Y:S01]  /*71a0*/  MUFU.EX2 R146, R148 ;  /* 0x0000009400927308 */ /* 0x000fe20000000800 */
[----:B------:R-:W-:Y:S01]  /*71b0*/  F2FP.F16.F32.PACK_AB R6, R63, R156 ;  /* 0x0000009c3f06723e */ /* 0x000fe200000000ff */
[----:B------:R-:W-:Y:S01]  /*71c0*/  FADD.FTZ R4, R56, R5 ;  /* 0x0000000538047221 */ /* 0x000fe20000010000 */
[--C-:B------:R-:W-:Y:S01]  /*71d0*/  FFMA.FTZ R56, R120, UR11, -R49.reuse ;  /* 0x0000000b78387c23 */ /* 0x100fe20008010831 */
[----:B------:R-:W-:Y:S01]  /*71e0*/  F2FP.F16.F32.PACK_AB R5, R67, R152 ;  /* 0x000000984305723e */ /* 0x000fe200000000ff */
[----:B------:R-:W-:Y:S01]  /*71f0*/  FFMA.FTZ R58, R130, UR11, -R49 ;  /* 0x0000000b823a7c23 */ /* 0x000fe20008010831 */
[----:B------:R-:W-:Y:S01]  /*7200*/  FADD.FTZ R120, R47, R4 ;  /* 0x000000042f787221 */ /* 0x000fe20000010000 */
[----:B------:R-:W-:Y:S01]  /*7210*/  F2FP.F16.F32.PACK_AB R4, R158, R65 ;  /* 0x000000419e04723e */ /* 0x000fe200000000ff */
[----:B------:R-:W3:Y:S08]  /*7220*/  MUFU.EX2 R51, R51 ;  /* 0x0000003300337308 */ /* 0x000ef00000000800 */
[----:B------:R-:W-:Y:S08]  /*7230*/  MUFU.EX2 R58, R58 ;  /* 0x0000003a003a7308 */ /* 0x000ff00000000800 */
[----:B------:R-:W4:Y:S01]  /*7240*/  MUFU.EX2 R49, R128 ;  /* 0x0000008000317308 */ /* 0x000f220000000800 */
[----:B---3--:R-:W-:-:S07]  /*7250*/  F2FP.F16.F32.PACK_AB R7, R51, R146 ;  /* 0x000000923307723e */ /* 0x008fce00000000ff */
[C---:B------:R-:W-:Y:S01]  /*7260*/  HMMA.16816.F32 R112, R4.reuse, R16, R112 ;  /* 0x000000100470723c */ /* 0x040fe20000001870 */
[----:B------:R-:W-:Y:S05]  /*7270*/  MUFU.EX2 R47, R122 ;  /* 0x0000007a002f7308 */ /* 0x000fea0000000800 */
[C---:B------:R-:W-:Y:S01]  /*7280*/  HMMA.16816.F32 R108, R4.reuse, R18, R108 ;  /* 0x00000012046c723c */ /* 0x040fe2000000186c */
[----:B------:R-:W3:Y:S02]  /*7290*/  LDSM.16.MT88.4 R16, [R116+0xc400] ;  /* 0x00c400007410783b */ /* 0x000ee40000004200 */
[----:B------:R-:W5:Y:S03]  /*72a0*/  MUFU.EX2 R56, R56 ;  /* 0x0000003800387308 */ /* 0x000f660000000800 */
        /* <DEDUP_REMOVED lines=17> */
[----:B----4-:R-:W-:Y:S01]  /*73c0*/  F2FP.F16.F32.PACK_AB R4, R49, R58 ;  /* 0x0000003a3104723e */ /* 0x010fe200000000ff */
[----:B------:R-:W-:Y:S01]  /*73d0*/  MUFU.EX2 R31, R38 ;  /* 0x00000026001f7308 */ /* 0x000fe20000000800 */
[----:B------:R-:W-:Y:S01]  /*73e0*/  FADD.FTZ R32, R32, R5 ;  /* 0x0000000520207221 */ /* 0x000fe20000010000 */
[----:B------:R-:W-:Y:S01]  /*73f0*/  FADD.FTZ R5, R33, R42 ;  /* 0x0000002a21057221 */ /* 0x000fe20000010000 */
[----:B-----5:R-:W-:-:S02]  /*7400*/  F2FP.F16.F32.PACK_AB R6, R56, R47 ;  /* 0x0000002f3806723e */ /* 0x020fc400000000ff */
[----:B------:R-:W-:Y:S01]  /*7410*/  FADD.FTZ R33, R29, R32 ;  /* 0x000000201d217221 */ /* 0x000fe20000010000 */
[----:B------:R-:W-:Y:S01]  /*7420*/  FADD.FTZ R32, R30, R5 ;  /* 0x000000051e207221 */ /* 0x000fe20000010000 */
[----:B------:R-:W-:Y:S01]  /*7430*/  F2FP.F16.F32.PACK_AB R5, R53, R50 ;  /* 0x000000323505723e */ /* 0x000fe200000000ff */
[----:B------:R-:W4:Y:S01]  /*7440*/  MUFU.EX2 R35, R35 ;  /* 0x0000002300237308 */ /* 0x000f220000000800 */
[----:B------:R-:W-:Y:S01]  /*7450*/  FADD.FTZ R37, R28, R33 ;  /* 0x000000211c257221 */ /* 0x000fe20000010000 */
[----:B------:R-:W-:-:S03]  /*7460*/  FADD.FTZ R23, R23, R32 ;  /* 0x0000002017177221 */ /* 0x000fc60000010000 */
[----:B------:R-:W-:Y:S01]  /*7470*/  FADD.FTZ R22, R22, R37 ;  /* 0x0000002516167221 */ /* 0x000fe20000010000 */
[----:B------:R-:W-:Y:S02]  /*7480*/  FADD.FTZ R32, R20, R23 ;  /* 0x0000001714207221 */ /* 0x000fe40000010000 */
[----:B------:R-:W5:Y:S02]  /*7490*/  MUFU.EX2 R29, R64 ;  /* 0x00000040001d7308 */ /* 0x000f640000000800 */
[----:B------:R-:W-:-:S04]  /*74a0*/  FADD.FTZ R27, R27, R32 ;  /* 0x000000201b1b7221 */ /* 0x000fc80000010000 */
[----:B------:R-:W-:Y:S02]  /*74b0*/  FADD.FTZ R26, R26, R27 ;  /* 0x0000001b1a1a7221 */ /* 0x000fe40000010000 */
[----:B------:R-:W5:Y:S01]  /*74c0*/  MUFU.EX2 R30, R40 ;  /* 0x00000028001e7308 */ /* 0x000f620000000800 */
[----:B----4-:R-:W-:Y:S01]  /*74d0*/  F2FP.F16.F32.PACK_AB R7, R35, R46 ;  /* 0x0000002e2307723e */ /* 0x010fe200000000ff */
[----:B------:R-:W-:-:S04]  /*74e0*/  FADD.FTZ R3, R3, R26 ;  /* 0x0000001a03037221 */ /* 0x000fc80000010000 */
[----:B------:R-:W-:Y:S02]  /*74f0*/  FADD.FTZ R136, R136, R3 ;  /* 0x0000000388887221 */ /* 0x000fe40000010000 */
[----:B---3--:R-:W-:Y:S01]  /*7500*/  HMMA.16816.F32 R96, R4, R16, R96 ;  /* 0x000000100460723c */ /* 0x008fe20000001860 */
[----:B------:R-:W-:Y:S01]  /*7510*/  MUFU.EX2 R28, R36 ;  /* 0x00000024001c7308 */ /* 0x000fe20000000800 */
[----:B------:R-:W-:-:S04]  /*7520*/  FADD.FTZ R43, R43, R136 ;  /* 0x000000882b2b7221 */ /* 0x000fc80000010000 */
[C---:B------:R-:W-:Y:S01]  /*7530*/  HMMA.16816.F32 R92, R4.reuse, R18, R92 ;  /* 0x00000012045c723c */ /* 0x040fe2000000185c */
[----:B------:R-:W3:Y:S01]  /*7540*/  LDSM.16.MT88.4 R16, [R116+0xe800] ;  /* 0x00e800007410783b */ /* 0x000ee20000004200 */
[----:B------:R-:W-:Y:S01]  /*7550*/  FADD.FTZ R52, R52, R43 ;  /* 0x0000002b34347221 */ /* 0x000fe20000010000 */
[----:B------:R-:W4:Y:S03]  /*7560*/  MUFU.EX2 R33, R34 ;  /* 0x0000002200217308 */ /* 0x000f260000000800 */
[----:B--2---:R-:W-:Y:S01]  /*7570*/  HMMA.16816.F32 R112, R4, R12, R112 ;  /* 0x0000000c0470723c */ /* 0x004fe20000001870 */
[----:B------:R-:W-:-:S04]  /*7580*/  FADD.FTZ R39, R39, R52 ;  /* 0x0000003427277221 */ /* 0x000fc80000010000 */
[----:B------:R-:W-:Y:S01]  /*7590*/  FADD.FTZ R188, R188, R39 ;  /* 0x00000027bcbc7221 */ /* 0x000fe20000010000 */
[----:B------:R-:W-:Y:S01]  /*75a0*/  HMMA.16816.F32 R108, R4, R14, R108 ;  /* 0x0000000e046c723c */ /* 0x000fe2000000186c */
[----:B------:R-:W2:Y:S02]  /*75b0*/  LDSM.16.MT88.4 R12, [R116+0xc800] ;  /* 0x00c80000740c783b */ /* 0x000ea40000004200 */
[----:B------:R-:W-:-:S03]  /*75c0*/  FADD.FTZ R59, R59, R188 ;  /* 0x000000bc3b3b7221 */ /* 0x000fc60000010000 */
[----:B-1----:R-:W-:Y:S01]  /*75d0*/  HMMA.16816.F32 R104, R4, R8, R104 ;  /* 0x000000080468723c */ /* 0x002fe20000001868 */
[----:B------:R-:W-:-:S04]  /*75e0*/  FADD.FTZ R164, R164, R59 ;  /* 0x0000003ba4a47221 */ /* 0x000fc80000010000 */
[----:B------:R-:W-:Y:S01]  /*75f0*/  FADD.FTZ R55, R55, R164 ;  /* 0x000000a437377221 */ /* 0x000fe20000010000 */
[----:B------:R-:W-:Y:S01]  /*7600*/  HMMA.16816.F32 R100, R4, R10, R100 ;  /* 0x0000000a0464723c */ /* 0x000fe20000001864 */
[----:B------:R-:W1:Y:S02]  /*7610*/  LDSM.16.MT88.4 R8, [R168+0xe800] ;  /* 0x00e80000a808783b */ /* 0x000e640000004200 */
[----:B------:R-:W-:-:S04]  /*7620*/  FADD.FTZ R152, R152, R55 ;  /* 0x0000003798987221 */ /* 0x000fc80000010000 */
[----:B------:R-:W-:-:S04]  /*7630*/  FADD.FTZ R67, R67, R152 ;  /* 0x0000009843437221 */ /* 0x000fc80000010000 */
[----:B------:R-:W-:-:S04]  /*7640*/  FADD.FTZ R146, R146, R67 ;  /* 0x0000004392927221 */ /* 0x000fc80000010000 */
[----:B------:R-:W-:Y:S01]  /*7650*/  FADD.FTZ R51, R51, R146 ;  /* 0x0000009233337221 */ /* 0x000fe20000010000 */
[----:B---3--:R-:W-:Y:S03]  /*7660*/  HMMA.16816.F32 R72, R4, R16, R72 ;  /* 0x000000100448723c */ /* 0x008fe60000001848 */
[----:B------:R-:W-:-:S03]  /*7670*/  FADD.FTZ R50, R50, R51 ;  /* 0x0000003332327221 */ /* 0x000fc60000010000 */
[C---:B------:R-:W-:Y:S01]  /*7680*/  HMMA.16816.F32 R68, R4.reuse, R18, R68 ;  /* 0x000000120444723c */ /* 0x040fe20000001844 */
[----:B------:R-:W-:Y:S01]  /*7690*/  FADD.FTZ R16, R21, R22 ;  /* 0x0000001615107221 */ /* 0x000fe20000010000 */
[----:B------:R-:W-:Y:S01]  /*76a0*/  FADD.FTZ R53, R53, R50 ;  /* 0x0000003235357221 */ /* 0x000fe20000010000 */
[----:B------:R-:W3:Y:S02]  /*76b0*/  LDSM.16.MT88.4 R20, [R168+0xcc00] ;  /* 0x00cc0000a814783b */ /* 0x000ee40000004200 */
[----:B------:R-:W-:Y:S01]  /*76c0*/  FADD.FTZ R25, R25, R16 ;  /* 0x0000001019197221 */ /* 0x000fe20000010000 */
[----:B--2---:R-:W-:Y:S01]  /*76d0*/  HMMA.16816.F32 R88, R4, R12, R88 ;  /* 0x0000000c0458723c */ /* 0x004fe20000001858 */
[----:B------:R-:W-:Y:S01]  /*76e0*/  LDSM.16.MT88.4 R16, [R116+0xcc00] ;  /* 0x00cc00007410783b */ /* 0x000fe20000004200 */
[----:B------:R-:W-:Y:S01]  /*76f0*/  FADD.FTZ R46, R46, R53 ;  /* 0x000000352e2e7221 */ /* 0x000fe20000010000 */
[----:B------:R-:W-:-:S03]  /*7700*/  FADD.FTZ R25, R24, R25 ;  /* 0x0000001918197221 */ /* 0x000fc60000010000 */
[----:B------:R-:W-:Y:S01]  /*7710*/  HMMA.16816.F32 R84, R4, R14, R84 ;  /* 0x0000000e0454723c */ /* 0x000fe20000001854 */
[----:B------:R-:W2:Y:S01]  /*7720*/  LDSM.16.MT88.4 R12, [R168+0xac00] ;  /* 0x00ac0000a80c783b */ /* 0x000ea20000004200 */
[----:B------:R-:W-:Y:S01]  /*7730*/  FADD.FTZ R144, R144, R25 ;  /* 0x0000001990907221 */ /* 0x000fe20000010000 */
[----:B------:R-:W-:-:S03]  /*7740*/  FADD.FTZ R35, R35, R46 ;  /* 0x0000002e23237221 */ /* 0x000fc60000010000 */
[----:B-1----:R-:W-:Y:S01]  /*7750*/  HMMA.16816.F32 R80, R4, R8, R80 ;  /* 0x000000080450723c */ /* 0x002fe20000001850 */
[----:B------:R-:W-:-:S04]  /*7760*/  FADD.FTZ R45, R45, R144 ;  /* 0x000000902d2d7221 */ /* 0x000fc80000010000 */
[----:B------:R-:W-:Y:S01]  /*7770*/  FADD.FTZ R54, R54, R45 ;  /* 0x0000002d36367221 */ /* 0x000fe20000010000 */
[----:B------:R-:W-:Y:S01]  /*7780*/  HMMA.16816.F32 R76, R4, R10, R76 ;  /* 0x0000000a044c723c */ /* 0x000fe2000000184c */
[----:B------:R-:W1:Y:S02]  /*7790*/  LDSM.16.MT88.4 R8, [R116+0xac00] ;  /* 0x00ac00007408783b */ /* 0x000e640000004200 */
[----:B------:R-:W-:-:S04]  /*77a0*/  FADD.FTZ R41, R41, R54 ;  /* 0x0000003629297221 */ /* 0x000fc80000010000 */
[----:B------:R-:W-:Y:S01]  /*77b0*/  FADD.FTZ R190, R190, R41 ;  /* 0x00000029bebe7221 */ /* 0x000fe20000010000 */
[----:B-----5:R-:W-:Y:S02]  /*77c0*/  F2FP.F16.F32.PACK_AB R4, R29, R66 ;  /* 0x000000421d04723e */ /* 0x020fe400000000ff */
[----:B------:R-:W-:Y:S01]  /*77d0*/  F2FP.F16.F32.PACK_AB R6, R191, R62 ;  /* 0x0000003ebf06723e */ /* 0x000fe200000000ff */
[----:B------:R-:W-:Y:S01]  /*77e0*/  FADD.FTZ R61, R61, R190 ;  /* 0x000000be3d3d7221 */ /* 0x000fe20000010000 */
[----:B------:R-:W-:Y:S01]  /*77f0*/  F2FP.F16.F32.PACK_AB R5, R31, R30 ;  /* 0x0000001e1f05723e */ /* 0x000fe200000000ff */
[----:B------:R-:W-:Y:S01]  /*7800*/  FADD.FTZ R30, R30, R35 ;  /* 0x000000231e1e7221 */ /* 0x000fe20000010000 */
[----:B----4-:R-:W-:Y:S01]  /*7810*/  F2FP.F16.F32.PACK_AB R7, R33, R28 ;  /* 0x0000001c2107723e */ /* 0x010fe200000000ff */
[----:B------:R-:W-:Y:S01]  /*7820*/  FADD.FTZ R166, R166, R61 ;  /* 0x0000003da6a67221 */ /* 0x000fe20000010000 */
[----:B------:R-:W-:Y:S01]  /*7830*/  LEA R190, P0, R140, UR8, 0x1 ;  /* 0x000000088cbe7c11 */ /* 0x000fe2000f8008ff */
[----:B------:R-:W-:-:S02]  /*7840*/  FADD.FTZ R31, R31, R30 ;  /* 0x0000001e1f1f7221 */ /* 0x000fc40000010000 */
[----:B------:R-:W-:Y:S01]  /*7850*/  FADD.FTZ R166, R57, R166 ;  /* 0x000000a639a67221 */ /* 0x000fe20000010000 */
[----:B------:R-:W-:Y:S01]  /*7860*/  LEA.HI.X R189, R140, UR9, R119, 0x1, P0 ;  /* 0x000000098cbd7c11 */ /* 0x000fe200080f0c77 */
[----:B------:R-:W-:Y:S01]  /*7870*/  FADD.FTZ R28, R28, R31 ;  /* 0x0000001f1c1c7221 */ /* 0x000fe20000010000 */
[C---:B---3--:R-:W-:Y:S01]  /*7880*/  HMMA.16816.F32 R96, R4.reuse, R20, R96 ;  /* 0x000000140460723c */ /* 0x048fe20000001860 */
[----:B------:R-:W-:Y:S02]  /*7890*/  FADD.FTZ R3, R65, R166 ;  /* 0x000000a641037221 */ /* 0x000fe40000010000 */
[----:B------:R-:W-:Y:S02]  /*78a0*/  FADD.FTZ R192, R33, R28 ;  /* 0x0000001c21c07221 */ /* 0x000fe40000010000 */
[----:B------:R-:W-:Y:S01]  /*78b0*/  FADD.FTZ R3, R158, R3 ;  /* 0x000000039e037221 */ /* 0x000fe20000010000 */
[----:B------:R-:W-:Y:S03]  /*78c0*/  HMMA.16816.F32 R92, R4, R22, R92 ;  /* 0x00000016045c723c */ /* 0x000fe6000000185c */
[----:B------:R-:W-:-:S03]  /*78d0*/  FADD.FTZ R156, R156, R3 ;  /* 0x000000039c9c7221 */ /* 0x000fc60000010000 */
        /* <DEDUP_REMOVED lines=11> */
[----:B------:R-:W-:-:S03]  /*7990*/  FADD.FTZ R66, R66, R3 ;  /* 0x0000000342427221 */ /* 0x000fc60000010000 */
[----:B------:R-:W-:Y:S01]  /*79a0*/  HMMA.16816.F32 R88, R4, R16, R88 ;  /* 0x000000100458723c */ /* 0x000fe20000001858 */
[----:B------:R-:W-:-:S04]  /*79b0*/  FADD.FTZ R29, R29, R66 ;  /* 0x000000421d1d7221 */ /* 0x000fc80000010000 */
[----:B------:R-:W-:Y:S01]  /*79c0*/  FADD.FTZ R62, R62, R29 ;  /* 0x0000001d3e3e7221 */ /* 0x000fe20000010000 */
[----:B------:R-:W-:Y:S03]  /*79d0*/  HMMA.16816.F32 R84, R4, R18, R84 ;  /* 0x000000120454723c */ /* 0x000fe60000001854 */
[----:B------:R-:W-:-:S03]  /*79e0*/  FADD.FTZ R191, R191, R62 ;  /* 0x0000003ebfbf7221 */ /* 0x000fc60000010000 */
[C---:B--2---:R-:W-:Y:S06]  /*79f0*/  HMMA.16816.F32 R80, R4.reuse, R12, R80 ;  /* 0x0000000c0450723c */ /* 0x044fec0000001850 */
[C---:B------:R-:W-:Y:S06]  /*7a00*/  HMMA.16816.F32 R76, R4.reuse, R14, R76 ;  /* 0x0000000e044c723c */ /* 0x040fec000000184c */
[C---:B-1----:R-:W-:Y:S06]  /*7a10*/  HMMA.16816.F32 R72, R4.reuse, R8, R72 ;  /* 0x000000080448723c */ /* 0x042fec0000001848 */
[----:B------:R-:W-:Y:S01]  /*7a20*/  HMMA.16816.F32 R68, R4, R10, R68 ;  /* 0x0000000a0444723c */ /* 0x000fe20000001844 */
[----:B------:R-:W-:-:S08]  /*7a30*/  NOP ;  /* 0x0000000000007918 */ /* 0x000fd00000000000 */
        /* <DEDUP_REMOVED lines=64> */
.L_x_788:
[----:B------:R-:W-:-:S04]  /*7e40*/  LEA R4, -R134, RZ, 0x7 ;  /* 0x000000ff86047211 */ /* 0x000fc800078e39ff */
[----:B------:R-:W-:-:S07]  /*7e50*/  SHF.R.S32.HI R11, RZ, 0x1f, R4 ;  /* 0x0000001fff0b7819 */ /* 0x000fce0000011404 */
.L_x_789:
        /* <DEDUP_REMOVED lines=66> */
[----:B------:R-:W-:Y:S01]  /*8280*/  @!P3 LDGSTS.E.BYPASS.LTC128B.128 [R180+0xb800], desc[UR12][R12.64+0x40] ;  /* 0x0b8000400cb4bfae */ /* 0x000fe2000b901d4c */
        /* <DEDUP_REMOVED lines=9> */
[----:B------:R1:W-:Y:S01]  /*8320*/  @!P2 LDGSTS.E.BYPASS.LTC128B.128 [R180+0xd800], desc[UR12][R8.64+0x80] ;  /* 0x0d80008008b4afae */ /* 0x0003e2000b901d4c */
        /* <DEDUP_REMOVED lines=37> */
[----:B------:R-:W-:Y:S04]  /*8580*/  LDSM.16.M88.4 R4, [R171] ;  /* 0x00000000ab04783b */ /* 0x000fe80000000200 */
[----:B------:R-:W5:Y:S04]  /*8590*/  LDSM.16.M88.4 R60, [R170+0x3000] ;  /* 0x00300000aa3c783b */ /* 0x000f680000000200 */
[----:B------:R-:W4:Y:S04]  /*85a0*/  LDSM.16.M88.4 R52, [R170+0x3400] ;  /* 0x00340000aa34783b */ /* 0x000f280000000200 */
[----:B------:R-:W-:Y:S04]  /*85b0*/  LDSM.16.M88.4 R120, [R169] ;  /* 0x00000000a978783b */ /* 0x000fe80000000200 */
[----:B-1----:R-:W1:Y:S04]  /*85c0*/  LDSM.16.M88.4 R8, [R118+0x3000] ;  /* 0x003000007608783b */ /* 0x002e680000000200 */
[----:B------:R-:W1:Y:S04]  /*85d0*/  LDSM.16.M88.4 R12, [R118+0x3400] ;  /* 0x00340000760c783b */ /* 0x000e680000000200 */
[----:B------:R-:W1:Y:S04]  /*85e0*/  LDSM.16.M88.4 R44, [R170+0x3800] ;  /* 0x00380000aa2c783b */ /* 0x000e680000000200 */
[----:B------:R-:W1:Y:S04]  /*85f0*/  LDSM.16.M88.4 R36, [R170+0x3c00] ;  /* 0x003c0000aa24783b */ /* 0x000e680000000200 */
[----:B--2---:R-:W2:Y:S04]  /*8600*/  LDSM.16.M88.4 R20, [R170+0x4400] ;  /* 0x00440000aa14783b */ /* 0x004ea80000000200 */
[----:B------:R-:W2:Y:S04]  /*8610*/  LDSM.16.M88.4 R16, [R118+0x3800] ;  /* 0x003800007610783b */ /* 0x000ea80000000200 */
[----:B---3--:R-:W3:Y:S01]  /*8620*/  LDSM.16.M88.4 R28, [R170+0x4000] ;  /* 0x00400000aa1c783b */ /* 0x008ee20000000200 */
[C---:B-----5:R-:W-:Y:S03]  /*8630*/  HMMA.16816.F32 R64, R4.reuse, R60, RZ ;  /* 0x0000003c0440723c */ /* 0x060fe600000018ff */
[----:B------:R-:W-:Y:S04]  /*8640*/  LDSM.16.M88.4 R128, [R170+0x4c00] ;  /* 0x004c0000aa80783b */ /* 0x000fe80000000200 */
[----:B------:R-:W-:Y:S01]  /*8650*/  LDSM.16.M88.4 R124, [R118+0x4400] ;  /* 0x00440000767c783b */ /* 0x000fe20000000200 */
[C---:B----4-:R-:W-:Y:S03]  /*8660*/  HMMA.16816.F32 R56, R4.reuse, R52, RZ ;  /* 0x000000340438723c */ /* 0x050fe600000018ff */
[----:B------:R-:W-:Y:S03]  /*8670*/  LDSM.16.M88.4 R136, [R118+0x4000] ;  /* 0x004000007688783b */ /* 0x000fe60000000200 */
[C---:B------:R-:W-:Y:S01]  /*8680*/  HMMA.16816.F32 R60, R4.reuse, R62, RZ ;  /* 0x0000003e043c723c */ /* 0x040fe200000018ff */
[----:B------:R-:W0:Y:S05]  /*8690*/  LDGDEPBAR ;  /* 0x00000000000079af */ /* 0x000e2a0000000000 */
[----:B------:R-:W-:Y:S06]  /*86a0*/  HMMA.16816.F32 R52, R4, R54, RZ ;  /* 0x000000360434723c */ /* 0x000fec00000018ff */
[C---:B-1----:R-:W-:Y:S06]  /*86b0*/  HMMA.16816.F32 R64, R120.reuse, R8, R64 ;  /* 0x000000087840723c */ /* 0x042fec0000001840 */
[C---:B------:R-:W-:Y:S06]  /*86c0*/  HMMA.16816.F32 R56, R120.reuse, R12, R56 ;  /* 0x0000000c7838723c */ /* 0x040fec0000001838 */
[C---:B------:R-:W-:Y:S01]  /*86d0*/  HMMA.16816.F32 R60, R120.reuse, R10, R60 ;  /* 0x0000000a783c723c */ /* 0x040fe2000000183c */
[----:B------:R-:W1:Y:S05]  /*86e0*/  LDSM.16.M88.4 R8, [R118+0x3c00] ;  /* 0x003c00007608783b */ /* 0x000e6a0000000200 */
[----:B------:R-:W-:Y:S01]  /*86f0*/  HMMA.16816.F32 R52, R120, R14, R52 ;  /* 0x0000000e7834723c */ /* 0x000fe20000001834 */
[----:B------:R-:W4:Y:S05]  /*8700*/  LDSM.16.M88.4 R12, [R170+0x4800] ;  /* 0x00480000aa0c783b */ /* 0x000f2a0000000200 */
[C---:B------:R-:W-:Y:S06]  /*8710*/  HMMA.16816.F32 R48, R4.reuse, R44, RZ ;  /* 0x0000002c0430723c */ /* 0x040fec00000018ff */
[C---:B------:R-:W-:Y:S06]  /*8720*/  HMMA.16816.F32 R44, R4.reuse, R46, RZ ;  /* 0x0000002e042c723c */ /* 0x040fec00000018ff */
[C---:B------:R-:W-:Y:S06]  /*8730*/  HMMA.16816.F32 R40, R4.reuse, R36, RZ ;  /* 0x000000240428723c */ /* 0x040fec00000018ff */
[C---:B------:R-:W-:Y:S06]  /*8740*/  HMMA.16816.F32 R36, R4.reuse, R38, RZ ;  /* 0x000000260424723c */ /* 0x040fec00000018ff */
[C---:B--2---:R-:W-:Y:S06]  /*8750*/  HMMA.16816.F32 R24, R4.reuse, R20, RZ ;  /* 0x000000140418723c */ /* 0x044fec00000018ff */
[----:B------:R-:W-:Y:S06]  /*8760*/  HMMA.16816.F32 R20, R4, R22, RZ ;  /* 0x000000160414723c */ /* 0x000fec00000018ff */
[C---:B------:R-:W-:Y:S06]  /*8770*/  HMMA.16816.F32 R48, R120.reuse, R16, R48 ;  /* 0x000000107830723c */ /* 0x040fec0000001830 */
[----:B------:R-:W-:Y:S06]  /*8780*/  HMMA.16816.F32 R44, R120, R18, R44 ;  /* 0x00000012782c723c */ /* 0x000fec000000182c */
[----:B---3--:R-:W-:Y:S06]  /*8790*/  HMMA.16816.F32 R32, R4, R28, RZ ;  /* 0x0000001c0420723c */ /* 0x008fec00000018ff */
[C---:B-1----:R-:W-:Y:S06]  /*87a0*/  HMMA.16816.F32 R40, R120.reuse, R8, R40 ;  /* 0x000000087828723c */ /* 0x042fec0000001828 */
[----:B------:R-:W-:Y:S06]  /*87b0*/  HMMA.16816.F32 R36, R120, R10, R36 ;  /* 0x0000000a7824723c */ /* 0x000fec0000001824 */
[C---:B----4-:R-:W-:Y:S06]  /*87c0*/  HMMA.16816.F32 R16, R4.reuse, R12, RZ ;  /* 0x0000000c0410723c */ /* 0x050fec00000018ff */
        /* <DEDUP_REMOVED lines=96> */
[----:B------:R-:W-:Y:S01]  /*8dd0*/  HMMA.16816.F32 R52, R128, R122, R52 ;  /* 0x0000007a8034723c */ /* 0x000fe20000001834 */
[----:B------:R-:W2:Y:S05]  /*8de0*/  LDSM.16.M88.4 R120, [R118+0x7c00] ;  /* 0x007c00007678783b */ /* 0x000eaa0000000200 */
[----:B------:R-:W-:-:S06]  /*8df0*/  FMUL.FTZ R3, R66, UR10 ;  /* 0x0000000a42037c20 */ /* 0x000fcc0008410000 */
[----:B------:R-:W-:Y:S01]  /*8e00*/  FMUL.FTZ R60, R60, UR10 ;  /* 0x0000000a3c3c7c20 */ /* 0x000fe20008410000 */
[----:B------:R-:W-:Y:S01]  /*8e10*/  FMUL.FTZ R66, R63, UR10 ;  /* 0x0000000a3f427c20 */ /* 0x000fe20008410000 */
[----:B------:R-:W-:Y:S01]  /*8e20*/  FMUL.FTZ R62, R62, UR10 ;  /* 0x0000000a3e3e7c20 */ /* 0x000fe20008410000 */
[----:B------:R-:W-:Y:S01]  /*8e30*/  FMUL.FTZ R61, R61, UR10 ;  /* 0x0000000a3d3d7c20 */ /* 0x000fe20008410000 */
[----:B------:R-:W-:Y:S02]  /*8e40*/  MUFU.TANH R3, R3 ;  /* 0x0000000300037308 */ /* 0x000fe40000002400 */
[----:B------:R-:W-:Y:S01]  /*8e50*/  FMUL.FTZ R63, R56, UR10 ;  /* 0x0000000a383f7c20 */ /* 0x000fe20008410000 */
[----:B------:R-:W-:Y:S01]  /*8e60*/  FMUL.FTZ R56, R57, UR10 ;  /* 0x0000000a39387c20 */ /* 0x000fe20008410000 */
[----:B------:R-:W-:Y:S01]  /*8e70*/  FMUL.FTZ R57, R58, UR10 ;  /* 0x0000000a3a397c20 */ /* 0x000fe20008410000 */
[----:B------:R-:W-:-:S03]  /*8e80*/  FMUL.FTZ R59, R59, UR10 ;  /* 0x0000000a3b3b7c20 */ /* 0x000fc60008410000 */
[----:B------:R-:W3:Y:S01]  /*8e90*/  MUFU.TANH R60, R60 ;  /* 0x0000003c003c7308 */ /* 0x000ee20000002400 */
[----:B------:R-:W-:Y:S01]  /*8ea0*/  FMUL.FTZ R58, R52, UR10 ;  /* 0x0000000a343a7c20 */ /* 0x000fe20008410000 */
[----:B------:R-:W-:Y:S01]  /*8eb0*/  FMUL.FTZ R52, R53, UR10 ;  /* 0x0000000a35347c20 */ /* 0x000fe20008410000 */
[----:B------:R-:W-:Y:S01]  /*8ec0*/  FMUL.FTZ R53, R54, UR10 ;  /* 0x0000000a36357c20 */ /* 0x000fe20008410000 */
[----:B------:R-:W-:Y:S01]  /*8ed0*/  FMUL.FTZ R55, R55, UR10 ;  /* 0x0000000a37377c20 */ /* 0x000fe20008410000 */
[C---:B-1----:R-:W-:Y:S03]  /*8ee0*/  HMMA.16816.F32 R48, R128.reuse, R124, R48 ;  /* 0x0000007c8030723c */ /* 0x042fe60000001830 */
[----:B------:R-:W1:Y:S03]  /*8ef0*/  MUFU.TANH R62, R62 ;  /* 0x0000003e003e7308 */ /* 0x000e660000002400 */
[C---:B------:R-:W-:Y:S01]  /*8f00*/  HMMA.16816.F32 R44, R128.reuse, R126, R44 ;  /* 0x0000007e802c723c */ /* 0x040fe2000000182c */
[----:B------:R-:W4:Y:S04]  /*8f10*/  LDSM.16.M88.4 R124, [R118+0x8000] ;  /* 0x00800000767c783b */ /* 0x000f280000000200 */
[----:B------:R-:W5:Y:S01]  /*8f20*/  MUFU.TANH R63, R63 ;  /* 0x0000003f003f7308 */ /* 0x000f620000002400 */
[C---:B--2---:R-:W-:Y:S06]  /*8f30*/  HMMA.16816.F32 R40, R128.reuse, R120, R40 ;  /* 0x000000788028723c */ /* 0x044fec0000001828 */
[----:B------:R-:W-:Y:S01]  /*8f40*/  HMMA.16816.F32 R36, R128, R122, R36 ;  /* 0x0000007a8024723c */ /* 0x000fe20000001824 */
[----:B------:R-:W2:Y:S01]  /*8f50*/  LDSM.16.M88.4 R120, [R118+0x8400] ;  /* 0x008400007678783b */ /* 0x000ea20000000200 */
[----:B------:R-:W5:Y:S04]  /*8f60*/  MUFU.TANH R57, R57 ;  /* 0x0000003900397308 */ /* 0x000f680000002400 */
[----:B------:R-:W-:Y:S01]  /*8f70*/  FMUL.FTZ R48, R48, UR10 ;  /* 0x0000000a30307c20 */ /* 0x000fe20008410000 */
[----:B------:R-:W-:Y:S01]  /*8f80*/  FMUL.FTZ R50, R50, UR10 ;  /* 0x0000000a32327c20 */ /* 0x000fe20008410000 */
[----:B------:R-:W-:Y:S01]  /*8f90*/  FMUL.FTZ R49, R49, UR10 ;  /* 0x0000000a31317c20 */ /* 0x000fe20008410000 */
[----:B------:R-:W-:Y:S01]  /*8fa0*/  FMUL.FTZ R51, R51, UR10 ;  /* 0x0000000a33337c20 */ /* 0x000fe20008410000 */
[----:B------:R-:W5:Y:S02]  /*8fb0*/  MUFU.TANH R58, R58 ;  /* 0x0000003a003a7308 */ /* 0x000f640000002400 */
[----:B------:R-:W-:Y:S01]  /*8fc0*/  FMUL.FTZ R46, R46, UR10 ;  /* 0x0000000a2e2e7c20 */ /* 0x000fe20008410000 */
[----:B------:R-:W-:Y:S01]  /*8fd0*/  FMUL.FTZ R45, R45, UR10 ;  /* 0x0000000a2d2d7c20 */ /* 0x000fe20008410000 */
[----:B------:R-:W-:-:S04]  /*8fe0*/  FMUL.FTZ R47, R47, UR10 ;  /* 0x0000000a2f2f7c20 */ /* 0x000fc80008410000 */
[----:B------:R-:W-:Y:S01]  /*8ff0*/  FMUL.FTZ R204, R41, UR10 ;  /* 0x0000000a29cc7c20 */ /* 0x000fe20008410000 */
[----:B------:R-:W5:Y:S01]  /*9000*/  MUFU.TANH R53, R53 ;  /* 0x0000003500357308 */ /* 0x000f620000002400 */
[----:B------:R-:W-:Y:S01]  /*9010*/  FMUL.FTZ R40, R40, UR10 ;  /* 0x0000000a28287c20 */ /* 0x000fe20008410000 */
[----:B------:R-:W-:Y:S01]  /*9020*/  FMUL.FTZ R42, R42, UR10 ;  /* 0x0000000a2a2a7c20 */ /* 0x000fe20008410000 */
[----:B------:R-:W-:Y:S02]  /*9030*/  FMUL.FTZ R43, R43, UR10 ;  /* 0x0000000a2b2b7c20 */ /* 0x000fe40008410000 */
[----:B------:R-:W-:Y:S01]  /*9040*/  FMUL.FTZ R196, R36, UR10 ;  /* 0x0000000a24c47c20 */ /* 0x000fe20008410000 */
[----:B------:R-:W-:Y:S01]  /*9050*/  FMUL.FTZ R37, R37, UR10 ;  /* 0x0000000a25257c20 */ /* 0x000fe20008410000 */
[----:B------:R-:W-:Y:S01]  /*9060*/  FMUL.FTZ R38, R38, UR10 ;  /* 0x0000000a26267c20 */ /* 0x000fe20008410000 */
[----:B------:R-:W-:Y:S01]  /*9070*/  MUFU.TANH R187, R46 ;  /* 0x0000002e00bb7308 */ /* 0x000fe20000002400 */
[----:B------:R-:W-:Y:S01]  /*9080*/  FMUL.FTZ R39, R39, UR10 ;  /* 0x0000000a27277c20 */ /* 0x000fe20008410000 */
[C---:B----4-:R-:W-:Y:S06]  /*9090*/  HMMA.16816.F32 R32, R128.reuse, R124, R32 ;  /* 0x0000007c8020723c */ /* 0x050fec0000001820 */
[C---:B------:R-:W-:Y:S01]  /*90a0*/  HMMA.16816.F32 R28, R128.reuse, R126, R28 ;  /* 0x0000007e801c723c */ /* 0x040fe2000000181c */
[----:B------:R-:W4:Y:S01]  /*90b0*/  LDSM.16.M88.4 R124, [R118+0x8800] ;  /* 0x00880000767c783b */ /* 0x000f220000000200 */
[----:B------:R-:W-:Y:S04]  /*90c0*/  MUFU.TANH R198, R40 ;  /* 0x0000002800c67308 */ /* 0x000fe80000002400 */
[C---:B--2---:R-:W-:Y:S04]  /*90d0*/  HMMA.16816.F32 R24, R128.reuse, R120, R24 ;  /* 0x000000788018723c */ /* 0x044fe80000001818 */
[----:B------:R1:W-:Y:S02]  /*90e0*/  MUFU.TANH R200, R37 ;  /* 0x0000002500c87308 */ /* 0x0003e40000002400 */
[----:B------:R-:W-:Y:S01]  /*90f0*/  HMMA.16816.F32 R20, R128, R122, R20 ;  /* 0x0000007a8014723c */ /* 0x000fe20000001814 */
[----:B------:R-:W2:Y:S01]  /*9100*/  LDSM.16.M88.4 R120, [R118+0x8c00] ;  /* 0x008c00007678783b */ /* 0x000ea20000000200 */
[----:B------:R-:W-:-:S04]  /*9110*/  DEPBAR.LE SB0, 0x0 ;  /* 0x000080000000791a */ /* 0x000fc80000000000 */
[----:B------:R-:W-:Y:S01]  /*9120*/  FMUL.FTZ R160, R32, UR10 ;  /* 0x0000000a20a07c20 */ /* 0x000fe20008410000 */
[----:B------:R-:W-:Y:S02]  /*9130*/  IMAD.SHL.U32 R32, R179, 0x80, RZ ;  /* 0x00000080b3207824 */ /* 0x000fe400078e00ff */
[----:B------:R-:W-:Y:S01]  /*9140*/  FMUL.FTZ R157, R34, UR10 ;  /* 0x0000000a229d7c20 */ /* 0x000fe20008410000 */
[----:B------:R-:W-:Y:S01]  /*9150*/  MUFU.TANH R193, R42 ;  /* 0x0000002a00c17308 */ /* 0x000fe20000002400 */
[----:B------:R-:W-:Y:S01]  /*9160*/  FMUL.FTZ R188, R33, UR10 ;  /* 0x0000000a21bc7c20 */ /* 0x000fe20008410000 */
[----:B------:R-:W-:Y:S01]  /*9170*/  FMUL.FTZ R35, R35, UR10 ;  /* 0x0000000a23237c20 */ /* 0x000fe20008410000 */
[----:B------:R-:W-:Y:S01]  /*9180*/  FMUL.FTZ R158, R28, UR10 ;  /* 0x0000000a1c9e7c20 */ /* 0x000fe20008410000 */
[----:B------:R-:W-:Y:S01]  /*9190*/  FMUL.FTZ R159, R30, UR10 ;  /* 0x0000000a1e9f7c20 */ /* 0x000fe20008410000 */
[----:B------:R-:W-:Y:S01]  /*91a0*/  FMUL.FTZ R166, R29, UR10 ;  /* 0x0000000a1da67c20 */ /* 0x000fe20008410000 */
[----:B------:R-:W-:-:S02]  /*91b0*/  FMUL.FTZ R31, R31, UR10 ;  /* 0x0000000a1f1f7c20 */ /* 0x000fc40008410000 */
[----:B------:R-:W-:Y:S01]  /*91c0*/  MUFU.TANH R196, R196 ;  /* 0x000000c400c47308 */ /* 0x000fe20000002400 */
[----:B------:R-:W-:Y:S01]  /*91d0*/  FMUL.FTZ R150, R24, UR10 ;  /* 0x0000000a18967c20 */ /* 0x000fe20008410000 */
[----:B------:R-:W-:Y:S01]  /*91e0*/  FMUL.FTZ R26, R26, UR10 ;  /* 0x0000000a1a1a7c20 */ /* 0x000fe20008410000 */
[----:B------:R-:W-:Y:S01]  /*91f0*/  FMUL.FTZ R25, R25, UR10 ;  /* 0x0000000a19197c20 */ /* 0x000fe20008410000 */
[----:B------:R-:W-:Y:S02]  /*9200*/  FMUL.FTZ R27, R27, UR10 ;  /* 0x0000000a1b1b7c20 */ /* 0x000fe40008410000 */
[----:B------:R-:W-:Y:S02]  /*9210*/  FMUL.FTZ R153, R20, UR10 ;  /* 0x0000000a14997c20 */ /* 0x000fe40008410000 */
[----:B------:R-:W-:Y:S01]  /*9220*/  MUFU.TANH R167, R38 ;  /* 0x0000002600a77308 */ /* 0x000fe20000002400 */
[----:B------:R-:W-:Y:S01]  /*9230*/  FMUL.FTZ R22, R22, UR10 ;  /* 0x0000000a16167c20 */ /* 0x000fe20008410000 */
[----:B------:R-:W-:Y:S01]  /*9240*/  FMUL.FTZ R23, R23, UR10 ;  /* 0x0000000a17177c20 */ /* 0x000fe20008410000 */
[----:B------:R-:W-:Y:S01]  /*9250*/  FMUL.FTZ R21, R21, UR10 ;  /* 0x0000000a15157c20 */ /* 0x000fe20008410000 */
[C---:B----4-:R-:W-:Y:S04]  /*9260*/  HMMA.16816.F32 R16, R128.reuse, R124, R16 ;  /* 0x0000007c8010723c */ /* 0x050fe80000001810 */
[----:B------:R-:W-:Y:S02]  /*9270*/  MUFU.TANH R160, R160 ;  /* 0x000000a000a07308 */ /* 0x000fe40000002400 */
[----:B------:R-:W-:Y:S01]  /*9280*/  HMMA.16816.F32 R12, R128, R126, R12 ;  /* 0x0000007e800c723c */ /* 0x000fe2000000180c */
[----:B------:R-:W-:-:S02]  /*9290*/  FMUL.FTZ R124, R44, UR10 ;  /* 0x0000000a2c7c7c20 */ /* 0x000fc40008410000 */
[----:B------:R-:W4:Y:S03]  /*92a0*/  S2R R44, SR_TID.X ;  /* 0x00000000002c7919 */ /* 0x000f260000002100 */
[----:B------:R-:W5:Y:S01]  /*92b0*/  MUFU.TANH R126, R48 ;  /* 0x00000030007e7308 */ /* 0x000f620000002400 */
[C---:B--2---:R-:W-:Y:S06]  /*92c0*/  HMMA.16816.F32 R8, R128.reuse, R120, R8 ;  /* 0x000000788008723c */ /* 0x044fec0000001808 */
[----:B------:R-:W-:Y:S01]  /*92d0*/  HMMA.16816.F32 R4, R128, R122, R4 ;  /* 0x0000007a8004723c */ /* 0x000fe20000001804 */
[----:B------:R-:W2:Y:S04]  /*92e0*/  MUFU.TANH R129, R50 ;  /* 0x0000003200817308 */ /* 0x000ea80000002400 */
[----:B------:R-:W-:Y:S01]  /*92f0*/  FMUL.FTZ R135, R16, UR10 ;  /* 0x0000000a10877c20 */ /* 0x000fe20008410000 */
[----:B------:R-:W-:Y:S01]  /*9300*/  FMUL.FTZ R18, R18, UR10 ;  /* 0x0000000a12127c20 */ /* 0x000fe20008410000 */
[----:B------:R-:W-:Y:S01]  /*9310*/  FMUL.FTZ R123, R64, UR10 ;  /* 0x0000000a407b7c20 */ /* 0x000fe20008410000 */
[----:B------:R-:W-:Y:S01]  /*9320*/  FMUL.FTZ R64, R65, UR10 ;  /* 0x0000000a41407c20 */ /* 0x000fe20008410000 */
[----:B------:R-:W-:Y:S01]  /*9330*/  FMUL.FTZ R65, R67, UR10 ;  /* 0x0000000a43417c20 */ /* 0x000fe20008410000 */
[----:B------:R-:W2:Y:S01]  /*9340*/  MUFU.TANH R124, R124 ;  /* 0x0000007c007c7308 */ /* 0x000ea20000002400 */
[----:B------:R-:W-:Y:S01]  /*9350*/  FMUL.FTZ R137, R12, UR10 ;  /* 0x0000000a0c897c20 */ /* 0x000fe20008410000 */
[----:B------:R-:W-:Y:S01]  /*9360*/  FMUL.FTZ R14, R14, UR10 ;  /* 0x0000000a0e0e7c20 */ /* 0x000fe20008410000 */
[----:B------:R-:W-:Y:S01]  /*9370*/  FMUL.FTZ R17, R17, UR10 ;  /* 0x0000000a11117c20 */ /* 0x000fe20008410000 */
[----:B------:R-:W-:Y:S01]  /*9380*/  FMUL.FTZ R19, R19, UR10 ;  /* 0x0000000a13137c20 */ /* 0x000fe20008410000 */
[----:B------:R-:W-:Y:S01]  /*9390*/  FMUL.FTZ R13, R13, UR10 ;  /* 0x0000000a0d0d7c20 */ /* 0x000fe20008410000 */
[----:B------:R-:W-:-:S02]  /*93a0*/  FMUL.FTZ R15, R15, UR10 ;  /* 0x0000000a0f0f7c20 */ /* 0x000fc40008410000 */
[----:B------:R2:W-:Y:S01]  /*93b0*/  MUFU.TANH R67, R59 ;  /* 0x0000003b00437308 */ /* 0x0005e20000002400 */
[----:B------:R-:W-:Y:S01]  /*93c0*/  FMUL.FTZ R138, R8, UR10 ;  /* 0x0000000a088a7c20 */ /* 0x000fe20008410000 */
[----:B------:R-:W-:Y:S01]  /*93d0*/  FMUL.FTZ R10, R10, UR10 ;  /* 0x0000000a0a0a7c20 */ /* 0x000fe20008410000 */
[----:B------:R-:W-:Y:S01]  /*93e0*/  FMUL.FTZ R11, R11, UR10 ;  /* 0x0000000a0b0b7c20 */ /* 0x000fe20008410000 */
[----:B----4-:R-:W-:Y:S02]  /*93f0*/  IMAD.SHL.U32 R41, R44, 0x2, RZ ;  /* 0x000000022c297824 */ /* 0x010fe400078e00ff */
[----:B------:R-:W-:Y:S01]  /*9400*/  FMUL.FTZ R152, R9, UR10 ;  /* 0x0000000a09987c20 */ /* 0x000fe20008410000 */
[----:B------:R-:W-:Y:S01]  /*9410*/  FMUL.FTZ R143, R4, UR10 ;  /* 0x0000000a048f7c20 */ /* 0x000fe20008410000 */
[----:B------:R-:W4:Y:S01]  /*9420*/  MUFU.TANH R157, R157 ;  /* 0x0000009d009d7308 */ /* 0x000f220000002400 */
[----:B------:R-:W-:-:S04]  /*9430*/  LOP3.LUT R41, R41, 0x6, RZ, 0xc0, !PT ;  /* 0x0000000629297812 */ /* 0x000fc800078ec0ff */
[C-C-:B------:R-:W-:Y:S02]  /*9440*/  LOP3.LUT R36, R32.reuse, 0x8, R41.reuse, 0xfe, !PT ;  /* 0x0000000820247812 */ /* 0x140fe400078efe29 */
[----:B------:R-:W-:Y:S01]  /*9450*/  LOP3.LUT R34, R32, 0x10, R41, 0xfe, !PT ;  /* 0x0000001020227812 */ /* 0x000fe200078efe29 */
[----:B------:R-:W4:Y:S01]  /*9460*/  MUFU.TANH R158, R158 ;  /* 0x0000009e009e7308 */ /* 0x000f220000002400 */
[CC--:B------:R-:W-:Y:S02]  /*9470*/  ISETP.GE.AND P5, PT, R36.reuse, R142.reuse, PT ;  /* 0x0000008e2400720c */ /* 0x0c0fe40003fa6270 */
[-C--:B------:R-:W-:Y:S02]  /*9480*/  ISETP.GE.AND P1, PT, R36, R141.reuse, PT ;  /* 0x0000008d2400720c */ /* 0x080fe40003f26270 */
[----:B---3--:R-:W-:Y:S02]  /*9490*/  FSEL R28, R60, -INF , !P5 ;  /* 0xff8000003c1c7808 */ /* 0x008fe40006800000 */
[C---:B------:R-:W-:Y:S01]  /*94a0*/  ISETP.GE.AND P0, PT, R34.reuse, R142, PT ;  /* 0x0000008e2200720c */ /* 0x040fe20003f06270 */
[----:B------:R-:W3:Y:S01]  /*94b0*/  MUFU.TANH R159, R159 ;  /* 0x0000009f009f7308 */ /* 0x000ee20000002400 */
[----:B------:R-:W-:-:S02]  /*94c0*/  ISETP.GE.AND P5, PT, R34, R141, PT ;  /* 0x0000008d2200720c */ /* 0x000fc40003fa6270 */
[C-C-:B------:R-:W-:Y:S02]  /*94d0*/  LOP3.LUT R34, R32.reuse, 0x18, R41.reuse, 0xfe, !PT ;  /* 0x0000001820227812 */ /* 0x140fe400078efe29 */
[----:B------:R-:W-:Y:S02]  /*94e0*/  LOP3.LUT R30, R32, 0x20, R41, 0xfe, !PT ;  /* 0x00000020201e7812 */ /* 0x000fe400078efe29 */
[----:B-1----:R-:W-:Y:S01]  /*94f0*/  FSEL R37, R62, -INF , !P1 ;  /* 0xff8000003e257808 */ /* 0x002fe20004800000 */
[----:B------:R-:W1:Y:S01]  /*9500*/  MUFU.TANH R150, R150 ;  /* 0x0000009600967308 */ /* 0x000e620000002400 */
[----:B-----5:R-:W-:Y:S01]  /*9510*/  FSEL R60, R63, -INF , !P0 ;  /* 0xff8000003f3c7808 */ /* 0x020fe20004000000 */
[----:B------:R-:W-:Y:S01]  /*9520*/  FMUL.FTZ R63, R6, UR10 ;  /* 0x0000000a063f7c20 */ /* 0x000fe20008410000 */
[----:B--2---:R-:W-:Y:S02]  /*9530*/  FSEL R59, R57, -INF , !P5 ;  /* 0xff800000393b7808 */ /* 0x004fe40006800000 */
[----:B------:R-:W-:-:S02]  /*9540*/  ISETP.GE.AND P1, PT, R34, R142, PT ;  /* 0x0000008e2200720c */ /* 0x000fc40003f26270 */
[----:B------:R-:W-:Y:S01]  /*9550*/  ISETP.GE.AND P0, PT, R34, R141, PT ;  /* 0x0000008d2200720c */ /* 0x000fe20003f06270 */
[----:B------:R-:W2:Y:S01]  /*9560*/  MUFU.TANH R149, R26 ;  /* 0x0000001a00957308 */ /* 0x000ea20000002400 */
[----:B------:R-:W-:Y:S02]  /*9570*/  ISETP.GE.AND P5, PT, R30, R142, PT ;  /* 0x0000008e1e00720c */ /* 0x000fe40003fa6270 */
[----:B------:R-:W-:Y:S02]  /*9580*/  LOP3.LUT R24, R32, 0x28, R41, 0xfe, !PT ;  /* 0x0000002820187812 */ /* 0x000fe400078efe29 */
[----:B------:R-:W-:Y:S02]  /*9590*/  FSEL R58, R58, -INF , !P1 ;  /* 0xff8000003a3a7808 */ /* 0x000fe40004800000 */
[----:B------:R-:W-:Y:S01]  /*95a0*/  FSEL R57, R53, -INF , !P0 ;  /* 0xff80000035397808 */ /* 0x000fe20004000000 */
[----:B------:R-:W5:Y:S01]  /*95b0*/  MUFU.TANH R153, R153 ;  /* 0x0000009900997308 */ /* 0x000f620000002400 */
[----:B------:R-:W-:-:S02]  /*95c0*/  FSEL R126, R126, -INF , !P5 ;  /* 0xff8000007e7e7808 */ /* 0x000fc40006800000 */
[-C--:B------:R-:W-:Y:S02]  /*95d0*/  ISETP.GE.AND P1, PT, R30, R141.reuse, PT ;  /* 0x0000008d1e00720c */ /* 0x080fe40003f26270 */
[CC--:B------:R-:W-:Y:S02]  /*95e0*/  ISETP.GE.AND P0, PT, R24.reuse, R142.reuse, PT ;  /* 0x0000008e1800720c */ /* 0x0c0fe40003f06270 */
[----:B------:R-:W-:Y:S01]  /*95f0*/  ISETP.GE.AND P5, PT, R24, R141, PT ;  /* 0x0000008d1800720c */ /* 0x000fe20003fa6270 */
[----:B------:R-:W5:Y:S01]  /*9600*/  MUFU.TANH R147, R22 ;  /* 0x0000001600937308 */ /* 0x000f620000002400 */
[----:B------:R-:W-:Y:S02]  /*9610*/  LOP3.LUT R24, R32, 0x30, R41, 0xfe, !PT ;  /* 0x0000003020187812 */ /* 0x000fe400078efe29 */
[----:B------:R-:W-:Y:S02]  /*9620*/  FSEL R129, R129, -INF , !P1 ;  /* 0xff80000081817808 */ /* 0x000fe40004800000 */
[----:B------:R-:W-:-:S02]  /*9630*/  ISETP.GE.AND P1, PT, R24, R142, PT ;  /* 0x0000008e1800720c */ /* 0x000fc40003f26270 */
[----:B------:R-:W-:Y:S01]  /*9640*/  LOP3.LUT R20, R32, 0x38, R41, 0xfe, !PT ;  /* 0x0000003820147812 */ /* 0x000fe200078efe29 */
[----:B------:R-:W5:Y:S01]  /*9650*/  MUFU.TANH R135, R135 ;  /* 0x0000008700877308 */ /* 0x000f620000002400 */
[----:B------:R-:W-:Y:S02]  /*9660*/  FSEL R124, R124, -INF , !P0 ;  /* 0xff8000007c7c7808 */ /* 0x000fe40004000000 */
[----:B------:R-:W-:Y:S02]  /*9670*/  FSEL R187, R187, -INF , !P5 ;  /* 0xff800000bbbb7808 */ /* 0x000fe40006800000 */
[----:B------:R-:W-:Y:S02]  /*9680*/  FSEL R198, R198, -INF , !P1 ;  /* 0xff800000c6c67808 */ /* 0x000fe40004800000 */
[----:B------:R-:W-:Y:S01]  /*9690*/  ISETP.GE.AND P0, PT, R24, R141, PT ;  /* 0x0000008d1800720c */ /* 0x000fe20003f06270 */
[----:B------:R-:W5:Y:S01]  /*96a0*/  MUFU.TANH R121, R18 ;  /* 0x0000001200797308 */ /* 0x000f620000002400 */
[----:B------:R-:W-:-:S02]  /*96b0*/  ISETP.GE.AND P5, PT, R20, R142, PT ;  /* 0x0000008e1400720c */ /* 0x000fc40003fa6270 */
[----:B------:R-:W-:Y:S02]  /*96c0*/  ISETP.GE.AND P1, PT, R20, R141, PT ;  /* 0x0000008d1400720c */ /* 0x000fe40003f26270 */
[--C-:B------:R-:W-:Y:S02]  /*96d0*/  LOP3.LUT R20, R32, 0x40, R41.reuse, 0xfe, !PT ;  /* 0x0000004020147812 */ /* 0x100fe400078efe29 */
[----:B------:R-:W-:Y:S01]  /*96e0*/  FSEL R193, R193, -INF , !P0 ;  /* 0xff800000c1c17808 */ /* 0x000fe20004000000 */
[----:B------:R-:W5:Y:S01]  /*96f0*/  MUFU.TANH R120, R14 ;  /* 0x0000000e00787308 */ /* 0x000f620000002400 */
[----:B------:R-:W-:Y:S02]  /*9700*/  ISETP.GE.AND P0, PT, R20, R142, PT ;  /* 0x0000008e1400720c */ /* 0x000fe40003f06270 */
[----:B------:R-:W-:Y:S02]  /*9710*/  LOP3.LUT R16, R32, 0x48, R41, 0xfe, !PT ;  /* 0x0000004820107812 */ /* 0x000fe400078efe29 */
[----:B------:R-:W-:-:S02]  /*9720*/  FSEL R196, R196, -INF , !P5 ;  /* 0xff800000c4c47808 */ /* 0x000fc40006800000 */
[----:B------:R-:W-:Y:S01]  /*9730*/  FSEL R167, R167, -INF , !P1 ;  /* 0xff800000a7a77808 */ /* 0x000fe20004800000 */
[----:B------:R-:W5:Y:S01]  /*9740*/  MUFU.TANH R138, R138 ;  /* 0x0000008a008a7308 */ /* 0x000f620000002400 */
[----:B------:R-:W-:Y:S02]  /*9750*/  FSEL R160, R160, -INF , !P0 ;  /* 0xff800000a0a07808 */ /* 0x000fe40004000000 */
[-C--:B------:R-:W-:Y:S02]  /*9760*/  ISETP.GE.AND P5, PT, R20, R141.reuse, PT ;  /* 0x0000008d1400720c */ /* 0x080fe40003fa6270 */
[C---:B------:R-:W-:Y:S02]  /*9770*/  ISETP.GE.AND P1, PT, R16.reuse, R142, PT ;  /* 0x0000008e1000720c */ /* 0x040fe40003f26270 */
[----:B------:R-:W-:Y:S01]  /*9780*/  ISETP.GE.AND P0, PT, R16, R141, PT ;  /* 0x0000008d1000720c */ /* 0x000fe20003f06270 */
[----:B------:R-:W5:Y:S01]  /*9790*/  MUFU.TANH R137, R137 ;  /* 0x0000008900897308 */ /* 0x000f620000002400 */
[----:B------:R-:W-:-:S02]  /*97a0*/  LOP3.LUT R16, R32, 0x50, R41, 0xfe, !PT ;  /* 0x0000005020107812 */ /* 0x000fc400078efe29 */
[----:B----4-:R-:W-:Y:S02]  /*97b0*/  FSEL R157, R157, -INF , !P5 ;  /* 0xff8000009d9d7808 */ /* 0x010fe40006800000 */
[----:B------:R-:W-:Y:S02]  /*97c0*/  ISETP.GE.AND P5, PT, R16, R142, PT ;  /* 0x0000008e1000720c */ /* 0x000fe40003fa6270 */
[----:B------:R-:W-:Y:S01]  /*97d0*/  LOP3.LUT R12, R32, 0x58, R41, 0xfe, !PT ;  /* 0x00000058200c7812 */ /* 0x000fe200078efe29 */
[----:B------:R-:W-:Y:S01]  /*97e0*/  MUFU.TANH R62, R10 ;  /* 0x0000000a003e7308 */ /* 0x000fe20000002400 */
[----:B------:R-:W-:Y:S02]  /*97f0*/  FSEL R158, R158, -INF , !P1 ;  /* 0xff8000009e9e7808 */ /* 0x000fe40004800000 */
[----:B---3--:R-:W-:Y:S02]  /*9800*/  FSEL R159, R159, -INF , !P0 ;  /* 0xff8000009f9f7808 */ /* 0x008fe40004000000 */
[----:B-1----:R-:W-:-:S02]  /*9810*/  FSEL R150, R150, -INF , !P5 ;  /* 0xff80000096967808 */ /* 0x002fc40006800000 */
[-C--:B------:R-:W-:Y:S01]  /*9820*/  ISETP.GE.AND P1, PT, R16, R141.reuse, PT ;  /* 0x0000008d1000720c */ /* 0x080fe20003f26270 */
[----:B------:R-:W1:Y:S01]  /*9830*/  MUFU.TANH R143, R143 ;  /* 0x0000008f008f7308 */ /* 0x000e620000002400 */
[CC--:B------:R-:W-:Y:S02]  /*9840*/  ISETP.GE.AND P0, PT, R12.reuse, R142.reuse, PT ;  /* 0x0000008e0c00720c */ /* 0x0c0fe40003f06270 */
[----:B------:R-:W-:Y:S02]  /*9850*/  ISETP.GE.AND P5, PT, R12, R141, PT ;  /* 0x0000008d0c00720c */ /* 0x000fe40003fa6270 */
[----:B------:R-:W-:Y:S02]  /*9860*/  LOP3.LUT R12, R32, 0x60, R41, 0xfe, !PT ;  /* 0x00000060200c7812 */ /* 0x000fe400078efe29 */
[----:B--2---:R-:W-:Y:S01]  /*9870*/  FSEL R149, R149, -INF , !P1 ;  /* 0xff80000095957808 */ /* 0x004fe20004800000 */
[----:B------:R-:W2:Y:S01]  /*9880*/  MUFU.TANH R63, R63 ;  /* 0x0000003f003f7308 */ /* 0x000ea20000002400 */
[----:B------:R-:W-:-:S02]  /*9890*/  ISETP.GE.AND P1, PT, R12, R142, PT ;  /* 0x0000008e0c00720c */ /* 0x000fc40003f26270 */
[----:B------:R-:W-:Y:S02]  /*98a0*/  LOP3.LUT R8, R32, 0x68, R41, 0xfe, !PT ;  /* 0x0000006820087812 */ /* 0x000fe400078efe29 */
[----:B-----5:R-:W-:Y:S02]  /*98b0*/  FSEL R153, R153, -INF , !P0 ;  /* 0xff80000099997808 */ /* 0x020fe40004000000 */
[----:B------:R-:W-:Y:S01]  /*98c0*/  FSEL R147, R147, -INF , !P5 ;  /* 0xff80000093937808 */ /* 0x000fe20006800000 */
[----:B------:R-:W3:Y:S01]  /*98d0*/  MUFU.TANH R64, R64 ;  /* 0x0000004000407308 */ /* 0x000ee20000002400 */
[----:B------:R-:W-:Y:S02]  /*98e0*/  FSEL R135, R135, -INF , !P1 ;  /* 0xff80000087877808 */ /* 0x000fe40004800000 */
[----:B------:R-:W-:Y:S02]  /*98f0*/  ISETP.GE.AND P0, PT, R12, R141, PT ;  /* 0x0000008d0c00720c */ /* 0x000fe40003f06270 */
[----:B------:R-:W-:-:S02]  /*9900*/  ISETP.GE.AND P5, PT, R8, R142, PT ;  /* 0x0000008e0800720c */ /* 0x000fc40003fa6270 */
[----:B------:R-:W-:Y:S01]  /*9910*/  ISETP.GE.AND P1, PT, R8, R141, PT ;  /* 0x0000008d0800720c */ /* 0x000fe20003f26270 */
[----:B------:R-:W4:Y:S01]  /*9920*/  MUFU.TANH R65, R65 ;  /* 0x0000004100417308 */ /* 0x000f220000002400 */
[--C-:B------:R-:W-:Y:S02]  /*9930*/  LOP3.LUT R8, R32, 0x70, R41.reuse, 0xfe, !PT ;  /* 0x0000007020087812 */ /* 0x100fe400078efe29 */
[----:B------:R-:W-:Y:S02]  /*9940*/  FSEL R121, R121, -INF , !P0 ;  /* 0xff80000079797808 */ /* 0x000fe40004000000 */
[----:B------:R-:W-:Y:S02]  /*9950*/  ISETP.GE.AND P0, PT, R8, R142, PT ;  /* 0x0000008e0800720c */ /* 0x000fe40003f06270 */
[----:B------:R-:W-:Y:S01]  /*9960*/  LOP3.LUT R4, R32, 0x78, R41, 0xfe, !PT ;  /* 0x0000007820047812 */ /* 0x000fe200078efe29 */
[----:B------:R-:W5:Y:S01]  /*9970*/  MUFU.TANH R61, R61 ;  /* 0x0000003d003d7308 */ /* 0x000f620000002400 */
[----:B------:R-:W-:-:S02]  /*9980*/  FSEL R120, R120, -INF , !P1 ;  /* 0xff80000078787808 */ /* 0x000fc40004800000 */
[----:B------:R-:W-:Y:S02]  /*9990*/  FSEL R138, R138, -INF , !P0 ;  /* 0xff8000008a8a7808 */ /* 0x000fe40004000000 */
[CC--:B------:R-:W-:Y:S02]  /*99a0*/  ISETP.GE.AND P1, PT, R4.reuse, R142.reuse, PT ;  /* 0x0000008e0400720c */ /* 0x0c0fe40003f26270 */
[----:B------:R-:W-:Y:S01]  /*99b0*/  ISETP.GE.AND P0, PT, R4, R141, PT ;  /* 0x0000008d0400720c */ /* 0x000fe20003f06270 */
[----:B------:R-:W5:Y:S01]  /*99c0*/  MUFU.TANH R66, R66 ;  /* 0x0000004200427308 */ /* 0x000f620000002400 */
[----:B------:R-:W-:Y:S02]  /*99d0*/  LOP3.LUT R4, R32, R41, RZ, 0xfc, !PT ;  /* 0x0000002920047212 */ /* 0x000fe400078efcff */
[----:B------:R-:W-:Y:S02]  /*99e0*/  FSEL R137, R137, -INF , !P5 ;  /* 0xff80000089897808 */ /* 0x000fe40006800000 */
[-C--:B------:R-:W-:Y:S01]  /*99f0*/  ISETP.GE.AND P5, PT, R8, R141.reuse, PT ;  /* 0x0000008d0800720c */ /* 0x080fe20003fa6270 */
[----:B------:R-:W-:Y:S01]  /*9a00*/  VIADD R6, R4, 0x1 ;  /* 0x0000000104067836 */ /* 0x000fe20000000000 */
[----:B-1----:R-:W-:Y:S01]  /*9a10*/  FSEL R143, R143, -INF , !P1 ;  /* 0xff8000008f8f7808 */ /* 0x002fe20004800000 */
[----:B------:R-:W1:Y:S01]  /*9a20*/  MUFU.TANH R56, R56 ;  /* 0x0000003800387308 */ /* 0x000e620000002400 */
[----:B------:R-:W-:Y:S01]  /*9a30*/  FSEL R62, R62, -INF , !P5 ;  /* 0xff8000003e3e7808 */ /* 0x000fe20006800000 */
[----:B------:R-:W-:Y:S01]  /*9a40*/  VIADD R10, R4, 0x11 ;  /* 0x00000011040a7836 */ /* 0x000fe20000000000 */
[----:B------:R-:W-:Y:S01]  /*9a50*/  ISETP.GE.AND P5, PT, R6, R142, PT ;  /* 0x0000008e0600720c */ /* 0x000fe20003fa6270 */
[----:B------:R-:W-:Y:S01]  /*9a60*/  VIADD R9, R4, 0x69 ;  /* 0x0000006904097836 */ /* 0x000fe20000000000 */
[----:B------:R-:W-:Y:S01]  /*9a70*/  ISETP.GE.AND P1, PT, R6, R141, PT ;  /* 0x0000008d0600720c */ /* 0x000fe20003f26270 */
[----:B------:R-:W-:Y:S01]  /*9a80*/  VIADD R6, R4, 0x9 ;  /* 0x0000000904067836 */ /* 0x000fe20000000000 */
[----:B--2---:R-:W-:Y:S01]  /*9a90*/  FSEL R63, R63, -INF , !P0 ;  /* 0xff8000003f3f7808 */ /* 0x004fe20004000000 */
[----:B------:R-:W2:Y:S01]  /*9aa0*/  MUFU.TANH R52, R52 ;  /* 0x0000003400347308 */ /* 0x000ea20000002400 */
[----:B---3--:R-:W-:-:S02]  /*9ab0*/  FSEL R8, R64, -INF , !P5 ;  /* 0xff80000040087808 */ /* 0x008fc40006800000 */
[CC--:B------:R-:W-:Y:S02]  /*9ac0*/  ISETP.GE.AND P0, PT, R6.reuse, R142.reuse, PT ;  /* 0x0000008e0600720c */ /* 0x0c0fe40003f06270 */
[-C--:B------:R-:W-:Y:S02]  /*9ad0*/  ISETP.GE.AND P5, PT, R6, R141.reuse, PT ;  /* 0x0000008d0600720c */ /* 0x080fe40003fa6270 */
[----:B----4-:R-:W-:Y:S01]  /*9ae0*/  FSEL R33, R65, -INF , !P1 ;  /* 0xff80000041217808 */ /* 0x010fe20004800000 */
[----:B------:R-:W3:Y:S01]  /*9af0*/  MUFU.TANH R131, R55 ;  /* 0x0000003700837308 */ /* 0x000ee20000002400 */
[----:B-----5:R-:W-:Y:S02]  /*9b00*/  FSEL R6, R61, -INF , !P0 ;  /* 0xff8000003d067808 */ /* 0x020fe40004000000 */
[C---:B------:R-:W-:Y:S02]  /*9b10*/  ISETP.GE.AND P1, PT, R10.reuse, R142, PT ;  /* 0x0000008e0a00720c */ /* 0x040fe40003f26270 */
[----:B------:R-:W-:Y:S01]  /*9b20*/  ISETP.GE.AND P0, PT, R10, R141, PT ;  /* 0x0000008d0a00720c */ /* 0x000fe20003f06270 */
[----:B------:R-:W-:Y:S01]  /*9b30*/  VIADD R10, R4, 0x19 ;  /* 0x00000019040a7836 */ /* 0x000fe20000000000 */
[----:B------:R-:W-:Y:S01]  /*9b40*/  FSEL R29, R66, -INF , !P5 ;  /* 0xff800000421d7808 */ /* 0x000fe20006800000 */
[----:B------:R-:W4:Y:S01]  /*9b50*/  MUFU.TANH R202, R49 ;  /* 0x0000003100ca7308 */ /* 0x000f220000002400 */
[----:B-1----:R-:W-:-:S02]  /*9b60*/  FSEL R66, R56, -INF , !P1 ;  /* 0xff80000038427808 */ /* 0x002fc40004800000 */
[CC--:B------:R-:W-:Y:S02]  /*9b70*/  ISETP.GE.AND P5, PT, R10.reuse, R142.reuse, PT ;  /* 0x0000008e0a00720c */ /* 0x0c0fe40003fa6270 */
[-C--:B------:R-:W-:Y:S01]  /*9b80*/  ISETP.GE.AND P1, PT, R10, R141.reuse, PT ;  /* 0x0000008d0a00720c */ /* 0x080fe20003f26270 */
[----:B------:R-:W-:Y:S01]  /*9b90*/  VIADD R10, R4, 0x21 ;  /* 0x00000021040a7836 */ /* 0x000fe20000000000 */
[----:B------:R-:W-:Y:S01]  /*9ba0*/  FSEL R65, R67, -INF , !P0 ;  /* 0xff80000043417808 */ /* 0x000fe20004000000 */
[----:B------:R-:W1:Y:S01]  /*9bb0*/  MUFU.TANH R205, R51 ;  /* 0x0000003300cd7308 */ /* 0x000e620000002400 */
[----:B--2---:R-:W-:Y:S02]  /*9bc0*/  FSEL R64, R52, -INF , !P5 ;  /* 0xff80000034407808 */ /* 0x004fe40006800000 */
[C---:B------:R-:W-:Y:S02]  /*9bd0*/  ISETP.GE.AND P0, PT, R10.reuse, R142, PT ;  /* 0x0000008e0a00720c */ /* 0x040fe40003f06270 */
[----:B------:R-:W-:Y:S01]  /*9be0*/  ISETP.GE.AND P5, PT, R10, R141, PT ;  /* 0x0000008d0a00720c */ /* 0x000fe20003fa6270 */
[----:B------:R-:W-:Y:S01]  /*9bf0*/  VIADD R10, R4, 0x29 ;  /* 0x00000029040a7836 */ /* 0x000fe20000000000 */
[----:B---3--:R-:W-:Y:S01]  /*9c00*/  FSEL R131, R131, -INF , !P1 ;  /* 0xff80000083837808 */ /* 0x008fe20004800000 */
[----:B------:R-:W2:Y:S01]  /*9c10*/  MUFU.TANH R128, R45 ;  /* 0x0000002d00807308 */ /* 0x000ea20000002400 */
[----:B----4-:R-:W-:-:S02]  /*9c20*/  FSEL R202, R202, -INF , !P0 ;  /* 0xff800000caca7808 */ /* 0x010fc40004000000 */
[CC--:B------:R-:W-:Y:S02]  /*9c30*/  ISETP.GE.AND P1, PT, R10.reuse, R142.reuse, PT ;  /* 0x0000008e0a00720c */ /* 0x0c0fe40003f26270 */
[----:B------:R-:W-:Y:S01]  /*9c40*/  ISETP.GE.AND P0, PT, R10, R141, PT ;  /* 0x0000008d0a00720c */ /* 0x000fe20003f06270 */
[----:B------:R-:W-:Y:S02]  /*9c50*/  VIADD R10, R4, 0x31 ;  /* 0x00000031040a7836 */ /* 0x000fe40000000000 */
[----:B------:R-:W3:Y:S01]  /*9c60*/  MUFU.TANH R197, R47 ;  /* 0x0000002f00c57308 */ /* 0x000ee20000002400 */
[----:B-1----:R-:W-:Y:S02]  /*9c70*/  FSEL R205, R205, -INF , !P5 ;  /* 0xff800000cdcd7808 */ /* 0x002fe40006800000 */
[----:B------:R-:W-:-:S05]  /*9c80*/  ISETP.GE.AND P5, PT, R10, R142, PT ;  /* 0x0000008e0a00720c */ /* 0x000fca0003fa6270 */
[----:B------:R-:W1:Y:S01]  /*9c90*/  MUFU.TANH R204, R204 ;  /* 0x000000cc00cc7308 */ /* 0x000e620000002400 */
[----:B--2---:R-:W-:Y:S02]  /*9ca0*/  FSEL R128, R128, -INF , !P1 ;  /* 0xff80000080807808 */ /* 0x004fe40004800000 */
[----:B------:R-:W-:Y:S01]  /*9cb0*/  ISETP.GE.AND P1, PT, R10, R141, PT ;  /* 0x0000008d0a00720c */ /* 0x000fe20003f26270 */
[----:B------:R-:W-:-:S04]  /*9cc0*/  VIADD R10, R4, 0x39 ;  /* 0x00000039040a7836 */ /* 0x000fc80000000000 */
[----:B------:R-:W2:Y:S01]  /*9cd0*/  MUFU.TANH R201, R43 ;  /* 0x0000002b00c97308 */ /* 0x000ea20000002400 */
[----:B---3--:R-:W-:Y:S02]  /*9ce0*/  FSEL R197, R197, -INF , !P0 ;  /* 0xff800000c5c57808 */ /* 0x008fe40004000000 */
[----:B------:R-:W-:-:S04]  /*9cf0*/  ISETP.GE.AND P0, PT, R10, R142, PT ;  /* 0x0000008e0a00720c */ /* 0x000fc80003f06270 */
[----:B------:R-:W-:Y:S01]  /*9d00*/  FSEL R200, R200, -INF , !P0 ;  /* 0xff800000c8c87808 */ /* 0x000fe20004000000 */
[----:B------:R-:W3:Y:S01]  /*9d10*/  MUFU.TANH R199, R39 ;  /* 0x0000002700c77308 */ /* 0x000ee20000002400 */
[----:B-1----:R-:W-:Y:S02]  /*9d20*/  FSEL R204, R204, -INF , !P5 ;  /* 0xff800000cccc7808 */ /* 0x002fe40006800000 */
[----:B------:R-:W-:Y:S01]  /*9d30*/  ISETP.GE.AND P5, PT, R10, R141, PT ;  /* 0x0000008d0a00720c */ /* 0x000fe20003fa6270 */
[----:B------:R-:W-:-:S04]  /*9d40*/  VIADD R10, R4, 0x41 ;  /* 0x00000041040a7836 */ /* 0x000fc80000000000 */
[----:B------:R-:W1:Y:S01]  /*9d50*/  MUFU.TANH R188, R188 ;  /* 0x000000bc00bc7308 */ /* 0x000e620000002400 */
[----:B--2---:R-:W-:Y:S02]  /*9d60*/  FSEL R201, R201, -INF , !P1 ;  /* 0xff800000c9c97808 */ /* 0x004fe40004800000 */
[CC--:B------:R-:W-:Y:S02]  /*9d70*/  ISETP.GE.AND P1, PT, R10.reuse, R142.reuse, PT ;  /* 0x0000008e0a00720c */ /* 0x0c0fe40003f26270 */
[----:B------:R-:W-:Y:S01]  /*9d80*/  ISETP.GE.AND P0, PT, R10, R141, PT ;  /* 0x0000008d0a00720c */ /* 0x000fe20003f06270 */
[----:B------:R-:W-:Y:S02]  /*9d90*/  VIADD R10, R4, 0x49 ;  /* 0x00000049040a7836 */ /* 0x000fe40000000000 */
[----:B------:R-:W2:Y:S01]  /*9da0*/  MUFU.TANH R163, R35 ;  /* 0x0000002300a37308 */ /* 0x000ea20000002400 */
[----:B---3--:R-:W-:Y:S02]  /*9db0*/  FSEL R199, R199, -INF , !P5 ;  /* 0xff800000c7c77808 */ /* 0x008fe40006800000 */
[----:B------:R-:W-:-:S05]  /*9dc0*/  ISETP.GE.AND P5, PT, R10, R142, PT ;  /* 0x0000008e0a00720c */ /* 0x000fca0003fa6270 */
[----:B------:R-:W3:Y:S01]  /*9dd0*/  MUFU.TANH R166, R166 ;  /* 0x000000a600a67308 */ /* 0x000ee20000002400 */
[----:B-1----:R-:W-:Y:S02]  /*9de0*/  FSEL R188, R188, -INF , !P1 ;  /* 0xff800000bcbc7808 */ /* 0x002fe40004800000 */
[----:B------:R-:W-:Y:S01]  /*9df0*/  ISETP.GE.AND P1, PT, R10, R141, PT ;  /* 0x0000008d0a00720c */ /* 0x000fe20003f26270 */
[----:B------:R-:W-:-:S04]  /*9e00*/  VIADD R10, R4, 0x51 ;  /* 0x00000051040a7836 */ /* 0x000fc80000000000 */
[----:B------:R-:W1:Y:S01]  /*9e10*/  MUFU.TANH R161, R31 ;  /* 0x0000001f00a17308 */ /* 0x000e620000002400 */
[----:B--2---:R-:W-:Y:S02]  /*9e20*/  FSEL R163, R163, -INF , !P0 ;  /* 0xff800000a3a37808 */ /* 0x004fe40004000000 */
[----:B------:R-:W-:-:S05]  /*9e30*/  ISETP.GE.AND P0, PT, R10, R142, PT ;  /* 0x0000008e0a00720c */ /* 0x000fca0003f06270 */
[----:B------:R-:W2:Y:S01]  /*9e40*/  MUFU.TANH R154, R25 ;  /* 0x00000019009a7308 */ /* 0x000ea20000002400 */
[----:B---3--:R-:W-:Y:S02]  /*9e50*/  FSEL R166, R166, -INF , !P5 ;  /* 0xff800000a6a67808 */ /* 0x008fe40006800000 */
[----:B------:R-:W-:Y:S01]  /*9e60*/  ISETP.GE.AND P5, PT, R10, R141, PT ;  /* 0x0000008d0a00720c */ /* 0x000fe20003fa6270 */
[----:B------:R-:W-:-:S04]  /*9e70*/  VIADD R10, R4, 0x59 ;  /* 0x00000059040a7836 */ /* 0x000fc80000000000 */
        /* <DEDUP_REMOVED lines=9> */
[----:B------:R-:W-:-:S05]  /*9f10*/  ISETP.GE.AND P5, PT, R10, R142, PT ;  /* 0x0000008e0a00720c */ /* 0x000fca0003fa6270 */
[----:B------:R-:W3:Y:S01]  /*9f20*/  MUFU.TANH R156, R21 ;  /* 0x00000015009c7308 */ /* 0x000ee20000002400 */
[----:B-1----:R-:W-:Y:S02]  /*9f30*/  FSEL R151, R151, -INF , !P0 ;  /* 0xff80000097977808 */ /* 0x002fe40004000000 */
[----:B------:R-:W-:-:S05]  /*9f40*/  ISETP.GE.AND P0, PT, R9, R142, PT ;  /* 0x0000008e0900720c */ /* 0x000fca0003f06270 */
[----:B------:R-:W1:Y:S01]  /*9f50*/  MUFU.TANH R125, R19 ;  /* 0x00000013007d7308 */ /* 0x000e620000002400 */
[----:B--2---:R-:W-:Y:S01]  /*9f60*/  FSEL R146, R146, -INF , !P5 ;  /* 0xff80000092927808 */ /* 0x004fe20006800000 */
[----:B------:R-:W-:Y:S01]  /*9f70*/  BAR.SYNC.DEFER_BLOCKING 0x0 ;  /* 0x0000000000007b1d */ /* 0x000fe20000010000 */
[----:B------:R-:W-:Y:S01]  /*9f80*/  ISETP.GE.AND P5, PT, R9, R141, PT ;  /* 0x0000008d0900720c */ /* 0x000fe20003fa6270 */
[----:B------:R-:W-:-:S04]  /*9f90*/  VIADD R9, R4, 0x71 ;  /* 0x0000007104097836 */ /* 0x000fc80000000000 */
[----:B------:R-:W2:Y:S01]  /*9fa0*/  MUFU.TANH R148, R13 ;  /* 0x0000000d00947308 */ /* 0x000ea20000002400 */
[----:B---3--:R-:W-:Y:S02]  /*9fb0*/  FSEL R156, R156, -INF , !P1 ;  /* 0xff8000009c9c7808 */ /* 0x008fe40004800000 */
[----:B------:R-:W-:Y:S01]  /*9fc0*/  ISETP.GE.AND P1, PT, R10, R141, PT ;  /* 0x0000008d0a00720c */ /* 0x000fe20003f26270 */
[----:B------:R-:W-:Y:S01]  /*9fd0*/  FMUL.FTZ R10, R5, UR10 ;  /* 0x0000000a050a7c20 */ /* 0x000fe20008410000 */
[----:B------:R-:W-:Y:S01]  /*9fe0*/  FMUL.FTZ R5, R7, UR10 ;  /* 0x0000000a07057c20 */ /* 0x000fe20008410000 */
[----:B------:R-:W-:Y:S02]  /*9ff0*/  VIADD R7, R4, 0x79 ;  /* 0x0000007904077836 */ /* 0x000fe40000000000 */
[----:B------:R-:W3:Y:S01]  /*a000*/  MUFU.TANH R122, R11 ;  /* 0x0000000b007a7308 */ /* 0x000ee20000002400 */
[----:B-1----:R-:W-:Y:S02]  /*a010*/  FSEL R125, R125, -INF , !P1 ;  /* 0xff8000007d7d7808 */ /* 0x002fe40004800000 */
[----:B------:R-:W-:-:S05]  /*a020*/  ISETP.GE.AND P1, PT, R9, R142, PT ;  /* 0x0000008e0900720c */ /* 0x000fca0003f26270 */
[----:B------:R-:W1:Y:S01]  /*a030*/  MUFU.TANH R127, R15 ;  /* 0x0000000f007f7308 */ /* 0x000e620000002400 */
[----:B--2---:R-:W-:Y:S02]  /*a040*/  FSEL R148, R148, -INF , !P0 ;  /* 0xff80000094947808 */ /* 0x004fe40004000000 */
[----:B------:R-:W-:-:S05]  /*a050*/  ISETP.GE.AND P0, PT, R9, R141, PT ;  /* 0x0000008d0900720c */ /* 0x000fca0003f06270 */
[----:B------:R-:W2:Y:S01]  /*a060*/  MUFU.TANH R152, R152 ;  /* 0x0000009800987308 */ /* 0x000ea20000002400 */
[----:B---3--:R-:W-:Y:S02]  /*a070*/  FSEL R122, R122, -INF , !P0 ;  /* 0xff8000007a7a7808 */ /* 0x008fe40004000000 */
[----:B------:R-:W-:-:S05]  /*a080*/  ISETP.GE.AND P0, PT, R117, 0x3, PT ;  /* 0x000000037500780c */ /* 0x000fca0003f06270 */
[----:B------:R-:W3:Y:S01]  /*a090*/  MUFU.TANH R123, R123 ;  /* 0x0000007b007b7308 */ /* 0x000ee20000002400 */
[----:B-1----:R-:W-:Y:S02]  /*a0a0*/  FSEL R127, R127, -INF , !P5 ;  /* 0xff8000007f7f7808 */ /* 0x002fe40006800000 */
[----:B------:R-:W-:-:S05]  /*a0b0*/  ISETP.GE.AND P5, PT, R4, R142, PT ;  /* 0x0000008e0400720c */ /* 0x000fca0003fa6270 */
[----:B------:R3:W1:Y:S01]  /*a0c0*/  MUFU.TANH R9, R10 ;  /* 0x0000000a00097308 */ /* 0x0006620000002400 */
[----:B--2---:R-:W-:Y:S02]  /*a0d0*/  FSEL R152, R152, -INF , !P1 ;  /* 0xff80000098987808 */ /* 0x004fe40004800000 */
[----:B------:R-:W-:-:S05]  /*a0e0*/  ISETP.GE.AND P1, PT, R7, R142, PT ;  /* 0x0000008e0700720c */ /* 0x000fca0003f26270 */
[----:B------:R-:W2:Y:S01]  /*a0f0*/  MUFU.TANH R5, R5 ;  /* 0x0000000500057308 */ /* 0x000ea20000002400 */
[----:B---3--:R-:W-:Y:S02]  /*a100*/  FSEL R10, R123, -INF , !P5 ;  /* 0xff8000007b0a7808 */ /* 0x008fe40006800000 */
[----:B-1----:R-:W-:Y:S02]  /*a110*/  FSEL R142, R9, -INF , !P1 ;  /* 0xff800000098e7808 */ /* 0x002fe40004800000 */
[-C--:B------:R-:W-:Y:S02]  /*a120*/  ISETP.GE.AND P5, PT, R4, R141.reuse, PT ;  /* 0x0000008d0400720c */ /* 0x080fe40003fa6270 */
[----:B------:R-:W-:Y:S02]  /*a130*/  ISETP.GE.AND P1, PT, R7, R141, PT ;  /* 0x0000008d0700720c */ /* 0x000fe40003f26270 */
[----:B------:R-:W-:Y:S02]  /*a140*/  FSEL R7, R3, -INF , !P5 ;  /* 0xff80000003077808 */ /* 0x000fe40006800000 */
[----:B--2---:R-:W-:Y:S01]  /*a150*/  FSEL R123, R5, -INF , !P1 ;  /* 0xff800000057b7808 */ /* 0x004fe20004800000 */
        /* <DEDUP_REMOVED lines=42> */
[----:B------:R-:W-:Y:S01]  /*a400*/  IMAD.WIDE R16, R14, 0x4, R184 ;  /* 0x000000040e107825 */ /* 0x000fe200078e02b8 */
[----:B------:R-:W2:Y:S04]  /*a410*/  LDG.E R12, desc[UR12][R18.64] ;  /* 0x0000000c120c7981 */ /* 0x000ea8000c1e1900 */
[----:B------:R-:W2:Y:S01]  /*a420*/  LDG.E R9, desc[UR12][R16.64] ;  /* 0x0000000c10097981 */ /* 0x000ea2000c1e1900 */
[----:B------:R-:W-:Y:S02]  /*a430*/  IMAD.IADD R14, R5, 0x1, -R14 ;  /* 0x00000001050e7824 */ /* 0x000fe400078e0a0e */
[----:B------:R-:W1:Y:S02]  /*a440*/  LDC.64 R4, c[0x0][0x230] ;  /* 0x00008c00ff047b82 */ /* 0x000e640000000a00 */
[----:B------:R-:W-:-:S05]  /*a450*/  IMAD R11, R14, R3, -0x80 ;  /* 0xffffff800e0b7424 */ /* 0x000fca00078e0203 */
[----:B------:R-:W-:Y:S02]  /*a460*/  SHF.R.S32.HI R3, RZ, 0x1f, R11 ;  /* 0x0000001fff037819 */ /* 0x000fe4000001140b */
[----:B--2---:R-:W-:-:S03]  /*a470*/  IADD3 R9, -R12, R9, RZ ;  /* 0x000000090c097210 */ /* 0x004fc60007ffe1ff */
[----:B------:R-:W-:Y:S01]  /*a480*/  IMAD R12, R3, R132, RZ ;  /* 0x00000084030c7224 */ /* 0x000fe200078e02ff */
[----:B------:R-:W-:-:S03]  /*a490*/  SHF.R.S32.HI R3, RZ, 0x1f, R9 ;  /* 0x0000001fff037819 */ /* 0x000fc60000011409 */
[C---:B------:R-:W-:Y:S02]  /*a4a0*/  IMAD R12, R11.reuse, R133, R12 ;  /* 0x000000850b0c7224 */ /* 0x040fe400078e020c */
[----:B------:R-:W-:-:S04]  /*a4b0*/  IMAD.WIDE.U32 R132, R11, R132, RZ ;  /* 0x000000840b847225 */ /* 0x000fc800078e00ff */
[-C--:B-1----:R-:W-:Y:S02]  /*a4c0*/  IMAD R14, R3, R4.reuse, RZ ;  /* 0x00000004030e7224 */ /* 0x082fe400078e02ff */
[----:B------:R-:W-:Y:S02]  /*a4d0*/  IMAD.IADD R133, R133, 0x1, R12 ;  /* 0x0000000185857824 */ /* 0x000fe400078e020c */
[C---:B------:R-:W-:Y:S02]  /*a4e0*/  IMAD R14, R9.reuse, R5, R14 ;  /* 0x00000005090e7224 */ /* 0x040fe400078e020e */
[----:B------:R-:W-:-:S04]  /*a4f0*/  IMAD.WIDE.U32 R4, R9, R4, R132 ;  /* 0x0000000409047225 */ /* 0x000fc800078e0084 */
[----:B------:R-:W-:Y:S01]  /*a500*/  IMAD.MOV.U32 R9, RZ, RZ, R4 ;  /* 0x000000ffff097224 */ /* 0x000fe200078e0004 */
[----:B------:R-:W-:Y:S01]  /*a510*/  IADD3 R14, R5, R14, RZ ;  /* 0x0000000e050e7210 */ /* 0x000fe20007ffe0ff */
[----:B------:R-:W-:Y:S06]  /*a520*/  BRA `(.L_x_792) ;  /* 0x0000000000087947 */ /* 0x000fec0003800000 */
.L_x_791:
[----:B------:R-:W-:-:S04]  /*a530*/  LEA R9, -R132, RZ, 0x7 ;  /* 0x000000ff84097211 */ /* 0x000fc800078e39ff */
[----:B------:R-:W-:-:S07]  /*a540*/  SHF.R.S32.HI R14, RZ, 0x1f, R9 ;  /* 0x0000001fff0e7819 */ /* 0x000fce0000011409 */
.L_x_792:
        /* <DEDUP_REMOVED lines=32> */
[----:B------:R3:W-:Y:S01]  /*a750*/  @!P2 LDGSTS.E.BYPASS.LTC128B.128 [R180+0x7000], desc[UR12][R12.64+0x80] ;  /* 0x070000800cb4afae */ /* 0x0007e2000b901d4c */
        /* <DEDUP_REMOVED lines=23> */
[----:B---3--:R-:W-:Y:S02]  /*a8d0*/  IADD3.X R12, R174, R14, R174, P1, P0 ;  /* 0x0000000eae0c7210 */ /* 0x008fe40000fe04ae */
[----:B------:R-:W-:Y:S01]  /*a8e0*/  @!P3 IADD3 R4, P0, R140, R5, RZ ;  /* 0x000000058c04b210 */ /* 0x000fe20007f1e0ff */
[----:B------:R1:W-:Y:S01]  /*a8f0*/  @P4 STS.128 [R180+0x4000], RZ ;  /* 0x004000ffb4004388 */ /* 0x0003e20000000c00 */
[----:B------:R-:W-:-:S03]  /*a900*/  @!P4 LEA R22, P1, R5, R190, 0x1 ;  /* 0x000000be0516c211 */ /* 0x000fc600078208ff */
[--C-:B------:R-:W-:Y:S01]  /*a910*/  @!P3 IMAD.X R3, R119, 0x1, R12.reuse, P0 ;  /* 0x000000017703b824 */ /* 0x100fe200000e060c */
[C---:B----4-:R-:W-:Y:S02]  /*a920*/  @!P3 LEA R20, P0, R4.reuse, UR8, 0x1 ;  /* 0x000000080414bc11 */ /* 0x050fe4000f8008ff */
        /* <DEDUP_REMOVED lines=19> */
[C---:B-----5:R-:W-:Y:S01]  /*aa60*/  @!P3 LEA R18, P0, R3.reuse, UR8, 0x1 ;  /* 0x000000080312bc11 */ /* 0x060fe2000f8008ff */
        /* <DEDUP_REMOVED lines=28> */
.L_x_794:
[----:B------:R-:W-:Y:S05]  /*ac30*/  BSYNC B0 ;  /* 0x0000000000007941 */ /* 0x000fea0003800000 */
.L_x_793:
[----:B------:R-:W0:Y:S01]  /*ac40*/  LDGDEPBAR ;  /* 0x00000000000079af */ /* 0x000e220000000000 */
[----:B------:R-:W-:-:S04]  /*ac50*/  LEA R190, P0, R9, R190, 0x1 ;  /* 0x000000be09be7211 */ /* 0x000fc800078008ff */
[----:B------:R-:W-:-:S09]  /*ac60*/  LEA.HI.X R189, R9, R189, R14, 0x1, P0 ;  /* 0x000000bd09bd7211 */ /* 0x000fd200000f0c0e */
.L_x_790:
[----:B------:R-:W-:Y:S01]  /*ac70*/  FMNMX.FTZ R3, R2, R10, !PT ;  /* 0x0000000a02037209 */ /* 0x000fe20007810000 */
        /* <DEDUP_REMOVED lines=45> */
[----:B--2---:R-:W-:Y:S02]  /*af50*/  FMNMX.FTZ R4, R154, R3, !PT ;  /* 0x000000039a047209 */ /* 0x004fe40007810000 */
        /* <DEDUP_REMOVED lines=9> */
[----:B------:R-:W-:-:S04]  /*aff0*/  FMNMX.FTZ R3, R137, R4, !PT ;  /* 0x0000000489037209 */ /* 0x000fc80007810000 */
[----:B------:R-:W-:-:S04]  /*b000*/  FMNMX.FTZ R3, R148, R3, !PT ;  /* 0x0000000394037209 */ /* 0x000fc80007810000 */
[----:B------:R-:W-:-:S04]  /*b010*/  FMNMX.FTZ R3, R138, R3, !PT ;  /* 0x000000038a037209 */ /* 0x000fc80007810000 */
[----:B------:R-:W-:-:S04]  /*b020*/  FMNMX.FTZ R4, R152, R3, !PT ;  /* 0x0000000398047209 */ /* 0x000fc80007810000 */
[----:B------:R-:W-:Y:S02]  /*b030*/  FMNMX.FTZ R3, R143, R4, !PT ;  /* 0x000000048f037209 */ /* 0x000fe40007810000 */
[----:B------:R-:W-:Y:S02]  /*b040*/  FMNMX.FTZ R4, R120, R5, !PT ;  /* 0x0000000578047209 */ /* 0x000fe40007810000 */
[----:B------:R-:W-:Y:S02]  /*b050*/  FMNMX.FTZ R12, R142, R3, !PT ;  /* 0x000000038e0c7209 */ /* 0x000fe40007810000 */
[----:B------:R-:W-:-:S03]  /*b060*/  FMNMX.FTZ R3, R127, R4, !PT ;  /* 0x000000047f037209 */ /* 0x000fc60007810000 */
[----:B------:R-:W1:Y:S01]  /*b070*/  SHFL.BFLY PT, R5, R12, 0x2, 0x1f ;  /* 0x0c401f000c057f89 */ /* 0x000e6200000e0000 */
[----:B------:R-:W-:-:S04]  /*b080*/  FMNMX.FTZ R3, R62, R3, !PT ;  /* 0x000000033e037209 */ /* 0x000fc80007810000 */
[----:B------:R-:W-:-:S04]  /*b090*/  FMNMX.FTZ R4, R122, R3, !PT ;  /* 0x000000037a047209 */ /* 0x000fc80007810000 */
[----:B------:R-:W-:-:S04]  /*b0a0*/  FMNMX.FTZ R4, R63, R4, !PT ;  /* 0x000000043f047209 */ /* 0x000fc80007810000 */
        /* <DEDUP_REMOVED lines=8> */
[----:B------:R-:W-:-:S03]  /*b130*/  FMUL.FTZ R145, R56, UR11 ;  /* 0x0000000b38917c20 */ /* 0x000fc60008410000 */
[----:B------:R-:W-:Y:S02]  /*b140*/  FSEL R203, R56, RZ, P1 ;  /* 0x000000ff38cb7208 */ /* 0x000fe40000800000 */
[----:B------:R-:W-:-:S03]  /*b150*/  FSEL R145, R145, RZ, P1 ;  /* 0x000000ff91917208 */ /* 0x000fc60000800000 */
[----:B------:R-:W-:Y:S02]  /*b160*/  FADD.FTZ R203, R2, -R203 ;  /* 0x800000cb02cb7221 */ /* 0x000fe40000010000 */
[--C-:B------:R-:W-:Y:S01]  /*b170*/  FFMA.FTZ R206, R10, UR11, -R145.reuse ;  /* 0x0000000b0ace7c23 */ /* 0x100fe20008010891 */
[--C-:B------:R-:W-:Y:S01]  /*b180*/  FFMA.FTZ R162, R8, UR11, -R145.reuse ;  /* 0x0000000b08a27c23 */ /* 0x100fe20008010891 */
[----:B------:R-:W-:Y:S01]  /*b190*/  FMUL.FTZ R203, R203, UR11 ;  /* 0x0000000bcbcb7c20 */ /* 0x000fe20008410000 */
[----:B--2---:R-:W-:Y:S01]  /*b1a0*/  FMNMX.FTZ R3, R4, R3, !PT ;  /* 0x0000000304037209 */ /* 0x004fe20007810000 */
[----:B------:R-:W1:Y:S01]  /*b1b0*/  LDSM.16.MT88.4 R8, [R168+0x9000] ;  /* 0x00900000a808783b */ /* 0x000e620000004200 */
[--C-:B------:R-:W-:Y:S01]  /*b1c0*/  FFMA.FTZ R140, R28, UR11, -R145.reuse ;  /* 0x0000000b1c8c7c23 */ /* 0x100fe20008010891 */
[--C-:B------:R-:W-:Y:S01]  /*b1d0*/  FFMA.FTZ R133, R6, UR11, -R145.reuse ;  /* 0x0000000b06857c23 */ /* 0x100fe20008010891 */
[C---:B------:R-:W-:Y:S01]  /*b1e0*/  FSETP.NEU.FTZ.AND P0, PT, R3.reuse, -INF , PT ;  /* 0xff8000000300780b */ /* 0x040fe20003f1d000 */
[C---:B------:R-:W-:Y:S01]  /*b1f0*/  FMUL.FTZ R130, R3.reuse, UR11 ;  /* 0x0000000b03827c20 */ /* 0x040fe20008410000 */
[----:B------:R-:W2:Y:S01]  /*b200*/  MUFU.EX2 R203, R203 ;  /* 0x000000cb00cb7308 */ /* 0x000ea20000000800 */
[--C-:B------:R-:W-:Y:S01]  /*b210*/  FFMA.FTZ R139, R60, UR11, -R145.reuse ;  /* 0x0000000b3c8b7c23 */ /* 0x100fe20008010891 */
[----:B------:R-:W-:Y:S01]  /*b220*/  FSEL R5, R3, RZ, P0 ;  /* 0x000000ff03057208 */ /* 0x000fe20000000000 */
[--C-:B------:R-:W-:Y:S01]  /*b230*/  FFMA.FTZ R61, R58, UR11, -R145.reuse ;  /* 0x0000000b3a3d7c23 */ /* 0x100fe20008010891 */
[----:B------:R-:W-:Y:S01]  /*b240*/  FSEL R130, R130, RZ, P0 ;  /* 0x000000ff82827208 */ /* 0x000fe20000000000 */
[--C-:B------:R-:W-:Y:S01]  /*b250*/  FFMA.FTZ R60, R66, UR11, -R145.reuse ;  /* 0x0000000b423c7c23 */ /* 0x100fe20008010891 */
[----:B------:R-:W-:Y:S01]  /*b260*/  FFMA.FTZ R2, R64, UR11, -R145 ;  /* 0x0000000b40027c23 */ /* 0x000fe20008010891 */
[----:B------:R-:W-:Y:S01]  /*b270*/  FADD.FTZ R164, R0, -R5 ;  /* 0x8000000500a47221 */ /* 0x000fe20000010000 */
[----:B------:R-:W-:Y:S01]  /*b280*/  MUFU.EX2 R206, R206 ;  /* 0x000000ce00ce7308 */ /* 0x000fe20000000800 */
[--C-:B------:R-:W-:Y:S01]  /*b290*/  FFMA.FTZ R165, R7, UR11, -R130.reuse ;  /* 0x0000000b07a57c23 */ /* 0x100fe20008010882 */
[--C-:B------:R-:W-:Y:S01]  /*b2a0*/  FFMA.FTZ R144, R33, UR11, -R130.reuse ;  /* 0x0000000b21907c23 */ /* 0x100fe20008010882 */
[----:B------:R-:W-:Y:S01]  /*b2b0*/  FMUL.FTZ R164, R164, UR11 ;  /* 0x0000000ba4a47c20 */ /* 0x000fe20008410000 */
[--C-:B------:R-:W-:Y:S01]  /*b2c0*/  FFMA.FTZ R141, R37, UR11, -R130.reuse ;  /* 0x0000000b258d7c23 */ /* 0x100fe20008010882 */
[--C-:B------:R-:W-:Y:S01]  /*b2d0*/  FFMA.FTZ R132, R29, UR11, -R130.reuse ;  /* 0x0000000b1d847c23 */ /* 0x100fe20008010882 */
[----:B------:R-:W3:Y:S01]  /*b2e0*/  LDSM.16.MT88.4 R32, [R116+0xb000] ;  /* 0x00b000007420783b */ /* 0x000ee20000004200 */
[--C-:B------:R-:W-:Y:S01]  /*b2f0*/  FFMA.FTZ R58, R65, UR11, -R130.reuse ;  /* 0x0000000b413a7c23 */ /* 0x100fe20008010882 */
[----:B------:R-:W4:Y:S01]  /*b300*/  MUFU.EX2 R162, R162 ;  /* 0x000000a200a27308 */ /* 0x000f220000000800 */
[-C--:B--2---:R-:W-:Y:S01]  /*b310*/  FMUL.FTZ R44, R72, R203.reuse ;  /* 0x000000cb482c7220 */ /* 0x084fe20000410000 */
[-C--:B------:R-:W-:Y:S01]  /*b320*/  FMUL.FTZ R45, R73, R203.reuse ;  /* 0x000000cb492d7220 */ /* 0x080fe20000410000 */
[-C--:B------:R-:W-:Y:S01]  /*b330*/  FMUL.FTZ R4, R112, R203.reuse ;  /* 0x000000cb70047220 */ /* 0x080fe20000410000 */
[-C--:B------:R-:W-:Y:S01]  /*b340*/  FMUL.FTZ R5, R113, R203.reuse ;  /* 0x000000cb71057220 */ /* 0x080fe20000410000 */
[----:B------:R-:W-:Y:S01]  /*b350*/  LDSM.16.MT88.4 R64, [R116+0x9400] ;  /* 0x009400007440783b */ /* 0x000fe20000004200 */
[-C--:B------:R-:W-:Y:S01]  /*b360*/  FMUL.FTZ R108, R108, R203.reuse ;  /* 0x000000cb6c6c7220 */ /* 0x080fe20000410000 */
[-C--:B------:R-:W-:Y:S01]  /*b370*/  FMUL.FTZ R109, R109, R203.reuse ;  /* 0x000000cb6d6d7220 */ /* 0x080fe20000410000 */
[----:B------:R-:W2:Y:S01]  /*b380*/  MUFU.EX2 R164, R164 ;  /* 0x000000a400a47308 */ /* 0x000ea20000000800 */
[--C-:B------:R-:W-:Y:S01]  /*b390*/  FFMA.FTZ R59, R59, UR11, -R130.reuse ;  /* 0x0000000b3b3b7c23 */ /* 0x100fe20008010882 */
[--C-:B------:R-:W-:Y:S01]  /*b3a0*/  FFMA.FTZ R57, R57, UR11, -R130.reuse ;  /* 0x0000000b39397c23 */ /* 0x100fe20008010882 */
[--C-:B------:R-:W-:Y:S01]  /*b3b0*/  FFMA.FTZ R0, R131, UR11, -R130.reuse ;  /* 0x0000000b83007c23 */ /* 0x100fe20008010882 */
[-C--:B------:R-:W-:Y:S01]  /*b3c0*/  FMUL.FTZ R12, R104, R203.reuse ;  /* 0x000000cb680c7220 */ /* 0x080fe20000410000 */
[-C--:B------:R-:W-:Y:S01]  /*b3d0*/  FMUL.FTZ R13, R105, R203.reuse ;  /* 0x000000cb690d7220 */ /* 0x080fe20000410000 */
[-C--:B------:R-:W-:Y:S01]  /*b3e0*/  FMUL.FTZ R100, R100, R203.reuse ;  /* 0x000000cb64647220 */ /* 0x080fe20000410000 */
[-C--:B------:R-:W-:Y:S01]  /*b3f0*/  FMUL.FTZ R101, R101, R203.reuse ;  /* 0x000000cb65657220 */ /* 0x080fe20000410000 */
[----:B------:R-:W-:Y:S01]  /*b400*/  MUFU.EX2 R140, R140 ;  /* 0x0000008c008c7308 */ /* 0x000fe20000000800 */
[----:B----4-:R-:W-:Y:S01]  /*b410*/  F2FP.F16.F32.PACK_AB R48, R162, R206 ;  /* 0x000000cea230723e */ /* 0x010fe200000000ff */
[-C--:B------:R-:W-:Y:S01]  /*b420*/  FMUL.FTZ R20, R96, R203.reuse ;  /* 0x000000cb60147220 */ /* 0x080fe20000410000 */
[-C--:B------:R-:W-:Y:S01]  /*b430*/  FMUL.FTZ R21, R97, R203.reuse ;  /* 0x000000cb61157220 */ /* 0x080fe20000410000 */
[-C--:B------:R-:W-:Y:S01]  /*b440*/  FMUL.FTZ R28, R88, R203.reuse ;  /* 0x000000cb581c7220 */ /* 0x080fe20000410000 */
[-C--:B------:R-:W-:Y:S01]  /*b450*/  FMUL.FTZ R29, R89, R203.reuse ;  /* 0x000000cb591d7220 */ /* 0x080fe20000410000 */
[-C--:B------:R-:W-:Y:S01]  /*b460*/  FMUL.FTZ R36, R80, R203.reuse ;  /* 0x000000cb50247220 */ /* 0x080fe20000410000 */
[-C--:B------:R-:W-:Y:S01]  /*b470*/  FMUL.FTZ R37, R81, R203.reuse ;  /* 0x000000cb51257220 */ /* 0x080fe20000410000 */
[----:B------:R-:W4:Y:S01]  /*b480*/  MUFU.EX2 R133, R133 ;  /* 0x0000008500857308 */ /* 0x000f220000000800 */
[-C--:B--2---:R-:W-:Y:S01]  /*b490*/  FMUL.FTZ R46, R74, R164.reuse ;  /* 0x000000a44a2e7220 */ /* 0x084fe20000410000 */
[-C--:B------:R-:W-:Y:S01]  /*b4a0*/  FMUL.FTZ R47, R75, R164.reuse ;  /* 0x000000a44b2f7220 */ /* 0x080fe20000410000 */
[-C--:B------:R-:W-:Y:S01]  /*b4b0*/  FMUL.FTZ R6, R114, R164.reuse ;  /* 0x000000a472067220 */ /* 0x080fe20000410000 */
[----:B------:R-:W2:Y:S01]  /*b4c0*/  LDSM.16.MT88.4 R72, [R168+0x9400] ;  /* 0x00940000a848783b */ /* 0x000ea20000004200 */
[-C--:B------:R-:W-:Y:S01]  /*b4d0*/  FMUL.FTZ R7, R115, R164.reuse ;  /* 0x000000a473077220 */ /* 0x080fe20000410000 */
[-C--:B------:R-:W-:Y:S01]  /*b4e0*/  FMUL.FTZ R110, R110, R164.reuse ;  /* 0x000000a46e6e7220 */ /* 0x080fe20000410000 */
[-C--:B------:R-:W-:Y:S01]  /*b4f0*/  FMUL.FTZ R111, R111, R164.reuse ;  /* 0x000000a46f6f7220 */ /* 0x080fe20000410000 */
[----:B------:R-:W-:Y:S01]  /*b500*/  MUFU.EX2 R165, R165 ;  /* 0x000000a500a57308 */ /* 0x000fe20000000800 */
[-C--:B------:R-:W-:Y:S01]  /*b510*/  FMUL.FTZ R14, R106, R164.reuse ;  /* 0x000000a46a0e7220 */ /* 0x080fe20000410000 */
[-C--:B------:R-:W-:Y:S01]  /*b520*/  FMUL.FTZ R15, R107, R164.reuse ;  /* 0x000000a46b0f7220 */ /* 0x080fe20000410000 */
[-C--:B------:R-:W-:Y:S01]  /*b530*/  FMUL.FTZ R102, R102, R164.reuse ;  /* 0x000000a466667220 */ /* 0x080fe20000410000 */
[-C--:B------:R-:W-:Y:S01]  /*b540*/  FMUL.FTZ R103, R103, R164.reuse ;  /* 0x000000a467677220 */ /* 0x080fe20000410000 */
[-C--:B------:R-:W-:Y:S01]  /*b550*/  FMUL.FTZ R22, R98, R164.reuse ;  /* 0x000000a462167220 */ /* 0x080fe20000410000 */
[-C--:B------:R-:W-:Y:S01]  /*b560*/  FMUL.FTZ R23, R99, R164.reuse ;  /* 0x000000a463177220 */ /* 0x080fe20000410000 */
[----:B------:R-:W-:Y:S01]  /*b570*/  FMUL.FTZ R30, R90, R164 ;  /* 0x000000a45a1e7220 */ /* 0x000fe20000410000 */
[----:B------:R-:W5:Y:S01]  /*b580*/  MUFU.EX2 R144, R144 ;  /* 0x0000009000907308 */ /* 0x000f620000000800 */
[----:B----4-:R-:W-:Y:S01]  /*b590*/  F2FP.F16.F32.PACK_AB R50, R133, R140 ;  /* 0x0000008c8532723e */ /* 0x010fe200000000ff */
[-C--:B------:R-:W-:Y:S01]  /*b5a0*/  FMUL.FTZ R31, R91, R164.reuse ;  /* 0x000000a45b1f7220 */ /* 0x080fe20000410000 */
[-C--:B------:R-:W-:Y:S01]  /*b5b0*/  FMUL.FTZ R38, R82, R164.reuse ;  /* 0x000000a452267220 */ /* 0x080fe20000410000 */
[-C--:B------:R-:W-:Y:S01]  /*b5c0*/  FMUL.FTZ R39, R83, R164.reuse ;  /* 0x000000a453277220 */ /* 0x080fe20000410000 */
        /* <DEDUP_REMOVED lines=11> */
[----:B------:R-:W4:Y:S01]  /*b680*/  MUFU.EX2 R132, R132 ;  /* 0x0000008400847308 */ /* 0x000f220000000800 */
[----:B-----5:R-:W-:Y:S01]  /*b690*/  F2FP.F16.F32.PACK_AB R49, R144, R165 ;  /* 0x000000a59031723e */ /* 0x020fe200000000ff */
[-C--:B------:R-:W-:Y:S01]  /*b6a0*/  FMUL.FTZ R78, R78, R164.reuse ;  /* 0x000000a44e4e7220 */ /* 0x080fe20000410000 */
[-C--:B------:R-:W-:Y:S01]  /*b6b0*/  FMUL.FTZ R79, R79, R164.reuse ;  /* 0x000000a44f4f7220 */ /* 0x080fe20000410000 */
[-C--:B------:R-:W-:Y:S01]  /*b6c0*/  FMUL.FTZ R68, R68, R203.reuse ;  /* 0x000000cb44447220 */ /* 0x080fe20000410000 */
[----:B------:R-:W-:Y:S01]  /*b6d0*/  FMUL.FTZ R69, R69, R203 ;  /* 0x000000cb45457220 */ /* 0x000fe20000410000 */
[-C--:B------:R-:W-:Y:S01]  /*b6e0*/  FMUL.FTZ R70, R70, R164.reuse ;  /* 0x000000a446467220 */ /* 0x080fe20000410000 */
[-C--:B------:R-:W-:Y:S01]  /*b6f0*/  FMUL.FTZ R71, R71, R164.reuse ;  /* 0x000000a447477220 */ /* 0x080fe20000410000 */
        /* <DEDUP_REMOVED lines=8> */
[----:B------:R-:W5:Y:S01]  /*b780*/  MUFU.EX2 R60, R60 ;  /* 0x0000003c003c7308 */ /* 0x000f620000000800 */
[----:B----4-:R-:W-:Y:S01]  /*b790*/  F2FP.F16.F32.PACK_AB R51, R132, R141 ;  /* 0x0000008d8433723e */ /* 0x010fe200000000ff */
[--C-:B------:R-:W-:Y:S01]  /*b7a0*/  FFMA.FTZ R117, R197, UR11, -R130.reuse ;  /* 0x0000000bc5757c23 */ /* 0x100fe20008010882 */
[--C-:B------:R-:W-:Y:S01]  /*b7b0*/  FFMA.FTZ R202, R198, UR11, -R145.reuse ;  /* 0x0000000bc6ca7c23 */ /* 0x100fe20008010891 */
[--C-:B------:R-:W-:Y:S01]  /*b7c0*/  FFMA.FTZ R198, R196, UR11, -R145.reuse ;  /* 0x0000000bc4c67c23 */ /* 0x100fe20008010891 */
[--C-:B------:R-:W-:Y:S01]  /*b7d0*/  FFMA.FTZ R187, R200, UR11, -R145.reuse ;  /* 0x0000000bc8bb7c23 */ /* 0x100fe20008010891 */
[--C-:B------:R-:W-:Y:S01]  /*b7e0*/  FFMA.FTZ R200, R193, UR11, -R130.reuse ;  /* 0x0000000bc1c87c23 */ /* 0x100fe20008010882 */
[--C-:B------:R-:W-:Y:S01]  /*b7f0*/  FFMA.FTZ R196, R167, UR11, -R130.reuse ;  /* 0x0000000ba7c47c23 */ /* 0x100fe20008010882 */
[C---:B-1----:R-:W-:Y:S01]  /*b800*/  HMMA.16816.F32 R4, R48.reuse, R8, R4 ;  /* 0x000000083004723c */ /* 0x042fe20000001804 */
[----:B------:R-:W-:Y:S01]  /*b810*/  MUFU.EX2 R61, R61 ;  /* 0x0000003d003d7308 */ /* 0x000fe20000000800 */
[--C-:B------:R-:W-:Y:S01]  /*b820*/  FFMA.FTZ R197, R204, UR11, -R145.reuse ;  /* 0x0000000bccc57c23 */ /* 0x100fe20008010891 */
[--C-:B------:R-:W-:Y:S01]  /*b830*/  FFMA.FTZ R193, R201, UR11, -R130.reuse ;  /* 0x0000000bc9c17c23 */ /* 0x100fe20008010882 */
[----:B------:R-:W-:Y:S01]  /*b840*/  FFMA.FTZ R167, R199, UR11, -R130 ;  /* 0x0000000bc7a77c23 */ /* 0x000fe20008010882 */
[----:B------:R-:W-:Y:S01]  /*b850*/  FFMA.FTZ R81, R191, R203, R206 ;  /* 0x000000cbbf517223 */ /* 0x000fe200000100ce */
[C---:B------:R-:W-:Y:S01]  /*b860*/  HMMA.16816.F32 R8, R48.reuse, R10, R108 ;  /* 0x0000000a3008723c */ /* 0x040fe2000000186c */
[--C-:B------:R-:W-:Y:S01]  /*b870*/  FFMA.FTZ R191, R188, UR11, -R145.reuse ;  /* 0x0000000bbcbf7c23 */ /* 0x100fe20008010891 */
[--C-:B------:R-:W-:Y:S01]  /*b880*/  FFMA.FTZ R199, R166, UR11, -R145.reuse ;  /* 0x0000000ba6c77c23 */ /* 0x100fe20008010891 */
[----:B------:R-:W-:Y:S01]  /*b890*/  MUFU.EX2 R2, R2 ;  /* 0x0000000200027308 */ /* 0x000fe20000000800 */
[--C-:B------:R-:W-:Y:S01]  /*b8a0*/  FFMA.FTZ R188, R157, UR11, -R130.reuse ;  /* 0x0000000b9dbc7c23 */ /* 0x100fe20008010882 */
[--C-:B------:R-:W-:Y:S01]  /*b8b0*/  FFMA.FTZ R160, R160, UR11, -R145.reuse ;  /* 0x0000000ba0a07c23 */ /* 0x100fe20008010891 */
[C---:B------:R-:W-:Y:S01]  /*b8c0*/  HMMA.16816.F32 R12, R48.reuse, R16, R12 ;  /* 0x00000010300c723c */ /* 0x040fe2000000180c */
[--C-:B------:R-:W-:Y:S01]  /*b8d0*/  FFMA.FTZ R158, R158, UR11, -R145.reuse ;  /* 0x0000000b9e9e7c23 */ /* 0x100fe20008010891 */
[--C-:B------:R-:W-:Y:S01]  /*b8e0*/  FFMA.FTZ R157, R159, UR11, -R130.reuse ;  /* 0x0000000b9f9d7c23 */ /* 0x100fe20008010882 */
[--C-:B------:R-:W-:Y:S01]  /*b8f0*/  FFMA.FTZ R166, R161, UR11, -R130.reuse ;  /* 0x0000000ba1a67c23 */ /* 0x100fe20008010882 */
[--C-:B------:R-:W-:Y:S01]  /*b900*/  FFMA.FTZ R163, R163, UR11, -R130.reuse ;  /* 0x0000000ba3a37c23 */ /* 0x100fe20008010882 */
[----:B------:R-:W-:Y:S01]  /*b910*/  MUFU.EX2 R59, R59 ;  /* 0x0000003b003b7308 */ /* 0x000fe20000000800 */
[C---:B------:R-:W-:Y:S01]  /*b920*/  HMMA.16816.F32 R16, R48.reuse, R18, R100 ;  /* 0x000000123010723c */ /* 0x040fe20000001864 */
[----:B------:R-:W-:Y:S01]  /*b930*/  LDSM.16.MT88.4 R108, [R168+0xa400] ;  /* 0x00a40000a86c783b */ /* 0x000fe20000004200 */
[--C-:B------:R-:W-:Y:S01]  /*b940*/  FFMA.FTZ R149, R149, UR11, -R130.reuse ;  /* 0x0000000b95957c23 */ /* 0x100fe20008010882 */
[----:B------:R-:W-:Y:S01]  /*b950*/  FFMA.FTZ R147, R147, UR11, -R130 ;  /* 0x0000000b93937c23 */ /* 0x000fe20008010882 */
[--C-:B------:R-:W-:Y:S01]  /*b960*/  FFMA.FTZ R137, R137, UR11, -R145.reuse ;  /* 0x0000000b89897c23 */ /* 0x100fe20008010891 */
[----:B------:R-:W-:Y:S01]  /*b970*/  LDSM.16.MT88.4 R100, [R116+0xa400] ;  /* 0x00a400007464783b */ /* 0x000fe20000004200 */
[C---:B------:R-:W-:Y:S01]  /*b980*/  HMMA.16816.F32 R20, R48.reuse, R24, R20 ;  /* 0x000000183014723c */ /* 0x040fe20000001814 */
[----:B------:R-:W1:Y:S01]  /*b990*/  MUFU.EX2 R58, R58 ;  /* 0x0000003a003a7308 */ /* 0x000e620000000800 */
[----:B------:R-:W-:Y:S01]  /*b9a0*/  FFMA.FTZ R148, R148, UR11, -R145 ;  /* 0x0000000b94947c23 */ /* 0x000fe20008010891 */
[----:B------:R-:W-:Y:S01]  /*b9b0*/  FADD.FTZ R81, R162, R81 ;  /* 0x00000051a2517221 */ /* 0x000fe20000010000 */
[----:B------:R-:W-:Y:S01]  /*b9c0*/  FFMA.FTZ R165, R192, R164, R165 ;  /* 0x000000a4c0a57223 */ /* 0x000fe200000100a5 */
[----:B------:R-:W-:Y:S01]  /*b9d0*/  FFMA.FTZ R138, R138, UR11, -R145 ;  /* 0x0000000b8a8a7c23 */ /* 0x000fe20008010891 */
[C---:B---3--:R-:W-:Y:S01]  /*b9e0*/  HMMA.16816.F32 R28, R48.reuse, R32, R28 ;  /* 0x00000020301c723c */ /* 0x048fe2000000181c */
[----:B------:R-:W-:Y:S01]  /*b9f0*/  FADD.FTZ R140, R140, R81 ;  /* 0x000000518c8c7221 */ /* 0x000fe20000010000 */
[----:B------:R-:W-:Y:S01]  /*ba00*/  FADD.FTZ R144, R144, R165 ;  /* 0x000000a590907221 */ /* 0x000fe20000010000 */
[----:B------:R-:W-:Y:S01]  /*ba10*/  MUFU.EX2 R57, R57 ;  /* 0x0000003900397308 */ /* 0x000fe20000000800 */
[--C-:B------:R-:W-:Y:S01]  /*ba20*/  FFMA.FTZ R143, R143, UR11, -R145.reuse ;  /* 0x0000000b8f8f7c23 */ /* 0x100fe20008010891 */
[----:B------:R-:W-:Y:S01]  /*ba30*/  FADD.FTZ R140, R133, R140 ;  /* 0x0000008c858c7221 */ /* 0x000fe20000010000 */
[----:B------:R-:W-:Y:S01]  /*ba40*/  HMMA.16816.F32 R36, R48, R40, R36 ;  /* 0x000000283024723c */ /* 0x000fe20000001824 */
[----:B------:R-:W-:Y:S01]  /*ba50*/  FADD.FTZ R141, R141, R144 ;  /* 0x000000908d8d7221 */ /* 0x000fe20000010000 */
[--C-:B------:R-:W-:Y:S01]  /*ba60*/  FFMA.FTZ R142, R142, UR11, -R145.reuse ;  /* 0x0000000b8e8e7c23 */ /* 0x100fe20008010891 */
[----:B------:R-:W-:-:S02]  /*ba70*/  FFMA.FTZ R152, R152, UR11, -R145 ;  /* 0x0000000b98987c23 */ /* 0x000fc40008010891 */
[----:B------:R-:W3:Y:S01]  /*ba80*/  MUFU.EX2 R0, R0 ;  /* 0x0000000000007308 */ /* 0x000ee20000000800 */
[----:B------:R-:W-:Y:S01]  /*ba90*/  HMMA.16816.F32 R24, R48, R26, R92 ;  /* 0x0000001a3018723c */ /* 0x000fe2000000185c */
[----:B------:R-:W-:Y:S01]  /*baa0*/  LDSM.16.MT88.4 R92, [R168+0xc400] ;  /* 0x00c40000a85c783b */ /* 0x000fe20000004200 */
[----:B------:R-:W-:-:S04]  /*bab0*/  FADD.FTZ R132, R132, R141 ;  /* 0x0000008d84847221 */ /* 0x000fc80000010000 */
[C---:B------:R-:W-:Y:S01]  /*bac0*/  HMMA.16816.F32 R32, R48.reuse, R34, R84 ;  /* 0x000000223020723c */ /* 0x040fe20000001854 */
[----:B------:R-:W-:Y:S01]  /*bad0*/  MUFU.EX2 R136, R136 ;  /* 0x0000008800887308 */ /* 0x000fe20000000800 */
[----:B------:R-:W-:Y:S04]  /*bae0*/  LDSM.16.MT88.4 R84, [R116+0xc400] ;  /* 0x00c400007454783b */ /* 0x000fe80000004200 */
[C---:B------:R-:W-:Y:S01]  /*baf0*/  HMMA.16816.F32 R40, R48.reuse, R42, R76 ;  /* 0x0000002a3028723c */ /* 0x040fe2000000184c */
[----:B------:R-:W-:Y:S02]  /*bb00*/  LDSM.16.MT88.4 R76, [R116+0xa000] ;  /* 0x00a00000744c783b */ /* 0x000fe40000004200 */
[----:B------:R-:W4:Y:S03]  /*bb10*/  MUFU.EX2 R131, R131 ;  /* 0x0000008300837308 */ /* 0x000f260000000800 */
[C---:B------:R-:W-:Y:S05]  /*bb20*/  HMMA.16816.F32 R44, R48.reuse, R52, R44 ;  /* 0x00000034302c723c */ /* 0x040fea000000182c */
[----:B------:R-:W-:Y:S01]  /*bb30*/  MUFU.EX2 R126, R126 ;  /* 0x0000007e007e7308 */ /* 0x000fe20000000800 */
[----:B------:R-:W-:Y:S01]  /*bb40*/  HMMA.16816.F32 R48, R48, R54, R68 ;  /* 0x000000363030723c */ /* 0x000fe20000001844 */
[----:B-----5:R-:W-:Y:S01]  /*bb50*/  F2FP.F16.F32.PACK_AB R52, R60, R139 ;  /* 0x0000008b3c34723e */ /* 0x020fe200000000ff */
[----:B------:R-:W5:Y:S01]  /*bb60*/  LDSM.16.MT88.4 R68, [R116+0xb400] ;  /* 0x00b400007444783b */ /* 0x000f620000004200 */
[----:B-1----:R-:W-:Y:S01]  /*bb70*/  F2FP.F16.F32.PACK_AB R53, R58, R59 ;  /* 0x0000003b3a35723e */ /* 0x002fe200000000ff */
[----:B------:R-:W-:Y:S01]  /*bb80*/  FADD.FTZ R139, R139, R140 ;  /* 0x0000008c8b8b7221 */ /* 0x000fe20000010000 */
[----:B------:R-:W-:-:S02]  /*bb90*/  FADD.FTZ R59, R59, R132 ;  /* 0x000000843b3b7221 */ /* 0x000fc40000010000 */
[----:B------:R-:W-:Y:S01]  /*bba0*/  F2FP.F16.F32.PACK_AB R54, R2, R61 ;  /* 0x0000003d0236723e */ /* 0x000fe200000000ff */
[----:B------:R-:W-:Y:S01]  /*bbb0*/  MUFU.EX2 R119, R119 ;  /* 0x0000007700777308 */ /* 0x000fe20000000800 */
[----:B---3--:R-:W-:Y:S01]  /*bbc0*/  F2FP.F16.F32.PACK_AB R55, R0, R57 ;  /* 0x000000390037723e */ /* 0x008fe200000000ff */
[----:B------:R-:W-:Y:S01]  /*bbd0*/  FADD.FTZ R60, R60, R139 ;  /* 0x0000008b3c3c7221 */ /* 0x000fe20000010000 */
[----:B------:R-:W-:-:S04]  /*bbe0*/  FADD.FTZ R58, R58, R59 ;  /* 0x0000003b3a3a7221 */ /* 0x000fc80000010000 */
[----:B------:R-:W-:Y:S01]  /*bbf0*/  FADD.FTZ R57, R57, R58 ;  /* 0x0000003a39397221 */ /* 0x000fe20000010000 */
[----:B--2---:R-:W-:Y:S01]  /*bc00*/  HMMA.16816.F32 R4, R52, R72, R4 ;  /* 0x000000483404723c */ /* 0x004fe20000001804 */
[----:B------:R-:W-:Y:S02]  /*bc10*/  MUFU.EX2 R129, R129 ;  /* 0x0000008100817308 */ /* 0x000fe40000000800 */
[----:B------:R-:W-:-:S03]  /*bc20*/  FADD.FTZ R0, R0, R57 ;  /* 0x0000003900007221 */ /* 0x000fc60000010000 */
[C---:B------:R-:W-:Y:S01]  /*bc30*/  HMMA.16816.F32 R8, R52.reuse, R74, R8 ;  /* 0x0000004a3408723c */ /* 0x040fe20000001808 */
[----:B------:R-:W1:Y:S02]  /*bc40*/  LDSM.16.MT88.4 R72, [R168+0xb400] ;  /* 0x00b40000a848783b */ /* 0x000e640000004200 */
[----:B------:R-:W2:Y:S03]  /*bc50*/  MUFU.EX2 R128, R128 ;  /* 0x0000008000807308 */ /* 0x000ea60000000800 */
[C---:B------:R-:W-:Y:S05]  /*bc60*/  HMMA.16816.F32 R12, R52.reuse, R64, R12 ;  /* 0x00000040340c723c */ /* 0x040fea000000180c */
[----:B------:R-:W-:Y:S01]  /*bc70*/  MUFU.EX2 R124, R124 ;  /* 0x0000007c007c7308 */ /* 0x000fe20000000800 */
[C---:B------:R-:W-:Y:S01]  /*bc80*/  HMMA.16816.F32 R16, R52.reuse, R66, R16 ;  /* 0x000000423410723c */ /* 0x040fe20000001810 */
[----:B------:R-:W3:Y:S06]  /*bc90*/  LDSM.16.MT88.4 R64, [R168+0xd400] ;  /* 0x00d40000a840783b */ /* 0x000eec0000004200 */
[----:B------:R-:W2:Y:S01]  /*bca0*/  MUFU.EX2 R117, R117 ;  /* 0x0000007500757308 */ /* 0x000ea20000000800 */
[C---:B-----5:R-:W-:Y:S06]  /*bcb0*/  HMMA.16816.F32 R28, R52.reuse, R68, R28 ;  /* 0x00000044341c723c */ /* 0x060fec000000181c */
[C---:B------:R-:W-:Y:S01]  /*bcc0*/  HMMA.16816.F32 R32, R52.reuse, R70, R32 ;  /* 0x000000463420723c */ /* 0x040fe20000001820 */
[----:B------:R-:W-:Y:S01]  /*bcd0*/  LDSM.16.MT88.4 R68, [R168+0x9800] ;  /* 0x00980000a844783b */ /* 0x000fe20000004200 */
[----:B------:R-:W-:Y:S08]  /*bce0*/  MUFU.EX2 R202, R202 ;  /* 0x000000ca00ca7308 */ /* 0x000ff00000000800 */
[----:B------:R-:W5:Y:S01]  /*bcf0*/  MUFU.EX2 R197, R197 ;  /* 0x000000c500c57308 */ /* 0x000f620000000800 */
[C---:B-1----:R-:W-:Y:S07]  /*bd00*/  HMMA.16816.F32 R20, R52.reuse, R72, R20 ;  /* 0x000000483414723c */ /* 0x042fee0000001814 */
[----:B------:R-:W-:Y:S01]  /*bd10*/  MUFU.EX2 R198, R198 ;  /* 0x000000c600c67308 */ /* 0x000fe20000000800 */
[C---:B------:R-:W-:Y:S01]  /*bd20*/  HMMA.16816.F32 R24, R52.reuse, R74, R24 ;  /* 0x0000004a3418723c */ /* 0x040fe20000001818 */
[----:B------:R-:W1:Y:S06]  /*bd30*/  LDSM.16.MT88.4 R72, [R116+0xd400] ;  /* 0x00d400007448783b */ /* 0x000e6c0000004200 */
[----:B------:R-:W-:Y:S01]  /*bd40*/  MUFU.EX2 R187, R187 ;  /* 0x000000bb00bb7308 */ /* 0x000fe20000000800 */
[C---:B---3--:R-:W-:Y:S06]  /*bd50*/  HMMA.16816.F32 R36, R52.reuse, R64, R36 ;  /* 0x000000403424723c */ /* 0x048fec0000001824 */
[C---:B------:R-:W-:Y:S01]  /*bd60*/  HMMA.16816.F32 R40, R52.reuse, R66, R40 ;  /* 0x000000423428723c */ /* 0x040fe20000001828 */
[----:B------:R-:W3:Y:S01]  /*bd70*/  LDSM.16.MT88.4 R64, [R116+0x9800] ;  /* 0x009800007440783b */ /* 0x000ee20000004200 */
[----:B------:R-:W-:Y:S08]  /*bd80*/  MUFU.EX2 R200, R200 ;  /* 0x000000c800c87308 */ /* 0x000ff00000000800 */
[----:B------:R-:W5:Y:S08]  /*bd90*/  MUFU.EX2 R193, R193 ;  /* 0x000000c100c17308 */ /* 0x000f700000000800 */
[----:B------:R-:W-:Y:S08]  /*bda0*/  MUFU.EX2 R196, R196 ;  /* 0x000000c400c47308 */ /* 0x000ff00000000800 */
[----:B------:R-:W5:Y:S01]  /*bdb0*/  MUFU.EX2 R167, R167 ;  /* 0x000000a700a77308 */ /* 0x000f620000000800 */
[C---:B-1----:R-:W-:Y:S07]  /*bdc0*/  HMMA.16816.F32 R44, R52.reuse, R72, R44 ;  /* 0x00000048342c723c */ /* 0x042fee000000182c */
[----:B------:R-:W-:Y:S01]  /*bdd0*/  MUFU.EX2 R160, R160 ;  /* 0x000000a000a07308 */ /* 0x000fe20000000800 */
[----:B------:R-:W-:Y:S01]  /*bde0*/  HMMA.16816.F32 R48, R52, R74, R48 ;  /* 0x0000004a3430723c */ /* 0x000fe20000001830 */
[----:B------:R-:W1:Y:S06]  /*bdf0*/  LDSM.16.MT88.4 R72, [R168+0xb800] ;  /* 0x00b80000a848783b */ /* 0x000e6c0000004200 */
[----:B----4-:R-:W-:Y:S01]  /*be00*/  F2FP.F16.F32.PACK_AB R52, R131, R136 ;  /* 0x000000888334723e */ /* 0x010fe200000000ff */
[----:B------:R-:W4:Y:S01]  /*be10*/  MUFU.EX2 R191, R191 ;  /* 0x000000bf00bf7308 */ /* 0x000f220000000800 */
[----:B--2---:R-:W-:-:S02]  /*be20*/  F2FP.F16.F32.PACK_AB R53, R128, R129 ;  /* 0x000000818035723e */ /* 0x004fc400000000ff */
[----:B------:R-:W-:Y:S02]  /*be30*/  F2FP.F16.F32.PACK_AB R54, R119, R126 ;  /* 0x0000007e7736723e */ /* 0x000fe400000000ff */
[----:B------:R-:W-:-:S03]  /*be40*/  F2FP.F16.F32.PACK_AB R55, R117, R124 ;  /* 0x0000007c7537723e */ /* 0x000fc600000000ff */
[----:B------:R-:W-:Y:S04]  /*be50*/  MUFU.EX2 R158, R158 ;  /* 0x0000009e009e7308 */ /* 0x000fe80000000800 */
[C---:B---3--:R-:W-:Y:S04]  /*be60*/  HMMA.16816.F32 R12, R52.reuse, R64, R12 ;  /* 0x00000040340c723c */ /* 0x048fe8000000180c */
[----:B------:R-:W-:Y:S02]  /*be70*/  MUFU.EX2 R199, R199 ;  /* 0x000000c700c77308 */ /* 0x000fe40000000800 */
[C---:B------:R-:W-:Y:S01]  /*be80*/  HMMA.16816.F32 R16, R52.reuse, R66, R16 ;  /* 0x000000423410723c */ /* 0x040fe20000001810 */
[----:B------:R-:W2:Y:S05]  /*be90*/  LDSM.16.MT88.4 R64, [R116+0xd800] ;  /* 0x00d800007440783b */ /* 0x000eaa0000004200 */
[C---:B------:R-:W-:Y:S01]  /*bea0*/  HMMA.16816.F32 R4, R52.reuse, R68, R4 ;  /* 0x000000443404723c */ /* 0x040fe20000001804 */
[----:B------:R-:W-:Y:S05]  /*beb0*/  MUFU.EX2 R188, R188 ;  /* 0x000000bc00bc7308 */ /* 0x000fea0000000800 */
[C---:B------:R-:W-:Y:S01]  /*bec0*/  HMMA.16816.F32 R8, R52.reuse, R70, R8 ;  /* 0x000000463408723c */ /* 0x040fe20000001808 */
[----:B------:R-:W3:Y:S02]  /*bed0*/  LDSM.16.MT88.4 R68, [R116+0xb800] ;  /* 0x00b800007444783b */ /* 0x000ee40000004200 */
[----:B------:R-:W4:Y:S03]  /*bee0*/  MUFU.EX2 R159, R163 ;  /* 0x000000a3009f7308 */ /* 0x000f260000000800 */
[C---:B-1----:R-:W-:Y:S05]  /*bef0*/  HMMA.16816.F32 R20, R52.reuse, R72, R20 ;  /* 0x000000483414723c */ /* 0x042fea0000001814 */
[----:B------:R-:W-:Y:S01]  /*bf00*/  MUFU.EX2 R157, R157 ;  /* 0x0000009d009d7308 */ /* 0x000fe20000000800 */
[C---:B------:R-:W-:Y:S01]  /*bf10*/  HMMA.16816.F32 R24, R52.reuse, R74, R24 ;  /* 0x0000004a3418723c */ /* 0x040fe20000001818 */
[----:B------:R-:W1:Y:S06]  /*bf20*/  LDSM.16.MT88.4 R72, [R168+0xd800] ;  /* 0x00d80000a848783b */ /* 0x000e6c0000004200 */
[----:B------:R-:W4:Y:S08]  /*bf30*/  MUFU.EX2 R166, R166 ;  /* 0x000000a600a67308 */ /* 0x000f300000000800 */
[----:B------:R-:W-:Y:S01]  /*bf40*/  MUFU.EX2 R149, R149 ;  /* 0x0000009500957308 */ /* 0x000fe20000000800 */
[C---:B--2---:R-:W-:Y:S06]  /*bf50*/  HMMA.16816.F32 R44, R52.reuse, R64, R44 ;  /* 0x00000040342c723c */ /* 0x044fec000000182c */
[C---:B------:R-:W-:Y:S01]  /*bf60*/  HMMA.16816.F32 R48, R52.reuse, R66, R48 ;  /* 0x000000423430723c */ /* 0x040fe20000001830 */
[----:B------:R-:W2:Y:S01]  /*bf70*/  LDSM.16.MT88.4 R64, [R116+0x9c00] ;  /* 0x009c00007440783b */ /* 0x000ea20000004200 */
[----:B------:R-:W-:Y:S04]  /*bf80*/  MUFU.EX2 R138, R138 ;  /* 0x0000008a008a7308 */ /* 0x000fe80000000800 */
[C---:B---3--:R-:W-:Y:S04]  /*bf90*/  HMMA.16816.F32 R28, R52.reuse, R68, R28 ;  /* 0x00000044341c723c */ /* 0x048fe8000000181c */
[----:B------:R-:W-:Y:S02]  /*bfa0*/  MUFU.EX2 R143, R143 ;  /* 0x0000008f008f7308 */ /* 0x000fe40000000800 */
[C---:B------:R-:W-:Y:S01]  /*bfb0*/  HMMA.16816.F32 R32, R52.reuse, R70, R32 ;  /* 0x000000463420723c */ /* 0x040fe20000001820 */
[----:B------:R-:W3:Y:S05]  /*bfc0*/  LDSM.16.MT88.4 R68, [R168+0x9c00] ;  /* 0x009c0000a844783b */ /* 0x000eea0000004200 */
[C---:B-1----:R-:W-:Y:S01]  /*bfd0*/  HMMA.16816.F32 R36, R52.reuse, R72, R36 ;  /* 0x000000483424723c */ /* 0x042fe20000001824 */
[----:B------:R-:W-:Y:S05]  /*bfe0*/  MUFU.EX2 R142, R142 ;  /* 0x0000008e008e7308 */ /* 0x000fea0000000800 */
[----:B------:R-:W-:Y:S01]  /*bff0*/  HMMA.16816.F32 R40, R52, R74, R40 ;  /* 0x0000004a3428723c */ /* 0x000fe20000001828 */
[----:B------:R-:W1:Y:S06]  /*c000*/  LDSM.16.MT88.4 R72, [R168+0xbc00] ;  /* 0x00bc0000a848783b */ /* 0x000e6c0000004200 */
[----:B-----5:R-:W-:-:S02]  /*c010*/  F2FP.F16.F32.PACK_AB R52, R197, R202 ;  /* 0x000000cac534723e */ /* 0x020fc400000000ff */
[----:B------:R-:W-:Y:S02]  /*c020*/  F2FP.F16.F32.PACK_AB R53, R193, R200 ;  /* 0x000000c8c135723e */ /* 0x000fe400000000ff */
[----:B------:R-:W-:Y:S02]  /*c030*/  F2FP.F16.F32.PACK_AB R54, R187, R198 ;  /* 0x000000c6bb36723e */ /* 0x000fe400000000ff */
[----:B------:R-:W-:-:S07]  /*c040*/  F2FP.F16.F32.PACK_AB R55, R167, R196 ;  /* 0x000000c4a737723e */ /* 0x000fce00000000ff */
[C---:B--2---:R-:W-:Y:S06]  /*c050*/  HMMA.16816.F32 R12, R52.reuse, R64, R12 ;  /* 0x00000040340c723c */ /* 0x044fec000000180c */
[C---:B------:R-:W-:Y:S01]  /*c060*/  HMMA.16816.F32 R16, R52.reuse, R66, R16 ;  /* 0x000000423410723c */ /* 0x040fe20000001810 */
[----:B------:R-:W2:Y:S05]  /*c070*/  LDSM.16.MT88.4 R64, [R168+0xdc00] ;  /* 0x00dc0000a840783b */ /* 0x000eaa0000004200 */
[C---:B---3--:R-:W-:Y:S06]  /*c080*/  HMMA.16816.F32 R4, R52.reuse, R68, R4 ;  /* 0x000000443404723c */ /* 0x048fec0000001804 */
[C---:B------:R-:W-:Y:S01]  /*c090*/  HMMA.16816.F32 R8, R52.reuse, R70, R8 ;  /* 0x000000463408723c */ /* 0x040fe20000001808 */
[----:B------:R-:W3:Y:S05]  /*c0a0*/  LDSM.16.MT88.4 R68, [R116+0xbc00] ;  /* 0x00bc00007444783b */ /* 0x000eea0000004200 */
[C---:B-1----:R-:W-:Y:S06]  /*c0b0*/  HMMA.16816.F32 R20, R52.reuse, R72, R20 ;  /* 0x000000483414723c */ /* 0x042fec0000001814 */
[C---:B------:R-:W-:Y:S01]  /*c0c0*/  HMMA.16816.F32 R24, R52.reuse, R74, R24 ;  /* 0x0000004a3418723c */ /* 0x040fe20000001818 */
[----:B------:R-:W1:Y:S05]  /*c0d0*/  LDSM.16.MT88.4 R72, [R168+0xa000] ;  /* 0x00a00000a848783b */ /* 0x000e6a0000004200 */
[C---:B--2---:R-:W-:Y:S06]  /*c0e0*/  HMMA.16816.F32 R36, R52.reuse, R64, R36 ;  /* 0x000000403424723c */ /* 0x044fec0000001824 */
[C---:B------:R-:W-:Y:S01]  /*c0f0*/  HMMA.16816.F32 R40, R52.reuse, R66, R40 ;  /* 0x000000423428723c */ /* 0x040fe20000001828 */
[----:B------:R-:W2:Y:S05]  /*c100*/  LDSM.16.MT88.4 R64, [R116+0xdc00] ;  /* 0x00dc00007440783b */ /* 0x000eaa0000004200 */
[C---:B---3--:R-:W-:Y:S06]  /*c110*/  HMMA.16816.F32 R28, R52.reuse, R68, R28 ;  /* 0x00000044341c723c */ /* 0x048fec000000181c */
[----:B------:R-:W-:Y:S01]  /*c120*/  HMMA.16816.F32 R32, R52, R70, R32 ;  /* 0x000000463420723c */ /* 0x000fe20000001820 */
[----:B----4-:R-:W-:-:S02]  /*c130*/  F2FP.F16.F32.PACK_AB R68, R191, R160 ;  /* 0x000000a0bf44723e */ /* 0x010fc400000000ff */
[----:B------:R-:W-:-:S04]  /*c140*/  F2FP.F16.F32.PACK_AB R69, R159, R188 ;  /* 0x000000bc9f45723e */ /* 0x000fc800000000ff */
[----:B------:R-:W-:Y:S02]  /*c150*/  F2FP.F16.F32.PACK_AB R70, R199, R158 ;  /* 0x0000009ec746723e */ /* 0x000fe400000000ff */
[----:B------:R-:W-:-:S07]  /*c160*/  F2FP.F16.F32.PACK_AB R71, R166, R157 ;  /* 0x0000009da647723e */ /* 0x000fce00000000ff */
[C---:B-1----:R-:W-:Y:S01]  /*c170*/  HMMA.16816.F32 R112, R68.reuse, R72, R4 ;  /* 0x000000484470723c */ /* 0x042fe20000001804 */
[----:B------:R-:W1:Y:S05]  /*c180*/  LDSM.16.MT88.4 R4, [R168+0xe000] ;  /* 0x00e00000a804783b */ /* 0x000e6a0000004200 */
[C---:B------:R-:W-:Y:S06]  /*c190*/  HMMA.16816.F32 R8, R68.reuse, R74, R8 ;  /* 0x0000004a4408723c */ /* 0x040fec0000001808 */
[----:B------:R-:W-:Y:S06]  /*c1a0*/  HMMA.16816.F32 R12, R68, R76, R12 ;  /* 0x0000004c440c723c */ /* 0x000fec000000180c */
[C---:B--2---:R-:W-:Y:S06]  /*c1b0*/  HMMA.16816.F32 R44, R52.reuse, R64, R44 ;  /* 0x00000040342c723c */ /* 0x044fec000000182c */
[----:B------:R-:W-:Y:S01]  /*c1c0*/  HMMA.16816.F32 R48, R52, R66, R48 ;  /* 0x000000423430723c */ /* 0x000fe20000001830 */
[----:B------:R-:W2:Y:S04]  /*c1d0*/  LDSM.16.MT88.4 R52, [R116+0xc000] ;  /* 0x00c000007434783b */ /* 0x000ea80000004200 */
[----:B------:R-:W3:Y:S01]  /*c1e0*/  LDSM.16.MT88.4 R64, [R168+0xc000] ;  /* 0x00c00000a840783b */ /* 0x000ee20000004200 */
[C---:B------:R-:W-:Y:S03]  /*c1f0*/  HMMA.16816.F32 R16, R68.reuse, R78, R16 ;  /* 0x0000004e4410723c */ /* 0x040fe60000001810 */
[----:B------:R-:W-:Y:S03]  /*c200*/  LDSM.16.MT88.4 R76, [R168+0xe400] ;  /* 0x00e40000a84c783b */ /* 0x000fe60000004200 */
[C---:B-1----:R-:W-:Y:S06]  /*c210*/  HMMA.16816.F32 R36, R68.reuse, R4, R36 ;  /* 0x000000044424723c */ /* 0x042fec0000001824 */
[C---:B------:R-:W-:Y:S06]  /*c220*/  HMMA.16816.F32 R40, R68.reuse, R6, R40 ;  /* 0x000000064428723c */ /* 0x040fec0000001828 */
[C---:B--2---:R-:W-:Y:S06]  /*c230*/  HMMA.16816.F32 R28, R68.reuse, R52, R28 ;  /* 0x00000034441c723c */ /* 0x044fec000000181c */
[C---:B------:R-:W-:Y:S01]  /*c240*/  HMMA.16816.F32 R32, R68.reuse, R54, R32 ;  /* 0x000000364420723c */ /* 0x040fe20000001820 */
[----:B------:R-:W1:Y:S05]  /*c250*/  LDSM.16.MT88.4 R52, [R116+0xe000] ;  /* 0x00e000007434783b */ /* 0x000e6a0000004200 */
[C---:B---3--:R-:W-:Y:S06]  /*c260*/  HMMA.16816.F32 R20, R68.reuse, R64, R20 ;  /* 0x000000404414723c */ /* 0x048fec0000001814 */
[----:B------:R-:W-:Y:S01]  /*c270*/  HMMA.16816.F32 R24, R68, R66, R24 ;  /* 0x000000424418723c */ /* 0x000fe20000001818 */
[--C-:B------:R-:W-:Y:S01]  /*c280*/  FFMA.FTZ R64, R153, UR11, -R145.reuse ;  /* 0x0000000b99407c23 */ /* 0x100fe20008010891 */
[----:B------:R-:W-:-:S05]  /*c290*/  FFMA.FTZ R65, R156, UR11, -R145 ;  /* 0x0000000b9c417c23 */ /* 0x000fca0008010891 */
[--C-:B------:R-:W-:Y:S01]  /*c2a0*/  FFMA.FTZ R66, R150, UR11, -R145.reuse ;  /* 0x0000000b96427c23 */ /* 0x100fe20008010891 */
[----:B------:R-:W-:Y:S01]  /*c2b0*/  FFMA.FTZ R67, R154, UR11, -R145 ;  /* 0x0000000b9a437c23 */ /* 0x000fe20008010891 */
[----:B------:R-:W-:Y:S08]  /*c2c0*/  MUFU.EX2 R64, R64 ;  /* 0x0000004000407308 */ /* 0x000ff00000000800 */
[----:B------:R-:W-:Y:S08]  /*c2d0*/  MUFU.EX2 R66, R66 ;  /* 0x0000004200427308 */ /* 0x000ff00000000800 */
[----:B------:R-:W2:Y:S01]  /*c2e0*/  MUFU.EX2 R67, R67 ;  /* 0x0000004300437308 */ /* 0x000ea20000000800 */
[C---:B-1----:R-:W-:Y:S07]  /*c2f0*/  HMMA.16816.F32 R44, R68.reuse, R52, R44 ;  /* 0x00000034442c723c */ /* 0x042fee000000182c */
[----:B------:R-:W1:Y:S01]  /*c300*/  MUFU.EX2 R65, R65 ;  /* 0x0000004100417308 */ /* 0x000e620000000800 */
[----:B------:R-:W-:Y:S01]  /*c310*/  HMMA.16816.F32 R68, R68, R54, R48 ;  /* 0x000000364444723c */ /* 0x000fe20000001830 */
[----:B------:R-:W-:-:S06]  /*c320*/  FFMA.FTZ R52, R155, UR11, -R130 ;  /* 0x0000000b9b347c23 */ /* 0x000fcc0008010882 */
[----:B------:R-:W-:Y:S01]  /*c330*/  MUFU.EX2 R48, R147 ;  /* 0x0000009300307308 */ /* 0x000fe20000000800 */
[----:B------:R-:W-:Y:S01]  /*c340*/  FFMA.FTZ R49, R151, UR11, -R130 ;  /* 0x0000000b97317c23 */ /* 0x000fe20008010882 */
[----:B--2---:R-:W-:Y:S01]  /*c350*/  F2FP.F16.F32.PACK_AB R4, R67, R66 ;  /* 0x000000424304723e */ /* 0x004fe200000000ff */
[--C-:B------:R-:W-:Y:S01]  /*c360*/  FFMA.FTZ R50, R135, UR11, -R145.reuse ;  /* 0x0000000b87327c23 */ /* 0x100fe20008010891 */
[----:B------:R-:W-:-:S04]  /*c370*/  FFMA.FTZ R51, R146, UR11, -R145 ;  /* 0x0000000b92337c23 */ /* 0x000fc80008010891 */
[----:B------:R-:W2:Y:S01]  /*c380*/  MUFU.EX2 R52, R52 ;  /* 0x0000003400347308 */ /* 0x000ea20000000800 */
[----:B-1----:R-:W-:-:S07]  /*c390*/  F2FP.F16.F32.PACK_AB R6, R65, R64 ;  /* 0x000000404106723e */ /* 0x002fce00000000ff */
[----:B------:R-:W1:Y:S08]  /*c3a0*/  MUFU.EX2 R49, R49 ;  /* 0x0000003100317308 */ /* 0x000e700000000800 */
[----:B------:R-:W-:Y:S01]  /*c3b0*/  MUFU.EX2 R50, R50 ;  /* 0x0000003200327308 */ /* 0x000fe20000000800 */
[----:B--2---:R-:W-:-:S07]  /*c3c0*/  F2FP.F16.F32.PACK_AB R5, R52, R149 ;  /* 0x000000953405723e */ /* 0x004fce00000000ff */
[----:B------:R-:W2:Y:S01]  /*c3d0*/  MUFU.EX2 R51, R51 ;  /* 0x0000003300337308 */ /* 0x000ea20000000800 */
[----:B-1----:R-:W-:-:S07]  /*c3e0*/  F2FP.F16.F32.PACK_AB R7, R49, R48 ;  /* 0x000000303107723e */ /* 0x002fce00000000ff */
[C---:B------:R-:W-:Y:S06]  /*c3f0*/  HMMA.16816.F32 R112, R4.reuse, R108, R112 ;  /* 0x0000006c0470723c */ /* 0x040fec0000001870 */
[C---:B------:R-:W-:Y:S01]  /*c400*/  HMMA.16816.F32 R108, R4.reuse, R110, R8 ;  /* 0x0000006e046c723c */ /* 0x040fe20000001808 */
[----:B------:R-:W1:Y:S05]  /*c410*/  LDSM.16.MT88.4 R8, [R116+0xe400] ;  /* 0x00e400007408783b */ /* 0x000e6a0000004200 */
        /* <DEDUP_REMOVED lines=12> */
[--C-:B------:R-:W-:Y:S01]  /*c4e0*/  FFMA.FTZ R34, R62, UR11, -R130.reuse ;  /* 0x0000000b3e227c23 */ /* 0x100fe20008010882 */
[----:B------:R-:W-:Y:S01]  /*c4f0*/  MUFU.EX2 R30, R30 ;  /* 0x0000001e001e7308 */ /* 0x000fe20000000800 */
[C---:B------:R-:W-:Y:S01]  /*c500*/  HMMA.16816.F32 R100, R4.reuse, R102, R16 ;  /* 0x000000660464723c */ /* 0x040fe20000001810 */
[----:B------:R-:W4:Y:S05]  /*c510*/  LDSM.16.MT88.4 R16, [R168+0xc800] ;  /* 0x00c80000a810783b */ /* 0x000f2a0000004200 */
[C---:B------:R-:W-:Y:S01]  /*c520*/  HMMA.16816.F32 R80, R4.reuse, R76, R36 ;  /* 0x0000004c0450723c */ /* 0x040fe20000001824 */
[----:B------:R-:W5:Y:S05]  /*c530*/  MUFU.EX2 R33, R33 ;  /* 0x0000002100217308 */ /* 0x000f6a0000000800 */
[C---:B------:R-:W-:Y:S01]  /*c540*/  HMMA.16816.F32 R92, R4.reuse, R94, R24 ;  /* 0x0000005e045c723c */ /* 0x040fe20000001818 */
[----:B------:R-:W-:Y:S01]  /*c550*/  LDSM.16.MT88.4 R24, [R168+0xa800] ;  /* 0x00a80000a818783b */ /* 0x000fe20000004200 */
[--C-:B------:R-:W-:Y:S01]  /*c560*/  FFMA.FTZ R37, R122, UR11, -R130.reuse ;  /* 0x0000000b7a257c23 */ /* 0x100fe20008010882 */
[----:B------:R-:W-:Y:S01]  /*c570*/  MUFU.EX2 R31, R31 ;  /* 0x0000001f001f7308 */ /* 0x000fe20000000800 */
[--C-:B------:R-:W-:Y:S01]  /*c580*/  FFMA.FTZ R36, R63, UR11, -R130.reuse ;  /* 0x0000000b3f247c23 */ /* 0x100fe20008010882 */
[----:B------:R-:W-:Y:S01]  /*c590*/  FFMA.FTZ R39, R123, UR11, -R130 ;  /* 0x0000000b7b277c23 */ /* 0x000fe20008010882 */
[C---:B------:R-:W-:Y:S05]  /*c5a0*/  HMMA.16816.F32 R76, R4.reuse, R78, R40 ;  /* 0x0000004e044c723c */ /* 0x040fea0000001828 */
[----:B------:R-:W3:Y:S01]  /*c5b0*/  MUFU.EX2 R32, R32 ;  /* 0x0000002000207308 */ /* 0x000ee20000000800 */
[C---:B-1----:R-:W-:Y:S06]  /*c5c0*/  HMMA.16816.F32 R72, R4.reuse, R8, R44 ;  /* 0x000000080448723c */ /* 0x042fec000000182c */
[----:B------:R-:W-:Y:S01]  /*c5d0*/  HMMA.16816.F32 R68, R4, R10, R68 ;  /* 0x0000000a0444723c */ /* 0x000fe20000001844 */
[----:B--2---:R-:W-:Y:S01]  /*c5e0*/  F2FP.F16.F32.PACK_AB R8, R51, R50 ;  /* 0x000000323308723e */ /* 0x004fe200000000ff */
[----:B------:R-:W1:Y:S01]  /*c5f0*/  LDSM.16.MT88.4 R4, [R168+0xe800] ;  /* 0x00e80000a804783b */ /* 0x000e620000004200 */
[----:B-----5:R-:W-:Y:S01]  /*c600*/  F2FP.F16.F32.PACK_AB R9, R33, R30 ;  /* 0x0000001e2109723e */ /* 0x020fe200000000ff */
[----:B------:R-:W2:Y:S03]  /*c610*/  MUFU.EX2 R35, R152 ;  /* 0x0000009800237308 */ /* 0x000ea60000000800 */
[----:B------:R-:W-:-:S02]  /*c620*/  F2FP.F16.F32.PACK_AB R10, R28, R29 ;  /* 0x0000001d1c0a723e */ /* 0x000fc400000000ff */
[----:B---3--:R-:W-:-:S03]  /*c630*/  F2FP.F16.F32.PACK_AB R11, R32, R31 ;  /* 0x0000001f200b723e */ /* 0x008fc600000000ff */
[----:B------:R-:W-:Y:S04]  /*c640*/  MUFU.EX2 R34, R34 ;  /* 0x0000002200227308 */ /* 0x000fe80000000800 */
[C---:B------:R-:W-:Y:S04]  /*c650*/  HMMA.16816.F32 R104, R8.reuse, R20, R104 ;  /* 0x000000140868723c */ /* 0x040fe80000001868 */
[----:B------:R-:W3:Y:S02]  /*c660*/  MUFU.EX2 R37, R37 ;  /* 0x0000002500257308 */ /* 0x000ee40000000800 */
[C---:B------:R-:W-:Y:S01]  /*c670*/  HMMA.16816.F32 R100, R8.reuse, R22, R100 ;  /* 0x000000160864723c */ /* 0x040fe20000001864 */
[----:B------:R-:W5:Y:S05]  /*c680*/  LDSM.16.MT88.4 R20, [R116+0xe800] ;  /* 0x00e800007414783b */ /* 0x000f6a0000004200 */
[----:B------:R-:W-:Y:S01]  /*c690*/  MUFU.EX2 R36, R36 ;  /* 0x0000002400247308 */ /* 0x000fe20000000800 */
[C---:B----4-:R-:W-:Y:S06]  /*c6a0*/  HMMA.16816.F32 R96, R8.reuse, R16, R96 ;  /* 0x000000100860723c */ /* 0x050fec0000001860 */
[C---:B------:R-:W-:Y:S01]  /*c6b0*/  HMMA.16816.F32 R92, R8.reuse, R18, R92 ;  /* 0x00000012085c723c */ /* 0x040fe2000000185c */
[----:B------:R-:W4:Y:S01]  /*c6c0*/  LDSM.16.MT88.4 R16, [R116+0xac00] ;  /* 0x00ac00007410783b */ /* 0x000f220000004200 */
[----:B------:R-:W4:Y:S04]  /*c6d0*/  MUFU.EX2 R39, R39 ;  /* 0x0000002700277308 */ /* 0x000f280000000800 */
[C---:B------:R-:W-:Y:S06]  /*c6e0*/  HMMA.16816.F32 R88, R8.reuse, R12, R88 ;  /* 0x0000000c0858723c */ /* 0x040fec0000001858 */
[C---:B-1----:R-:W-:Y:S06]  /*c6f0*/  HMMA.16816.F32 R80, R8.reuse, R4, R80 ;  /* 0x000000040850723c */ /* 0x042fec0000001850 */
[----:B------:R-:W-:Y:S01]  /*c700*/  HMMA.16816.F32 R84, R8, R14, R84 ;  /* 0x0000000e0854723c */ /* 0x000fe20000001854 */
[----:B------:R-:W-:Y:S01]  /*c710*/  FADD.FTZ R5, R61, R60 ;  /* 0x0000003c3d057221 */ /* 0x000fe20000010000 */
[----:B------:R-:W1:Y:S01]  /*c720*/  LDSM.16.MT88.4 R12, [R168+0xcc00] ;  /* 0x00cc0000a80c783b */ /* 0x000e620000004200 */
[----:B--2---:R-:W-:-:S02]  /*c730*/  F2FP.F16.F32.PACK_AB R4, R35, R138 ;  /* 0x0000008a2304723e */ /* 0x004fc400000000ff */
[----:B------:R-:W-:Y:S01]  /*c740*/  FADD.FTZ R5, R2, R5 ;  /* 0x0000000502057221 */ /* 0x000fe20000010000 */
[C---:B------:R-:W-:Y:S03]  /*c750*/  HMMA.16816.F32 R112, R8.reuse, R24, R112 ;  /* 0x000000180870723c */ /* 0x040fe60000001870 */
[----:B------:R-:W-:Y:S01]  /*c760*/  FADD.FTZ R136, R136, R5 ;  /* 0x0000000588887221 */ /* 0x000fe20000010000 */
[----:B---3--:R-:W-:Y:S02]  /*c770*/  F2FP.F16.F32.PACK_AB R5, R37, R34 ;  /* 0x000000222505723e */ /* 0x008fe400000000ff */
[----:B-----5:R-:W-:Y:S01]  /*c780*/  HMMA.16816.F32 R72, R8, R20, R72 ;  /* 0x000000140848723c */ /* 0x020fe20000001848 */
[----:B------:R-:W-:-:S04]  /*c790*/  FADD.FTZ R131, R131, R136 ;  /* 0x0000008883837221 */ /* 0x000fc80000010000 */
[----:B------:R-:W-:Y:S01]  /*c7a0*/  FADD.FTZ R126, R126, R131 ;  /* 0x000000837e7e7221 */ /* 0x000fe20000010000 */
[C---:B------:R-:W-:Y:S01]  /*c7b0*/  HMMA.16816.F32 R108, R8.reuse, R26, R108 ;  /* 0x0000001a086c723c */ /* 0x040fe2000000186c */
[----:B------:R-:W-:Y:S01]  /*c7c0*/  FADD.FTZ R21, R129, R0 ;  /* 0x0000000081157221 */ /* 0x000fe20000010000 */
[----:B------:R-:W2:Y:S01]  /*c7d0*/  LDSM.16.MT88.4 R24, [R168+0xac00] ;  /* 0x00ac0000a818783b */ /* 0x000ea20000004200 */
[----:B------:R-:W-:Y:S02]  /*c7e0*/  FADD.FTZ R119, R119, R126 ;  /* 0x0000007e77777221 */ /* 0x000fe40000010000 */
[----:B------:R-:W-:Y:S01]  /*c7f0*/  FADD.FTZ R21, R128, R21 ;  /* 0x0000001580157221 */ /* 0x000fe20000010000 */
[----:B------:R-:W-:Y:S01]  /*c800*/  HMMA.16816.F32 R76, R8, R6, R76 ;  /* 0x00000006084c723c */ /* 0x000fe2000000184c */
[----:B------:R-:W-:Y:S02]  /*c810*/  FADD.FTZ R202, R202, R119 ;  /* 0x00000077caca7221 */ /* 0x000fe40000010000 */
[----:B------:R-:W-:-:S02]  /*c820*/  FADD.FTZ R124, R124, R21 ;  /* 0x000000157c7c7221 */ /* 0x000fc40000010000 */
[----:B------:R-:W-:Y:S01]  /*c830*/  FADD.FTZ R197, R197, R202 ;  /* 0x000000cac5c57221 */ /* 0x000fe20000010000 */
[----:B------:R-:W-:Y:S01]  /*c840*/  HMMA.16816.F32 R68, R8, R22, R68 ;  /* 0x000000160844723c */ /* 0x000fe20000001844 */
[----:B------:R-:W3:Y:S01]  /*c850*/  LDSM.16.MT88.4 R8, [R116+0xcc00] ;  /* 0x00cc00007408783b */ /* 0x000ee20000004200 */
[----:B------:R-:W-:Y:S01]  /*c860*/  FADD.FTZ R117, R117, R124 ;  /* 0x0000007c75757221 */ /* 0x000fe20000010000 */
[----:B------:R-:W-:Y:S01]  /*c870*/  FADD.FTZ R198, R198, R197 ;  /* 0x000000c5c6c67221 */ /* 0x000fe20000010000 */
[----:B------:R-:W-:Y:S02]  /*c880*/  F2FP.F16.F32.PACK_AB R6, R142, R143 ;  /* 0x0000008f8e06723e */ /* 0x000fe400000000ff */
[----:B------:R-:W-:Y:S01]  /*c890*/  FADD.FTZ R200, R200, R117 ;  /* 0x00000075c8c87221 */ /* 0x000fe20000010000 */
[----:B----4-:R-:W-:Y:S01]  /*c8a0*/  F2FP.F16.F32.PACK_AB R7, R39, R36 ;  /* 0x000000242707723e */ /* 0x010fe200000000ff */
[----:B------:R-:W-:Y:S02]  /*c8b0*/  FADD.FTZ R187, R187, R198 ;  /* 0x000000c6bbbb7221 */ /* 0x000fe40000010000 */
[----:B------:R-:W-:-:S02]  /*c8c0*/  FADD.FTZ R193, R193, R200 ;  /* 0x000000c8c1c17221 */ /* 0x000fc40000010000 */
[----:B------:R-:W-:Y:S02]  /*c8d0*/  FADD.FTZ R160, R160, R187 ;  /* 0x000000bba0a07221 */ /* 0x000fe40000010000 */
[----:B------:R-:W-:Y:S01]  /*c8e0*/  FADD.FTZ R196, R196, R193 ;  /* 0x000000c1c4c47221 */ /* 0x000fe20000010000 */
[C---:B------:R-:W-:Y:S01]  /*c8f0*/  HMMA.16816.F32 R104, R4.reuse, R16, R104 ;  /* 0x000000100468723c */ /* 0x040fe20000001868 */
[----:B------:R-:W-:Y:S02]  /*c900*/  FADD.FTZ R191, R191, R160 ;  /* 0x000000a0bfbf7221 */ /* 0x000fe40000010000 */
[----:B------:R-:W-:Y:S02]  /*c910*/  FADD.FTZ R167, R167, R196 ;  /* 0x000000c4a7a77221 */ /* 0x000fe40000010000 */
[----:B------:R-:W-:Y:S01]  /*c920*/  FADD.FTZ R158, R158, R191 ;  /* 0x000000bf9e9e7221 */ /* 0x000fe20000010000 */
[----:B------:R-:W-:Y:S01]  /*c930*/  HMMA.16816.F32 R100, R4, R18, R100 ;  /* 0x000000120464723c */ /* 0x000fe20000001864 */
[----:B------:R-:W-:Y:S01]  /*c940*/  FADD.FTZ R0, R188, R167 ;  /* 0x000000a7bc007221 */ /* 0x000fe20000010000 */
[----:B------:R-:W4:Y:S01]  /*c950*/  LDSM.16.MT88.4 R16, [R168+0xec00] ;  /* 0x00ec0000a810783b */ /* 0x000f220000004200 */
[----:B------:R-:W-:-:S02]  /*c960*/  FADD.FTZ R199, R199, R158 ;  /* 0x0000009ec7c77221 */ /* 0x000fc40000010000 */
[----:B------:R-:W-:Y:S01]  /*c970*/  FADD.FTZ R0, R159, R0 ;  /* 0x000000009f007221 */ /* 0x000fe20000010000 */
[C---:B-1----:R-:W-:Y:S01]  /*c980*/  HMMA.16816.F32 R96, R4.reuse, R12, R96 ;  /* 0x0000000c0460723c */ /* 0x042fe20000001860 */
[----:B------:R-:W-:Y:S02]  /*c990*/  FADD.FTZ R66, R66, R199 ;  /* 0x000000c742427221 */ /* 0x000fe40000010000 */
[----:B------:R-:W-:Y:S02]  /*c9a0*/  FADD.FTZ R157, R157, R0 ;  /* 0x000000009d9d7221 */ /* 0x000fe40000010000 */
[----:B------:R-:W-:Y:S01]  /*c9b0*/  FADD.FTZ R67, R67, R66 ;  /* 0x0000004243437221 */ /* 0x000fe20000010000 */
[----:B------:R-:W-:Y:S01]  /*c9c0*/  HMMA.16816.F32 R92, R4, R14, R92 ;  /* 0x0000000e045c723c */ /* 0x000fe2000000185c */
[----:B------:R-:W1:Y:S01]  /*c9d0*/  LDSM.16.MT88.4 R12, [R116+0xec00] ;  /* 0x00ec0000740c783b */ /* 0x000e620000004200 */
[----:B------:R-:W-:Y:S01]  /*c9e0*/  FADD.FTZ R166, R166, R157 ;  /* 0x0000009da6a67221 */ /* 0x000fe20000010000 */
[----:B------:R-:W-:-:S03]  /*c9f0*/  FADD.FTZ R64, R64, R67 ;  /* 0x0000004340407221 */ /* 0x000fc60000010000 */
[----:B--2---:R-:W-:Y:S01]  /*ca00*/  HMMA.16816.F32 R112, R4, R24, R112 ;  /* 0x000000180470723c */ /* 0x004fe20000001870 */
[----:B------:R-:W-:-:S04]  /*ca10*/  FADD.FTZ R65, R65, R64 ;  /* 0x0000004041417221 */ /* 0x000fc80000010000 */
[----:B------:R-:W-:Y:S01]  /*ca20*/  FADD.FTZ R0, R50, R65 ;  /* 0x0000004132007221 */ /* 0x000fe20000010000 */
[----:B---3--:R-:W-:Y:S03]  /*ca30*/  HMMA.16816.F32 R88, R4, R8, R88 ;  /* 0x000000080458723c */ /* 0x008fe60000001858 */
[----:B------:R-:W-:-:S03]  /*ca40*/  FADD.FTZ R0, R51, R0 ;  /* 0x0000000033007221 */ /* 0x000fc60000010000 */
[----:B------:R-:W-:Y:S01]  /*ca50*/  HMMA.16816.F32 R84, R4, R10, R84 ;  /* 0x0000000a0454723c */ /* 0x000fe20000001854 */
[----:B------:R-:W-:-:S04]  /*ca60*/  FADD.FTZ R9, R149, R166 ;  /* 0x000000a695097221 */ /* 0x000fc80000010000 */
[----:B------:R-:W-:Y:S01]  /*ca70*/  FADD.FTZ R9, R52, R9 ;  /* 0x0000000934097221 */ /* 0x000fe20000010000 */
[C---:B------:R-:W-:Y:S03]  /*ca80*/  HMMA.16816.F32 R108, R4.reuse, R26, R108 ;  /* 0x0000001a046c723c */ /* 0x040fe6000000186c */
[----:B------:R-:W-:Y:S01]  /*ca90*/  FADD.FTZ R48, R48, R9 ;  /* 0x0000000930307221 */ /* 0x000fe20000010000 */
[----:B------:R-:W-:Y:S01]  /*caa0*/  FADD.FTZ R9, R29, R0 ;  /* 0x000000001d097221 */ /* 0x000fe20000010000 */
[----:B------:R-:W-:Y:S01]  /*cab0*/  MOV R0, R3 ;  /* 0x0000000300007202 */ /* 0x000fe20000000f00 */
[----:B----4-:R-:W-:Y:S01]  /*cac0*/  HMMA.16816.F32 R80, R4, R16, R80 ;  /* 0x000000100450723c */ /* 0x010fe20000001850 */
[----:B------:R-:W-:Y:S01]  /*cad0*/  FADD.FTZ R49, R49, R48 ;  /* 0x0000003031317221 */ /* 0x000fe20000010000 */
[----:B------:R-:W-:-:S03]  /*cae0*/  FADD.FTZ R9, R28, R9 ;  /* 0x000000091c097221 */ /* 0x000fc60000010000 */
[----:B------:R-:W-:Y:S01]  /*caf0*/  FADD.FTZ R2, R30, R49 ;  /* 0x000000311e027221 */ /* 0x000fe20000010000 */
[C---:B------:R-:W-:Y:S01]  /*cb00*/  HMMA.16816.F32 R76, R4.reuse, R18, R76 ;  /* 0x00000012044c723c */ /* 0x040fe2000000184c */
[----:B------:R-:W-:Y:S02]  /*cb10*/  FADD.FTZ R138, R138, R9 ;  /* 0x000000098a8a7221 */ /* 0x000fe40000010000 */
[----:B------:R-:W-:Y:S02]  /*cb20*/  FADD.FTZ R2, R33, R2 ;  /* 0x0000000221027221 */ /* 0x000fe40000010000 */
        /* <DEDUP_REMOVED lines=8> */
[----:B------:R-:W-:-:S04]  /*cbb0*/  FADD.FTZ R34, R34, R11 ;  /* 0x0000000b22227221 */ /* 0x000fc80000010000 */
[----:B------:R-:W-:-:S04]  /*cbc0*/  FADD.FTZ R37, R37, R34 ;  /* 0x0000002225257221 */ /* 0x000fc80000010000 */
[----:B------:R-:W-:-:S04]  /*cbd0*/  FADD.FTZ R36, R36, R37 ;  /* 0x0000002524247221 */ /* 0x000fc80000010000 */
[----:B------:R-:W-:-:S09]  /*cbe0*/  FADD.FTZ R192, R39, R36 ;  /* 0x0000002427c07221 */ /* 0x000fd20000010000 */
.L_x_787:
        /* <DEDUP_REMOVED lines=8> */
[----:B------:R-:W-:Y:S01]  /*cc70*/  ULDC UR4, c[0x0][0x2ec] ;  /* 0x0000bb0000047ab9 */ /* 0x000fe20000000800 */
[----:B------:R-:W-:-:S05]  /*cc80*/  ULDC UR7, c[0x0][0x248] ;  /* 0x0000920000077ab9 */ /* 0x000fca0000000800 */
.L_x_799:
        /* <DEDUP_REMOVED lines=10> */
[----:B------:R-:W-:Y:S04]  /*cd30*/  SHF.L.U32 R9, R179, 0x7, RZ ;  /* 0x00000007b3097819 */ /* 0x000fe800000006ff */
[----:B------:R-:W-:Y:S01]  /*cd40*/  IABS R6, R9 ;  /* 0x0000000900067213 */ /* 0x000fe20000000000 */
[----:B------:R-:W-:Y:S05]  /*cd50*/  VIADD R5, R9, 0xffffff80 ;  /* 0xffffff8009057836 */ /* 0x000fea0000000000 */
[----:B------:R-:W-:Y:S02]  /*cd60*/  IABS R7, R5 ;  /* 0x0000000500077213 */ /* 0x000fe40000000000 */
[-C--:B-1----:R-:W-:Y:S02]  /*cd70*/  IABS R3, R0.reuse ;  /* 0x0000000000037213 */ /* 0x082fe40000000000 */
[-C--:B------:R-:W-:Y:S02]  /*cd80*/  LOP3.LUT R5, R5, R0.reuse, RZ, 0x3c, !PT ;  /* 0x0000000005057212 */ /* 0x080fe400078e3cff */
[----:B------:R-:W1:Y:S01]  /*cd90*/  I2F.RP R4, R3 ;  /* 0x0000000300047306 */ /* 0x000e620000209400 */
[----:B------:R-:W-:Y:S09]  /*cda0*/  LOP3.LUT R9, R9, R0, RZ, 0x3c, !PT ;  /* 0x0000000009097212 */ /* 0x000ff200078e3cff */
[----:B-1----:R-:W1:Y:S02]  /*cdb0*/  MUFU.RCP R2, R4 ;  /* 0x0000000400027308 */ /* 0x002e640000001000 */
[----:B-1----:R-:W-:Y:S08]  /*cdc0*/  VIADD R10, R2, 0xffffffe ;  /* 0x0ffffffe020a7836 */ /* 0x002ff00000000000 */
[----:B------:R-:W1:Y:S02]  /*cdd0*/  F2I.FTZ.U32.TRUNC.NTZ R11, R10 ;  /* 0x0000000a000b7305 */ /* 0x000e64000021f000 */
[--C-:B-1----:R-:W-:Y:S02]  /*cde0*/  IMAD.MOV R2, RZ, RZ, -R11.reuse ;  /* 0x000000ffff027224 */ /* 0x102fe400078e0a0b */
[----:B------:R-:W-:Y:S02]  /*cdf0*/  IMAD.MOV.U32 R10, RZ, RZ, RZ ;  /* 0x000000ffff0a7224 */ /* 0x000fe400078e00ff */
[----:B------:R-:W-:Y:S04]  /*ce00*/  IMAD R2, R2, R3, RZ ;  /* 0x0000000302027224 */ /* 0x000fe800078e02ff */
[----:B------:R-:W-:Y:S06]  /*ce10*/  IMAD.HI.U32 R2, R11, R2, R10 ;  /* 0x000000020b027227 */ /* 0x000fec00078e000a */
[C---:B------:R-:W-:Y:S04]  /*ce20*/  IMAD.HI.U32 R8, R2.reuse, R7, RZ ;  /* 0x0000000702087227 */ /* 0x040fe800078e00ff */
[----:B------:R-:W-:Y:S01]  /*ce30*/  IMAD.HI.U32 R2, R2, R6, RZ ;  /* 0x0000000602027227 */ /* 0x000fe200078e00ff */
[C---:B------:R-:W-:Y:S05]  /*ce40*/  IADD3 R4, -R8.reuse, RZ, RZ ;  /* 0x000000ff08047210 */ /* 0x040fea0007ffe1ff */
        /* <DEDUP_REMOVED lines=11> */
[----:B------:R-:W-:Y:S01]  /*cf00*/  ISETP.GE.U32.AND P0, PT, R6, R3, PT ;  /* 0x000000030600720c */ /* 0x000fe20003f06070 */
[----:B------:R-:W1:Y:S06]  /*cf10*/  LDC.64 R4, c[0x0][0x250] ;  /* 0x00009400ff047b82 */ /* 0x000e6c0000000a00 */
[----:B------:R-:W-:Y:S02]  /*cf20*/  @P5 IADD3 R8, R8, 0x1, RZ ;  /* 0x0000000108085810 */ /* 0x000fe40007ffe0ff */
[----:B------:R-:W-:Y:S02]  /*cf30*/  ISETP.GE.AND P5, PT, R9, RZ, PT ;  /* 0x000000ff0900720c */ /* 0x000fe40003fa6270 */
[----:B------:R-:W-:Y:S01]  /*cf40*/  LOP3.LUT R9, RZ, R0, RZ, 0x33, !PT ;  /* 0x00000000ff097212 */ /* 0x000fe200078e33ff */
[----:B------:R-:W-:Y:S02]  /*cf50*/  @!P1 IMAD.MOV R8, RZ, RZ, -R8 ;  /* 0x000000ffff089224 */ /* 0x000fe400078e0a08 */
[----:B------:R-:W-:Y:S01]  /*cf60*/  @P0 VIADD R2, R2, 0x1 ;  /* 0x0000000102020836 */ /* 0x000fe20000000000 */
[----:B------:R-:W-:Y:S04]  /*cf70*/  ISETP.NE.AND P0, PT, R0, RZ, PT ;  /* 0x000000ff0000720c */ /* 0x000fe80003f05270 */
[----:B------:R-:W-:Y:S03]  /*cf80*/  SEL R3, R9, R8, !P0 ;  /* 0x0000000809037207 */ /* 0x000fe60004000000 */
        /* <DEDUP_REMOVED lines=12> */
[-C--:B-1----:R-:W-:Y:S02]  /*d050*/  IMAD R0, R11, R4.reuse, RZ ;  /* 0x000000040b007224 */ /* 0x082fe400078e02ff */
[C---:B------:R-:W-:Y:S04]  /*d060*/  IMAD.WIDE.U32 R10, R9.reuse, R4, RZ ;  /* 0x00000004090a7225 */ /* 0x040fe800078e00ff */
[----:B------:R-:W-:Y:S04]  /*d070*/  IMAD R0, R9, R5, R0 ;  /* 0x0000000509007224 */ /* 0x000fe800078e0200 */
[----:B------:R-:W-:Y:S01]  /*d080*/  IMAD.IADD R11, R11, 0x1, R0 ;  /* 0x000000010b0b7824 */ /* 0x000fe200078e0200 */
[----:B--2---:R-:W-:Y:S04]  /*d090*/  IADD3 R6, -R7, R6, RZ ;  /* 0x0000000607067210 */ /* 0x004fe80007ffe1ff */
[----:B------:R-:W-:Y:S01]  /*d0a0*/  SHF.R.S32.HI R5, RZ, 0x1f, R6 ;  /* 0x0000001fff057819 */ /* 0x000fe20000011406 */
[CC--:B---3--:R-:W-:Y:S04]  /*d0b0*/  IMAD.WIDE.U32 R10, R6.reuse, R2.reuse, R10 ;  /* 0x00000002060a7225 */ /* 0x0c8fe800078e000a */
[----:B------:R-:W-:Y:S04]  /*d0c0*/  IMAD R5, R5, R2, RZ ;  /* 0x0000000205057224 */ /* 0x000fe800078e02ff */
[----:B------:R-:W-:Y:S05]  /*d0d0*/  IMAD R5, R6, R3, R5 ;  /* 0x0000000306057224 */ /* 0x000fea00078e0205 */
[----:B------:R-:W-:Y:S07]  /*d0e0*/  IADD3 R3, R11, R5, RZ ;  /* 0x000000050b037210 */ /* 0x000fee0007ffe0ff */
.L_x_796:
[C---:B------:R-:W-:Y:S01]  /*d0f0*/  LEA R196, P1, R10.reuse, R194, 0x1 ;  /* 0x000000c20ac47211 */ /* 0x040fe200078208ff */
[----:B------:R-:W-:Y:S01]  /*d100*/  @P4 STS [R180+0x9000], RZ ;  /* 0x009000ffb4004388 */ /* 0x000fe20000000800 */
[----:B------:R-:W-:Y:S02]  /*d110*/  IADD3 R65, P0, R177, R10, RZ ;  /* 0x0000000ab1417210 */ /* 0x000fe40007f1e0ff */
[----:B------:R-:W-:Y:S03]  /*d120*/  LEA.HI.X R197, R10, R195, R3, 0x1, P1 ;  /* 0x000000c30ac57211 */ /* 0x000fe600008f0c03 */
[----:B------:R-:W-:Y:S01]  /*d130*/  @P4 STS [R180+0x9004], RZ ;  /* 0x009004ffb4004388 */ /* 0x000fe20000000800 */
[CC--:B------:R-:W-:Y:S02]  /*d140*/  @!P4 LEA R198, P5, R65.reuse, R194.reuse, 0x1 ;  /* 0x000000c241c6c211 */ /* 0x0c0fe400078a08ff */
[C---:B------:R-:W-:Y:S03]  /*d150*/  IADD3.X R2, R176.reuse, R3, RZ, P0, !PT ;  /* 0x00000003b0027210 */ /* 0x040fe600007fe4ff */
[----:B------:R-:W-:Y:S01]  /*d160*/  @P4 STS.64 [R180+0x9008], RZ ;  /* 0x009008ffb4004388 */ /* 0x000fe20000000a00 */
[CC--:B------:R-:W-:Y:S02]  /*d170*/  @!P3 LEA R66, P1, R65.reuse, R194.reuse, 0x1 ;  /* 0x000000c24142b211 */ /* 0x0c0fe400078208ff */
[CCC-:B------:R-:W-:Y:S03]  /*d180*/  @!P4 LEA.HI.X R199, R65.reuse, R195.reuse, R2.reuse, 0x1, P5 ;  /* 0x000000c341c7c211 */ /* 0x1c0fe600028f0c02 */
[----:B------:R-:W-:Y:S01]  /*d190*/  @!PT LDS RZ, [RZ] ;  /* 0x00000000fffff984 */ /* 0x000fe20000000800 */
[----:B------:R-:W-:Y:S01]  /*d1a0*/  @!PT LDS RZ, [RZ] ;  /* 0x00000000fffff984 */ /* 0x000fe20000000800 */
[----:B------:R-:W-:Y:S01]  /*d1b0*/  @!PT LDS RZ, [RZ] ;  /* 0x00000000fffff984 */ /* 0x000fe20000000800 */
[----:B------:R-:W-:Y:S01]  /*d1c0*/  @!P4 LDGSTS.E.BYPASS.LTC128B.128 [R180+0x9000], desc[UR12][R196.64] ;  /* 0x09000000c4b4cfae */ /* 0x000fe2000b901d4c */
[C-C-:B------:R-:W-:Y:S02]  /*d1d0*/  @!P3 LEA.HI.X R67, R65.reuse, R195, R2.reuse, 0x1, P1 ;  /* 0x000000c34143b211 */ /* 0x140fe400008f0c02 */
[----:B------:R-:W-:Y:S03]  /*d1e0*/  @!P2 LEA R64, P0, R65, R194, 0x1 ;  /* 0x000000c24140a211 */ /* 0x000fe600078008ff */
[----:B------:R-:W-:Y:S01]  /*d1f0*/  @P3 STS.128 [R180+0xb000], RZ ;  /* 0x00b000ffb4003388 */ /* 0x000fe20000000c00 */
[----:B------:R-:W-:Y:S02]  /*d200*/  IADD3 R3, P5, R177, R65, RZ ;  /* 0x00000041b1037210 */ /* 0x000fe40007fbe0ff */
[-C--:B------:R-:W-:Y:S03]  /*d210*/  @!P2 LEA.HI.X R65, R65, R195.reuse, R2, 0x1, P0 ;  /* 0x000000c34141a211 */ /* 0x080fe600000f0c02 */
[----:B------:R-:W-:Y:S01]  /*d220*/  @!PT LDS RZ, [RZ] ;  /* 0x00000000fffff984 */ /* 0x000fe20000000800 */
[----:B------:R-:W-:Y:S01]  /*d230*/  @!PT LDS RZ, [RZ] ;  /* 0x00000000fffff984 */ /* 0x000fe20000000800 */
[----:B------:R-:W-:Y:S01]  /*d240*/  @!PT LDS RZ, [RZ] ;  /* 0x00000000fffff984 */ /* 0x000fe20000000800 */
[----:B------:R-:W-:Y:S01]  /*d250*/  @!P3 LDGSTS.E.BYPASS.LTC128B.128 [R180+0xb000], desc[UR12][R196.64+0x40] ;  /* 0x0b000040c4b4bfae */ /* 0x000fe2000b901d4c */
[C---:B------:R-:W-:Y:S02]  /*d260*/  IADD3.X R2, R176.reuse, R2, RZ, P5, !PT ;  /* 0x00000002b0027210 */ /* 0x040fe40002ffe4ff */
[CC--:B------:R-:W-:Y:S03]  /*d270*/  @!P4 LEA R204, P5, R3.reuse, R194.reuse, 0x1 ;  /* 0x000000c203ccc211 */ /* 0x0c0fe600078a08ff */
[----:B------:R-:W-:Y:S01]  /*d280*/  @P2 STS.128 [R180+0xd000], RZ ;  /* 0x00d000ffb4002388 */ /* 0x000fe20000000c00 */
        /* <DEDUP_REMOVED lines=15> */
[----:B------:R-:W-:Y:S02]  /*d380*/  IADD3.X R2, R176, R2, RZ, P5, !PT ;  /* 0x00000002b0027210 */ /* 0x000fe40002ffe4ff */
        /* <DEDUP_REMOVED lines=8> */
[CCC-:B------:R-:W-:Y:S02]  /*d410*/  @!P3 LEA.HI.X R207, R0.reuse, R195.reuse, R2.reuse, 0x1, P1 ;  /* 0x000000c300cfb211 */ /* 0x1c0fe400008f0c02 */
[C---:B------:R-:W-:Y:S03]  /*d420*/  @!P2 LEA R194, P0, R0.reuse, R194, 0x1 ;  /* 0x000000c200c2a211 */ /* 0x040fe600078008ff */
[----:B------:R-:W-:Y:S01]  /*d430*/  @P2 STS.128 [R180+0xd800], RZ ;  /* 0x00d800ffb4002388 */ /* 0x000fe20000000c00 */
[----:B------:R-:W-:Y:S05]  /*d440*/  @!P2 LEA.HI.X R195, R0, R195, R2, 0x1, P0 ;  /* 0x000000c300c3a211 */ /* 0x000fea00000f0c02 */
[----:B------:R-:W-:Y:S01]  /*d450*/  @!PT LDS RZ, [RZ] ;  /* 0x00000000fffff984 */ /* 0x000fe20000000800 */
[----:B------:R-:W-:Y:S01]  /*d460*/  @!PT LDS RZ, [RZ] ;  /* 0x00000000fffff984 */ /* 0x000fe20000000800 */
[----:B------:R-:W-:Y:S01]  /*d470*/  @!PT LDS RZ, [RZ] ;  /* 0x00000000fffff984 */ /* 0x000fe20000000800 */
[----:B------:R-:W-:Y:S01]  /*d480*/  @!P2 LDGSTS.E.BYPASS.LTC128B.128 [R180+0xd800], desc[UR12][R64.64+0x80] ;  /* 0x0d80008040b4afae */ /* 0x000fe2000b901d4c */
[----:B------:R-:W-:Y:S05]  /*d490*/  ISETP.GE.AND P0, PT, R179, 0x2, PT ;  /* 0x00000002b300780c */ /* 0x000fea0003f06270 */
[----:B------:R-:W-:Y:S06]  /*d4a0*/  @P4 STS.128 [R180+0xa000], RZ ;  /* 0x00a000ffb4004388 */ /* 0x000fec0000000c00 */
[----:B------:R-:W-:Y:S01]  /*d4b0*/  @!PT LDS RZ, [RZ] ;  /* 0x00000000fffff984 */ /* 0x000fe20000000800 */
[----:B------:R-:W-:Y:S01]  /*d4c0*/  @!PT LDS RZ, [RZ] ;  /* 0x00000000fffff984 */ /* 0x000fe20000000800 */
[----:B------:R-:W-:Y:S01]  /*d4d0*/  @!PT LDS RZ, [RZ] ;  /* 0x00000000fffff984 */ /* 0x000fe20000000800 */
[----:B------:R-:W-:Y:S06]  /*d4e0*/  @!P4 LDGSTS.E.BYPASS.LTC128B.128 [R180+0xa000], desc[UR12][R204.64] ;  /* 0x0a000000ccb4cfae */ /* 0x000fec000b901d4c */
        /* <DEDUP_REMOVED lines=24> */
[----:B------:R1:W-:Y:S06]  /*d670*/  @!P2 LDGSTS.E.BYPASS.LTC128B.128 [R180+0xe800], desc[UR12][R194.64+0x80] ;  /* 0x0e800080c2b4afae */ /* 0x0003ec000b901d4c */
[----:B------:R-:W-:Y:S06]  /*d680*/  LDSM.16.M88.4 R120, [R171] ;  /* 0x00000000ab78783b */ /* 0x000fec0000000200 */
[----:B------:R-:W2:Y:S06]  /*d690*/  LDSM.16.M88.4 R124, [R170+0x3000] ;  /* 0x00300000aa7c783b */ /* 0x000eac0000000200 */
[----:B------:R-:W3:Y:S06]  /*d6a0*/  LDSM.16.M88.4 R128, [R170+0x3400] ;  /* 0x00340000aa80783b */ /* 0x000eec0000000200 */
[----:B------:R-:W4:Y:S01]  /*d6b0*/  LDSM.16.M88.4 R132, [R170+0x3800] ;  /* 0x00380000aa84783b */ /* 0x000f220000000200 */
[----:B-1----:R-:W-:Y:S05]  /*d6c0*/  MOV R195, R197 ;  /* 0x000000c500c37202 */ /* 0x002fea0000000f00 */
[----:B------:R-:W1:Y:S06]  /*d6d0*/  LDSM.16.M88.4 R136, [R170+0x3c00] ;  /* 0x003c0000aa88783b */ /* 0x000e6c0000000200 */
[----:B------:R-:W0:Y:S06]  /*d6e0*/  LDGDEPBAR ;  /* 0x00000000000079af */ /* 0x000e2c0000000000 */
[----:B------:R-:W5:Y:S06]  /*d6f0*/  LDSM.16.M88.4 R140, [R170+0x4000] ;  /* 0x00400000aa8c783b */ /* 0x000f6c0000000200 */
[----:B------:R-:W5:Y:S01]  /*d700*/  LDSM.16.M88.4 R144, [R170+0x4400] ;  /* 0x00440000aa90783b */ /* 0x000f620000000200 */
[C---:B--2---:R-:W-:Y:S05]  /*d710*/  HMMA.16816.F32 R4, R120.reuse, R124, RZ ;  /* 0x0000007c7804723c */ /* 0x044fea00000018ff */
[----:B------:R-:W2:Y:S01]  /*d720*/  LDSM.16.M88.4 R148, [R170+0x4800] ;  /* 0x00480000aa94783b */ /* 0x000ea20000000200 */
[C---:B------:R-:W-:Y:S05]  /*d730*/  HMMA.16816.F32 R8, R120.reuse, R126, RZ ;  /* 0x0000007e7808723c */ /* 0x040fea00000018ff */
[----:B------:R-:W2:Y:S01]  /*d740*/  LDSM.16.M88.4 R152, [R170+0x4c00] ;  /* 0x004c0000aa98783b */ /* 0x000ea20000000200 */
[C---:B---3--:R-:W-:Y:S05]  /*d750*/  HMMA.16816.F32 R12, R120.reuse, R128, RZ ;  /* 0x00000080780c723c */ /* 0x048fea00000018ff */
[----:B------:R-:W-:Y:S01]  /*d760*/  LDSM.16.M88.4 R156, [R169] ;  /* 0x00000000a99c783b */ /* 0x000fe20000000200 */
[C---:B------:R-:W-:Y:S05]  /*d770*/  HMMA.16816.F32 R16, R120.reuse, R130, RZ ;  /* 0x000000827810723c */ /* 0x040fea00000018ff */
[----:B------:R-:W3:Y:S01]  /*d780*/  LDSM.16.M88.4 R160, [R118+0x3000] ;  /* 0x0030000076a0783b */ /* 0x000ee20000000200 */
[C---:B----4-:R-:W-:Y:S05]  /*d790*/  HMMA.16816.F32 R20, R120.reuse, R132, RZ ;  /* 0x000000847814723c */ /* 0x050fea00000018ff */
[----:B------:R-:W4:Y:S01]  /*d7a0*/  LDSM.16.M88.4 R164, [R118+0x3400] ;  /* 0x0034000076a4783b */ /* 0x000f220000000200 */
[C---:B------:R-:W-:Y:S05]  /*d7b0*/  HMMA.16816.F32 R24, R120.reuse, R134, RZ ;  /* 0x000000867818723c */ /* 0x040fea00000018ff */
[----:B------:R-:W-:Y:S01]  /*d7c0*/  LDSM.16.M88.4 R124, [R118+0x3c00] ;  /* 0x003c0000767c783b */ /* 0x000fe20000000200 */
[C---:B-1----:R-:W-:Y:S05]  /*d7d0*/  HMMA.16816.F32 R28, R120.reuse, R136, RZ ;  /* 0x00000088781c723c */ /* 0x042fea00000018ff */
[----:B------:R-:W-:Y:S01]  /*d7e0*/  LDSM.16.M88.4 R128, [R118+0x4000] ;  /* 0x004000007680783b */ /* 0x000fe20000000200 */
[C---:B------:R-:W-:Y:S05]  /*d7f0*/  HMMA.16816.F32 R32, R120.reuse, R138, RZ ;  /* 0x0000008a7820723c */ /* 0x040fea00000018ff */
[----:B------:R-:W-:Y:S01]  /*d800*/  LDSM.16.M88.4 R132, [R118+0x4c00] ;  /* 0x004c00007684783b */ /* 0x000fe20000000200 */
[C---:B-----5:R-:W-:Y:S05]  /*d810*/  HMMA.16816.F32 R36, R120.reuse, R140, RZ ;  /* 0x0000008c7824723c */ /* 0x060fea00000018ff */
[----:B------:R-:W-:Y:S01]  /*d820*/  LDSM.16.M88.4 R136, [R170+0x5c00] ;  /* 0x005c0000aa88783b */ /* 0x000fe20000000200 */
[C---:B------:R-:W-:Y:S06]  /*d830*/  HMMA.16816.F32 R40, R120.reuse, R142, RZ ;  /* 0x0000008e7828723c */ /* 0x040fec00000018ff */
[C---:B------:R-:W-:Y:S06]  /*d840*/  HMMA.16816.F32 R44, R120.reuse, R144, RZ ;  /* 0x00000090782c723c */ /* 0x040fec00000018ff */
[C---:B------:R-:W-:Y:S06]  /*d850*/  HMMA.16816.F32 R48, R120.reuse, R146, RZ ;  /* 0x000000927830723c */ /* 0x040fec00000018ff */
[C---:B--2---:R-:W-:Y:S06]  /*d860*/  HMMA.16816.F32 R52, R120.reuse, R148, RZ ;  /* 0x000000947834723c */ /* 0x044fec00000018ff */
[C---:B------:R-:W-:Y:S06]  /*d870*/  HMMA.16816.F32 R56, R120.reuse, R150, RZ ;  /* 0x000000967838723c */ /* 0x040fec00000018ff */
[C---:B------:R-:W-:Y:S06]  /*d880*/  HMMA.16816.F32 R60, R120.reuse, R152, RZ ;  /* 0x00000098783c723c */ /* 0x040fec00000018ff */
[----:B------:R-:W-:Y:S01]  /*d890*/  HMMA.16816.F32 R64, R120, R154, RZ ;  /* 0x0000009a7840723c */ /* 0x000fe200000018ff */
[----:B------:R-:W1:Y:S05]  /*d8a0*/  LDSM.16.M88.4 R120, [R118+0x3800] ;  /* 0x003800007678783b */ /* 0x000e6a0000000200 */
[C---:B---3--:R-:W-:Y:S06]  /*d8b0*/  HMMA.16816.F32 R4, R156.reuse, R160, R4 ;  /* 0x000000a09c04723c */ /* 0x048fec0000001804 */
[C---:B------:R-:W-:Y:S06]  /*d8c0*/  HMMA.16816.F32 R8, R156.reuse, R162, R8 ;  /* 0x000000a29c08723c */ /* 0x040fec0000001808 */
[C---:B----4-:R-:W-:Y:S06]  /*d8d0*/  HMMA.16816.F32 R12, R156.reuse, R164, R12 ;  /* 0x000000a49c0c723c */ /* 0x050fec000000180c */
        /* <DEDUP_REMOVED lines=42> */
[----:B------:R-:W3:Y:S06]  /*db80*/  LDSM.16.M88.4 R120, [R118+0x5800] ;  /* 0x005800007678783b */ /* 0x000eec0000000200 */
        /* <DEDUP_REMOVED lines=24> */
[----:B------:R-:W2:Y:S06]  /*dd10*/  LDSM.16.M88.4 R124, [R170+0x7800] ;  /* 0x00780000aa7c783b */ /* 0x000eac0000000200 */
[----:B------:R-:W3:Y:S01]  /*dd20*/  LDSM.16.M88.4 R132, [R170+0x7c00] ;  /* 0x007c0000aa84783b */ /* 0x000ee20000000200 */
[C---:B-1----:R-:W-:Y:S06]  /*dd30*/  HMMA.16816.F32 R4, R120.reuse, R128, R4 ;  /* 0x000000807804723c */ /* 0x042fec0000001804 */
[C---:B------:R-:W-:Y:S01]  /*dd40*/  HMMA.16816.F32 R8, R120.reuse, R130, R8 ;  /* 0x000000827808723c */ /* 0x040fe20000001808 */
[----:B------:R-:W-:Y:S05]  /*dd50*/  LDSM.16.M88.4 R128, [R170+0x8400] ;  /* 0x00840000aa80783b */ /* 0x000fea0000000200 */
[C---:B------:R-:W-:Y:S06]  /*dd60*/  HMMA.16816.F32 R12, R120.reuse, R136, R12 ;  /* 0x00000088780c723c */ /* 0x040fec000000180c */
[C---:B------:R-:W-:Y:S01]  /*dd70*/  HMMA.16816.F32 R16, R120.reuse, R138, R16 ;  /* 0x0000008a7810723c */ /* 0x040fe20000001810 */
[----:B------:R-:W-:Y:S05]  /*dd80*/  LDSM.16.M88.4 R136, [R170+0x8800] ;  /* 0x00880000aa88783b */ /* 0x000fea0000000200 */
[C---:B--2---:R-:W-:Y:S06]  /*dd90*/  HMMA.16816.F32 R20, R120.reuse, R124, R20 ;  /* 0x0000007c7814723c */ /* 0x044fec0000001814 */
[C---:B------:R-:W-:Y:S01]  /*dda0*/  HMMA.16816.F32 R24, R120.reuse, R126, R24 ;  /* 0x0000007e7818723c */ /* 0x040fe20000001818 */
[----:B------:R-:W1:Y:S05]  /*ddb0*/  LDSM.16.M88.4 R124, [R170+0x8000] ;  /* 0x00800000aa7c783b */ /* 0x000e6a0000000200 */
        /* <DEDUP_REMOVED lines=8> */
[----:B------:R-:W2:Y:S05]  /*de40*/  LDSM.16.M88.4 R128, [R169+0x2000] ;  /* 0x00200000a980783b */ /* 0x000eaa0000000200 */
[C---:B------:R-:W-:Y:S06]  /*de50*/  HMMA.16816.F32 R52, R120.reuse, R136, R52 ;  /* 0x000000887834723c */ /* 0x040fec0000001834 */
[C---:B------:R-:W-:Y:S06]  /*de60*/  HMMA.16816.F32 R56, R120.reuse, R138, R56 ;  /* 0x0000008a7838723c */ /* 0x040fec0000001838 */
[C---:B-1----:R-:W-:Y:S06]  /*de70*/  HMMA.16816.F32 R60, R120.reuse, R124, R60 ;  /* 0x0000007c783c723c */ /* 0x042fec000000183c */
[----:B------:R-:W-:Y:S01]  /*de80*/  HMMA.16816.F32 R64, R120, R126, R64 ;  /* 0x0000007e7840723c */ /* 0x000fe20000001840 */
[----:B------:R-:W1:Y:S05]  /*de90*/  LDSM.16.M88.4 R120, [R118+0x7400] ;  /* 0x007400007678783b */ /* 0x000e6a0000000200 */
[C---:B--2---:R-:W-:Y:S01]  /*dea0*/  HMMA.16816.F32 R4, R128.reuse, R132, R4 ;  /* 0x000000848004723c */ /* 0x044fe20000001804 */
[----:B------:R-:W2:Y:S05]  /*deb0*/  LDSM.16.M88.4 R124, [R118+0x7800] ;  /* 0x00780000767c783b */ /* 0x000eaa0000000200 */
[C---:B------:R-:W-:Y:S11]  /*dec0*/  HMMA.16816.F32 R8, R128.reuse, R134, R8 ;  /* 0x000000868008723c */ /* 0x040ff60000001808 */
[----:B------:R-:W-:Y:S07]  /*ded0*/  @!UPT UIADD3 URZ, URZ, URZ, URZ ;  /* 0x0000003f3f3ff290 */ /* 0x000fee000fffe03f */
[----:B------:R-:W-:Y:S01]  /*dee0*/  FMUL.FTZ R0, R4, UR8 ;  /* 0x0000000804007c20 */ /* 0x000fe20008410000 */
[----:B------:R-:W-:Y:S01]  /*def0*/  FMUL.FTZ R252, R6, UR8 ;  /* 0x0000000806fc7c20 */ /* 0x000fe20008410000 */
[----:B------:R-:W-:Y:S01]  /*df00*/  FMUL.FTZ R251, R5, UR8 ;  /* 0x0000000805fb7c20 */ /* 0x000fe20008410000 */
[----:B------:R-:W-:Y:S01]  /*df10*/  FMUL.FTZ R2, R7, UR8 ;  /* 0x0000000807027c20 */ /* 0x000fe20008410000 */
[----:B------:R3:W4:Y:S02]  /*df20*/  MUFU.TANH R155, R0 ;  /* 0x00000000009b7308 */ /* 0x0007240000002400 */
[----:B------:R-:W-:Y:S01]  /*df30*/  FMUL.FTZ R193, R9, UR8 ;  /* 0x0000000809c17c20 */ /* 0x000fe20008410000 */
[----:B------:R-:W-:Y:S01]  /*df40*/  FMUL.FTZ R3, R10, UR8 ;  /* 0x000000080a037c20 */ /* 0x000fe20008410000 */
[----:B------:R-:W-:Y:S01]  /*df50*/  FMUL.FTZ R194, R8, UR8 ;  /* 0x0000000808c27c20 */ /* 0x000fe20008410000 */
[C---:B-1----:R-:W-:Y:S05]  /*df60*/  HMMA.16816.F32 R12, R128.reuse, R120, R12 ;  /* 0x00000078800c723c */ /* 0x042fea000000180c */
[----:B------:R-:W1:Y:S01]  /*df70*/  MUFU.TANH R157, R193 ;  /* 0x000000c1009d7308 */ /* 0x000e620000002400 */
[C---:B------:R-:W-:Y:S01]  /*df80*/  HMMA.16816.F32 R16, R128.reuse, R122, R16 ;  /* 0x0000007a8010723c */ /* 0x040fe20000001810 */
[----:B------:R-:W5:Y:S08]  /*df90*/  LDSM.16.M88.4 R120, [R118+0x7c00] ;  /* 0x007c00007678783b */ /* 0x000f700000000200 */
[----:B------:R-:W1:Y:S02]  /*dfa0*/  MUFU.TANH R6, R3 ;  /* 0x0000000300067308 */ /* 0x000e640000002400 */
[----:B---3--:R-:W-:Y:S01]  /*dfb0*/  FMUL.FTZ R0, R11, UR8 ;  /* 0x000000080b007c20 */ /* 0x008fe20008410000 */
[C---:B--2---:R-:W-:Y:S07]  /*dfc0*/  HMMA.16816.F32 R20, R128.reuse, R124, R20 ;  /* 0x0000007c8014723c */ /* 0x044fee0000001814 */
[----:B------:R-:W2:Y:S01]  /*dfd0*/  MUFU.TANH R251, R251 ;  /* 0x000000fb00fb7308 */ /* 0x000ea20000002400 */
[C---:B------:R-:W-:Y:S01]  /*dfe0*/  HMMA.16816.F32 R24, R128.reuse, R126, R24 ;  /* 0x0000007e8018723c */ /* 0x040fe20000001818 */
[----:B------:R-:W3:Y:S02]  /*dff0*/  LDSM.16.M88.4 R124, [R118+0x8000] ;  /* 0x00800000767c783b */ /* 0x000ee40000000200 */
[----:B------:R-:W-:Y:S06]  /*e000*/  FMUL.FTZ R249, R12, UR8 ;  /* 0x000000080cf97c20 */ /* 0x000fec0008410000 */
[----:B------:R-:W1:Y:S02]  /*e010*/  MUFU.TANH R252, R252 ;  /* 0x000000fc00fc7308 */ /* 0x000e640000002400 */
[----:B------:R-:W-:Y:S01]  /*e020*/  FMUL.FTZ R247, R13, UR8 ;  /* 0x000000080df77c20 */ /* 0x000fe20008410000 */
[----:B------:R-:W-:Y:S01]  /*e030*/  FMUL.FTZ R250, R14, UR8 ;  /* 0x000000080efa7c20 */ /* 0x000fe20008410000 */
[----:B------:R-:W-:Y:S01]  /*e040*/  FMUL.FTZ R248, R15, UR8 ;  /* 0x000000080ff87c20 */ /* 0x000fe20008410000 */
[----:B------:R-:W-:Y:S01]  /*e050*/  FMUL.FTZ R245, R16, UR8 ;  /* 0x0000000810f57c20 */ /* 0x000fe20008410000 */
[----:B------:R-:W-:Y:S04]  /*e060*/  FMUL.FTZ R243, R17, UR8 ;  /* 0x0000000811f37c20 */ /* 0x000fe80008410000 */
[----:B------:R-:W1:Y:S01]  /*e070*/  MUFU.TANH R154, R2 ;  /* 0x00000002009a7308 */ /* 0x000e620000002400 */
[----:B------:R-:W-:Y:S01]  /*e080*/  FMUL.FTZ R246, R18, UR8 ;  /* 0x0000000812f67c20 */ /* 0x000fe20008410000 */
[----:B------:R-:W-:Y:S01]  /*e090*/  FMUL.FTZ R244, R19, UR8 ;  /* 0x0000000813f47c20 */ /* 0x000fe20008410000 */
[----:B------:R-:W-:Y:S01]  /*e0a0*/  FMUL.FTZ R241, R20, UR8 ;  /* 0x0000000814f17c20 */ /* 0x000fe20008410000 */
[----:B------:R-:W-:Y:S01]  /*e0b0*/  FMUL.FTZ R239, R21, UR8 ;  /* 0x0000000815ef7c20 */ /* 0x000fe20008410000 */
[----:B------:R-:W-:Y:S01]  /*e0c0*/  FMUL.FTZ R242, R22, UR8 ;  /* 0x0000000816f27c20 */ /* 0x000fe20008410000 */
[----:B------:R-:W-:Y:S04]  /*e0d0*/  FMUL.FTZ R240, R23, UR8 ;  /* 0x0000000817f07c20 */ /* 0x000fe80008410000 */
[----:B------:R4:W1:Y:S01]  /*e0e0*/  MUFU.TANH R159, R194 ;  /* 0x000000c2009f7308 */ /* 0x0008620000002400 */
[----:B------:R-:W-:Y:S01]  /*e0f0*/  FMUL.FTZ R237, R24, UR8 ;  /* 0x0000000818ed7c20 */ /* 0x000fe20008410000 */
[----:B------:R-:W-:Y:S01]  /*e100*/  FMUL.FTZ R235, R25, UR8 ;  /* 0x0000000819eb7c20 */ /* 0x000fe20008410000 */
[----:B------:R-:W-:Y:S01]  /*e110*/  FMUL.FTZ R238, R26, UR8 ;  /* 0x000000081aee7c20 */ /* 0x000fe20008410000 */
[----:B------:R-:W-:Y:S01]  /*e120*/  FMUL.FTZ R236, R27, UR8 ;  /* 0x000000081bec7c20 */ /* 0x000fe20008410000 */
[C---:B-----5:R-:W-:Y:S05]  /*e130*/  HMMA.16816.F32 R28, R128.reuse, R120, R28 ;  /* 0x00000078801c723c */ /* 0x060fea000000181c */
[----:B------:R1:W1:Y:S01]  /*e140*/  MUFU.TANH R10, R0 ;  /* 0x00000000000a7308 */ /* 0x0002620000002400 */
[C---:B------:R-:W-:Y:S01]  /*e150*/  HMMA.16816.F32 R32, R128.reuse, R122, R32 ;  /* 0x0000007a8020723c */ /* 0x040fe20000001820 */
[----:B------:R-:W5:Y:S08]  /*e160*/  LDSM.16.M88.4 R120, [R118+0x8400] ;  /* 0x008400007678783b */ /* 0x000f700000000200 */
[----:B------:R-:W1:Y:S02]  /*e170*/  MUFU.TANH R249, R249 ;  /* 0x000000f900f97308 */ /* 0x000e640000002400 */
[----:B----4-:R-:W-:Y:S01]  /*e180*/  MOV R194, R196 ;  /* 0x000000c400c27202 */ /* 0x010fe20000000f00 */
[C---:B---3--:R-:W-:Y:S07]  /*e190*/  HMMA.16816.F32 R36, R128.reuse, R124, R36 ;  /* 0x0000007c8024723c */ /* 0x048fee0000001824 */
[----:B------:R-:W3:Y:S01]  /*e1a0*/  MUFU.TANH R247, R247 ;  /* 0x000000f700f77308 */ /* 0x000ee20000002400 */
[C---:B------:R-:W-:Y:S01]  /*e1b0*/  HMMA.16816.F32 R40, R128.reuse, R126, R40 ;  /* 0x0000007e8028723c */ /* 0x040fe20000001828 */
[----:B------:R-:W4:Y:S02]  /*e1c0*/  LDSM.16.M88.4 R124, [R118+0x8800] ;  /* 0x00880000767c783b */ /* 0x000f240000000200 */
[----:B------:R-:W-:Y:S01]  /*e1d0*/  FMUL.FTZ R231, R28, UR8 ;  /* 0x000000081ce77c20 */ /* 0x000fe20008410000 */
[----:B------:R-:W-:Y:S05]  /*e1e0*/  FMUL.FTZ R229, R29, UR8 ;  /* 0x000000081de57c20 */ /* 0x000fea0008410000 */
        /* <DEDUP_REMOVED lines=11> */
[----:B------:R-:W-:Y:S05]  /*e2a0*/  FMUL.FTZ R226, R39, UR8 ;  /* 0x0000000827e27c20 */ /* 0x000fea0008410000 */
[----:B------:R-:W1:Y:S01]  /*e2b0*/  MUFU.TANH R245, R245 ;  /* 0x000000f500f57308 */ /* 0x000e620000002400 */
[----:B------:R-:W-:Y:S01]  /*e2c0*/  FMUL.FTZ R221, R40, UR8 ;  /* 0x0000000828dd7c20 */ /* 0x000fe20008410000 */
[----:B------:R-:W-:Y:S01]  /*e2d0*/  FMUL.FTZ R219, R41, UR8 ;  /* 0x0000000829db7c20 */ /* 0x000fe20008410000 */
[----:B------:R-:W-:Y:S01]  /*e2e0*/  FMUL.FTZ R222, R42, UR8 ;  /* 0x000000082ade7c20 */ /* 0x000fe20008410000 */
[----:B------:R-:W-:Y:S01]  /*e2f0*/  FMUL.FTZ R220, R43, UR8 ;  /* 0x000000082bdc7c20 */ /* 0x000fe20008410000 */
[C---:B-----5:R-:W-:Y:S05]  /*e300*/  HMMA.16816.F32 R44, R128.reuse, R120, R44 ;  /* 0x00000078802c723c */ /* 0x060fea000000182c */
[----:B------:R-:W1:Y:S01]  /*e310*/  MUFU.TANH R243, R243 ;  /* 0x000000f300f37308 */ /* 0x000e620000002400 */
[C---:B------:R-:W-:Y:S01]  /*e320*/  HMMA.16816.F32 R48, R128.reuse, R122, R48 ;  /* 0x0000007a8030723c */ /* 0x040fe20000001830 */
[----:B------:R-:W5:Y:S01]  /*e330*/  LDSM.16.M88.4 R120, [R118+0x8c00] ;  /* 0x008c00007678783b */ /* 0x000f620000000200 */
[----:B------:R-:W-:Y:S07]  /*e340*/  DEPBAR.LE SB0, 0x0 ;  /* 0x000080000000791a */ /* 0x000fee0000000000 */
[----:B------:R-:W1:Y:S01]  /*e350*/  MUFU.TANH R246, R246 ;  /* 0x000000f600f67308 */ /* 0x000e620000002400 */
[----:B------:R-:W-:Y:S01]  /*e360*/  BAR.SYNC.DEFER_BLOCKING 0x0 ;  /* 0x0000000000007b1d */ /* 0x000fe20000010000 */
[C---:B----4-:R-:W-:Y:S08]  /*e370*/  HMMA.16816.F32 R52, R128.reuse, R124, R52 ;  /* 0x0000007c8034723c */ /* 0x050ff00000001834 */
[----:B------:R-:W4:Y:S01]  /*e380*/  MUFU.TANH R244, R244 ;  /* 0x000000f400f47308 */ /* 0x000f220000002400 */
[C---:B------:R-:W-:Y:S03]  /*e390*/  HMMA.16816.F32 R56, R128.reuse, R126, R56 ;  /* 0x0000007e8038723c */ /* 0x040fe60000001838 */
[----:B------:R-:W-:Y:S01]  /*e3a0*/  FMUL.FTZ R217, R44, UR8 ;  /* 0x000000082cd97c20 */ /* 0x000fe20008410000 */
[----:B------:R-:W-:Y:S01]  /*e3b0*/  FMUL.FTZ R215, R45, UR8 ;  /* 0x000000082dd77c20 */ /* 0x000fe20008410000 */
[----:B------:R-:W-:Y:S04]  /*e3c0*/  FMUL.FTZ R218, R46, UR8 ;  /* 0x000000082eda7c20 */ /* 0x000fe80008410000 */
        /* <DEDUP_REMOVED lines=10> */
[----:B------:R-:W-:Y:S06]  /*e470*/  FMUL.FTZ R208, R55, UR8 ;  /* 0x0000000837d07c20 */ /* 0x000fec0008410000 */
[----:B------:R-:W1:Y:S01]  /*e480*/  MUFU.TANH R242, R242 ;  /* 0x000000f200f27308 */ /* 0x000e620000002400 */
[----:B------:R-:W-:Y:S01]  /*e490*/  FMUL.FTZ R205, R56, UR8 ;  /* 0x0000000838cd7c20 */ /* 0x000fe20008410000 */
[----:B------:R-:W-:Y:S01]  /*e4a0*/  FMUL.FTZ R203, R57, UR8 ;  /* 0x0000000839cb7c20 */ /* 0x000fe20008410000 */
[C---:B-----5:R-:W-:Y:S03]  /*e4b0*/  HMMA.16816.F32 R60, R128.reuse, R120, R60 ;  /* 0x00000078803c723c */ /* 0x060fe6000000183c */
[----:B------:R-:W-:Y:S01]  /*e4c0*/  FMUL.FTZ R206, R58, UR8 ;  /* 0x000000083ace7c20 */ /* 0x000fe20008410000 */
[----:B------:R-:W-:Y:S03]  /*e4d0*/  FMUL.FTZ R204, R59, UR8 ;  /* 0x000000083bcc7c20 */ /* 0x000fe60008410000 */
[----:B------:R-:W1:Y:S01]  /*e4e0*/  MUFU.TANH R240, R240 ;  /* 0x000000f000f07308 */ /* 0x000e620000002400 */
[----:B------:R-:W-:Y:S09]  /*e4f0*/  HMMA.16816.F32 R64, R128, R122, R64 ;  /* 0x0000007a8040723c */ /* 0x000ff20000001840 */
[----:B------:R-:W1:Y:S10]  /*e500*/  MUFU.TANH R237, R237 ;  /* 0x000000ed00ed7308 */ /* 0x000e740000002400 */
        /* <DEDUP_REMOVED lines=8> */
[----:B------:R-:W-:Y:S01]  /*e590*/  FMUL.FTZ R65, R65, UR8 ;  /* 0x0000000841417c20 */ /* 0x000fe20008410000 */
[----:B------:R-:W-:Y:S06]  /*e5a0*/  FMUL.FTZ R66, R66, UR8 ;  /* 0x0000000842427c20 */ /* 0x000fec0008410000 */
[----:B------:R-:W1:Y:S10]  /*e5b0*/  MUFU.TANH R236, R236 ;  /* 0x000000ec00ec7308 */ /* 0x000e740000002400 */
        /* <DEDUP_REMOVED lines=36> */
[----:B------:R1:W1:Y:S10]  /*e800*/  MUFU.TANH R201, R64 ;  /* 0x0000004000c97308 */ /* 0x0002740000002400 */
[----:B------:R1:W1:Y:S10]  /*e810*/  MUFU.TANH R202, R65 ;  /* 0x0000004100ca7308 */ /* 0x0002740000002400 */
[----:B------:R1:W1:Y:S10]  /*e820*/  MUFU.TANH R52, R66 ;  /* 0x0000004200347308 */ /* 0x0002740000002400 */
[----:B------:R-:W1:Y:S01]  /*e830*/  MUFU.TANH R3, R3 ;  /* 0x0000000300037308 */ /* 0x000e620000002400 */
[----:B--234-:R-:W-:Y:S05]  /*e840*/  @!P0 BRA `(.L_x_797) ;  /* 0x0000000800788947 */ /* 0x01cfea0003800000 */
[----:B------:R-:W-:Y:S04]  /*e850*/  ULEA UR6, -UR7, URZ, 0x7 ;  /* 0x0000003f07067291 */ /* 0x000fe8000f8e393f */
[----:B------:R-:W-:Y:S02]  /*e860*/  USHF.R.S32.HI UR5, URZ, 0x1f, UR6 ;  /* 0x0000001f3f057899 */ /* 0x000fe40008011406 */
[----:B------:R-:W-:Y:S04]  /*e870*/  MOV R12, UR6 ;  /* 0x00000006000c7c02 */ /* 0x000fe80008000f00 */
[----:B------:R-:W-:Y:S01]  /*e880*/  MOV R5, UR5 ;  /* 0x0000000500057c02 */ /* 0x000fe20008000f00 */
[----:B------:R-:W-:Y:S06]  /*e890*/  @!P6 BRA `(.L_x_798) ;  /* 0x0000000000f8e947 */ /* 0x000fec0003800000 */
[----:B-1----:R-:W1:Y:S01]  /*e8a0*/  LDC R0, c[0x0][0x380] ;  /* 0x0000e000ff007b82 */ /* 0x002e620000000800 */
        /* <DEDUP_REMOVED lines=57> */
[-C--:B---3--:R-:W-:Y:S04]  /*ec40*/  IMAD.WIDE.U32 R12, R7, R4.reuse, R12 ;  /* 0x00000004070c7225 */ /* 0x088fe800078e000c */
[----:B------:R-:W-:Y:S04]  /*ec50*/  IMAD R0, R11, R4, RZ ;  /* 0x000000040b007224 */ /* 0x000fe800078e02ff */
[----:B------:R-:W-:Y:S05]  /*ec60*/  IMAD R0, R7, R5, R0 ;  /* 0x0000000507007224 */ /* 0x000fea00078e0200 */
[----:B------:R-:W-:Y:S07]  /*ec70*/  IADD3 R5, R13, R0, RZ ;  /* 0x000000000d057210 */ /* 0x000fee0007ffe0ff */
.L_x_798:
        /* <DEDUP_REMOVED lines=16> */
[CCC-:B------:R-:W-:Y:S02]  /*ed80*/  @!P3 LEA.HI.X R13, R7.reuse, R189.reuse, R2.reuse, 0x1, P1 ;  /* 0x000000bd070db211 */ /* 0x1c0fe400008f0c02 */
[--C-:B------:R-:W-:Y:S01]  /*ed90*/  @!P2 LEA.HI.X R9, R7, R189, R2.reuse, 0x1, P0 ;  /* 0x000000bd0709a211 */ /* 0x100fe200000f0c02 */
[----:B------:R-:W-:Y:S01]  /*eda0*/  @!PT LDS RZ, [RZ] ;  /* 0x00000000fffff984 */ /* 0x000fe20000000800 */
[----:B------:R-:W-:Y:S01]  /*edb0*/  @!PT LDS RZ, [RZ] ;  /* 0x00000000fffff984 */ /* 0x000fe20000000800 */
[----:B------:R-:W-:Y:S01]  /*edc0*/  @!PT LDS RZ, [RZ] ;  /* 0x00000000fffff984 */ /* 0x000fe20000000800 */
[----:B------:R2:W-:Y:S01]  /*edd0*/  @!P3 LDGSTS.E.BYPASS.LTC128B.128 [R180+0x5000], desc[UR12][R16.64+0x40] ;  /* 0x0500004010b4bfae */ /* 0x0005e2000b901d4c */
[----:B------:R-:W-:Y:S03]  /*ede0*/  IADD3 R5, P5, R175, R7, RZ ;  /* 0x00000007af057210 */ /* 0x000fe60007fbe0ff */
[----:B------:R2:W-:Y:S01]  /*edf0*/  @P2 STS.128 [R180+0x7000], RZ ;  /* 0x007000ffb4002388 */ /* 0x0005e20000000c00 */
[CC--:B------:R-:W-:Y:S01]  /*ee00*/  @!P3 LEA R18, P1, R5.reuse, R190.reuse, 0x1 ;  /* 0x000000be0512b211 */ /* 0x0c0fe200078208ff */
[----:B------:R-:W-:Y:S01]  /*ee10*/  IMAD.X R2, R174, 0x1, R2, P5 ;  /* 0x00000001ae027824 */ /* 0x000fe200028e0602 */
[CC--:B------:R-:W-:Y:S01]  /*ee20*/  @!P4 LEA R20, P5, R5.reuse, R190.reuse, 0x1 ;  /* 0x000000be0514c211 */ /* 0x0c0fe200078a08ff */
[----:B------:R-:W-:Y:S01]  /*ee30*/  @!PT LDS RZ, [RZ] ;  /* 0x00000000fffff984 */ /* 0x000fe20000000800 */
[----:B------:R-:W-:Y:S01]  /*ee40*/  @!PT LDS RZ, [RZ] ;  /* 0x00000000fffff984 */ /* 0x000fe20000000800 */
[----:B------:R-:W-:Y:S01]  /*ee50*/  @!PT LDS RZ, [RZ] ;  /* 0x00000000fffff984 */ /* 0x000fe20000000800 */
[----:B------:R2:W-:Y:S01]  /*ee60*/  @!P2 LDGSTS.E.BYPASS.LTC128B.128 [R180+0x7000], desc[UR12][R16.64+0x80] ;  /* 0x0700008010b4afae */ /* 0x0005e2000b901d4c */
[CC--:B------:R-:W-:Y:S02]  /*ee70*/  @!P2 LEA R4, P0, R5.reuse, R190.reuse, 0x1 ;  /* 0x000000be0504a211 */ /* 0x0c0fe400078008ff */
[CCC-:B------:R-:W-:Y:S01]  /*ee80*/  @!P4 LEA.HI.X R21, R5.reuse, R189.reuse, R2.reuse, 0x1, P5 ;  /* 0x000000bd0515c211 */ /* 0x1c0fe200028f0c02 */
[----:B------:R2:W-:Y:S01]  /*ee90*/  @P4 STS.128 [R180+0x3800], RZ ;  /* 0x003800ffb4004388 */ /* 0x0005e20000000c00 */
[--C-:B------:R-:W-:Y:S02]  /*eea0*/  @!P3 LEA.HI.X R19, R5, R189, R2.reuse, 0x1, P1 ;  /* 0x000000bd0513b211 */ /* 0x100fe400008f0c02 */
[----:B-1----:R-:W-:Y:S01]  /*eeb0*/  IADD3 R0, P5, R175, R5, RZ ;  /* 0x00000005af007210 */ /* 0x002fe20007fbe0ff */
        /* <DEDUP_REMOVED lines=55> */
.L_x_797:
[----:B-1----:R-:W-:Y:S01]  /*f230*/  FMNMX.FTZ R0, R155, R119, !PT ;  /* 0x000000779b007209 */ /* 0x002fe20007810000 */
[----:B--2---:R-:W-:Y:S01]  /*f240*/  LDSM.16.MT88.4 R16, [R168+0x9000] ;  /* 0x00900000a810783b */ /* 0x004fe20000004200 */
[----:B------:R-:W-:Y:S02]  /*f250*/  FMNMX.FTZ R9, R252, R117, !PT ;  /* 0x00000075fc097209 */ /* 0x000fe40007810000 */
[----:B------:R-:W-:Y:S02]  /*f260*/  FMNMX.FTZ R0, R251, R0, !PT ;  /* 0x00000000fb007209 */ /* 0x000fe40007810000 */
[----:B------:R-:W-:Y:S02]  /*f270*/  FMNMX.FTZ R9, R154, R9, !PT ;  /* 0x000000099a097209 */ /* 0x000fe40007810000 */
[----:B------:R-:W-:Y:S01]  /*f280*/  FMNMX.FTZ R0, R159, R0, !PT ;  /* 0x000000009f007209 */ /* 0x000fe20007810000 */
[----:B------:R-:W-:Y:S01]  /*f290*/  LDSM.16.MT88.4 R24, [R116+0x9000] ;  /* 0x009000007418783b */ /* 0x000fe20000004200 */
        /* <DEDUP_REMOVED lines=63> */
[----:B------:R-:W-:Y:S03]  /*f690*/  FMNMX.FTZ R7, R3, R0, !PT ;  /* 0x0000000003077209 */ /* 0x000fe60007810000 */
[----:B------:R-:W-:Y:S08]  /*f6a0*/  SHFL.BFLY PT, R9, R8, 0x2, 0x1f ;  /* 0x0c401f0008097f89 */ /* 0x000ff000000e0000 */
[----:B------:R-:W1:Y:S02]  /*f6b0*/  SHFL.BFLY PT, R0, R7, 0x2, 0x1f ;  /* 0x0c401f0007007f89 */ /* 0x000e6400000e0000 */
[----:B-1----:R-:W-:Y:S02]  /*f6c0*/  FMNMX.FTZ R5, R7, R0, !PT ;  /* 0x0000000007057209 */ /* 0x002fe40007810000 */
[----:B------:R-:W-:Y:S04]  /*f6d0*/  FMNMX.FTZ R11, R8, R9, !PT ;  /* 0x00000009080b7209 */ /* 0x000fe80007810000 */
[----:B------:R-:W1:Y:S08]  /*f6e0*/  SHFL.BFLY PT, R0, R5, 0x1, 0x1f ;  /* 0x0c201f0005007f89 */ /* 0x000e7000000e0000 */
[----:B------:R-:W2:Y:S01]  /*f6f0*/  SHFL.BFLY PT, R2, R11, 0x1, 0x1f ;  /* 0x0c201f000b027f89 */ /* 0x000ea200000e0000 */
[----:B-1----:R-:W-:Y:S02]  /*f700*/  FMNMX.FTZ R0, R5, R0, !PT ;  /* 0x0000000005007209 */ /* 0x002fe40007810000 */
[----:B--2---:R-:W-:Y:S03]  /*f710*/  FMNMX.FTZ R2, R11, R2, !PT ;  /* 0x000000020b027209 */ /* 0x004fe60007810000 */
[----:B------:R-:W-:Y:S01]  /*f720*/  FMUL.FTZ R55, R0, UR4 ;  /* 0x0000000400377c20 */ /* 0x000fe20008410000 */
[C---:B------:R-:W-:Y:S01]  /*f730*/  FSETP.NEU.FTZ.AND P0, PT, R2.reuse, -INF , PT ;  /* 0xff8000000200780b */ /* 0x040fe20003f1d000 */
[C---:B------:R-:W-:Y:S01]  /*f740*/  FMUL.FTZ R120, R2.reuse, UR4 ;  /* 0x0000000402787c20 */ /* 0x040fe20008410000 */
[----:B------:R-:W-:Y:S01]  /*f750*/  FADD.FTZ R4, -R2, R119 ;  /* 0x0000007702047221 */ /* 0x000fe20000010100 */
[----:B------:R-:W-:Y:S03]  /*f760*/  MOV R119, R2 ;  /* 0x0000000200777202 */ /* 0x000fe60000000f00 */
[----:B------:R-:W-:Y:S01]  /*f770*/  FSEL R120, R120, RZ, P0 ;  /* 0x000000ff78787208 */ /* 0x000fe20000000000 */
[----:B------:R-:W-:Y:S01]  /*f780*/  FMUL.FTZ R54, R4, UR4 ;  /* 0x0000000404367c20 */ /* 0x000fe20008410000 */
[C---:B------:R-:W-:Y:S01]  /*f790*/  FSETP.NEU.FTZ.AND P0, PT, R0.reuse, -INF , PT ;  /* 0xff8000000000780b */ /* 0x040fe20003f1d000 */
[----:B------:R-:W-:Y:S02]  /*f7a0*/  FADD.FTZ R4, -R0, R117 ;  /* 0x0000007500047221 */ /* 0x000fe40000010100 */
[--C-:B------:R-:W-:Y:S01]  /*f7b0*/  FFMA.FTZ R126, R251, UR4, -R120.reuse ;  /* 0x00000004fb7e7c23 */ /* 0x100fe20008010878 */
[----:B------:R-:W-:Y:S01]  /*f7c0*/  FSEL R55, R55, RZ, P0 ;  /* 0x000000ff37377208 */ /* 0x000fe20000000000 */
[----:B------:R-:W-:Y:S01]  /*f7d0*/  FMUL.FTZ R53, R4, UR4 ;  /* 0x0000000404357c20 */ /* 0x000fe20008410000 */
[--C-:B------:R-:W-:Y:S01]  /*f7e0*/  FFMA.FTZ R124, R159, UR4, -R120.reuse ;  /* 0x000000049f7c7c23 */ /* 0x100fe20008010878 */
[--C-:B------:R-:W-:Y:S01]  /*f7f0*/  FFMA.FTZ R121, R157, UR4, -R120.reuse ;  /* 0x000000049d797c23 */ /* 0x100fe20008010878 */
[--C-:B------:R-:W-:Y:S01]  /*f800*/  FFMA.FTZ R129, R155, UR4, -R120.reuse ;  /* 0x000000049b817c23 */ /* 0x100fe20008010878 */
[--C-:B------:R-:W-:Y:S01]  /*f810*/  FFMA.FTZ R117, R10, UR4, -R55.reuse ;  /* 0x000000040a757c23 */ /* 0x100fe20008010837 */
        /* <DEDUP_REMOVED lines=8> */
[--C-:B------:R-:W-:Y:S01]  /*f8a0*/  FFMA.FTZ R131, R226, UR4, -R55.reuse ;  /* 0x00000004e2837c23 */ /* 0x100fe20008010837 */
[--C-:B------:R-:W-:Y:S01]  /*f8b0*/  FFMA.FTZ R133, R221, UR4, -R120.reuse ;  /* 0x00000004dd857c23 */ /* 0x100fe20008010878 */
[--C-:B------:R-:W-:Y:S03]  /*f8c0*/  FFMA.FTZ R134, R219, UR4, -R120.reuse ;  /* 0x00000004db867c23 */ /* 0x100fe60008010878 */
        /* <DEDUP_REMOVED lines=8> */
[----:B------:R-:W-:Y:S01]  /*f950*/  MUFU.EX2 R126, R126 ;  /* 0x0000007e007e7308 */ /* 0x000fe20000000800 */
[C---:B-1----:R-:W-:Y:S01]  /*f960*/  FMUL.FTZ R4, R54.reuse, R112 ;  /* 0x0000007036047220 */ /* 0x042fe20000410000 */
[C---:B------:R-:W-:Y:S01]  /*f970*/  FMUL.FTZ R5, R54.reuse, R113 ;  /* 0x0000007136057220 */ /* 0x040fe20000410000 */
[C---:B------:R-:W-:Y:S01]  /*f980*/  FMUL.FTZ R8, R54.reuse, R108 ;  /* 0x0000006c36087220 */ /* 0x040fe20000410000 */
[C---:B------:R-:W-:Y:S01]  /*f990*/  FMUL.FTZ R9, R54.reuse, R109 ;  /* 0x0000006d36097220 */ /* 0x040fe20000410000 */
[C---:B------:R-:W-:Y:S01]  /*f9a0*/  FMUL.FTZ R12, R54.reuse, R104 ;  /* 0x00000068360c7220 */ /* 0x040fe20000410000 */
[C---:B------:R-:W-:Y:S01]  /*f9b0*/  FMUL.FTZ R13, R54.reuse, R105 ;  /* 0x00000069360d7220 */ /* 0x040fe20000410000 */
[C---:B------:R-:W-:Y:S03]  /*f9c0*/  FMUL.FTZ R20, R54.reuse, R96 ;  /* 0x0000006036147220 */ /* 0x040fe60000410000 */
        /* <DEDUP_REMOVED lines=14> */
[C---:B------:R-:W-:Y:S01]  /*fab0*/  FMUL.FTZ R31, R53.reuse, R91 ;  /* 0x0000005b351f7220 */ /* 0x040fe20000410000 */
[C---:B------:R-:W-:Y:S03]  /*fac0*/  FMUL.FTZ R40, R54.reuse, R76 ;  /* 0x0000004c36287220 */ /* 0x040fe60000410000 */
[----:B------:R-:W1:Y:S01]  /*fad0*/  MUFU.EX2 R121, R121 ;  /* 0x0000007900797308 */ /* 0x000e620000000800 */
[C---:B------:R-:W-:Y:S01]  /*fae0*/  FMUL.FTZ R42, R53.reuse, R78 ;  /* 0x0000004e352a7220 */ /* 0x040fe20000410000 */
[----:B------:R-:W-:Y:S01]  /*faf0*/  FMUL.FTZ R43, R53, R79 ;  /* 0x0000004f352b7220 */ /* 0x000fe20000410000 */
[C---:B------:R-:W-:Y:S01]  /*fb00*/  FMUL.FTZ R41, R54.reuse, R77 ;  /* 0x0000004d36297220 */ /* 0x040fe20000410000 */
[--C-:B------:R-:W-:Y:S01]  /*fb10*/  FFMA.FTZ R88, R249, UR4, -R120.reuse ;  /* 0x00000004f9587c23 */ /* 0x100fe20008010878 */
[C---:B------:R-:W-:Y:S01]  /*fb20*/  FMUL.FTZ R44, R54.reuse, R72 ;  /* 0x00000048362c7220 */ /* 0x040fe20000410000 */
[----:B------:R-:W-:Y:S01]  /*fb30*/  FMUL.FTZ R45, R54, R73 ;  /* 0x00000049362d7220 */ /* 0x000fe20000410000 */
[C---:B------:R-:W-:Y:S03]  /*fb40*/  FMUL.FTZ R46, R53.reuse, R74 ;  /* 0x0000004a352e7220 */ /* 0x040fe60000410000 */
[----:B------:R-:W-:Y:S01]  /*fb50*/  MUFU.EX2 R122, R122 ;  /* 0x0000007a007a7308 */ /* 0x000fe20000000800 */
[----:B------:R-:W-:Y:S01]  /*fb60*/  FMUL.FTZ R47, R53, R75 ;  /* 0x0000004b352f7220 */ /* 0x000fe20000410000 */
[----:B------:R-:W-:Y:S01]  /*fb70*/  LDSM.16.MT88.4 R108, [R168+0xac00] ;  /* 0x00ac0000a86c783b */ /* 0x000fe20000004200 */
[--C-:B------:R-:W-:Y:S01]  /*fb80*/  FFMA.FTZ R91, R241, UR4, -R120.reuse ;  /* 0x00000004f15b7c23 */ /* 0x100fe20008010878 */
[--C-:B------:R-:W-:Y:S01]  /*fb90*/  FFMA.FTZ R97, R240, UR4, -R55.reuse ;  /* 0x00000004f0617c23 */ /* 0x100fe20008010837 */
[--C-:B------:R-:W-:Y:S01]  /*fba0*/  FFMA.FTZ R99, R237, UR4, -R120.reuse ;  /* 0x00000004ed637c23 */ /* 0x100fe20008010878 */
[--C-:B------:R-:W-:Y:S01]  /*fbb0*/  FFMA.FTZ R104, R233, UR4, -R120.reuse ;  /* 0x00000004e9687c23 */ /* 0x100fe20008010878 */
[--C-:B------:R-:W-:Y:S03]  /*fbc0*/  FFMA.FTZ R90, R235, UR4, -R120.reuse ;  /* 0x00000004eb5a7c23 */ /* 0x100fe60008010878 */
[----:B------:R-:W2:Y:S01]  /*fbd0*/  MUFU.EX2 R117, R117 ;  /* 0x0000007500757308 */ /* 0x000ea20000000800 */
[----:B-1----:R-:W-:Y:S01]  /*fbe0*/  F2FP.F16.F32.PACK_AB R58, R121, R124 ;  /* 0x0000007c793a723e */ /* 0x002fe200000000ff */
[----:B------:R-:W1:Y:S01]  /*fbf0*/  LDSM.16.MT88.4 R72, [R116+0x9400] ;  /* 0x009400007448783b */ /* 0x000e620000004200 */
        /* <DEDUP_REMOVED lines=12> */
[--C-:B------:R-:W-:Y:S03]  /*fcc0*/  FFMA.FTZ R149, R201, UR4, -R120.reuse ;  /* 0x00000004c9957c23 */ /* 0x100fe60008010878 */
[----:B------:R-:W4:Y:S01]  /*fcd0*/  MUFU.EX2 R128, R128 ;  /* 0x0000008000807308 */ /* 0x000f220000000800 */
[----:B--2---:R-:W-:Y:S01]  /*fce0*/  F2FP.F16.F32.PACK_AB R59, R117, R122 ;  /* 0x0000007a753b723e */ /* 0x004fe200000000ff */
[--C-:B------:R-:W-:Y:S01]  /*fcf0*/  FFMA.FTZ R147, R200, UR4, -R55.reuse ;  /* 0x00000004c8937c23 */ /* 0x100fe20008010837 */
[--C-:B------:R-:W-:Y:S01]  /*fd00*/  FFMA.FTZ R148, R198, UR4, -R55.reuse ;  /* 0x00000004c6947c23 */ /* 0x100fe20008010837 */
[----:B------:R-:W-:Y:S01]  /*fd10*/  FFMA.FTZ R52, R52, UR4, -R55 ;  /* 0x0000000434347c23 */ /* 0x000fe20008010837 */
[----:B------:R-:W-:Y:S05]  /*fd20*/  ISETP.GT.AND P0, PT, R179, 0x1, PT ;  /* 0x00000001b300780c */ /* 0x000fea0003f04270 */
[----:B------:R-:W-:Y:S01]  /*fd30*/  MUFU.EX2 R88, R88 ;  /* 0x0000005800587308 */ /* 0x000fe20000000800 */
[----:B---3--:R-:W-:Y:S01]  /*fd40*/  F2FP.F16.F32.PACK_AB R56, R126, R129 ;  /* 0x000000817e38723e */ /* 0x008fe200000000ff */
[----:B------:R-:W-:Y:S01]  /*fd50*/  FFMA.FTZ R77, R54, R191, R129 ;  /* 0x000000bf364d7223 */ /* 0x000fe20000010081 */
[--C-:B------:R-:W-:Y:S03]  /*fd60*/  FFMA.FTZ R129, R223, UR4, -R120.reuse ;  /* 0x00000004df817c23 */ /* 0x100fe60008010878 */
[----:B------:R-:W-:Y:S01]  /*fd70*/  FADD.FTZ R77, R126, R77 ;  /* 0x0000004d7e4d7221 */ /* 0x000fe20000010000 */
[----:B------:R-:W-:Y:S03]  /*fd80*/  FFMA.FTZ R126, R215, UR4, -R120 ;  /* 0x00000004d77e7c23 */ /* 0x000fe60008010878 */
[----:B------:R-:W-:Y:S01]  /*fd90*/  MUFU.EX2 R91, R91 ;  /* 0x0000005b005b7308 */ /* 0x000fe20000000800 */
[----:B----4-:R-:W-:Y:S01]  /*fda0*/  F2FP.F16.F32.PACK_AB R57, R125, R128 ;  /* 0x000000807d39723e */ /* 0x010fe200000000ff */
[----:B------:R-:W-:Y:S01]  /*fdb0*/  FADD.FTZ R124, R124, R77 ;  /* 0x0000004d7c7c7221 */ /* 0x000fe20000010000 */
[----:B------:R-:W-:Y:S04]  /*fdc0*/  FFMA.FTZ R128, R53, R192, R128 ;  /* 0x000000c035807223 */ /* 0x000fe80000010080 */
[----:B------:R-:W-:Y:S01]  /*fdd0*/  FADD.FTZ R79, R125, R128 ;  /* 0x000000807d4f7221 */ /* 0x000fe20000010000 */
[C---:B------:R-:W-:Y:S02]  /*fde0*/  HMMA.16816.F32 R4, R56.reuse, R16, R4 ;  /* 0x000000103804723c */ /* 0x040fe40000001804 */
[----:B------:R-:W-:Y:S03]  /*fdf0*/  MUFU.EX2 R97, R97 ;  /* 0x0000006100617308 */ /* 0x000fe60000000800 */
[--C-:B------:R-:W-:Y:S01]  /*fe00*/  FFMA.FTZ R125, R218, UR4, -R55.reuse ;  /* 0x00000004da7d7c23 */ /* 0x100fe20008010837 */
[C---:B------:R-:W-:Y:S06]  /*fe10*/  HMMA.16816.F32 R8, R56.reuse, R18, R8 ;  /* 0x000000123808723c */ /* 0x040fec0000001808 */
[----:B------:R-:W-:Y:S01]  /*fe20*/  MUFU.EX2 R99, R99 ;  /* 0x0000006300637308 */ /* 0x000fe20000000800 */
[C---:B------:R-:W-:Y:S01]  /*fe30*/  FMUL.FTZ R16, R54.reuse, R100 ;  /* 0x0000006436107220 */ /* 0x040fe20000410000 */
[C---:B------:R-:W-:Y:S03]  /*fe40*/  HMMA.16816.F32 R12, R56.reuse, R24, R12 ;  /* 0x00000018380c723c */ /* 0x040fe6000000180c */
[C---:B------:R-:W-:Y:S01]  /*fe50*/  FMUL.FTZ R17, R54.reuse, R101 ;  /* 0x0000006536117220 */ /* 0x040fe20000410000 */
[C---:B------:R-:W-:Y:S01]  /*fe60*/  FMUL.FTZ R18, R53.reuse, R102 ;  /* 0x0000006635127220 */ /* 0x040fe20000410000 */
[----:B------:R-:W-:Y:S02]  /*fe70*/  FMUL.FTZ R19, R53, R103 ;  /* 0x0000006735137220 */ /* 0x000fe40000410000 */
[C---:B------:R-:W-:Y:S01]  /*fe80*/  FMUL.FTZ R25, R54.reuse, R93 ;  /* 0x0000005d36197220 */ /* 0x040fe20000410000 */
[----:B------:R-:W-:Y:S01]  /*fe90*/  LDSM.16.MT88.4 R100, [R116+0xac00] ;  /* 0x00ac00007464783b */ /* 0x000fe20000004200 */
[----:B------:R-:W-:Y:S02]  /*fea0*/  MUFU.EX2 R104, R104 ;  /* 0x0000006800687308 */ /* 0x000fe40000000800 */
[----:B------:R-:W-:Y:S01]  /*feb0*/  FADD.FTZ R93, R121, R124 ;  /* 0x0000007c795d7221 */ /* 0x000fe20000010000 */
[----:B------:R-:W-:Y:S01]  /*fec0*/  FMUL.FTZ R24, R54, R92 ;  /* 0x0000005c36187220 */ /* 0x000fe20000410000 */
[--C-:B------:R-:W-:Y:S01]  /*fed0*/  FFMA.FTZ R92, R242, UR4, -R55.reuse ;  /* 0x00000004f25c7c23 */ /* 0x100fe20008010837 */
[C---:B------:R-:W-:Y:S03]  /*fee0*/  HMMA.16816.F32 R16, R56.reuse, R26, R16 ;  /* 0x0000001a3810723c */ /* 0x040fe60000001810 */
[--C-:B------:R-:W-:Y:S02]  /*fef0*/  FFMA.FTZ R128, R216, UR4, -R55.reuse ;  /* 0x00000004d8807c23 */ /* 0x100fe40008010837 */
[----:B------:R-:W-:Y:S01]  /*ff00*/  MUFU.EX2 R123, R123 ;  /* 0x0000007b007b7308 */ /* 0x000fe20000000800 */
[----:B------:R-:W-:Y:S01]  /*ff10*/  FFMA.FTZ R121, R210, UR4, -R55 ;  /* 0x00000004d2797c23 */ /* 0x000fe20008010837 */
[C---:B------:R-:W-:Y:S04]  /*ff20*/  HMMA.16816.F32 R20, R56.reuse, R32, R20 ;  /* 0x000000203814723c */ /* 0x040fe80000001814 */
[C---:B------:R-:W-:Y:S01]  /*ff30*/  FMUL.FTZ R27, R53.reuse, R95 ;  /* 0x0000005f351b7220 */ /* 0x040fe20000410000 */
[----:B------:R-:W-:Y:S03]  /*ff40*/  FMUL.FTZ R26, R53, R94 ;  /* 0x0000005e351a7220 */ /* 0x000fe60000410000 */
[----:B------:R-:W-:Y:S03]  /*ff50*/  MUFU.EX2 R92, R92 ;  /* 0x0000005c005c7308 */ /* 0x000fe60000000800 */
[----:B------:R-:W-:Y:S02]  /*ff60*/  FADD.FTZ R94, R122, R79 ;  /* 0x0000004f7a5e7221 */ /* 0x000fe40000010000 */
[----:B------:R-:W-:Y:S01]  /*ff70*/  LDSM.16.MT88.4 R76, [R116+0xc400] ;  /* 0x00c40000744c783b */ /* 0x000fe20000004200 */
[C---:B------:R-:W-:Y:S01]  /*ff80*/  FMUL.FTZ R32, R54.reuse, R84 ;  /* 0x0000005436207220 */ /* 0x040fe20000410000 */
[----:B------:R-:W-:Y:S01]  /*ff90*/  FADD.FTZ R94, R117, R94 ;  /* 0x0000005e755e7221 */ /* 0x000fe20000010000 */
[C---:B------:R-:W-:Y:S02]  /*ffa0*/  HMMA.16816.F32 R24, R56.reuse, R34, R24 ;  /* 0x000000223818723c */ /* 0x040fe40000001818 */
[----:B------:R-:W-:Y:S01]  /*ffb0*/  MUFU.EX2 R90, R90 ;  /* 0x0000005a005a7308 */ /* 0x000fe20000000800 */
[C---:B------:R-:W-:Y:S01]  /*ffc0*/  FMUL.FTZ R33, R54.reuse, R85 ;  /* 0x0000005536217220 */ /* 0x040fe20000410000 */
[--C-:B------:R-:W-:Y:S01]  /*ffd0*/  FFMA.FTZ R85, R247, UR4, -R120.reuse ;  /* 0x00000004f7557c23 */ /* 0x100fe20008010878 */
[--C-:B------:R-:W-:Y:S01]  /*ffe0*/  FFMA.FTZ R84, R243, UR4, -R120.reuse ;  /* 0x00000004f3547c23 */ /* 0x100fe20008010878 */
[C---:B------:R-:W-:Y:S06]  /*fff0*/  HMMA.16816.F32 R28, R56.reuse, R36, R28 ;  /* 0x00000024381c723c */ /* 0x040fec000000181c */
[----:B------:R-:W2:Y:S01]  /*10000*/  MUFU.EX2 R85, R85 ;  /* 0x0000005500557308 */ /* 0x000ea20000000800 */
[C---:B------:R-:W-:Y:S01]  /*10010*/  FMUL.FTZ R34, R53.reuse, R86 ;  /* 0x0000005635227220 */ /* 0x040fe20000410000 */
[----:B------:R-:W-:Y:S03]  /*10020*/  FMUL.FTZ R35, R53, R87 ;  /* 0x0000005735237220 */ /* 0x000fe60000410000 */
[C---:B------:R-:W-:Y:S01]  /*10030*/  FMUL.FTZ R36, R54.reuse, R80 ;  /* 0x0000005036247220 */ /* 0x040fe20000410000 */
[----:B------:R-:W-:Y:S01]  /*10040*/  FMUL.FTZ R37, R54, R81 ;  /* 0x0000005136257220 */ /* 0x000fe20000410000 */
[--C-:B------:R-:W-:Y:S03]  /*10050*/  FFMA.FTZ R87, R250, UR4, -R55.reuse ;  /* 0x00000004fa577c23 */ /* 0x100fe60008010837 */
[----:B------:R-:W-:Y:S01]  /*10060*/  MUFU.EX2 R84, R84 ;  /* 0x0000005400547308 */ /* 0x000fe20000000800 */
[C---:B------:R-:W-:Y:S03]  /*10070*/  HMMA.16816.F32 R32, R56.reuse, R38, R32 ;  /* 0x000000263820723c */ /* 0x040fe60000001820 */
[--C-:B------:R-:W-:Y:S01]  /*10080*/  FFMA.FTZ R80, R248, UR4, -R55.reuse ;  /* 0x00000004f8507c23 */ /* 0x100fe20008010837 */
[--C-:B------:R-:W-:Y:S01]  /*10090*/  FFMA.FTZ R81, R245, UR4, -R120.reuse ;  /* 0x00000004f5517c23 */ /* 0x100fe20008010878 */
[--C-:B------:R-:W-:Y:S01]  /*100a0*/  FFMA.FTZ R86, R239, UR4, -R120.reuse ;  /* 0x00000004ef567c23 */ /* 0x100fe20008010878 */
[--C-:B------:R-:W-:Y:S01]  /*100b0*/  FFMA.FTZ R117, R209, UR4, -R120.reuse ;  /* 0x00000004d1757c23 */ /* 0x100fe20008010878 */
[C---:B------:R-:W-:Y:S01]  /*100c0*/  FMUL.FTZ R38, R53.reuse, R82 ;  /* 0x0000005235267220 */ /* 0x040fe20000410000 */
[----:B------:R-:W-:Y:S01]  /*100d0*/  FMUL.FTZ R39, R53, R83 ;  /* 0x0000005335277220 */ /* 0x000fe20000410000 */
[----:B------:R-:W-:Y:S02]  /*100e0*/  MUFU.EX2 R87, R87 ;  /* 0x0000005700577308 */ /* 0x000fe40000000800 */
[--C-:B------:R-:W-:Y:S01]  /*100f0*/  FFMA.FTZ R83, R246, UR4, -R55.reuse ;  /* 0x00000004f6537c23 */ /* 0x100fe20008010837 */
[--C-:B------:R-:W-:Y:S01]  /*10100*/  FFMA.FTZ R82, R244, UR4, -R55.reuse ;  /* 0x00000004f4527c23 */ /* 0x100fe20008010837 */
[--C-:B------:R-:W-:Y:S01]  /*10110*/  FFMA.FTZ R122, R207, UR4, -R120.reuse ;  /* 0x00000004cf7a7c23 */ /* 0x100fe20008010878 */
[--C-:B------:R-:W-:Y:S01]  /*10120*/  FFMA.FTZ R124, R208, UR4, -R55.reuse ;  /* 0x00000004d07c7c23 */ /* 0x100fe20008010837 */
[C---:B------:R-:W-:Y:S04]  /*10130*/  HMMA.16816.F32 R36, R56.reuse, R48, R36 ;  /* 0x000000303824723c */ /* 0x040fe80000001824 */
[----:B------:R-:W3:Y:S01]  /*10140*/  MUFU.EX2 R80, R80 ;  /* 0x0000005000507308 */ /* 0x000ee20000000800 */
[----:B------:R-:W-:Y:S01]  /*10150*/  FFMA.FTZ R55, R3, UR4, -R55 ;  /* 0x0000000403377c23 */ /* 0x000fe20008010837 */
[C---:B------:R-:W-:Y:S08]  /*10160*/  HMMA.16816.F32 R40, R56.reuse, R50, R40 ;  /* 0x000000323828723c */ /* 0x040ff00000001828 */
[----:B------:R-:W4:Y:S03]  /*10170*/  MUFU.EX2 R81, R81 ;  /* 0x0000005100517308 */ /* 0x000f260000000800 */
[C---:B------:R-:W-:Y:S01]  /*10180*/  FMUL.FTZ R48, R54.reuse, R68 ;  /* 0x0000004436307220 */ /* 0x040fe20000410000 */
[C---:B------:R-:W-:Y:S03]  /*10190*/  HMMA.16816.F32 R44, R56.reuse, R60, R44 ;  /* 0x0000003c382c723c */ /* 0x040fe6000000182c */
[----:B------:R-:W-:Y:S03]  /*101a0*/  FMUL.FTZ R49, R54, R69 ;  /* 0x0000004536317220 */ /* 0x000fe60000410000 */
[----:B------:R-:W-:Y:S01]  /*101b0*/  MUFU.EX2 R83, R83 ;  /* 0x0000005300537308 */ /* 0x000fe20000000800 */
[C---:B------:R-:W-:Y:S01]  /*101c0*/  FMUL.FTZ R50, R53.reuse, R70 ;  /* 0x0000004635327220 */ /* 0x040fe20000410000 */
[----:B------:R-:W-:Y:S02]  /*101d0*/  FMUL.FTZ R51, R53, R71 ;  /* 0x0000004735337220 */ /* 0x000fe40000410000 */
[----:B------:R-:W-:Y:S01]  /*101e0*/  LDSM.16.MT88.4 R68, [R168+0xd400] ;  /* 0x00d40000a844783b */ /* 0x000fe20000004200 */
[--C-:B------:R-:W-:Y:S01]  /*101f0*/  FFMA.FTZ R54, R225, UR4, -R120.reuse ;  /* 0x00000004e1367c23 */ /* 0x100fe20008010878 */
[--C-:B------:R-:W-:Y:S01]  /*10200*/  FFMA.FTZ R53, R217, UR4, -R120.reuse ;  /* 0x00000004d9357c23 */ /* 0x100fe20008010878 */
[----:B------:R-:W-:Y:S03]  /*10210*/  FFMA.FTZ R120, R202, UR4, -R120 ;  /* 0x00000004ca787c23 */ /* 0x000fe60008010878 */
[----:B------:R-:W5:Y:S01]  /*10220*/  MUFU.EX2 R82, R82 ;  /* 0x0000005200527308 */ /* 0x000f620000000800 */
[----:B------:R-:W-:Y:S01]  /*10230*/  HMMA.16816.F32 R48, R56, R62, R48 ;  /* 0x0000003e3830723c */ /* 0x000fe20000001830 */
[----:B------:R-:W1:Y:S06]  /*10240*/  LDSM.16.MT88.4 R60, [R168+0xb400] ;  /* 0x00b40000a83c783b */ /* 0x000e6c0000004200 */
[----:B--2---:R-:W-:Y:S02]  /*10250*/  F2FP.F16.F32.PACK_AB R56, R85, R88 ;  /* 0x000000585538723e */ /* 0x004fe400000000ff */
[----:B------:R-:W2:Y:S02]  /*10260*/  MUFU.EX2 R86, R86 ;  /* 0x0000005600567308 */ /* 0x000ea40000000800 */
[----:B---3--:R-:W-:Y:S01]  /*10270*/  F2FP.F16.F32.PACK_AB R57, R80, R87 ;  /* 0x000000575039723e */ /* 0x008fe200000000ff */
[----:B------:R-:W-:Y:S01]  /*10280*/  FADD.FTZ R87, R87, R94 ;  /* 0x0000005e57577221 */ /* 0x000fe20000010000 */
[----:B----4-:R-:W-:Y:S01]  /*10290*/  F2FP.F16.F32.PACK_AB R58, R84, R81 ;  /* 0x00000051543a723e */ /* 0x010fe200000000ff */
[----:B------:R-:W-:Y:S01]  /*102a0*/  FADD.FTZ R88, R88, R93 ;  /* 0x0000005d58587221 */ /* 0x000fe20000010000 */
[----:B-----5:R-:W-:Y:S01]  /*102b0*/  F2FP.F16.F32.PACK_AB R59, R82, R83 ;  /* 0x00000053523b723e */ /* 0x020fe200000000ff */
[----:B------:R-:W-:Y:S02]  /*102c0*/  FADD.FTZ R80, R80, R87 ;  /* 0x0000005750507221 */ /* 0x000fe40000010000 */
[----:B------:R-:W-:Y:S01]  /*102d0*/  FADD.FTZ R88, R85, R88 ;  /* 0x0000005855587221 */ /* 0x000fe20000010000 */
[----:B------:R-:W-:Y:S01]  /*102e0*/  MUFU.EX2 R96, R96 ;  /* 0x0000006000607308 */ /* 0x000fe20000000800 */
[----:B------:R-:W-:Y:S02]  /*102f0*/  FADD.FTZ R83, R83, R80 ;  /* 0x0000005053537221 */ /* 0x000fe40000010000 */
[----:B------:R-:W-:Y:S01]  /*10300*/  FADD.FTZ R81, R81, R88 ;  /* 0x0000005851517221 */ /* 0x000fe20000010000 */
[C---:B------:R-:W-:Y:S03]  /*10310*/  HMMA.16816.F32 R4, R56.reuse, R64, R4 ;  /* 0x000000403804723c */ /* 0x040fe60000001804 */
[----:B------:R-:W-:Y:S01]  /*10320*/  FADD.FTZ R84, R84, R81 ;  /* 0x0000005154547221 */ /* 0x000fe20000010000 */
[----:B------:R-:W-:Y:S02]  /*10330*/  FADD.FTZ R83, R82, R83 ;  /* 0x0000005352537221 */ /* 0x000fe40000010000 */
[----:B------:R-:W3:Y:S01]  /*10340*/  MUFU.EX2 R89, R89 ;  /* 0x0000005900597308 */ /* 0x000ee20000000800 */
[C---:B------:R-:W-:Y:S01]  /*10350*/  HMMA.16816.F32 R8, R56.reuse, R66, R8 ;  /* 0x000000423808723c */ /* 0x040fe20000001808 */
[----:B------:R-:W4:Y:S05]  /*10360*/  LDSM.16.MT88.4 R64, [R116+0xb400] ;  /* 0x00b400007440783b */ /* 0x000f2a0000004200 */
[C---:B-1----:R-:W-:Y:S03]  /*10370*/  HMMA.16816.F32 R12, R56.reuse, R72, R12 ;  /* 0x00000048380c723c */ /* 0x042fe6000000180c */
[----:B------:R-:W1:Y:S03]  /*10380*/  MUFU.EX2 R107, R107 ;  /* 0x0000006b006b7308 */ /* 0x000e660000000800 */
[C---:B------:R-:W-:Y:S01]  /*10390*/  HMMA.16816.F32 R16, R56.reuse, R74, R16 ;  /* 0x0000004a3810723c */ /* 0x040fe20000001810 */
[----:B------:R-:W-:Y:S06]  /*103a0*/  LDSM.16.MT88.4 R72, [R168+0xc000] ;  /* 0x00c00000a848783b */ /* 0x000fec0000004200 */
[----:B------:R-:W5:Y:S01]  /*103b0*/  MUFU.EX2 R106, R106 ;  /* 0x0000006a006a7308 */ /* 0x000f620000000800 */
[C---:B------:R-:W-:Y:S09]  /*103c0*/  HMMA.16816.F32 R20, R56.reuse, R60, R20 ;  /* 0x0000003c3814723c */ /* 0x040ff20000001814 */
[----:B------:R-:W-:Y:S01]  /*103d0*/  MUFU.EX2 R105, R105 ;  /* 0x0000006900697308 */ /* 0x000fe20000000800 */
[C---:B------:R-:W-:Y:S01]  /*103e0*/  HMMA.16816.F32 R24, R56.reuse, R62, R24 ;  /* 0x0000003e3818723c */ /* 0x040fe20000001818 */
[----:B------:R-:W2:Y:S08]  /*103f0*/  LDSM.16.MT88.4 R60, [R116+0xd400] ;  /* 0x00d40000743c783b */ /* 0x000eb00000004200 */
[----:B------:R-:W5:Y:S10]  /*10400*/  MUFU.EX2 R98, R98 ;  /* 0x0000006200627308 */ /* 0x000f740000000800 */
[----:B------:R-:W-:Y:S01]  /*10410*/  MUFU.EX2 R127, R127 ;  /* 0x0000007f007f7308 */ /* 0x000fe20000000800 */
[C---:B----4-:R-:W-:Y:S06]  /*10420*/  HMMA.16816.F32 R28, R56.reuse, R64, R28 ;  /* 0x00000040381c723c */ /* 0x050fec000000181c */
[C---:B------:R-:W-:Y:S01]  /*10430*/  HMMA.16816.F32 R32, R56.reuse, R66, R32 ;  /* 0x000000423820723c */ /* 0x040fe20000001820 */
[----:B------:R-:W4:Y:S02]  /*10440*/  LDSM.16.MT88.4 R64, [R168+0x9800] ;  /* 0x00980000a840783b */ /* 0x000f240000004200 */
[----:B------:R-:W5:Y:S03]  /*10450*/  MUFU.EX2 R130, R130 ;  /* 0x0000008200827308 */ /* 0x000f660000000800 */
[C---:B------:R-:W-:Y:S07]  /*10460*/  HMMA.16816.F32 R36, R56.reuse, R68, R36 ;  /* 0x000000443824723c */ /* 0x040fee0000001824 */
[----:B------:R-:W-:Y:S01]  /*10470*/  MUFU.EX2 R54, R54 ;  /* 0x0000003600367308 */ /* 0x000fe20000000800 */
[C---:B------:R-:W-:Y:S01]  /*10480*/  HMMA.16816.F32 R40, R56.reuse, R70, R40 ;  /* 0x000000463828723c */ /* 0x040fe20000001828 */
[----:B------:R-:W5:Y:S05]  /*10490*/  LDSM.16.MT88.4 R68, [R116+0x9800] ;  /* 0x009800007444783b */ /* 0x000f6a0000004200 */
[C---:B--2---:R-:W-:Y:S03]  /*104a0*/  HMMA.16816.F32 R44, R56.reuse, R60, R44 ;  /* 0x0000003c382c723c */ /* 0x044fe6000000182c */
[----:B------:R-:W2:Y:S03]  /*104b0*/  MUFU.EX2 R129, R129 ;  /* 0x0000008100817308 */ /* 0x000ea60000000800 */
[----:B------:R-:W-:Y:S01]  /*104c0*/  HMMA.16816.F32 R48, R56, R62, R48 ;  /* 0x0000003e3830723c */ /* 0x000fe20000001830 */
[----:B------:R-:W2:Y:S06]  /*104d0*/  LDSM.16.MT88.4 R60, [R168+0xb800] ;  /* 0x00b80000a83c783b */ /* 0x000eac0000004200 */
[----:B------:R-:W-:Y:S01]  /*104e0*/  MUFU.EX2 R132, R132 ;  /* 0x0000008400847308 */ /* 0x000fe20000000800 */
[----:B------:R-:W-:Y:S03]  /*104f0*/  F2FP.F16.F32.PACK_AB R57, R97, R92 ;  /* 0x0000005c6139723e */ /* 0x000fe600000000ff */
[----:B------:R-:W-:Y:S01]  /*10500*/  F2FP.F16.F32.PACK_AB R56, R86, R91 ;  /* 0x0000005b5638723e */ /* 0x000fe200000000ff */
[----:B------:R-:W-:Y:S01]  /*10510*/  FADD.FTZ R91, R91, R84 ;  /* 0x000000545b5b7221 */ /* 0x000fe20000010000 */
[----:B------:R-:W-:Y:S04]  /*10520*/  F2FP.F16.F32.PACK_AB R58, R90, R99 ;  /* 0x000000635a3a723e */ /* 0x000fe800000000ff */
[----:B------:R-:W2:Y:S01]  /*10530*/  MUFU.EX2 R131, R131 ;  /* 0x0000008300837308 */ /* 0x000ea20000000800 */
[----:B---3--:R-:W-:Y:S01]  /*10540*/  F2FP.F16.F32.PACK_AB R59, R89, R96 ;  /* 0x00000060593b723e */ /* 0x008fe200000000ff */
[----:B------:R-:W-:Y:S04]  /*10550*/  FADD.FTZ R86, R86, R91 ;  /* 0x0000005b56567221 */ /* 0x000fe80000010000 */
[----:B------:R-:W-:Y:S02]  /*10560*/  FADD.FTZ R99, R99, R86 ;  /* 0x0000005663637221 */ /* 0x000fe40000010000 */
[C---:B----4-:R-:W-:Y:S01]  /*10570*/  HMMA.16816.F32 R4, R56.reuse, R64, R4 ;  /* 0x000000403804723c */ /* 0x050fe20000001804 */
[----:B------:R-:W-:Y:S01]  /*10580*/  LDSM.16.MT88.4 R84, [R116+0xcc00] ;  /* 0x00cc00007454783b */ /* 0x000fe20000004200 */
[----:B------:R-:W-:Y:S01]  /*10590*/  MUFU.EX2 R133, R133 ;  /* 0x0000008500857308 */ /* 0x000fe20000000800 */
[----:B------:R-:W-:Y:S03]  /*105a0*/  FADD.FTZ R90, R90, R99 ;  /* 0x000000635a5a7221 */ /* 0x000fe60000010000 */
[C---:B------:R-:W-:Y:S03]  /*105b0*/  HMMA.16816.F32 R8, R56.reuse, R66, R8 ;  /* 0x000000423808723c */ /* 0x040fe60000001808 */
[----:B------:R-:W3:Y:S03]  /*105c0*/  LDSM.16.MT88.4 R64, [R116+0xb800] ;  /* 0x00b800007440783b */ /* 0x000ee60000004200 */
[----:B------:R-:W4:Y:S01]  /*105d0*/  MUFU.EX2 R134, R134 ;  /* 0x0000008600867308 */ /* 0x000f220000000800 */
[----:B-1----:R-:W-:Y:S01]  /*105e0*/  FADD.FTZ R3, R107, R90 ;  /* 0x0000005a6b037221 */ /* 0x002fe20000010000 */
[C---:B-----5:R-:W-:Y:S03]  /*105f0*/  HMMA.16816.F32 R12, R56.reuse, R68, R12 ;  /* 0x00000044380c723c */ /* 0x060fe6000000180c */
[C---:B------:R-:W-:Y:S03]  /*10600*/  FADD.FTZ R3, R106.reuse, R3 ;  /* 0x000000036a037221 */ /* 0x040fe60000010000 */
[C---:B------:R-:W-:Y:S01]  /*10610*/  HMMA.16816.F32 R16, R56.reuse, R70, R16 ;  /* 0x000000463810723c */ /* 0x040fe20000001810 */
[----:B------:R-:W1:Y:S01]  /*10620*/  LDSM.16.MT88.4 R68, [R168+0xd800] ;  /* 0x00d80000a844783b */ /* 0x000e620000004200 */
[----:B------:R-:W-:Y:S04]  /*10630*/  MUFU.EX2 R136, R136 ;  /* 0x0000008800887308 */ /* 0x000fe80000000800 */
[C---:B--2---:R-:W-:Y:S06]  /*10640*/  HMMA.16816.F32 R20, R56.reuse, R60, R20 ;  /* 0x0000003c3814723c */ /* 0x044fec0000001814 */
[----:B------:R-:W2:Y:S01]  /*10650*/  MUFU.EX2 R135, R135 ;  /* 0x0000008700877308 */ /* 0x000ea20000000800 */
[C---:B------:R-:W-:Y:S01]  /*10660*/  HMMA.16816.F32 R24, R56.reuse, R62, R24 ;  /* 0x0000003e3818723c */ /* 0x040fe20000001818 */
[----:B------:R-:W5:Y:S08]  /*10670*/  LDSM.16.MT88.4 R60, [R116+0xd800] ;  /* 0x00d80000743c783b */ /* 0x000f700000004200 */
[----:B------:R-:W-:Y:S10]  /*10680*/  MUFU.EX2 R53, R53 ;  /* 0x0000003500357308 */ /* 0x000ff40000000800 */
[----:B------:R-:W2:Y:S01]  /*10690*/  MUFU.EX2 R126, R126 ;  /* 0x0000007e007e7308 */ /* 0x000ea20000000800 */
[C---:B---3--:R-:W-:Y:S09]  /*106a0*/  HMMA.16816.F32 R28, R56.reuse, R64, R28 ;  /* 0x00000040381c723c */ /* 0x048ff2000000181c */
[----:B------:R-:W-:Y:S01]  /*106b0*/  MUFU.EX2 R125, R125 ;  /* 0x0000007d007d7308 */ /* 0x000fe20000000800 */
[C---:B------:R-:W-:Y:S01]  /*106c0*/  HMMA.16816.F32 R32, R56.reuse, R66, R32 ;  /* 0x000000423820723c */ /* 0x040fe20000001820 */
[----:B------:R-:W3:Y:S08]  /*106d0*/  LDSM.16.MT88.4 R64, [R168+0x9c00] ;  /* 0x009c0000a840783b */ /* 0x000ef00000004200 */
[----:B------:R-:W2:Y:S01]  /*106e0*/  MUFU.EX2 R128, R128 ;  /* 0x0000008000807308 */ /* 0x000ea20000000800 */
[C---:B-1----:R-:W-:Y:S06]  /*106f0*/  HMMA.16816.F32 R36, R56.reuse, R68, R36 ;  /* 0x000000443824723c */ /* 0x042fec0000001824 */
[C---:B------:R-:W-:Y:S01]  /*10700*/  HMMA.16816.F32 R40, R56.reuse, R70, R40 ;  /* 0x000000463828723c */ /* 0x040fe20000001828 */
[----:B------:R-:W1:Y:S02]  /*10710*/  LDSM.16.MT88.4 R68, [R116+0x9c00] ;  /* 0x009c00007444783b */ /* 0x000e640000004200 */
[----:B------:R-:W-:Y:S03]  /*10720*/  MUFU.EX2 R137, R137 ;  /* 0x0000008900897308 */ /* 0x000fe60000000800 */
[C---:B-----5:R-:W-:Y:S07]  /*10730*/  HMMA.16816.F32 R44, R56.reuse, R60, R44 ;  /* 0x0000003c382c723c */ /* 0x060fee000000182c */
[----:B------:R-:W5:Y:S01]  /*10740*/  MUFU.EX2 R138, R138 ;  /* 0x0000008a008a7308 */ /* 0x000f620000000800 */
[----:B------:R-:W-:Y:S01]  /*10750*/  HMMA.16816.F32 R48, R56, R62, R48 ;  /* 0x0000003e3830723c */ /* 0x000fe20000001830 */
[----:B------:R-:W4:Y:S08]  /*10760*/  LDSM.16.MT88.4 R60, [R168+0xbc00] ;  /* 0x00bc0000a83c783b */ /* 0x000f300000004200 */
[----:B------:R-:W-:Y:S02]  /*10770*/  MUFU.EX2 R139, R139 ;  /* 0x0000008b008b7308 */ /* 0x000fe40000000800 */
[----:B------:R-:W-:Y:S02]  /*10780*/  F2FP.F16.F32.PACK_AB R56, R106, R107 ;  /* 0x0000006b6a38723e */ /* 0x000fe400000000ff */
[----:B------:R-:W-:Y:S02]  /*10790*/  F2FP.F16.F32.PACK_AB R57, R98, R105 ;  /* 0x000000696239723e */ /* 0x000fe400000000ff */
[----:B------:R-:W-:Y:S04]  /*107a0*/  F2FP.F16.F32.PACK_AB R58, R123, R104 ;  /* 0x000000687b3a723e */ /* 0x000fe800000000ff */
[----:B------:R-:W5:Y:S01]  /*107b0*/  MUFU.EX2 R140, R140 ;  /* 0x0000008c008c7308 */ /* 0x000f620000000800 */
[----:B------:R-:W-:Y:S07]  /*107c0*/  F2FP.F16.F32.PACK_AB R59, R130, R127 ;  /* 0x0000007f823b723e */ /* 0x000fee00000000ff */
[C---:B---3--:R-:W-:Y:S02]  /*107d0*/  HMMA.16816.F32 R4, R56.reuse, R64, R4 ;  /* 0x000000403804723c */ /* 0x048fe40000001804 */
[----:B------:R-:W-:Y:S04]  /*107e0*/  MUFU.EX2 R117, R117 ;  /* 0x0000007500757308 */ /* 0x000fe80000000800 */
[C---:B------:R-:W-:Y:S01]  /*107f0*/  HMMA.16816.F32 R8, R56.reuse, R66, R8 ;  /* 0x000000423808723c */ /* 0x040fe20000001808 */
[----:B------:R-:W3:Y:S05]  /*10800*/  LDSM.16.MT88.4 R64, [R116+0xbc00] ;  /* 0x00bc00007440783b */ /* 0x000eea0000004200 */
[----:B------:R-:W5:Y:S01]  /*10810*/  MUFU.EX2 R122, R122 ;  /* 0x0000007a007a7308 */ /* 0x000f620000000800 */
[C---:B-1----:R-:W-:Y:S09]  /*10820*/  HMMA.16816.F32 R12, R56.reuse, R68, R12 ;  /* 0x00000044380c723c */ /* 0x042ff2000000180c */
[----:B------:R-:W-:Y:S01]  /*10830*/  MUFU.EX2 R121, R121 ;  /* 0x0000007900797308 */ /* 0x000fe20000000800 */
[C---:B------:R-:W-:Y:S01]  /*10840*/  HMMA.16816.F32 R16, R56.reuse, R70, R16 ;  /* 0x000000463810723c */ /* 0x040fe20000001810 */
[----:B------:R-:W1:Y:S05]  /*10850*/  LDSM.16.MT88.4 R68, [R168+0xdc00] ;  /* 0x00dc0000a844783b */ /* 0x000e6a0000004200 */
[C---:B----4-:R-:W-:Y:S03]  /*10860*/  HMMA.16816.F32 R20, R56.reuse, R60, R20 ;  /* 0x0000003c3814723c */ /* 0x050fe60000001814 */
[----:B------:R-:W4:Y:S03]  /*10870*/  MUFU.EX2 R124, R124 ;  /* 0x0000007c007c7308 */ /* 0x000f260000000800 */
[C---:B------:R-:W-:Y:S01]  /*10880*/  HMMA.16816.F32 R24, R56.reuse, R62, R24 ;  /* 0x0000003e3818723c */ /* 0x040fe20000001818 */
[----:B------:R-:W2:Y:S06]  /*10890*/  LDSM.16.MT88.4 R60, [R116+0xdc00] ;  /* 0x00dc0000743c783b */ /* 0x000eac0000004200 */
[----:B------:R-:W-:Y:S10]  /*108a0*/  MUFU.EX2 R141, R141 ;  /* 0x0000008d008d7308 */ /* 0x000ff40000000800 */
[----:B------:R-:W4:Y:S01]  /*108b0*/  MUFU.EX2 R142, R142 ;  /* 0x0000008e008e7308 */ /* 0x000f220000000800 */
[C---:B---3--:R-:W-:Y:S09]  /*108c0*/  HMMA.16816.F32 R28, R56.reuse, R64, R28 ;  /* 0x00000040381c723c */ /* 0x048ff2000000181c */
[----:B------:R-:W-:Y:S01]  /*108d0*/  MUFU.EX2 R143, R143 ;  /* 0x0000008f008f7308 */ /* 0x000fe20000000800 */
[C---:B------:R-:W-:Y:S01]  /*108e0*/  HMMA.16816.F32 R32, R56.reuse, R66, R32 ;  /* 0x000000423820723c */ /* 0x040fe20000001820 */
[----:B------:R-:W3:Y:S08]  /*108f0*/  LDSM.16.MT88.4 R64, [R168+0xa000] ;  /* 0x00a00000a840783b */ /* 0x000ef00000004200 */
[----:B------:R-:W4:Y:S01]  /*10900*/  MUFU.EX2 R144, R144 ;  /* 0x0000009000907308 */ /* 0x000f220000000800 */
[C---:B-1----:R-:W-:Y:S06]  /*10910*/  HMMA.16816.F32 R36, R56.reuse, R68, R36 ;  /* 0x000000443824723c */ /* 0x042fec0000001824 */
[C---:B------:R-:W-:Y:S01]  /*10920*/  HMMA.16816.F32 R40, R56.reuse, R70, R40 ;  /* 0x000000463828723c */ /* 0x040fe20000001828 */
[----:B------:R-:W1:Y:S02]  /*10930*/  LDSM.16.MT88.4 R68, [R116+0xa000] ;  /* 0x00a000007444783b */ /* 0x000e640000004200 */
[----:B------:R-:W-:Y:S03]  /*10940*/  MUFU.EX2 R146, R146 ;  /* 0x0000009200927308 */ /* 0x000fe60000000800 */
[C---:B--2---:R-:W-:Y:S07]  /*10950*/  HMMA.16816.F32 R44, R56.reuse, R60, R44 ;  /* 0x0000003c382c723c */ /* 0x044fee000000182c */
[----:B------:R-:W2:Y:S01]  /*10960*/  MUFU.EX2 R145, R145 ;  /* 0x0000009100917308 */ /* 0x000ea20000000800 */
[----:B------:R-:W-:Y:S01]  /*10970*/  HMMA.16816.F32 R48, R56, R62, R48 ;  /* 0x0000003e3830723c */ /* 0x000fe20000001830 */
[----:B------:R-:W5:Y:S08]  /*10980*/  LDSM.16.MT88.4 R60, [R116+0xc000] ;  /* 0x00c00000743c783b */ /* 0x000f700000004200 */
[----:B------:R-:W-:Y:S02]  /*10990*/  MUFU.EX2 R147, R147 ;  /* 0x0000009300937308 */ /* 0x000fe40000000800 */
[----:B------:R-:W-:Y:S02]  /*109a0*/  F2FP.F16.F32.PACK_AB R56, R129, R54 ;  /* 0x000000368138723e */ /* 0x000fe400000000ff */
[----:B------:R-:W-:Y:S02]  /*109b0*/  F2FP.F16.F32.PACK_AB R57, R131, R132 ;  /* 0x000000848339723e */ /* 0x000fe400000000ff */
[----:B------:R-:W-:Y:S04]  /*109c0*/  F2FP.F16.F32.PACK_AB R58, R134, R133 ;  /* 0x00000085863a723e */ /* 0x000fe800000000ff */
[----:B------:R-:W2:Y:S01]  /*109d0*/  MUFU.EX2 R148, R148 ;  /* 0x0000009400947308 */ /* 0x000ea20000000800 */
[----:B------:R-:W-:Y:S07]  /*109e0*/  F2FP.F16.F32.PACK_AB R59, R135, R136 ;  /* 0x00000088873b723e */ /* 0x000fee00000000ff */
[C---:B---3--:R-:W-:Y:S02]  /*109f0*/  HMMA.16816.F32 R4, R56.reuse, R64, R4 ;  /* 0x000000403804723c */ /* 0x048fe40000001804 */
[----:B------:R-:W-:Y:S04]  /*10a00*/  MUFU.EX2 R149, R149 ;  /* 0x0000009500957308 */ /* 0x000fe80000000800 */
[C---:B------:R-:W-:Y:S01]  /*10a10*/  HMMA.16816.F32 R8, R56.reuse, R66, R8 ;  /* 0x000000423808723c */ /* 0x040fe20000001808 */
[----:B------:R-:W3:Y:S05]  /*10a20*/  LDSM.16.MT88.4 R64, [R168+0xe000] ;  /* 0x00e00000a840783b */ /* 0x000eea0000004200 */
[----:B------:R-:W2:Y:S01]  /*10a30*/  MUFU.EX2 R120, R120 ;  /* 0x0000007800787308 */ /* 0x000ea20000000800 */
[C---:B-1----:R-:W-:Y:S09]  /*10a40*/  HMMA.16816.F32 R12, R56.reuse, R68, R12 ;  /* 0x00000044380c723c */ /* 0x042ff2000000180c */
[----:B------:R-:W-:Y:S01]  /*10a50*/  MUFU.EX2 R52, R52 ;  /* 0x0000003400347308 */ /* 0x000fe20000000800 */
[C---:B------:R-:W-:Y:S01]  /*10a60*/  HMMA.16816.F32 R16, R56.reuse, R70, R16 ;  /* 0x000000463810723c */ /* 0x040fe20000001810 */
[----:B------:R-:W1:Y:S05]  /*10a70*/  LDSM.16.MT88.4 R68, [R116+0xe000] ;  /* 0x00e000007444783b */ /* 0x000e6a0000004200 */
[C---:B------:R-:W-:Y:S03]  /*10a80*/  HMMA.16816.F32 R20, R56.reuse, R72, R20 ;  /* 0x000000483814723c */ /* 0x040fe60000001814 */
[----:B------:R-:W2:Y:S03]  /*10a90*/  MUFU.EX2 R55, R55 ;  /* 0x0000003700377308 */ /* 0x000ea60000000800 */
[C---:B------:R-:W-:Y:S01]  /*10aa0*/  HMMA.16816.F32 R24, R56.reuse, R74, R24 ;  /* 0x0000004a3818723c */ /* 0x040fe20000001818 */
[----:B------:R-:W-:Y:S05]  /*10ab0*/  LDSM.16.MT88.4 R72, [R116+0xa400] ;  /* 0x00a400007448783b */ /* 0x000fea0000004200 */
[C---:B-----5:R-:W-:Y:S06]  /*10ac0*/  HMMA.16816.F32 R28, R56.reuse, R60, R28 ;  /* 0x0000003c381c723c */ /* 0x060fec000000181c */
[C---:B------:R-:W-:Y:S01]  /*10ad0*/  HMMA.16816.F32 R32, R56.reuse, R62, R32 ;  /* 0x0000003e3820723c */ /* 0x040fe20000001820 */
[----:B------:R-:W5:Y:S05]  /*10ae0*/  LDSM.16.MT88.4 R60, [R168+0xa400] ;  /* 0x00a40000a83c783b */ /* 0x000f6a0000004200 */
[C---:B---3--:R-:W-:Y:S06]  /*10af0*/  HMMA.16816.F32 R36, R56.reuse, R64, R36 ;  /* 0x000000403824723c */ /* 0x048fec0000001824 */
[C---:B------:R-:W-:Y:S01]  /*10b00*/  HMMA.16816.F32 R40, R56.reuse, R66, R40 ;  /* 0x000000423828723c */ /* 0x040fe20000001828 */
[----:B------:R-:W3:Y:S05]  /*10b10*/  LDSM.16.MT88.4 R64, [R168+0xc400] ;  /* 0x00c40000a840783b */ /* 0x000eea0000004200 */
[C---:B-1----:R-:W-:Y:S06]  /*10b20*/  HMMA.16816.F32 R44, R56.reuse, R68, R44 ;  /* 0x00000044382c723c */ /* 0x042fec000000182c */
[----:B------:R-:W-:Y:S01]  /*10b30*/  HMMA.16816.F32 R48, R56, R70, R48 ;  /* 0x000000463830723c */ /* 0x000fe20000001830 */
[----:B------:R-:W1:Y:S06]  /*10b40*/  LDSM.16.MT88.4 R68, [R168+0xe400] ;  /* 0x00e40000a844783b */ /* 0x000e6c0000004200 */
[----:B------:R-:W-:Y:S04]  /*10b50*/  F2FP.F16.F32.PACK_AB R56, R126, R53 ;  /* 0x000000357e38723e */ /* 0x000fe800000000ff */
[----:B------:R-:W-:Y:S02]  /*10b60*/  F2FP.F16.F32.PACK_AB R57, R128, R125 ;  /* 0x0000007d8039723e */ /* 0x000fe400000000ff */
[----:B------:R-:W-:Y:S02]  /*10b70*/  F2FP.F16.F32.PACK_AB R58, R138, R137 ;  /* 0x000000898a3a723e */ /* 0x000fe400000000ff */
[----:B------:R-:W-:Y:S07]  /*10b80*/  F2FP.F16.F32.PACK_AB R59, R140, R139 ;  /* 0x0000008b8c3b723e */ /* 0x000fee00000000ff */
[C---:B-----5:R-:W-:Y:S06]  /*10b90*/  HMMA.16816.F32 R4, R56.reuse, R60, R4 ;  /* 0x0000003c3804723c */ /* 0x060fec0000001804 */
[C---:B------:R-:W-:Y:S01]  /*10ba0*/  HMMA.16816.F32 R8, R56.reuse, R62, R8 ;  /* 0x0000003e3808723c */ /* 0x040fe20000001808 */
[----:B------:R-:W5:Y:S05]  /*10bb0*/  LDSM.16.MT88.4 R60, [R116+0xe400] ;  /* 0x00e40000743c783b */ /* 0x000f6a0000004200 */
[C---:B------:R-:W-:Y:S06]  /*10bc0*/  HMMA.16816.F32 R12, R56.reuse, R72, R12 ;  /* 0x00000048380c723c */ /* 0x040fec000000180c */
[C---:B------:R-:W-:Y:S01]  /*10bd0*/  HMMA.16816.F32 R16, R56.reuse, R74, R16 ;  /* 0x0000004a3810723c */ /* 0x040fe20000001810 */
[----:B------:R-:W-:Y:S05]  /*10be0*/  LDSM.16.MT88.4 R72, [R116+0xa800] ;  /* 0x00a800007448783b */ /* 0x000fea0000004200 */
[C---:B---3--:R-:W-:Y:S06]  /*10bf0*/  HMMA.16816.F32 R20, R56.reuse, R64, R20 ;  /* 0x000000403814723c */ /* 0x048fec0000001814 */
        /* <DEDUP_REMOVED lines=8> */
[C---:B-----5:R-:W-:Y:S06]  /*10c80*/  HMMA.16816.F32 R44, R56.reuse, R60, R44 ;  /* 0x0000003c382c723c */ /* 0x060fec000000182c */
[----:B------:R-:W-:Y:S01]  /*10c90*/  HMMA.16816.F32 R48, R56, R62, R48 ;  /* 0x0000003e3830723c */ /* 0x000fe20000001830 */
[----:B------:R-:W5:Y:S06]  /*10ca0*/  LDSM.16.MT88.4 R60, [R168+0xe800] ;  /* 0x00e80000a83c783b */ /* 0x000f6c0000004200 */
[----:B------:R-:W-:Y:S04]  /*10cb0*/  F2FP.F16.F32.PACK_AB R56, R122, R117 ;  /* 0x000000757a38723e */ /* 0x000fe800000000ff */
[----:B----4-:R-:W-:Y:S02]  /*10cc0*/  F2FP.F16.F32.PACK_AB R57, R124, R121 ;  /* 0x000000797c39723e */ /* 0x010fe400000000ff */
[----:B------:R-:W-:Y:S02]  /*10cd0*/  F2FP.F16.F32.PACK_AB R58, R142, R141 ;  /* 0x0000008d8e3a723e */ /* 0x000fe400000000ff */
[----:B------:R-:W-:Y:S07]  /*10ce0*/  F2FP.F16.F32.PACK_AB R59, R144, R143 ;  /* 0x0000008f903b723e */ /* 0x000fee00000000ff */
[C---:B---3--:R-:W-:Y:S06]  /*10cf0*/  HMMA.16816.F32 R4, R56.reuse, R64, R4 ;  /* 0x000000403804723c */ /* 0x048fec0000001804 */
[C---:B------:R-:W-:Y:S01]  /*10d00*/  HMMA.16816.F32 R8, R56.reuse, R66, R8 ;  /* 0x000000423808723c */ /* 0x040fe20000001808 */
[----:B------:R-:W3:Y:S05]  /*10d10*/  LDSM.16.MT88.4 R64, [R116+0xe800] ;  /* 0x00e800007440783b */ /* 0x000eea0000004200 */
[C---:B------:R-:W-:Y:S06]  /*10d20*/  HMMA.16816.F32 R12, R56.reuse, R72, R12 ;  /* 0x00000048380c723c */ /* 0x040fec000000180c */
[C---:B------:R-:W-:Y:S06]  /*10d30*/  HMMA.16816.F32 R16, R56.reuse, R74, R16 ;  /* 0x0000004a3810723c */ /* 0x040fec0000001810 */
[C---:B-1----:R-:W-:Y:S06]  /*10d40*/  HMMA.16816.F32 R20, R56.reuse, R68, R20 ;  /* 0x000000443814723c */ /* 0x042fec0000001814 */
[C---:B------:R-:W-:Y:S05]  /*10d50*/  HMMA.16816.F32 R24, R56.reuse, R70, R24 ;  /* 0x000000463818723c */ /* 0x040fea0000001818 */
[----:B--2---:R-:W-:Y:S01]  /*10d60*/  F2FP.F16.F32.PACK_AB R68, R145, R146 ;  /* 0x000000929144723e */ /* 0x004fe200000000ff */
[C---:B------:R-:W-:Y:S05]  /*10d70*/  HMMA.16816.F32 R28, R56.reuse, R76, R28 ;  /* 0x0000004c381c723c */ /* 0x040fea000000181c */
[----:B------:R-:W-:Y:S01]  /*10d80*/  F2FP.F16.F32.PACK_AB R69, R148, R147 ;  /* 0x000000939445723e */ /* 0x000fe200000000ff */
[C---:B------:R-:W-:Y:S01]  /*10d90*/  HMMA.16816.F32 R32, R56.reuse, R78, R32 ;  /* 0x0000004e3820723c */ /* 0x040fe20000001820 */
[----:B------:R-:W-:Y:S04]  /*10da0*/  LDSM.16.MT88.4 R76, [R168+0xec00] ;  /* 0x00ec0000a84c783b */ /* 0x000fe80000004200 */
[----:B------:R-:W-:Y:S01]  /*10db0*/  F2FP.F16.F32.PACK_AB R70, R120, R149 ;  /* 0x000000957846723e */ /* 0x000fe200000000ff */
[C---:B-----5:R-:W-:Y:S05]  /*10dc0*/  HMMA.16816.F32 R36, R56.reuse, R60, R36 ;  /* 0x0000003c3824723c */ /* 0x060fea0000001824 */
[----:B------:R-:W-:Y:S01]  /*10dd0*/  F2FP.F16.F32.PACK_AB R71, R55, R52 ;  /* 0x000000343747723e */ /* 0x000fe200000000ff */
[C---:B------:R-:W-:Y:S05]  /*10de0*/  HMMA.16816.F32 R40, R56.reuse, R62, R40 ;  /* 0x0000003e3828723c */ /* 0x040fea0000001828 */
[----:B------:R-:W-:Y:S01]  /*10df0*/  FADD.FTZ R60, R92, R83 ;  /* 0x000000535c3c7221 */ /* 0x000fe20000010000 */
[C---:B---3--:R-:W-:Y:S01]  /*10e00*/  HMMA.16816.F32 R44, R56.reuse, R64, R44 ;  /* 0x00000040382c723c */ /* 0x048fe2000000182c */
[----:B------:R-:W1:Y:S04]  /*10e10*/  LDSM.16.MT88.4 R92, [R168+0xcc00] ;  /* 0x00cc0000a85c783b */ /* 0x000e680000004200 */
[----:B------:R-:W-:Y:S01]  /*10e20*/  FADD.FTZ R97, R97, R60 ;  /* 0x0000003c61617221 */ /* 0x000fe20000010000 */
[----:B------:R-:W-:Y:S06]  /*10e30*/  HMMA.16816.F32 R48, R56, R66, R48 ;  /* 0x000000423830723c */ /* 0x000fec0000001830 */
[C---:B------:R-:W-:Y:S05]  /*10e40*/  HMMA.16816.F32 R112, R68.reuse, R108, R4 ;  /* 0x0000006c4470723c */ /* 0x040fea0000001804 */
[----:B------:R-:W-:Y:S01]  /*10e50*/  FADD.FTZ R56, R96, R97 ;  /* 0x0000006160387221 */ /* 0x000fe20000010000 */
[C---:B------:R-:W-:Y:S05]  /*10e60*/  HMMA.16816.F32 R108, R68.reuse, R110, R8 ;  /* 0x0000006e446c723c */ /* 0x040fea0000001808 */
[----:B------:R-:W-:Y:S01]  /*10e70*/  FADD.FTZ R56, R89, R56 ;  /* 0x0000003859387221 */ /* 0x000fe20000010000 */
[----:B------:R-:W-:Y:S01]  /*10e80*/  FADD.FTZ R4, R104, R3 ;  /* 0x0000000368047221 */ /* 0x000fe20000010000 */
[----:B------:R-:W-:Y:S04]  /*10e90*/  IADD3 R3, R179, -0x1, RZ ;  /* 0xffffffffb3037810 */ /* 0x000fe80007ffe0ff */
[----:B------:R-:W-:Y:S01]  /*10ea0*/  FADD.FTZ R105, R105, R56 ;  /* 0x0000003869697221 */ /* 0x000fe20000010000 */
[----:B------:R-:W-:Y:S01]  /*10eb0*/  FADD.FTZ R123, R123, R4 ;  /* 0x000000047b7b7221 */ /* 0x000fe20000010000 */
[----:B------:R-:W-:Y:S01]  /*10ec0*/  MOV R179, R3 ;  /* 0x0000000300b37202 */ /* 0x000fe20000000f00 */
[----:B------:R-:W2:Y:S01]  /*10ed0*/  LDSM.16.MT88.4 R4, [R116+0xec00] ;  /* 0x00ec00007404783b */ /* 0x000ea20000004200 */
[----:B------:R-:W-:Y:S01]  /*10ee0*/  FADD.FTZ R98, R98, R105 ;  /* 0x0000006962627221 */ /* 0x000fe20000010000 */
[----:B------:R-:W-:Y:S01]  /*10ef0*/  FADD.FTZ R54, R54, R123 ;  /* 0x0000007b36367221 */ /* 0x000fe20000010000 */
[C---:B------:R-:W-:Y:S03]  /*10f00*/  HMMA.16816.F32 R104, R68.reuse, R100, R12 ;  /* 0x000000644468723c */ /* 0x040fe6000000180c */
[----:B------:R-:W-:Y:S01]  /*10f10*/  FADD.FTZ R127, R127, R98 ;  /* 0x000000627f7f7221 */ /* 0x000fe20000010000 */
[----:B------:R-:W-:Y:S02]  /*10f20*/  FADD.FTZ R54, R129, R54 ;  /* 0x0000003681367221 */ /* 0x000fe40000010000 */
        /* <DEDUP_REMOVED lines=8> */
[C---:B------:R-:W-:Y:S05]  /*10fb0*/  HMMA.16816.F32 R84, R68.reuse, R86, R32 ;  /* 0x000000564454723c */ /* 0x040fea0000001820 */
[----:B------:R-:W-:Y:S01]  /*10fc0*/  FADD.FTZ R136, R136, R131 ;  /* 0x0000008388887221 */ /* 0x000fe20000010000 */
[----:B------:R-:W-:Y:S01]  /*10fd0*/  FADD.FTZ R134, R134, R133 ;  /* 0x0000008586867221 */ /* 0x000fe20000010000 */
[C---:B------:R-:W-:Y:S04]  /*10fe0*/  HMMA.16816.F32 R80, R68.reuse, R76, R36 ;  /* 0x0000004c4450723c */ /* 0x040fe80000001824 */
[----:B------:R-:W-:Y:S01]  /*10ff0*/  FADD.FTZ R136, R135, R136 ;  /* 0x0000008887887221 */ /* 0x000fe20000010000 */
[----:B------:R-:W-:Y:S01]  /*11000*/  FADD.FTZ R53, R53, R134 ;  /* 0x0000008635357221 */ /* 0x000fe20000010000 */
[C---:B------:R-:W-:Y:S05]  /*11010*/  HMMA.16816.F32 R76, R68.reuse, R78, R40 ;  /* 0x0000004e444c723c */ /* 0x040fea0000001828 */
[----:B------:R-:W-:Y:S01]  /*11020*/  FADD.FTZ R125, R125, R136 ;  /* 0x000000887d7d7221 */ /* 0x000fe20000010000 */
[----:B------:R-:W-:Y:S01]  /*11030*/  FADD.FTZ R126, R126, R53 ;  /* 0x000000357e7e7221 */ /* 0x000fe20000010000 */
[C---:B--2---:R-:W-:Y:S04]  /*11040*/  HMMA.16816.F32 R72, R68.reuse, R4, R44 ;  /* 0x000000044448723c */ /* 0x044fe8000000182c */
[----:B------:R-:W-:Y:S01]  /*11050*/  FADD.FTZ R128, R128, R125 ;  /* 0x0000007d80807221 */ /* 0x000fe20000010000 */
[----:B------:R-:W-:Y:S01]  /*11060*/  FADD.FTZ R137, R137, R126 ;  /* 0x0000007e89897221 */ /* 0x000fe20000010000 */
[----:B------:R-:W-:Y:S05]  /*11070*/  HMMA.16816.F32 R68, R68, R6, R48 ;  /* 0x000000064444723c */ /* 0x000fea0000001830 */
[----:B------:R-:W-:Y:S01]  /*11080*/  FADD.FTZ R139, R139, R128 ;  /* 0x000000808b8b7221 */ /* 0x000fe20000010000 */
[----:B------:R-:W-:Y:S05]  /*11090*/  FADD.FTZ R138, R138, R137 ;  /* 0x000000898a8a7221 */ /* 0x000fea0000010000 */
[----:B------:R-:W-:Y:S01]  /*110a0*/  FADD.FTZ R140, R140, R139 ;  /* 0x0000008b8c8c7221 */ /* 0x000fe20000010000 */
[----:B------:R-:W-:Y:S03]  /*110b0*/  FADD.FTZ R117, R117, R138 ;  /* 0x0000008a75757221 */ /* 0x000fe60000010000 */
[----:B------:R-:W-:Y:S01]  /*110c0*/  FADD.FTZ R121, R121, R140 ;  /* 0x0000008c79797221 */ /* 0x000fe20000010000 */
[----:B------:R-:W-:Y:S01]  /*110d0*/  FADD.FTZ R122, R122, R117 ;  /* 0x000000757a7a7221 */ /* 0x000fe20000010000 */
[----:B------:R-:W-:Y:S02]  /*110e0*/  MOV R117, R0 ;  /* 0x0000000000757202 */ /* 0x000fe40000000f00 */
[----:B------:R-:W-:Y:S01]  /*110f0*/  FADD.FTZ R124, R124, R121 ;  /* 0x000000797c7c7221 */ /* 0x000fe20000010000 */
[----:B------:R-:W-:Y:S03]  /*11100*/  FADD.FTZ R141, R141, R122 ;  /* 0x0000007a8d8d7221 */ /* 0x000fe60000010000 */
        /* <DEDUP_REMOVED lines=11> */
[----:B------:R-:W-:Y:S06]  /*111c0*/  @P0 BRA `(.L_x_799) ;  /* 0xffffffb800b00947 */ /* 0x000fec000383ffff */
.L_x_795:
        /* <DEDUP_REMOVED lines=169> */
.L_x_800:
        /* <DEDUP_REMOVED lines=10> */
.L_x_801:
[----:B------:R-:W1:Y:S01]  /*11d00*/  S2R R5, SR_CTAID.Z ;  /* 0x0000000000057919 */ /* 0x000e620000002700 */
[----:B------:R-:W1:Y:S01]  /*11d10*/  LDC R0, c[0x0][0x270] ;  /* 0x00009c00ff007b82 */ /* 0x000e620000000800 */
[----:B------:R-:W1:Y:S07]  /*11d20*/  S2R R2, SR_CTAID.Y ;  /* 0x0000000000027919 */ /* 0x000e6e0000002600 */
[----:B------:R-:W2:Y:S01]  /*11d30*/  LDC R178, c[0x0][0x2c4] ;  /* 0x0000b100ffb27b82 */ /* 0x000ea20000000800 */
[----:B-1----:R-:W-:-:S04]  /*11d40*/  IMAD R9, R2, R0, R5 ;  /* 0x0000000002097224 */ /* 0x002fc800078e0205 */
[----:B--2---:R-:W-:-:S07]  /*11d50*/  IMAD R178, R9, R178, RZ ;  /* 0x000000b209b27224 */ /* 0x004fce00078e02ff */
.L_x_802:
        /* <DEDUP_REMOVED lines=43> */
.L_x_804:
[----:B------:R-:W-:Y:S05]  /*12010*/  BSYNC B0 ;  /* 0x0000000000007941 */ /* 0x000fea0003800000 */
.L_x_803:
        /* <DEDUP_REMOVED lines=29> */
.L_x_806:
[----:B------:R-:W-:Y:S05]  /*121f0*/  BSYNC B0 ;  /* 0x0000000000007941 */ /* 0x000fea0003800000 */
.L_x_805:
        /* <DEDUP_REMOVED lines=23> */
.L_x_807:
        /* <DEDUP_REMOVED lines=9> */
.L_x_6237:


//--------------------- .text._ZN5flash24flash_fwd_splitkv_kernelI23Flash_fwd_kernel_traitsILi96ELi64ELi128ELi4ELb0ELb0EN7cutlass6half_tE19Flash_kernel_traitsILi96ELi64ELi128ELi4ES3_EELb1ELb0ELb0ELb0ELb0ELb0ELb0ELb1EEEvNS_16Flash_fwd_paramsE --------------------------
	.section	.text._ZN5flash24flash_fwd_splitkv_kernelI23Flash_fwd_kernel_traitsILi96ELi64ELi128ELi4ELb0ELb0EN7cutlass6half_tE19Flash_kernel_traitsILi96ELi64ELi128ELi4ES3_EELb1ELb0ELb0ELb0ELb0ELb0ELb0ELb1EEEvNS_16Flash_fwd_paramsE,"ax",@progbits
	.align	128
        .global         _ZN5flash24flash_fwd_splitkv_kernelI23Flash_fwd_kernel_traitsILi96ELi64ELi128ELi4ELb0ELb0EN7cutlass6half_tE19Flash_kernel_traitsILi96ELi64ELi128ELi4ES3_EELb1ELb0ELb0ELb0ELb0ELb0ELb0ELb1EEEvNS_16Flash_fwd_paramsE
        .type           _ZN5flash24flash_fwd_splitkv_kernelI23Flash_fwd_kernel_traitsILi96ELi64ELi128ELi4ELb0ELb0EN7cutlass6half_tE19Flash_kernel_traitsILi96ELi64ELi128ELi4ES3_EELb1ELb0ELb0ELb0ELb0ELb0ELb0ELb1EEEvNS_16Flash_fwd_paramsE,@function
        .size           _ZN5flash24flash_fwd_splitkv_kernelI23Flash_fwd_kernel_traitsILi96ELi64ELi128ELi4ELb0ELb0EN7cutlass6half_tE19Flash_kernel_traitsILi96ELi64ELi128ELi4ES3_EELb1ELb0ELb0ELb0ELb0ELb0ELb0ELb1EEEvNS_16Flash_fwd_paramsE,(.L_x_6238 - _ZN5flash24flash_fwd_splitkv_kernelI23Flash_fwd_kernel_traitsILi96ELi64ELi128ELi4ELb0ELb0EN7cutlass6half_tE19Flash_kernel_traitsILi96ELi64ELi128ELi4ES3_EELb1ELb0ELb0ELb0ELb0ELb0ELb0ELb1EEEvNS_16Flash_fwd_paramsE)
        .other          _ZN5flash24flash_fwd_splitkv_kernelI23Flash_fwd_kernel_traitsILi96ELi64ELi128ELi4ELb0ELb0EN7cutlass6half_tE19Flash_kernel_traitsILi96ELi64ELi128ELi4ES3_EELb1ELb0ELb0ELb0ELb0ELb0ELb0ELb1EEEvNS_16Flash_fwd_paramsE,@"STO_CUDA_ENTRY STV_DEFAULT"
_ZN5flash24flash_fwd_splitkv_kernelI23Flash_fwd_kernel_traitsILi96ELi64ELi128ELi4ELb0ELb0EN7cutlass6half_tE19Flash_kernel_traitsILi96ELi64ELi128ELi4ES3_EELb1ELb0ELb0ELb0ELb0ELb0ELb0ELb1EEEvNS_16Flash_fwd_paramsE:
.text._ZN5flash24flash_fwd_splitkv_kernelI23Flash_fwd_kernel_traitsILi96ELi64ELi128ELi4ELb0ELb0EN7cutlass6half_tE19Flash_kernel_traitsILi96ELi64ELi128ELi4ES3_EELb1ELb0ELb0ELb0ELb0ELb0ELb0ELb1EEEvNS_16Flash_fwd_paramsE:
[----:B------:R-:W-:Y:S08]  /*0000*/  LDC R1, c[0x0][0x28] ;  /* 0x00000a00ff017b82 */ /* 0x000ff00000000800 */
[----:B------:R-:W1:Y:S01]  /*0010*/  LDC.64 R2, c[0x0][0x2f0] ;  /* 0x0000bc00ff027b82 */ /* 0x000e620000000a00 */
[----:B------:R-:W2:Y:S01]  /*0020*/  S2R R13, SR_CTAID.Y ;  /* 0x00000000000d7919 */ /* 0x000ea20000002600 */
[----:B------:R-:W-:Y:S01]  /*0030*/  IMAD.MOV.U32 R155, RZ, RZ, -0x1 ;  /* 0xffffffffff9b7424 */ /* 0x000fe200078e00ff */
[----:B------:R-:W-:Y:S01]  /*0040*/  ULDC.64 UR6, c[0x0][0x208] ;  /* 0x0000820000067ab9 */ /* 0x000fe20000000a00 */
[----:B------:R-:W-:-:S04]  /*0050*/  ULDC.64 UR8, c[0x0][0x300] ;  /* 0x0000c00000087ab9 */ /* 0x000fc80000000a00 */
[----:B------:R-:W2:Y:S08]  /*0060*/  LDC.64 R4, c[0x0][0x2f0] ;  /* 0x0000bc00ff047b82 */ /* 0x000eb00000000a00 */
[----:B------:R-:W3:Y:S01]  /*0070*/  LDC.U8 R0, c[0x0][0x3c2] ;  /* 0x0000f080ff007b82 */ /* 0x000ee20000000000 */
[----:B-1----:R-:W-:-:S07]  /*0080*/  ISETP.NE.U32.AND P0, PT, R2, RZ, PT ;  /* 0x000000ff0200720c */ /* 0x002fce0003f05070 */
[----:B------:R-:W1:Y:S01]  /*0090*/  LDC.64 R172, c[0x0][0x300] ;  /* 0x0000c000ffac7b82 */ /* 0x000e620000000a00 */
[----:B------:R-:W-:-:S07]  /*00a0*/  ISETP.NE.AND.EX P0, PT, R3, RZ, PT, P0 ;  /* 0x000000ff0300720c */ /* 0x000fce0003f05300 */
[----:B------:R-:W4:Y:S01]  /*00b0*/  LDC.64 R2, c[0x0][0x2f8] ;  /* 0x0000be00ff027b82 */ /* 0x000f220000000a00 */
[----:B--2---:R-:W-:-:S05]  /*00c0*/  IMAD.WIDE R6, R13, 0x4, R4 ;  /* 0x000000040d067825 */ /* 0x004fca00078e0204 */
[----:B------:R-:W2:Y:S02]  /*00d0*/  @P0 LDG.E R155, desc[UR6][R6.64] ;  /* 0x00000006069b0981 */ /* 0x000ea4000c1e1900 */
[----:B------:R-:W1:Y:S02]  /*00e0*/  LDC.64 R4, c[0x0][0x2f8] ;  /* 0x0000be00ff047b82 */ /* 0x000e640000000a00 */
[----:B------:R1:W2:Y:S01]  /*00f0*/  @P0 LDG.E R154, desc[UR6][R6.64+0x4] ;  /* 0x00000406069a0981 */ /* 0x0002a2000c1e1900 */
[----:B---3--:R-:W-:Y:S02]  /*0100*/  ISETP.NE.AND P3, PT, R0, RZ, PT ;  /* 0x000000ff0000720c */ /* 0x008fe40003f65270 */
[----:B------:R-:W-:-:S04]  /*0110*/  ISETP.NE.U32.AND P1, PT, RZ, UR8, PT ;  /* 0x00000008ff007c0c */ /* 0x000fc8000bf25070 */
[----:B------:R-:W-:Y:S02]  /*0120*/  ISETP.NE.AND.EX P4, PT, RZ, UR9, PT, P1 ;  /* 0x00000009ff007c0c */ /* 0x000fe4000bf85310 */
[----:B----4-:R-:W-:-:S04]  /*0130*/  ISETP.EQ.U32.AND P2, PT, R2, RZ, PT ;  /* 0x000000ff0200720c */ /* 0x010fc80003f42070 */
[----:B------:R-:W-:Y:S01]  /*0140*/  ISETP.EQ.OR.EX P2, PT, R3, RZ, !P3, P2 ;  /* 0x000000ff0300720c */ /* 0x000fe20005f42720 */
[----:B------:R-:W-:Y:S02]  /*0150*/  IMAD.MOV.U32 R9, RZ, RZ, -0x1 ;  /* 0xffffffffff097424 */ /* 0x000fe400078e00ff */
[----:B------:R-:W-:Y:S02]  /*0160*/  IMAD.MOV.U32 R10, RZ, RZ, RZ ;  /* 0x000000ffff0a7224 */ /* 0x000fe400078e00ff */
[----:B-1----:R-:W-:-:S04]  /*0170*/  IMAD.WIDE R4, R13, 0x4, R4 ;  /* 0x000000040d047825 */ /* 0x002fc800078e0204 */
[----:B------:R-:W-:-:S04]  /*0180*/  IMAD.WIDE R172, R13, 0x4, R172 ;  /* 0x000000040dac7825 */ /* 0x000fc800078e02ac */
[----:B------:R1:W5:Y:S04]  /*0190*/  @!P2 LDG.E R9, desc[UR6][R4.64] ;  /* 0x000000060409a981 */ /* 0x000368000c1e1900 */
[----:B------:R1:W5:Y:S01]  /*01a0*/  @P4 LDG.E R10, desc[UR6][R172.64] ;  /* 0x00000006ac0a4981 */ /* 0x000362000c1e1900 */
[----:B------:R-:W3:Y:S01]  /*01b0*/  S2R R27, SR_CTAID.X ;  /* 0x00000000001b7919 */ /* 0x000ee20000002500 */
[----:B------:R-:W4:Y:S01]  /*01c0*/  S2R R148, SR_CTAID.Z ;  /* 0x0000000000947919 */ /* 0x000f220000002700 */
[--C-:B------:R-:W-:Y:S01]  /*01d0*/  SHF.R.S32.HI R7, RZ, 0x1f, R13.reuse ;  /* 0x0000001fff077819 */ /* 0x100fe2000001140d */
[----:B------:R-:W-:Y:S02]  /*01e0*/  IMAD.MOV.U32 R11, RZ, RZ, R13 ;  /* 0x000000ffff0b7224 */ /* 0x000fe400078e000d */
[----:B--2---:R-:W-:-:S06]  /*01f0*/  @P0 IMAD.IADD R154, R154, 0x1, -R155 ;  /* 0x000000019a9a0824 */ /* 0x004fcc00078e0a9b */
[----:B------:R-:W2:Y:S01]  /*0200*/  @!P0 LDC R154, c[0x0][0x2c4] ;  /* 0x0000b100ff9a8b82 */ /* 0x000ea20000000800 */
[----:B------:R-:W-:-:S04]  /*0210*/  ISETP.NE.U32.AND P0, PT, R2, RZ, PT ;  /* 0x000000ff0200720c */ /* 0x000fc80003f05070 */
[----:B------:R-:W-:-:S13]  /*0220*/  ISETP.NE.AND.EX P0, PT, R3, RZ, PT, P0 ;  /* 0x000000ff0300720c */ /* 0x000fda0003f05300 */
[----:B-1-34-:R-:W-:Y:S05]  /*0230*/  @!P0 BRA `(.L_x_808) ;  /* 0x0000000000108947 */ /* 0x01afea0003800000 */
[----:B------:R-:W3:Y:S02]  /*0240*/  @P3 LDG.E R0, desc[UR6][R4.64+0x4] ;  /* 0x0000040604003981 */ /* 0x000ee4000c1e1900 */
[----:B---3-5:R-:W-:-:S06]  /*0250*/  @P3 IADD3 R61, R0, -R9, RZ ;  /* 0x80000009003d3210 */ /* 0x028fcc0007ffe0ff */
[----:B------:R3:W5:Y:S01]  /*0260*/  @!P3 LDG.E R61, desc[UR6][R4.64] ;  /* 0x00000006043db981 */ /* 0x000762000c1e1900 */
[----:B------:R-:W-:Y:S05]  /*0270*/  BRA `(.L_x_809) ;  /* 0x0000000000047947 */ /* 0x000fea0003800000 */
.L_x_808:
[----:B------:R-:W1:Y:S02]  /*0280*/  LDC R61, c[0x0][0x2c8] ;  /* 0x0000b200ff3d7b82 */ /* 0x000e640000000800 */
.L_x_809:
[----:B------:R-:W4:Y:S02]  /*0290*/  LDC.64 R2, c[0x0][0x308] ;  /* 0x0000c200ff027b82 */ /* 0x000f240000000a00 */
[----:B----4-:R-:W-:-:S04]  /*02a0*/  ISETP.NE.U32.AND P0, PT, R2, RZ, PT ;  /* 0x000000ff0200720c */ /* 0x010fc80003f05070 */
[----:B------:R-:W-:-:S13]  /*02b0*/  ISETP.NE.AND.EX P0, PT, R3, RZ, PT, P0 ;  /* 0x000000ff0300720c */ /* 0x000fda0003f05300 */
[----:B------:R-:W4:Y:S01]  /*02c0*/  @P0 LDC.64 R2, c[0x0][0x308] ;  /* 0x0000c200ff020b82 */ /* 0x000f220000000a00 */
[----:B------:R-:W-:-:S07]  /*02d0*/  IMAD.SHL.U32 R147, R27, 0x40, RZ ;  /* 0x000000401b937824 */ /* 0x000fce00078e00ff */
[----:B---3--:R-:W3:Y:S01]  /*02e0*/  @!P0 LDC R4, c[0x0][0x2cc] ;  /* 0x0000b300ff048b82 */ /* 0x008ee20000000800 */
[----:B----4-:R-:W-:-:S07]  /*02f0*/  @P0 IMAD.WIDE R14, R13, 0x4, R2 ;  /* 0x000000040d0e0825 */ /* 0x010fce00078e0202 */
[----:B------:R-:W4:Y:S01]  /*0300*/  @!P0 LDC.64 R2, c[0x0][0x318] ;  /* 0x0000c600ff028b82 */ /* 0x000f220000000a00 */
[----:B------:R1:W5:Y:S01]  /*0310*/  @P0 LDG.E R53, desc[UR6][R14.64] ;  /* 0x000000060e350981 */ /* 0x000362000c1e1900 */
[----:B--2---:R-:W-:-:S13]  /*0320*/  ISETP.GT.AND P1, PT, R154, R147, PT ;  /* 0x000000939a00720c */ /* 0x004fda0003f24270 */
[----:B---3--:R-:W-:Y:S05]  /*0330*/  @!P1 EXIT ;  /* 0x000000000000994d */ /* 0x008fea0003800000 */
[----:B------:R-:W2:Y:S01]  /*0340*/  LDC R0, c[0x0][0x398] ;  /* 0x0000e600ff007b82 */ /* 0x000ea20000000800 */
[----:B----4-:R-:W-:Y:S01]  /*0350*/  @!P0 ISETP.NE.U32.AND P1, PT, R2, RZ, PT ;  /* 0x000000ff0200820c */ /* 0x010fe20003f25070 */
[--C-:B-1---5:R-:W-:Y:S01]  /*0360*/  IMAD.IADD R61, R61, 0x1, -R10.reuse ;  /* 0x000000013d3d7824 */ /* 0x122fe200078e0a0a */
[----:B------:R-:W-:Y:S01]  /*0370*/  ULDC UR5, c[0x0][0x2c8] ;  /* 0x0000b20000057ab9 */ /* 0x000fe20000000800 */
[----:B------:R-:W-:Y:S01]  /*0380*/  @P0 IMAD.IADD R53, R53, 0x1, -R10 ;  /* 0x0000000135350824 */ /* 0x000fe200078e0a0a */
[----:B------:R-:W-:Y:S01]  /*0390*/  @!P0 ISETP.NE.AND.EX P1, PT, R3, RZ, PT, P1 ;  /* 0x000000ff0300820c */ /* 0x000fe20003f25310 */
[----:B------:R-:W-:Y:S01]  /*03a0*/  UIADD3 UR5, UR5, 0x7f, URZ ;  /* 0x0000007f05057890 */ /* 0x000fe2000fffe03f */
[----:B------:R-:W-:Y:S01]  /*03b0*/  IADD3 R3, -R154, 0xbf, R147 ;  /* 0x000000bf9a037810 */ /* 0x000fe20007ffe193 */
[----:B------:R-:W1:Y:S01]  /*03c0*/  S2R R54, SR_TID.X ;  /* 0x0000000000367919 */ /* 0x000e620000002100 */
[----:B------:R-:W-:Y:S01]  /*03d0*/  @!P0 SEL R4, R4, RZ, P1 ;  /* 0x000000ff04048207 */ /* 0x000fe20000800000 */
[----:B------:R-:W-:-:S04]  /*03e0*/  USHF.R.S32.HI UR4, URZ, 0x1f, UR5 ;  /* 0x0000001f3f047899 */ /* 0x000fc80008011405 */
[----:B------:R-:W-:Y:S01]  /*03f0*/  @!P0 IMAD.IADD R53, R61, 0x1, R4 ;  /* 0x000000013d358824 */ /* 0x000fe200078e0204 */
[----:B------:R-:W-:-:S03]  /*0400*/  ULEA.HI UR4, UR4, UR5, URZ, 0x7 ;  /* 0x0000000504047291 */ /* 0x000fc6000f8f383f */
        /* <DEDUP_REMOVED lines=11> */
[----:B-1----:R-:W-:Y:S05]  /*04c0*/  @P0 BRA `(.L_x_810) ;  /* 0x00000004007c0947 */ /* 0x002fea0003800000 */
        /* <DEDUP_REMOVED lines=9> */
[----:B------:R-:W2:Y:S02]  /*0560*/  @!P0 LDC.64 R2, c[0x0][0x290] ;  /* 0x0000a400ff028b82 */ /* 0x000ea40000000a00 */
[----:B------:R-:W-:-:S05]  /*0570*/  IMAD.IADD R54, R54, 0x1, -R15 ;  /* 0x0000000136367824 */ /* 0x000fca00078e0a0f */
[C---:B------:R-:W-:Y:S02]  /*0580*/  SHF.L.U32 R6, R54.reuse, 0x3, RZ ;  /* 0x0000000336067819 */ /* 0x040fe400000006ff */
[----:B------:R-:W-:Y:S01]  /*0590*/  ISETP.NE.AND P6, PT, R54, RZ, PT ;  /* 0x000000ff3600720c */ /* 0x000fe20003fc5270 */
[----:B-1----:R-:W-:-:S04]  /*05a0*/  @P0 IMAD.WIDE.U32 R10, R155, R4, RZ ;  /* 0x000000049b0a0225 */ /* 0x002fc800078e00ff */
[----:B------:R-:W-:Y:S02]  /*05b0*/  @P0 IMAD R155, R155, R5, R11 ;  /* 0x000000059b9b0224 */ /* 0x000fe400078e020b */
[----:B------:R-:W-:Y:S02]  /*05c0*/  @P0 IMAD.MOV.U32 R8, RZ, RZ, R10 ;  /* 0x000000ffff080224 */ /* 0x000fe400078e000a */
[-C--:B--2---:R-:W-:Y:S01]  /*05d0*/  @!P0 IMAD R0, R7, R2.reuse, RZ ;  /* 0x0000000207008224 */ /* 0x084fe200078e02ff */
[----:B------:R-:W-:Y:S01]  /*05e0*/  SHF.R.S32.HI R7, RZ, 0x1f, R147 ;  /* 0x0000001fff077819 */ /* 0x000fe20000011493 */
[----:B------:R-:W-:-:S04]  /*05f0*/  @!P0 IMAD.WIDE.U32 R10, R13, R2, RZ ;  /* 0x000000020d0a8225 */ /* 0x000fc800078e00ff */
[----:B------:R-:W-:Y:S01]  /*0600*/  IMAD R2, R7, R4, RZ ;  /* 0x0000000407027224 */ /* 0x000fe200078e02ff */
[----:B------:R-:W-:Y:S01]  /*0610*/  SHF.R.S32.HI R7, RZ, 0x1f, R6 ;  /* 0x0000001fff077819 */ /* 0x000fe20000011406 */
[C---:B------:R-:W-:Y:S01]  /*0620*/  @!P0 IMAD R3, R13.reuse, R3, R0 ;  /* 0x000000030d038224 */ /* 0x040fe200078e0200 */
[----:B------:R-:W-:Y:S01]  /*0630*/  @!P0 MOV R8, R10 ;  /* 0x0000000a00088202 */ /* 0x000fe20000000f00 */
[----:B------:R-:W-:Y:S01]  /*0640*/  IMAD R0, R13, UR4, R148 ;  /* 0x000000040d007c24 */ /* 0x000fe2000f8e0294 */
[----:B------:R-:W-:Y:S01]  /*0650*/  ULDC UR4, c[0x0][0x2c4] ;  /* 0x0000b10000047ab9 */ /* 0x000fe20000000800 */
[----:B------:R-:W-:Y:S01]  /*0660*/  IMAD.WIDE.U32 R12, R147, R4, R6 ;  /* 0x00000004930c7225 */ /* 0x000fe200078e0006 */
[----:B------:R-:W-:-:S03]  /*0670*/  SHF.R.S32.HI R10, RZ, 0x1f, R148 ;  /* 0x0000001fff0a7819 */ /* 0x000fc60000011494 */
[----:B------:R-:W-:Y:S02]  /*0680*/  IMAD R2, R147, R5, R2 ;  /* 0x0000000593027224 */ /* 0x000fe400078e0202 */
[----:B------:R-:W-:Y:S01]  /*0690*/  @!P0 IMAD.IADD R155, R11, 0x1, R3 ;  /* 0x000000010b9b8824 */ /* 0x000fe200078e0203 */
[----:B------:R-:W-:Y:S01]  /*06a0*/  IADD3 R12, P0, R8, R12, RZ ;  /* 0x0000000c080c7210 */ /* 0x000fe20007f1e0ff */
[----:B------:R-:W-:Y:S01]  /*06b0*/  IMAD R0, R0, UR4, R147 ;  /* 0x0000000400007c24 */ /* 0x000fe2000f8e0293 */
[----:B------:R-:W-:Y:S01]  /*06c0*/  ULDC.64 UR4, c[0x0][0x2a0] ;  /* 0x0000a80000047ab9 */ /* 0x000fe20000000a00 */
[----:B------:R-:W-:Y:S01]  /*06d0*/  IADD3 R3, R9, 0x20, RZ ;  /* 0x0000002009037810 */ /* 0x000fe20007ffe0ff */
[----:B------:R-:W-:Y:S01]  /*06e0*/  IMAD R15, R10, UR4, RZ ;  /* 0x000000040a0f7c24 */ /* 0x000fe2000f8e02ff */
[----:B------:R-:W-:Y:S02]  /*06f0*/  IADD3.X R13, R155, R13, R2, P0, !PT ;  /* 0x0000000d9b0d7210 */ /* 0x000fe400007fe402 */
[-C--:B------:R-:W-:Y:S01]  /*0700*/  ISETP.GE.AND P0, PT, R9, R154.reuse, PT ;  /* 0x0000009a0900720c */ /* 0x080fe20003f06270 */
[----:B------:R-:W-:Y:S01]  /*0710*/  IMAD R15, R148, UR5, R15 ;  /* 0x00000005940f7c24 */ /* 0x000fe2000f8e020f */
[----:B------:R-:W-:Y:S01]  /*0720*/  IADD3 R2, P1, R0, R9, RZ ;  /* 0x0000000900027210 */ /* 0x000fe20007f3e0ff */
[----:B------:R-:W-:Y:S01]  /*0730*/  IMAD.WIDE.U32 R148, R148, UR4, R12 ;  /* 0x0000000494947c25 */ /* 0x000fe2000f8e000c */
[----:B------:R-:W-:-:S02]  /*0740*/  ISETP.GE.AND P5, PT, R3, R154, PT ;  /* 0x0000009a0300720c */ /* 0x000fc40003fa6270 */
[----:B------:R-:W-:Y:S01]  /*0750*/  P2R R13, PR, RZ, 0x2 ;  /* 0x00000002ff0d7803 */ /* 0x000fe20000000000 */
[C---:B------:R-:W-:Y:S01]  /*0760*/  VIADD R12, R6.reuse, 0x20 ;  /* 0x00000020060c7836 */ /* 0x040fe20000000000 */
[----:B------:R-:W-:Y:S01]  /*0770*/  SHF.R.S32.HI R11, RZ, 0x1f, R9 ;  /* 0x0000001fff0b7819 */ /* 0x000fe20000011409 */
[----:B------:R-:W-:Y:S01]  /*0780*/  IMAD.IADD R15, R149, 0x1, R15 ;  /* 0x00000001950f7824 */ /* 0x000fe200078e020f */
[----:B------:R-:W-:-:S03]  /*0790*/  IADD3 R10, R6, 0x40, RZ ;  /* 0x00000040060a7810 */ /* 0x000fc60007ffe0ff */
[----:B------:R-:W-:Y:S05]  /*07a0*/  @P0 BRA `(.L_x_812) ;  /* 0x00000000003c0947 */ /* 0x000fea0003800000 */
[-C--:B------:R-:W-:Y:S01]  /*07b0*/  IMAD R8, R11, R4.reuse, RZ ;  /* 0x000000040b087224 */ /* 0x080fe200078e02ff */
[----:B------:R-:W-:Y:S01]  /*07c0*/  ULDC UR8, c[0x0][0x2d0] ;  /* 0x0000b40000087ab9 */ /* 0x000fe20000000800 */
[----:B------:R-:W-:Y:S01]  /*07d0*/  IMAD.MOV.U32 R14, RZ, RZ, R148 ;  /* 0x000000ffff0e7224 */ /* 0x000fe200078e0094 */
[----:B------:R-:W-:Y:S01]  /*07e0*/  ISETP.GE.AND P3, PT, R6, UR8, PT ;  /* 0x0000000806007c0c */ /* 0x000fe2000bf66270 */
[C---:B------:R-:W-:Y:S01]  /*07f0*/  IMAD R8, R9.reuse, R5, R8 ;  /* 0x0000000509087224 */ /* 0x040fe200078e0208 */
        /* <DEDUP_REMOVED lines=10> */
.L_x_812:
[----:B------:R-:W-:Y:S05]  /*08a0*/  BSYNC B0 ;  /* 0x0000000000007941 */ /* 0x000fea0003800000 */
.L_x_811:
        /* <DEDUP_REMOVED lines=20> */
.L_x_814:
[----:B------:R-:W-:Y:S05]  /*09f0*/  BSYNC B0 ;  /* 0x0000000000007941 */ /* 0x000fea0003800000 */
.L_x_813:
[----:B------:R-:W-:Y:S01]  /*0a00*/  ISETP.NE.AND P0, PT, R13, RZ, PT ;  /* 0x000000ff0d00720c */ /* 0x000fe20003f05270 */
[----:B------:R-:W-:Y:S01]  /*0a10*/  ULDC.64 UR4, c[0x0][0x2b0] ;  /* 0x0000ac0000047ab9 */ /* 0x000fe20000000a00 */
[----:B------:R-:W-:Y:S01]  /*0a20*/  ISETP.GE.OR P1, PT, R3, R154, P6 ;  /* 0x0000009a0300720c */ /* 0x000fe20003726670 */
[----:B------:R-:W-:Y:S01]  /*0a30*/  @!P4 IMAD.MOV.U32 R3, RZ, RZ, 0x7f800000 ;  /* 0x7f800000ff03c424 */ /* 0x000fe200078e00ff */
[----:B------:R-:W-:Y:S02]  /*0a40*/  LEA.HI.X.SX32 R11, R0, R11, 0x1, P0 ;  /* 0x0000000b000b7211 */ /* 0x000fe400000f0eff */
[----:B--2---:R-:W-:-:S04]  /*0a50*/  LEA R4, P0, R2, UR4, 0x2 ;  /* 0x0000000402047c11 */ /* 0x004fc8000f8010ff */
[----:B------:R-:W-:-:S05]  /*0a60*/  LEA.HI.X R5, R2, UR5, R11, 0x2, P0 ;  /* 0x0000000502057c11 */ /* 0x000fca00080f140b */
[----:B------:R2:W-:Y:S01]  /*0a70*/  @!P4 STG.E desc[UR6][R4.64], R3 ;  /* 0x000000030400c986 */ /* 0x0005e2000c101906 */
[----:B------:R-:W-:Y:S05]  /*0a80*/  @P1 EXIT ;  /* 0x000000000000194d */ /* 0x000fea0003800000 */
[----:B--2---:R-:W-:-:S05]  /*0a90*/  MOV R3, 0x7f800000 ;  /* 0x7f80000000037802 */ /* 0x004fca0000000f00 */
[----:B------:R-:W-:Y:S01]  /*0aa0*/  STG.E desc[UR6][R4.64+0x80], R3 ;  /* 0x0000800304007986 */ /* 0x000fe2000c101906 */
[----:B------:R-:W-:Y:S05]  /*0ab0*/  EXIT ;  /* 0x000000000000794d */ /* 0x000fea0003800000 */
.L_x_810:
[----:B------:R-:W1:Y:S02]  /*0ac0*/  LDC.64 R2, c[0x0][0x368] ;  /* 0x0000da00ff027b82 */ /* 0x000e640000000a00 */
[----:B-1----:R-:W-:-:S04]  /*0ad0*/  ISETP.NE.U32.AND P0, PT, R2, RZ, PT ;  /* 0x000000ff0200720c */ /* 0x002fc80003f05070 */
[----:B------:R-:W-:-:S13]  /*0ae0*/  ISETP.NE.AND.EX P0, PT, R3, RZ, PT, P0 ;  /* 0x000000ff0300720c */ /* 0x000fda0003f05300 */
[----:B------:R-:W1:Y:S02]  /*0af0*/  @P0 LDC.64 R2, c[0x0][0x368] ;  /* 0x0000da00ff020b82 */ /* 0x000e640000000a00 */
[----:B-1----:R-:W-:-:S06]  /*0b00*/  @P0 IMAD.WIDE R4, R13, 0x4, R2 ;  /* 0x000000040d040825 */ /* 0x002fcc00078e0202 */
[----:B------:R-:W1:Y:S01]  /*0b10*/  LDC.64 R2, c[0x0][0x370] ;  /* 0x0000dc00ff027b82 */ /* 0x000e620000000a00 */
[----:B------:R2:W5:Y:S01]  /*0b20*/  @P0 LDG.E R13, desc[UR6][R4.64] ;  /* 0x00000006040d0981 */ /* 0x000562000c1e1900 */
[----:B------:R-:W-:Y:S02]  /*0b30*/  PLOP3.LUT P1, PT, PT, PT, PT, 0x8, 0x0 ;  /* 0x000000000000781c */ /* 0x000fe40003f2e170 */
[----:B------:R-:W-:Y:S02]  /*0b40*/  CS2R R158, SRZ ;  /* 0x00000000009e7805 */ /* 0x000fe4000001ff00 */
[----:B------:R-:W-:-:S04]  /*0b50*/  P2R R157, PR, RZ, 0x2 ;  /* 0x00000002ff9d7803 */ /* 0x000fc80000000000 */
[----:B------:R-:W-:Y:S02]  /*0b60*/  ISETP.NE.AND P2, PT, R157, RZ, PT ;  /* 0x000000ff9d00720c */ /* 0x000fe40003f45270 */
[----:B-1----:R-:W-:-:S04]  /*0b70*/  ISETP.NE.U32.AND P0, PT, R2, RZ, PT ;  /* 0x000000ff0200720c */ /* 0x002fc80003f05070 */
[----:B------:R-:W-:-:S13]  /*0b80*/  ISETP.NE.AND.EX P0, PT, R3, RZ, PT, P0 ;  /* 0x000000ff0300720c */ /* 0x000fda0003f05300 */
[----:B--2---:R-:W-:Y:S05]  /*0b90*/  @!P0 BRA `(.L_x_815) ;  /* 0x00000000002c8947 */ /* 0x004fea0003800000 */
[----:B------:R-:W1:Y:S02]  /*0ba0*/  LDC.64 R4, c[0x0][0x378] ;  /* 0x0000de00ff047b82 */ /* 0x000e640000000a00 */
        /* <DEDUP_REMOVED lines=8> */
[----:B------:R-:W-:-:S04]  /*0c30*/  ISETP.NE.AND.EX P2, PT, R159, RZ, PT, P0 ;  /* 0x000000ff9f00720c */ /* 0x000fc80003f45300 */
[----:B------:R-:W-:-:S09]  /*0c40*/  P2R R157, PR, RZ, 0x4 ;  /* 0x00000004ff9d7803 */ /* 0x000fd20000000000 */
.L_x_815:
[----:B------:R-:W-:Y:S05]  /*0c50*/  @!P2 BRA `(.L_x_816) ;  /* 0x000000040048a947 */ /* 0x000fea0003800000 */
[----:B------:R-:W1:Y:S01]  /*0c60*/  LDC R15, c[0x0][0x380] ;  /* 0x0000e000ff0f7b82 */ /* 0x000e620000000800 */
[----:B------:R-:W-:Y:S01]  /*0c70*/  LEA R0, R52, 0xffffff80, 0x7 ;  /* 0xffffff8034007811 */ /* 0x000fe200078e38ff */
[----:B------:R-:W-:-:S06]  /*0c80*/  ULDC.64 UR4, c[0x0][0x260] ;  /* 0x0000980000047ab9 */ /* 0x000fcc0000000a00 */
[----:B-----5:R-:W2:Y:S08]  /*0c90*/  LDC R13, c[0x0][0x278] ;  /* 0x00009e00ff0d7b82 */ /* 0x020eb00000000800 */
        /* <DEDUP_REMOVED lines=8> */
[----:B------:R-:W-:Y:S01]  /*0d20*/  IMAD R2, R3, R4, RZ ;  /* 0x0000000403027224 */ /* 0x000fe200078e02ff */
[----:B------:R-:W-:-:S03]  /*0d30*/  IABS R3, R0 ;  /* 0x0000000000037213 */ /* 0x000fc60000000000 */
[----:B------:R-:W-:-:S06]  /*0d40*/  IMAD.HI.U32 R2, R9, R2, R8 ;  /* 0x0000000209027227 */ /* 0x000fcc00078e0008 */
[----:B------:R-:W-:-:S04]  /*0d50*/  IMAD.HI.U32 R21, R2, R3, RZ ;  /* 0x0000000302157227 */ /* 0x000fc800078e00ff */
[----:B------:R-:W-:-:S04]  /*0d60*/  IMAD.MOV R2, RZ, RZ, -R21 ;  /* 0x000000ffff027224 */ /* 0x000fc800078e0a15 */
        /* <DEDUP_REMOVED lines=8> */
[----:B------:R-:W-:-:S05]  /*0df0*/  @P2 IADD3 R21, R21, 0x1, RZ ;  /* 0x0000000115152810 */ /* 0x000fca0007ffe0ff */
[----:B------:R-:W-:Y:S01]  /*0e00*/  @!P1 IMAD.MOV R21, RZ, RZ, -R21 ;  /* 0x000000ffff159224 */ /* 0x000fe200078e0a15 */
[----:B------:R-:W-:-:S05]  /*0e10*/  @!P0 LOP3.LUT R21, RZ, R15, RZ, 0x33, !PT ;  /* 0x0000000fff158212 */ /* 0x000fca00078e33ff */
[----:B------:R-:W-:-:S05]  /*0e20*/  IMAD.WIDE R16, R21, 0x4, R158 ;  /* 0x0000000415107825 */ /* 0x000fca00078e029e */
[----:B------:R-:W4:Y:S01]  /*0e30*/  LDG.E R6, desc[UR6][R16.64] ;  /* 0x0000000610067981 */ /* 0x000f22000c1e1900 */
[----:B--2---:R-:W-:Y:S01]  /*0e40*/  IABS R2, R13 ;  /* 0x0000000d00027213 */ /* 0x004fe20000000000 */
[----:B------:R-:W-:-:S03]  /*0e50*/  IMAD.MOV R21, RZ, RZ, -R21 ;  /* 0x000000ffff157224 */ /* 0x000fc600078e0a15 */
[----:B------:R-:W1:Y:S01]  /*0e60*/  I2F.RP R5, R2 ;  /* 0x0000000200057306 */ /* 0x000e620000209400 */
[----:B------:R-:W-:-:S05]  /*0e70*/  IMAD R21, R15, R21, R0 ;  /* 0x000000150f157224 */ /* 0x000fca00078e0200 */
[----:B------:R-:W-:Y:S02]  /*0e80*/  SHF.R.S32.HI R19, RZ, 0x1f, R21 ;  /* 0x0000001fff137819 */ /* 0x000fe40000011415 */
[----:B-1----:R-:W1:Y:S02]  /*0e90*/  MUFU.RCP R8, R5 ;  /* 0x0000000500087308 */ /* 0x002e640000001000 */
[----:B-1----:R-:W-:-:S06]  /*0ea0*/  IADD3 R8, R8, 0xffffffe, RZ ;  /* 0x0ffffffe08087810 */ /* 0x002fcc0007ffe0ff */
[----:B------:R-:W1:Y:S02]  /*0eb0*/  F2I.FTZ.U32.TRUNC.NTZ R9, R8 ;  /* 0x0000000800097305 */ /* 0x000e64000021f000 */
[----:B-1----:R-:W-:Y:S01]  /*0ec0*/  IMAD.MOV R3, RZ, RZ, -R9 ;  /* 0x000000ffff037224 */ /* 0x002fe200078e0a09 */
[----:B------:R-:W-:-:S03]  /*0ed0*/  MOV R8, RZ ;  /* 0x000000ff00087202 */ /* 0x000fc60000000f00 */
[----:B------:R-:W-:Y:S01]  /*0ee0*/  IMAD R4, R3, R2, RZ ;  /* 0x0000000203047224 */ /* 0x000fe200078e02ff */
[----:B------:R-:W-:-:S03]  /*0ef0*/  IABS R3, R148 ;  /* 0x0000009400037213 */ /* 0x000fc60000000000 */
[----:B------:R-:W-:-:S04]  /*0f00*/  IMAD.HI.U32 R9, R9, R4, R8 ;  /* 0x0000000409097227 */ /* 0x000fc800078e0008 */
[----:B------:R-:W-:-:S04]  /*0f10*/  IMAD.MOV.U32 R4, RZ, RZ, R3 ;  /* 0x000000ffff047224 */ /* 0x000fc800078e0003 */
[----:B------:R-:W-:-:S05]  /*0f20*/  IMAD.HI.U32 R10, R9, R4, RZ ;  /* 0x00000004090a7227 */ /* 0x000fca00078e00ff */
[----:B------:R-:W-:-:S05]  /*0f30*/  IADD3 R3, -R10, RZ, RZ ;  /* 0x000000ff0a037210 */ /* 0x000fca0007ffe1ff */
[C---:B------:R-:W-:Y:S02]  /*0f40*/  IMAD R3, R2.reuse, R3, R4 ;  /* 0x0000000302037224 */ /* 0x040fe400078e0204 */
[----:B------:R-:W1:Y:S03]  /*0f50*/  LDC.64 R4, c[0x0][0x230] ;  /* 0x00008c00ff047b82 */ /* 0x000e660000000a00 */
[----:B------:R-:W-:-:S13]  /*0f60*/  ISETP.GT.U32.AND P0, PT, R2, R3, PT ;  /* 0x000000030200720c */ /* 0x000fda0003f04070 */
[----:B------:R-:W-:Y:S01]  /*0f70*/  @!P0 IMAD.IADD R3, R3, 0x1, -R2 ;  /* 0x0000000103038824 */ /* 0x000fe200078e0a02 */
[----:B------:R-:W-:Y:S02]  /*0f80*/  @!P0 IADD3 R10, R10, 0x1, RZ ;  /* 0x000000010a0a8810 */ /* 0x000fe40007ffe0ff */
[----:B------:R-:W-:Y:S02]  /*0f90*/  ISETP.NE.AND P0, PT, R13, RZ, PT ;  /* 0x000000ff0d00720c */ /* 0x000fe40003f05270 */
[----:B------:R-:W-:Y:S02]  /*0fa0*/  ISETP.GE.U32.AND P2, PT, R3, R2, PT ;  /* 0x000000020300720c */ /* 0x000fe40003f46070 */
[----:B------:R-:W-:-:S04]  /*0fb0*/  LOP3.LUT R2, R148, R13, RZ, 0x3c, !PT ;  /* 0x0000000d94027212 */ /* 0x000fc800078e3cff */
[----:B------:R-:W-:Y:S02]  /*0fc0*/  ISETP.GE.AND P1, PT, R2, RZ, PT ;  /* 0x000000ff0200720c */ /* 0x000fe40003f26270 */
[----:B------:R-:W2:Y:S05]  /*0fd0*/  LDC.64 R2, c[0x0][0x238] ;  /* 0x00008e00ff027b82 */ /* 0x000eaa0000000a00 */
[----:B------:R-:W-:Y:S02]  /*0fe0*/  @P2 IADD3 R10, R10, 0x1, RZ ;  /* 0x000000010a0a2810 */ /* 0x000fe40007ffe0ff */
[----:B----4-:R-:W-:Y:S01]  /*0ff0*/  SHF.R.S32.HI R9, RZ, 0x1f, R6 ;  /* 0x0000001fff097819 */ /* 0x010fe20000011406 */
[----:B-1----:R-:W-:-:S04]  /*1000*/  IMAD.WIDE.U32 R14, R6, R4, RZ ;  /* 0x00000004060e7225 */ /* 0x002fc800078e00ff */
[----:B------:R-:W-:Y:S02]  /*1010*/  IMAD R8, R9, R4, RZ ;  /* 0x0000000409087224 */ /* 0x000fe400078e02ff */
[----:B------:R-:W-:Y:S02]  /*1020*/  IMAD.MOV.U32 R4, RZ, RZ, R10 ;  /* 0x000000ffff047224 */ /* 0x000fe400078e000a */
[----:B------:R-:W-:Y:S02]  /*1030*/  IMAD R5, R6, R5, R8 ;  /* 0x0000000506057224 */ /* 0x000fe400078e0208 */
[----:B---3--:R-:W-:Y:S01]  /*1040*/  IMAD R8, R19, R168, RZ ;  /* 0x000000a813087224 */ /* 0x008fe200078e02ff */
[----:B------:R-:W-:Y:S01]  /*1050*/  @!P1 IADD3 R4, -R4, RZ, RZ ;  /* 0x000000ff04049210 */ /* 0x000fe20007ffe1ff */
[----:B------:R-:W-:Y:S01]  /*1060*/  IMAD.IADD R15, R15, 0x1, R5 ;  /* 0x000000010f0f7824 */ /* 0x000fe200078e0205 */
[----:B------:R-:W-:Y:S01]  /*1070*/  @!P0 LOP3.LUT R4, RZ, R13, RZ, 0x33, !PT ;  /* 0x0000000dff048212 */ /* 0x000fe200078e33ff */
[----:B------:R-:W-:-:S02]  /*1080*/  IMAD R8, R21, R169, R8 ;  /* 0x000000a915087224 */ /* 0x000fc400078e0208 */
[----:B------:R-:W-:Y:S01]  /*1090*/  IMAD.WIDE.U32 R12, R21, R168, R14 ;  /* 0x000000a8150c7225 */ /* 0x000fe200078e000e */
[----:B------:R-:W-:-:S03]  /*10a0*/  SHF.R.S32.HI R5, RZ, 0x1f, R4 ;  /* 0x0000001fff057819 */ /* 0x000fc60000011404 */
[----:B--2---:R-:W-:Y:S01]  /*10b0*/  IMAD R9, R9, R2, RZ ;  /* 0x0000000209097224 */ /* 0x004fe200078e02ff */
[----:B------:R-:W-:Y:S01]  /*10c0*/  IADD3 R15, R13, R8, RZ ;  /* 0x000000080d0f7210 */ /* 0x000fe20007ffe0ff */
[----:B------:R-:W-:Y:S02]  /*10d0*/  IMAD R13, R5, UR4, RZ ;  /* 0x00000004050d7c24 */ /* 0x000fe4000f8e02ff */
[----:B------:R-:W-:Y:S02]  /*10e0*/  IMAD.MOV.U32 R14, RZ, RZ, R12 ;  /* 0x000000ffff0e7224 */ /* 0x000fe400078e000c */
[C---:B------:R-:W-:Y:S02]  /*10f0*/  IMAD R3, R6.reuse, R3, R9 ;  /* 0x0000000306037224 */ /* 0x040fe400078e0209 */
[----:B------:R-:W-:-:S04]  /*1100*/  IMAD.WIDE.U32 R8, R6, R2, RZ ;  /* 0x0000000206087225 */ /* 0x000fc800078e00ff */
[C---:B------:R-:W-:Y:S01]  /*1110*/  IMAD R13, R4.reuse, UR5, R13 ;  /* 0x00000005040d7c24 */ /* 0x040fe2000f8e020d */
[----:B------:R-:W-:Y:S01]  /*1120*/  MOV R12, R8 ;  /* 0x00000008000c7202 */ /* 0x000fe20000000f00 */
[----:B------:R-:W-:-:S04]  /*1130*/  IMAD.WIDE.U32 R14, R4, UR4, R14 ;  /* 0x00000004040e7c25 */ /* 0x000fc8000f8e000e */
[----:B------:R-:W-:Y:S01]  /*1140*/  IMAD.IADD R23, R9, 0x1, R3 ;  /* 0x0000000109177824 */ /* 0x000fe200078e0203 */
[----:B------:R-:W-:Y:S02]  /*1150*/  IADD3 R15, R15, R13, RZ ;  /* 0x0000000d0f0f7210 */ /* 0x000fe40007ffe0ff */
[----:B------:R-:W-:Y:S01]  /*1160*/  MOV R6, R14 ;  /* 0x0000000e00067202 */ /* 0x000fe20000000f00 */
[----:B------:R-:W-:Y:S06]  /*1170*/  BRA `(.L_x_817) ;  /* 0x0000000400447947 */ /* 0x000fec0003800000 */
.L_x_816:
[----:B------:R-:W1:Y:S01]  /*1180*/  LDC R15, c[0x0][0x278] ;  /* 0x00009e00ff0f7b82 */ /* 0x000e620000000800 */
[----:B------:R-:W-:-:S13]  /*1190*/  ISETP.NE.AND P0, PT, R9, -0x1, PT ;  /* 0xffffffff0900780c */ /* 0x000fda0003f05270 */
[----:B------:R-:W2:Y:S01]  /*11a0*/  @P0 LDC.64 R168, c[0x0][0x248] ;  /* 0x00009200ffa80b82 */ /* 0x000ea20000000a00 */
[----:B------:R-:W-:-:S07]  /*11b0*/  @P0 IMAD.IADD R16, R10, 0x1, R9 ;  /* 0x000000010a100824 */ /* 0x000fce00078e0209 */
[----:B------:R-:W3:Y:S01]  /*11c0*/  @P0 LDC.64 R22, c[0x0][0x250] ;  /* 0x00009400ff160b82 */ /* 0x000ee20000000a00 */
[----:B-1----:R-:W-:-:S04]  /*11d0*/  IABS R3, R15 ;  /* 0x0000000f00037213 */ /* 0x002fc80000000000 */
[----:B------:R-:W1:Y:S08]  /*11e0*/  I2F.RP R6, R3 ;  /* 0x0000000300067306 */ /* 0x000e700000209400 */
[----:B-1----:R-:W1:Y:S02]  /*11f0*/  MUFU.RCP R4, R6 ;  /* 0x0000000600047308 */ /* 0x002e640000001000 */
[----:B-1----:R-:W-:-:S06]  /*1200*/  VIADD R4, R4, 0xffffffe ;  /* 0x0ffffffe04047836 */ /* 0x002fcc0000000000 */
[----:B------:R-:W1:Y:S02]  /*1210*/  F2I.FTZ.U32.TRUNC.NTZ R5, R4 ;  /* 0x0000000400057305 */ /* 0x000e64000021f000 */
[----:B-1----:R-:W-:Y:S01]  /*1220*/  IMAD.MOV R0, RZ, RZ, -R5 ;  /* 0x000000ffff007224 */ /* 0x002fe200078e0a05 */
[----:B------:R-:W-:-:S03]  /*1230*/  MOV R4, RZ ;  /* 0x000000ff00047202 */ /* 0x000fc60000000f00 */
[----:B------:R-:W-:Y:S01]  /*1240*/  IMAD R2, R0, R3, RZ ;  /* 0x0000000300027224 */ /* 0x000fe200078e02ff */
[----:B------:R-:W-:-:S03]  /*1250*/  IABS R0, R148 ;  /* 0x0000009400007213 */ /* 0x000fc60000000000 */
[----:B------:R-:W-:-:S04]  /*1260*/  IMAD.HI.U32 R5, R5, R2, R4 ;  /* 0x0000000205057227 */ /* 0x000fc800078e0004 */
[----:B------:R-:W-:-:S04]  /*1270*/  IMAD.MOV.U32 R2, RZ, RZ, R0 ;  /* 0x000000ffff027224 */ /* 0x000fc800078e0000 */
[----:B------:R-:W-:-:S04]  /*1280*/  IMAD.HI.U32 R8, R5, R2, RZ ;  /* 0x0000000205087227 */ /* 0x000fc800078e00ff */
[----:B------:R-:W-:Y:S02]  /*1290*/  IMAD.MOV R0, RZ, RZ, -R8 ;  /* 0x000000ffff007224 */ /* 0x000fe400078e0a08 */
[C---:B--2---:R-:W-:Y:S02]  /*12a0*/  @P0 IMAD R5, R16.reuse, R169, RZ ;  /* 0x000000a910050224 */ /* 0x044fe400078e02ff */
[----:B------:R-:W-:Y:S02]  /*12b0*/  IMAD R0, R3, R0, R2 ;  /* 0x0000000003007224 */ /* 0x000fe400078e0202 */
[----:B------:R-:W-:-:S03]  /*12c0*/  @P0 IMAD.WIDE.U32 R16, R16, R168, RZ ;  /* 0x000000a810100225 */ /* 0x000fc600078e00ff */
[----:B------:R-:W-:Y:S02]  /*12d0*/  ISETP.GT.U32.AND P1, PT, R3, R0, PT ;  /* 0x000000000300720c */ /* 0x000fe40003f24070 */
[----:B------:R-:W-:Y:S02]  /*12e0*/  @P0 IADD3 R5, R17, R5, RZ ;  /* 0x0000000511050210 */ /* 0x000fe40007ffe0ff */
[----:B------:R-:W-:-:S09]  /*12f0*/  @P0 MOV R6, R16 ;  /* 0x0000001000060202 */ /* 0x000fd20000000f00 */
[-C--:B------:R-:W-:Y:S02]  /*1300*/  @!P1 IADD3 R0, R0, -R3.reuse, RZ ;  /* 0x8000000300009210 */ /* 0x080fe40007ffe0ff */
[----:B------:R-:W-:Y:S02]  /*1310*/  @!P1 IADD3 R8, R8, 0x1, RZ ;  /* 0x0000000108089810 */ /* 0x000fe40007ffe0ff */
[----:B------:R-:W-:Y:S02]  /*1320*/  ISETP.GE.U32.AND P3, PT, R0, R3, PT ;  /* 0x000000030000720c */ /* 0x000fe40003f66070 */
[----:B------:R-:W1:Y:S01]  /*1330*/  LDC.64 R2, c[0x0][0x260] ;  /* 0x00009800ff027b82 */ /* 0x000e620000000a00 */
[----:B------:R-:W-:Y:S02]  /*1340*/  LOP3.LUT R0, R148, R15, RZ, 0x3c, !PT ;  /* 0x0000000f94007212 */ /* 0x000fe400078e3cff */
[----:B------:R-:W-:Y:S02]  /*1350*/  ISETP.NE.AND P1, PT, R15, RZ, PT ;  /* 0x000000ff0f00720c */ /* 0x000fe40003f25270 */
[----:B------:R-:W-:-:S02]  /*1360*/  ISETP.GE.AND P2, PT, R0, RZ, PT ;  /* 0x000000ff0000720c */ /* 0x000fc40003f46270 */
[----:B------:R-:W-:-:S04]  /*1370*/  LEA R0, R52, 0xffffff80, 0x7 ;  /* 0xffffff8034007811 */ /* 0x000fc800078e38ff */
[----:B------:R-:W-:Y:S01]  /*1380*/  @P3 VIADD R8, R8, 0x1 ;  /* 0x0000000108083836 */ /* 0x000fe20000000000 */
[----:B------:R-:W-:-:S06]  /*1390*/  SHF.R.S32.HI R19, RZ, 0x1f, R0 ;  /* 0x0000001fff137819 */ /* 0x000fcc0000011400 */
[----:B------:R-:W-:Y:S01]  /*13a0*/  @!P2 IMAD.MOV R8, RZ, RZ, -R8 ;  /* 0x000000ffff08a224 */ /* 0x000fe200078e0a08 */
[----:B---3--:R-:W-:Y:S06]  /*13b0*/  @P0 BRA `(.L_x_818) ;  /* 0x0000000000340947 */ /* 0x008fec0003800000 */
[----:B------:R-:W2:Y:S01]  /*13c0*/  LDC.64 R168, c[0x0][0x248] ;  /* 0x00009200ffa87b82 */ /* 0x000ea20000000a00 */
[----:B------:R-:W-:-:S07]  /*13d0*/  SHF.R.S32.HI R17, RZ, 0x1f, R10 ;  /* 0x0000001fff117819 */ /* 0x000fce000001140a */
[----:B------:R-:W3:Y:S01]  /*13e0*/  LDC.64 R4, c[0x0][0x230] ;  /* 0x00008c00ff047b82 */ /* 0x000ee20000000a00 */
[-C--:B--2---:R-:W-:Y:S01]  /*13f0*/  IMAD R12, R17, R168.reuse, RZ ;  /* 0x000000a8110c7224 */ /* 0x084fe200078e02ff */
[----:B-----5:R-:W-:Y:S01]  /*1400*/  SHF.R.S32.HI R17, RZ, 0x1f, R13 ;  /* 0x0000001fff117819 */ /* 0x020fe2000001140d */
[----:B------:R-:W-:-:S04]  /*1410*/  IMAD.WIDE.U32 R20, R10, R168, RZ ;  /* 0x000000a80a147225 */ /* 0x000fc800078e00ff */
[----:B------:R-:W-:Y:S02]  /*1420*/  IMAD R12, R10, R169, R12 ;  /* 0x000000a90a0c7224 */ /* 0x000fe400078e020c */
[----:B---3--:R-:W-:-:S03]  /*1430*/  IMAD R6, R17, R4, RZ ;  /* 0x0000000411067224 */ /* 0x008fc600078e02ff */
[----:B------:R-:W-:Y:S01]  /*1440*/  IADD3 R21, R21, R12, RZ ;  /* 0x0000000c15157210 */ /* 0x000fe20007ffe0ff */
[C---:B------:R-:W-:Y:S02]  /*1450*/  IMAD R5, R13.reuse, R5, R6 ;  /* 0x000000050d057224 */ /* 0x040fe400078e0206 */
[----:B------:R-:W-:-:S05]  /*1460*/  IMAD.WIDE.U32 R20, R13, R4, R20 ;  /* 0x000000040d147225 */ /* 0x000fca00078e0014 */
[----:B------:R-:W-:Y:S02]  /*1470*/  IADD3 R5, R21, R5, RZ ;  /* 0x0000000515057210 */ /* 0x000fe40007ffe0ff */
[----:B------:R-:W-:-:S07]  /*1480*/  MOV R6, R20 ;  /* 0x0000001400067202 */ /* 0x000fce0000000f00 */
.L_x_818:
[----:B------:R-:W-:Y:S01]  /*1490*/  @!P1 LOP3.LUT R8, RZ, R15, RZ, 0x33, !PT ;  /* 0x0000000fff089212 */ /* 0x000fe200078e33ff */
[----:B------:R-:W-:Y:S01]  /*14a0*/  IMAD R4, R19, R168, RZ ;  /* 0x000000a813047224 */ /* 0x000fe200078e02ff */
[----:B------:R-:W-:Y:S02]  /*14b0*/  MOV R14, R6 ;  /* 0x00000006000e7202 */ /* 0x000fe40000000f00 */
[----:B------:R-:W-:Y:S01]  /*14c0*/  MOV R15, R5 ;  /* 0x00000005000f7202 */ /* 0x000fe20000000f00 */
[-C--:B------:R-:W-:Y:S01]  /*14d0*/  IMAD R4, R169, R0.reuse, R4 ;  /* 0x00000000a9047224 */ /* 0x080fe200078e0204 */
[----:B------:R-:W-:Y:S02]  /*14e0*/  SHF.R.S32.HI R5, RZ, 0x1f, R8 ;  /* 0x0000001fff057819 */ /* 0x000fe40000011408 */
[----:B------:R-:W-:Y:S01]  /*14f0*/  @P0 IADD3 R9, R10, R9, RZ ;  /* 0x000000090a090210 */ /* 0x000fe20007ffe0ff */
[-C--:B------:R-:W-:Y:S01]  /*1500*/  IMAD.WIDE.U32 R14, R168, R0.reuse, R14 ;  /* 0x00000000a80e7225 */ /* 0x080fe200078e000e */
[----:B------:R-:W-:-:S03]  /*1510*/  MOV R21, R0 ;  /* 0x0000000000157202 */ /* 0x000fc60000000f00 */
[----:B------:R-:W-:Y:S01]  /*1520*/  @P0 IMAD.WIDE.U32 R16, R9, R22, RZ ;  /* 0x0000001609100225 */ /* 0x000fe200078e00ff */
[----:B------:R-:W-:-:S03]  /*1530*/  IADD3 R15, R15, R4, RZ ;  /* 0x000000040f0f7210 */ /* 0x000fc60007ffe0ff */
[----:B-1----:R-:W-:Y:S01]  /*1540*/  IMAD R4, R5, R2, RZ ;  /* 0x0000000205047224 */ /* 0x002fe200078e02ff */
[----:B------:R-:W-:Y:S01]  /*1550*/  @P0 MOV R12, R16 ;  /* 0x00000010000c0202 */ /* 0x000fe20000000f00 */
[----:B------:R-:W-:-:S04]  /*1560*/  IMAD.WIDE.U32 R14, R8, R2, R14 ;  /* 0x00000002080e7225 */ /* 0x000fc800078e000e */
[----:B------:R-:W-:Y:S01]  /*1570*/  IMAD R3, R8, R3, R4 ;  /* 0x0000000308037224 */ /* 0x000fe200078e0204 */
[----:B------:R-:W-:Y:S01]  /*1580*/  MOV R6, R14 ;  /* 0x0000000e00067202 */ /* 0x000fe20000000f00 */
[----:B------:R-:W-:Y:S01]  /*1590*/  @P0 IMAD R23, R9, R23, R17 ;  /* 0x0000001709170224 */ /* 0x000fe200078e0211 */
[----:B------:R-:W-:Y:S02]  /*15a0*/  MOV R4, R8 ;  /* 0x0000000800047202 */ /* 0x000fe40000000f00 */
        /* <DEDUP_REMOVED lines=14> */
.L_x_817:
[----:B-----5:R1:W5:Y:S01]  /*1690*/  @P4 LDG.E R13, desc[UR6][R172.64] ;  /* 0x00000006ac0d4981 */ /* 0x020362000c1e1900 */
[----:B------:R-:W-:Y:S01]  /*16a0*/  ISETP.NE.AND P0, PT, R155, -0x1, PT ;  /* 0xffffffff9b00780c */ /* 0x000fe20003f05270 */
[----:B------:R-:W2:Y:S01]  /*16b0*/  LDC.64 R2, c[0x0][0x240] ;  /* 0x00009000ff027b82 */ /* 0x000ea20000000a00 */
[----:B------:R-:W-:Y:S01]  /*16c0*/  SHF.R.S32.HI R29, RZ, 0x1f, R54 ;  /* 0x0000001fff1d7819 */ /* 0x000fe20000011436 */
[----:B------:R-:W-:Y:S01]  /*16d0*/  ULDC UR10, c[0x0][0x2d0] ;  /* 0x0000b400000a7ab9 */ /* 0x000fe20000000800 */
[----:B------:R-:W-:Y:S01]  /*16e0*/  SHF.R.S32.HI R60, RZ, 0x1f, R61 ;  /* 0x0000001fff3c7819 */ /* 0x000fe2000001143d */
[----:B------:R-:W-:Y:S01]  /*16f0*/  ULDC.64 UR4, c[0x0][0x268] ;  /* 0x00009a0000047ab9 */ /* 0x000fe20000000a00 */
[CC--:B------:R-:W-:Y:S01]  /*1700*/  LEA.HI R146, R29.reuse, R54.reuse, RZ, 0x3 ;  /* 0x000000361d927211 */ /* 0x0c0fe200078f18ff */
[----:B------:R-:W-:Y:S01]  /*1710*/  IMAD.MOV.U32 R41, RZ, RZ, 0x10 ;  /* 0x00000010ff297424 */ /* 0x000fe200078e00ff */
[----:B------:R-:W-:Y:S01]  /*1720*/  LEA.HI R143, R29, R54, RZ, 0x2 ;  /* 0x000000361d8f7211 */ /* 0x000fe200078f10ff */
[----:B------:R-:W3:Y:S01]  /*1730*/  LDC R136, c[0x0][0x2e0] ;  /* 0x0000b800ff887b82 */ /* 0x000ee20000000800 */
[----:B------:R-:W-:Y:S01]  /*1740*/  SHF.R.S32.HI R145, RZ, 0x3, R146 ;  /* 0x00000003ff917819 */ /* 0x000fe20000011492 */
[----:B------:R-:W-:Y:S01]  /*1750*/  IMAD.SHL.U32 R151, R168, 0x20, RZ ;  /* 0x00000020a8977824 */ /* 0x000fe200078e00ff */
[----:B------:R-:W-:-:S02]  /*1760*/  LOP3.LUT R17, R143, 0xfffffffc, RZ, 0xc0, !PT ;  /* 0xfffffffc8f117812 */ /* 0x000fc400078ec0ff */
[----:B------:R-:W-:Y:S01]  /*1770*/  SHF.R.S32.HI R170, RZ, 0x2, R143 ;  /* 0x00000002ffaa7819 */ /* 0x000fe2000001148f */
[----:B------:R-:W-:Y:S01]  /*1780*/  IMAD.SHL.U32 R31, R145, 0x40, RZ ;  /* 0x00000040911f7824 */ /* 0x000fe200078e00ff */
[----:B------:R-:W-:Y:S01]  /*1790*/  LEA.HI R142, R29, R54, RZ, 0x4 ;  /* 0x000000361d8e7211 */ /* 0x000fe200078f20ff */
[----:B------:R-:W4:Y:S01]  /*17a0*/  @!P0 LDC.64 R8, c[0x0][0x228] ;  /* 0x00008a00ff088b82 */ /* 0x000f220000000a00 */
[----:B------:R-:W-:Y:S01]  /*17b0*/  IMAD.IADD R17, R54, 0x1, -R17 ;  /* 0x0000000136117824 */ /* 0x000fe200078e0a11 */
[----:B------:R-:W-:Y:S02]  /*17c0*/  LEA.HI R143, R143, R170, RZ, 0x1 ;  /* 0x000000aa8f8f7211 */ /* 0x000fe400078f08ff */
[----:B------:R-:W-:Y:S01]  /*17d0*/  LOP3.LUT R141, R142, 0xfffffff0, RZ, 0xc0, !PT ;  /* 0xfffffff08e8d7812 */ /* 0x000fe200078ec0ff */
[----:B------:R-:W-:Y:S01]  /*17e0*/  IMAD.SHL.U32 R118, R17, 0x8, RZ ;  /* 0x0000000811767824 */ /* 0x000fe200078e00ff */
[----:B------:R-:W-:Y:S01]  /*17f0*/  LOP3.LUT R31, R31, 0xc0, RZ, 0xc0, !PT ;  /* 0x000000c01f1f7812 */ /* 0x000fe200078ec0ff */
[----:B------:R-:W-:Y:S01]  /*1800*/  IMAD.SHL.U32 R17, R17, 0x4, RZ ;  /* 0x0000000411117824 */ /* 0x000fe200078e00ff */
[----:B------:R-:W-:Y:S01]  /*1810*/  LEA.HI R10, R29, R54, RZ, 0x5 ;  /* 0x000000361d0a7211 */ /* 0x000fe200078f28ff */
[----:B------:R-:W-:Y:S01]  /*1820*/  IMAD.IADD R141, R54, 0x1, -R141 ;  /* 0x00000001368d7824 */ /* 0x000fe200078e0a8d */
[----:B------:R-:W-:Y:S01]  /*1830*/  LOP3.LUT R143, R143, 0x7fffffe, RZ, 0xc0, !PT ;  /* 0x07fffffe8f8f7812 */ /* 0x000fe200078ec0ff */
[----:B--2---:R-:W-:Y:S01]  /*1840*/  @P0 IMAD.WIDE.U32 R28, R155, R2, RZ ;  /* 0x000000029b1c0225 */ /* 0x004fe200078e00ff */
[----:B------:R-:W-:Y:S01]  /*1850*/  LOP3.LUT R25, R31, 0x18, R118, 0xf8, !PT ;  /* 0x000000181f197812 */ /* 0x000fe200078ef876 */
[----:B------:R-:W2:Y:S01]  /*1860*/  LDC.64 R166, c[0x0][0x250] ;  /* 0x00009400ffa67b82 */ /* 0x000ea20000000a00 */
[----:B------:R-:W-:Y:S01]  /*1870*/  SHF.R.U32.HI R16, RZ, 0x3, R31 ;  /* 0x00000003ff107819 */ /* 0x000fe2000001161f */
[----:B------:R-:W-:Y:S01]  /*1880*/  IMAD.IADD R143, R170, 0x1, -R143 ;  /* 0x00000001aa8f7824 */ /* 0x000fe200078e0a8f */
[----:B------:R-:W-:Y:S01]  /*1890*/  SHF.R.S32.HI R144, RZ, 0x5, R10 ;  /* 0x00000005ff907819 */ /* 0x000fe2000001140a */
[----:B------:R-:W-:Y:S01]  /*18a0*/  VIADD R117, R118, 0x20 ;  /* 0x0000002076757836 */ /* 0x000fe20000000000 */
[----:B------:R-:W-:Y:S01]  /*18b0*/  LOP3.LUT R16, R25, R16, RZ, 0x3c, !PT ;  /* 0x0000001019107212 */ /* 0x000fe200078e3cff */
[----:B------:R-:W-:Y:S01]  /*18c0*/  @P0 IMAD R25, R155, R3, R29 ;  /* 0x000000039b190224 */ /* 0x000fe200078e021d */
[----:B------:R-:W-:Y:S01]  /*18d0*/  LEA.HI R140, R141, R141, RZ, 0x1 ;  /* 0x0000008d8d8c7211 */ /* 0x000fe200078f08ff */
[----:B------:R-:W-:Y:S01]  /*18e0*/  IMAD R143, R144, 0x8, R143 ;  /* 0x00000008908f7824 */ /* 0x000fe200078e028f */
[----:B------:R-:W-:Y:S01]  /*18f0*/  SHF.R.S32.HI R119, RZ, 0x1f, R118 ;  /* 0x0000001fff777819 */ /* 0x000fe20000011476 */
[----:B------:R-:W-:Y:S01]  /*1900*/  VIADD R116, R118, 0x40 ;  /* 0x0000004076747836 */ /* 0x000fe20000000000 */
[----:B------:R-:W-:Y:S01]  /*1910*/  SHF.R.S32.HI R139, RZ, 0x1, R140 ;  /* 0x00000001ff8b7819 */ /* 0x000fe2000001148c */
[----:B------:R-:W-:Y:S01]  /*1920*/  IMAD.U32 R143, R143, 0x20, R16 ;  /* 0x000000208f8f7824 */ /* 0x000fe200078e0010 */
[----:B------:R-:W-:Y:S01]  /*1930*/  SHF.R.S32.HI R14, RZ, 0x1f, R140 ;  /* 0x0000001fff0e7819 */ /* 0x000fe2000001148c */
[-C--:B----4-:R-:W-:Y:S01]  /*1940*/  @!P0 IMAD R16, R7, R8.reuse, RZ ;  /* 0x0000000807108224 */ /* 0x090fe200078e02ff */
[----:B------:R-:W-:Y:S01]  /*1950*/  SHF.R.S32.HI R171, RZ, 0x1f, R170 ;  /* 0x0000001fffab7819 */ /* 0x000fe200000114aa */
[----:B------:R-:W-:Y:S01]  /*1960*/  @!P0 IMAD.WIDE.U32 R30, R11, R8, RZ ;  /* 0x000000080b1e8225 */ /* 0x000fe200078e00ff */
[----:B------:R-:W-:-:S02]  /*1970*/  LEA.HI R14, R14, R139, RZ, 0x2 ;  /* 0x0000008b0e0e7211 */ /* 0x000fc400078f10ff */
[----:B------:R-:W-:Y:S01]  /*1980*/  LEA.HI R60, R60, R61, RZ, 0x7 ;  /* 0x0000003d3c3c7211 */ /* 0x000fe200078f38ff */
[----:B------:R-:W-:Y:S01]  /*1990*/  @!P0 IMAD R9, R11, R9, R16 ;  /* 0x000000090b098224 */ /* 0x000fe200078e0210 */
[----:B------:R-:W-:Y:S01]  /*19a0*/  LOP3.LUT R14, R14, 0xfffffffc, RZ, 0xc0, !PT ;  /* 0xfffffffc0e0e7812 */ /* 0x000fe200078ec0ff */
[----:B------:R-:W-:Y:S01]  /*19b0*/  @!P0 IMAD.MOV.U32 R28, RZ, RZ, R30 ;  /* 0x000000ffff1c8224 */ /* 0x000fe200078e001e */
[----:B------:R-:W-:Y:S01]  /*19c0*/  SHF.R.S32.HI R60, RZ, 0x7, R60 ;  /* 0x00000007ff3c7819 */ /* 0x000fe2000001143c */
[----:B------:R-:W-:Y:S01]  /*19d0*/  @!P0 IMAD.IADD R25, R31, 0x1, R9 ;  /* 0x000000011f198824 */ /* 0x000fe200078e0209 */
[C---:B------:R-:W-:Y:S01]  /*19e0*/  ISETP.GE.AND P0, PT, R118.reuse, UR10, PT ;  /* 0x0000000a76007c0c */ /* 0x040fe2000bf06270 */
[----:B------:R-:W-:Y:S01]  /*19f0*/  IMAD.IADD R139, R139, 0x1, -R14 ;  /* 0x000000018b8b7824 */ /* 0x000fe200078e0a0e */
[----:B------:R-:W-:Y:S01]  /*1a00*/  IADD3 R28, P1, R118, R28, RZ ;  /* 0x0000001c761c7210 */ /* 0x000fe20007f3e0ff */
[----:B------:R-:W-:Y:S01]  /*1a10*/  IMAD.WIDE R26, R27, 0x40, R170 ;  /* 0x000000401b1a7825 */ /* 0x000fe200078e02aa */
[----:B------:R-:W-:-:S02]  /*1a20*/  SEL R14, RZ, 0x1, P0 ;  /* 0x00000001ff0e7807 */ /* 0x000fc40000000000 */
[----:B------:R-:W-:Y:S01]  /*1a30*/  IADD3 R24, P0, R118, R12, RZ ;  /* 0x0000000c76187210 */ /* 0x000fe20007f1e0ff */
[----:B------:R-:W-:Y:S01]  /*1a40*/  IMAD.X R29, R119, 0x1, R25, P1 ;  /* 0x00000001771d7824 */ /* 0x000fe200008e0619 */
[----:B------:R-:W-:Y:S01]  /*1a50*/  VIMNMX R60, RZ, R60, !PT ;  /* 0x0000003cff3c7248 */ /* 0x000fe20007fe0100 */
[----:B------:R-:W-:Y:S01]  /*1a60*/  IMAD R9, R5, UR4, RZ ;  /* 0x0000000405097c24 */ /* 0x000fe2000f8e02ff */
[----:B------:R-:W-:Y:S01]  /*1a70*/  ISETP.GE.AND P5, PT, R117, UR10, PT ;  /* 0x0000000a75007c0c */ /* 0x000fe2000bfa6270 */
[----:B------:R-:W-:Y:S01]  /*1a80*/  IMAD.X R25, R119, 0x1, R23, P0 ;  /* 0x0000000177197824 */ /* 0x000fe200000e0617 */
[----:B------:R-:W-:Y:S01]  /*1a90*/  IADD3 R160, P0, R170, R21, RZ ;  /* 0x00000015aaa07210 */ /* 0x000fe20007f1e0ff */
[----:B------:R-:W-:Y:S01]  /*1aa0*/  IMAD R8, R27, R2, RZ ;  /* 0x000000021b087224 */ /* 0x000fe200078e02ff */
[----:B---3--:R-:W-:Y:S01]  /*1ab0*/  LEA.HI R136, R136, R136, RZ, 0x1 ;  /* 0x0000008888887211 */ /* 0x008fe200078f08ff */
[----:B------:R-:W-:Y:S01]  /*1ac0*/  IMAD.WIDE.U32 R22, R26, R2, R28 ;  /* 0x000000021a167225 */ /* 0x000fe200078e001c */
[----:B------:R-:W-:-:S02]  /*1ad0*/  SEL R137, RZ, 0xffffffff, P5 ;  /* 0xffffffffff897807 */ /* 0x000fc40002800000 */
[----:B------:R-:W-:Y:S01]  /*1ae0*/  SHF.R.S32.HI R2, RZ, 0x1f, R148 ;  /* 0x0000001fff027819 */ /* 0x000fe20000011494 */
[----:B------:R-:W-:Y:S01]  /*1af0*/  IMAD.X R19, R171, 0x1, R19, P0 ;  /* 0x00000001ab137824 */ /* 0x000fe200000e0613 */
[----:B------:R-:W-:Y:S01]  /*1b00*/  IADD3 R162, P0, R118, R6, RZ ;  /* 0x0000000676a27210 */ /* 0x000fe20007f1e0ff */
[C---:B------:R-:W-:Y:S01]  /*1b10*/  IMAD R9, R4.reuse, UR5, R9 ;  /* 0x0000000504097c24 */ /* 0x040fe2000f8e0209 */
[----:B------:R-:W-:Y:S01]  /*1b20*/  SHF.R.S32.HI R133, RZ, 0x1, R136 ;  /* 0x00000001ff857819 */ /* 0x000fe20000011488 */
[----:B------:R-:W-:Y:S01]  /*1b30*/  IMAD.WIDE.U32 R24, R4, UR4, R24 ;  /* 0x0000000404187c25 */ /* 0x000fe2000f8e0018 */
[----:B------:R-:W-:Y:S01]  /*1b40*/  ULDC.64 UR4, c[0x0][0x258] ;  /* 0x0000960000047ab9 */ /* 0x000fe20000000a00 */
[----:B------:R-:W-:Y:S02]  /*1b50*/  ISETP.GE.AND P2, PT, R116, UR10, PT ;  /* 0x0000000a74007c0c */ /* 0x000fe4000bf46270 */
[----:B------:R-:W-:Y:S01]  /*1b60*/  IMAD.X R163, R119, 0x1, R15, P0 ;  /* 0x0000000177a37824 */ /* 0x000fe200000e060f */
[----:B------:R-:W-:Y:S01]  /*1b70*/  ISETP.GT.AND P0, PT, R52, R60, PT ;  /* 0x0000003c3400720c */ /* 0x000fe20003f04270 */
[----:B------:R-:W-:Y:S01]  /*1b80*/  IMAD R3, R26, R3, R8 ;  /* 0x000000031a037224 */ /* 0x000fe200078e0208 */
[----:B------:R-:W-:Y:S01]  /*1b90*/  IADD3 R21, R25, R9, RZ ;  /* 0x0000000919157210 */ /* 0x000fe20007ffe0ff */
[----:B------:R-:W-:Y:S01]  /*1ba0*/  IMAD.SHL.U32 R137, R137, 0x2, RZ ;  /* 0x0000000289897824 */ /* 0x000fe200078e00ff */
[----:B------:R-:W-:Y:S01]  /*1bb0*/  SEL R8, RZ, 0x4, P2 ;  /* 0x00000004ff087807 */ /* 0x000fe20001000000 */
[----:B------:R-:W-:Y:S01]  /*1bc0*/  IMAD.IADD R23, R23, 0x1, R3 ;  /* 0x0000000117177824 */ /* 0x000fe200078e0203 */
[----:B------:R-:W-:Y:S01]  /*1bd0*/  LOP3.LUT P1, RZ, R139, 0x2, RZ, 0xc0, !PT ;  /* 0x000000028bff7812 */ /* 0x000fe2000782c0ff */
[----:B------:R-:W-:Y:S01]  /*1be0*/  IMAD R9, R2, UR4, RZ ;  /* 0x0000000402097c24 */ /* 0x000fe2000f8e02ff */
[----:B------:R-:W-:Y:S01]  /*1bf0*/  LOP3.LUT R137, R137, 0x2, R14, 0xe2, !PT ;  /* 0x0000000289897812 */ /* 0x000fe200078ee20e */
[----:B--2---:R-:W-:Y:S01]  /*1c00*/  IMAD R3, R19, R166, RZ ;  /* 0x000000a613037224 */ /* 0x004fe200078e02ff */
[----:B------:R-:W-:Y:S01]  /*1c10*/  LOP3.LUT R19, R10, 0xffffffe0, RZ, 0xc0, !PT ;  /* 0xffffffe00a137812 */ /* 0x000fe200078ec0ff */
[----:B------:R-:W-:Y:S01]  /*1c20*/  IMAD R134, R170, R133, R17 ;  /* 0x00000085aa867224 */ /* 0x000fe200078e0211 */
[----:B------:R-:W-:Y:S01]  /*1c30*/  P2R R156, PR, RZ, 0x4 ;  /* 0x00000004ff9c7803 */ /* 0x000fe20000000000 */
[----:B------:R-:W-:Y:S01]  /*1c40*/  IMAD.MOV.U32 R20, RZ, RZ, R24 ;  /* 0x000000ffff147224 */ /* 0x000fe200078e0018 */
[----:B------:R-:W-:Y:S01]  /*1c50*/  LOP3.LUT R137, R137, R8, RZ, 0xfc, !PT ;  /* 0x0000000889897212 */ /* 0x000fe200078efcff */
[----:B------:R-:W-:Y:S01]  /*1c60*/  IMAD R165, R171, R168, RZ ;  /* 0x000000a8aba57224 */ /* 0x000fe200078e02ff */
[----:B------:R-:W-:Y:S01]  /*1c70*/  SHF.L.U64.HI R150, R168, 0x5, R169 ;  /* 0x00000005a8967819 */ /* 0x000fe200000102a9 */
[----:B------:R-:W-:Y:S01]  /*1c80*/  IMAD R9, R148, UR5, R9 ;  /* 0x0000000594097c24 */ /* 0x000fe2000f8e0209 */
[----:B------:R-:W-:Y:S01]  /*1c90*/  SHF.L.U64.HI R152, R166, 0x5, R167 ;  /* 0x00000005a6987819 */ /* 0x000fe200000102a7 */
[----:B------:R-:W-:Y:S01]  /*1ca0*/  IMAD R3, R160, R167, R3 ;  /* 0x000000a7a0037224 */ /* 0x000fe200078e0203 */
[----:B------:R-:W-:Y:S01]  /*1cb0*/  IADD3 R138, -R19, R54, RZ ;  /* 0x00000036138a7210 */ /* 0x000fe20007ffe1ff */
[--C-:B------:R-:W-:Y:S01]  /*1cc0*/  IMAD.IADD R132, R17, 0x1, R134.reuse ;  /* 0x0000000111847824 */ /* 0x100fe200078e0286 */
[----:B------:R-:W-:Y:S01]  /*1cd0*/  SHF.R.S32.HI R120, RZ, 0x1f, R134 ;  /* 0x0000001fff787819 */ /* 0x000fe20000011486 */
[----:B------:R-:W-:Y:S01]  /*1ce0*/  IMAD.WIDE.U32 R148, R148, UR4, R22 ;  /* 0x0000000494947c25 */ /* 0x000fe2000f8e0016 */
[----:B------:R-:W-:-:S02]  /*1cf0*/  SEL R41, R41, 0xfffffff0, !P1 ;  /* 0xfffffff029297807 */ /* 0x000fc40004800000 */
[----:B------:R-:W-:Y:S01]  /*1d00*/  SHF.R.S32.HI R115, RZ, 0x1f, R132 ;  /* 0x0000001fff737819 */ /* 0x000fe20000011484 */
[----:B------:R-:W-:-:S04]  /*1d10*/  IMAD.WIDE.U32 R160, R160, R166, R20 ;  /* 0x000000a6a0a07225 */ /* 0x000fc800078e0014 */
[C---:B------:R-:W-:Y:S02]  /*1d20*/  IMAD R165, R170.reuse, R169, R165 ;  /* 0x000000a9aaa57224 */ /* 0x040fe400078e02a5 */
[----:B------:R-:W-:-:S04]  /*1d30*/  IMAD.WIDE.U32 R162, R170, R168, R162 ;  /* 0x000000a8aaa27225 */ /* 0x000fc800078e00a2 */
[----:B------:R-:W-:Y:S02]  /*1d40*/  IMAD.SHL.U32 R153, R166, 0x20, RZ ;  /* 0x00000020a6997824 */ /* 0x000fe400078e00ff */
[----:B------:R-:W-:Y:S02]  /*1d50*/  IMAD.SHL.U32 R135, R133, 0x20, RZ ;  /* 0x0000002085877824 */ /* 0x000fe400078e00ff */
[----:B------:R-:W-:Y:S02]  /*1d60*/  IMAD.IADD R165, R163, 0x1, R165 ;  /* 0x00000001a3a57824 */ /* 0x000fe400078e02a5 */
[----:B------:R-:W-:Y:S02]  /*1d70*/  IMAD.IADD R62, R149, 0x1, R9 ;  /* 0x00000001953e7824 */ /* 0x000fe400078e0209 */
[----:B------:R-:W-:Y:S02]  /*1d80*/  IMAD.IADD R50, R161, 0x1, R3 ;  /* 0x00000001a1327824 */ /* 0x000fe400078e0203 */
[----:B------:R-:W-:Y:S01]  /*1d90*/  @!P4 IMAD.MOV.U32 R13, RZ, RZ, RZ ;  /* 0x000000ffff0dc224 */ /* 0x000fe200078e00ff */
[----:B-1----:R-:W-:Y:S06]  /*1da0*/  @!P0 BRA `(.L_x_819) ;  /* 0x0000009400688947 */ /* 0x002fec0003800000 */
[----:B------:R-:W1:Y:S01]  /*1db0*/  LDC.64 R66, c[0x0][0x338] ;  /* 0x0000ce00ff427b82 */ /* 0x000e620000000a00 */
[----:B------:R-:W-:Y:S01]  /*1dc0*/  ULDC.64 UR10, c[0x0][0x330] ;  /* 0x0000cc00000a7ab9 */ /* 0x000fe20000000a00 */
[----:B------:R-:W-:Y:S01]  /*1dd0*/  SHF.R.S32.HI R3, RZ, 0x1f, R0 ;  /* 0x0000001fff037819 */ /* 0x000fe20000011400 */
[C---:B------:R-:W-:Y:S01]  /*1de0*/  IMAD R2, R7.reuse, UR10, RZ ;  /* 0x0000000a07027c24 */ /* 0x040fe2000f8e02ff */
[--C-:B------:R-:W-:Y:S01]  /*1df0*/  SHF.R.S32.HI R8, RZ, 0x1f, R61.reuse ;  /* 0x0000001fff087819 */ /* 0x100fe2000001143d */
[----:B------:R-:W-:Y:S01]  /*1e00*/  ULDC.64 UR4, c[0x0][0x328] ;  /* 0x0000ca0000047ab9 */ /* 0x000fe20000000a00 */
[----:B------:R-:W-:Y:S01]  /*1e10*/  IADD3 R6, P1, P0, R0, R170, -R61 ;  /* 0x000000aa00067210 */ /* 0x000fe2000783e83d */
[----:B------:R-:W-:Y:S01]  /*1e20*/  IMAD R10, R7, UR4, RZ ;  /* 0x00000004070a7c24 */ /* 0x000fe2000f8e02ff */
[----:B------:R-:W-:Y:S01]  /*1e30*/  ULDC.64 UR12, c[0x0][0x350] ;  /* 0x0000d400000c7ab9 */ /* 0x000fe20000000a00 */
[----:B------:R-:W-:Y:S01]  /*1e40*/  IMAD.WIDE.U32 R14, R11, UR10, R118 ;  /* 0x0000000a0b0e7c25 */ /* 0x000fe2000f8e0076 */
[----:B------:R-:W-:Y:S01]  /*1e50*/  IADD3.X R3, R3, R171, ~R8, P1, P0 ;  /* 0x000000ab03037210 */ /* 0x000fe20000fe0c08 */
[----:B------:R-:W-:Y:S01]  /*1e60*/  ULDC.U8 UR24, c[0x0][0x3c3] ;  /* 0x0000f0c000187ab9 */ /* 0x000fe20000000000 */
[----:B------:R-:W-:Y:S01]  /*1e70*/  SHF.L.U32 R92, R167, 0x6, RZ ;  /* 0x00000006a75c7819 */ /* 0x000fe200000006ff */
[C---:B------:R-:W-:Y:S01]  /*1e80*/  IMAD R2, R11.reuse, UR11, R2 ;  /* 0x0000000b0b027c24 */ /* 0x040fe2000f8e0202 */
[----:B------:R-:W-:Y:S01]  /*1e90*/  ULDC.64 UR10, c[0x0][0x340] ;  /* 0x0000d000000a7ab9 */ /* 0x000fe20000000a00 */
[----:B------:R-:W-:Y:S01]  /*1ea0*/  IMAD.WIDE.U32 R8, R11, UR4, R118 ;  /* 0x000000040b087c25 */ /* 0x000fe2000f8e0076 */
[----:B------:R-:W-:Y:S01]  /*1eb0*/  USHF.L.U64.HI UR14, UR10, 0x6, UR11 ;  /* 0x000000060a0e7899 */ /* 0x000fe2000801020b */
[----:B------:R-:W-:Y:S01]  /*1ec0*/  LOP3.LUT R128, R137, 0xffff, RZ, 0xc0, !PT ;  /* 0x0000ffff89807812 */ /* 0x000fe200078ec0ff */
[----:B------:R-:W-:Y:S01]  /*1ed0*/  USHF.L.U32 UR15, UR10, 0x6, URZ ;  /* 0x000000060a0f7899 */ /* 0x000fe2000800063f */
[----:B------:R-:W-:Y:S01]  /*1ee0*/  IMAD R10, R11, UR5, R10 ;  /* 0x000000050b0a7c24 */ /* 0x000fe2000f8e020a */
[----:B------:R-:W-:Y:S01]  /*1ef0*/  ULDC.64 UR4, c[0x0][0x348] ;  /* 0x0000d20000047ab9 */ /* 0x000fe20000000a00 */
[----:B------:R-:W-:Y:S01]  /*1f00*/  IMAD.IADD R15, R15, 0x1, R2 ;  /* 0x000000010f0f7824 */ /* 0x000fe200078e0202 */
[----:B------:R-:W-:Y:S01]  /*1f10*/  USHF.L.U64.HI UR20, UR10, 0x5, UR11 ;  /* 0x000000050a147899 */ /* 0x000fe2000801020b */
[----:B------:R-:W-:Y:S01]  /*1f20*/  IMAD R7, R3, UR10, RZ ;  /* 0x0000000a03077c24 */ /* 0x000fe2000f8e02ff */
[----:B------:R-:W-:Y:S01]  /*1f30*/  USHF.L.U32 UR21, UR10, 0x5, URZ ;  /* 0x000000050a157899 */ /* 0x000fe2000800063f */
[----:B------:R-:W-:Y:S01]  /*1f40*/  IMAD.IADD R9, R9, 0x1, R10 ;  /* 0x0000000109097824 */ /* 0x000fe200078e020a */
[----:B------:R-:W-:Y:S01]  /*1f50*/  UIMAD.WIDE.U32 UR18, UR10, 0xc0, URZ ;  /* 0x000000c00a1278a5 */ /* 0x000fe2000f8e003f */
[-C--:B-1----:R-:W-:Y:S01]  /*1f60*/  IMAD R2, R3, R66.reuse, RZ ;  /* 0x0000004203027224 */ /* 0x082fe200078e02ff */
[----:B------:R-:W-:Y:S01]  /*1f70*/  UIMAD UR22, UR11, 0xc0, URZ ;  /* 0x000000c00b1678a4 */ /* 0x000fe2000f8e023f */
[----:B------:R-:W-:Y:S01]  /*1f80*/  IMAD R7, R6, UR11, R7 ;  /* 0x0000000b06077c24 */ /* 0x000fe2000f8e0207 */
[----:B------:R-:W-:Y:S01]  /*1f90*/  SHF.L.U32 R64, R66, 0x5, RZ ;  /* 0x0000000542407819 */ /* 0x000fe200000006ff */
[----:B------:R-:W-:Y:S01]  /*1fa0*/  IMAD.WIDE.U32 R14, R6, UR10, R14 ;  /* 0x0000000a060e7c25 */ /* 0x000fe2000f8e000e */
[----:B------:R-:W-:Y:S01]  /*1fb0*/  ULDC.64 UR10, c[0x0][0x360] ;  /* 0x0000d800000a7ab9 */ /* 0x000fe20000000a00 */
[----:B------:R-:W-:Y:S01]  /*1fc0*/  SHF.L.U64.HI R63, R66, 0x5, R67 ;  /* 0x00000005423f7819 */ /* 0x000fe20000010243 */
[----:B------:R-:W-:Y:S01]  /*1fd0*/  USHF.L.U64.HI UR20, UR21, 0x1, UR20 ;  /* 0x0000000115147899 */ /* 0x000fe20008010214 */
[C---:B------:R-:W-:Y:S01]  /*1fe0*/  IMAD R2, R6.reuse, R67, R2 ;  /* 0x0000004306027224 */ /* 0x040fe200078e0202 */
[----:B------:R-:W-:Y:S01]  /*1ff0*/  SHF.L.U32 R59, R133, 0x6, RZ ;  /* 0x00000006853b7819 */ /* 0x000fe200000006ff */
[----:B------:R-:W-:Y:S01]  /*2000*/  IMAD.WIDE.U32 R8, R6, R66, R8 ;  /* 0x0000004206087225 */ /* 0x000fe200078e0008 */
[----:B------:R-:W-:Y:S01]  /*2010*/  SHF.L.U64.HI R65, R66, 0x6, R67 ;  /* 0x0000000642417819 */ /* 0x000fe20000010243 */
[----:B------:R-:W-:Y:S01]  /*2020*/  USHF.L.U64.HI UR25, UR15, 0x1, UR14 ;  /* 0x000000010f197899 */ /* 0x000fe2000801020e */
[C---:B------:R-:W-:Y:S01]  /*2030*/  LOP3.LUT R131, R128.reuse, 0x1, RZ, 0xc0, !PT ;  /* 0x0000000180837812 */ /* 0x040fe200078ec0ff */
[----:B------:R-:W-:Y:S01]  /*2040*/  IMAD.IADD R15, R15, 0x1, R7 ;  /* 0x000000010f0f7824 */ /* 0x000fe200078e0207 */
[C---:B------:R-:W-:Y:S01]  /*2050*/  LOP3.LUT R130, R128.reuse, 0x2, RZ, 0xc0, !PT ;  /* 0x0000000280827812 */ /* 0x040fe200078ec0ff */
[----:B------:R-:W-:Y:S01]  /*2060*/  IMAD R101, R5, UR12, RZ ;  /* 0x0000000c05657c24 */ /* 0x000fe2000f8e02ff */
[----:B------:R-:W-:Y:S01]  /*2070*/  SHF.R.S32.HI R114, RZ, 0x1f, R135 ;  /* 0x0000001fff727819 */ /* 0x000fe20000011487 */
[----:B------:R-:W-:Y:S01]  /*2080*/  IMAD.IADD R9, R9, 0x1, R2 ;  /* 0x0000000109097824 */ /* 0x000fe200078e0202 */
[----:B------:R-:W-:Y:S01]  /*2090*/  LOP3.LUT R128, R128, 0x4, RZ, 0xc0, !PT ;  /* 0x0000000480807812 */ /* 0x000fe200078ec0ff */
[----:B------:R-:W-:Y:S01]  /*20a0*/  IMAD R103, R5, UR4, RZ ;  /* 0x0000000405677c24 */ /* 0x000fe2000f8e02ff */
[----:B------:R-:W-:Y:S01]  /*20b0*/  SHF.R.S32.HI R58, RZ, 0x1f, R59 ;  /* 0x0000001fff3a7819 */ /* 0x000fe2000001143b */
[C---:B------:R-:W-:Y:S01]  /*20c0*/  IMAD R101, R4.reuse, UR13, R101 ;  /* 0x0000000d04657c24 */ /* 0x040fe2000f8e0265 */
[----:B------:R-:W-:Y:S01]  /*20d0*/  USHF.L.U32 UR26, UR15, 0x1, URZ ;  /* 0x000000010f1a7899 */ /* 0x000fe2000800063f */
[----:B------:R-:W-:Y:S01]  /*20e0*/  IMAD.WIDE.U32 R2, R4, UR12, R14 ;  /* 0x0000000c04027c25 */ /* 0x000fe2000f8e000e */
[----:B------:R-:W-:Y:S01]  /*20f0*/  ULDC.64 UR12, c[0x0][0x320] ;  /* 0x0000c800000c7ab9 */ /* 0x000fe20000000a00 */
[----:B------:R-:W-:Y:S01]  /*2100*/  ULDC UR23, c[0x0][0x2e0] ;  /* 0x0000b80000177ab9 */ /* 0x000fe20000000800 */
[----:B------:R-:W-:Y:S01]  /*2110*/  ULDC.64 UR16, c[0x0][0x250] ;  /* 0x0000940000107ab9 */ /* 0x000fe20000000a00 */
[----:B-----5:R-:W-:Y:S01]  /*2120*/  IMAD.IADD R0, R13, 0x1, R0 ;  /* 0x000000010d007824 */ /* 0x020fe200078e0200 */
[----:B------:R-:W-:Y:S01]  /*2130*/  LEA R100, P1, R2, UR12, 0x1 ;  /* 0x0000000c02647c11 */ /* 0x000fe2000f8208ff */
[C---:B------:R-:W-:Y:S01]  /*2140*/  IMAD R103, R4.reuse, UR5, R103 ;  /* 0x0000000504677c24 */ /* 0x040fe2000f8e0267 */
[----:B------:R-:W-:Y:S01]  /*2150*/  USHF.L.U32 UR21, UR21, 0x1, URZ ;  /* 0x0000000115157899 */ /* 0x000fe2000800063f */
[----:B------:R-:W-:Y:S01]  /*2160*/  IMAD.WIDE.U32 R4, R4, UR4, R8 ;  /* 0x0000000404047c25 */ /* 0x000fe2000f8e0008 */
[----:B------:R-:W-:Y:S01]  /*2170*/  ULDC.64 UR4, c[0x0][0x318] ;  /* 0x0000c60000047ab9 */ /* 0x000fe20000000a00 */
[----:B------:R-:W-:-:S02]  /*2180*/  UIADD3 UR27, UR19, UR22, URZ ;  /* 0x00000016131b7290 */ /* 0x000fc4000fffe03f */
[----:B------:R-:W-:Y:S01]  /*2190*/  IMAD.IADD R101, R3, 0x1, R101 ;  /* 0x0000000103657824 */ /* 0x000fe200078e0265 */
[----:B------:R-:W-:Y:S01]  /*21a0*/  LEA R102, P0, R4, UR4, 0x1 ;  /* 0x0000000404667c11 */ /* 0x000fe2000f8008ff */
[----:B------:R-:W-:Y:S01]  /*21b0*/  IMAD.WIDE.U32 R6, R166, 0x40, RZ ;  /* 0x00000040a6067825 */ /* 0x000fe200078e00ff */
[----:B------:R-:W-:Y:S01]  /*21c0*/  SHF.L.U32 R3, R169, 0x6, RZ ;  /* 0x00000006a9037819 */ /* 0x000fe200000006ff */
[----:B------:R-:W-:Y:S01]  /*21d0*/  ULDC.64 UR14, c[0x0][0x238] ;  /* 0x00008e00000e7ab9 */ /* 0x000fe20000000a00 */
[----:B------:R-:W-:Y:S01]  /*21e0*/  LEA.HI.X R101, R2, UR13, R101, 0x1, P1 ;  /* 0x0000000d02657c11 */ /* 0x000fe200088f0c65 */
[----:B------:R-:W-:Y:S01]  /*21f0*/  IMAD R9, R133, R0, RZ ;  /* 0x0000000085097224 */ /* 0x000fe200078e02ff */
[----:B------:R-:W-:Y:S01]  /*2200*/  ULDC.64 UR12, c[0x0][0x220] ;  /* 0x00008800000c7ab9 */ /* 0x000fe20000000a00 */
[----:B------:R-:W-:Y:S01]  /*2210*/  IMAD.IADD R92, R7, 0x1, R92 ;  /* 0x00000001075c7824 */ /* 0x000fe200078e025c */
[----:B------:R-:W-:Y:S01]  /*2220*/  LEA R98, P3, R160, UR12, 0x1 ;  /* 0x0000000ca0627c11 */ /* 0x000fe2000f8608ff */
[----:B------:R-:W-:Y:S01]  /*2230*/  IMAD.IADD R103, R5, 0x1, R103 ;  /* 0x0000000105677824 */ /* 0x000fe200078e0267 */
[----:B------:R-:W-:Y:S01]  /*2240*/  SHF.R.S32.HI R7, RZ, 0x1f, R9 ;  /* 0x0000001fff077819 */ /* 0x000fe20000011409 */
[C---:B------:R-:W-:Y:S01]  /*2250*/  VIADD R126, R135.reuse, 0x20 ;  /* 0x00000020877e7836 */ /* 0x040fe20000000000 */
[-C--:B------:R-:W-:Y:S01]  /*2260*/  IADD3 R106, P1, R132, R9.reuse, RZ ;  /* 0x00000009846a7210 */ /* 0x080fe20007f3e0ff */
[C---:B------:R-:W-:Y:S01]  /*2270*/  VIADD R125, R135.reuse, 0x40 ;  /* 0x00000040877d7836 */ /* 0x040fe20000000000 */
[----:B------:R-:W-:Y:S01]  /*2280*/  IADD3 R42, P2, R134, R9, RZ ;  /* 0x00000009862a7210 */ /* 0x000fe20007f5e0ff */
[----:B------:R-:W-:Y:S01]  /*2290*/  IMAD.IADD R124, R135, 0x1, R126 ;  /* 0x00000001877c7824 */ /* 0x000fe200078e027e */
[----:B------:R-:W-:Y:S01]  /*22a0*/  LEA.HI.X R103, R4, UR5, R103, 0x1, P0 ;  /* 0x0000000504677c11 */ /* 0x000fe200080f0c67 */
[--C-:B------:R-:W-:Y:S01]  /*22b0*/  IMAD.X R107, R115, 0x1, R7.reuse, P1 ;  /* 0x00000001736b7824 */ /* 0x100fe200008e0607 */
[----:B------:R-:W-:Y:S01]  /*22c0*/  ULDC.64 UR4, c[0x0][0x218] ;  /* 0x0000860000047ab9 */ /* 0x000fe20000000a00 */
[----:B------:R-:W-:Y:S01]  /*22d0*/  IMAD.X R7, R120, 0x1, R7, P2 ;  /* 0x0000000178077824 */ /* 0x000fe200010e0607 */
[----:B------:R-:W-:Y:S01]  /*22e0*/  LEA R96, P0, R162, UR4, 0x1 ;  /* 0x00000004a2607c11 */ /* 0x000fe2000f8008ff */
[----:B------:R-:W-:Y:S01]  /*22f0*/  IMAD.IADD R123, R135, 0x1, R125 ;  /* 0x00000001877b7824 */ /* 0x000fe200078e027d */
[C---:B------:R-:W-:Y:S01]  /*2300*/  SHF.L.U64.HI R107, R106.reuse, 0x1, R107 ;  /* 0x000000016a6b7819 */ /* 0x040fe2000001026b */
[----:B------:R-:W-:Y:S01]  /*2310*/  IMAD.SHL.U32 R106, R106, 0x2, RZ ;  /* 0x000000026a6a7824 */ /* 0x000fe200078e00ff */
[C---:B------:R-:W-:Y:S01]  /*2320*/  SHF.L.U64.HI R0, R42.reuse, 0x1, R7 ;  /* 0x000000012a007819 */ /* 0x040fe20000010207 */
[----:B------:R-:W-:Y:S01]  /*2330*/  IMAD.SHL.U32 R42, R42, 0x2, RZ ;  /* 0x000000022a2a7824 */ /* 0x000fe200078e00ff */
[----:B------:R-:W-:Y:S01]  /*2340*/  LEA.HI.X R95, R162, UR5, R165, 0x1, P0 ;  /* 0x00000005a25f7c11 */ /* 0x000fe200080f0ca5 */
[----:B------:R-:W-:Y:S01]  /*2350*/  ULDC.64 UR4, c[0x0][0x358] ;  /* 0x0000d60000047ab9 */ /* 0x000fe20000000a00 */
[----:B------:R-:W-:Y:S01]  /*2360*/  IADD3 R104, P0, R106, UR10, RZ ;  /* 0x0000000a6a687c10 */ /* 0x000fe2000ff1e0ff */
[----:B------:R-:W-:Y:S01]  /*2370*/  IMAD R5, R167, 0xc0, RZ ;  /* 0x000000c0a7057824 */ /* 0x000fe200078e02ff */
[----:B------:R-:W-:Y:S01]  /*2380*/  IADD3 R12, P2, R42, UR10, RZ ;  /* 0x0000000a2a0c7c10 */ /* 0x000fe2000ff5e0ff */
[----:B------:R-:W-:Y:S01]  /*2390*/  IMAD.WIDE.U32 R166, R166, 0xc0, RZ ;  /* 0x000000c0a6a67825 */ /* 0x000fe200078e00ff */
[----:B------:R-:W-:-:S02]  /*23a0*/  IADD3.X R105, R107, UR11, RZ, P0, !PT ;  /* 0x0000000b6b697c10 */ /* 0x000fc400087fe4ff */
[----:B------:R-:W-:Y:S01]  /*23b0*/  IADD3 R42, P0, R42, UR4, RZ ;  /* 0x000000042a2a7c10 */ /* 0x000fe2000ff1e0ff */
[----:B------:R-:W-:Y:S01]  /*23c0*/  IMAD R57, R133, 0x60, RZ ;  /* 0x0000006085397824 */ /* 0x000fe200078e02ff */
[----:B------:R-:W-:Y:S01]  /*23d0*/  IADD3 R106, P1, R106, UR4, RZ ;  /* 0x000000046a6a7c10 */ /* 0x000fe2000ff3e0ff */
[C---:B------:R-:W-:Y:S01]  /*23e0*/  IMAD.IADD R122, R135.reuse, 0x1, R124 ;  /* 0x00000001877a7824 */ /* 0x040fe200078e027c */
[----:B------:R-:W-:Y:S01]  /*23f0*/  IADD3.X R43, R0, UR5, RZ, P0, !PT ;  /* 0x00000005002b7c10 */ /* 0x000fe200087fe4ff */
[----:B------:R-:W-:Y:S01]  /*2400*/  IMAD.IADD R121, R135, 0x1, R123 ;  /* 0x0000000187797824 */ /* 0x000fe200078e027b */
[----:B------:R-:W-:Y:S01]  /*2410*/  IADD3 R80, P0, R151, 0x40, RZ ;  /* 0x0000004097507810 */ /* 0x000fe20007f1e0ff */
[----:B------:R-:W-:Y:S01]  /*2420*/  IMAD.WIDE.U32 R168, R168, 0x40, RZ ;  /* 0x00000040a8a87825 */ /* 0x000fe200078e00ff */
[----:B------:R-:W-:Y:S01]  /*2430*/  IADD3.X R107, R107, UR5, RZ, P1, !PT ;  /* 0x000000056b6b7c10 */ /* 0x000fe20008ffe4ff */
[----:B------:R-:W-:Y:S01]  /*2440*/  ULDC UR4, c[0x0][0x2e0] ;  /* 0x0000b80000047ab9 */ /* 0x000fe20000000800 */
[----:B------:R-:W-:Y:S01]  /*2450*/  IADD3 R72, P1, R151, 0x20, RZ ;  /* 0x0000002097487810 */ /* 0x000fe20007f3e0ff */
[----:B------:R-:W-:Y:S01]  /*2460*/  IMAD.X R81, RZ, RZ, R150, P0 ;  /* 0x000000ffff517224 */ /* 0x000fe200000e0696 */
[-C--:B------:R-:W-:Y:S01]  /*2470*/  IADD3 R82, P0, R80, R151.reuse, RZ ;  /* 0x0000009750527210 */ /* 0x080fe20007f1e0ff */
[----:B------:R-:W-:Y:S01]  /*2480*/  IMAD.SHL.U32 R93, R6, 0x2, RZ ;  /* 0x00000002065d7824 */ /* 0x000fe200078e00ff */
[----:B------:R-:W-:Y:S01]  /*2490*/  LEA.HI.X R99, R160, UR13, R50, 0x1, P3 ;  /* 0x0000000da0637c11 */ /* 0x000fe200098f0c32 */
[--C-:B------:R-:W-:Y:S01]  /*24a0*/  IMAD.X R73, RZ, RZ, R150.reuse, P1 ;  /* 0x000000ffff497224 */ /* 0x100fe200008e0696 */
[-C--:B------:R-:W-:Y:S01]  /*24b0*/  IADD3 R74, P1, R72, R151.reuse, RZ ;  /* 0x00000097484a7210 */ /* 0x080fe20007f3e0ff */
[--C-:B------:R-:W-:Y:S01]  /*24c0*/  IMAD.X R83, R81, 0x1, R150.reuse, P0 ;  /* 0x0000000151537824 */ /* 0x100fe200000e0696 */
[----:B------:R-:W-:Y:S01]  /*24d0*/  IADD3.X R13, R0, UR11, RZ, P2, !PT ;  /* 0x0000000b000d7c10 */ /* 0x000fe200097fe4ff */
[----:B------:R-:W-:Y:S01]  /*24e0*/  IMAD.SHL.U32 R66, R66, 0x40, RZ ;  /* 0x0000004042427824 */ /* 0x000fe200078e00ff */
[----:B------:R-:W-:Y:S01]  /*24f0*/  IADD3.X R75, R73, R150, RZ, P1, !PT ;  /* 0x00000096494b7210 */ /* 0x000fe20000ffe4ff */
[----:B------:R-:W-:Y:S01]  /*2500*/  VIADD R55, R170, 0x20 ;  /* 0x00000020aa377836 */ /* 0x000fe20000000000 */
[-C--:B------:R-:W-:Y:S01]  /*2510*/  IADD3 R87, P0, R74, R151.reuse, RZ ;  /* 0x000000974a577210 */ /* 0x080fe20007f1e0ff */
[----:B------:R-:W-:Y:S01]  /*2520*/  VIADD R129, R170, 0x40 ;  /* 0x00000040aa817836 */ /* 0x000fe20000000000 */
[----:B------:R-:W-:Y:S01]  /*2530*/  IADD3 R91, P2, R82, R151, RZ ;  /* 0x00000097525b7210 */ /* 0x000fe20007f5e0ff */
[----:B------:R-:W-:Y:S01]  /*2540*/  VIADD R127, R170, 0x60 ;  /* 0x00000060aa7f7836 */ /* 0x000fe20000000000 */
[C---:B------:R-:W-:Y:S01]  /*2550*/  IADD3 R69, P1, R64.reuse, 0x20, RZ ;  /* 0x0000002040457810 */ /* 0x040fe20007f3e0ff */
[--C-:B------:R-:W-:Y:S01]  /*2560*/  IMAD.X R86, R75, 0x1, R150.reuse, P0 ;  /* 0x000000014b567824 */ /* 0x100fe200000e0696 */
[----:B------:R-:W-:Y:S01]  /*2570*/  IADD3 R77, P3, R64, 0x40, RZ ;  /* 0x00000040404d7810 */ /* 0x000fe20007f7e0ff */
[----:B------:R-:W-:Y:S01]  /*2580*/  IMAD.X R90, R83, 0x1, R150, P2 ;  /* 0x00000001535a7824 */ /* 0x000fe200010e0696 */
[-C--:B------:R-:W-:Y:S01]  /*2590*/  IADD3.X R68, RZ, R63.reuse, RZ, P1, !PT ;  /* 0x0000003fff447210 */ /* 0x080fe20000ffe4ff */
[----:B------:R-:W-:Y:S01]  /*25a0*/  IMAD.MOV.U32 R9, RZ, RZ, R52 ;  /* 0x000000ffff097224 */ /* 0x000fe200078e0034 */
[-C--:B------:R-:W-:Y:S01]  /*25b0*/  IADD3 R71, P0, R69, R64.reuse, RZ ;  /* 0x0000004045477210 */ /* 0x080fe20007f1e0ff */
[----:B------:R-:W-:Y:S01]  /*25c0*/  IMAD.X R76, RZ, RZ, R63, P3 ;  /* 0x000000ffff4c7224 */ /* 0x000fe200018e063f */
[-C--:B------:R-:W-:Y:S01]  /*25d0*/  IADD3 R79, P2, R77, R64.reuse, RZ ;  /* 0x000000404d4f7210 */ /* 0x080fe20007f5e0ff */
[----:B------:R-:W-:Y:S01]  /*25e0*/  IMAD.IADD R67, R169, 0x1, R3 ;  /* 0x00000001a9437824 */ /* 0x000fe200078e0203 */
[-C--:B------:R-:W-:Y:S01]  /*25f0*/  IADD3 R85, P1, R71, R64.reuse, RZ ;  /* 0x0000004047557210 */ /* 0x080fe20007f3e0ff */
[--C-:B------:R-:W-:Y:S01]  /*2600*/  IMAD.X R70, R68, 0x1, R63.reuse, P0 ;  /* 0x0000000144467824 */ /* 0x100fe200000e063f */
[----:B------:R-:W-:Y:S01]  /*2610*/  IADD3 R89, P0, R79, R64, RZ ;  /* 0x000000404f597210 */ /* 0x000fe20007f1e0ff */
[----:B------:R-:W-:Y:S01]  /*2620*/  ULDC UR5, c[0x0][0x2e0] ;  /* 0x0000b80000057ab9 */ /* 0x000fe20000000800 */
[----:B------:R-:W-:Y:S01]  /*2630*/  IADD3.X R78, R76, R63, RZ, P2, !PT ;  /* 0x0000003f4c4e7210 */ /* 0x000fe200017fe4ff */
[--C-:B------:R-:W-:Y:S01]  /*2640*/  IMAD.X R84, R70, 0x1, R63.reuse, P1 ;  /* 0x0000000146547824 */ /* 0x100fe200008e063f */
[----:B------:R-:W-:Y:S01]  /*2650*/  SHF.L.U64.HI R92, R6, 0x1, R92 ;  /* 0x00000001065c7819 */ /* 0x000fe2000001025c */
[----:B------:R-:W-:Y:S01]  /*2660*/  ULDC.64 UR10, c[0x0][0x248] ;  /* 0x00009200000a7ab9 */ /* 0x000fe20000000a00 */
[----:B------:R-:W-:Y:S01]  /*2670*/  IADD3 R94, R167, R5, RZ ;  /* 0x00000005a75e7210 */ /* 0x000fe20007ffe0ff */
[----:B------:R-:W-:Y:S01]  /*2680*/  IMAD.X R88, R78, 0x1, R63, P0 ;  /* 0x000000014e587824 */ /* 0x000fe200000e063f */
[----:B------:R-:W-:Y:S01]  /*2690*/  SHF.R.S32.HI R113, RZ, 0x1f, R126 ;  /* 0x0000001fff717819 */ /* 0x000fe2000001147e */
[----:B------:R-:W-:Y:S01]  /*26a0*/  ULDC.64 UR12, c[0x0][0x230] ;  /* 0x00008c00000c7ab9 */ /* 0x000fe20000000a00 */
[----:B------:R-:W-:-:S02]  /*26b0*/  SHF.R.S32.HI R56, RZ, 0x1f, R57 ;  /* 0x0000001fff387819 */ /* 0x000fc40000011439 */
[----:B------:R-:W-:Y:S02]  /*26c0*/  SHF.R.S32.HI R112, RZ, 0x1f, R125 ;  /* 0x0000001fff707819 */ /* 0x000fe4000001147d */
[----:B------:R-:W-:Y:S02]  /*26d0*/  SHF.R.S32.HI R111, RZ, 0x1f, R124 ;  /* 0x0000001fff6f7819 */ /* 0x000fe4000001147c */
[----:B------:R-:W-:Y:S02]  /*26e0*/  SHF.R.S32.HI R110, RZ, 0x1f, R123 ;  /* 0x0000001fff6e7819 */ /* 0x000fe4000001147b */
[----:B------:R-:W-:Y:S02]  /*26f0*/  SHF.R.S32.HI R109, RZ, 0x1f, R122 ;  /* 0x0000001fff6d7819 */ /* 0x000fe4000001147a */
[----:B------:R-:W-:-:S07]  /*2700*/  SHF.R.S32.HI R108, RZ, 0x1f, R121 ;  /* 0x0000001fff6c7819 */ /* 0x000fce0000011479 */
.L_x_912:
[----:B------:R-:W-:Y:S01]  /*2710*/  MOV R15, R101 ;  /* 0x00000065000f7202 */ /* 0x000fe20000000f00 */
[----:B------:R-:W-:Y:S01]  /*2720*/  IMAD.SHL.U32 R11, R9, 0x80, RZ ;  /* 0x00000080090b7824 */ /* 0x000fe200078e00ff */
[----:B------:R-:W1:Y:S01]  /*2730*/  LDC R3, c[0x0][0x340] ;  /* 0x0000d000ff037b82 */ /* 0x000e620000000800 */
[----:B------:R-:W-:Y:S01]  /*2740*/  BSSY B0, `(.L_x_820) ;  /* 0x0000013000007945 */ /* 0x000fe20003800000 */
[----:B------:R-:W-:Y:S02]  /*2750*/  IMAD.MOV.U32 R14, RZ, RZ, R100 ;  /* 0x000000ffff0e7224 */ /* 0x000fe400078e0064 */
[----:B------:R-:W-:Y:S04]  /*2760*/  VIADD R10, R11, 0xffffff80 ;  /* 0xffffff800b0a7836 */ /* 0x000fe80000000000 */
[----:B------:R-:W-:Y:S01]  /*2770*/  IMAD.IADD R2, R53, 0x1, -R10 ;  /* 0x0000000135027824 */ /* 0x000fe200078e0a0a */
[----:B------:R-:W-:Y:S04]  /*2780*/  IADD3 R0, R61, -R10, RZ ;  /* 0x8000000a3d007210 */ /* 0x000fe80007ffe0ff */
[CC--:B------:R-:W-:Y:S02]  /*2790*/  ISETP.GE.AND P1, PT, R170.reuse, R2.reuse, PT ;  /* 0x00000002aa00720c */ /* 0x0c0fe40003f26270 */
[C---:B------:R-:W-:Y:S02]  /*27a0*/  ISETP.GE.AND P0, PT, R55.reuse, R2, PT ;  /* 0x000000023700720c */ /* 0x040fe40003f06270 */
[-C--:B------:R-:W-:Y:S02]  /*27b0*/  ISETP.GE.AND P3, PT, R170, R0.reuse, !P1 ;  /* 0x00000000aa00720c */ /* 0x080fe40004f66270 */
[----:B------:R-:W-:Y:S11]  /*27c0*/  ISETP.GE.AND P4, PT, R55, R0, !P0 ;  /* 0x000000003700720c */ /* 0x000ff60004786270 */
[----:B--23--:R-:W-:Y:S05]  /*27d0*/  @!P3 BRA `(.L_x_821) ;  /* 0x000000000024b947 */ /* 0x00cfea0003800000 */
[----:B------:R-:W-:Y:S02]  /*27e0*/  ISETP.NE.AND P0, PT, R131, RZ, PT ;  /* 0x000000ff8300720c */ /* 0x000fe40003f05270 */
[----:B------:R-:W-:Y:S11]  /*27f0*/  ISETP.NE.AND P1, PT, R130, RZ, PT ;  /* 0x000000ff8200720c */ /* 0x000ff60003f25270 */
[----:B------:R-:W2:Y:S04]  /*2800*/  @P0 LDG.E.128 R20, desc[UR6][R14.64] ;  /* 0x000000060e140981 */ /* 0x000ea8000c1e1d00 */
[----:B--2---:R2:W-:Y:S01]  /*2810*/  @P0 STG.E.128 desc[UR6][R98.64], R20 ;  /* 0x0000001462000986 */ /* 0x0045e2000c101d06 */
[----:B------:R-:W-:Y:S03]  /*2820*/  ISETP.NE.AND P0, PT, R128, RZ, PT ;  /* 0x000000ff8000720c */ /* 0x000fe60003f05270 */
[----:B------:R-:W3:Y:S04]  /*2830*/  @P1 LDG.E.128 R16, desc[UR6][R14.64+0x40] ;  /* 0x000040060e101981 */ /* 0x000ee8000c1e1d00 */
[----:B---3--:R2:W-:Y:S06]  /*2840*/  @P1 STG.E.128 desc[UR6][R98.64+0x40], R16 ;  /* 0x0000401062001986 */ /* 0x0085ec000c101d06 */
[----:B------:R-:W3:Y:S04]  /*2850*/  @P0 LDG.E.128 R4, desc[UR6][R14.64+0x80] ;  /* 0x000080060e040981 */ /* 0x000ee8000c1e1d00 */
[----:B---3--:R2:W-:Y:S02]  /*2860*/  @P0 STG.E.128 desc[UR6][R98.64+0x80], R4 ;  /* 0x0000800462000986 */ /* 0x0085e4000c101d06 */
.L_x_821:
[----:B------:R-:W-:Y:S05]  /*2870*/  BSYNC B0 ;  /* 0x0000000000007941 */ /* 0x000fea0003800000 */
.L_x_820:
[----:B------:R-:W-:Y:S04]  /*2880*/  BSSY B0, `(.L_x_822) ;  /* 0x000000f000007945 */ /* 0x000fe80003800000 */
[----:B------:R-:W-:Y:S05]  /*2890*/  @!P4 BRA `(.L_x_823) ;  /* 0x000000000034c947 */ /* 0x000fea0003800000 */
[----:B------:R-:W-:Y:S02]  /*28a0*/  ISETP.NE.AND P2, PT, R131, RZ, PT ;  /* 0x000000ff8300720c */ /* 0x000fe40003f45270 */
[----:B------:R-:W-:Y:S02]  /*28b0*/  IADD3 R26, P0, R14, UR21, RZ ;  /* 0x000000150e1a7c10 */ /* 0x000fe4000ff1e0ff */
[----:B------:R-:W-:Y:S02]  /*28c0*/  ISETP.NE.AND P1, PT, R130, RZ, PT ;  /* 0x000000ff8200720c */ /* 0x000fe40003f25270 */
[----:B------:R-:W-:Y:S02]  /*28d0*/  IADD3.X R27, R15, UR20, RZ, P0, !PT ;  /* 0x000000140f1b7c10 */ /* 0x000fe400087fe4ff */
[C---:B------:R-:W-:Y:S04]  /*28e0*/  LEA R24, P0, R153.reuse, R98, 0x1 ;  /* 0x0000006299187211 */ /* 0x040fe800078008ff */
[----:B------:R-:W-:Y:S01]  /*28f0*/  LEA.HI.X R25, R153, R99, R152, 0x1, P0 ;  /* 0x0000006399197211 */ /* 0x000fe200000f0c98 */
[----:B--2---:R-:W2:Y:S01]  /*2900*/  @P2 LDG.E.128 R20, desc[UR6][R26.64] ;  /* 0x000000061a142981 */ /* 0x004ea2000c1e1d00 */
[----:B------:R-:W-:Y:S03]  /*2910*/  ISETP.NE.AND P0, PT, R128, RZ, PT ;  /* 0x000000ff8000720c */ /* 0x000fe60003f05270 */
[----:B--2---:R3:W-:Y:S04]  /*2920*/  @P2 STG.E.128 desc[UR6][R24.64], R20 ;  /* 0x0000001418002986 */ /* 0x0047e8000c101d06 */
[----:B------:R-:W2:Y:S04]  /*2930*/  @P1 LDG.E.128 R16, desc[UR6][R26.64+0x40] ;  /* 0x000040061a101981 */ /* 0x000ea8000c1e1d00 */
[----:B--2---:R3:W-:Y:S04]  /*2940*/  @P1 STG.E.128 desc[UR6][R24.64+0x40], R16 ;  /* 0x0000401018001986 */ /* 0x0047e8000c101d06 */
[----:B------:R-:W2:Y:S04]  /*2950*/  @P0 LDG.E.128 R4, desc[UR6][R26.64+0x80] ;  /* 0x000080061a040981 */ /* 0x000ea8000c1e1d00 */
[----:B--2---:R3:W-:Y:S02]  /*2960*/  @P0 STG.E.128 desc[UR6][R24.64+0x80], R4 ;  /* 0x0000800418000986 */ /* 0x0047e4000c101d06 */
.L_x_823:
[----:B------:R-:W-:Y:S05]  /*2970*/  BSYNC B0 ;  /* 0x0000000000007941 */ /* 0x000fea0003800000 */
.L_x_822:
[----:B------:R-:W-:Y:S01]  /*2980*/  ISETP.GE.AND P0, PT, R129, R2, PT ;  /* 0x000000028100720c */ /* 0x000fe20003f06270 */
[----:B-1----:R-:W-:Y:S01]  /*2990*/  IMAD.U32 R3, R3, -0x80, RZ ;  /* 0xffffff8003037824 */ /* 0x002fe200078e00ff */
[----:B------:R-:W-:Y:S02]  /*29a0*/  BSSY B0, `(.L_x_824) ;  /* 0x0000015000007945 */ /* 0x000fe40003800000 */
[----:B------:R-:W-:Y:S02]  /*29b0*/  ISETP.GE.AND P6, PT, R129, R0, !P0 ;  /* 0x000000008100720c */ /* 0x000fe400047c6270 */
[C---:B------:R-:W-:Y:S04]  /*29c0*/  LEA R100, P0, R3.reuse, R14, 0x1 ;  /* 0x0000000e03647211 */ /* 0x040fe800078008ff */
[----:B------:R-:W-:Y:S07]  /*29d0*/  LEA.HI.X.SX32 R101, R3, R15, 0x1, P0 ;  /* 0x0000000f03657211 */ /* 0x000fee00000f0eff */
[----:B------:R-:W-:Y:S05]  /*29e0*/  @!P6 BRA `(.L_x_825) ;  /* 0x000000000040e947 */ /* 0x000fea0003800000 */
[----:B------:R-:W-:Y:S04]  /*29f0*/  IADD3 R26, P0, R14, UR26, RZ ;  /* 0x0000001a0e1a7c10 */ /* 0x000fe8000ff1e0ff */
[----:B------:R-:W-:Y:S02]  /*2a00*/  IADD3.X R27, R15, UR25, RZ, P0, !PT ;  /* 0x000000190f1b7c10 */ /* 0x000fe400087fe4ff */
[----:B---3--:R-:W-:Y:S05]  /*2a10*/  IADD3 R24, P0, R98, R93, RZ ;  /* 0x0000005d62187210 */ /* 0x008fea0007f1e0ff */
[----:B------:R-:W-:Y:S01]  /*2a20*/  IMAD.X R25, R99, 0x1, R92, P0 ;  /* 0x0000000163197824 */ /* 0x000fe200000e065c */
[----:B------:R-:W-:Y:S11]  /*2a30*/  ISETP.NE.AND P0, PT, R131, RZ, PT ;  /* 0x000000ff8300720c */ /* 0x000ff60003f05270 */
[----:B------:R-:W-:Y:S02]  /*2a40*/  @!UPT UIADD3 URZ, URZ, URZ, URZ ;  /* 0x0000003f3f3ff290 */ /* 0x000fe4000fffe03f */
[----:B--2---:R-:W2:Y:S04]  /*2a50*/  @P0 LDG.E.128 R20, desc[UR6][R26.64] ;  /* 0x000000061a140981 */ /* 0x004ea8000c1e1d00 */
[----:B--2---:R1:W-:Y:S01]  /*2a60*/  @P0 STG.E.128 desc[UR6][R24.64], R20 ;  /* 0x0000001418000986 */ /* 0x0043e2000c101d06 */
[----:B------:R-:W-:Y:S11]  /*2a70*/  ISETP.NE.AND P0, PT, R130, RZ, PT ;  /* 0x000000ff8200720c */ /* 0x000ff60003f05270 */
[----:B------:R-:W-:Y:S02]  /*2a80*/  @!UPT UIADD3 URZ, URZ, URZ, URZ ;  /* 0x0000003f3f3ff290 */ /* 0x000fe4000fffe03f */
[----:B------:R-:W2:Y:S04]  /*2a90*/  @P0 LDG.E.128 R16, desc[UR6][R26.64+0x40] ;  /* 0x000040061a100981 */ /* 0x000ea8000c1e1d00 */
[----:B--2---:R1:W-:Y:S01]  /*2aa0*/  @P0 STG.E.128 desc[UR6][R24.64+0x40], R16 ;  /* 0x0000401018000986 */ /* 0x0043e2000c101d06 */
[----:B------:R-:W-:Y:S11]  /*2ab0*/  ISETP.NE.AND P0, PT, R128, RZ, PT ;  /* 0x000000ff8000720c */ /* 0x000ff60003f05270 */
[----:B------:R-:W-:Y:S02]  /*2ac0*/  @!UPT UIADD3 URZ, URZ, URZ, URZ ;  /* 0x0000003f3f3ff290 */ /* 0x000fe4000fffe03f */
[----:B------:R-:W2:Y:S04]  /*2ad0*/  @P0 LDG.E.128 R4, desc[UR6][R26.64+0x80] ;  /* 0x000080061a040981 */ /* 0x000ea8000c1e1d00 */
[----:B--2---:R1:W-:Y:S02]  /*2ae0*/  @P0 STG.E.128 desc[UR6][R24.64+0x80], R4 ;  /* 0x0000800418000986 */ /* 0x0043e4000c101d06 */
.L_x_825:
[----:B------:R-:W-:Y:S05]  /*2af0*/  BSYNC B0 ;  /* 0x0000000000007941 */ /* 0x000fea0003800000 */
.L_x_824:
[C---:B------:R-:W-:Y:S01]  /*2b00*/  ISETP.GE.AND P0, PT, R127.reuse, R2, PT ;  /* 0x000000027f00720c */ /* 0x040fe20003f06270 */
[----:B------:R-:W-:Y:S03]  /*2b10*/  BSSY B0, `(.L_x_826) ;  /* 0x0000014000007945 */ /* 0x000fe60003800000 */
[----:B------:R-:W-:Y:S04]  /*2b20*/  ISETP.GE.AND P1, PT, R127, R0, !P0 ;  /* 0x000000007f00720c */ /* 0x000fe80004726270 */
[----:B------:R-:W-:Y:S09]  /*2b30*/  P2R R174, PR, RZ, 0x2 ;  /* 0x00000002ffae7803 */ /* 0x000ff20000000000 */
[----:B------:R-:W-:Y:S05]  /*2b40*/  @!P1 BRA `(.L_x_827) ;  /* 0x0000000000409947 */ /* 0x000fea0003800000 */
[----:B------:R-:W-:Y:S04]  /*2b50*/  IADD3 R14, P0, R14, UR18, RZ ;  /* 0x000000120e0e7c10 */ /* 0x000fe8000ff1e0ff */
[----:B------:R-:W-:Y:S02]  /*2b60*/  IADD3.X R15, R15, UR27, RZ, P0, !PT ;  /* 0x0000001b0f0f7c10 */ /* 0x000fe400087fe4ff */
[----:B------:R-:W-:Y:S05]  /*2b70*/  IADD3 R2, P0, R98, R166, RZ ;  /* 0x000000a662027210 */ /* 0x000fea0007f1e0ff */
[----:B------:R-:W-:Y:S01]  /*2b80*/  IMAD.X R3, R99, 0x1, R94, P0 ;  /* 0x0000000163037824 */ /* 0x000fe200000e065e */
[----:B------:R-:W-:Y:S11]  /*2b90*/  ISETP.NE.AND P0, PT, R131, RZ, PT ;  /* 0x000000ff8300720c */ /* 0x000ff60003f05270 */
[----:B------:R-:W-:Y:S02]  /*2ba0*/  @!UPT UIADD3 URZ, URZ, URZ, URZ ;  /* 0x0000003f3f3ff290 */ /* 0x000fe4000fffe03f */
[----:B-123--:R-:W2:Y:S04]  /*2bb0*/  @P0 LDG.E.128 R20, desc[UR6][R14.64] ;  /* 0x000000060e140981 */ /* 0x00eea8000c1e1d00 */
        /* <DEDUP_REMOVED lines=9> */
.L_x_827:
[----:B------:R-:W-:Y:S05]  /*2c50*/  BSYNC B0 ;  /* 0x0000000000007941 */ /* 0x000fea0003800000 */
.L_x_826:
[----:B------:R-:W-:Y:S11]  /*2c60*/  ISETP.NE.AND P0, PT, RZ, UR4, PT ;  /* 0x00000004ff007c0c */ /* 0x000ff6000bf05270 */
[----:B------:R-:W-:Y:S02]  /*2c70*/  @!UPT UIADD3 URZ, URZ, URZ, URZ ;  /* 0x0000003f3f3ff290 */ /* 0x000fe4000fffe03f */
[----:B------:R-:W-:Y:S05]  /*2c80*/  @!P0 BRA `(.L_x_828) ;  /* 0x0000007800ac8947 */ /* 0x000fea0003800000 */
[----:B------:R-:W-:Y:S11]  /*2c90*/  ISETP.NE.AND P0, PT, RZ, UR24, PT ;  /* 0x00000018ff007c0c */ /* 0x000ff6000bf05270 */
[----:B------:R-:W-:Y:S02]  /*2ca0*/  @!UPT UIADD3 URZ, URZ, URZ, URZ ;  /* 0x0000003f3f3ff290 */ /* 0x000fe4000fffe03f */
[----:B------:R-:W-:Y:S05]  /*2cb0*/  @!P0 BRA `(.L_x_829) ;  /* 0x0000002c00488947 */ /* 0x000fea0003800000 */
[----:B------:R-:W-:Y:S04]  /*2cc0*/  BSSY B1, `(.L_x_830) ;  /* 0x00000a6000017945 */ /* 0x000fe80003800000 */
[----:B------:R-:W-:Y:S05]  /*2cd0*/  @!P3 BRA `(.L_x_831) ;  /* 0x000000080090b947 */ /* 0x000fea0003800000 */
[----:B------:R-:W5:Y:S01]  /*2ce0*/  LDC R29, c[0x0][0x2d0] ;  /* 0x0000b400ff1d7b82 */ /* 0x000f620000000800 */
[----:B------:R-:W-:Y:S01]  /*2cf0*/  BSSY B0, `(.L_x_832) ;  /* 0x0000036000007945 */ /* 0x000fe20003800000 */
[----:B-----5:R-:W-:Y:S11]  /*2d00*/  ISETP.GE.AND P0, PT, R118, R29, PT ;  /* 0x0000001d7600720c */ /* 0x020ff60003f06270 */
[----:B------:R-:W-:Y:S02]  /*2d10*/  @!UPT UIADD3 URZ, URZ, URZ, URZ ;  /* 0x0000003f3f3ff290 */ /* 0x000fe4000fffe03f */
[----:B------:R-:W-:Y:S05]  /*2d20*/  @P0 BRA `(.L_x_833) ;  /* 0x0000000000c80947 */ /* 0x000fea0003800000 */
[----:B------:R-:W-:Y:S01]  /*2d30*/  ISETP.GE.AND P0, PT, R118, UR4, PT ;  /* 0x0000000476007c0c */ /* 0x000fe2000bf06270 */
[----:B-1234-:R-:W2:Y:S01]  /*2d40*/  LDG.E.128 R16, desc[UR6][R102.64] ;  /* 0x0000000666107981 */ /* 0x01eea2000c1e1d00 */
[----:B------:R-:W-:Y:S11]  /*2d50*/  MOV R97, R95 ;  /* 0x0000005f00617202 */ /* 0x000ff60000000f00 */
[----:B------:R-:W3:Y:S06]  /*2d60*/  @!P0 LDG.E.64 R6, desc[UR6][R12.64] ;  /* 0x000000060c068981 */ /* 0x000eec000c1e1b00 */
[----:B------:R-:W4:Y:S01]  /*2d70*/  @!P0 LDG.E.64 R26, desc[UR6][R42.64] ;  /* 0x000000062a1a8981 */ /* 0x000f22000c1e1b00 */
[--C-:B---3--:R-:W-:Y:S01]  /*2d80*/  @!P0 HADD2.F32 R15, -RZ, R6.reuse.H0_H0 ;  /* 0x20000006ff0f8230 */ /* 0x108fe20000004100 */
[----:B--2---:R-:W-:Y:S01]  /*2d90*/  @!P0 MOV R5, R16 ;  /* 0x0000001000058202 */ /* 0x004fe20000000f00 */
[----:B------:R-:W-:Y:S01]  /*2da0*/  @!P0 HADD2.F32 R8, -RZ, R6.H1_H1 ;  /* 0x30000006ff088230 */ /* 0x000fe20000004100 */
[----:B------:R-:W-:Y:S03]  /*2db0*/  @!P0 MOV R6, R19 ;  /* 0x0000001300068202 */ /* 0x000fe60000000f00 */
[--C-:B------:R-:W-:Y:S02]  /*2dc0*/  @!P0 HADD2.F32 R21, -RZ, R5.reuse.H1_H1 ;  /* 0x30000005ff158230 */ /* 0x100fe40000004100 */
[----:B------:R-:W-:Y:S02]  /*2dd0*/  @!P0 HADD2.F32 R14, -RZ, R5.H0_H0 ;  /* 0x20000005ff0e8230 */ /* 0x000fe40000004100 */
[--C-:B----4-:R-:W-:Y:S02]  /*2de0*/  @!P0 HADD2.F32 R23, -RZ, R26.reuse.H0_H0 ;  /* 0x2000001aff178230 */ /* 0x110fe40000004100 */
[CC--:B------:R-:W-:Y:S01]  /*2df0*/  @!P0 FMUL.FTZ R31, R21.reuse, R15.reuse ;  /* 0x0000000f151f8220 */ /* 0x0c0fe20000410000 */
[--C-:B------:R-:W-:Y:S02]  /*2e00*/  @!P0 HADD2.F32 R5, -RZ, R7.reuse.H0_H0 ;  /* 0x20000007ff058230 */ /* 0x100fe40000004100 */
[C---:B------:R-:W-:Y:S01]  /*2e10*/  @!P0 FMUL.FTZ R0, R14.reuse, R15 ;  /* 0x0000000f0e008220 */ /* 0x040fe20000410000 */
[----:B------:R-:W-:Y:S01]  /*2e20*/  @!P0 MOV R15, R17 ;  /* 0x00000011000f8202 */ /* 0x000fe20000000f00 */
[----:B------:R-:W-:Y:S02]  /*2e30*/  @!P0 HADD2.F32 R7, -RZ, R7.H1_H1 ;  /* 0x30000007ff078230 */ /* 0x000fe40000004100 */
[-C--:B------:R-:W-:Y:S01]  /*2e40*/  @!P0 FFMA.FTZ R31, R14, R23.reuse, -R31 ;  /* 0x000000170e1f8223 */ /* 0x080fe2000001081f */
[----:B------:R-:W-:Y:S01]  /*2e50*/  @!P0 MOV R14, R18 ;  /* 0x00000012000e8202 */ /* 0x000fe20000000f00 */
[----:B------:R-:W-:Y:S02]  /*2e60*/  @!P0 HADD2.F32 R20, -RZ, R26.H1_H1 ;  /* 0x3000001aff148230 */ /* 0x000fe40000004100 */
[----:B------:R-:W-:Y:S01]  /*2e70*/  @!P0 FFMA.FTZ R0, R21, R23, R0 ;  /* 0x0000001715008223 */ /* 0x000fe20000010000 */
[--C-:B------:R-:W-:Y:S02]  /*2e80*/  @!P0 HADD2.F32 R21, -RZ, R15.reuse.H1_H1 ;  /* 0x3000000fff158230 */ /* 0x100fe40000004100 */
[----:B------:R-:W-:Y:S02]  /*2e90*/  @!P0 HADD2.F32 R15, -RZ, R15.H0_H0 ;  /* 0x2000000fff0f8230 */ /* 0x000fe40000004100 */
[----:B------:R-:W-:Y:S01]  /*2ea0*/  @!P0 F2FP.F16.F32.PACK_AB R31, R0, R31 ;  /* 0x0000001f001f823e */ /* 0x000fe200000000ff */
[--C-:B------:R-:W-:Y:S02]  /*2eb0*/  @!P0 HADD2.F32 R22, -RZ, R14.reuse.H1_H1 ;  /* 0x3000000eff168230 */ /* 0x100fe40000004100 */
[-C--:B------:R-:W-:Y:S01]  /*2ec0*/  @!P0 FMUL.FTZ R33, R21, R8.reuse ;  /* 0x0000000815218220 */ /* 0x080fe20000410000 */
[----:B------:R-:W-:Y:S01]  /*2ed0*/  @!P0 HADD2.F32 R14, -RZ, R14.H0_H0 ;  /* 0x2000000eff0e8230 */ /* 0x000fe20000004100 */
[----:B------:R-:W-:Y:S01]  /*2ee0*/  @!P0 MOV R16, R31 ;  /* 0x0000001f00108202 */ /* 0x000fe20000000f00 */
[--C-:B------:R-:W-:Y:S02]  /*2ef0*/  @!P0 HADD2.F32 R23, -RZ, R6.reuse.H1_H1 ;  /* 0x30000006ff178230 */ /* 0x100fe40000004100 */
[----:B------:R-:W-:Y:S01]  /*2f00*/  @!P0 FMUL.FTZ R2, R15, R8 ;  /* 0x000000080f028220 */ /* 0x000fe20000410000 */
[----:B------:R-:W-:Y:S02]  /*2f10*/  @!P0 HADD2.F32 R6, -RZ, R6.H0_H0 ;  /* 0x20000006ff068230 */ /* 0x000fe40000004100 */
[-C--:B------:R-:W-:Y:S01]  /*2f20*/  @!P0 FMUL.FTZ R3, R14, R5.reuse ;  /* 0x000000050e038220 */ /* 0x080fe20000410000 */
[--C-:B------:R-:W-:Y:S02]  /*2f30*/  @!P0 HADD2.F32 R25, -RZ, R27.reuse.H0_H0 ;  /* 0x2000001bff198230 */ /* 0x100fe40000004100 */
[----:B------:R-:W-:Y:S01]  /*2f40*/  @!P0 FMUL.FTZ R24, R22, R5 ;  /* 0x0000000516188220 */ /* 0x000fe20000410000 */
[----:B------:R-:W-:Y:S02]  /*2f50*/  @!P0 HADD2.F32 R27, -RZ, R27.H1_H1 ;  /* 0x3000001bff1b8230 */ /* 0x000fe40000004100 */
[-C--:B------:R-:W-:Y:S01]  /*2f60*/  @!P0 FMUL.FTZ R35, R23, R7.reuse ;  /* 0x0000000717238220 */ /* 0x080fe20000410000 */
[----:B------:R-:W-:Y:S01]  /*2f70*/  @!P0 FMUL.FTZ R4, R6, R7 ;  /* 0x0000000706048220 */ /* 0x000fe20000410000 */
[-C--:B------:R-:W-:Y:S01]  /*2f80*/  @!P0 FFMA.FTZ R2, R21, R20.reuse, R2 ;  /* 0x0000001415028223 */ /* 0x080fe20000010002 */
[-C--:B------:R-:W-:Y:S01]  /*2f90*/  @!P0 FFMA.FTZ R3, R22, R25.reuse, R3 ;  /* 0x0000001916038223 */ /* 0x080fe20000010003 */
[----:B------:R-:W-:Y:S01]  /*2fa0*/  @!P0 FFMA.FTZ R33, R15, R20, -R33 ;  /* 0x000000140f218223 */ /* 0x000fe20000010821 */
[----:B------:R-:W-:Y:S01]  /*2fb0*/  @!P0 FFMA.FTZ R24, R14, R25, -R24 ;  /* 0x000000190e188223 */ /* 0x000fe20000010818 */
[-C--:B------:R-:W-:Y:S01]  /*2fc0*/  @!P0 FFMA.FTZ R35, R6, R27.reuse, -R35 ;  /* 0x0000001b06238223 */ /* 0x080fe20000010823 */
[----:B------:R-:W-:Y:S02]  /*2fd0*/  @!P0 FFMA.FTZ R4, R23, R27, R4 ;  /* 0x0000001b17048223 */ /* 0x000fe40000010004 */
[----:B------:R-:W-:Y:S02]  /*2fe0*/  @!P0 F2FP.F16.F32.PACK_AB R28, R2, R33 ;  /* 0x00000021021c823e */ /* 0x000fe400000000ff */
[----:B------:R-:W-:Y:S02]  /*2ff0*/  @!P0 F2FP.F16.F32.PACK_AB R24, R3, R24 ;  /* 0x000000180318823e */ /* 0x000fe400000000ff */
[----:B------:R-:W-:Y:S02]  /*3000*/  @!P0 F2FP.F16.F32.PACK_AB R35, R4, R35 ;  /* 0x000000230423823e */ /* 0x000fe400000000ff */
[----:B------:R-:W-:Y:S02]  /*3010*/  @!P0 MOV R17, R28 ;  /* 0x0000001c00118202 */ /* 0x000fe40000000f00 */
[----:B------:R-:W-:Y:S02]  /*3020*/  @!P0 MOV R18, R24 ;  /* 0x0000001800128202 */ /* 0x000fe40000000f00 */
[----:B------:R-:W-:Y:S05]  /*3030*/  @!P0 MOV R19, R35 ;  /* 0x0000002300138202 */ /* 0x000fea0000000f00 */
[----:B------:R1:W-:Y:S02]  /*3040*/  STG.E.128 desc[UR6][R96.64], R16 ;  /* 0x0000001060007986 */ /* 0x0003e4000c101d06 */
.L_x_833:
[----:B------:R-:W-:Y:S05]  /*3050*/  BSYNC B0 ;  /* 0x0000000000007941 */ /* 0x000fea0003800000 */
.L_x_832:
[----:B------:R-:W-:Y:S01]  /*3060*/  ISETP.GE.AND P0, PT, R117, R29, PT ;  /* 0x0000001d7500720c */ /* 0x000fe20003f06270 */
[----:B------:R-:W-:Y:S11]  /*3070*/  BSSY B0, `(.L_x_834) ;  /* 0x0000035000007945 */ /* 0x000ff60003800000 */
[----:B------:R-:W-:Y:S01]  /*3080*/  @!UPT UIADD3 URZ, URZ, URZ, URZ ;  /* 0x0000003f3f3ff290 */ /* 0x000fe2000fffe03f */
        /* <DEDUP_REMOVED lines=51> */
.L_x_835:
[----:B------:R-:W-:Y:S05]  /*33c0*/  BSYNC B0 ;  /* 0x0000000000007941 */ /* 0x000fea0003800000 */
.L_x_834:
[----:B------:R-:W-:Y:S11]  /*33d0*/  ISETP.GE.AND P0, PT, R116, R29, PT ;  /* 0x0000001d7400720c */ /* 0x000ff60003f06270 */
        /* <DEDUP_REMOVED lines=52> */
.L_x_831:
[----:B------:R-:W-:Y:S05]  /*3720*/  BSYNC B1 ;  /* 0x0000000000017941 */ /* 0x000fea0003800000 */
.L_x_830:
[----:B------:R-:W-:Y:S04]  /*3730*/  BSSY B1, `(.L_x_836) ;  /* 0x00000b5000017945 */ /* 0x000fe80003800000 */
[----:B------:R-:W-:Y:S05]  /*3740*/  @!P4 BRA `(.L_x_837) ;  /* 0x0000000800ccc947 */ /* 0x000fea0003800000 */
[C---:B----4-:R-:W-:Y:S01]  /*3750*/  SHF.L.U64.HI R3, R135.reuse, 0x1, R114 ;  /* 0x0000000187037819 */ /* 0x050fe20000010272 */
[----:B------:R-:W4:Y:S01]  /*3760*/  LDC R33, c[0x0][0x2d0] ;  /* 0x0000b400ff217b82 */ /* 0x000f220000000800 */
[----:B-123--:R-:W-:Y:S01]  /*3770*/  IMAD.SHL.U32 R5, R135, 0x2, RZ ;  /* 0x0000000287057824 */ /* 0x00efe200078e00ff */
[----:B------:R-:W-:Y:S04]  /*3780*/  BSSY B0, `(.L_x_838) ;  /* 0x000003d000007945 */ /* 0x000fe80003800000 */
[-C--:B------:R-:W-:Y:S02]  /*3790*/  IADD3 R30, P0, R42, R5.reuse, RZ ;  /* 0x000000052a1e7210 */ /* 0x080fe40007f1e0ff */
[----:B------:R-:W-:Y:S03]  /*37a0*/  IADD3 R14, P1, R12, R5, RZ ;  /* 0x000000050c0e7210 */ /* 0x000fe60007f3e0ff */
[--C-:B------:R-:W-:Y:S02]  /*37b0*/  IMAD.X R31, R43, 0x1, R3.reuse, P0 ;  /* 0x000000012b1f7824 */ /* 0x100fe400000e0603 */
[----:B------:R-:W-:Y:S01]  /*37c0*/  IMAD.X R15, R13, 0x1, R3, P1 ;  /* 0x000000010d0f7824 */ /* 0x000fe200008e0603 */
[----:B----4-:R-:W-:Y:S11]  /*37d0*/  ISETP.GE.AND P0, PT, R118, R33, PT ;  /* 0x000000217600720c */ /* 0x010ff60003f06270 */
[----:B------:R-:W-:Y:S02]  /*37e0*/  @!UPT UIADD3 URZ, URZ, URZ, URZ ;  /* 0x0000003f3f3ff290 */ /* 0x000fe4000fffe03f */
[----:B------:R-:W-:Y:S05]  /*37f0*/  @P0 BRA `(.L_x_839) ;  /* 0x0000000000d40947 */ /* 0x000fea0003800000 */
[----:B------:R-:W-:Y:S02]  /*3800*/  LEA R34, P1, R64, R102, 0x1 ;  /* 0x0000006640227211 */ /* 0x000fe400078208ff */
[----:B------:R-:W-:Y:S02]  /*3810*/  ISETP.GE.AND P0, PT, R118, UR4, PT ;  /* 0x0000000476007c0c */ /* 0x000fe4000bf06270 */
[----:B------:R-:W-:Y:S02]  /*3820*/  LEA.HI.X R35, R64, R103, R63, 0x1, P1 ;  /* 0x0000006740237211 */ /* 0x000fe400008f0c3f */
[----:B------:R-:W-:Y:S03]  /*3830*/  LEA R36, P1, R151, R96, 0x1 ;  /* 0x0000006097247211 */ /* 0x000fe600078208ff */
[----:B------:R-:W2:Y:S08]  /*3840*/  LDG.E.128 R16, desc[UR6][R34.64] ;  /* 0x0000000622107981 */ /* 0x000eb0000c1e1d00 */
        /* <DEDUP_REMOVED lines=8> */
[----:B----4-:R-:W-:Y:S02]  /*38d0*/  @!P0 HADD2.F32 R25, -RZ, R28.H0_H0 ;  /* 0x2000001cff198230 */ /* 0x010fe40000004100 */
[CC--:B------:R-:W-:Y:S01]  /*38e0*/  @!P0 FMUL.FTZ R35, R23.reuse, R21.reuse ;  /* 0x0000001517238220 */ /* 0x0c0fe20000410000 */
[--C-:B------:R-:W-:Y:S02]  /*38f0*/  @!P0 HADD2.F32 R5, -RZ, R7.reuse.H0_H0 ;  /* 0x20000007ff058230 */ /* 0x100fe40000004100 */
[C---:B------:R-:W-:Y:S01]  /*3900*/  @!P0 FMUL.FTZ R0, R20.reuse, R21 ;  /* 0x0000001514008220 */ /* 0x040fe20000410000 */
[----:B------:R-:W-:Y:S01]  /*3910*/  @!P0 MOV R21, R17 ;  /* 0x0000001100158202 */ /* 0x000fe20000000f00 */
        /* <DEDUP_REMOVED lines=15> */
[----:B------:R-:W-:Y:S02]  /*3a10*/  @!P0 HADD2.F32 R22, -RZ, R28.H1_H1 ;  /* 0x3000001cff168230 */ /* 0x000fe40000004100 */
[----:B------:R-:W-:Y:S01]  /*3a20*/  @!P0 FMUL.FTZ R26, R24, R5 ;  /* 0x00000005181a8220 */ /* 0x000fe20000410000 */
[--C-:B------:R-:W-:Y:S02]  /*3a30*/  @!P0 HADD2.F32 R27, -RZ, R29.reuse.H0_H0 ;  /* 0x2000001dff1b8230 */ /* 0x100fe40000004100 */
[-C--:B------:R-:W-:Y:S01]  /*3a40*/  @!P0 FMUL.FTZ R39, R25, R7.reuse ;  /* 0x0000000719278220 */ /* 0x080fe20000410000 */
[----:B------:R-:W-:Y:S02]  /*3a50*/  @!P0 HADD2.F32 R29, -RZ, R29.H1_H1 ;  /* 0x3000001dff1d8230 */ /* 0x000fe40000004100 */
        /* <DEDUP_REMOVED lines=10> */
[----:B------:R-:W-:Y:S02]  /*3b00*/  LEA.HI.X R37, R151, R95, R150, 0x1, P1 ;  /* 0x0000005f97257211 */ /* 0x000fe400008f0c96 */
[----:B------:R-:W-:Y:S02]  /*3b10*/  @!P0 MOV R17, R32 ;  /* 0x0000002000118202 */ /* 0x000fe40000000f00 */
[----:B------:R-:W-:Y:S02]  /*3b20*/  @!P0 MOV R18, R26 ;  /* 0x0000001a00128202 */ /* 0x000fe40000000f00 */
[----:B------:R-:W-:Y:S05]  /*3b30*/  @!P0 MOV R19, R39 ;  /* 0x0000002700138202 */ /* 0x000fea0000000f00 */
[----:B------:R1:W-:Y:S02]  /*3b40*/  STG.E.128 desc[UR6][R36.64], R16 ;  /* 0x0000001024007986 */ /* 0x0003e4000c101d06 */
.L_x_839:
[----:B------:R-:W-:Y:S05]  /*3b50*/  BSYNC B0 ;  /* 0x0000000000007941 */ /* 0x000fea0003800000 */
.L_x_838:
[----:B------:R-:W-:Y:S01]  /*3b60*/  ISETP.GE.AND P0, PT, R117, R33, PT ;  /* 0x000000217500720c */ /* 0x000fe20003f06270 */
[----:B------:R-:W-:Y:S11]  /*3b70*/  BSSY B0, `(.L_x_840) ;  /* 0x0000038000007945 */ /* 0x000ff60003800000 */
[----:B------:R-:W-:Y:S01]  /*3b80*/  @!UPT UIADD3 URZ, URZ, URZ, URZ ;  /* 0x0000003f3f3ff290 */ /* 0x000fe2000fffe03f */
[----:B------:R-:W-:Y:S05]  /*3b90*/  @P0 BRA `(.L_x_841) ;  /* 0x0000000000d40947 */ /* 0x000fea0003800000 */
[----:B------:R-:W-:Y:S02]  /*3ba0*/  LEA R34, P1, R69, R102, 0x1 ;  /* 0x0000006645227211 */ /* 0x000fe400078208ff */
[----:B------:R-:W-:Y:S02]  /*3bb0*/  ISETP.GE.AND P0, PT, R117, UR4, PT ;  /* 0x0000000475007c0c */ /* 0x000fe4000bf06270 */
[----:B------:R-:W-:Y:S02]  /*3bc0*/  LEA.HI.X R35, R69, R103, R68, 0x1, P1 ;  /* 0x0000006745237211 */ /* 0x000fe400008f0c44 */
[----:B-1----:R-:W-:Y:S03]  /*3bd0*/  LEA R36, P1, R72, R96, 0x1 ;  /* 0x0000006048247211 */ /* 0x002fe600078208ff */
        /* <DEDUP_REMOVED lines=49> */
.L_x_841:
[----:B------:R-:W-:Y:S05]  /*3ef0*/  BSYNC B0 ;  /* 0x0000000000007941 */ /* 0x000fea0003800000 */
.L_x_840:
[----:B------:R-:W-:Y:S11]  /*3f00*/  ISETP.GE.AND P0, PT, R116, R33, PT ;  /* 0x000000217400720c */ /* 0x000ff60003f06270 */
[----:B------:R-:W-:Y:S02]  /*3f10*/  @!UPT UIADD3 URZ, URZ, URZ, URZ ;  /* 0x0000003f3f3ff290 */ /* 0x000fe4000fffe03f */
[----:B------:R-:W-:Y:S05]  /*3f20*/  @P0 BRA `(.L_x_837) ;  /* 0x0000000000d40947 */ /* 0x000fea0003800000 */
[C---:B------:R-:W-:Y:S02]  /*3f30*/  LEA R32, P1, R77.reuse, R102, 0x1 ;  /* 0x000000664d207211 */ /* 0x040fe400078208ff */
[----:B------:R-:W-:Y:S02]  /*3f40*/  ISETP.GE.AND P0, PT, R116, UR4, PT ;  /* 0x0000000474007c0c */ /* 0x000fe4000bf06270 */
[----:B------:R-:W-:Y:S02]  /*3f50*/  LEA.HI.X R33, R77, R103, R76, 0x1, P1 ;  /* 0x000000674d217211 */ /* 0x000fe400008f0c4c */
[----:B------:R-:W-:Y:S03]  /*3f60*/  LEA R34, P1, R80, R96, 0x1 ;  /* 0x0000006050227211 */ /* 0x000fe600078208ff */
[----:B-12---:R-:W2:Y:S08]  /*3f70*/  LDG.E.128 R16, desc[UR6][R32.64] ;  /* 0x0000000620107981 */ /* 0x006eb0000c1e1d00 */
[----:B------:R-:W3:Y:S06]  /*3f80*/  @!P0 LDG.E.64 R6, desc[UR6][R14.64+0x40] ;  /* 0x000040060e068981 */ /* 0x000eec000c1e1b00 */
[----:B------:R-:W4:Y:S01]  /*3f90*/  @!P0 LDG.E.64 R30, desc[UR6][R30.64+0x40] ;  /* 0x000040061e1e8981 */ /* 0x000f22000c1e1b00 */
[--C-:B---3--:R-:W-:Y:S01]  /*3fa0*/  @!P0 HADD2.F32 R21, -RZ, R6.reuse.H0_H0 ;  /* 0x20000006ff158230 */ /* 0x108fe20000004100 */
[----:B--2---:R-:W-:Y:S01]  /*3fb0*/  @!P0 MOV R5, R16 ;  /* 0x0000001000058202 */ /* 0x004fe20000000f00 */
[----:B------:R-:W-:Y:S01]  /*3fc0*/  @!P0 HADD2.F32 R8, -RZ, R6.H1_H1 ;  /* 0x30000006ff088230 */ /* 0x000fe20000004100 */
[----:B------:R-:W-:Y:S02]  /*3fd0*/  @!P0 MOV R15, R17 ;  /* 0x00000011000f8202 */ /* 0x000fe40000000f00 */
[----:B------:R-:W-:Y:S01]  /*3fe0*/  @!P0 MOV R14, R18 ;  /* 0x00000012000e8202 */ /* 0x000fe20000000f00 */
[--C-:B------:R-:W-:Y:S01]  /*3ff0*/  @!P0 HADD2.F32 R20, -RZ, R5.reuse.H0_H0 ;  /* 0x20000005ff148230 */ /* 0x100fe20000004100 */
[----:B------:R-:W-:Y:S01]  /*4000*/  @!P0 MOV R6, R19 ;  /* 0x0000001300068202 */ /* 0x000fe20000000f00 */
[----:B------:R-:W-:Y:S02]  /*4010*/  @!P0 HADD2.F32 R23, -RZ, R5.H1_H1 ;  /* 0x30000005ff178230 */ /* 0x000fe40000004100 */
[----:B----4-:R-:W-:Y:S02]  /*4020*/  @!P0 HADD2.F32 R25, -RZ, R30.H0_H0 ;  /* 0x2000001eff198230 */ /* 0x010fe40000004100 */
[CC--:B------:R-:W-:Y:S01]  /*4030*/  @!P0 FMUL.FTZ R0, R20.reuse, R21.reuse ;  /* 0x0000001514008220 */ /* 0x0c0fe20000410000 */
[--C-:B------:R-:W-:Y:S02]  /*4040*/  @!P0 HADD2.F32 R24, -RZ, R14.reuse.H1_H1 ;  /* 0x3000000eff188230 */ /* 0x100fe40000004100 */
[C---:B------:R-:W-:Y:S01]  /*4050*/  @!P0 FMUL.FTZ R33, R23.reuse, R21 ;  /* 0x0000001517218220 */ /* 0x040fe20000410000 */
[----:B------:R-:W-:Y:S02]  /*4060*/  @!P0 HADD2.F32 R5, -RZ, R7.H0_H0 ;  /* 0x20000007ff058230 */ /* 0x000fe40000004100 */
[-C--:B------:R-:W-:Y:S01]  /*4070*/  @!P0 FFMA.FTZ R0, R23, R25.reuse, R0 ;  /* 0x0000001917008223 */ /* 0x080fe20000010000 */
[--C-:B------:R-:W-:Y:S02]  /*4080*/  @!P0 HADD2.F32 R23, -RZ, R15.reuse.H1_H1 ;  /* 0x3000000fff178230 */ /* 0x100fe40000004100 */
[----:B------:R-:W-:Y:S01]  /*4090*/  @!P0 FFMA.FTZ R33, R20, R25, -R33 ;  /* 0x0000001914218223 */ /* 0x000fe20000010821 */
[----:B------:R-:W-:Y:S02]  /*40a0*/  @!P0 HADD2.F32 R15, -RZ, R15.H0_H0 ;  /* 0x2000000fff0f8230 */ /* 0x000fe40000004100 */
[----:B------:R-:W-:Y:S01]  /*40b0*/  @!P0 FMUL.FTZ R26, R24, R5 ;  /* 0x00000005181a8220 */ /* 0x000fe20000410000 */
[----:B------:R-:W-:Y:S02]  /*40c0*/  @!P0 HADD2.F32 R14, -RZ, R14.H0_H0 ;  /* 0x2000000eff0e8230 */ /* 0x000fe40000004100 */
[-C--:B------:R-:W-:Y:S01]  /*40d0*/  @!P0 FMUL.FTZ R35, R23, R8.reuse ;  /* 0x0000000817238220 */ /* 0x080fe20000410000 */
[----:B------:R-:W-:Y:S01]  /*40e0*/  @!P0 F2FP.F16.F32.PACK_AB R33, R0, R33 ;  /* 0x000000210021823e */ /* 0x000fe200000000ff */
[--C-:B------:R-:W-:Y:S02]  /*40f0*/  @!P0 HADD2.F32 R25, -RZ, R6.reuse.H1_H1 ;  /* 0x30000006ff198230 */ /* 0x100fe40000004100 */
[----:B------:R-:W-:Y:S01]  /*4100*/  @!P0 FMUL.FTZ R2, R15, R8 ;  /* 0x000000080f028220 */ /* 0x000fe20000410000 */
[----:B------:R-:W-:Y:S01]  /*4110*/  @!P0 HADD2.F32 R6, -RZ, R6.H0_H0 ;  /* 0x20000006ff068230 */ /* 0x000fe20000004100 */
[----:B------:R-:W-:Y:S01]  /*4120*/  @!P0 MOV R16, R33 ;  /* 0x0000002100108202 */ /* 0x000fe20000000f00 */
[----:B------:R-:W-:Y:S02]  /*4130*/  @!P0 HADD2.F32 R7, -RZ, R7.H1_H1 ;  /* 0x30000007ff078230 */ /* 0x000fe40000004100 */
[----:B------:R-:W-:Y:S01]  /*4140*/  @!P0 FMUL.FTZ R3, R14, R5 ;  /* 0x000000050e038220 */ /* 0x000fe20000410000 */
[----:B------:R-:W-:Y:S02]  /*4150*/  @!P0 HADD2.F32 R22, -RZ, R30.H1_H1 ;  /* 0x3000001eff168230 */ /* 0x000fe40000004100 */
        /* <DEDUP_REMOVED lines=18> */
.L_x_837:
[----:B------:R-:W-:Y:S05]  /*4280*/  BSYNC B1 ;  /* 0x0000000000017941 */ /* 0x000fea0003800000 */
.L_x_836:
        /* <DEDUP_REMOVED lines=10> */
[-C--:B----4-:R-:W-:Y:S02]  /*4330*/  ISETP.GE.AND P0, PT, R118, R33.reuse, PT ;  /* 0x000000217600720c */ /* 0x090fe40003f06270 */
[----:B------:R-:W-:Y:S11]  /*4340*/  ISETP.GE.AND P3, PT, R117, R33, PT ;  /* 0x000000217500720c */ /* 0x000ff60003f66270 */
        /* <DEDUP_REMOVED lines=54> */
.L_x_845:
[----:B------:R-:W-:Y:S05]  /*46b0*/  BSYNC B0 ;  /* 0x0000000000007941 */ /* 0x000fea0003800000 */
.L_x_844:
[----:B------:R-:W-:Y:S01]  /*46c0*/  ISETP.GE.AND P2, PT, R116, R33, PT ;  /* 0x000000217400720c */ /* 0x000fe20003f46270 */
[----:B------:R-:W-:Y:S04]  /*46d0*/  BSSY B0, `(.L_x_846) ;  /* 0x0000037000007945 */ /* 0x000fe80003800000 */
[----:B------:R-:W-:Y:S08]  /*46e0*/  @P3 BRA `(.L_x_847) ;  /* 0x0000000000d43947 */ /* 0x000ff00003800000 */
[----:B------:R-:W-:Y:S02]  /*46f0*/  LEA R32, P1, R71, R102, 0x1 ;  /* 0x0000006647207211 */ /* 0x000fe400078208ff */
[----:B------:R-:W-:Y:S02]  /*4700*/  ISETP.GE.AND P0, PT, R117, UR4, PT ;  /* 0x0000000475007c0c */ /* 0x000fe4000bf06270 */
[----:B------:R-:W-:Y:S02]  /*4710*/  LEA.HI.X R33, R71, R103, R70, 0x1, P1 ;  /* 0x0000006747217211 */ /* 0x000fe400008f0c46 */
[----:B------:R-:W-:Y:S03]  /*4720*/  LEA R34, P1, R74, R96, 0x1 ;  /* 0x000000604a227211 */ /* 0x000fe600078208ff */
[----:B-1----:R-:W2:Y:S08]  /*4730*/  LDG.E.128 R16, desc[UR6][R32.64] ;  /* 0x0000000620107981 */ /* 0x002eb0000c1e1d00 */
        /* <DEDUP_REMOVED lines=48> */
.L_x_847:
[----:B------:R-:W-:Y:S05]  /*4a40*/  BSYNC B0 ;  /* 0x0000000000007941 */ /* 0x000fea0003800000 */
.L_x_846:
[----:B------:R-:W-:Y:S05]  /*4a50*/  @P2 BRA `(.L_x_843) ;  /* 0x0000000000d42947 */ /* 0x000fea0003800000 */
[C---:B------:R-:W-:Y:S02]  /*4a60*/  LEA R32, P1, R79.reuse, R102, 0x1 ;  /* 0x000000664f207211 */ /* 0x040fe400078208ff */
[----:B------:R-:W-:Y:S02]  /*4a70*/  ISETP.GE.AND P0, PT, R116, UR4, PT ;  /* 0x0000000474007c0c */ /* 0x000fe4000bf06270 */
[----:B------:R-:W-:Y:S02]  /*4a80*/  LEA.HI.X R33, R79, R103, R78, 0x1, P1 ;  /* 0x000000674f217211 */ /* 0x000fe400008f0c4e */
[----:B--2---:R-:W-:Y:S03]  /*4a90*/  LEA R34, P1, R82, R96, 0x1 ;  /* 0x0000006052227211 */ /* 0x004fe600078208ff */
[----:B-1----:R-:W2:Y:S08]  /*4aa0*/  LDG.E.128 R16, desc[UR6][R32.64] ;  /* 0x0000000620107981 */ /* 0x002eb0000c1e1d00 */
        /* <DEDUP_REMOVED lines=48> */
.L_x_843:
[----:B------:R-:W-:Y:S05]  /*4db0*/  BSYNC B1 ;  /* 0x0000000000017941 */ /* 0x000fea0003800000 */
.L_x_842:
[----:B------:R-:W-:Y:S01]  /*4dc0*/  ISETP.NE.AND P0, PT, R174, RZ, PT ;  /* 0x000000ffae00720c */ /* 0x000fe20003f05270 */
[----:B------:R-:W-:Y:S11]  /*4dd0*/  BSSY B1, `(.L_x_848) ;  /* 0x00000b8000017945 */ /* 0x000ff60003800000 */
[----:B------:R-:W-:Y:S01]  /*4de0*/  @!UPT UIADD3 URZ, URZ, URZ, URZ ;  /* 0x0000003f3f3ff290 */ /* 0x000fe2000fffe03f */
[----:B------:R-:W-:Y:S05]  /*4df0*/  @!P0 BRA `(.L_x_849) ;  /* 0x0000000800d48947 */ /* 0x000fea0003800000 */
[C---:B-1234-:R-:W-:Y:S01]  /*4e00*/  SHF.L.U64.HI R5, R57.reuse, 0x1, R56 ;  /* 0x0000000139057819 */ /* 0x05efe20000010238 */
[----:B------:R-:W1:Y:S01]  /*4e10*/  LDC R3, c[0x0][0x2d0] ;  /* 0x0000b400ff037b82 */ /* 0x000e620000000800 */
[----:B------:R-:W-:Y:S01]  /*4e20*/  IMAD.SHL.U32 R7, R57, 0x2, RZ ;  /* 0x0000000239077824 */ /* 0x000fe200078e00ff */
[----:B------:R-:W-:Y:S04]  /*4e30*/  BSSY B0, `(.L_x_850) ;  /* 0x0000043000007945 */ /* 0x000fe80003800000 */
[-C--:B------:R-:W-:Y:S02]  /*4e40*/  IADD3 R30, P2, R42, R7.reuse, RZ ;  /* 0x000000072a1e7210 */ /* 0x080fe40007f5e0ff */
[----:B------:R-:W-:Y:S03]  /*4e50*/  IADD3 R14, P1, R12, R7, RZ ;  /* 0x000000070c0e7210 */ /* 0x000fe60007f3e0ff */
[--C-:B------:R-:W-:Y:S02]  /*4e60*/  IMAD.X R31, R43, 0x1, R5.reuse, P2 ;  /* 0x000000012b1f7824 */ /* 0x100fe400010e0605 */
[----:B------:R-:W-:Y:S01]  /*4e70*/  IMAD.X R15, R13, 0x1, R5, P1 ;  /* 0x000000010d0f7824 */ /* 0x000fe200008e0605 */
[-C--:B-1----:R-:W-:Y:S02]  /*4e80*/  ISETP.GE.AND P0, PT, R118, R3.reuse, PT ;  /* 0x000000037600720c */ /* 0x082fe40003f06270 */
[-C--:B------:R-:W-:Y:S02]  /*4e90*/  ISETP.GE.AND P3, PT, R117, R3.reuse, PT ;  /* 0x000000037500720c */ /* 0x080fe40003f66270 */
[----:B------:R-:W-:Y:S09]  /*4ea0*/  ISETP.GE.AND P2, PT, R116, R3, PT ;  /* 0x000000037400720c */ /* 0x000ff20003f46270 */
[----:B------:R-:W-:Y:S05]  /*4eb0*/  @P0 BRA `(.L_x_851) ;  /* 0x0000000000e80947 */ /* 0x000fea0003800000 */
[----:B------:R-:W1:Y:S01]  /*4ec0*/  LDC.64 R32, c[0x0][0x338] ;  /* 0x0000ce00ff207b82 */ /* 0x000e620000000a00 */
[----:B------:R-:W-:Y:S02]  /*4ed0*/  ISETP.GE.AND P0, PT, R118, UR4, PT ;  /* 0x0000000476007c0c */ /* 0x000fe4000bf06270 */
[----:B------:R-:W-:Y:S11]  /*4ee0*/  MOV R97, R95 ;  /* 0x0000005f00617202 */ /* 0x000ff60000000f00 */
[----:B------:R-:W2:Y:S06]  /*4ef0*/  @!P0 LDG.E.64 R22, desc[UR6][R30.64] ;  /* 0x000000061e168981 */ /* 0x000eac000c1e1b00 */
[----:B------:R-:W3:Y:S01]  /*4f00*/  @!P0 LDG.E.64 R6, desc[UR6][R14.64] ;  /* 0x000000060e068981 */ /* 0x000ee2000c1e1b00 */
[----:B-1----:R-:W-:Y:S04]  /*4f10*/  IMAD.WIDE.U32 R34, R32, 0xc0, R102 ;  /* 0x000000c020227825 */ /* 0x002fe800078e0066 */
[----:B------:R-:W-:Y:S05]  /*4f20*/  IMAD R33, R33, 0xc0, RZ ;  /* 0x000000c021217824 */ /* 0x000fea00078e02ff */
[----:B------:R-:W-:Y:S02]  /*4f30*/  IADD3 R35, R35, R33, RZ ;  /* 0x0000002123237210 */ /* 0x000fe40007ffe0ff */
[----:B------:R-:W1:Y:S03]  /*4f40*/  LDC.64 R32, c[0x0][0x248] ;  /* 0x00009200ff207b82 */ /* 0x000e660000000a00 */
[----:B------:R-:W4:Y:S01]  /*4f50*/  LDG.E.128 R16, desc[UR6][R34.64] ;  /* 0x0000000622107981 */ /* 0x000f22000c1e1d00 */
[----:B-1----:R-:W-:Y:S04]  /*4f60*/  IMAD.WIDE.U32 R44, R32, 0xc0, R96 ;  /* 0x000000c0202c7825 */ /* 0x002fe800078e0060 */
[----:B------:R-:W-:Y:S05]  /*4f70*/  IMAD R33, R33, 0xc0, RZ ;  /* 0x000000c021217824 */ /* 0x000fea00078e02ff */
[----:B------:R-:W-:Y:S01]  /*4f80*/  IADD3 R45, R45, R33, RZ ;  /* 0x000000212d2d7210 */ /* 0x000fe20007ffe0ff */
[--C-:B--2---:R-:W-:Y:S02]  /*4f90*/  @!P0 HADD2.F32 R27, -RZ, R23.reuse.H0_H0 ;  /* 0x20000017ff1b8230 */ /* 0x104fe40000004100 */
[----:B------:R-:W-:Y:S02]  /*4fa0*/  @!P0 HADD2.F32 R29, -RZ, R23.H1_H1 ;  /* 0x30000017ff1d8230 */ /* 0x000fe40000004100 */
[----:B------:R-:W-:Y:S02]  /*4fb0*/  @!P0 HADD2.F32 R25, -RZ, R22.H0_H0 ;  /* 0x20000016ff198230 */ /* 0x000fe40000004100 */
[--C-:B---3--:R-:W-:Y:S02]  /*4fc0*/  @!P0 HADD2.F32 R21, -RZ, R6.reuse.H0_H0 ;  /* 0x20000006ff158230 */ /* 0x108fe40000004100 */
[----:B------:R-:W-:Y:S02]  /*4fd0*/  @!P0 HADD2.F32 R8, -RZ, R6.H1_H1 ;  /* 0x30000006ff088230 */ /* 0x000fe40000004100 */
[----:B------:R-:W-:Y:S01]  /*4fe0*/  @!P0 HADD2.F32 R22, -RZ, R22.H1_H1 ;  /* 0x30000016ff168230 */ /* 0x000fe20000004100 */
[----:B----4-:R-:W-:Y:S02]  /*4ff0*/  @!P0 MOV R5, R16 ;  /* 0x0000001000058202 */ /* 0x010fe40000000f00 */
[----:B------:R-:W-:Y:S03]  /*5000*/  @!P0 MOV R20, R18 ;  /* 0x0000001200148202 */ /* 0x000fe60000000f00 */
[--C-:B------:R-:W-:Y:S02]  /*5010*/  @!P0 HADD2.F32 R23, -RZ, R5.reuse.H1_H1 ;  /* 0x30000005ff178230 */ /* 0x100fe40000004100 */
[----:B------:R-:W-:Y:S02]  /*5020*/  @!P0 HADD2.F32 R6, -RZ, R5.H0_H0 ;  /* 0x20000005ff068230 */ /* 0x000fe40000004100 */
[--C-:B------:R-:W-:Y:S02]  /*5030*/  @!P0 HADD2.F32 R24, -RZ, R20.reuse.H1_H1 ;  /* 0x30000014ff188230 */ /* 0x100fe40000004100 */
[CC--:B------:R-:W-:Y:S01]  /*5040*/  @!P0 FMUL.FTZ R35, R23.reuse, R21.reuse ;  /* 0x0000001517238220 */ /* 0x0c0fe20000410000 */
[----:B------:R-:W-:Y:S02]  /*5050*/  @!P0 HADD2.F32 R20, -RZ, R20.H0_H0 ;  /* 0x20000014ff148230 */ /* 0x000fe40000004100 */
[C---:B------:R-:W-:Y:S01]  /*5060*/  @!P0 FMUL.FTZ R0, R6.reuse, R21 ;  /* 0x0000001506008220 */ /* 0x040fe20000410000 */
[----:B------:R-:W-:Y:S01]  /*5070*/  @!P0 MOV R21, R17 ;  /* 0x0000001100158202 */ /* 0x000fe20000000f00 */
[----:B------:R-:W-:Y:S01]  /*5080*/  @!P0 FFMA.FTZ R35, R6, R25, -R35 ;  /* 0x0000001906238223 */ /* 0x000fe20000010823 */
[----:B------:R-:W-:Y:S01]  /*5090*/  @!P0 MOV R6, R19 ;  /* 0x0000001300068202 */ /* 0x000fe20000000f00 */
[----:B------:R-:W-:Y:S01]  /*50a0*/  @!P0 FFMA.FTZ R0, R23, R25, R0 ;  /* 0x0000001917008223 */ /* 0x000fe20000010000 */
[----:B------:R-:W-:Y:S02]  /*50b0*/  @!P0 HADD2.F32 R5, -RZ, R7.H0_H0 ;  /* 0x20000007ff058230 */ /* 0x000fe40000004100 */
[--C-:B------:R-:W-:Y:S02]  /*50c0*/  @!P0 HADD2.F32 R23, -RZ, R21.reuse.H1_H1 ;  /* 0x30000015ff178230 */ /* 0x100fe40000004100 */
[----:B------:R-:W-:Y:S01]  /*50d0*/  @!P0 F2FP.F16.F32.PACK_AB R35, R0, R35 ;  /* 0x000000230023823e */ /* 0x000fe200000000ff */
[----:B------:R-:W-:Y:S02]  /*50e0*/  @!P0 HADD2.F32 R21, -RZ, R21.H0_H0 ;  /* 0x20000015ff158230 */ /* 0x000fe40000004100 */
[----:B------:R-:W-:Y:S01]  /*50f0*/  @!P0 FMUL.FTZ R3, R20, R5 ;  /* 0x0000000514038220 */ /* 0x000fe20000410000 */
[--C-:B------:R-:W-:Y:S01]  /*5100*/  @!P0 HADD2.F32 R25, -RZ, R6.reuse.H1_H1 ;  /* 0x30000006ff198230 */ /* 0x100fe20000004100 */
[----:B------:R-:W-:Y:S01]  /*5110*/  @!P0 MOV R16, R35 ;  /* 0x0000002300108202 */ /* 0x000fe20000000f00 */
[----:B------:R-:W-:Y:S02]  /*5120*/  @!P0 HADD2.F32 R6, -RZ, R6.H0_H0 ;  /* 0x20000006ff068230 */ /* 0x000fe40000004100 */
[-C--:B------:R-:W-:Y:S01]  /*5130*/  @!P0 FMUL.FTZ R2, R21, R8.reuse ;  /* 0x0000000815028220 */ /* 0x080fe20000410000 */
[----:B------:R-:W-:Y:S02]  /*5140*/  @!P0 HADD2.F32 R7, -RZ, R7.H1_H1 ;  /* 0x30000007ff078230 */ /* 0x000fe40000004100 */
[C---:B------:R-:W-:Y:S01]  /*5150*/  @!P0 FMUL.FTZ R37, R23.reuse, R8 ;  /* 0x0000000817258220 */ /* 0x040fe20000410000 */
[C---:B------:R-:W-:Y:S01]  /*5160*/  @!P0 FMUL.FTZ R26, R24.reuse, R5 ;  /* 0x00000005181a8220 */ /* 0x040fe20000410000 */
[-C--:B------:R-:W-:Y:S01]  /*5170*/  @!P0 FFMA.FTZ R2, R23, R22.reuse, R2 ;  /* 0x0000001617028223 */ /* 0x080fe20000010002 */
[----:B------:R-:W-:Y:S01]  /*5180*/  @!P0 FFMA.FTZ R3, R24, R27, R3 ;  /* 0x0000001b18038223 */ /* 0x000fe20000010003 */
[-C--:B------:R-:W-:Y:S01]  /*5190*/  @!P0 FMUL.FTZ R39, R25, R7.reuse ;  /* 0x0000000719278220 */ /* 0x080fe20000410000 */
[----:B------:R-:W-:Y:S01]  /*51a0*/  @!P0 FMUL.FTZ R4, R6, R7 ;  /* 0x0000000706048220 */ /* 0x000fe20000410000 */
        /* <DEDUP_REMOVED lines=11> */
.L_x_851:
[----:B------:R-:W-:Y:S05]  /*5260*/  BSYNC B0 ;  /* 0x0000000000007941 */ /* 0x000fea0003800000 */
.L_x_850:
[----:B------:R-:W-:Y:S04]  /*5270*/  BSSY B0, `(.L_x_852) ;  /* 0x0000037000007945 */ /* 0x000fe80003800000 */
[----:B------:R-:W-:Y:S05]  /*5280*/  @P3 BRA `(.L_x_853) ;  /* 0x0000000000d43947 */ /* 0x000fea0003800000 */
        /* <DEDUP_REMOVED lines=53> */
.L_x_853:
[----:B------:R-:W-:Y:S05]  /*55e0*/  BSYNC B0 ;  /* 0x0000000000007941 */ /* 0x000fea0003800000 */
.L_x_852:
        /* <DEDUP_REMOVED lines=54> */
.L_x_849:
[----:B------:R-:W-:Y:S05]  /*5950*/  BSYNC B1 ;  /* 0x0000000000017941 */ /* 0x000fea0003800000 */
.L_x_848:
[----:B----4-:R-:W4:Y:S01]  /*5960*/  LDC R3, c[0x0][0x2e0] ;  /* 0x0000b800ff037b82 */ /* 0x010f220000000800 */
[----:B------:R-:W-:Y:S01]  /*5970*/  UMOV UR4, UR23 ;  /* 0x0000001700047c82 */ /* 0x000fe20008000000 */
[----:B----4-:R-:W-:Y:S05]  /*5980*/  IMAD.U32 R3, R3, -0x40, RZ ;  /* 0xffffffc003037824 */ /* 0x010fea00078e00ff */
[C---:B------:R-:W-:Y:S02]  /*5990*/  LEA R42, P1, R3.reuse, R42, 0x1 ;  /* 0x0000002a032a7211 */ /* 0x040fe400078208ff */
[C---:B------:R-:W-:Y:S02]  /*59a0*/  LEA R12, P0, R3.reuse, R12, 0x1 ;  /* 0x0000000c030c7211 */ /* 0x040fe400078008ff */
[C---:B------:R-:W-:Y:S02]  /*59b0*/  LEA.HI.X.SX32 R43, R3.reuse, R43, 0x1, P1 ;  /* 0x0000002b032b7211 */ /* 0x040fe400008f0eff */
[----:B------:R-:W-:Y:S01]  /*59c0*/  LEA.HI.X.SX32 R13, R3, R13, 0x1, P0 ;  /* 0x0000000d030d7211 */ /* 0x000fe200000f0eff */
[----:B------:R-:W-:Y:S08]  /*59d0*/  BRA `(.L_x_854) ;  /* 0x0000005000e07947 */ /* 0x000ff00003800000 */
.L_x_829:
        /* <DEDUP_REMOVED lines=8> */
[----:B------:R1:W5:Y:S01]  /*5a60*/  LDG.E.128 R32, desc[UR6][R102.64] ;  /* 0x0000000666207981 */ /* 0x000362000c1e1d00 */
[----:B------:R-:W-:Y:S01]  /*5a70*/  MOV R97, R95 ;  /* 0x0000005f00617202 */ /* 0x000fe20000000f00 */
[----:B------:R-:W-:Y:S10]  /*5a80*/  BSSY B0, `(.L_x_859) ;  /* 0x0000057000007945 */ /* 0x000ff40003800000 */
[----:B------:R-:W-:Y:S05]  /*5a90*/  @P0 BRA `(.L_x_860) ;  /* 0x0000000400540947 */ /* 0x000fea0003800000 */
[--C-:B-----5:R-:W-:Y:S01]  /*5aa0*/  HADD2.F32 R27, -RZ, R32.reuse.H0_H0 ;  /* 0x20000020ff1b7230 */ /* 0x120fe20000004100 */
[----:B------:R-:W-:Y:S01]  /*5ab0*/  ULEA.HI UR22, UR4, UR4, URZ, 0x1 ;  /* 0x0000000404167291 */ /* 0x000fe2000f8f083f */
[----:B------:R-:W-:Y:S01]  /*5ac0*/  HADD2.F32 R31, -RZ, R32.H1_H1 ;  /* 0x30000020ff1f7230 */ /* 0x000fe20000004100 */
[----:B------:R-:W-:Y:S02]  /*5ad0*/  MOV R47, R33 ;  /* 0x00000021002f7202 */ /* 0x000fe40000000f00 */
[----:B------:R-:W-:Y:S01]  /*5ae0*/  USHF.R.S32.HI UR22, URZ, 0x1, UR22 ;  /* 0x000000013f167899 */ /* 0x000fe20008011416 */
[----:B------:R-:W-:Y:S02]  /*5af0*/  MOV R40, R34 ;  /* 0x0000002200287202 */ /* 0x000fe40000000f00 */
[----:B------:R-:W-:Y:S01]  /*5b00*/  HADD2.F32 R32, -RZ, R47.H0_H0 ;  /* 0x2000002fff207230 */ /* 0x000fe20000004100 */
[----:B------:R-:W-:Y:S02]  /*5b10*/  MOV R45, R35 ;  /* 0x00000023002d7202 */ /* 0x000fe40000000f00 */
[----:B------:R-:W-:Y:S02]  /*5b20*/  ISETP.GE.AND P0, PT, R118, UR22, PT ;  /* 0x0000001676007c0c */ /* 0x000fe4000bf06270 */
[----:B------:R-:W-:Y:S11]  /*5b30*/  MOV R51, UR22 ;  /* 0x0000001600337c02 */ /* 0x000ff60008000f00 */
[----:B------:R-:W-:Y:S04]  /*5b40*/  @P0 IADD3 R51, RZ, -UR22, RZ ;  /* 0x80000016ff330c10 */ /* 0x000fe8000fffe0ff */
[C---:B-1234-:R-:W-:Y:S04]  /*5b50*/  LEA R20, P1, R51.reuse, R102, 0x1 ;  /* 0x0000006633147211 */ /* 0x05efe800078208ff */
[----:B------:R-:W-:Y:S02]  /*5b60*/  LEA.HI.X.SX32 R21, R51, R103, 0x1, P1 ;  /* 0x0000006733157211 */ /* 0x000fe400008f0eff */
[----:B------:R-:W-:Y:S02]  /*5b70*/  MOV R51, RZ ;  /* 0x000000ff00337202 */ /* 0x000fe40000000f00 */
[----:B------:R-:W-:Y:S02]  /*5b80*/  @P0 IADD3 R51, RZ, -UR22, RZ ;  /* 0x80000016ff330c10 */ /* 0x000fe4000fffe0ff */
[----:B------:R-:W2:Y:S02]  /*5b90*/  LDG.E.128 R20, desc[UR6][R20.64] ;  /* 0x0000000614147981 */ /* 0x000ea4000c1e1d00 */
[C---:B------:R-:W-:Y:S04]  /*5ba0*/  LEA R36, P1, R51.reuse, R106, 0x1 ;  /* 0x0000006a33247211 */ /* 0x040fe800078208ff */
[----:B------:R-:W-:Y:S02]  /*5bb0*/  LEA.HI.X.SX32 R37, R51, R107, 0x1, P1 ;  /* 0x0000006b33257211 */ /* 0x000fe400008f0eff */
[----:B------:R-:W-:Y:S02]  /*5bc0*/  MOV R51, RZ ;  /* 0x000000ff00337202 */ /* 0x000fe40000000f00 */
[----:B------:R-:W-:Y:S02]  /*5bd0*/  @P0 IADD3 R51, RZ, -UR22, RZ ;  /* 0x80000016ff330c10 */ /* 0x000fe4000fffe0ff */
[----:B------:R-:W3:Y:S02]  /*5be0*/  LDG.E.128 R36, desc[UR6][R36.64] ;  /* 0x0000000624247981 */ /* 0x000ee4000c1e1d00 */
[C---:B------:R-:W-:Y:S04]  /*5bf0*/  LEA R176, P1, R51.reuse, R104, 0x1 ;  /* 0x0000006833b07211 */ /* 0x040fe800078208ff */
[----:B------:R-:W-:Y:S06]  /*5c00*/  LEA.HI.X.SX32 R177, R51, R105, 0x1, P1 ;  /* 0x0000006933b17211 */ /* 0x000fec00008f0eff */
[----:B------:R-:W4:Y:S01]  /*5c10*/  LDG.E.128 R176, desc[UR6][R176.64] ;  /* 0x00000006b0b07981 */ /* 0x000f22000c1e1d00 */
[--C-:B---3--:R-:W-:Y:S01]  /*5c20*/  HADD2.F32 R29, -RZ, R36.reuse.H0_H0 ;  /* 0x20000024ff1d7230 */ /* 0x108fe20000004100 */
[----:B--2---:R-:W-:Y:S01]  /*5c30*/  MOV R14, R20 ;  /* 0x00000014000e7202 */ /* 0x004fe20000000f00 */
[----:B------:R-:W-:Y:S01]  /*5c40*/  HADD2.F32 R30, -RZ, R36.H1_H1 ;  /* 0x30000024ff1e7230 */ /* 0x000fe20000004100 */
[----:B------:R-:W-:Y:S01]  /*5c50*/  MOV R17, R23 ;  /* 0x0000001700117202 */ /* 0x000fe20000000f00 */
[----:B------:R-:W-:Y:S01]  /*5c60*/  HADD2.F32 R33, -RZ, R37.H0_H0 ;  /* 0x20000025ff217230 */ /* 0x000fe20000004100 */
[----:B------:R-:W-:Y:S01]  /*5c70*/  MOV R19, R21 ;  /* 0x0000001500137202 */ /* 0x000fe20000000f00 */
[--C-:B------:R-:W-:Y:S01]  /*5c80*/  HADD2.F32 R28, -RZ, R14.reuse.H0_H0 ;  /* 0x2000000eff1c7230 */ /* 0x100fe20000004100 */
[----:B------:R-:W-:Y:S01]  /*5c90*/  MOV R24, R22 ;  /* 0x0000001600187202 */ /* 0x000fe20000000f00 */
[----:B------:R-:W-:Y:S02]  /*5ca0*/  HADD2.F32 R26, -RZ, R14.H1_H1 ;  /* 0x3000000eff1a7230 */ /* 0x000fe40000004100 */
[----:B------:R-:W-:Y:S02]  /*5cb0*/  HADD2.F32 R25, -RZ, R19.H0_H0 ;  /* 0x20000013ff197230 */ /* 0x000fe40000004100 */
[--C-:B----4-:R-:W-:Y:S02]  /*5cc0*/  HADD2.F32 R23, -RZ, R176.reuse.H0_H0 ;  /* 0x200000b0ff177230 */ /* 0x110fe40000004100 */
[----:B------:R-:W-:Y:S02]  /*5cd0*/  HADD2.F32 R21, -RZ, R176.H1_H1 ;  /* 0x300000b0ff157230 */ /* 0x000fe40000004100 */
[--C-:B------:R-:W-:Y:S02]  /*5ce0*/  HADD2.F32 R22, -RZ, R177.reuse.H0_H0 ;  /* 0x200000b1ff167230 */ /* 0x100fe40000004100 */
[----:B------:R-:W-:Y:S01]  /*5cf0*/  @!P0 FADD.FTZ R23, -R23, -RZ ;  /* 0x800000ff17178221 */ /* 0x000fe20000010100 */
[--C-:B------:R-:W-:Y:S02]  /*5d00*/  HADD2.F32 R16, -RZ, R178.reuse.H1_H1 ;  /* 0x300000b2ff107230 */ /* 0x100fe40000004100 */
[----:B------:R-:W-:Y:S01]  /*5d10*/  @!P0 FADD.FTZ R21, -R21, -RZ ;  /* 0x800000ff15158221 */ /* 0x000fe20000010100 */
[----:B------:R-:W-:Y:S02]  /*5d20*/  HADD2.F32 R20, -RZ, R177.H1_H1 ;  /* 0x300000b1ff147230 */ /* 0x000fe40000004100 */
[----:B------:R-:W-:Y:S01]  /*5d30*/  FMUL.FTZ R0, R28, R23 ;  /* 0x000000171c007220 */ /* 0x000fe20000410000 */
[----:B------:R-:W-:Y:S02]  /*5d40*/  HADD2.F32 R23, -RZ, R19.H1_H1 ;  /* 0x30000013ff177230 */ /* 0x000fe40000004100 */
[----:B------:R-:W-:Y:S01]  /*5d50*/  @!P0 FADD.FTZ R22, -R22, -RZ ;  /* 0x800000ff16168221 */ /* 0x000fe20000010100 */
[----:B------:R-:W-:Y:S02]  /*5d60*/  HADD2.F32 R18, -RZ, R178.H0_H0 ;  /* 0x200000b2ff127230 */ /* 0x000fe40000004100 */
[----:B------:R-:W-:Y:S01]  /*5d70*/  @!P0 FADD.FTZ R16, -R16, -RZ ;  /* 0x800000ff10108221 */ /* 0x000fe20000010100 */
[--C-:B------:R-:W-:Y:S02]  /*5d80*/  HADD2.F32 R19, -RZ, R24.reuse.H1_H1 ;  /* 0x30000018ff137230 */ /* 0x100fe40000004100 */
[----:B------:R-:W-:Y:S01]  /*5d90*/  FMUL.FTZ R2, R26, R21 ;  /* 0x000000151a027220 */ /* 0x000fe20000410000 */
[--C-:B------:R-:W-:Y:S02]  /*5da0*/  HADD2.F32 R15, -RZ, R179.reuse.H0_H0 ;  /* 0x200000b3ff0f7230 */ /* 0x100fe40000004100 */
[----:B------:R-:W-:Y:S01]  /*5db0*/  @!P0 FADD.FTZ R20, -R20, -RZ ;  /* 0x800000ff14148221 */ /* 0x000fe20000010100 */
[----:B------:R-:W-:Y:S02]  /*5dc0*/  HADD2.F32 R14, -RZ, R179.H1_H1 ;  /* 0x300000b3ff0e7230 */ /* 0x000fe40000004100 */
[----:B------:R-:W-:Y:S01]  /*5dd0*/  @!P0 FADD.FTZ R18, -R18, -RZ ;  /* 0x800000ff12128221 */ /* 0x000fe20000010100 */
[----:B------:R-:W-:Y:S02]  /*5de0*/  HADD2.F32 R21, -RZ, R24.H0_H0 ;  /* 0x20000018ff157230 */ /* 0x000fe40000004100 */
[----:B------:R-:W-:Y:S01]  /*5df0*/  FMUL.FTZ R3, R25, R22 ;  /* 0x0000001619037220 */ /* 0x000fe20000410000 */
[----:B------:R-:W-:Y:S02]  /*5e00*/  HADD2.F32 R34, -RZ, R37.H1_H1 ;  /* 0x30000025ff227230 */ /* 0x000fe40000004100 */
[----:B------:R-:W-:Y:S01]  /*5e10*/  FMUL.FTZ R6, R19, R16 ;  /* 0x0000001013067220 */ /* 0x000fe20000410000 */
[--C-:B------:R-:W-:Y:S02]  /*5e20*/  HADD2.F32 R16, -RZ, R17.reuse.H0_H0 ;  /* 0x20000011ff107230 */ /* 0x100fe40000004100 */
[----:B------:R-:W-:Y:S01]  /*5e30*/  FFMA.FTZ R0, R27, R29, R0 ;  /* 0x0000001d1b007223 */ /* 0x000fe20000010000 */
[----:B------:R-:W-:Y:S02]  /*5e40*/  HADD2.F32 R17, -RZ, R17.H1_H1 ;  /* 0x30000011ff117230 */ /* 0x000fe40000004100 */
[----:B------:R-:W-:Y:S01]  /*5e50*/  @!P0 FADD.FTZ R15, -R15, -RZ ;  /* 0x800000ff0f0f8221 */ /* 0x000fe20000010100 */
[----:B------:R-:W-:Y:S02]  /*5e60*/  HADD2.F32 R27, -RZ, R47.H1_H1 ;  /* 0x3000002fff1b7230 */ /* 0x000fe40000004100 */
[----:B------:R-:W-:Y:S01]  /*5e70*/  FFMA.FTZ R2, R31, R30, R2 ;  /* 0x0000001e1f027223 */ /* 0x000fe20000010002 */
[----:B------:R-:W-:Y:S02]  /*5e80*/  HADD2.F32 R35, -RZ, R38.H0_H0 ;  /* 0x20000026ff237230 */ /* 0x000fe40000004100 */
[----:B------:R-:W-:Y:S01]  /*5e90*/  FMUL.FTZ R4, R23, R20 ;  /* 0x0000001417047220 */ /* 0x000fe20000410000 */
[----:B------:R-:W-:Y:S02]  /*5ea0*/  HADD2.F32 R30, -RZ, R40.H0_H0 ;  /* 0x20000028ff1e7230 */ /* 0x000fe40000004100 */
[----:B------:R-:W-:Y:S01]  /*5eb0*/  @!P0 FADD.FTZ R14, -R14, -RZ ;  /* 0x800000ff0e0e8221 */ /* 0x000fe20000010100 */
[----:B------:R-:W-:Y:S02]  /*5ec0*/  HADD2.F32 R36, -RZ, R38.H1_H1 ;  /* 0x30000026ff247230 */ /* 0x000fe40000004100 */
[----:B------:R-:W-:Y:S01]  /*5ed0*/  FMUL.FTZ R5, R21, R18 ;  /* 0x0000001215057220 */ /* 0x000fe20000410000 */
[----:B------:R-:W-:Y:S02]  /*5ee0*/  HADD2.F32 R29, -RZ, R40.H1_H1 ;  /* 0x30000028ff1d7230 */ /* 0x000fe40000004100 */
[----:B------:R-:W-:Y:S01]  /*5ef0*/  FFMA.FTZ R3, R32, R33, R3 ;  /* 0x0000002120037223 */ /* 0x000fe20000010003 */
[----:B------:R-:W-:Y:S02]  /*5f00*/  HADD2.F32 R37, -RZ, R39.H0_H0 ;  /* 0x20000027ff257230 */ /* 0x000fe40000004100 */
[----:B------:R-:W-:Y:S01]  /*5f10*/  FMUL.FTZ R7, R16, R15 ;  /* 0x0000000f10077220 */ /* 0x000fe20000410000 */
[----:B------:R-:W-:Y:S02]  /*5f20*/  HADD2.F32 R32, -RZ, R45.H0_H0 ;  /* 0x2000002dff207230 */ /* 0x000fe40000004100 */
[----:B------:R-:W-:Y:S01]  /*5f30*/  FMUL.FTZ R8, R17, R14 ;  /* 0x0000000e11087220 */ /* 0x000fe20000410000 */
[----:B------:R-:W-:Y:S02]  /*5f40*/  HADD2.F32 R38, -RZ, R39.H1_H1 ;  /* 0x30000027ff267230 */ /* 0x000fe40000004100 */
[----:B------:R-:W-:Y:S01]  /*5f50*/  FFMA.FTZ R4, R27, R34, R4 ;  /* 0x000000221b047223 */ /* 0x000fe20000010004 */
[----:B------:R-:W-:Y:S02]  /*5f60*/  HADD2.F32 R31, -RZ, R45.H1_H1 ;  /* 0x3000002dff1f7230 */ /* 0x000fe40000004100 */
[----:B------:R-:W-:Y:S01]  /*5f70*/  FFMA.FTZ R5, R30, R35, R5 ;  /* 0x000000231e057223 */ /* 0x000fe20000010005 */
[----:B------:R-:W-:Y:S01]  /*5f80*/  FFMA.FTZ R6, R29, R36, R6 ;  /* 0x000000241d067223 */ /* 0x000fe20000010006 */
[----:B------:R-:W-:Y:S01]  /*5f90*/  FFMA.FTZ R7, R32, R37, R7 ;  /* 0x0000002520077223 */ /* 0x000fe20000010007 */
[----:B------:R-:W-:Y:S01]  /*5fa0*/  F2FP.F16.F32.PACK_AB R32, R2, R0 ;  /* 0x000000000220723e */ /* 0x000fe200000000ff */
[----:B------:R-:W-:Y:S01]  /*5fb0*/  FFMA.FTZ R8, R31, R38, R8 ;  /* 0x000000261f087223 */ /* 0x000fe20000010008 */
[----:B------:R-:W-:Y:S02]  /*5fc0*/  F2FP.F16.F32.PACK_AB R33, R4, R3 ;  /* 0x000000030421723e */ /* 0x000fe400000000ff */
[----:B------:R-:W-:Y:S02]  /*5fd0*/  F2FP.F16.F32.PACK_AB R34, R6, R5 ;  /* 0x000000050622723e */ /* 0x000fe400000000ff */
[----:B------:R-:W-:Y:S02]  /*5fe0*/  F2FP.F16.F32.PACK_AB R35, R8, R7 ;  /* 0x000000070823723e */ /* 0x000fe400000000ff */
.L_x_860:
[----:B------:R-:W-:Y:S05]  /*5ff0*/  BSYNC B0 ;  /* 0x0000000000007941 */ /* 0x000fea0003800000 */
.L_x_859:
[----:B-----5:R1:W-:Y:S02]  /*6000*/  STG.E.128 desc[UR6][R96.64], R32 ;  /* 0x0000002060007986 */ /* 0x0203e4000c101d06 */
.L_x_858:
[----:B------:R-:W-:Y:S05]  /*6010*/  BSYNC B1 ;  /* 0x0000000000017941 */ /* 0x000fea0003800000 */
.L_x_857:
[----:B------:R-:W-:Y:S01]  /*6020*/  ISETP.GE.AND P0, PT, R117, R49, PT ;  /* 0x000000317500720c */ /* 0x000fe20003f06270 */
[----:B------:R-:W-:Y:S11]  /*6030*/  BSSY B1, `(.L_x_861) ;  /* 0x0000062000017945 */ /* 0x000ff60003800000 */
[----:B------:R-:W-:Y:S01]  /*6040*/  @!UPT UIADD3 URZ, URZ, URZ, URZ ;  /* 0x0000003f3f3ff290 */ /* 0x000fe2000fffe03f */
[----:B------:R-:W-:Y:S05]  /*6050*/  @P0 BRA `(.L_x_862) ;  /* 0x00000004007c0947 */ /* 0x000fea0003800000 */
[----:B-1----:R-:W-:Y:S01]  /*6060*/  IMAD.MOV.U32 R97, RZ, RZ, R95 ;  /* 0x000000ffff617224 */ /* 0x002fe200078e005f */
[----:B------:R1:W5:Y:S01]  /*6070*/  LDG.E.128 R32, desc[UR6][R102.64+0x40] ;  /* 0x0000400666207981 */ /* 0x000362000c1e1d00 */
[----:B------:R-:W-:Y:S01]  /*6080*/  IADD3 R176, P0, R102, 0x40, RZ ;  /* 0x0000004066b07810 */ /* 0x000fe20007f1e0ff */
[----:B------:R-:W-:Y:S04]  /*6090*/  BSSY B0, `(.L_x_863) ;  /* 0x000005a000007945 */ /* 0x000fe80003800000 */
[----:B------:R-:W-:Y:S01]  /*60a0*/  IMAD.X R177, RZ, RZ, R103, P0 ;  /* 0x000000ffffb17224 */ /* 0x000fe200000e0667 */
[----:B------:R-:W-:Y:S11]  /*60b0*/  ISETP.GE.AND P0, PT, R117, UR4, PT ;  /* 0x0000000475007c0c */ /* 0x000ff6000bf06270 */
[----:B------:R-:W-:Y:S02]  /*60c0*/  @!UPT UIADD3 URZ, URZ, URZ, URZ ;  /* 0x0000003f3f3ff290 */ /* 0x000fe4000fffe03f */
[----:B------:R-:W-:Y:S05]  /*60d0*/  @P0 BRA `(.L_x_864) ;  /* 0x0000000400540947 */ /* 0x000fea0003800000 */
[--C-:B-----5:R-:W-:Y:S01]  /*60e0*/  HADD2.F32 R27, -RZ, R32.reuse.H0_H0 ;  /* 0x20000020ff1b7230 */ /* 0x120fe20000004100 */
[----:B------:R-:W-:Y:S01]  /*60f0*/  ULEA.HI UR22, UR4, UR4, URZ, 0x1 ;  /* 0x0000000404167291 */ /* 0x000fe2000f8f083f */
[----:B------:R-:W-:Y:S01]  /*6100*/  HADD2.F32 R31, -RZ, R32.H1_H1 ;  /* 0x30000020ff1f7230 */ /* 0x000fe20000004100 */
[----:B------:R-:W-:Y:S02]  /*6110*/  MOV R51, RZ ;  /* 0x000000ff00337202 */ /* 0x000fe40000000f00 */
[----:B------:R-:W-:Y:S01]  /*6120*/  USHF.R.S32.HI UR22, URZ, 0x1, UR22 ;  /* 0x000000013f167899 */ /* 0x000fe20008011416 */
[----:B------:R-:W-:Y:S02]  /*6130*/  MOV R47, R33 ;  /* 0x00000021002f7202 */ /* 0x000fe40000000f00 */
[----:B------:R-:W-:Y:S02]  /*6140*/  MOV R40, R34 ;  /* 0x0000002200287202 */ /* 0x000fe40000000f00 */
[----:B------:R-:W-:Y:S01]  /*6150*/  MOV R45, R35 ;  /* 0x00000023002d7202 */ /* 0x000fe20000000f00 */
[----:B------:R-:W-:Y:S01]  /*6160*/  HADD2.F32 R32, -RZ, R47.H0_H0 ;  /* 0x2000002fff207230 */ /* 0x000fe20000004100 */
[----:B------:R-:W-:Y:S02]  /*6170*/  ISETP.GE.AND P0, PT, R117, UR22, PT ;  /* 0x0000001675007c0c */ /* 0x000fe4000bf06270 */
[----:B------:R-:W-:Y:S11]  /*6180*/  MOV R44, UR22 ;  /* 0x00000016002c7c02 */ /* 0x000ff60008000f00 */
[----:B------:R-:W-:Y:S02]  /*6190*/  @P0 IADD3 R44, RZ, -UR22, RZ ;  /* 0x80000016ff2c0c10 */ /* 0x000fe4000fffe0ff */
[----:B------:R-:W-:Y:S02]  /*61a0*/  @P0 IADD3 R51, RZ, -UR22, RZ ;  /* 0x80000016ff330c10 */ /* 0x000fe4000fffe0ff */
[C---:B--234-:R-:W-:Y:S04]  /*61b0*/  LEA R20, P1, R44.reuse, R176, 0x1 ;  /* 0x000000b02c147211 */ /* 0x05cfe800078208ff */
[----:B------:R-:W-:Y:S02]  /*61c0*/  LEA.HI.X.SX32 R21, R44, R177, 0x1, P1 ;  /* 0x000000b12c157211 */ /* 0x000fe400008f0eff */
[C---:B------:R-:W-:Y:S04]  /*61d0*/  LEA R36, P1, R51.reuse, R106, 0x1 ;  /* 0x0000006a33247211 */ /* 0x040fe800078208ff */
[----:B------:R-:W-:Y:S01]  /*61e0*/  LEA.HI.X.SX32 R37, R51, R107, 0x1, P1 ;  /* 0x0000006b33257211 */ /* 0x000fe200008f0eff */
[----:B------:R-:W2:Y:S01]  /*61f0*/  LDG.E.128 R20, desc[UR6][R20.64] ;  /* 0x0000000614147981 */ /* 0x000ea2000c1e1d00 */
[----:B------:R-:W-:Y:S02]  /*6200*/  MOV R51, RZ ;  /* 0x000000ff00337202 */ /* 0x000fe40000000f00 */
[----:B------:R-:W-:Y:S04]  /*6210*/  @P0 IADD3 R51, RZ, -UR22, RZ ;  /* 0x80000016ff330c10 */ /* 0x000fe8000fffe0ff */
[C---:B------:R-:W-:Y:S01]  /*6220*/  LEA R176, P1, R51.reuse, R104, 0x1 ;  /* 0x0000006833b07211 */ /* 0x040fe200078208ff */
[----:B------:R-:W3:Y:S03]  /*6230*/  LDG.E.128 R36, desc[UR6][R36.64+0x40] ;  /* 0x0000400624247981 */ /* 0x000ee6000c1e1d00 */
        /* <DEDUP_REMOVED lines=19> */
[--C-:B------:R-:W-:Y:S02]  /*6370*/  HADD2.F32 R25, -RZ, R19.reuse.H0_H0 ;  /* 0x20000013ff197230 */ /* 0x100fe40000004100 */
[----:B------:R-:W-:Y:S01]  /*6380*/  @!P0 FADD.FTZ R22, -R22, -RZ ;  /* 0x800000ff16168221 */ /* 0x000fe20000010100 */
[----:B------:R-:W-:Y:S02]  /*6390*/  HADD2.F32 R23, -RZ, R19.H1_H1 ;  /* 0x30000013ff177230 */ /* 0x000fe40000004100 */
[----:B------:R-:W-:Y:S01]  /*63a0*/  @!P0 FADD.FTZ R16, -R16, -RZ ;  /* 0x800000ff10108221 */ /* 0x000fe20000010100 */
[----:B------:R-:W-:Y:S02]  /*63b0*/  HADD2.F32 R18, -RZ, R178.H0_H0 ;  /* 0x200000b2ff127230 */ /* 0x000fe40000004100 */
[----:B------:R-:W-:Y:S01]  /*63c0*/  FMUL.FTZ R2, R26, R21 ;  /* 0x000000151a027220 */ /* 0x000fe20000410000 */
[--C-:B------:R-:W-:Y:S02]  /*63d0*/  HADD2.F32 R19, -RZ, R24.reuse.H1_H1 ;  /* 0x30000018ff137230 */ /* 0x100fe40000004100 */
[----:B------:R-:W-:Y:S01]  /*63e0*/  @!P0 FADD.FTZ R20, -R20, -RZ ;  /* 0x800000ff14148221 */ /* 0x000fe20000010100 */
[--C-:B------:R-:W-:Y:S02]  /*63f0*/  HADD2.F32 R15, -RZ, R179.reuse.H0_H0 ;  /* 0x200000b3ff0f7230 */ /* 0x100fe40000004100 */
[----:B------:R-:W-:Y:S01]  /*6400*/  @!P0 FADD.FTZ R18, -R18, -RZ ;  /* 0x800000ff12128221 */ /* 0x000fe20000010100 */
[----:B------:R-:W-:Y:S02]  /*6410*/  HADD2.F32 R14, -RZ, R179.H1_H1 ;  /* 0x300000b3ff0e7230 */ /* 0x000fe40000004100 */
[----:B------:R-:W-:Y:S01]  /*6420*/  FMUL.FTZ R3, R25, R22 ;  /* 0x0000001619037220 */ /* 0x000fe20000410000 */
[----:B------:R-:W-:Y:S02]  /*6430*/  HADD2.F32 R21, -RZ, R24.H0_H0 ;  /* 0x20000018ff157230 */ /* 0x000fe40000004100 */
[----:B------:R-:W-:Y:S01]  /*6440*/  FMUL.FTZ R6, R19, R16 ;  /* 0x0000001013067220 */ /* 0x000fe20000410000 */
[----:B------:R-:W-:Y:S02]  /*6450*/  HADD2.F32 R16, -RZ, R17.H0_H0 ;  /* 0x20000011ff107230 */ /* 0x000fe40000004100 */
[----:B------:R-:W-:Y:S01]  /*6460*/  FFMA.FTZ R0, R27, R29, R0 ;  /* 0x0000001d1b007223 */ /* 0x000fe20000010000 */
[----:B------:R-:W-:Y:S02]  /*6470*/  HADD2.F32 R34, -RZ, R37.H1_H1 ;  /* 0x30000025ff227230 */ /* 0x000fe40000004100 */
[----:B------:R-:W-:Y:S01]  /*6480*/  @!P0 FADD.FTZ R15, -R15, -RZ ;  /* 0x800000ff0f0f8221 */ /* 0x000fe20000010100 */
[----:B------:R-:W-:Y:S02]  /*6490*/  HADD2.F32 R17, -RZ, R17.H1_H1 ;  /* 0x30000011ff117230 */ /* 0x000fe40000004100 */
[----:B------:R-:W-:Y:S01]  /*64a0*/  FFMA.FTZ R2, R31, R30, R2 ;  /* 0x0000001e1f027223 */ /* 0x000fe20000010002 */
[----:B------:R-:W-:Y:S02]  /*64b0*/  HADD2.F32 R27, -RZ, R47.H1_H1 ;  /* 0x3000002fff1b7230 */ /* 0x000fe40000004100 */
[----:B------:R-:W-:Y:S01]  /*64c0*/  FMUL.FTZ R4, R23, R20 ;  /* 0x0000001417047220 */ /* 0x000fe20000410000 */
[----:B------:R-:W-:Y:S02]  /*64d0*/  HADD2.F32 R35, -RZ, R38.H0_H0 ;  /* 0x20000026ff237230 */ /* 0x000fe40000004100 */
[----:B------:R-:W-:Y:S01]  /*64e0*/  @!P0 FADD.FTZ R14, -R14, -RZ ;  /* 0x800000ff0e0e8221 */ /* 0x000fe20000010100 */
[----:B------:R-:W-:Y:S02]  /*64f0*/  HADD2.F32 R30, -RZ, R40.H0_H0 ;  /* 0x20000028ff1e7230 */ /* 0x000fe40000004100 */
[----:B------:R-:W-:Y:S01]  /*6500*/  FMUL.FTZ R5, R21, R18 ;  /* 0x0000001215057220 */ /* 0x000fe20000410000 */
[----:B------:R-:W-:Y:S02]  /*6510*/  HADD2.F32 R36, -RZ, R38.H1_H1 ;  /* 0x30000026ff247230 */ /* 0x000fe40000004100 */
[----:B------:R-:W-:Y:S01]  /*6520*/  FFMA.FTZ R3, R32, R33, R3 ;  /* 0x0000002120037223 */ /* 0x000fe20000010003 */
[----:B------:R-:W-:Y:S02]  /*6530*/  HADD2.F32 R29, -RZ, R40.H1_H1 ;  /* 0x30000028ff1d7230 */ /* 0x000fe40000004100 */
[----:B------:R-:W-:Y:S01]  /*6540*/  FMUL.FTZ R7, R16, R15 ;  /* 0x0000000f10077220 */ /* 0x000fe20000410000 */
[----:B------:R-:W-:Y:S02]  /*6550*/  HADD2.F32 R37, -RZ, R39.H0_H0 ;  /* 0x20000027ff257230 */ /* 0x000fe40000004100 */
[----:B------:R-:W-:Y:S01]  /*6560*/  FMUL.FTZ R8, R17, R14 ;  /* 0x0000000e11087220 */ /* 0x000fe20000410000 */
[----:B------:R-:W-:Y:S02]  /*6570*/  HADD2.F32 R32, -RZ, R45.H0_H0 ;  /* 0x2000002dff207230 */ /* 0x000fe40000004100 */
[----:B------:R-:W-:Y:S01]  /*6580*/  FFMA.FTZ R4, R27, R34, R4 ;  /* 0x000000221b047223 */ /* 0x000fe20000010004 */
[----:B------:R-:W-:Y:S02]  /*6590*/  HADD2.F32 R38, -RZ, R39.H1_H1 ;  /* 0x30000027ff267230 */ /* 0x000fe40000004100 */
[----:B------:R-:W-:Y:S01]  /*65a0*/  FFMA.FTZ R5, R30, R35, R5 ;  /* 0x000000231e057223 */ /* 0x000fe20000010005 */
[----:B------:R-:W-:Y:S02]  /*65b0*/  HADD2.F32 R31, -RZ, R45.H1_H1 ;  /* 0x3000002dff1f7230 */ /* 0x000fe40000004100 */
[----:B------:R-:W-:Y:S01]  /*65c0*/  FFMA.FTZ R6, R29, R36, R6 ;  /* 0x000000241d067223 */ /* 0x000fe20000010006 */
[----:B------:R-:W-:Y:S01]  /*65d0*/  F2FP.F16.F32.PACK_AB R33, R4, R3 ;  /* 0x000000030421723e */ /* 0x000fe200000000ff */
[----:B------:R-:W-:Y:S01]  /*65e0*/  FFMA.FTZ R7, R32, R37, R7 ;  /* 0x0000002520077223 */ /* 0x000fe20000010007 */
[----:B------:R-:W-:Y:S01]  /*65f0*/  F2FP.F16.F32.PACK_AB R32, R2, R0 ;  /* 0x000000000220723e */ /* 0x000fe200000000ff */
[----:B------:R-:W-:Y:S01]  /*6600*/  FFMA.FTZ R8, R31, R38, R8 ;  /* 0x000000261f087223 */ /* 0x000fe20000010008 */
[----:B------:R-:W-:Y:S04]  /*6610*/  F2FP.F16.F32.PACK_AB R34, R6, R5 ;  /* 0x000000050622723e */ /* 0x000fe800000000ff */
[----:B------:R-:W-:Y:S02]  /*6620*/  F2FP.F16.F32.PACK_AB R35, R8, R7 ;  /* 0x000000070823723e */ /* 0x000fe400000000ff */
.L_x_864:
[----:B------:R-:W-:Y:S05]  /*6630*/  BSYNC B0 ;  /* 0x0000000000007941 */ /* 0x000fea0003800000 */
.L_x_863:
[----:B-----5:R1:W-:Y:S02]  /*6640*/  STG.E.128 desc[UR6][R96.64+0x40], R32 ;  /* 0x0000402060007986 */ /* 0x0203e4000c101d06 */
.L_x_862:
[----:B------:R-:W-:Y:S05]  /*6650*/  BSYNC B1 ;  /* 0x0000000000017941 */ /* 0x000fea0003800000 */
.L_x_861:
[----:B------:R-:W-:Y:S11]  /*6660*/  ISETP.GE.AND P0, PT, R116, R49, PT ;  /* 0x000000317400720c */ /* 0x000ff60003f06270 */
[----:B------:R-:W-:Y:S02]  /*6670*/  @!UPT UIADD3 URZ, URZ, URZ, URZ ;  /* 0x0000003f3f3ff290 */ /* 0x000fe4000fffe03f */
        /* <DEDUP_REMOVED lines=20> */
[C---:B--234-:R-:W-:Y:S04]  /*67c0*/  LEA R20, P1, R44.reuse, R48, 0x1 ;  /* 0x000000302c147211 */ /* 0x05cfe800078208ff */
        /* <DEDUP_REMOVED lines=73> */
.L_x_866:
[----:B------:R-:W-:Y:S05]  /*6c60*/  BSYNC B0 ;  /* 0x0000000000007941 */ /* 0x000fea0003800000 */
.L_x_865:
[----:B-----5:R1:W-:Y:S02]  /*6c70*/  STG.E.128 desc[UR6][R96.64+0x80], R32 ;  /* 0x0000802060007986 */ /* 0x0203e4000c101d06 */
.L_x_856:
[----:B------:R-:W-:Y:S05]  /*6c80*/  BSYNC B2 ;  /* 0x0000000000027941 */ /* 0x000fea0003800000 */
.L_x_855:
[----:B------:R-:W-:Y:S04]  /*6c90*/  BSSY B2, `(.L_x_867) ;  /* 0x0000133000027945 */ /* 0x000fe80003800000 */
[----:B------:R-:W-:Y:S05]  /*6ca0*/  @!P4 BRA `(.L_x_868) ;  /* 0x0000001000c4c947 */ /* 0x000fea0003800000 */
[----:B-1----:R-:W1:Y:S01]  /*6cb0*/  LDC R97, c[0x0][0x2d0] ;  /* 0x0000b400ff617b82 */ /* 0x002e620000000800 */
[----:B------:R-:W-:Y:S01]  /*6cc0*/  BSSY B1, `(.L_x_869) ;  /* 0x0000065000017945 */ /* 0x000fe20003800000 */
[----:B-1----:R-:W-:Y:S11]  /*6cd0*/  ISETP.GE.AND P0, PT, R118, R97, PT ;  /* 0x000000617600720c */ /* 0x002ff60003f06270 */
[----:B------:R-:W-:Y:S02]  /*6ce0*/  @!UPT UIADD3 URZ, URZ, URZ, URZ ;  /* 0x0000003f3f3ff290 */ /* 0x000fe4000fffe03f */
[----:B------:R-:W-:Y:S05]  /*6cf0*/  @P0 BRA `(.L_x_870) ;  /* 0x0000000400840947 */ /* 0x000fea0003800000 */
[----:B------:R-:W-:Y:S01]  /*6d00*/  LEA R178, P0, R64, R102, 0x1 ;  /* 0x0000006640b27211 */ /* 0x000fe200078008ff */
[----:B------:R-:W-:Y:S01]  /*6d10*/  BSSY B0, `(.L_x_871) ;  /* 0x000005e000007945 */ /* 0x000fe20003800000 */
[----:B------:R-:W-:Y:S02]  /*6d20*/  ISETP.GE.AND P1, PT, R118, UR4, PT ;  /* 0x0000000476007c0c */ /* 0x000fe4000bf26270 */
[----:B------:R-:W-:Y:S02]  /*6d30*/  LEA.HI.X R179, R64, R103, R63, 0x1, P0 ;  /* 0x0000006740b37211 */ /* 0x000fe400000f0c3f */
[C---:B------:R-:W-:Y:S03]  /*6d40*/  LEA R180, P0, R151.reuse, R96, 0x1 ;  /* 0x0000006097b47211 */ /* 0x040fe600078008ff */
[----:B------:R1:W5:Y:S01]  /*6d50*/  LDG.E.128 R32, desc[UR6][R178.64] ;  /* 0x00000006b2207981 */ /* 0x000362000c1e1d00 */
[----:B------:R-:W-:Y:S05]  /*6d60*/  LEA.HI.X R181, R151, R95, R150, 0x1, P0 ;  /* 0x0000005f97b57211 */ /* 0x000fea00000f0c96 */
[----:B------:R-:W-:Y:S05]  /*6d70*/  @P1 BRA `(.L_x_872) ;  /* 0x00000004005c1947 */ /* 0x000fea0003800000 */
[--C-:B-----5:R-:W-:Y:S01]  /*6d80*/  HADD2.F32 R29, -RZ, R32.reuse.H0_H0 ;  /* 0x20000020ff1d7230 */ /* 0x120fe20000004100 */
[----:B------:R-:W-:Y:S01]  /*6d90*/  ULEA.HI UR22, UR4, UR4, URZ, 0x1 ;  /* 0x0000000404167291 */ /* 0x000fe2000f8f083f */
[----:B------:R-:W-:Y:S02]  /*6da0*/  MOV R176, RZ ;  /* 0x000000ff00b07202 */ /* 0x000fe40000000f00 */
[----:B------:R-:W-:Y:S01]  /*6db0*/  MOV R182, RZ ;  /* 0x000000ff00b67202 */ /* 0x000fe20000000f00 */
[----:B------:R-:W-:Y:S01]  /*6dc0*/  USHF.R.S32.HI UR22, URZ, 0x1, UR22 ;  /* 0x000000013f167899 */ /* 0x000fe20008011416 */
[----:B------:R-:W-:Y:S01]  /*6dd0*/  MOV R51, R33 ;  /* 0x0000002100337202 */ /* 0x000fe20000000f00 */
[----:B------:R-:W-:Y:S01]  /*6de0*/  HADD2.F32 R33, -RZ, R32.H1_H1 ;  /* 0x30000020ff217230 */ /* 0x000fe20000004100 */
[----:B------:R-:W-:Y:S02]  /*6df0*/  MOV R48, R34 ;  /* 0x0000002200307202 */ /* 0x000fe40000000f00 */
[----:B------:R-:W-:Y:S01]  /*6e00*/  MOV R49, R35 ;  /* 0x0000002300317202 */ /* 0x000fe20000000f00 */
[----:B------:R-:W-:Y:S01]  /*6e10*/  HADD2.F32 R34, -RZ, R51.H0_H0 ;  /* 0x20000033ff227230 */ /* 0x000fe20000004100 */
[----:B------:R-:W-:Y:S02]  /*6e20*/  ISETP.GE.AND P0, PT, R118, UR22, PT ;  /* 0x0000001676007c0c */ /* 0x000fe4000bf06270 */
[----:B------:R-:W-:Y:S11]  /*6e30*/  MOV R175, UR22 ;  /* 0x0000001600af7c02 */ /* 0x000ff60008000f00 */
[----:B------:R-:W-:Y:S02]  /*6e40*/  @P0 IADD3 R175, RZ, -UR22, RZ ;  /* 0x80000016ffaf0c10 */ /* 0x000fe4000fffe0ff */
[----:B------:R-:W-:Y:S02]  /*6e50*/  @P0 IADD3 R176, RZ, -UR22, RZ ;  /* 0x80000016ffb00c10 */ /* 0x000fe4000fffe0ff */
[C---:B------:R-:W-:Y:S02]  /*6e60*/  LEA R14, P1, R175.reuse, R178, 0x1 ;  /* 0x000000b2af0e7211 */ /* 0x040fe400078208ff */
[----:B------:R-:W-:Y:S02]  /*6e70*/  @P0 IADD3 R182, RZ, -UR22, RZ ;  /* 0x80000016ffb60c10 */ /* 0x000fe4000fffe0ff */
[----:B------:R-:W-:Y:S02]  /*6e80*/  LEA.HI.X.SX32 R15, R175, R179, 0x1, P1 ;  /* 0x000000b3af0f7211 */ /* 0x000fe400008f0eff */
[----:B------:R-:W-:Y:S03]  /*6e90*/  IADD3 R175, P1, R135, R176, RZ ;  /* 0x000000b087af7210 */ /* 0x000fe60007f3e0ff */
[----:B---3--:R-:W3:Y:S01]  /*6ea0*/  LDG.E.128 R24, desc[UR6][R14.64] ;  /* 0x000000060e187981 */ /* 0x008ee2000c1e1d00 */
[----:B------:R-:W-:Y:S02]  /*6eb0*/  LEA.HI.X.SX32 R176, R176, R114, 0x1, P1 ;  /* 0x00000072b0b07211 */ /* 0x000fe400008f0eff */
[C---:B-1----:R-:W-:Y:S04]  /*6ec0*/  LEA R178, P1, R175.reuse, R104, 0x1 ;  /* 0x00000068afb27211 */ /* 0x042fe800078208ff */
[----:B------:R-:W-:Y:S02]  /*6ed0*/  LEA.HI.X R179, R175, R105, R176, 0x1, P1 ;  /* 0x00000069afb37211 */ /* 0x000fe400008f0cb0 */
[----:B------:R-:W-:Y:S04]  /*6ee0*/  IADD3 R175, P1, R135, R182, RZ ;  /* 0x000000b687af7210 */ /* 0x000fe80007f3e0ff */
[----:B------:R-:W-:Y:S01]  /*6ef0*/  LEA.HI.X.SX32 R182, R182, R114, 0x1, P1 ;  /* 0x00000072b6b67211 */ /* 0x000fe200008f0eff */
[----:B------:R-:W2:Y:S01]  /*6f00*/  LDG.E.128 R176, desc[UR6][R178.64] ;  /* 0x00000006b2b07981 */ /* 0x000ea2000c1e1d00 */
[C---:B------:R-:W-:Y:S04]  /*6f10*/  LEA R36, P1, R175.reuse, R106, 0x1 ;  /* 0x0000006aaf247211 */ /* 0x040fe800078208ff */
[----:B------:R-:W-:Y:S05]  /*6f20*/  LEA.HI.X R37, R175, R107, R182, 0x1, P1 ;  /* 0x0000006baf257211 */ /* 0x000fea00008f0cb6 */
[----:B------:R-:W2:Y:S01]  /*6f30*/  LDG.E.128 R44, desc[UR6][R36.64] ;  /* 0x00000006242c7981 */ /* 0x000ea2000c1e1d00 */
[--C-:B---3--:R-:W-:Y:S01]  /*6f40*/  HADD2.F32 R30, -RZ, R24.reuse.H0_H0 ;  /* 0x20000018ff1e7230 */ /* 0x108fe20000004100 */
[----:B--2-4-:R-:W-:Y:S01]  /*6f50*/  MOV R22, R26 ;  /* 0x0000001a00167202 */ /* 0x014fe20000000f00 */
[----:B------:R-:W-:Y:S01]  /*6f60*/  HADD2.F32 R28, -RZ, R24.H1_H1 ;  /* 0x30000018ff1c7230 */ /* 0x000fe20000004100 */
[----:B------:R-:W-:Y:S01]  /*6f70*/  MOV R15, R27 ;  /* 0x0000001b000f7202 */ /* 0x000fe20000000f00 */
[--C-:B------:R-:W-:Y:S02]  /*6f80*/  HADD2.F32 R26, -RZ, R25.reuse.H0_H0 ;  /* 0x20000019ff1a7230 */ /* 0x100fe40000004100 */
[----:B------:R-:W-:Y:S02]  /*6f90*/  HADD2.F32 R24, -RZ, R25.H1_H1 ;  /* 0x30000019ff187230 */ /* 0x000fe40000004100 */
[--C-:B------:R-:W-:Y:S02]  /*6fa0*/  HADD2.F32 R23, -RZ, R176.reuse.H0_H0 ;  /* 0x200000b0ff177230 */ /* 0x100fe40000004100 */
[----:B------:R-:W-:Y:S02]  /*6fb0*/  HADD2.F32 R21, -RZ, R176.H1_H1 ;  /* 0x300000b0ff157230 */ /* 0x000fe40000004100 */
[--C-:B------:R-:W-:Y:S02]  /*6fc0*/  HADD2.F32 R19, -RZ, R177.reuse.H0_H0 ;  /* 0x200000b1ff137230 */ /* 0x100fe40000004100 */
[----:B------:R-:W-:Y:S01]  /*6fd0*/  @!P0 FADD.FTZ R23, -R23, -RZ ;  /* 0x800000ff17178221 */ /* 0x000fe20000010100 */
[----:B------:R-:W-:Y:S02]  /*6fe0*/  HADD2.F32 R17, -RZ, R177.H1_H1 ;  /* 0x300000b1ff117230 */ /* 0x000fe40000004100 */
[----:B------:R-:W-:Y:S01]  /*6ff0*/  @!P0 FADD.FTZ R21, -R21, -RZ ;  /* 0x800000ff15158221 */ /* 0x000fe20000010100 */
[--C-:B------:R-:W-:Y:S02]  /*7000*/  HADD2.F32 R20, -RZ, R178.reuse.H0_H0 ;  /* 0x200000b2ff147230 */ /* 0x100fe40000004100 */
[----:B------:R-:W-:Y:S01]  /*7010*/  @!P0 FADD.FTZ R19, -R19, -RZ ;  /* 0x800000ff13138221 */ /* 0x000fe20000010100 */
[----:B------:R-:W-:Y:S02]  /*7020*/  HADD2.F32 R18, -RZ, R178.H1_H1 ;  /* 0x300000b2ff127230 */ /* 0x000fe40000004100 */
[----:B------:R-:W-:Y:S01]  /*7030*/  @!P0 FADD.FTZ R17, -R17, -RZ ;  /* 0x800000ff11118221 */ /* 0x000fe20000010100 */
[--C-:B------:R-:W-:Y:S02]  /*7040*/  HADD2.F32 R31, -RZ, R44.reuse.H0_H0 ;  /* 0x2000002cff1f7230 */ /* 0x100fe40000004100 */
[----:B------:R-:W-:Y:S01]  /*7050*/  FMUL.FTZ R0, R30, R23 ;  /* 0x000000171e007220 */ /* 0x000fe20000410000 */
[--C-:B------:R-:W-:Y:S02]  /*7060*/  HADD2.F32 R16, -RZ, R179.reuse.H0_H0 ;  /* 0x200000b3ff107230 */ /* 0x100fe40000004100 */
[----:B------:R-:W-:Y:S01]  /*7070*/  FMUL.FTZ R2, R28, R21 ;  /* 0x000000151c027220 */ /* 0x000fe20000410000 */
[----:B------:R-:W-:Y:S02]  /*7080*/  HADD2.F32 R32, -RZ, R44.H1_H1 ;  /* 0x3000002cff207230 */ /* 0x000fe40000004100 */
[----:B------:R-:W-:Y:S01]  /*7090*/  FMUL.FTZ R3, R26, R19 ;  /* 0x000000131a037220 */ /* 0x000fe20000410000 */
[----:B------:R-:W-:Y:S02]  /*70a0*/  HADD2.F32 R14, -RZ, R179.H1_H1 ;  /* 0x300000b3ff0e7230 */ /* 0x000fe40000004100 */
[----:B------:R-:W-:Y:S01]  /*70b0*/  FMUL.FTZ R4, R24, R17 ;  /* 0x0000001118047220 */ /* 0x000fe20000410000 */
[--C-:B------:R-:W-:Y:S02]  /*70c0*/  HADD2.F32 R21, -RZ, R22.reuse.H0_H0 ;  /* 0x20000016ff157230 */ /* 0x100fe40000004100 */
[----:B------:R-:W-:Y:S01]  /*70d0*/  @!P0 FADD.FTZ R20, -R20, -RZ ;  /* 0x800000ff14148221 */ /* 0x000fe20000010100 */
[----:B------:R-:W-:Y:S02]  /*70e0*/  HADD2.F32 R35, -RZ, R45.H0_H0 ;  /* 0x2000002dff237230 */ /* 0x000fe40000004100 */
[----:B------:R-:W-:Y:S01]  /*70f0*/  @!P0 FADD.FTZ R18, -R18, -RZ ;  /* 0x800000ff12128221 */ /* 0x000fe20000010100 */
[----:B------:R-:W-:Y:S02]  /*7100*/  HADD2.F32 R19, -RZ, R22.H1_H1 ;  /* 0x30000016ff137230 */ /* 0x000fe40000004100 */
[----:B------:R-:W-:Y:S01]  /*7110*/  FFMA.FTZ R0, R29, R31, R0 ;  /* 0x0000001f1d007223 */ /* 0x000fe20000010000 */
[--C-:B------:R-:W-:Y:S02]  /*7120*/  HADD2.F32 R17, -RZ, R15.reuse.H0_H0 ;  /* 0x2000000fff117230 */ /* 0x100fe40000004100 */
[----:B------:R-:W-:Y:S01]  /*7130*/  @!P0 FADD.FTZ R16, -R16, -RZ ;  /* 0x800000ff10108221 */ /* 0x000fe20000010100 */
[----:B------:R-:W-:Y:S02]  /*7140*/  HADD2.F32 R15, -RZ, R15.H1_H1 ;  /* 0x3000000fff0f7230 */ /* 0x000fe40000004100 */
[----:B------:R-:W-:Y:S01]  /*7150*/  FFMA.FTZ R2, R33, R32, R2 ;  /* 0x0000002021027223 */ /* 0x000fe20000010002 */
[----:B------:R-:W-:Y:S02]  /*7160*/  HADD2.F32 R36, -RZ, R45.H1_H1 ;  /* 0x3000002dff247230 */ /* 0x000fe40000004100 */
[----:B------:R-:W-:Y:S01]  /*7170*/  @!P0 FADD.FTZ R14, -R14, -RZ ;  /* 0x800000ff0e0e8221 */ /* 0x000fe20000010100 */
[----:B------:R-:W-:Y:S02]  /*7180*/  HADD2.F32 R29, -RZ, R51.H1_H1 ;  /* 0x30000033ff1d7230 */ /* 0x000fe40000004100 */
[----:B------:R-:W-:Y:S01]  /*7190*/  FMUL.FTZ R5, R21, R20 ;  /* 0x0000001415057220 */ /* 0x000fe20000410000 */
[----:B------:R-:W-:Y:S02]  /*71a0*/  HADD2.F32 R37, -RZ, R46.H0_H0 ;  /* 0x2000002eff257230 */ /* 0x000fe40000004100 */
[----:B------:R-:W-:Y:S01]  /*71b0*/  FFMA.FTZ R3, R34, R35, R3 ;  /* 0x0000002322037223 */ /* 0x000fe20000010003 */
[----:B------:R-:W-:Y:S02]  /*71c0*/  HADD2.F32 R32, -RZ, R48.H0_H0 ;  /* 0x20000030ff207230 */ /* 0x000fe40000004100 */
[----:B------:R-:W-:Y:S01]  /*71d0*/  FMUL.FTZ R6, R19, R18 ;  /* 0x0000001213067220 */ /* 0x000fe20000410000 */
[----:B------:R-:W-:Y:S02]  /*71e0*/  HADD2.F32 R38, -RZ, R46.H1_H1 ;  /* 0x3000002eff267230 */ /* 0x000fe40000004100 */
[----:B------:R-:W-:Y:S01]  /*71f0*/  FMUL.FTZ R7, R17, R16 ;  /* 0x0000001011077220 */ /* 0x000fe20000410000 */
[----:B------:R-:W-:Y:S02]  /*7200*/  HADD2.F32 R31, -RZ, R48.H1_H1 ;  /* 0x30000030ff1f7230 */ /* 0x000fe40000004100 */
[----:B------:R-:W-:Y:S01]  /*7210*/  FMUL.FTZ R8, R15, R14 ;  /* 0x0000000e0f087220 */ /* 0x000fe20000410000 */
[----:B------:R-:W-:Y:S02]  /*7220*/  HADD2.F32 R39, -RZ, R47.H0_H0 ;  /* 0x2000002fff277230 */ /* 0x000fe40000004100 */
[----:B------:R-:W-:Y:S01]  /*7230*/  FFMA.FTZ R4, R29, R36, R4 ;  /* 0x000000241d047223 */ /* 0x000fe20000010004 */
[----:B------:R-:W-:Y:S02]  /*7240*/  HADD2.F32 R34, -RZ, R49.H0_H0 ;  /* 0x20000031ff227230 */ /* 0x000fe40000004100 */
[----:B------:R-:W-:Y:S01]  /*7250*/  FFMA.FTZ R5, R32, R37, R5 ;  /* 0x0000002520057223 */ /* 0x000fe20000010005 */
[----:B------:R-:W-:Y:S01]  /*7260*/  F2FP.F16.F32.PACK_AB R32, R2, R0 ;  /* 0x000000000220723e */ /* 0x000fe200000000ff */
[----:B------:R-:W-:Y:S02]  /*7270*/  HADD2.F32 R40, -RZ, R47.H1_H1 ;  /* 0x3000002fff287230 */ /* 0x000fe40000004100 */
[----:B------:R-:W-:Y:S01]  /*7280*/  FFMA.FTZ R6, R31, R38, R6 ;  /* 0x000000261f067223 */ /* 0x000fe20000010006 */
[----:B------:R-:W-:Y:S02]  /*7290*/  HADD2.F32 R33, -RZ, R49.H1_H1 ;  /* 0x30000031ff217230 */ /* 0x000fe40000004100 */
[----:B------:R-:W-:Y:S02]  /*72a0*/  FFMA.FTZ R7, R34, R39, R7 ;  /* 0x0000002722077223 */ /* 0x000fe40000010007 */
[----:B------:R-:W-:Y:S01]  /*72b0*/  F2FP.F16.F32.PACK_AB R34, R6, R5 ;  /* 0x000000050622723e */ /* 0x000fe200000000ff */
[----:B------:R-:W-:Y:S01]  /*72c0*/  FFMA.FTZ R8, R33, R40, R8 ;  /* 0x0000002821087223 */ /* 0x000fe20000010008 */
[----:B------:R-:W-:Y:S04]  /*72d0*/  F2FP.F16.F32.PACK_AB R33, R4, R3 ;  /* 0x000000030421723e */ /* 0x000fe800000000ff */
[----:B------:R-:W-:Y:S02]  /*72e0*/  F2FP.F16.F32.PACK_AB R35, R8, R7 ;  /* 0x000000070823723e */ /* 0x000fe400000000ff */
.L_x_872:
[----:B------:R-:W-:Y:S05]  /*72f0*/  BSYNC B0 ;  /* 0x0000000000007941 */ /* 0x000fea0003800000 */
.L_x_871:
[----:B-----5:R1:W-:Y:S02]  /*7300*/  STG.E.128 desc[UR6][R180.64], R32 ;  /* 0x00000020b4007986 */ /* 0x0203e4000c101d06 */
.L_x_870:
[----:B------:R-:W-:Y:S05]  /*7310*/  BSYNC B1 ;  /* 0x0000000000017941 */ /* 0x000fea0003800000 */
.L_x_869:
[----:B------:R-:W-:Y:S01]  /*7320*/  ISETP.GE.AND P0, PT, R117, R97, PT ;  /* 0x000000617500720c */ /* 0x000fe20003f06270 */
[----:B------:R-:W-:Y:S11]  /*7330*/  BSSY B1, `(.L_x_873) ;  /* 0x0000064000017945 */ /* 0x000ff60003800000 */
[----:B------:R-:W-:Y:S01]  /*7340*/  @!UPT UIADD3 URZ, URZ, URZ, URZ ;  /* 0x0000003f3f3ff290 */ /* 0x000fe2000fffe03f */
[----:B------:R-:W-:Y:S05]  /*7350*/  @P0 BRA `(.L_x_874) ;  /* 0x0000000400840947 */ /* 0x000fea0003800000 */
[----:B-1----:R-:W-:Y:S01]  /*7360*/  LEA R178, P0, R69, R102, 0x1 ;  /* 0x0000006645b27211 */ /* 0x002fe200078008ff */
        /* <DEDUP_REMOVED lines=94> */
.L_x_876:
[----:B------:R-:W-:Y:S05]  /*7950*/  BSYNC B0 ;  /* 0x0000000000007941 */ /* 0x000fea0003800000 */
.L_x_875:
[----:B-----5:R1:W-:Y:S02]  /*7960*/  STG.E.128 desc[UR6][R180.64], R32 ;  /* 0x00000020b4007986 */ /* 0x0203e4000c101d06 */
.L_x_874:
[----:B------:R-:W-:Y:S05]  /*7970*/  BSYNC B1 ;  /* 0x0000000000017941 */ /* 0x000fea0003800000 */
.L_x_873:
[----:B------:R-:W-:Y:S11]  /*7980*/  ISETP.GE.AND P0, PT, R116, R97, PT ;  /* 0x000000617400720c */ /* 0x000ff60003f06270 */
[----:B------:R-:W-:Y:S02]  /*7990*/  @!UPT UIADD3 URZ, URZ, URZ, URZ ;  /* 0x0000003f3f3ff290 */ /* 0x000fe4000fffe03f */
[----:B------:R-:W-:Y:S05]  /*79a0*/  @P0 BRA `(.L_x_868) ;  /* 0x0000000400840947 */ /* 0x000fea0003800000 */
[C---:B-1----:R-:W-:Y:S01]  /*79b0*/  LEA R178, P0, R77.reuse, R102, 0x1 ;  /* 0x000000664db27211 */ /* 0x042fe200078008ff */
        /* <DEDUP_REMOVED lines=94> */
.L_x_878:
[----:B------:R-:W-:Y:S05]  /*7fa0*/  BSYNC B0 ;  /* 0x0000000000007941 */ /* 0x000fea0003800000 */
.L_x_877:
[----:B-----5:R1:W-:Y:S02]  /*7fb0*/  STG.E.128 desc[UR6][R180.64], R32 ;  /* 0x00000020b4007986 */ /* 0x0203e4000c101d06 */
.L_x_868:
[----:B------:R-:W-:Y:S05]  /*7fc0*/  BSYNC B2 ;  /* 0x0000000000027941 */ /* 0x000fea0003800000 */
.L_x_867:
        /* <DEDUP_REMOVED lines=29> */
[----:B------:R-:W-:Y:S02]  /*81a0*/  LEA R14, P1, R177, R178, 0x1 ;  /* 0x000000b2b10e7211 */ /* 0x000fe400078208ff */
[----:B------:R-:W-:Y:S02]  /*81b0*/  IADD3 R175, P2, R59, R176, RZ ;  /* 0x000000b03baf7210 */ /* 0x000fe40007f5e0ff */
[----:B------:R-:W-:Y:S02]  /*81c0*/  LEA.HI.X.SX32 R15, R177, R179, 0x1, P1 ;  /* 0x000000b3b10f7211 */ /* 0x000fe400008f0eff */
[----:B------:R-:W-:Y:S02]  /*81d0*/  LEA.HI.X.SX32 R176, R176, R58, 0x1, P2 ;  /* 0x0000003ab0b07211 */ /* 0x000fe400010f0eff */
[C---:B-1----:R-:W-:Y:S01]  /*81e0*/  LEA R178, P1, R175.reuse, R104, 0x1 ;  /* 0x00000068afb27211 */ /* 0x042fe200078208ff */
[----:B---3--:R-:W3:Y:S01]  /*81f0*/  LDG.E.128 R24, desc[UR6][R14.64] ;  /* 0x000000060e187981 */ /* 0x008ee2000c1e1d00 */
[----:B------:R-:W-:Y:S02]  /*8200*/  @P0 IADD3 R182, RZ, -UR22, RZ ;  /* 0x80000016ffb60c10 */ /* 0x000fe4000fffe0ff */
        /* <DEDUP_REMOVED lines=66> */
.L_x_884:
[----:B------:R-:W-:Y:S05]  /*8630*/  BSYNC B0 ;  /* 0x0000000000007941 */ /* 0x000fea0003800000 */
.L_x_883:
[----:B-----5:R1:W-:Y:S02]  /*8640*/  STG.E.128 desc[UR6][R180.64], R32 ;  /* 0x00000020b4007986 */ /* 0x0203e4000c101d06 */
.L_x_882:
[----:B------:R-:W-:Y:S05]  /*8650*/  BSYNC B1 ;  /* 0x0000000000017941 */ /* 0x000fea0003800000 */
.L_x_881:
        /* <DEDUP_REMOVED lines=99> */
.L_x_888:
[----:B------:R-:W-:Y:S05]  /*8c90*/  BSYNC B0 ;  /* 0x0000000000007941 */ /* 0x000fea0003800000 */
.L_x_887:
[----:B-----5:R1:W-:Y:S02]  /*8ca0*/  STG.E.128 desc[UR6][R180.64], R32 ;  /* 0x00000020b4007986 */ /* 0x0203e4000c101d06 */
.L_x_886:
[----:B------:R-:W-:Y:S05]  /*8cb0*/  BSYNC B1 ;  /* 0x0000000000017941 */ /* 0x000fea0003800000 */
.L_x_885:
        /* <DEDUP_REMOVED lines=98> */
.L_x_890:
[----:B------:R-:W-:Y:S05]  /*92e0*/  BSYNC B0 ;  /* 0x0000000000007941 */ /* 0x000fea0003800000 */
.L_x_889:
[----:B-----5:R1:W-:Y:S02]  /*92f0*/  STG.E.128 desc[UR6][R180.64], R32 ;  /* 0x00000020b4007986 */ /* 0x0203e4000c101d06 */
.L_x_880:
[----:B------:R-:W-:Y:S05]  /*9300*/  BSYNC B2 ;  /* 0x0000000000027941 */ /* 0x000fea0003800000 */
.L_x_879:
[----:B------:R-:W-:Y:S01]  /*9310*/  ISETP.NE.AND P0, PT, R174, RZ, PT ;  /* 0x000000ffae00720c */ /* 0x000fe20003f05270 */
[----:B------:R-:W-:Y:S11]  /*9320*/  BSSY B2, `(.L_x_891) ;  /* 0x0000139000027945 */ /* 0x000ff60003800000 */
[----:B------:R-:W-:Y:S01]  /*9330*/  @!UPT UIADD3 URZ, URZ, URZ, URZ ;  /* 0x0000003f3f3ff290 */ /* 0x000fe2000fffe03f */
[----:B------:R-:W-:Y:S05]  /*9340*/  @!P0 BRA `(.L_x_892) ;  /* 0x0000001000d88947 */ /* 0x000fea0003800000 */
[----:B------:R-:W5:Y:S01]  /*9350*/  LDC R175, c[0x0][0x2d0] ;  /* 0x0000b400ffaf7b82 */ /* 0x000f620000000800 */
[----:B------:R-:W-:Y:S01]  /*9360*/  BSSY B1, `(.L_x_893) ;  /* 0x000006a000017945 */ /* 0x000fe20003800000 */
[----:B-----5:R-:W-:Y:S11]  /*9370*/  ISETP.GE.AND P0, PT, R118, R175, PT ;  /* 0x000000af7600720c */ /* 0x020ff60003f06270 */
[----:B------:R-:W-:Y:S02]  /*9380*/  @!UPT UIADD3 URZ, URZ, URZ, URZ ;  /* 0x0000003f3f3ff290 */ /* 0x000fe4000fffe03f */
[----:B------:R-:W-:Y:S05]  /*9390*/  @P0 BRA `(.L_x_894) ;  /* 0x0000000400980947 */ /* 0x000fea0003800000 */
[----:B----4-:R-:W4:Y:S01]  /*93a0*/  LDC.64 R2, c[0x0][0x338] ;  /* 0x0000ce00ff027b82 */ /* 0x010f220000000a00 */
[----:B------:R-:W-:Y:S01]  /*93b0*/  ISETP.GE.AND P0, PT, R118, UR4, PT ;  /* 0x0000000476007c0c */ /* 0x000fe2000bf06270 */
[----:B------:R-:W-:Y:S01]  /*93c0*/  BSSY B0, `(.L_x_895) ;  /* 0x0000062000007945 */ /* 0x000fe20003800000 */
[----:B-1----:R-:W-:Y:S01]  /*93d0*/  MOV R97, R95 ;  /* 0x0000005f00617202 */ /* 0x002fe20000000f00 */
[----:B----4-:R-:W-:Y:S04]  /*93e0*/  IMAD.WIDE.U32 R178, R2, 0xc0, R102 ;  /* 0x000000c002b27825 */ /* 0x010fe800078e0066 */
[----:B------:R-:W-:Y:S05]  /*93f0*/  IMAD R3, R3, 0xc0, RZ ;  /* 0x000000c003037824 */ /* 0x000fea00078e02ff */
[----:B------:R-:W-:Y:S02]  /*9400*/  IADD3 R179, R179, R3, RZ ;  /* 0x00000003b3b37210 */ /* 0x000fe40007ffe0ff */
[----:B------:R-:W1:Y:S03]  /*9410*/  LDC.64 R2, c[0x0][0x248] ;  /* 0x00009200ff027b82 */ /* 0x000e660000000a00 */
[----:B------:R4:W5:Y:S01]  /*9420*/  LDG.E.128 R32, desc[UR6][R178.64] ;  /* 0x00000006b2207981 */ /* 0x000962000c1e1d00 */
[----:B-1----:R-:W-:Y:S04]  /*9430*/  IMAD.WIDE.U32 R180, R2, 0xc0, R96 ;  /* 0x000000c002b47825 */ /* 0x002fe800078e0060 */
[----:B------:R-:W-:Y:S05]  /*9440*/  IMAD R3, R3, 0xc0, RZ ;  /* 0x000000c003037824 */ /* 0x000fea00078e02ff */
[----:B------:R-:W-:Y:S01]  /*9450*/  IADD3 R181, R181, R3, RZ ;  /* 0x00000003b5b57210 */ /* 0x000fe20007ffe0ff */
[----:B----4-:R-:W-:Y:S06]  /*9460*/  @P0 BRA `(.L_x_896) ;  /* 0x00000004005c0947 */ /* 0x010fec0003800000 */
[--C-:B-----5:R-:W-:Y:S01]  /*9470*/  HADD2.F32 R29, -RZ, R32.reuse.H0_H0 ;  /* 0x20000020ff1d7230 */ /* 0x120fe20000004100 */
[----:B------:R-:W-:Y:S01]  /*9480*/  ULEA.HI UR22, UR4, UR4, URZ, 0x1 ;  /* 0x0000000404167291 */ /* 0x000fe2000f8f083f */
[----:B------:R-:W-:Y:S02]  /*9490*/  MOV R174, RZ ;  /* 0x000000ff00ae7202 */ /* 0x000fe40000000f00 */
[----:B------:R-:W-:Y:S01]  /*94a0*/  MOV R51, R33 ;  /* 0x0000002100337202 */ /* 0x000fe20000000f00 */
[----:B------:R-:W-:Y:S01]  /*94b0*/  HADD2.F32 R33, -RZ, R32.H1_H1 ;  /* 0x30000020ff217230 */ /* 0x000fe20000004100 */
[----:B------:R-:W-:Y:S01]  /*94c0*/  USHF.R.S32.HI UR22, URZ, 0x1, UR22 ;  /* 0x000000013f167899 */ /* 0x000fe20008011416 */
[----:B------:R-:W-:Y:S02]  /*94d0*/  MOV R48, R34 ;  /* 0x0000002200307202 */ /* 0x000fe40000000f00 */
[----:B------:R-:W-:Y:S01]  /*94e0*/  HADD2.F32 R34, -RZ, R51.H0_H0 ;  /* 0x20000033ff227230 */ /* 0x000fe20000004100 */
[----:B------:R-:W-:Y:S02]  /*94f0*/  MOV R49, R35 ;  /* 0x0000002300317202 */ /* 0x000fe40000000f00 */
[----:B------:R-:W-:Y:S02]  /*9500*/  ISETP.GE.AND P0, PT, R118, UR22, PT ;  /* 0x0000001676007c0c */ /* 0x000fe4000bf06270 */
[----:B------:R-:W-:Y:S11]  /*9510*/  MOV R176, UR22 ;  /* 0x0000001600b07c02 */ /* 0x000ff60008000f00 */
[----:B------:R-:W-:Y:S02]  /*9520*/  @P0 IADD3 R176, RZ, -UR22, RZ ;  /* 0x80000016ffb00c10 */ /* 0x000fe4000fffe0ff */
[----:B------:R-:W-:Y:S02]  /*9530*/  @P0 IADD3 R174, RZ, -UR22, RZ ;  /* 0x80000016ffae0c10 */ /* 0x000fe4000fffe0ff */
[C---:B------:R-:W-:Y:S02]  /*9540*/  LEA R14, P1, R176.reuse, R178, 0x1 ;  /* 0x000000b2b00e7211 */ /* 0x040fe400078208ff */
[----:B------:R-:W-:Y:S02]  /*9550*/  IADD3 R97, P2, R57, R174, RZ ;  /* 0x000000ae39617210 */ /* 0x000fe40007f5e0ff */
[----:B------:R-:W-:Y:S02]  /*9560*/  LEA.HI.X.SX32 R15, R176, R179, 0x1, P1 ;  /* 0x000000b3b00f7211 */ /* 0x000fe400008f0eff */
[C---:B------:R-:W-:Y:S02]  /*9570*/  LEA R178, P1, R97.reuse, R104, 0x1 ;  /* 0x0000006861b27211 */ /* 0x040fe400078208ff */
[----:B------:R-:W-:Y:S01]  /*9580*/  LEA.HI.X.SX32 R174, R174, R56, 0x1, P2 ;  /* 0x00000038aeae7211 */ /* 0x000fe200010f0eff */
[----:B---3--:R-:W3:Y:S03]  /*9590*/  LDG.E.128 R24, desc[UR6][R14.64] ;  /* 0x000000060e187981 */ /* 0x008ee6000c1e1d00 */
[----:B------:R-:W-:Y:S02]  /*95a0*/  LEA.HI.X R179, R97, R105, R174, 0x1, P1 ;  /* 0x0000006961b37211 */ /* 0x000fe400008f0cae */
[----:B------:R-:W-:Y:S02]  /*95b0*/  MOV R174, RZ ;  /* 0x000000ff00ae7202 */ /* 0x000fe40000000f00 */
[----:B------:R-:W-:Y:S02]  /*95c0*/  @P0 IADD3 R174, RZ, -UR22, RZ ;  /* 0x80000016ffae0c10 */ /* 0x000fe4000fffe0ff */
[----:B------:R-:W4:Y:S02]  /*95d0*/  LDG.E.128 R176, desc[UR6][R178.64] ;  /* 0x00000006b2b07981 */ /* 0x000f24000c1e1d00 */
[----:B------:R-:W-:Y:S04]  /*95e0*/  IADD3 R97, P1, R57, R174, RZ ;  /* 0x000000ae39617210 */ /* 0x000fe80007f3e0ff */
[----:B------:R-:W-:Y:S02]  /*95f0*/  LEA.HI.X.SX32 R174, R174, R56, 0x1, P1 ;  /* 0x00000038aeae7211 */ /* 0x000fe400008f0eff */
[C---:B------:R-:W-:Y:S04]  /*9600*/  LEA R36, P1, R97.reuse, R106, 0x1 ;  /* 0x0000006a61247211 */ /* 0x040fe800078208ff */
[----:B------:R-:W-:Y:S05]  /*9610*/  LEA.HI.X R37, R97, R107, R174, 0x1, P1 ;  /* 0x0000006b61257211 */ /* 0x000fea00008f0cae */
[----:B------:R-:W4:Y:S01]  /*9620*/  LDG.E.128 R44, desc[UR6][R36.64] ;  /* 0x00000006242c7981 */ /* 0x000f22000c1e1d00 */
[--C-:B---3--:R-:W-:Y:S01]  /*9630*/  HADD2.F32 R30, -RZ, R24.reuse.H0_H0 ;  /* 0x20000018ff1e7230 */ /* 0x108fe20000004100 */
[----:B--2---:R-:W-:Y:S01]  /*9640*/  MOV R22, R26 ;  /* 0x0000001a00167202 */ /* 0x004fe20000000f00 */
[----:B------:R-:W-:Y:S01]  /*9650*/  HADD2.F32 R28, -RZ, R24.H1_H1 ;  /* 0x30000018ff1c7230 */ /* 0x000fe20000004100 */
[----:B------:R-:W-:Y:S01]  /*9660*/  MOV R15, R27 ;  /* 0x0000001b000f7202 */ /* 0x000fe20000000f00 */
[--C-:B------:R-:W-:Y:S02]  /*9670*/  HADD2.F32 R26, -RZ, R25.reuse.H0_H0 ;  /* 0x20000019ff1a7230 */ /* 0x100fe40000004100 */
[----:B------:R-:W-:Y:S02]  /*9680*/  HADD2.F32 R24, -RZ, R25.H1_H1 ;  /* 0x30000019ff187230 */ /* 0x000fe40000004100 */
[--C-:B----4-:R-:W-:Y:S02]  /*9690*/  HADD2.F32 R23, -RZ, R176.reuse.H0_H0 ;  /* 0x200000b0ff177230 */ /* 0x110fe40000004100 */
        /* <DEDUP_REMOVED lines=11> */
[----:B------:R-:W-:Y:S02]  /*9750*/  HADD2.F32 R14, -RZ, R179.H1_H1 ;  /* 0x300000b3ff0e7230 */ /* 0x000fe40000004100 */
[----:B------:R-:W-:Y:S01]  /*9760*/  FMUL.FTZ R2, R28, R21 ;  /* 0x000000151c027220 */ /* 0x000fe20000410000 */
[----:B------:R-:W-:Y:S02]  /*9770*/  HADD2.F32 R21, -RZ, R22.H0_H0 ;  /* 0x20000016ff157230 */ /* 0x000fe40000004100 */
[----:B------:R-:W-:Y:S01]  /*9780*/  FMUL.FTZ R3, R26, R19 ;  /* 0x000000131a037220 */ /* 0x000fe20000410000 */
[--C-:B------:R-:W-:Y:S02]  /*9790*/  HADD2.F32 R31, -RZ, R44.reuse.H0_H0 ;  /* 0x2000002cff1f7230 */ /* 0x100fe40000004100 */
[----:B------:R-:W-:Y:S01]  /*97a0*/  FMUL.FTZ R4, R24, R17 ;  /* 0x0000001118047220 */ /* 0x000fe20000410000 */
[----:B------:R-:W-:Y:S02]  /*97b0*/  HADD2.F32 R32, -RZ, R44.H1_H1 ;  /* 0x3000002cff207230 */ /* 0x000fe40000004100 */
        /* <DEDUP_REMOVED lines=34> */
.L_x_896:
[----:B------:R-:W-:Y:S05]  /*99e0*/  BSYNC B0 ;  /* 0x0000000000007941 */ /* 0x000fea0003800000 */
.L_x_895:
[----:B-----5:R1:W-:Y:S02]  /*99f0*/  STG.E.128 desc[UR6][R180.64], R32 ;  /* 0x00000020b4007986 */ /* 0x0203e4000c101d06 */
.L_x_894:
[----:B------:R-:W-:Y:S05]  /*9a00*/  BSYNC B1 ;  /* 0x0000000000017941 */ /* 0x000fea0003800000 */
.L_x_893:
        /* <DEDUP_REMOVED lines=25> */
[----:B------:R-:W-:Y:S02]  /*9ba0*/  LEA R14, P1, R176, R178, 0x1 ;  /* 0x000000b2b00e7211 */ /* 0x000fe400078208ff */
[----:B------:R-:W-:Y:S02]  /*9bb0*/  IADD3 R97, P2, R122, R174, RZ ;  /* 0x000000ae7a617210 */ /* 0x000fe40007f5e0ff */
[----:B------:R-:W-:Y:S02]  /*9bc0*/  LEA.HI.X.SX32 R15, R176, R179, 0x1, P1 ;  /* 0x000000b3b00f7211 */ /* 0x000fe400008f0eff */
[C---:B-1----:R-:W-:Y:S02]  /*9bd0*/  LEA R178, P1, R97.reuse, R104, 0x1 ;  /* 0x0000006861b27211 */ /* 0x042fe400078208ff */
[----:B------:R-:W-:Y:S01]  /*9be0*/  LEA.HI.X.SX32 R174, R174, R109, 0x1, P2 ;  /* 0x0000006daeae7211 */ /* 0x000fe200010f0eff */
[----:B---3--:R-:W3:Y:S03]  /*9bf0*/  LDG.E.128 R24, desc[UR6][R14.64] ;  /* 0x000000060e187981 */ /* 0x008ee6000c1e1d00 */
[----:B------:R-:W-:Y:S02]  /*9c00*/  LEA.HI.X R179, R97, R105, R174, 0x1, P1 ;  /* 0x0000006961b37211 */ /* 0x000fe400008f0cae */
[----:B------:R-:W-:Y:S02]  /*9c10*/  MOV R174, RZ ;  /* 0x000000ff00ae7202 */ /* 0x000fe40000000f00 */
[----:B------:R-:W-:Y:S02]  /*9c20*/  @P0 IADD3 R174, RZ, -UR22, RZ ;  /* 0x80000016ffae0c10 */ /* 0x000fe4000fffe0ff */
[----:B------:R-:W2:Y:S02]  /*9c30*/  LDG.E.128 R176, desc[UR6][R178.64] ;  /* 0x00000006b2b07981 */ /* 0x000ea4000c1e1d00 */
[----:B------:R-:W-:Y:S04]  /*9c40*/  IADD3 R97, P1, R122, R174, RZ ;  /* 0x000000ae7a617210 */ /* 0x000fe80007f3e0ff */
[----:B------:R-:W-:Y:S02]  /*9c50*/  LEA.HI.X.SX32 R174, R174, R109, 0x1, P1 ;  /* 0x0000006daeae7211 */ /* 0x000fe400008f0eff */
        /* <DEDUP_REMOVED lines=62> */
.L_x_900:
[----:B------:R-:W-:Y:S05]  /*a040*/  BSYNC B0 ;  /* 0x0000000000007941 */ /* 0x000fea0003800000 */
.L_x_899:
[----:B-----5:R1:W-:Y:S02]  /*a050*/  STG.E.128 desc[UR6][R180.64], R32 ;  /* 0x00000020b4007986 */ /* 0x0203e4000c101d06 */
.L_x_898:
[----:B------:R-:W-:Y:S05]  /*a060*/  BSYNC B1 ;  /* 0x0000000000017941 */ /* 0x000fea0003800000 */
.L_x_897:
        /* <DEDUP_REMOVED lines=98> */
.L_x_902:
[----:B------:R-:W-:Y:S05]  /*a690*/  BSYNC B0 ;  /* 0x0000000000007941 */ /* 0x000fea0003800000 */
.L_x_901:
[----:B-----5:R1:W-:Y:S02]  /*a6a0*/  STG.E.128 desc[UR6][R174.64], R32 ;  /* 0x00000020ae007986 */ /* 0x0203e4000c101d06 */
.L_x_892:
[----:B------:R-:W-:Y:S05]  /*a6b0*/  BSYNC B2 ;  /* 0x0000000000027941 */ /* 0x000fea0003800000 */
.L_x_891:
        /* <DEDUP_REMOVED lines=8> */
.L_x_828:
[----:B------:R-:W-:Y:S04]  /*a740*/  BSSY B0, `(.L_x_903) ;  /* 0x0000011000007945 */ /* 0x000fe80003800000 */
[----:B------:R-:W-:Y:S05]  /*a750*/  @!P3 BRA `(.L_x_904) ;  /* 0x00000000003cb947 */ /* 0x000fea0003800000 */
[----:B------:R-:W-:Y:S11]  /*a760*/  ISETP.NE.AND P0, PT, R131, RZ, PT ;  /* 0x000000ff8300720c */ /* 0x000ff60003f05270 */
[----:B------:R-:W-:Y:S02]  /*a770*/  @!UPT UIADD3 URZ, URZ, URZ, URZ ;  /* 0x0000003f3f3ff290 */ /* 0x000fe4000fffe03f */
[----:B-1234-:R-:W2:Y:S01]  /*a780*/  @P0 LDG.E.128 R20, desc[UR6][R102.64] ;  /* 0x0000000666140981 */ /* 0x01eea2000c1e1d00 */
[--C-:B------:R-:W-:Y:S05]  /*a790*/  @P0 IMAD.MOV.U32 R97, RZ, RZ, R95.reuse ;  /* 0x000000ffff610224 */ /* 0x100fea00078e005f */
[----:B--2---:R1:W-:Y:S01]  /*a7a0*/  @P0 STG.E.128 desc[UR6][R96.64], R20 ;  /* 0x0000001460000986 */ /* 0x0043e2000c101d06 */
[----:B------:R-:W-:Y:S11]  /*a7b0*/  ISETP.NE.AND P0, PT, R130, RZ, PT ;  /* 0x000000ff8200720c */ /* 0x000ff60003f05270 */
[----:B------:R-:W-:Y:S02]  /*a7c0*/  @!UPT UIADD3 URZ, URZ, URZ, URZ ;  /* 0x0000003f3f3ff290 */ /* 0x000fe4000fffe03f */
[----:B------:R-:W2:Y:S01]  /*a7d0*/  @P0 LDG.E.128 R16, desc[UR6][R102.64+0x40] ;  /* 0x0000400666100981 */ /* 0x000ea2000c1e1d00 */
[--C-:B-1----:R-:W-:Y:S05]  /*a7e0*/  @P0 IMAD.MOV.U32 R97, RZ, RZ, R95.reuse ;  /* 0x000000ffff610224 */ /* 0x102fea00078e005f */
[----:B--2---:R1:W-:Y:S01]  /*a7f0*/  @P0 STG.E.128 desc[UR6][R96.64+0x40], R16 ;  /* 0x0000401060000986 */ /* 0x0043e2000c101d06 */
[----:B------:R-:W-:Y:S11]  /*a800*/  ISETP.NE.AND P0, PT, R128, RZ, PT ;  /* 0x000000ff8000720c */ /* 0x000ff60003f05270 */
[----:B------:R-:W-:Y:S02]  /*a810*/  @!UPT UIADD3 URZ, URZ, URZ, URZ ;  /* 0x0000003f3f3ff290 */ /* 0x000fe4000fffe03f */
[----:B------:R-:W2:Y:S01]  /*a820*/  @P0 LDG.E.128 R4, desc[UR6][R102.64+0x80] ;  /* 0x0000800666040981 */ /* 0x000ea2000c1e1d00 */
[----:B-1----:R-:W-:Y:S05]  /*a830*/  @P0 IMAD.MOV.U32 R97, RZ, RZ, R95 ;  /* 0x000000ffff610224 */ /* 0x002fea00078e005f */
[----:B--2---:R1:W-:Y:S02]  /*a840*/  @P0 STG.E.128 desc[UR6][R96.64+0x80], R4 ;  /* 0x0000800460000986 */ /* 0x0043e4000c101d06 */
.L_x_904:
[----:B------:R-:W-:Y:S05]  /*a850*/  BSYNC B0 ;  /* 0x0000000000007941 */ /* 0x000fea0003800000 */
.L_x_903:
[----:B------:R-:W-:Y:S04]  /*a860*/  BSSY B0, `(.L_x_905) ;  /* 0x0000018000007945 */ /* 0x000fe80003800000 */
[----:B------:R-:W-:Y:S05]  /*a870*/  @!P4 BRA `(.L_x_906) ;  /* 0x000000000058c947 */ /* 0x000fea0003800000 */
[----:B------:R-:W-:Y:S02]  /*a880*/  ISETP.NE.AND P2, PT, R131, RZ, PT ;  /* 0x000000ff8300720c */ /* 0x000fe40003f45270 */
[----:B------:R-:W-:Y:S11]  /*a890*/  ISETP.NE.AND P1, PT, R130, RZ, PT ;  /* 0x000000ff8200720c */ /* 0x000ff60003f25270 */
[C---:B------:R-:W-:Y:S04]  /*a8a0*/  @P2 LEA R28, P0, R64.reuse, R102, 0x1 ;  /* 0x00000066401c2211 */ /* 0x040fe800078008ff */
[----:B------:R-:W-:Y:S02]  /*a8b0*/  @P2 LEA.HI.X R29, R64, R103, R63, 0x1, P0 ;  /* 0x00000067401d2211 */ /* 0x000fe400000f0c3f */
[C---:B------:R-:W-:Y:S03]  /*a8c0*/  @P2 LEA R26, P0, R151.reuse, R96, 0x1 ;  /* 0x00000060971a2211 */ /* 0x040fe600078008ff */
[----:B-1234-:R-:W2:Y:S01]  /*a8d0*/  @P2 LDG.E.128 R20, desc[UR6][R28.64] ;  /* 0x000000061c142981 */ /* 0x01eea2000c1e1d00 */
[----:B------:R-:W-:Y:S02]  /*a8e0*/  @P2 LEA.HI.X R27, R151, R95, R150, 0x1, P0 ;  /* 0x0000005f971b2211 */ /* 0x000fe400000f0c96 */
[C---:B------:R-:W-:Y:S04]  /*a8f0*/  @P1 LEA R24, P0, R69.reuse, R102, 0x1 ;  /* 0x0000006645181211 */ /* 0x040fe800078008ff */
[----:B------:R-:W-:Y:S02]  /*a900*/  @P1 LEA.HI.X R25, R69, R103, R68, 0x1, P0 ;  /* 0x0000006745191211 */ /* 0x000fe400000f0c44 */
[C---:B------:R-:W-:Y:S04]  /*a910*/  @P1 LEA R2, P0, R72.reuse, R96, 0x1 ;  /* 0x0000006048021211 */ /* 0x040fe800078008ff */
[----:B------:R-:W-:Y:S02]  /*a920*/  @P1 LEA.HI.X R3, R72, R95, R73, 0x1, P0 ;  /* 0x0000005f48031211 */ /* 0x000fe400000f0c49 */
[----:B------:R-:W-:Y:S01]  /*a930*/  ISETP.NE.AND P0, PT, R128, RZ, PT ;  /* 0x000000ff8000720c */ /* 0x000fe20003f05270 */
[----:B--2---:R1:W-:Y:S11]  /*a940*/  @P2 STG.E.128 desc[UR6][R26.64], R20 ;  /* 0x000000141a002986 */ /* 0x0043f6000c101d06 */
[----:B------:R-:W-:Y:S01]  /*a950*/  @!UPT UIADD3 URZ, URZ, URZ, URZ ;  /* 0x0000003f3f3ff290 */ /* 0x000fe2000fffe03f */
[C---:B------:R-:W-:Y:S01]  /*a960*/  @P0 LEA R14, P2, R77.reuse, R102, 0x1 ;  /* 0x000000664d0e0211 */ /* 0x040fe200078408ff */
[----:B------:R-:W2:Y:S03]  /*a970*/  @P1 LDG.E.128 R16, desc[UR6][R24.64] ;  /* 0x0000000618101981 */ /* 0x000ea6000c1e1d00 */
[----:B------:R-:W-:Y:S01]  /*a980*/  @P0 LEA.HI.X R15, R77, R103, R76, 0x1, P2 ;  /* 0x000000674d0f0211 */ /* 0x000fe200010f0c4c */
[----:B--2---:R1:W-:Y:S01]  /*a990*/  @P1 STG.E.128 desc[UR6][R2.64], R16 ;  /* 0x0000001002001986 */ /* 0x0043e2000c101d06 */
[C---:B------:R-:W-:Y:S03]  /*a9a0*/  @P0 LEA R30, P1, R80.reuse, R96, 0x1 ;  /* 0x00000060501e0211 */ /* 0x040fe600078208ff */
[----:B------:R-:W2:Y:S01]  /*a9b0*/  @P0 LDG.E.128 R4, desc[UR6][R14.64] ;  /* 0x000000060e040981 */ /* 0x000ea2000c1e1d00 */
[----:B------:R-:W-:Y:S05]  /*a9c0*/  @P0 LEA.HI.X R31, R80, R95, R81, 0x1, P1 ;  /* 0x0000005f501f0211 */ /* 0x000fea00008f0c51 */
[----:B--2---:R1:W-:Y:S04]  /*a9d0*/  @P0 STG.E.128 desc[UR6][R30.64], R4 ;  /* 0x000000041e000986 */ /* 0x0043e8000c101d06 */
.L_x_906:
[----:B------:R-:W-:Y:S05]  /*a9e0*/  BSYNC B0 ;  /* 0x0000000000007941 */ /* 0x000fea0003800000 */
.L_x_905:
[----:B------:R-:W-:Y:S04]  /*a9f0*/  BSSY B0, `(.L_x_907) ;  /* 0x0000017000007945 */ /* 0x000fe80003800000 */
[----:B------:R-:W-:Y:S05]  /*aa00*/  @!P6 BRA `(.L_x_908) ;  /* 0x000000000054e947 */ /* 0x000fea0003800000 */
[----:B------:R-:W-:Y:S02]  /*aa10*/  ISETP.NE.AND P1, PT, R131, RZ, PT ;  /* 0x000000ff8300720c */ /* 0x000fe40003f25270 */
[----:B------:R-:W-:Y:S11]  /*aa20*/  ISETP.NE.AND P2, PT, R130, RZ, PT ;  /* 0x000000ff8200720c */ /* 0x000ff60003f45270 */
[C---:B-1--4-:R-:W-:Y:S04]  /*aa30*/  @P1 LEA R2, P0, R66.reuse, R102, 0x1 ;  /* 0x0000006642021211 */ /* 0x052fe800078008ff */
[----:B------:R-:W-:Y:S02]  /*aa40*/  @P1 LEA.HI.X R3, R66, R103, R65, 0x1, P0 ;  /* 0x0000006742031211 */ /* 0x000fe400000f0c41 */
[C---:B------:R-:W-:Y:S03]  /*aa50*/  @P1 LEA R26, P0, R168.reuse, R96, 0x1 ;  /* 0x00000060a81a1211 */ /* 0x040fe600078008ff */
[----:B--23--:R-:W2:Y:S01]  /*aa60*/  @P1 LDG.E.128 R20, desc[UR6][R2.64] ;  /* 0x0000000602141981 */ /* 0x00cea2000c1e1d00 */
[----:B------:R-:W-:Y:S02]  /*aa70*/  @P1 LEA.HI.X R27, R168, R95, R67, 0x1, P0 ;  /* 0x0000005fa81b1211 */ /* 0x000fe400000f0c43 */
[C---:B------:R-:W-:Y:S04]  /*aa80*/  @P2 LEA R24, P0, R71.reuse, R102, 0x1 ;  /* 0x0000006647182211 */ /* 0x040fe800078008ff */
[----:B------:R-:W-:Y:S02]  /*aa90*/  @P2 LEA.HI.X R25, R71, R103, R70, 0x1, P0 ;  /* 0x0000006747192211 */ /* 0x000fe400000f0c46 */
[C---:B------:R-:W-:Y:S04]  /*aaa0*/  @P2 LEA R14, P0, R74.reuse, R96, 0x1 ;  /* 0x000000604a0e2211 */ /* 0x040fe800078008ff */
[----:B------:R-:W-:Y:S01]  /*aab0*/  @P2 LEA.HI.X R15, R74, R95, R75, 0x1, P0 ;  /* 0x0000005f4a0f2211 */ /* 0x000fe200000f0c4b */
[----:B--2---:R1:W-:Y:S01]  /*aac0*/  @P1 STG.E.128 desc[UR6][R26.64], R20 ;  /* 0x000000141a001986 */ /* 0x0043e2000c101d06 */
[----:B------:R-:W-:Y:S03]  /*aad0*/  ISETP.NE.AND P1, PT, R128, RZ, PT ;  /* 0x000000ff8000720c */ /* 0x000fe60003f25270 */
[----:B------:R-:W2:Y:S10]  /*aae0*/  @P2 LDG.E.128 R16, desc[UR6][R24.64] ;  /* 0x0000000618102981 */ /* 0x000eb4000c1e1d00 */
[C---:B------:R-:W-:Y:S04]  /*aaf0*/  @P1 LEA R2, P0, R79.reuse, R102, 0x1 ;  /* 0x000000664f021211 */ /* 0x040fe800078008ff */
[----:B------:R-:W-:Y:S02]  /*ab00*/  @P1 LEA.HI.X R3, R79, R103, R78, 0x1, P0 ;  /* 0x000000674f031211 */ /* 0x000fe400000f0c4e */
[C---:B------:R-:W-:Y:S04]  /*ab10*/  @P1 LEA R28, P0, R82.reuse, R96, 0x1 ;  /* 0x00000060521c1211 */ /* 0x040fe800078008ff */
[----:B------:R-:W-:Y:S01]  /*ab20*/  @P1 LEA.HI.X R29, R82, R95, R83, 0x1, P0 ;  /* 0x0000005f521d1211 */ /* 0x000fe200000f0c53 */
[----:B--2---:R1:W-:Y:S04]  /*ab30*/  @P2 STG.E.128 desc[UR6][R14.64], R16 ;  /* 0x000000100e002986 */ /* 0x0043e8000c101d06 */
[----:B------:R-:W2:Y:S04]  /*ab40*/  @P1 LDG.E.128 R4, desc[UR6][R2.64] ;  /* 0x0000000602041981 */ /* 0x000ea8000c1e1d00 */
[----:B--2---:R1:W-:Y:S02]  /*ab50*/  @P1 STG.E.128 desc[UR6][R28.64], R4 ;  /* 0x000000041c001986 */ /* 0x0043e4000c101d06 */
.L_x_908:
[----:B------:R-:W-:Y:S05]  /*ab60*/  BSYNC B0 ;  /* 0x0000000000007941 */ /* 0x000fea0003800000 */
.L_x_907:
[----:B------:R-:W-:Y:S01]  /*ab70*/  ISETP.NE.AND P0, PT, R174, RZ, PT ;  /* 0x000000ffae00720c */ /* 0x000fe20003f05270 */
[----:B------:R-:W-:Y:S01]  /*ab80*/  UMOV UR4, URZ ;  /* 0x0000003f00047c82 */ /* 0x000fe20008000000 */
[----:B------:R-:W-:Y:S11]  /*ab90*/  BSSY B0, `(.L_x_854) ;  /* 0x000001c000007945 */ /* 0x000ff60003800000 */
[----:B------:R-:W-:Y:S05]  /*aba0*/  @!P0 BRA `(.L_x_909) ;  /* 0x0000000000688947 */ /* 0x000fea0003800000 */
[----:B------:R-:W-:Y:S02]  /*abb0*/  ISETP.NE.AND P0, PT, R131, RZ, PT ;  /* 0x000000ff8300720c */ /* 0x000fe40003f05270 */
[----:B------:R-:W-:Y:S11]  /*abc0*/  ISETP.NE.AND P1, PT, R130, RZ, PT ;  /* 0x000000ff8200720c */ /* 0x000ff60003f25270 */
[----:B-1--4-:R-:W2:Y:S01]  /*abd0*/  @P0 LDC.64 R2, c[0x0][0x338] ;  /* 0x0000ce00ff020b82 */ /* 0x012ea20000000a00 */
[----:B------:R-:W-:Y:S01]  /*abe0*/  @P0 IMAD.MOV.U32 R97, RZ, RZ, R95 ;  /* 0x000000ffff610224 */ /* 0x000fe200078e005f */
[----:B---3--:R-:W-:Y:S02]  /*abf0*/  @P1 LEA R24, P2, R85, R102, 0x1 ;  /* 0x0000006655181211 */ /* 0x008fe400078408ff */
[----:B------:R-:W-:Y:S02]  /*ac00*/  @P1 LEA R26, P3, R87, R96, 0x1 ;  /* 0x00000060571a1211 */ /* 0x000fe400078608ff */
[----:B------:R-:W-:Y:S02]  /*ac10*/  @P1 LEA.HI.X R25, R85, R103, R84, 0x1, P2 ;  /* 0x0000006755191211 */ /* 0x000fe400010f0c54 */
[----:B------:R-:W-:Y:S01]  /*ac20*/  @P1 LEA.HI.X R27, R87, R95, R86, 0x1, P3 ;  /* 0x0000005f571b1211 */ /* 0x000fe200018f0c56 */
[----:B--2---:R-:W-:Y:S04]  /*ac30*/  @P0 IMAD.WIDE.U32 R4, R2, 0xc0, R102 ;  /* 0x000000c002040825 */ /* 0x004fe800078e0066 */
[----:B------:R-:W-:Y:S04]  /*ac40*/  @P0 IMAD R3, R3, 0xc0, RZ ;  /* 0x000000c003030824 */ /* 0x000fe800078e02ff */
[----:B------:R-:W-:Y:S02]  /*ac50*/  @P0 IMAD.IADD R5, R5, 0x1, R3 ;  /* 0x0000000105050824 */ /* 0x000fe400078e0203 */
[----:B------:R-:W1:Y:S04]  /*ac60*/  @P0 LDC.64 R2, c[0x0][0x248] ;  /* 0x00009200ff020b82 */ /* 0x000e680000000a00 */
[----:B------:R-:W2:Y:S01]  /*ac70*/  @P0 LDG.E.128 R4, desc[UR6][R4.64] ;  /* 0x0000000604040981 */ /* 0x000ea2000c1e1d00 */
[----:B-1----:R-:W-:Y:S04]  /*ac80*/  @P0 IMAD.WIDE.U32 R14, R2, 0xc0, R96 ;  /* 0x000000c0020e0825 */ /* 0x002fe800078e0060 */
[----:B------:R-:W-:Y:S04]  /*ac90*/  @P0 IMAD R3, R3, 0xc0, RZ ;  /* 0x000000c003030824 */ /* 0x000fe800078e02ff */
[----:B------:R-:W-:Y:S05]  /*aca0*/  @P0 IMAD.IADD R15, R15, 0x1, R3 ;  /* 0x000000010f0f0824 */ /* 0x000fea00078e0203 */
[----:B--2---:R1:W-:Y:S01]  /*acb0*/  @P0 STG.E.128 desc[UR6][R14.64], R4 ;  /* 0x000000040e000986 */ /* 0x0043e2000c101d06 */
[----:B------:R-:W-:Y:S04]  /*acc0*/  ISETP.NE.AND P0, PT, R128, RZ, PT ;  /* 0x000000ff8000720c */ /* 0x000fe80003f05270 */
[----:B------:R-:W2:Y:S09]  /*acd0*/  @P1 LDG.E.128 R20, desc[UR6][R24.64] ;  /* 0x0000000618141981 */ /* 0x000eb2000c1e1d00 */
[C---:B------:R-:W-:Y:S04]  /*ace0*/  @P0 LEA R2, P2, R89.reuse, R102, 0x1 ;  /* 0x0000006659020211 */ /* 0x040fe800078408ff */
[----:B------:R-:W-:Y:S01]  /*acf0*/  @P0 LEA.HI.X R3, R89, R103, R88, 0x1, P2 ;  /* 0x0000006759030211 */ /* 0x000fe200010f0c58 */
[----:B--2---:R1:W-:Y:S01]  /*ad00*/  @P1 STG.E.128 desc[UR6][R26.64], R20 ;  /* 0x000000141a001986 */ /* 0x0043e2000c101d06 */
[C---:B------:R-:W-:Y:S04]  /*ad10*/  @P0 LEA R28, P1, R91.reuse, R96, 0x1 ;  /* 0x000000605b1c0211 */ /* 0x040fe800078208ff */
[----:B------:R-:W2:Y:S01]  /*ad20*/  @P0 LDG.E.128 R16, desc[UR6][R2.64] ;  /* 0x0000000602100981 */ /* 0x000ea2000c1e1d00 */
[----:B------:R-:W-:Y:S05]  /*ad30*/  @P0 LEA.HI.X R29, R91, R95, R90, 0x1, P1 ;  /* 0x0000005f5b1d0211 */ /* 0x000fea00008f0c5a */
[----:B--2---:R1:W-:Y:S03]  /*ad40*/  @P0 STG.E.128 desc[UR6][R28.64], R16 ;  /* 0x000000101c000986 */ /* 0x0043e6000c101d06 */
.L_x_909:
[----:B------:R-:W-:Y:S05]  /*ad50*/  BSYNC B0 ;  /* 0x0000000000007941 */ /* 0x000fea0003800000 */
.L_x_854:
[----:B------:R-:W-:Y:S01]  /*ad60*/  ISETP.NE.AND P1, PT, R157, RZ, PT ;  /* 0x000000ff9d00720c */ /* 0x000fe20003f25270 */
[----:B------:R-:W1:Y:S02]  /*ad70*/  LDC R0, c[0x0][0x338] ;  /* 0x0000ce00ff007b82 */ /* 0x000e640000000800 */
[----:B-1--4-:R-:W-:Y:S05]  /*ad80*/  IMAD.U32 R3, R0, -0x80, RZ ;  /* 0xffffff8000037824 */ /* 0x012fea00078e00ff */
[C---:B------:R-:W-:Y:S04]  /*ad90*/  LEA R102, P0, R3.reuse, R102, 0x1 ;  /* 0x0000006603667211 */ /* 0x040fe800078008ff */
[----:B------:R-:W-:Y:S01]  /*ada0*/  LEA.HI.X.SX32 R103, R3, R103, 0x1, P0 ;  /* 0x0000006703677211 */ /* 0x000fe200000f0eff */
[----:B------:R-:W-:Y:S08]  /*adb0*/  @!P1 BRA `(.L_x_910) ;  /* 0x0000000400309947 */ /* 0x000ff00003800000 */
[----:B------:R-:W-:Y:S04]  /*adc0*/  IADD3 R3, R9, -0x1, RZ ;  /* 0xffffffff09037810 */ /* 0x000fe80007ffe0ff */
[----:B------:R-:W-:Y:S11]  /*add0*/  ISETP.GT.AND P0, PT, R3, R60, PT ;  /* 0x0000003c0300720c */ /* 0x000ff60003f04270 */
[----:B------:R-:W-:Y:S02]  /*ade0*/  @!UPT UIADD3 URZ, URZ, URZ, URZ ;  /* 0x0000003f3f3ff290 */ /* 0x000fe4000fffe03f */
[----:B------:R-:W-:Y:S05]  /*adf0*/  @!P0 BRA `(.L_x_911) ;  /* 0x0000000400448947 */ /* 0x000fea0003800000 */
[----:B--23--:R-:W-:Y:S01]  /*ae00*/  IMAD.MOV.U32 R18, RZ, RZ, RZ ;  /* 0x000000ffff127224 */ /* 0x00cfe200078e00ff */
[----:B------:R-:W1:Y:S01]  /*ae10*/  LDC R2, c[0x0][0x380] ;  /* 0x0000e000ff027b82 */ /* 0x000e620000000800 */
[----:B------:R-:W-:Y:S02]  /*ae20*/  IADD3 R11, R11, -0x100, RZ ;  /* 0xffffff000b0b7810 */ /* 0x000fe40007ffe0ff */
[----:B------:R-:W-:Y:S02]  /*ae30*/  IABS R15, R10 ;  /* 0x0000000a000f7213 */ /* 0x000fe40000000000 */
[-C--:B------:R-:W-:Y:S02]  /*ae40*/  IADD3 R0, -R10, R11.reuse, RZ ;  /* 0x0000000b0a007210 */ /* 0x080fe40007ffe1ff */
[-C--:B-1----:R-:W-:Y:S02]  /*ae50*/  IABS R5, R2.reuse ;  /* 0x0000000200057213 */ /* 0x082fe40000000000 */
[----:B------:R-:W-:Y:S02]  /*ae60*/  LOP3.LUT R3, RZ, R2, RZ, 0x33, !PT ;  /* 0x00000002ff037212 */ /* 0x000fe400078e33ff */
[----:B------:R-:W1:Y:S10]  /*ae70*/  I2F.RP R16, R5 ;  /* 0x0000000500107306 */ /* 0x000e740000209400 */
[----:B-1----:R-:W1:Y:S02]  /*ae80*/  MUFU.RCP R7, R16 ;  /* 0x0000001000077308 */ /* 0x002e640000001000 */
[----:B-1----:R-:W-:Y:S01]  /*ae90*/  VIADD R14, R7, 0xffffffe ;  /* 0x0ffffffe070e7836 */ /* 0x002fe20000000000 */
[----:B------:R-:W-:Y:S07]  /*aea0*/  IABS R7, R11 ;  /* 0x0000000b00077213 */ /* 0x000fee0000000000 */
[----:B------:R-:W1:Y:S02]  /*aeb0*/  F2I.FTZ.U32.TRUNC.NTZ R19, R14 ;  /* 0x0000000e00137305 */ /* 0x000e64000021f000 */
[--C-:B-1----:R-:W-:Y:S04]  /*aec0*/  IMAD.MOV R8, RZ, RZ, -R19.reuse ;  /* 0x000000ffff087224 */ /* 0x102fe800078e0a13 */
[----:B------:R-:W-:Y:S04]  /*aed0*/  IMAD R8, R8, R5, RZ ;  /* 0x0000000508087224 */ /* 0x000fe800078e02ff */
[----:B------:R-:W-:Y:S06]  /*aee0*/  IMAD.HI.U32 R8, R19, R8, R18 ;  /* 0x0000000813087227 */ /* 0x000fec00078e0012 */
[C---:B------:R-:W-:Y:S04]  /*aef0*/  IMAD.HI.U32 R6, R8.reuse, R15, RZ ;  /* 0x0000000f08067227 */ /* 0x040fe800078e00ff */
[----:B------:R-:W-:Y:S01]  /*af00*/  IMAD.HI.U32 R4, R8, R7, RZ ;  /* 0x0000000708047227 */ /* 0x000fe200078e00ff */
[----:B------:R-:W-:Y:S03]  /*af10*/  IADD3 R14, -R6, RZ, RZ ;  /* 0x000000ff060e7210 */ /* 0x000fe60007ffe1ff */
[----:B------:R-:W-:Y:S02]  /*af20*/  IMAD.MOV R8, RZ, RZ, -R4 ;  /* 0x000000ffff087224 */ /* 0x000fe400078e0a04 */
[C---:B------:R-:W-:Y:S02]  /*af30*/  IMAD R15, R5.reuse, R14, R15 ;  /* 0x0000000e050f7224 */ /* 0x040fe400078e020f */
[C---:B------:R-:W-:Y:S03]  /*af40*/  IMAD R7, R5.reuse, R8, R7 ;  /* 0x0000000805077224 */ /* 0x040fe600078e0207 */
[C---:B------:R-:W-:Y:S02]  /*af50*/  ISETP.GT.U32.AND P1, PT, R5.reuse, R15, PT ;  /* 0x0000000f0500720c */ /* 0x040fe40003f24070 */
[----:B------:R-:W-:Y:S11]  /*af60*/  ISETP.GT.U32.AND P0, PT, R5, R7, PT ;  /* 0x000000070500720c */ /* 0x000ff60003f04070 */
[--C-:B------:R-:W-:Y:S02]  /*af70*/  @!P1 IMAD.IADD R15, R15, 0x1, -R5.reuse ;  /* 0x000000010f0f9824 */ /* 0x100fe400078e0a05 */
[----:B------:R-:W-:Y:S01]  /*af80*/  @!P0 IADD3 R4, R4, 0x1, RZ ;  /* 0x0000000104048810 */ /* 0x000fe20007ffe0ff */
[----:B------:R-:W-:Y:S01]  /*af90*/  @!P0 IMAD.IADD R7, R7, 0x1, -R5 ;  /* 0x0000000107078824 */ /* 0x000fe200078e0a05 */
[----:B------:R-:W-:Y:S01]  /*afa0*/  ISETP.NE.AND P0, PT, R2, RZ, PT ;  /* 0x000000ff0200720c */ /* 0x000fe20003f05270 */
[----:B------:R-:W-:Y:S01]  /*afb0*/  @!P1 VIADD R6, R6, 0x1 ;  /* 0x0000000106069836 */ /* 0x000fe20000000000 */
[-C--:B------:R-:W-:Y:S02]  /*afc0*/  ISETP.GE.U32.AND P4, PT, R15, R5.reuse, PT ;  /* 0x000000050f00720c */ /* 0x080fe40003f86070 */
[----:B------:R-:W-:Y:S02]  /*afd0*/  ISETP.GE.U32.AND P3, PT, R7, R5, PT ;  /* 0x000000050700720c */ /* 0x000fe40003f66070 */
[-C--:B------:R-:W-:Y:S02]  /*afe0*/  LOP3.LUT R5, R11, R2.reuse, RZ, 0x3c, !PT ;  /* 0x000000020b057212 */ /* 0x080fe400078e3cff */
[----:B------:R-:W-:Y:S02]  /*aff0*/  LOP3.LUT R7, R10, R2, RZ, 0x3c, !PT ;  /* 0x000000020a077212 */ /* 0x000fe400078e3cff */
[----:B------:R-:W-:Y:S02]  /*b000*/  ISETP.GE.AND P2, PT, R5, RZ, PT ;  /* 0x000000ff0500720c */ /* 0x000fe40003f46270 */
[----:B------:R-:W-:Y:S03]  /*b010*/  ISETP.GE.AND P1, PT, R7, RZ, PT ;  /* 0x000000ff0700720c */ /* 0x000fe60003f26270 */
[----:B------:R-:W-:Y:S02]  /*b020*/  @P4 VIADD R6, R6, 0x1 ;  /* 0x0000000106064836 */ /* 0x000fe40000000000 */
[----:B------:R-:W-:Y:S06]  /*b030*/  @P3 IADD3 R4, R4, 0x1, RZ ;  /* 0x0000000104043810 */ /* 0x000fec0007ffe0ff */
[----:B------:R-:W-:Y:S02]  /*b040*/  @!P2 IADD3 R4, -R4, RZ, RZ ;  /* 0x000000ff0404a210 */ /* 0x000fe40007ffe1ff */
[----:B------:R-:W-:Y:S02]  /*b050*/  @!P1 IMAD.MOV R6, RZ, RZ, -R6 ;  /* 0x000000ffff069224 */ /* 0x000fe400078e0a06 */
[C---:B------:R-:W-:Y:S03]  /*b060*/  SEL R4, R3.reuse, R4, !P0 ;  /* 0x0000000403047207 */ /* 0x040fe60004000000 */
[----:B------:R-:W-:Y:S02]  /*b070*/  SEL R3, R3, R6, !P0 ;  /* 0x0000000603037207 */ /* 0x000fe40004000000 */
[CC--:B------:R-:W-:Y:S02]  /*b080*/  LEA R22, P1, R4.reuse, R158.reuse, 0x2 ;  /* 0x0000009e04167211 */ /* 0x0c0fe400078210ff */
[C---:B------:R-:W-:Y:S02]  /*b090*/  LEA R18, P0, R3.reuse, R158, 0x2 ;  /* 0x0000009e03127211 */ /* 0x040fe400078010ff */
[-C--:B------:R-:W-:Y:S02]  /*b0a0*/  LEA.HI.X.SX32 R23, R4, R159.reuse, 0x2, P1 ;  /* 0x0000009f04177211 */ /* 0x080fe400008f16ff */
[C---:B------:R-:W-:Y:S01]  /*b0b0*/  LEA.HI.X.SX32 R19, R3.reuse, R159, 0x2, P0 ;  /* 0x0000009f03137211 */ /* 0x040fe200000f16ff */
[----:B------:R-:W-:Y:S02]  /*b0c0*/  IMAD.IADD R3, R3, 0x1, -R4 ;  /* 0x0000000103037824 */ /* 0x000fe400078e0a04 */
[----:B------:R-:W2:Y:S02]  /*b0d0*/  LDG.E R5, desc[UR6][R22.64] ;  /* 0x0000000616057981 */ /* 0x000ea4000c1e1900 */
[----:B------:R-:W-:Y:S02]  /*b0e0*/  IMAD R0, R3, R2, R0 ;  /* 0x0000000203007224 */ /* 0x000fe400078e0200 */
[----:B------:R-:W2:Y:S02]  /*b0f0*/  LDG.E R8, desc[UR6][R18.64] ;  /* 0x0000000612087981 */ /* 0x000ea4000c1e1900 */
[----:B------:R-:W-:Y:S01]  /*b100*/  IMAD.WIDE.U32 R20, R0, UR16, RZ ;  /* 0x0000001000147c25 */ /* 0x000fe2000f8e00ff */
[----:B--2---:R-:W-:Y:S02]  /*b110*/  IADD3 R16, -R8, R5, RZ ;  /* 0x0000000508107210 */ /* 0x004fe40007ffe1ff */
[----:B------:R-:W-:Y:S02]  /*b120*/  SHF.R.S32.HI R8, RZ, 0x1f, R0 ;  /* 0x0000001fff087819 */ /* 0x000fe40000011400 */
[----:B------:R-:W-:Y:S01]  /*b130*/  SHF.R.S32.HI R14, RZ, 0x1f, R16 ;  /* 0x0000001fff0e7819 */ /* 0x000fe20000011410 */
[----:B------:R-:W-:Y:S04]  /*b140*/  IMAD.WIDE.U32 R18, R16, UR12, RZ ;  /* 0x0000000c10127c25 */ /* 0x000fe8000f8e00ff */
[----:B------:R-:W-:Y:S02]  /*b150*/  IMAD R5, R14, UR12, RZ ;  /* 0x0000000c0e057c24 */ /* 0x000fe4000f8e02ff */
[----:B------:R-:W-:Y:S02]  /*b160*/  IMAD R7, R8, UR16, RZ ;  /* 0x0000001008077c24 */ /* 0x000fe4000f8e02ff */
[----:B------:R-:W-:Y:S02]  /*b170*/  IMAD R5, R16, UR13, R5 ;  /* 0x0000000d10057c24 */ /* 0x000fe4000f8e0205 */
[----:B------:R-:W-:Y:S03]  /*b180*/  IMAD R7, R0, UR17, R7 ;  /* 0x0000001100077c24 */ /* 0x000fe6000f8e0207 */
[----:B------:R-:W-:Y:S01]  /*b190*/  IADD3 R19, R19, R5, RZ ;  /* 0x0000000513137210 */ /* 0x000fe20007ffe0ff */
[----:B------:R-:W-:Y:S02]  /*b1a0*/  IMAD.IADD R21, R21, 0x1, R7 ;  /* 0x0000000115157824 */ /* 0x000fe400078e0207 */
[----:B------:R-:W-:Y:S02]  /*b1b0*/  IMAD R5, R14, UR14, RZ ;  /* 0x0000000e0e057c24 */ /* 0x000fe4000f8e02ff */
[----:B------:R-:W-:Y:S02]  /*b1c0*/  IMAD R7, R8, UR10, RZ ;  /* 0x0000000a08077c24 */ /* 0x000fe4000f8e02ff */
[----:B------:R-:W-:Y:S04]  /*b1d0*/  IMAD.WIDE.U32 R20, R16, UR14, R20 ;  /* 0x0000000e10147c25 */ /* 0x000fe8000f8e0014 */
[----:B------:R-:W-:Y:S01]  /*b1e0*/  IMAD.WIDE.U32 R18, R0, UR10, R18 ;  /* 0x0000000a00127c25 */ /* 0x000fe2000f8e0012 */
[----:B------:R-:W-:Y:S03]  /*b1f0*/  LEA R98, P1, R20, R98, 0x1 ;  /* 0x0000006214627211 */ /* 0x000fe600078208ff */
[----:B------:R-:W-:Y:S01]  /*b200*/  IMAD R5, R16, UR15, R5 ;  /* 0x0000000f10057c24 */ /* 0x000fe2000f8e0205 */
[----:B------:R-:W-:Y:S01]  /*b210*/  LEA R96, P0, R18, R96, 0x1 ;  /* 0x0000006012607211 */ /* 0x000fe200078008ff */
[----:B------:R-:W-:Y:S02]  /*b220*/  IMAD R7, R0, UR11, R7 ;  /* 0x0000000b00077c24 */ /* 0x000fe4000f8e0207 */
[----:B------:R-:W-:Y:S03]  /*b230*/  IMAD.IADD R8, R21, 0x1, R5 ;  /* 0x0000000115087824 */ /* 0x000fe600078e0205 */
[----:B------:R-:W-:Y:S02]  /*b240*/  IADD3 R14, R19, R7, RZ ;  /* 0x00000007130e7210 */ /* 0x000fe40007ffe0ff */
[----:B------:R-:W-:Y:S02]  /*b250*/  LEA.HI.X R99, R20, R99, R8, 0x1, P1 ;  /* 0x0000006314637211 */ /* 0x000fe400008f0c08 */
[----:B------:R-:W-:Y:S01]  /*b260*/  LEA.HI.X R95, R18, R95, R14, 0x1, P0 ;  /* 0x0000005f125f7211 */ /* 0x000fe200000f0c0e */
[----:B------:R-:W-:Y:S06]  /*b270*/  BRA `(.L_x_911) ;  /* 0x0000000000247947 */ /* 0x000fec0003800000 */
.L_x_910:
[----:B------:R-:W1:Y:S01]  /*b280*/  LDC R2, c[0x0][0x250] ;  /* 0x00009400ff027b82 */ /* 0x000e620000000800 */
[----:B------:R-:W-:Y:S07]  /*b290*/  IMAD.MOV.U32 R97, RZ, RZ, R95 ;  /* 0x000000ffff617224 */ /* 0x000fee00078e005f */
[----:B------:R-:W2:Y:S02]  /*b2a0*/  LDC R0, c[0x0][0x248] ;  /* 0x00009200ff007b82 */ /* 0x000ea40000000800 */
[----:B--23--:R-:W-:Y:S02]  /*b2b0*/  IMAD.U32 R5, R0, -0x80, RZ ;  /* 0xffffff8000057824 */ /* 0x00cfe400078e00ff */
[----:B-1----:R-:W-:Y:S03]  /*b2c0*/  IMAD.U32 R3, R2, -0x80, RZ ;  /* 0xffffff8002037824 */ /* 0x002fe600078e00ff */
[----:B------:R-:W-:Y:S02]  /*b2d0*/  LEA R96, P0, R5, R96, 0x1 ;  /* 0x0000006005607211 */ /* 0x000fe400078008ff */
[----:B------:R-:W-:Y:S02]  /*b2e0*/  LEA R98, P1, R3, R98, 0x1 ;  /* 0x0000006203627211 */ /* 0x000fe400078208ff */
[----:B------:R-:W-:Y:S02]  /*b2f0*/  LEA.HI.X.SX32 R95, R5, R97, 0x1, P0 ;  /* 0x00000061055f7211 */ /* 0x000fe400000f0eff */
[----:B------:R-:W-:Y:S09]  /*b300*/  LEA.HI.X.SX32 R99, R3, R99, 0x1, P1 ;  /* 0x0000006303637211 */ /* 0x000ff200008f0eff */
.L_x_911:
[----:B------:R-:W-:Y:S04]  /*b310*/  IADD3 R9, R9, -0x1, RZ ;  /* 0xffffffff09097810 */ /* 0x000fe80007ffe0ff */
[----:B------:R-:W-:Y:S11]  /*b320*/  ISETP.GT.AND P0, PT, R9, R60, PT ;  /* 0x0000003c0900720c */ /* 0x000ff60003f04270 */
[----:B------:R-:W-:Y:S02]  /*b330*/  @!UPT UIADD3 URZ, URZ, URZ, URZ ;  /* 0x0000003f3f3ff290 */ /* 0x000fe4000fffe03f */
[----:B------:R-:W-:Y:S05]  /*b340*/  @P0 BRA `(.L_x_912) ;  /* 0xffffff7000f00947 */ /* 0x000fea000383ffff */
.L_x_819:
[----:B------:R-:W1:Y:S01]  /*b350*/  S2UR UR4, SR_CgaCtaId ;  /* 0x00000000000479c3 */ /* 0x000e620000008800 */
[----:B------:R-:W-:Y:S01]  /*b360*/  ULDC UR5, c[0x0][0x2e0] ;  /* 0x0000b80000057ab9 */ /* 0x000fe20000000800 */
[----:B------:R-:W-:-:S06]  /*b370*/  UMOV UR10, 0x400 ;  /* 0x00000400000a7882 */ /* 0x000fcc0000000000 */
[----:B------:R-:W-:Y:S01]  /*b380*/  BAR.SYNC.DEFER_BLOCKING 0x0 ;  /* 0x0000000000007b1d */ /* 0x000fe20000010000 */
[----:B------:R-:W-:-:S07]  /*b390*/  ISETP.NE.AND P0, PT, RZ, UR5, PT ;  /* 0x00000005ff007c0c */ /* 0x000fce000bf05270 */
[----:B------:R-:W2:Y:S01]  /*b3a0*/  LDC.64 R2, c[0x0][0x240] ;  /* 0x00009000ff027b82 */ /* 0x000ea20000000a00 */
[----:B------:R-:W-:Y:S01]  /*b3b0*/  BSSY B3, `(.L_x_913) ;  /* 0x00003fc000037945 */ /* 0x000fe20003800000 */
[----:B-1----:R-:W-:-:S06]  /*b3c0*/  ULEA UR4, UR4, UR10, 0x18 ;  /* 0x0000000a04047291 */ /* 0x002fcc000f8ec03f */
[----:B------:R-:W-:Y:S02]  /*b3d0*/  LEA R166, R143, UR4, 0x1 ;  /* 0x000000048fa67c11 */ /* 0x000fe4000f8e08ff */
[C---:B--23--:R-:W-:Y:S01]  /*b3e0*/  SHF.L.U64.HI R7, R2.reuse, 0x5, R3 ;  /* 0x0000000502077819 */ /* 0x04cfe20000010203 */
[----:B------:R-:W-:Y:S01]  /*b3f0*/  IMAD.SHL.U32 R9, R2, 0x20, RZ ;  /* 0x0000002002097824 */ /* 0x000fe200078e00ff */
[----:B------:R-:W-:Y:S06]  /*b400*/  @!P0 BRA `(.L_x_914) ;  /* 0x0000003800c88947 */ /* 0x000fec0003800000 */
[----:B------:R-:W-:Y:S01]  /*b410*/  ISETP.NE.U32.AND P0, PT, RZ, UR8, PT ;  /* 0x00000008ff007c0c */ /* 0x000fe2000bf05070 */
[----:B------:R-:W-:Y:S01]  /*b420*/  IMAD.MOV.U32 R0, RZ, RZ, RZ ;  /* 0x000000ffff007224 */ /* 0x000fe200078e00ff */
[----:B------:R-:W-:Y:S02]  /*b430*/  ULDC.64 UR10, c[0x0][0x210] ;  /* 0x00008400000a7ab9 */ /* 0x000fe40000000a00 */
[----:B------:R-:W-:-:S13]  /*b440*/  ISETP.NE.AND.EX P0, PT, RZ, UR9, PT, P0 ;  /* 0x00000009ff007c0c */ /* 0x000fda000bf05300 */
[----:B------:R-:W2:Y:S01]  /*b450*/  @P0 LDG.E R0, desc[UR6][R172.64] ;  /* 0x00000006ac000981 */ /* 0x000ea2000c1e1900 */
[----:B------:R-:W-:Y:S01]  /*b460*/  IADD3 R9, P0, R9, R148, RZ ;  /* 0x0000009409097210 */ /* 0x000fe20007f1e0ff */
[----:B------:R-:W-:Y:S01]  /*b470*/  ULDC.U8 UR8, c[0x0][0x3c3] ;  /* 0x0000f0c000087ab9 */ /* 0x000fe20000000000 */
[----:B------:R-:W-:Y:S01]  /*b480*/  IMAD.IADD R24, R154, 0x1, -R147 ;  /* 0x000000019a187824 */ /* 0x000fe200078e0a93 */
[----:B------:R-:W-:Y:S02]  /*b490*/  ISETP.NE.AND P4, PT, RZ, UR8, PT ;  /* 0x00000008ff007c0c */ /* 0x000fe4000bf85270 */
[----:B------:R-:W-:Y:S02]  /*b4a0*/  LEA R26, P1, R148, UR10, 0x1 ;  /* 0x0000000a941a7c11 */ /* 0x000fe4000f8208ff */
[----:B------:R-:W-:Y:S02]  /*b4b0*/  ISETP.GE.AND P2, PT, R170, R24, PT ;  /* 0x00000018aa00720c */ /* 0x000fe40003f46270 */
[----:B------:R-:W-:-:S02]  /*b4c0*/  LEA.HI.X R27, R148, UR11, R62, 0x1, P1 ;  /* 0x0000000b941b7c11 */ /* 0x000fc400088f0c3e */
[----:B--2---:R-:W-:Y:S01]  /*b4d0*/  IADD3 R4, R0, R61, R147 ;  /* 0x0000003d00047210 */ /* 0x004fe20007ffe093 */
[----:B------:R-:W-:Y:S01]  /*b4e0*/  IMAD.X R0, R7, 0x1, R62, P0 ;  /* 0x0000000107007824 */ /* 0x000fe200000e063e */
[----:B------:R-:W-:-:S03]  /*b4f0*/  LEA R22, P0, R9, UR10, 0x1 ;  /* 0x0000000a09167c11 */ /* 0x000fc6000f8008ff */
[----:B------:R-:W-:Y:S01]  /*b500*/  IMAD R5, R133, R4, RZ ;  /* 0x0000000485057224 */ /* 0x000fe200078e02ff */
[----:B------:R-:W-:-:S04]  /*b510*/  LEA.HI.X R23, R9, UR11, R0, 0x1, P0 ;  /* 0x0000000b09177c11 */ /* 0x000fc800080f0c00 */
[-C--:B------:R-:W-:Y:S02]  /*b520*/  IADD3 R134, P0, R134, R5.reuse, RZ ;  /* 0x0000000586867210 */ /* 0x080fe40007f1e0ff */
[----:B------:R-:W-:Y:S02]  /*b530*/  SHF.R.S32.HI R20, RZ, 0x1f, R5 ;  /* 0x0000001fff147819 */ /* 0x000fe40000011405 */
[----:B------:R-:W-:-:S03]  /*b540*/  IADD3 R0, P3, R132, R5, RZ ;  /* 0x0000000584007210 */ /* 0x000fc60007f7e0ff */
[--C-:B------:R-:W-:Y:S01]  /*b550*/  IMAD.X R120, R120, 0x1, R20.reuse, P0 ;  /* 0x0000000178787824 */ /* 0x100fe200000e0614 */
[----:B------:R-:W-:Y:S01]  /*b560*/  ISETP.GT.AND P0, PT, R54, -0x4, !P2 ;  /* 0xfffffffc3600780c */ /* 0x000fe20005704270 */
[----:B------:R-:W-:Y:S01]  /*b570*/  IMAD.X R20, R115, 0x1, R20, P3 ;  /* 0x0000000173147824 */ /* 0x000fe200018e0614 */
[----:B------:R-:W-:Y:S11]  /*b580*/  @!P4 BRA `(.L_x_915) ;  /* 0x000000140030c947 */ /* 0x000ff60003800000 */
[----:B------:R-:W-:Y:S04]  /*b590*/  BSSY B2, `(.L_x_916) ;  /* 0x00000a4000027945 */ /* 0x000fe80003800000 */
[----:B------:R-:W-:Y:S05]  /*b5a0*/  @!P0 BRA `(.L_x_917) ;  /* 0x0000000800888947 */ /* 0x000fea0003800000 */
[----:B------:R-:W-:Y:S01]  /*b5b0*/  ULDC UR8, c[0x0][0x2d0] ;  /* 0x0000b40000087ab9 */ /* 0x000fe20000000800 */
[----:B------:R-:W-:Y:S01]  /*b5c0*/  IMAD.SHL.U32 R12, R134, 0x2, RZ ;  /* 0x00000002860c7824 */ /* 0x000fe200078e00ff */
[----:B------:R-:W-:Y:S01]  /*b5d0*/  ISETP.GE.AND P0, PT, R118, UR8, PT ;  /* 0x0000000876007c0c */ /* 0x000fe2000bf06270 */
[----:B------:R-:W-:Y:S01]  /*b5e0*/  ULDC.64 UR10, c[0x0][0x358] ;  /* 0x0000d600000a7ab9 */ /* 0x000fe20000000a00 */
[----:B------:R-:W-:Y:S01]  /*b5f0*/  ULDC.64 UR8, c[0x0][0x360] ;  /* 0x0000d80000087ab9 */ /* 0x000fe20000000a00 */
[----:B------:R-:W-:Y:S01]  /*b600*/  SHF.L.U64.HI R0, R134, 0x1, R120 ;  /* 0x0000000186007819 */ /* 0x000fe20000010278 */
[----:B------:R-:W-:Y:S01]  /*b610*/  BSSY B1, `(.L_x_918) ;  /* 0x0000038000017945 */ /* 0x000fe20003800000 */
[C---:B------:R-:W-:Y:S02]  /*b620*/  IADD3 R6, P2, R12.reuse, UR10, RZ ;  /* 0x0000000a0c067c10 */ /* 0x040fe4000ff5e0ff */
[----:B------:R-:W-:Y:S02]  /*b630*/  IADD3 R12, P1, R12, UR8, RZ ;  /* 0x000000080c0c7c10 */ /* 0x000fe4000ff3e0ff */
[----:B------:R-:W-:-:S02]  /*b640*/  IADD3.X R7, R0, UR11, RZ, P2, !PT ;  /* 0x0000000b00077c10 */ /* 0x000fc400097fe4ff */
[----:B-----5:R-:W-:Y:S02]  /*b650*/  IADD3.X R13, R0, UR9, RZ, P1, !PT ;  /* 0x00000009000d7c10 */ /* 0x020fe40008ffe4ff */
[----:B------:R1:W-:Y:S04]  /*b660*/  @P0 STS [R166], RZ ;  /* 0x000000ffa6000388 */ /* 0x0003e80000000800 */
[----:B------:R1:W-:Y:S04]  /*b670*/  @P0 STS [R166+0x4], RZ ;  /* 0x000004ffa6000388 */ /* 0x0003e80000000800 */
[----:B------:R1:W-:Y:S01]  /*b680*/  @P0 STS.64 [R166+0x8], RZ ;  /* 0x000008ffa6000388 */ /* 0x0003e20000000a00 */
[----:B------:R-:W-:Y:S05]  /*b690*/  @P0 BRA `(.L_x_919) ;  /* 0x0000000000bc0947 */ /* 0x000fea0003800000 */
[----:B------:R2:W5:Y:S01]  /*b6a0*/  LDG.E.128 R8, desc[UR6][R26.64] ;  /* 0x000000061a087981 */ /* 0x000562000c1e1d00 */
[----:B------:R-:W-:Y:S01]  /*b6b0*/  ISETP.GE.AND P0, PT, R118, UR5, PT ;  /* 0x0000000576007c0c */ /* 0x000fe2000bf06270 */
[----:B------:R-:W-:-:S12]  /*b6c0*/  BSSY B0, `(.L_x_920) ;  /* 0x000002b000007945 */ /* 0x000fd80003800000 */
[----:B------:R-:W-:Y:S05]  /*b6d0*/  @P0 BRA `(.L_x_921) ;  /* 0x0000000000a40947 */ /* 0x000fea0003800000 */
[----:B------:R-:W3:Y:S04]  /*b6e0*/  LDG.E.64 R2, desc[UR6][R12.64] ;  /* 0x000000060c027981 */ /* 0x000ee8000c1e1b00 */
[----:B------:R-:W4:Y:S01]  /*b6f0*/  LDG.E.64 R4, desc[UR6][R6.64] ;  /* 0x0000000606047981 */ /* 0x000f22000c1e1b00 */
[----:B-----5:R-:W-:Y:S01]  /*b700*/  MOV R18, R10 ;  /* 0x0000000a00127202 */ /* 0x020fe20000000f00 */
[----:B------:R-:W-:Y:S02]  /*b710*/  HADD2.F32 R19, -RZ, R9.H1_H1 ;  /* 0x30000009ff137230 */ /* 0x000fe40000004100 */
[----:B------:R-:W-:Y:S02]  /*b720*/  HADD2.F32 R17, -RZ, R11.H1_H1 ;  /* 0x3000000bff117230 */ /* 0x000fe40000004100 */
[----:B------:R-:W-:-:S02]  /*b730*/  HADD2.F32 R20, -RZ, R9.H0_H0 ;  /* 0x20000009ff147230 */ /* 0x000fc40000004100 */
[----:B------:R-:W-:Y:S02]  /*b740*/  HADD2.F32 R16, -RZ, R11.H0_H0 ;  /* 0x2000000bff107230 */ /* 0x000fe40000004100 */
[----:B---3--:R-:W-:Y:S02]  /*b750*/  HADD2.F32 R10, -RZ, R2.H1_H1 ;  /* 0x30000002ff0a7230 */ /* 0x008fe40000004100 */
[----:B------:R-:W-:Y:S02]  /*b760*/  HADD2.F32 R0, -RZ, R3.H1_H1 ;  /* 0x30000003ff007230 */ /* 0x000fe40000004100 */
[----:B----4-:R-:W-:Y:S02]  /*b770*/  HADD2.F32 R15, -RZ, R4.H1_H1 ;  /* 0x30000004ff0f7230 */ /* 0x010fe40000004100 */
[----:B------:R-:W-:Y:S01]  /*b780*/  FMUL.FTZ R11, R19, R10 ;  /* 0x0000000a130b7220 */ /* 0x000fe20000410000 */
[----:B------:R-:W-:Y:S02]  /*b790*/  HADD2.F32 R14, -RZ, R5.H1_H1 ;  /* 0x30000005ff0e7230 */ /* 0x000fe40000004100 */
[----:B------:R-:W-:Y:S01]  /*b7a0*/  FMUL.FTZ R9, R17, R0 ;  /* 0x0000000011097220 */ /* 0x000fe20000410000 */
[----:B------:R-:W-:Y:S01]  /*b7b0*/  FMUL.FTZ R10, R20, R10 ;  /* 0x0000000a140a7220 */ /* 0x000fe20000410000 */
[----:B------:R-:W-:Y:S01]  /*b7c0*/  FMUL.FTZ R0, R16, R0 ;  /* 0x0000000010007220 */ /* 0x000fe20000410000 */
[----:B------:R-:W-:Y:S01]  /*b7d0*/  FFMA.FTZ R11, R20, R15, -R11 ;  /* 0x0000000f140b7223 */ /* 0x000fe2000001080b */
[----:B------:R-:W-:-:S02]  /*b7e0*/  HADD2.F32 R3, -RZ, R3.H0_H0 ;  /* 0x20000003ff037230 */ /* 0x000fc40000004100 */
[----:B------:R-:W-:Y:S01]  /*b7f0*/  FFMA.FTZ R10, R19, R15, R10 ;  /* 0x0000000f130a7223 */ /* 0x000fe2000001000a */
[-C--:B------:R-:W-:Y:S01]  /*b800*/  FFMA.FTZ R0, R17, R14.reuse, R0 ;  /* 0x0000000e11007223 */ /* 0x080fe20000010000 */
[--C-:B------:R-:W-:Y:S02]  /*b810*/  HADD2.F32 R15, -RZ, R8.reuse.H0_H0 ;  /* 0x20000008ff0f7230 */ /* 0x100fe40000004100 */
[----:B------:R-:W-:Y:S01]  /*b820*/  FFMA.FTZ R9, R16, R14, -R9 ;  /* 0x0000000e10097223 */ /* 0x000fe20000010809 */
[----:B------:R-:W-:Y:S01]  /*b830*/  HADD2.F32 R17, -RZ, R8.H1_H1 ;  /* 0x30000008ff117230 */ /* 0x000fe20000004100 */
[----:B------:R-:W-:Y:S01]  /*b840*/  F2FP.F16.F32.PACK_AB R10, R10, R11 ;  /* 0x0000000b0a0a723e */ /* 0x000fe200000000ff */
[--C-:B------:R-:W-:Y:S02]  /*b850*/  HADD2.F32 R8, -RZ, R18.reuse.H0_H0 ;  /* 0x20000012ff087230 */ /* 0x100fe40000004100 */
[----:B------:R-:W-:Y:S01]  /*b860*/  HADD2.F32 R18, -RZ, R18.H1_H1 ;  /* 0x30000012ff127230 */ /* 0x000fe20000004100 */
[----:B------:R-:W-:Y:S01]  /*b870*/  F2FP.F16.F32.PACK_AB R11, R0, R9 ;  /* 0x00000009000b723e */ /* 0x000fe200000000ff */
[----:B------:R-:W-:Y:S01]  /*b880*/  HADD2.F32 R2, -RZ, R2.H0_H0 ;  /* 0x20000002ff027230 */ /* 0x000fe20000004100 */
[----:B------:R-:W-:Y:S01]  /*b890*/  MOV R9, R10 ;  /* 0x0000000a00097202 */ /* 0x000fe20000000f00 */
[----:B------:R-:W-:-:S02]  /*b8a0*/  HADD2.F32 R5, -RZ, R5.H0_H0 ;  /* 0x20000005ff057230 */ /* 0x000fc40000004100 */
[-C--:B------:R-:W-:Y:S01]  /*b8b0*/  FMUL.FTZ R19, R18, R3.reuse ;  /* 0x0000000312137220 */ /* 0x080fe20000410000 */
[C---:B------:R-:W-:Y:S01]  /*b8c0*/  FMUL.FTZ R3, R8.reuse, R3 ;  /* 0x0000000308037220 */ /* 0x040fe20000410000 */
[----:B------:R-:W-:Y:S02]  /*b8d0*/  HADD2.F32 R4, -RZ, R4.H0_H0 ;  /* 0x20000004ff047230 */ /* 0x000fe40000004100 */
[-C--:B------:R-:W-:Y:S01]  /*b8e0*/  FMUL.FTZ R14, R17, R2.reuse ;  /* 0x00000002110e7220 */ /* 0x080fe20000410000 */
[C---:B------:R-:W-:Y:S01]  /*b8f0*/  FMUL.FTZ R2, R15.reuse, R2 ;  /* 0x000000020f027220 */ /* 0x040fe20000410000 */
[-C--:B------:R-:W-:Y:S01]  /*b900*/  FFMA.FTZ R19, R8, R5.reuse, -R19 ;  /* 0x0000000508137223 */ /* 0x080fe20000010813 */
[----:B------:R-:W-:Y:S01]  /*b910*/  FFMA.FTZ R18, R18, R5, R3 ;  /* 0x0000000512127223 */ /* 0x000fe20000010003 */
[-C--:B------:R-:W-:Y:S01]  /*b920*/  FFMA.FTZ R14, R15, R4.reuse, -R14 ;  /* 0x000000040f0e7223 */ /* 0x080fe2000001080e */
[----:B------:R-:W-:-:S03]  /*b930*/  FFMA.FTZ R17, R17, R4, R2 ;  /* 0x0000000411117223 */ /* 0x000fc60000010002 */
[----:B------:R-:W-:Y:S02]  /*b940*/  F2FP.F16.F32.PACK_AB R18, R18, R19 ;  /* 0x000000131212723e */ /* 0x000fe400000000ff */
[----:B------:R-:W-:Y:S02]  /*b950*/  F2FP.F16.F32.PACK_AB R8, R17, R14 ;  /* 0x0000000e1108723e */ /* 0x000fe400000000ff */
[----:B------:R-:W-:Y:S02]  /*b960*/  MOV R10, R18 ;  /* 0x00000012000a7202 */ /* 0x000fe40000000f00 */
.L_x_921:
[----:B------:R-:W-:Y:S05]  /*b970*/  BSYNC B0 ;  /* 0x0000000000007941 */ /* 0x000fea0003800000 */
.L_x_920:
[----:B-----5:R3:W-:Y:S02]  /*b980*/  STS.128 [R166], R8 ;  /* 0x00000008a6007388 */ /* 0x0207e40000000c00 */
.L_x_919:
[----:B------:R-:W-:Y:S05]  /*b990*/  BSYNC B1 ;  /* 0x0000000000017941 */ /* 0x000fea0003800000 */
.L_x_918:
[----:B------:R4:W-:Y:S01]  /*b9a0*/  @P5 STS.128 [R166+0x1000], RZ ;  /* 0x001000ffa6005388 */ /* 0x0009e20000000c00 */
[----:B------:R-:W-:Y:S04]  /*b9b0*/  BSSY B1, `(.L_x_922) ;  /* 0x0000031000017945 */ /* 0x000fe80003800000 */
[----:B------:R-:W-:Y:S05]  /*b9c0*/  @P5 BRA `(.L_x_923) ;  /* 0x0000000000bc5947 */ /* 0x000fea0003800000 */
[----:B---3--:R3:W5:Y:S01]  /*b9d0*/  LDG.E.128 R8, desc[UR6][R26.64+0x40] ;  /* 0x000040061a087981 */ /* 0x008762000c1e1d00 */
[----:B------:R-:W-:Y:S01]  /*b9e0*/  ISETP.GE.AND P0, PT, R117, UR5, PT ;  /* 0x0000000575007c0c */ /* 0x000fe2000bf06270 */
[----:B------:R-:W-:-:S12]  /*b9f0*/  BSSY B0, `(.L_x_924) ;  /* 0x000002b000007945 */ /* 0x000fd80003800000 */
[----:B------:R-:W-:Y:S05]  /*ba00*/  @P0 BRA `(.L_x_925) ;  /* 0x0000000000a40947 */ /* 0x000fea0003800000 */
[----:B------:R-:W2:Y:S04]  /*ba10*/  LDG.E.64 R2, desc[UR6][R12.64+0x20] ;  /* 0x000020060c027981 */ /* 0x000ea8000c1e1b00 */
[----:B------:R-:W4:Y:S01]  /*ba20*/  LDG.E.64 R4, desc[UR6][R6.64+0x20] ;  /* 0x0000200606047981 */ /* 0x000f22000c1e1b00 */
[----:B-----5:R-:W-:Y:S01]  /*ba30*/  MOV R18, R10 ;  /* 0x0000000a00127202 */ /* 0x020fe20000000f00 */
[----:B------:R-:W-:Y:S02]  /*ba40*/  HADD2.F32 R19, -RZ, R9.H1_H1 ;  /* 0x30000009ff137230 */ /* 0x000fe40000004100 */
[----:B------:R-:W-:Y:S02]  /*ba50*/  HADD2.F32 R17, -RZ, R11.H1_H1 ;  /* 0x3000000bff117230 */ /* 0x000fe40000004100 */
[----:B------:R-:W-:-:S02]  /*ba60*/  HADD2.F32 R20, -RZ, R9.H0_H0 ;  /* 0x20000009ff147230 */ /* 0x000fc40000004100 */
[----:B------:R-:W-:Y:S02]  /*ba70*/  HADD2.F32 R16, -RZ, R11.H0_H0 ;  /* 0x2000000bff107230 */ /* 0x000fe40000004100 */
[----:B--2---:R-:W-:Y:S02]  /*ba80*/  HADD2.F32 R10, -RZ, R2.H1_H1 ;  /* 0x30000002ff0a7230 */ /* 0x004fe40000004100 */
        /* <DEDUP_REMOVED lines=33> */
.L_x_925:
[----:B------:R-:W-:Y:S05]  /*bca0*/  BSYNC B0 ;  /* 0x0000000000007941 */ /* 0x000fea0003800000 */
.L_x_924:
[----:B-----5:R1:W-:Y:S02]  /*bcb0*/  STS.128 [R166+0x1000], R8 ;  /* 0x00100008a6007388 */ /* 0x0203e40000000c00 */
.L_x_923:
[----:B------:R-:W-:Y:S05]  /*bcc0*/  BSYNC B1 ;  /* 0x0000000000017941 */ /* 0x000fea0003800000 */
.L_x_922:
[----:B------:R-:W-:-:S13]  /*bcd0*/  ISETP.NE.AND P0, PT, R156, RZ, PT ;  /* 0x000000ff9c00720c */ /* 0x000fda0003f05270 */
[----:B------:R1:W-:Y:S01]  /*bce0*/  @P0 STS.128 [R166+0x2000], RZ ;  /* 0x002000ffa6000388 */ /* 0x0003e20000000c00 */
[----:B------:R-:W-:Y:S05]  /*bcf0*/  @P0 BRA `(.L_x_917) ;  /* 0x0000000000b40947 */ /* 0x000fea0003800000 */
[----:B-1-3--:R1:W5:Y:S01]  /*bd00*/  LDG.E.128 R8, desc[UR6][R26.64+0x80] ;  /* 0x000080061a087981 */ /* 0x00a362000c1e1d00 */
[----:B------:R-:W-:Y:S01]  /*bd10*/  ISETP.GE.AND P0, PT, R116, UR5, PT ;  /* 0x0000000574007c0c */ /* 0x000fe2000bf06270 */
[----:B------:R-:W-:-:S12]  /*bd20*/  BSSY B0, `(.L_x_926) ;  /* 0x0000029000007945 */ /* 0x000fd80003800000 */
[----:B------:R-:W-:Y:S05]  /*bd30*/  @P0 BRA `(.L_x_927) ;  /* 0x00000000009c0947 */ /* 0x000fea0003800000 */
[----:B------:R3:W2:Y:S04]  /*bd40*/  LDG.E.64 R2, desc[UR6][R12.64+0x40] ;  /* 0x000040060c027981 */ /* 0x0006a8000c1e1b00 */
[----:B------:R-:W4:Y:S01]  /*bd50*/  LDG.E.64 R4, desc[UR6][R6.64+0x40] ;  /* 0x0000400606047981 */ /* 0x000f22000c1e1b00 */
[--C-:B-----5:R-:W-:Y:S01]  /*bd60*/  HADD2.F32 R15, -RZ, R11.reuse.H1_H1 ;  /* 0x3000000bff0f7230 */ /* 0x120fe20000004100 */
[----:B------:R-:W-:Y:S01]  /*bd70*/  MOV R14, R10 ;  /* 0x0000000a000e7202 */ /* 0x000fe20000000f00 */
[----:B------:R-:W-:Y:S02]  /*bd80*/  HADD2.F32 R17, -RZ, R11.H0_H0 ;  /* 0x2000000bff117230 */ /* 0x000fe40000004100 */
[--C-:B------:R-:W-:Y:S02]  /*bd90*/  HADD2.F32 R16, -RZ, R9.reuse.H1_H1 ;  /* 0x30000009ff107230 */ /* 0x100fe40000004100 */
[----:B------:R-:W-:-:S02]  /*bda0*/  HADD2.F32 R18, -RZ, R9.H0_H0 ;  /* 0x20000009ff127230 */ /* 0x000fc40000004100 */
[----:B---3--:R-:W-:Y:S02]  /*bdb0*/  HADD2.F32 R13, -RZ, R8.H1_H1 ;  /* 0x30000008ff0d7230 */ /* 0x008fe40000004100 */
[----:B--2---:R-:W-:Y:S02]  /*bdc0*/  HADD2.F32 R0, -RZ, R3.H1_H1 ;  /* 0x30000003ff007230 */ /* 0x004fe40000004100 */
[----:B------:R-:W-:Y:S02]  /*bdd0*/  HADD2.F32 R19, -RZ, R2.H1_H1 ;  /* 0x30000002ff137230 */ /* 0x000fe40000004100 */
[----:B----4-:R-:W-:Y:S02]  /*bde0*/  HADD2.F32 R11, -RZ, R5.H1_H1 ;  /* 0x30000005ff0b7230 */ /* 0x010fe40000004100 */
[-C--:B------:R-:W-:Y:S01]  /*bdf0*/  FMUL.FTZ R6, R15, R0.reuse ;  /* 0x000000000f067220 */ /* 0x080fe20000410000 */
[----:B------:R-:W-:Y:S02]  /*be00*/  HADD2.F32 R10, -RZ, R4.H1_H1 ;  /* 0x30000004ff0a7230 */ /* 0x000fe40000004100 */
[C---:B------:R-:W-:Y:S01]  /*be10*/  FMUL.FTZ R0, R17.reuse, R0 ;  /* 0x0000000011007220 */ /* 0x040fe20000410000 */
[-C--:B------:R-:W-:Y:S01]  /*be20*/  FMUL.FTZ R9, R16, R19.reuse ;  /* 0x0000001310097220 */ /* 0x080fe20000410000 */
[C---:B------:R-:W-:Y:S01]  /*be30*/  FMUL.FTZ R7, R18.reuse, R19 ;  /* 0x0000001312077220 */ /* 0x040fe20000410000 */
[-C--:B------:R-:W-:Y:S01]  /*be40*/  FFMA.FTZ R6, R17, R11.reuse, -R6 ;  /* 0x0000000b11067223 */ /* 0x080fe20000010806 */
[----:B------:R-:W-:Y:S01]  /*be50*/  FFMA.FTZ R11, R15, R11, R0 ;  /* 0x0000000b0f0b7223 */ /* 0x000fe20000010000 */
[----:B------:R-:W-:Y:S01]  /*be60*/  FFMA.FTZ R9, R18, R10, -R9 ;  /* 0x0000000a12097223 */ /* 0x000fe20000010809 */
[----:B------:R-:W-:-:S02]  /*be70*/  HADD2.F32 R0, -RZ, R14.H0_H0 ;  /* 0x2000000eff007230 */ /* 0x000fc40000004100 */
[----:B------:R-:W-:Y:S01]  /*be80*/  FFMA.FTZ R10, R16, R10, R7 ;  /* 0x0000000a100a7223 */ /* 0x000fe20000010007 */
[----:B------:R-:W-:Y:S01]  /*be90*/  HADD2.F32 R2, -RZ, R2.H0_H0 ;  /* 0x20000002ff027230 */ /* 0x000fe20000004100 */
[----:B------:R-:W-:Y:S01]  /*bea0*/  F2FP.F16.F32.PACK_AB R11, R11, R6 ;  /* 0x000000060b0b723e */ /* 0x000fe200000000ff */
[----:B------:R-:W-:Y:S02]  /*beb0*/  HADD2.F32 R3, -RZ, R3.H0_H0 ;  /* 0x20000003ff037230 */ /* 0x000fe40000004100 */
[----:B------:R-:W-:Y:S01]  /*bec0*/  HADD2.F32 R14, -RZ, R14.H1_H1 ;  /* 0x3000000eff0e7230 */ /* 0x000fe20000004100 */
[----:B------:R-:W-:Y:S01]  /*bed0*/  F2FP.F16.F32.PACK_AB R9, R10, R9 ;  /* 0x000000090a09723e */ /* 0x000fe200000000ff */
[----:B------:R-:W-:Y:S02]  /*bee0*/  HADD2.F32 R7, -RZ, R8.H0_H0 ;  /* 0x20000008ff077230 */ /* 0x000fe40000004100 */
[----:B------:R-:W-:Y:S01]  /*bef0*/  FMUL.FTZ R8, R13, R2 ;  /* 0x000000020d087220 */ /* 0x000fe20000410000 */
[----:B------:R-:W-:-:S02]  /*bf00*/  HADD2.F32 R4, -RZ, R4.H0_H0 ;  /* 0x20000004ff047230 */ /* 0x000fc40000004100 */
[-C--:B------:R-:W-:Y:S01]  /*bf10*/  FMUL.FTZ R15, R14, R3.reuse ;  /* 0x000000030e0f7220 */ /* 0x080fe20000410000 */
[----:B------:R-:W-:Y:S02]  /*bf20*/  HADD2.F32 R5, -RZ, R5.H0_H0 ;  /* 0x20000005ff057230 */ /* 0x000fe40000004100 */
[C---:B------:R-:W-:Y:S01]  /*bf30*/  FMUL.FTZ R2, R7.reuse, R2 ;  /* 0x0000000207027220 */ /* 0x040fe20000410000 */
[C---:B------:R-:W-:Y:S01]  /*bf40*/  FMUL.FTZ R3, R0.reuse, R3 ;  /* 0x0000000300037220 */ /* 0x040fe20000410000 */
[-C--:B------:R-:W-:Y:S02]  /*bf50*/  FFMA.FTZ R8, R7, R4.reuse, -R8 ;  /* 0x0000000407087223 */ /* 0x080fe40000010808 */
[----:B------:R-:W-:Y:S01]  /*bf60*/  FFMA.FTZ R13, R13, R4, R2 ;  /* 0x000000040d0d7223 */ /* 0x000fe20000010002 */
[-C--:B------:R-:W-:Y:S01]  /*bf70*/  FFMA.FTZ R15, R0, R5.reuse, -R15 ;  /* 0x00000005000f7223 */ /* 0x080fe2000001080f */
[----:B------:R-:W-:-:S03]  /*bf80*/  FFMA.FTZ R14, R14, R5, R3 ;  /* 0x000000050e0e7223 */ /* 0x000fc60000010003 */
[----:B------:R-:W-:Y:S02]  /*bf90*/  F2FP.F16.F32.PACK_AB R8, R13, R8 ;  /* 0x000000080d08723e */ /* 0x000fe400000000ff */
[----:B------:R-:W-:Y:S02]  /*bfa0*/  F2FP.F16.F32.PACK_AB R10, R14, R15 ;  /* 0x0000000f0e0a723e */ /* 0x000fe400000000ff */
.L_x_927:
[----:B------:R-:W-:Y:S05]  /*bfb0*/  BSYNC B0 ;  /* 0x0000000000007941 */ /* 0x000fea0003800000 */
.L_x_926:
[----:B-----5:R3:W-:Y:S02]  /*bfc0*/  STS.128 [R166+0x2000], R8 ;  /* 0x00200008a6007388 */ /* 0x0207e40000000c00 */
.L_x_917:
[----:B------:R-:W-:Y:S05]  /*bfd0*/  BSYNC B2 ;  /* 0x0000000000027941 */ /* 0x000fea0003800000 */
.L_x_916:
[----:B------:R-:W-:-:S05]  /*bfe0*/  VIADD R21, R170, 0x20 ;  /* 0x00000020aa157836 */ /* 0x000fca0000000000 */
[----:B------:R-:W-:-:S04]  /*bff0*/  ISETP.GE.AND P0, PT, R21, R24, PT ;  /* 0x000000181500720c */ /* 0x000fc80003f06270 */
[----:B------:R-:W-:-:S13]  /*c000*/  ISETP.LT.OR P0, PT, R54, -0x83, P0 ;  /* 0xffffff7d3600780c */ /* 0x000fda0000701670 */
[----:B------:R-:W-:Y:S05]  /*c010*/  @P0 BRA `(.L_x_928) ;  /* 0x0000003000d40947 */ /* 0x000fea0003800000 */
[----:B------:R-:W-:Y:S01]  /*c020*/  ULDC UR8, c[0x0][0x2d0] ;  /* 0x0000b40000087ab9 */ /* 0x000fe20000000800 */
[C---:B------:R-:W-:Y:S01]  /*c030*/  IADD3 R0, P1, R135.reuse, R134, RZ ;  /* 0x0000008687007210 */ /* 0x040fe20007f3e0ff */
[----:B------:R-:W-:Y:S01]  /*c040*/  ULDC.64 UR10, c[0x0][0x358] ;  /* 0x0000d600000a7ab9 */ /* 0x000fe20000000a00 */
[----:B------:R-:W-:Y:S01]  /*c050*/  ISETP.GE.AND P0, PT, R118, UR8, PT ;  /* 0x0000000876007c0c */ /* 0x000fe2000bf06270 */
[----:B------:R-:W-:Y:S01]  /*c060*/  ULDC.64 UR8, c[0x0][0x360] ;  /* 0x0000d80000087ab9 */ /* 0x000fe20000000a00 */
[----:B------:R-:W-:Y:S01]  /*c070*/  LEA.HI.X.SX32 R135, R135, R120, 0x1, P1 ;  /* 0x0000007887877211 */ /* 0x000fe200008f0eff */
[C---:B------:R-:W-:Y:S01]  /*c080*/  IMAD.SHL.U32 R12, R0.reuse, 0x2, RZ ;  /* 0x00000002000c7824 */ /* 0x040fe200078e00ff */
[----:B------:R-:W-:Y:S02]  /*c090*/  BSSY B1, `(.L_x_929) ;  /* 0x0000037000017945 */ /* 0x000fe40003800000 */
[----:B------:R-:W-:Y:S02]  /*c0a0*/  SHF.L.U64.HI R0, R0, 0x1, R135 ;  /* 0x0000000100007819 */ /* 0x000fe40000010287 */
[----:B------:R-:W-:-:S02]  /*c0b0*/  IADD3 R6, P2, R12, UR10, RZ ;  /* 0x0000000a0c067c10 */ /* 0x000fc4000ff5e0ff */
[----:B------:R-:W-:Y:S02]  /*c0c0*/  IADD3 R12, P1, R12, UR8, RZ ;  /* 0x000000080c0c7c10 */ /* 0x000fe4000ff3e0ff */
[C---:B------:R-:W-:Y:S01]  /*c0d0*/  IADD3.X R7, R0.reuse, UR11, RZ, P2, !PT ;  /* 0x0000000b00077c10 */ /* 0x040fe200097fe4ff */
[----:B------:R1:W-:Y:S01]  /*c0e0*/  @P0 STS.128 [R166+0x800], RZ ;  /* 0x000800ffa6000388 */ /* 0x0003e20000000c00 */
[----:B-----5:R-:W-:Y:S01]  /*c0f0*/  IADD3.X R13, R0, UR9, RZ, P1, !PT ;  /* 0x00000009000d7c10 */ /* 0x020fe20008ffe4ff */
[----:B------:R-:W-:Y:S08]  /*c100*/  @P0 BRA `(.L_x_930) ;  /* 0x0000000000bc0947 */ /* 0x000ff00003800000 */
[----:B-1-3--:R1:W5:Y:S01]  /*c110*/  LDG.E.128 R8, desc[UR6][R22.64] ;  /* 0x0000000616087981 */ /* 0x00a362000c1e1d00 */
[----:B------:R-:W-:Y:S01]  /*c120*/  ISETP.GE.AND P0, PT, R118, UR5, PT ;  /* 0x0000000576007c0c */ /* 0x000fe2000bf06270 */
[----:B------:R-:W-:-:S12]  /*c130*/  BSSY B0, `(.L_x_931) ;  /* 0x000002b000007945 */ /* 0x000fd80003800000 */
[----:B------:R-:W-:Y:S05]  /*c140*/  @P0 BRA `(.L_x_932) ;  /* 0x0000000000a40947 */ /* 0x000fea0003800000 */
[----:B------:R-:W3:Y:S04]  /*c150*/  LDG.E.64 R2, desc[UR6][R12.64] ;  /* 0x000000060c027981 */ /* 0x000ee8000c1e1b00 */
[----:B------:R-:W2:Y:S01]  /*c160*/  LDG.E.64 R4, desc[UR6][R6.64] ;  /* 0x0000000606047981 */ /* 0x000ea2000c1e1b00 */
[----:B-----5:R-:W-:Y:S01]  /*c170*/  MOV R18, R10 ;  /* 0x0000000a00127202 */ /* 0x020fe20000000f00 */
[----:B------:R-:W-:Y:S02]  /*c180*/  HADD2.F32 R19, -RZ, R9.H1_H1 ;  /* 0x30000009ff137230 */ /* 0x000fe40000004100 */
[----:B------:R-:W-:Y:S02]  /*c190*/  HADD2.F32 R17, -RZ, R11.H1_H1 ;  /* 0x3000000bff117230 */ /* 0x000fe40000004100 */
[----:B------:R-:W-:-:S02]  /*c1a0*/  HADD2.F32 R20, -RZ, R9.H0_H0 ;  /* 0x20000009ff147230 */ /* 0x000fc40000004100 */
[----:B------:R-:W-:Y:S02]  /*c1b0*/  HADD2.F32 R16, -RZ, R11.H0_H0 ;  /* 0x2000000bff107230 */ /* 0x000fe40000004100 */
[----:B---3--:R-:W-:Y:S02]  /*c1c0*/  HADD2.F32 R10, -RZ, R2.H1_H1 ;  /* 0x30000002ff0a7230 */ /* 0x008fe40000004100 */
[----:B------:R-:W-:Y:S02]  /*c1d0*/  HADD2.F32 R0, -RZ, R3.H1_H1 ;  /* 0x30000003ff007230 */ /* 0x000fe40000004100 */
[----:B--2---:R-:W-:Y:S02]  /*c1e0*/  HADD2.F32 R15, -RZ, R4.H1_H1 ;  /* 0x30000004ff0f7230 */ /* 0x004fe40000004100 */
        /* <DEDUP_REMOVED lines=31> */
.L_x_932:
[----:B------:R-:W-:Y:S05]  /*c3e0*/  BSYNC B0 ;  /* 0x0000000000007941 */ /* 0x000fea0003800000 */
.L_x_931:
[----:B-----5:R3:W-:Y:S02]  /*c3f0*/  STS.128 [R166+0x800], R8 ;  /* 0x00080008a6007388 */ /* 0x0207e40000000c00 */
.L_x_930:
[----:B------:R-:W-:Y:S05]  /*c400*/  BSYNC B1 ;  /* 0x0000000000017941 */ /* 0x000fea0003800000 */
.L_x_929:
[----:B------:R1:W-:Y:S01]  /*c410*/  @P5 STS.128 [R166+0x1800], RZ ;  /* 0x001800ffa6005388 */ /* 0x0003e20000000c00 */
[----:B------:R-:W-:Y:S04]  /*c420*/  BSSY B1, `(.L_x_933) ;  /* 0x0000031000017945 */ /* 0x000fe80003800000 */
[----:B------:R-:W-:Y:S05]  /*c430*/  @P5 BRA `(.L_x_934) ;  /* 0x0000000000bc5947 */ /* 0x000fea0003800000 */
        /* <DEDUP_REMOVED lines=45> */
.L_x_936:
[----:B------:R-:W-:Y:S05]  /*c710*/  BSYNC B0 ;  /* 0x0000000000007941 */ /* 0x000fea0003800000 */
.L_x_935:
[----:B-----5:R3:W-:Y:S02]  /*c720*/  STS.128 [R166+0x1800], R8 ;  /* 0x00180008a6007388 */ /* 0x0207e40000000c00 */
.L_x_934:
[----:B------:R-:W-:Y:S05]  /*c730*/  BSYNC B1 ;  /* 0x0000000000017941 */ /* 0x000fea0003800000 */
.L_x_933:
        /* <DEDUP_REMOVED lines=46> */
.L_x_938:
[----:B------:R-:W-:Y:S05]  /*ca20*/  BSYNC B0 ;  /* 0x0000000000007941 */ /* 0x000fea0003800000 */
.L_x_937:
[----:B-----5:R3:W-:Y:S01]  /*ca30*/  STS.128 [R166+0x2800], R8 ;  /* 0x00280008a6007388 */ /* 0x0207e20000000c00 */
[----:B------:R-:W-:Y:S05]  /*ca40*/  BRA `(.L_x_928) ;  /* 0x0000002800487947 */ /* 0x000fea0003800000 */
.L_x_915:
[----:B------:R-:W-:Y:S04]  /*ca50*/  BSSY B2, `(.L_x_939) ;  /* 0x0000121000027945 */ /* 0x000fe80003800000 */
[----:B------:R-:W-:Y:S05]  /*ca60*/  @!P0 BRA `(.L_x_940) ;  /* 0x00000010007c8947 */ /* 0x000fea0003800000 */
[----:B------:R-:W-:Y:S01]  /*ca70*/  ULDC UR8, c[0x0][0x2d0] ;  /* 0x0000b40000087ab9 */ /* 0x000fe20000000800 */
[----:B------:R-:W-:Y:S01]  /*ca80*/  BSSY B1, `(.L_x_941) ;  /* 0x0000061000017945 */ /* 0x000fe20003800000 */
[----:B------:R-:W-:-:S13]  /*ca90*/  ISETP.GE.AND P0, PT, R118, UR8, PT ;  /* 0x0000000876007c0c */ /* 0x000fda000bf06270 */
        /* <DEDUP_REMOVED lines=8> */
[-C--:B------:R-:W-:Y:S01]  /*cb20*/  ISETP.GE.AND P0, PT, R118, R133.reuse, PT ;  /* 0x000000857600720c */ /* 0x080fe20003f06270 */
[----:B------:R-:W-:Y:S01]  /*cb30*/  ULDC.64 UR8, c[0x0][0x360] ;  /* 0x0000d80000087ab9 */ /* 0x000fe20000000a00 */
[----:B------:R-:W-:Y:S02]  /*cb40*/  MOV R7, RZ ;  /* 0x000000ff00077202 */ /* 0x000fe40000000f00 */
[----:B------:R-:W-:-:S09]  /*cb50*/  MOV R9, R133 ;  /* 0x0000008500097202 */ /* 0x000fd20000000f00 */
[----:B------:R-:W-:-:S04]  /*cb60*/  @P0 SHF.R.S32.HI R4, RZ, 0x1, R136 ;  /* 0x00000001ff040819 */ /* 0x000fc80000011488 */
[C---:B------:R-:W-:Y:S02]  /*cb70*/  @P0 IADD3 R7, -R4.reuse, RZ, RZ ;  /* 0x000000ff04070210 */ /* 0x040fe40007ffe1ff */
[----:B------:R-:W-:Y:S02]  /*cb80*/  @P0 IADD3 R9, -R4, RZ, RZ ;  /* 0x000000ff04090210 */ /* 0x000fe40007ffe1ff */
[----:B------:R-:W-:-:S03]  /*cb90*/  IADD3 R5, P1, R7, R0, RZ ;  /* 0x0000000007057210 */ /* 0x000fc60007f3e0ff */
[----:B-----5:R-:W-:Y:S01]  /*cba0*/  IMAD.WIDE R12, R9, 0x2, R26 ;  /* 0x00000002090c7825 */ /* 0x020fe200078e021a */
[----:B------:R-:W-:Y:S02]  /*cbb0*/  LEA.HI.X.SX32 R4, R7, R20, 0x1, P1 ;  /* 0x0000001407047211 */ /* 0x000fe400008f0eff */
[C---:B------:R-:W-:Y:S02]  /*cbc0*/  LEA R6, P1, R5.reuse, UR8, 0x1 ;  /* 0x0000000805067c11 */ /* 0x040fe4000f8208ff */
[----:B------:R-:W-:Y:S01]  /*cbd0*/  @P0 SHF.R.S32.HI R8, RZ, 0x1, R136 ;  /* 0x00000001ff080819 */ /* 0x000fe20000011488 */
[----:B------:R-:W3:Y:S01]  /*cbe0*/  LDG.E.128 R12, desc[UR6][R12.64] ;  /* 0x000000060c0c7981 */ /* 0x000ee2000c1e1d00 */
[----:B------:R-:W-:Y:S01]  /*cbf0*/  LEA.HI.X R7, R5, UR9, R4, 0x1, P1 ;  /* 0x0000000905077c11 */ /* 0x000fe200088f0c04 */
[----:B------:R-:W-:Y:S01]  /*cc00*/  ULDC.64 UR8, c[0x0][0x358] ;  /* 0x0000d60000087ab9 */ /* 0x000fe20000000a00 */
[----:B------:R-:W-:Y:S02]  /*cc10*/  MOV R9, RZ ;  /* 0x000000ff00097202 */ /* 0x000fe40000000f00 */
[----:B------:R-:W-:-:S02]  /*cc20*/  @P0 IADD3 R9, -R8, RZ, RZ ;  /* 0x000000ff08090210 */ /* 0x000fc40007ffe1ff */
[----:B------:R-:W4:Y:S02]  /*cc30*/  LDG.E.128 R4, desc[UR6][R6.64] ;  /* 0x0000000606047981 */ /* 0x000f24000c1e1d00 */
[----:B------:R-:W-:-:S04]  /*cc40*/  IADD3 R8, P1, R9, R0, RZ ;  /* 0x0000000009087210 */ /* 0x000fc80007f3e0ff */
[----:B------:R-:W-:Y:S02]  /*cc50*/  LEA.HI.X.SX32 R9, R9, R20, 0x1, P1 ;  /* 0x0000001409097211 */ /* 0x000fe400008f0eff */
[----:B------:R-:W-:-:S04]  /*cc60*/  LEA R10, P1, R8, UR8, 0x1 ;  /* 0x00000008080a7c11 */ /* 0x000fc8000f8208ff */
[----:B------:R-:W-:-:S06]  /*cc70*/  LEA.HI.X R11, R8, UR9, R9, 0x1, P1 ;  /* 0x00000009080b7c11 */ /* 0x000fcc00088f0c09 */
[----:B------:R-:W2:Y:S01]  /*cc80*/  LDG.E.128 R8, desc[UR6][R10.64] ;  /* 0x000000060a087981 */ /* 0x000ea2000c1e1d00 */
[----:B---3--:R-:W-:Y:S01]  /*cc90*/  MOV R21, R15 ;  /* 0x0000000f00157202 */ /* 0x008fe20000000f00 */
[--C-:B----4-:R-:W-:Y:S02]  /*cca0*/  HADD2.F32 R15, -RZ, R5.reuse.H0_H0 ;  /* 0x20000005ff0f7230 */ /* 0x110fe40000004100 */
[----:B------:R-:W-:Y:S02]  /*ccb0*/  HADD2.F32 R25, -RZ, R5.H1_H1 ;  /* 0x30000005ff197230 */ /* 0x000fe40000004100 */
[--C-:B------:R-:W-:Y:S02]  /*ccc0*/  HADD2.F32 R5, -RZ, R7.reuse.H0_H0 ;  /* 0x20000007ff057230 */ /* 0x100fe40000004100 */
[----:B------:R-:W-:Y:S02]  /*ccd0*/  HADD2.F32 R7, -RZ, R7.H1_H1 ;  /* 0x30000007ff077230 */ /* 0x000fe40000004100 */
[----:B------:R-:W-:-:S02]  /*cce0*/  HADD2.F32 R28, -RZ, R4.H0_H0 ;  /* 0x20000004ff1c7230 */ /* 0x000fc40000004100 */
[----:B------:R-:W-:Y:S01]  /*ccf0*/  @!P0 FADD.FTZ R5, -R5, -RZ ;  /* 0x800000ff05058221 */ /* 0x000fe20000010100 */
[----:B------:R-:W-:Y:S02]  /*cd00*/  HADD2.F32 R29, -RZ, R4.H1_H1 ;  /* 0x30000004ff1d7230 */ /* 0x000fe40000004100 */
[----:B------:R-:W-:Y:S01]  /*cd10*/  @!P0 FADD.FTZ R7, -R7, -RZ ;  /* 0x800000ff07078221 */ /* 0x000fe20000010100 */
[--C-:B------:R-:W-:Y:S02]  /*cd20*/  HADD2.F32 R32, -RZ, R21.reuse.H0_H0 ;  /* 0x20000015ff207230 */ /* 0x100fe40000004100 */
[----:B------:R-:W-:Y:S02]  /*cd30*/  HADD2.F32 R36, -RZ, R21.H1_H1 ;  /* 0x30000015ff247230 */ /* 0x000fe40000004100 */
[--C-:B------:R-:W-:Y:S02]  /*cd40*/  HADD2.F32 R4, -RZ, R6.reuse.H0_H0 ;  /* 0x20000006ff047230 */ /* 0x100fe40000004100 */
[----:B------:R-:W-:-:S02]  /*cd50*/  HADD2.F32 R6, -RZ, R6.H1_H1 ;  /* 0x30000006ff067230 */ /* 0x000fc40000004100 */
[----:B------:R-:W-:Y:S01]  /*cd60*/  FMUL.FTZ R32, R32, R5 ;  /* 0x0000000520207220 */ /* 0x000fe20000410000 */
[--C-:B------:R-:W-:Y:S02]  /*cd70*/  HADD2.F32 R30, -RZ, R13.reuse.H0_H0 ;  /* 0x2000000dff1e7230 */ /* 0x100fe40000004100 */
[----:B------:R-:W-:Y:S01]  /*cd80*/  FMUL.FTZ R36, R36, R7 ;  /* 0x0000000724247220 */ /* 0x000fe20000410000 */
[----:B------:R-:W-:Y:S02]  /*cd90*/  HADD2.F32 R34, -RZ, R13.H1_H1 ;  /* 0x3000000dff227230 */ /* 0x000fe40000004100 */
[--C-:B------:R-:W-:Y:S02]  /*cda0*/  HADD2.F32 R13, -RZ, R12.reuse.H0_H0 ;  /* 0x2000000cff0d7230 */ /* 0x100fe40000004100 */
[----:B------:R-:W-:Y:S01]  /*cdb0*/  @!P0 FADD.FTZ R29, -R29, -RZ ;  /* 0x800000ff1d1d8221 */ /* 0x000fe20000010100 */
[----:B------:R-:W-:Y:S02]  /*cdc0*/  HADD2.F32 R12, -RZ, R12.H1_H1 ;  /* 0x3000000cff0c7230 */ /* 0x000fe40000004100 */
[----:B------:R-:W-:Y:S01]  /*cdd0*/  @!P0 FADD.FTZ R4, -R4, -RZ ;  /* 0x800000ff04048221 */ /* 0x000fe20000010100 */
[----:B------:R-:W-:-:S02]  /*cde0*/  HADD2.F32 R7, -RZ, R14.H0_H0 ;  /* 0x2000000eff077230 */ /* 0x000fc40000004100 */
[----:B------:R-:W-:Y:S01]  /*cdf0*/  @!P0 FADD.FTZ R6, -R6, -RZ ;  /* 0x800000ff06068221 */ /* 0x000fe20000010100 */
[----:B------:R-:W-:Y:S02]  /*ce00*/  HADD2.F32 R5, -RZ, R14.H1_H1 ;  /* 0x3000000eff057230 */ /* 0x000fe40000004100 */
[----:B------:R-:W-:Y:S01]  /*ce10*/  @!P0 FADD.FTZ R28, -R28, -RZ ;  /* 0x800000ff1c1c8221 */ /* 0x000fe20000010100 */
[----:B------:R-:W-:Y:S01]  /*ce20*/  @!P0 FADD.FTZ R15, -R15, -RZ ;  /* 0x800000ff0f0f8221 */ /* 0x000fe20000010100 */
[----:B------:R-:W-:Y:S01]  /*ce30*/  @!P0 FADD.FTZ R25, -R25, -RZ ;  /* 0x800000ff19198221 */ /* 0x000fe20000010100 */
[----:B------:R-:W-:Y:S01]  /*ce40*/  FMUL.FTZ R29, R12, R29 ;  /* 0x0000001d0c1d7220 */ /* 0x000fe20000410000 */
[----:B------:R-:W-:Y:S01]  /*ce50*/  FMUL.FTZ R4, R7, R4 ;  /* 0x0000000407047220 */ /* 0x000fe20000410000 */
[----:B------:R-:W-:Y:S01]  /*ce60*/  FMUL.FTZ R6, R5, R6 ;  /* 0x0000000605067220 */ /* 0x000fe20000410000 */
[----:B------:R-:W-:Y:S01]  /*ce70*/  FMUL.FTZ R28, R13, R28 ;  /* 0x0000001c0d1c7220 */ /* 0x000fe20000410000 */
[----:B------:R-:W-:-:S02]  /*ce80*/  HADD2.F32 R5, -RZ, R17.H0_H0 ;  /* 0x20000011ff057230 */ /* 0x000fc40000004100 */
[--C-:B--2---:R-:W-:Y:S02]  /*ce90*/  HADD2.F32 R7, -RZ, R9.reuse.H0_H0 ;  /* 0x20000009ff077230 */ /* 0x104fe40000004100 */
[----:B------:R-:W-:Y:S02]  /*cea0*/  HADD2.F32 R12, -RZ, R9.H1_H1 ;  /* 0x30000009ff0c7230 */ /* 0x000fe40000004100 */
[----:B------:R-:W-:Y:S01]  /*ceb0*/  FMUL.FTZ R30, R30, R15 ;  /* 0x0000000f1e1e7220 */ /* 0x000fe20000410000 */
[----:B------:R-:W-:Y:S02]  /*cec0*/  HADD2.F32 R17, -RZ, R17.H1_H1 ;  /* 0x30000011ff117230 */ /* 0x000fe40000004100 */
[----:B------:R-:W-:Y:S01]  /*ced0*/  FMUL.FTZ R34, R34, R25 ;  /* 0x0000001922227220 */ /* 0x000fe20000410000 */
[----:B------:R-:W-:Y:S02]  /*cee0*/  HADD2.F32 R13, -RZ, R19.H0_H0 ;  /* 0x20000013ff0d7230 */ /* 0x000fe40000004100 */
[----:B------:R-:W-:-:S02]  /*cef0*/  HADD2.F32 R9, -RZ, R11.H0_H0 ;  /* 0x2000000bff097230 */ /* 0x000fc40000004100 */
[----:B------:R-:W-:Y:S01]  /*cf00*/  FFMA.FTZ R5, R5, R7, R30 ;  /* 0x0000000705057223 */ /* 0x000fe2000001001e */
[----:B------:R-:W-:Y:S01]  /*cf10*/  FFMA.FTZ R12, R17, R12, R34 ;  /* 0x0000000c110c7223 */ /* 0x000fe20000010022 */
[----:B------:R-:W-:Y:S02]  /*cf20*/  HADD2.F32 R15, -RZ, R8.H0_H0 ;  /* 0x20000008ff0f7230 */ /* 0x000fe40000004100 */
[----:B------:R-:W-:Y:S01]  /*cf30*/  FFMA.FTZ R9, R13, R9, R32 ;  /* 0x000000090d097223 */ /* 0x000fe20000010020 */
[--C-:B------:R-:W-:Y:S02]  /*cf40*/  HADD2.F32 R21, -RZ, R10.reuse.H0_H0 ;  /* 0x2000000aff157230 */ /* 0x100fe40000004100 */
[----:B------:R-:W-:Y:S02]  /*cf50*/  HADD2.F32 R25, -RZ, R10.H1_H1 ;  /* 0x3000000aff197230 */ /* 0x000fe40000004100 */
[----:B------:R-:W-:Y:S02]  /*cf60*/  HADD2.F32 R7, -RZ, R16.H0_H0 ;  /* 0x20000010ff077230 */ /* 0x000fe40000004100 */
[----:B------:R-:W-:-:S02]  /*cf70*/  HADD2.F32 R13, -RZ, R18.H0_H0 ;  /* 0x20000012ff0d7230 */ /* 0x000fc40000004100 */
[----:B------:R-:W-:Y:S02]  /*cf80*/  HADD2.F32 R17, -RZ, R18.H1_H1 ;  /* 0x30000012ff117230 */ /* 0x000fe40000004100 */
[----:B------:R-:W-:Y:S02]  /*cf90*/  HADD2.F32 R11, -RZ, R11.H1_H1 ;  /* 0x3000000bff0b7230 */ /* 0x000fe40000004100 */
[----:B------:R-:W-:Y:S02]  /*cfa0*/  HADD2.F32 R8, -RZ, R8.H1_H1 ;  /* 0x30000008ff087230 */ /* 0x000fe40000004100 */
[----:B------:R-:W-:Y:S02]  /*cfb0*/  HADD2.F32 R19, -RZ, R19.H1_H1 ;  /* 0x30000013ff137230 */ /* 0x000fe40000004100 */
[----:B------:R-:W-:Y:S02]  /*cfc0*/  HADD2.F32 R16, -RZ, R16.H1_H1 ;  /* 0x30000010ff107230 */ /* 0x000fe40000004100 */
[----:B------:R-:W-:Y:S01]  /*cfd0*/  FFMA.FTZ R4, R13, R21, R4 ;  /* 0x000000150d047223 */ /* 0x000fe20000010004 */
[----:B------:R-:W-:Y:S01]  /*cfe0*/  FFMA.FTZ R17, R17, R25, R6 ;  /* 0x0000001911117223 */ /* 0x000fe20000010006 */
[----:B------:R-:W-:Y:S01]  /*cff0*/  FFMA.FTZ R36, R19, R11, R36 ;  /* 0x0000000b13247223 */ /* 0x000fe20000010024 */
[----:B------:R-:W-:Y:S01]  /*d000*/  FFMA.FTZ R7, R7, R15, R28 ;  /* 0x0000000f07077223 */ /* 0x000fe2000001001c */
[----:B------:R-:W-:Y:S01]  /*d010*/  FFMA.FTZ R8, R16, R8, R29 ;  /* 0x0000000810087223 */ /* 0x000fe2000001001d */
[----:B------:R-:W-:-:S02]  /*d020*/  F2FP.F16.F32.PACK_AB R5, R12, R5 ;  /* 0x000000050c05723e */ /* 0x000fc400000000ff */
[----:B------:R-:W-:Y:S02]  /*d030*/  F2FP.F16.F32.PACK_AB R18, R17, R4 ;  /* 0x000000041112723e */ /* 0x000fe400000000ff */
[----:B------:R-:W-:Y:S02]  /*d040*/  F2FP.F16.F32.PACK_AB R16, R8, R7 ;  /* 0x000000070810723e */ /* 0x000fe400000000ff */
[----:B------:R-:W-:Y:S02]  /*d050*/  F2FP.F16.F32.PACK_AB R19, R36, R9 ;  /* 0x000000092413723e */ /* 0x000fe400000000ff */
[----:B------:R-:W-:Y:S02]  /*d060*/  MOV R17, R5 ;  /* 0x0000000500117202 */ /* 0x000fe40000000f00 */
.L_x_944:
[----:B------:R-:W-:Y:S05]  /*d070*/  BSYNC B0 ;  /* 0x0000000000007941 */ /* 0x000fea0003800000 */
.L_x_943:
[----:B-----5:R3:W-:Y:S02]  /*d080*/  STS.128 [R166], R16 ;  /* 0x00000010a6007388 */ /* 0x0207e40000000c00 */
.L_x_942:
[----:B------:R-:W-:Y:S05]  /*d090*/  BSYNC B1 ;  /* 0x0000000000017941 */ /* 0x000fea0003800000 */
.L_x_941:
[----:B------:R4:W-:Y:S01]  /*d0a0*/  @P5 STS.128 [R166+0x1000], RZ ;  /* 0x001000ffa6005388 */ /* 0x0009e20000000c00 */
[----:B------:R-:W-:Y:S04]  /*d0b0*/  BSSY B1, `(.L_x_945) ;  /* 0x000005d000017945 */ /* 0x000fe80003800000 */
[----:B------:R-:W-:Y:S05]  /*d0c0*/  @P5 BRA `(.L_x_946) ;  /* 0x00000004006c5947 */ /* 0x000fea0003800000 */
[----:B---3--:R3:W5:Y:S01]  /*d0d0*/  LDG.E.128 R16, desc[UR6][R26.64+0x40] ;  /* 0x000040061a107981 */ /* 0x008762000c1e1d00 */
        /* <DEDUP_REMOVED lines=15> */
[----:B------:R-:W2:Y:S01]  /*d1d0*/  LDG.E.128 R12, desc[UR6][R12.64+0x40] ;  /* 0x000040060c0c7981 */ /* 0x000ea2000c1e1d00 */
        /* <DEDUP_REMOVED lines=9> */
[----:B------:R-:W3:Y:S01]  /*d270*/  LDG.E.128 R8, desc[UR6][R10.64+0x40] ;  /* 0x000040060a087981 */ /* 0x000ee2000c1e1d00 */
[----:B--2---:R-:W-:Y:S01]  /*d280*/  MOV R21, R15 ;  /* 0x0000000f00157202 */ /* 0x004fe20000000f00 */
        /* <DEDUP_REMOVED lines=31> */
[--C-:B---3--:R-:W-:Y:S02]  /*d480*/  HADD2.F32 R7, -RZ, R9.reuse.H0_H0 ;  /* 0x20000009ff077230 */ /* 0x108fe40000004100 */
        /* <DEDUP_REMOVED lines=29> */
.L_x_948:
[----:B------:R-:W-:Y:S05]  /*d660*/  BSYNC B0 ;  /* 0x0000000000007941 */ /* 0x000fea0003800000 */
.L_x_947:
[----:B-----5:R1:W-:Y:S02]  /*d670*/  STS.128 [R166+0x1000], R16 ;  /* 0x00100010a6007388 */ /* 0x0203e40000000c00 */
.L_x_946:
[----:B------:R-:W-:Y:S05]  /*d680*/  BSYNC B1 ;  /* 0x0000000000017941 */ /* 0x000fea0003800000 */
.L_x_945:
[----:B------:R-:W-:-:S13]  /*d690*/  ISETP.NE.AND P0, PT, R156, RZ, PT ;  /* 0x000000ff9c00720c */ /* 0x000fda0003f05270 */
[----:B------:R1:W-:Y:S01]  /*d6a0*/  @P0 STS.128 [R166+0x2000], RZ ;  /* 0x002000ffa6000388 */ /* 0x0003e20000000c00 */
[----:B------:R-:W-:Y:S05]  /*d6b0*/  @P0 BRA `(.L_x_940) ;  /* 0x0000000400680947 */ /* 0x000fea0003800000 */
[----:B-1-3--:R1:W5:Y:S01]  /*d6c0*/  LDG.E.128 R16, desc[UR6][R26.64+0x80] ;  /* 0x000080061a107981 */ /* 0x00a362000c1e1d00 */
        /* <DEDUP_REMOVED lines=10> */
[----:B------:R-:W-:Y:S02]  /*d770*/  IADD3 R5, P1, R7, R0, RZ ;  /* 0x0000000007057210 */ /* 0x000fe40007f3e0ff */
[----:B------:R-:W-:Y:S01]  /*d780*/  @P0 SHF.R.S32.HI R8, RZ, 0x1, R136 ;  /* 0x00000001ff080819 */ /* 0x000fe20000011488 */
[----:B-----5:R-:W-:Y:S01]  /*d790*/  IMAD.WIDE R12, R9, 0x2, R26 ;  /* 0x00000002090c7825 */ /* 0x020fe200078e021a */
[----:B------:R-:W-:Y:S02]  /*d7a0*/  LEA.HI.X.SX32 R4, R7, R20, 0x1, P1 ;  /* 0x0000001407047211 */ /* 0x000fe400008f0eff */
[----:B------:R-:W-:-:S02]  /*d7b0*/  LEA R6, P1, R5, UR8, 0x1 ;  /* 0x0000000805067c11 */ /* 0x000fc4000f8208ff */
[----:B------:R-:W-:Y:S01]  /*d7c0*/  MOV R9, RZ ;  /* 0x000000ff00097202 */ /* 0x000fe20000000f00 */
[----:B------:R-:W3:Y:S01]  /*d7d0*/  LDG.E.128 R12, desc[UR6][R12.64+0x80] ;  /* 0x000080060c0c7981 */ /* 0x000ee2000c1e1d00 */
[----:B------:R-:W-:Y:S01]  /*d7e0*/  LEA.HI.X R7, R5, UR9, R4, 0x1, P1 ;  /* 0x0000000905077c11 */ /* 0x000fe200088f0c04 */
[----:B------:R-:W-:Y:S01]  /*d7f0*/  ULDC.64 UR8, c[0x0][0x358] ;  /* 0x0000d60000087ab9 */ /* 0x000fe20000000a00 */
[----:B------:R-:W-:-:S04]  /*d800*/  @P0 IADD3 R9, -R8, RZ, RZ ;  /* 0x000000ff08090210 */ /* 0x000fc80007ffe1ff */
[----:B------:R-:W2:Y:S01]  /*d810*/  LDG.E.128 R4, desc[UR6][R6.64+0x80] ;  /* 0x0000800606047981 */ /* 0x000ea2000c1e1d00 */
[----:B------:R-:W-:-:S04]  /*d820*/  IADD3 R8, P1, R9, R0, RZ ;  /* 0x0000000009087210 */ /* 0x000fc80007f3e0ff */
[----:B------:R-:W-:Y:S02]  /*d830*/  LEA.HI.X.SX32 R9, R9, R20, 0x1, P1 ;  /* 0x0000001409097211 */ /* 0x000fe400008f0eff */
[----:B------:R-:W-:-:S04]  /*d840*/  LEA R10, P1, R8, UR8, 0x1 ;  /* 0x00000008080a7c11 */ /* 0x000fc8000f8208ff */
[----:B------:R-:W-:-:S06]  /*d850*/  LEA.HI.X R11, R8, UR9, R9, 0x1, P1 ;  /* 0x00000009080b7c11 */ /* 0x000fcc00088f0c09 */
[----:B------:R-:W4:Y:S01]  /*d860*/  LDG.E.128 R8, desc[UR6][R10.64+0x80] ;  /* 0x000080060a087981 */ /* 0x000f22000c1e1d00 */
[----:B---3--:R-:W-:Y:S01]  /*d870*/  MOV R21, R15 ;  /* 0x0000000f00157202 */ /* 0x008fe20000000f00 */
[----:B------:R-:W-:Y:S02]  /*d880*/  HADD2.F32 R28, -RZ, R12.H0_H0 ;  /* 0x2000000cff1c7230 */ /* 0x000fe40000004100 */
[----:B------:R-:W-:Y:S02]  /*d890*/  HADD2.F32 R29, -RZ, R13.H0_H0 ;  /* 0x2000000dff1d7230 */ /* 0x000fe40000004100 */
[--C-:B--2---:R-:W-:Y:S02]  /*d8a0*/  HADD2.F32 R15, -RZ, R4.reuse.H0_H0 ;  /* 0x20000004ff0f7230 */ /* 0x104fe40000004100 */
[----:B------:R-:W-:Y:S02]  /*d8b0*/  HADD2.F32 R25, -RZ, R4.H1_H1 ;  /* 0x30000004ff197230 */ /* 0x000fe40000004100 */
[----:B------:R-:W-:-:S02]  /*d8c0*/  HADD2.F32 R4, -RZ, R5.H0_H0 ;  /* 0x20000005ff047230 */ /* 0x000fc40000004100 */
[----:B-1----:R-:W-:Y:S02]  /*d8d0*/  HADD2.F32 R26, -RZ, R5.H1_H1 ;  /* 0x30000005ff1a7230 */ /* 0x002fe40000004100 */
[----:B------:R-:W-:Y:S01]  /*d8e0*/  @!P0 FADD.FTZ R15, -R15, -RZ ;  /* 0x800000ff0f0f8221 */ /* 0x000fe20000010100 */
[--C-:B------:R-:W-:Y:S02]  /*d8f0*/  HADD2.F32 R5, -RZ, R6.reuse.H0_H0 ;  /* 0x20000006ff057230 */ /* 0x100fe40000004100 */
[----:B------:R-:W-:Y:S01]  /*d900*/  @!P0 FADD.FTZ R4, -R4, -RZ ;  /* 0x800000ff04048221 */ /* 0x000fe20000010100 */
[----:B------:R-:W-:Y:S02]  /*d910*/  HADD2.F32 R27, -RZ, R6.H1_H1 ;  /* 0x30000006ff1b7230 */ /* 0x000fe40000004100 */
[----:B------:R-:W-:Y:S01]  /*d920*/  @!P0 FADD.FTZ R26, -R26, -RZ ;  /* 0x800000ff1a1a8221 */ /* 0x000fe20000010100 */
[----:B------:R-:W-:Y:S02]  /*d930*/  HADD2.F32 R13, -RZ, R13.H1_H1 ;  /* 0x3000000dff0d7230 */ /* 0x000fe40000004100 */
[----:B------:R-:W-:-:S02]  /*d940*/  HADD2.F32 R6, -RZ, R7.H0_H0 ;  /* 0x20000007ff067230 */ /* 0x000fc40000004100 */
[----:B------:R-:W-:Y:S02]  /*d950*/  HADD2.F32 R7, -RZ, R7.H1_H1 ;  /* 0x30000007ff077230 */ /* 0x000fe40000004100 */
[----:B------:R-:W-:Y:S01]  /*d960*/  FMUL.FTZ R28, R28, R15 ;  /* 0x0000000f1c1c7220 */ /* 0x000fe20000410000 */
[----:B------:R-:W-:Y:S01]  /*d970*/  FMUL.FTZ R29, R29, R4 ;  /* 0x000000041d1d7220 */ /* 0x000fe20000410000 */
[----:B------:R-:W-:Y:S01]  /*d980*/  FMUL.FTZ R13, R13, R26 ;  /* 0x0000001a0d0d7220 */ /* 0x000fe20000410000 */
[--C-:B------:R-:W-:Y:S02]  /*d990*/  HADD2.F32 R15, -RZ, R21.reuse.H0_H0 ;  /* 0x20000015ff0f7230 */ /* 0x100fe40000004100 */
[----:B------:R-:W-:Y:S01]  /*d9a0*/  @!P0 FADD.FTZ R6, -R6, -RZ ;  /* 0x800000ff06068221 */ /* 0x000fe20000010100 */
[----:B------:R-:W-:Y:S02]  /*d9b0*/  HADD2.F32 R26, -RZ, R14.H0_H0 ;  /* 0x2000000eff1a7230 */ /* 0x000fe40000004100 */
[----:B------:R-:W-:Y:S01]  /*d9c0*/  @!P0 FADD.FTZ R7, -R7, -RZ ;  /* 0x800000ff07078221 */ /* 0x000fe20000010100 */
[----:B------:R-:W-:-:S02]  /*d9d0*/  HADD2.F32 R4, -RZ, R21.H1_H1 ;  /* 0x30000015ff047230 */ /* 0x000fc40000004100 */
[----:B------:R-:W-:Y:S01]  /*d9e0*/  @!P0 FADD.FTZ R27, -R27, -RZ ;  /* 0x800000ff1b1b8221 */ /* 0x000fe20000010100 */
[----:B------:R-:W-:Y:S02]  /*d9f0*/  HADD2.F32 R14, -RZ, R14.H1_H1 ;  /* 0x3000000eff0e7230 */ /* 0x000fe40000004100 */
[----:B------:R-:W-:Y:S01]  /*da00*/  @!P0 FADD.FTZ R25, -R25, -RZ ;  /* 0x800000ff19198221 */ /* 0x000fe20000010100 */
[----:B------:R-:W-:Y:S02]  /*da10*/  HADD2.F32 R12, -RZ, R12.H1_H1 ;  /* 0x3000000cff0c7230 */ /* 0x000fe40000004100 */
[----:B------:R-:W-:Y:S01]  /*da20*/  FMUL.FTZ R6, R15, R6 ;  /* 0x000000060f067220 */ /* 0x000fe20000410000 */
[----:B------:R-:W-:Y:S01]  /*da30*/  FMUL.FTZ R7, R4, R7 ;  /* 0x0000000704077220 */ /* 0x000fe20000410000 */
[--C-:B------:R-:W-:Y:S02]  /*da40*/  HADD2.F32 R15, -RZ, R16.reuse.H0_H0 ;  /* 0x20000010ff0f7230 */ /* 0x100fe40000004100 */
[----:B------:R-:W-:Y:S01]  /*da50*/  FMUL.FTZ R27, R14, R27 ;  /* 0x0000001b0e1b7220 */ /* 0x000fe20000410000 */
[----:B------:R-:W-:-:S02]  /*da60*/  HADD2.F32 R21, -RZ, R16.H1_H1 ;  /* 0x30000010ff157230 */ /* 0x000fc40000004100 */
[----:B------:R-:W-:Y:S01]  /*da70*/  FMUL.FTZ R12, R12, R25 ;  /* 0x000000190c0c7220 */ /* 0x000fe20000410000 */
[--C-:B----4-:R-:W-:Y:S02]  /*da80*/  HADD2.F32 R4, -RZ, R8.reuse.H0_H0 ;  /* 0x20000008ff047230 */ /* 0x110fe40000004100 */
[----:B------:R-:W-:Y:S01]  /*da90*/  @!P0 FADD.FTZ R5, -R5, -RZ ;  /* 0x800000ff05058221 */ /* 0x000fe20000010100 */
[----:B------:R-:W-:Y:S02]  /*daa0*/  HADD2.F32 R16, -RZ, R8.H1_H1 ;  /* 0x30000008ff107230 */ /* 0x000fe40000004100 */
[----:B------:R-:W-:Y:S02]  /*dab0*/  HADD2.F32 R14, -RZ, R17.H0_H0 ;  /* 0x20000011ff0e7230 */ /* 0x000fe40000004100 */
[--C-:B------:R-:W-:Y:S02]  /*dac0*/  HADD2.F32 R8, -RZ, R9.reuse.H0_H0 ;  /* 0x20000009ff087230 */ /* 0x100fe40000004100 */
[----:B------:R-:W-:Y:S01]  /*dad0*/  FMUL.FTZ R5, R26, R5 ;  /* 0x000000051a057220 */ /* 0x000fe20000410000 */
[----:B------:R-:W-:-:S02]  /*dae0*/  HADD2.F32 R30, -RZ, R9.H1_H1 ;  /* 0x30000009ff1e7230 */ /* 0x000fc40000004100 */
[----:B------:R-:W-:Y:S01]  /*daf0*/  FFMA.FTZ R21, R21, R16, R12 ;  /* 0x0000001015157223 */ /* 0x000fe2000001000c */
[----:B------:R-:W-:Y:S02]  /*db00*/  HADD2.F32 R26, -RZ, R10.H0_H0 ;  /* 0x2000000aff1a7230 */ /* 0x000fe40000004100 */
[----:B------:R-:W-:Y:S01]  /*db10*/  FFMA.FTZ R8, R14, R8, R29 ;  /* 0x000000080e087223 */ /* 0x000fe2000001001d */
[--C-:B------:R-:W-:Y:S02]  /*db20*/  HADD2.F32 R9, -RZ, R11.reuse.H0_H0 ;  /* 0x2000000bff097230 */ /* 0x100fe40000004100 */
[----:B------:R-:W-:Y:S02]  /*db30*/  HADD2.F32 R32, -RZ, R11.H1_H1 ;  /* 0x3000000bff207230 */ /* 0x000fe40000004100 */
[----:B------:R-:W-:Y:S02]  /*db40*/  HADD2.F32 R12, -RZ, R18.H0_H0 ;  /* 0x20000012ff0c7230 */ /* 0x000fe40000004100 */
[----:B------:R-:W-:-:S02]  /*db50*/  HADD2.F32 R10, -RZ, R10.H1_H1 ;  /* 0x3000000aff0a7230 */ /* 0x000fc40000004100 */
[----:B------:R-:W-:Y:S02]  /*db60*/  HADD2.F32 R14, -RZ, R17.H1_H1 ;  /* 0x30000011ff0e7230 */ /* 0x000fe40000004100 */
[----:B------:R-:W-:Y:S02]  /*db70*/  HADD2.F32 R18, -RZ, R18.H1_H1 ;  /* 0x30000012ff127230 */ /* 0x000fe40000004100 */
[--C-:B------:R-:W-:Y:S02]  /*db80*/  HADD2.F32 R11, -RZ, R19.reuse.H0_H0 ;  /* 0x20000013ff0b7230 */ /* 0x100fe40000004100 */
[----:B------:R-:W-:Y:S02]  /*db90*/  HADD2.F32 R16, -RZ, R19.H1_H1 ;  /* 0x30000013ff107230 */ /* 0x000fe40000004100 */
[----:B------:R-:W-:Y:S01]  /*dba0*/  FFMA.FTZ R4, R15, R4, R28 ;  /* 0x000000040f047223 */ /* 0x000fe2000001001c */
        /* <DEDUP_REMOVED lines=9> */
.L_x_950:
[----:B------:R-:W-:Y:S05]  /*dc40*/  BSYNC B0 ;  /* 0x0000000000007941 */ /* 0x000fea0003800000 */
.L_x_949:
[----:B-----5:R3:W-:Y:S02]  /*dc50*/  STS.128 [R166+0x2000], R16 ;  /* 0x00200010a6007388 */ /* 0x0207e40000000c00 */
.L_x_940:
[----:B------:R-:W-:Y:S05]  /*dc60*/  BSYNC B2 ;  /* 0x0000000000027941 */ /* 0x000fea0003800000 */
.L_x_939:
[----:B------:R-:W-:-:S05]  /*dc70*/  VIADD R21, R170, 0x20 ;  /* 0x00000020aa157836 */ /* 0x000fca0000000000 */
[----:B------:R-:W-:-:S04]  /*dc80*/  ISETP.GE.AND P0, PT, R21, R24, PT ;  /* 0x000000181500720c */ /* 0x000fc80003f06270 */
[----:B------:R-:W-:-:S13]  /*dc90*/  ISETP.LT.OR P0, PT, R54, -0x83, P0 ;  /* 0xffffff7d3600780c */ /* 0x000fda0000701670 */
[----:B------:R-:W-:Y:S05]  /*dca0*/  @P0 BRA `(.L_x_928) ;  /* 0x0000001400b00947 */ /* 0x000fea0003800000 */
[----:B------:R-:W-:Y:S01]  /*dcb0*/  ULDC UR8, c[0x0][0x2d0] ;  /* 0x0000b40000087ab9 */ /* 0x000fe20000000800 */
[----:B------:R-:W-:Y:S01]  /*dcc0*/  BSSY B1, `(.L_x_951) ;  /* 0x0000060000017945 */ /* 0x000fe20003800000 */
[----:B------:R-:W-:-:S13]  /*dcd0*/  ISETP.GE.AND P0, PT, R118, UR8, PT ;  /* 0x0000000876007c0c */ /* 0x000fda000bf06270 */
        /* <DEDUP_REMOVED lines=9> */
[C---:B------:R-:W-:Y:S02]  /*dd70*/  IADD3 R10, P1, R135.reuse, R0, RZ ;  /* 0x00000000870a7210 */ /* 0x040fe40007f3e0ff */
[----:B------:R-:W-:Y:S02]  /*dd80*/  MOV R7, R133 ;  /* 0x0000008500077202 */ /* 0x000fe40000000f00 */
[----:B------:R-:W-:-:S05]  /*dd90*/  LEA.HI.X.SX32 R9, R135, R20, 0x1, P1 ;  /* 0x0000001487097211 */ /* 0x000fca00008f0eff */
[----:B------:R-:W-:-:S04]  /*dda0*/  @P0 SHF.R.S32.HI R4, RZ, 0x1, R136 ;  /* 0x00000001ff040819 */ /* 0x000fc80000011488 */
[C---:B------:R-:W-:Y:S02]  /*ddb0*/  @P0 IADD3 R6, -R4.reuse, RZ, RZ ;  /* 0x000000ff04060210 */ /* 0x040fe40007ffe1ff */
[----:B------:R-:W-:Y:S02]  /*ddc0*/  @P0 IADD3 R7, -R4, RZ, RZ ;  /* 0x000000ff04070210 */ /* 0x000fe40007ffe1ff */
[C---:B------:R-:W-:Y:S02]  /*ddd0*/  IADD3 R5, P1, R6.reuse, R10, RZ ;  /* 0x0000000a06057210 */ /* 0x040fe40007f3e0ff */
        /* <DEDUP_REMOVED lines=17> */
[--C-:B--2---:R-:W-:Y:S02]  /*def0*/  HADD2.F32 R15, -RZ, R4.reuse.H0_H0 ;  /* 0x20000004ff0f7230 */ /* 0x104fe40000004100 */
[----:B------:R-:W-:Y:S02]  /*df00*/  HADD2.F32 R25, -RZ, R4.H1_H1 ;  /* 0x30000004ff197230 */ /* 0x000fe40000004100 */
[--C-:B------:R-:W-:Y:S02]  /*df10*/  HADD2.F32 R4, -RZ, R5.reuse.H0_H0 ;  /* 0x20000005ff047230 */ /* 0x100fe40000004100 */
[----:B------:R-:W-:Y:S01]  /*df20*/  @!P0 FADD.FTZ R15, -R15, -RZ ;  /* 0x800000ff0f0f8221 */ /* 0x000fe20000010100 */
[----:B------:R-:W-:-:S02]  /*df30*/  HADD2.F32 R26, -RZ, R5.H1_H1 ;  /* 0x30000005ff1a7230 */ /* 0x000fc40000004100 */
[--C-:B------:R-:W-:Y:S02]  /*df40*/  HADD2.F32 R5, -RZ, R6.reuse.H0_H0 ;  /* 0x20000006ff057230 */ /* 0x100fe40000004100 */
[----:B------:R-:W-:Y:S01]  /*df50*/  @!P0 FADD.FTZ R4, -R4, -RZ ;  /* 0x800000ff04048221 */ /* 0x000fe20000010100 */
[----:B------:R-:W-:Y:S02]  /*df60*/  HADD2.F32 R27, -RZ, R6.H1_H1 ;  /* 0x30000006ff1b7230 */ /* 0x000fe40000004100 */
[----:B------:R-:W-:Y:S02]  /*df70*/  HADD2.F32 R29, -RZ, R13.H0_H0 ;  /* 0x2000000dff1d7230 */ /* 0x000fe40000004100 */
[----:B------:R-:W-:Y:S02]  /*df80*/  HADD2.F32 R6, -RZ, R7.H0_H0 ;  /* 0x20000007ff067230 */ /* 0x000fe40000004100 */
[----:B------:R-:W-:Y:S01]  /*df90*/  FMUL.FTZ R28, R28, R15 ;  /* 0x0000000f1c1c7220 */ /* 0x000fe20000410000 */
[----:B------:R-:W-:-:S02]  /*dfa0*/  HADD2.F32 R12, -RZ, R12.H1_H1 ;  /* 0x3000000cff0c7230 */ /* 0x000fc40000004100 */
[----:B------:R-:W-:Y:S01]  /*dfb0*/  FMUL.FTZ R29, R29, R4 ;  /* 0x000000041d1d7220 */ /* 0x000fe20000410000 */
[----:B------:R-:W-:Y:S02]  /*dfc0*/  HADD2.F32 R15, -RZ, R24.H0_H0 ;  /* 0x20000018ff0f7230 */ /* 0x000fe40000004100 */
[----:B------:R-:W-:Y:S01]  /*dfd0*/  @!P0 FADD.FTZ R25, -R25, -RZ ;  /* 0x800000ff19198221 */ /* 0x000fe20000010100 */
[--C-:B------:R-:W-:Y:S02]  /*dfe0*/  HADD2.F32 R4, -RZ, R14.reuse.H0_H0 ;  /* 0x2000000eff047230 */ /* 0x100fe40000004100 */
[----:B------:R-:W-:Y:S01]  /*dff0*/  @!P0 FADD.FTZ R6, -R6, -RZ ;  /* 0x800000ff06068221 */ /* 0x000fe20000010100 */
[----:B------:R-:W-:Y:S02]  /*e000*/  HADD2.F32 R14, -RZ, R14.H1_H1 ;  /* 0x3000000eff0e7230 */ /* 0x000fe40000004100 */
[----:B------:R-:W-:Y:S01]  /*e010*/  @!P0 FADD.FTZ R5, -R5, -RZ ;  /* 0x800000ff05058221 */ /* 0x000fe20000010100 */
[----:B------:R-:W-:-:S02]  /*e020*/  HADD2.F32 R7, -RZ, R7.H1_H1 ;  /* 0x30000007ff077230 */ /* 0x000fc40000004100 */
[----:B------:R-:W-:Y:S01]  /*e030*/  @!P0 FADD.FTZ R27, -R27, -RZ ;  /* 0x800000ff1b1b8221 */ /* 0x000fe20000010100 */
[----:B------:R-:W-:Y:S01]  /*e040*/  FMUL.FTZ R12, R12, R25 ;  /* 0x000000190c0c7220 */ /* 0x000fe20000410000 */
[----:B------:R-:W-:Y:S01]  /*e050*/  FMUL.FTZ R6, R15, R6 ;  /* 0x000000060f067220 */ /* 0x000fe20000410000 */
[----:B------:R-:W-:Y:S02]  /*e060*/  HADD2.F32 R13, -RZ, R13.H1_H1 ;  /* 0x3000000dff0d7230 */ /* 0x000fe40000004100 */
[----:B------:R-:W-:Y:S01]  /*e070*/  FMUL.FTZ R5, R4, R5 ;  /* 0x0000000504057220 */ /* 0x000fe20000410000 */
[--C-:B------:R-:W-:Y:S02]  /*e080*/  HADD2.F32 R15, -RZ, R16.reuse.H0_H0 ;  /* 0x20000010ff0f7230 */ /* 0x100fe40000004100 */
[----:B------:R-:W-:Y:S01]  /*e090*/  @!P0 FADD.FTZ R26, -R26, -RZ ;  /* 0x800000ff1a1a8221 */ /* 0x000fe20000010100 */
[----:B------:R-:W-:Y:S02]  /*e0a0*/  HADD2.F32 R25, -RZ, R16.H1_H1 ;  /* 0x30000010ff197230 */ /* 0x000fe40000004100 */
[----:B------:R-:W-:Y:S01]  /*e0b0*/  FMUL.FTZ R27, R14, R27 ;  /* 0x0000001b0e1b7220 */ /* 0x000fe20000410000 */
[----:B------:R-:W-:-:S02]  /*e0c0*/  HADD2.F32 R24, -RZ, R24.H1_H1 ;  /* 0x30000018ff187230 */ /* 0x000fc40000004100 */
[----:B------:R-:W-:Y:S01]  /*e0d0*/  @!P0 FADD.FTZ R7, -R7, -RZ ;  /* 0x800000ff07078221 */ /* 0x000fe20000010100 */
[--C-:B----4-:R-:W-:Y:S02]  /*e0e0*/  HADD2.F32 R4, -RZ, R8.reuse.H0_H0 ;  /* 0x20000008ff047230 */ /* 0x110fe40000004100 */
[----:B------:R-:W-:Y:S02]  /*e0f0*/  HADD2.F32 R16, -RZ, R8.H1_H1 ;  /* 0x30000008ff107230 */ /* 0x000fe40000004100 */
[----:B------:R-:W-:Y:S02]  /*e100*/  HADD2.F32 R14, -RZ, R17.H0_H0 ;  /* 0x20000011ff0e7230 */ /* 0x000fe40000004100 */
[--C-:B------:R-:W-:Y:S02]  /*e110*/  HADD2.F32 R8, -RZ, R9.reuse.H0_H0 ;  /* 0x20000009ff087230 */ /* 0x100fe40000004100 */
[----:B------:R-:W-:Y:S01]  /*e120*/  FMUL.FTZ R13, R13, R26 ;  /* 0x0000001a0d0d7220 */ /* 0x000fe20000410000 */
        /* <DEDUP_REMOVED lines=23> */
.L_x_954:
[----:B------:R-:W-:Y:S05]  /*e2a0*/  BSYNC B0 ;  /* 0x0000000000007941 */ /* 0x000fea0003800000 */
.L_x_953:
[----:B-----5:R3:W-:Y:S02]  /*e2b0*/  STS.128 [R166+0x800], R16 ;  /* 0x00080010a6007388 */ /* 0x0207e40000000c00 */
.L_x_952:
[----:B------:R-:W-:Y:S05]  /*e2c0*/  BSYNC B1 ;  /* 0x0000000000017941 */ /* 0x000fea0003800000 */
.L_x_951:
[----:B------:R1:W-:Y:S01]  /*e2d0*/  @P5 STS.128 [R166+0x1800], RZ ;  /* 0x001800ffa6005388 */ /* 0x0003e20000000c00 */
[----:B------:R-:W-:Y:S04]  /*e2e0*/  BSSY B1, `(.L_x_955) ;  /* 0x000005f000017945 */ /* 0x000fe80003800000 */
[----:B------:R-:W-:Y:S05]  /*e2f0*/  @P5 BRA `(.L_x_956) ;  /* 0x0000000400745947 */ /* 0x000fea0003800000 */
[----:B-1-3--:R1:W5:Y:S01]  /*e300*/  LDG.E.128 R16, desc[UR6][R22.64+0x40] ;  /* 0x0000400616107981 */ /* 0x00a362000c1e1d00 */
[----:B------:R-:W-:Y:S01]  /*e310*/  ISETP.GE.AND P0, PT, R117, UR5, PT ;  /* 0x0000000575007c0c */ /* 0x000fe2000bf06270 */
[----:B------:R-:W-:-:S12]  /*e320*/  BSSY B0, `(.L_x_957) ;  /* 0x0000059000007945 */ /* 0x000fd80003800000 */
[----:B------:R-:W-:Y:S05]  /*e330*/  @P0 BRA `(.L_x_958) ;  /* 0x00000004005c0947 */ /* 0x000fea0003800000 */
[-C--:B------:R-:W-:Y:S01]  /*e340*/  ISETP.GE.AND P0, PT, R117, R133.reuse, PT ;  /* 0x000000857500720c */ /* 0x080fe20003f06270 */
[----:B------:R-:W-:Y:S01]  /*e350*/  ULDC.64 UR8, c[0x0][0x360] ;  /* 0x0000d80000087ab9 */ /* 0x000fe20000000a00 */
[----:B------:R-:W-:Y:S02]  /*e360*/  IADD3 R9, R135, 0x20, RZ ;  /* 0x0000002087097810 */ /* 0x000fe40007ffe0ff */
[----:B------:R-:W-:Y:S02]  /*e370*/  MOV R6, RZ ;  /* 0x000000ff00067202 */ /* 0x000fe40000000f00 */
[C---:B------:R-:W-:Y:S02]  /*e380*/  IADD3 R10, P1, R9.reuse, R0, RZ ;  /* 0x00000000090a7210 */ /* 0x040fe40007f3e0ff */
[----:B------:R-:W-:Y:S02]  /*e390*/  MOV R7, R133 ;  /* 0x0000008500077202 */ /* 0x000fe40000000f00 */
[----:B------:R-:W-:-:S03]  /*e3a0*/  LEA.HI.X.SX32 R9, R9, R20, 0x1, P1 ;  /* 0x0000001409097211 */ /* 0x000fc600008f0eff */
        /* <DEDUP_REMOVED lines=80> */
.L_x_958:
[----:B------:R-:W-:Y:S05]  /*e8b0*/  BSYNC B0 ;  /* 0x0000000000007941 */ /* 0x000fea0003800000 */
.L_x_957:
[----:B-----5:R3:W-:Y:S02]  /*e8c0*/  STS.128 [R166+0x1800], R16 ;  /* 0x00180010a6007388 */ /* 0x0207e40000000c00 */
.L_x_956:
[----:B------:R-:W-:Y:S05]  /*e8d0*/  BSYNC B1 ;  /* 0x0000000000017941 */ /* 0x000fea0003800000 */
.L_x_955:
[----:B------:R-:W-:-:S13]  /*e8e0*/  ISETP.NE.AND P0, PT, R156, RZ, PT ;  /* 0x000000ff9c00720c */ /* 0x000fda0003f05270 */
[----:B------:R1:W-:Y:S01]  /*e8f0*/  @P0 STS.128 [R166+0x2800], RZ ;  /* 0x002800ffa6000388 */ /* 0x0003e20000000c00 */
[----:B------:R-:W-:Y:S05]  /*e900*/  @P0 BRA `(.L_x_928) ;  /* 0x0000000800980947 */ /* 0x000fea0003800000 */
[----:B-----5:R1:W5:Y:S01]  /*e910*/  LDG.E.128 R12, desc[UR6][R22.64+0x80] ;  /* 0x00008006160c7981 */ /* 0x020362000c1e1d00 */
[----:B------:R-:W-:Y:S01]  /*e920*/  ISETP.GE.AND P0, PT, R116, UR5, PT ;  /* 0x0000000574007c0c */ /* 0x000fe2000bf06270 */
[----:B------:R-:W-:-:S12]  /*e930*/  BSSY B0, `(.L_x_959) ;  /* 0x000005d000007945 */ /* 0x000fd80003800000 */
[----:B------:R-:W-:Y:S05]  /*e940*/  @P0 BRA `(.L_x_960) ;  /* 0x00000004006c0947 */ /* 0x000fea0003800000 */
[----:B------:R-:W-:Y:S01]  /*e950*/  ISETP.GE.AND P0, PT, R116, R133, PT ;  /* 0x000000857400720c */ /* 0x000fe20003f06270 */
[----:B------:R-:W-:Y:S01]  /*e960*/  ULDC.64 UR8, c[0x0][0x360] ;  /* 0x0000d80000087ab9 */ /* 0x000fe20000000a00 */
[C---:B------:R-:W-:Y:S02]  /*e970*/  LEA R148, P1, R2.reuse, R148, 0x5 ;  /* 0x0000009402947211 */ /* 0x040fe400078228ff */
[----:B------:R-:W-:Y:S02]  /*e980*/  IADD3 R135, R135, 0x40, RZ ;  /* 0x0000004087877810 */ /* 0x000fe40007ffe0ff */
[----:B------:R-:W-:Y:S02]  /*e990*/  LEA.HI.X R5, R2, R62, R3, 0x5, P1 ;  /* 0x0000003e02057211 */ /* 0x000fe400008f2c03 */
[----:B------:R-:W-:Y:S02]  /*e9a0*/  LEA R4, P1, R148, UR10, 0x1 ;  /* 0x0000000a94047c11 */ /* 0x000fe4000f8208ff */
[----:B------:R-:W-:-:S02]  /*e9b0*/  MOV R3, RZ ;  /* 0x000000ff00037202 */ /* 0x000fc40000000f00 */
[----:B------:R-:W-:Y:S02]  /*e9c0*/  LEA.HI.X R5, R148, UR11, R5, 0x1, P1 ;  /* 0x0000000b94057c11 */ /* 0x000fe400088f0c05 */
[----:B------:R-:W-:Y:S02]  /*e9d0*/  @P0 SHF.R.S32.HI R2, RZ, 0x1, R136 ;  /* 0x00000001ff020819 */ /* 0x000fe40000011488 */
[C---:B------:R-:W-:Y:S02]  /*e9e0*/  IADD3 R0, P1, R135.reuse, R0, RZ ;  /* 0x0000000087007210 */ /* 0x040fe40007f3e0ff */
[----:B------:R-:W-:Y:S02]  /*e9f0*/  @P0 IADD3 R3, -R2, RZ, RZ ;  /* 0x000000ff02030210 */ /* 0x000fe40007ffe1ff */
[----:B------:R-:W-:Y:S02]  /*ea00*/  IADD3 R6, P2, R4, 0x80, RZ ;  /* 0x0000008004067810 */ /* 0x000fe40007f5e0ff */
[----:B------:R-:W-:-:S02]  /*ea10*/  LEA.HI.X.SX32 R20, R135, R20, 0x1, P1 ;  /* 0x0000001487147211 */ /* 0x000fc400008f0eff */
[C---:B------:R-:W-:Y:S02]  /*ea20*/  IADD3 R4, P1, R3.reuse, R0, RZ ;  /* 0x0000000003047210 */ /* 0x040fe40007f3e0ff */
[----:B------:R-:W-:Y:S02]  /*ea30*/  IADD3.X R7, RZ, R5, RZ, P2, !PT ;  /* 0x00000005ff077210 */ /* 0x000fe400017fe4ff */
[----:B------:R-:W-:Y:S02]  /*ea40*/  LEA.HI.X.SX32 R3, R3, R20, 0x1, P1 ;  /* 0x0000001403037211 */ /* 0x000fe400008f0eff */
[----:B-1----:R-:W-:Y:S02]  /*ea50*/  LEA R22, P1, R4, UR8, 0x1 ;  /* 0x0000000804167c11 */ /* 0x002fe4000f8208ff */
[----:B------:R-:W-:Y:S02]  /*ea60*/  @P0 IADD3 R133, -R2, RZ, RZ ;  /* 0x000000ff02850210 */ /* 0x000fe40007ffe1ff */
[----:B------:R-:W-:-:S02]  /*ea70*/  @P0 SHF.R.S32.HI R136, RZ, 0x1, R136 ;  /* 0x00000001ff880819 */ /* 0x000fc40000011488 */
[----:B------:R-:W-:Y:S01]  /*ea80*/  LEA.HI.X R23, R4, UR9, R3, 0x1, P1 ;  /* 0x0000000904177c11 */ /* 0x000fe200088f0c03 */
[----:B---3--:R-:W-:Y:S01]  /*ea90*/  IMAD.WIDE R16, R133, 0x2, R6 ;  /* 0x0000000285107825 */ /* 0x008fe200078e0206 */
[----:B------:R-:W-:Y:S01]  /*eaa0*/  MOV R3, RZ ;  /* 0x000000ff00037202 */ /* 0x000fe20000000f00 */
[----:B------:R-:W-:Y:S01]  /*eab0*/  ULDC.64 UR8, c[0x0][0x358] ;  /* 0x0000d60000087ab9 */ /* 0x000fe20000000a00 */
[----:B------:R-:W-:Y:S01]  /*eac0*/  @P0 IADD3 R3, -R136, RZ, RZ ;  /* 0x000000ff88030210 */ /* 0x000fe20007ffe1ff */
[----:B------:R-:W3:Y:S03]  /*ead0*/  LDG.E.128 R4, desc[UR6][R22.64] ;  /* 0x0000000616047981 */ /* 0x000ee6000c1e1d00 */
[C---:B------:R-:W-:Y:S01]  /*eae0*/  IADD3 R0, P1, R3.reuse, R0, RZ ;  /* 0x0000000003007210 */ /* 0x040fe20007f3e0ff */
[----:B------:R-:W2:Y:S03]  /*eaf0*/  LDG.E.128 R16, desc[UR6][R16.64] ;  /* 0x0000000610107981 */ /* 0x000ea6000c1e1d00 */
[----:B------:R-:W-:-:S02]  /*eb00*/  LEA.HI.X.SX32 R3, R3, R20, 0x1, P1 ;  /* 0x0000001403037211 */ /* 0x000fc400008f0eff */
[----:B------:R-:W-:-:S04]  /*eb10*/  LEA R8, P1, R0, UR8, 0x1 ;  /* 0x0000000800087c11 */ /* 0x000fc8000f8208ff */
[----:B------:R-:W-:-:S06]  /*eb20*/  LEA.HI.X R9, R0, UR9, R3, 0x1, P1 ;  /* 0x0000000900097c11 */ /* 0x000fcc00088f0c03 */
[----:B------:R-:W4:Y:S01]  /*eb30*/  LDG.E.128 R8, desc[UR6][R8.64] ;  /* 0x0000000608087981 */ /* 0x000f22000c1e1d00 */
[----:B---3--:R-:W-:Y:S02]  /*eb40*/  HADD2.F32 R0, -RZ, R4.H0_H0 ;  /* 0x20000004ff007230 */ /* 0x008fe40000004100 */
[--C-:B------:R-:W-:Y:S02]  /*eb50*/  HADD2.F32 R2, -RZ, R5.reuse.H0_H0 ;  /* 0x20000005ff027230 */ /* 0x100fe40000004100 */
[----:B------:R-:W-:Y:S02]  /*eb60*/  HADD2.F32 R5, -RZ, R5.H1_H1 ;  /* 0x30000005ff057230 */ /* 0x000fe40000004100 */
[----:B------:R-:W-:Y:S01]  /*eb70*/  @!P0 FADD.FTZ R0, -R0, -RZ ;  /* 0x800000ff00008221 */ /* 0x000fe20000010100 */
[--C-:B------:R-:W-:Y:S02]  /*eb80*/  HADD2.F32 R3, -RZ, R6.reuse.H0_H0 ;  /* 0x20000006ff037230 */ /* 0x100fe40000004100 */
[----:B------:R-:W-:Y:S01]  /*eb90*/  @!P0 FADD.FTZ R2, -R2, -RZ ;  /* 0x800000ff02028221 */ /* 0x000fe20000010100 */
[----:B------:R-:W-:-:S02]  /*eba0*/  HADD2.F32 R20, -RZ, R6.H1_H1 ;  /* 0x30000006ff147230 */ /* 0x000fc40000004100 */
[--C-:B--2---:R-:W-:Y:S02]  /*ebb0*/  HADD2.F32 R23, -RZ, R16.reuse.H0_H0 ;  /* 0x20000010ff177230 */ /* 0x104fe40000004100 */
[----:B------:R-:W-:Y:S02]  /*ebc0*/  HADD2.F32 R27, -RZ, R16.H1_H1 ;  /* 0x30000010ff1b7230 */ /* 0x000fe40000004100 */
[----:B------:R-:W-:Y:S02]  /*ebd0*/  HADD2.F32 R25, -RZ, R17.H0_H0 ;  /* 0x20000011ff197230 */ /* 0x000fe40000004100 */
[----:B------:R-:W-:Y:S01]  /*ebe0*/  @!P0 FADD.FTZ R5, -R5, -RZ ;  /* 0x800000ff05058221 */ /* 0x000fe20000010100 */
[----:B------:R-:W-:Y:S02]  /*ebf0*/  HADD2.F32 R6, -RZ, R7.H0_H0 ;  /* 0x20000007ff067230 */ /* 0x000fe40000004100 */
[----:B------:R-:W-:Y:S02]  /*ec00*/  HADD2.F32 R16, -RZ, R17.H1_H1 ;  /* 0x30000011ff107230 */ /* 0x000fe40000004100 */
[----:B------:R-:W-:-:S02]  /*ec10*/  HADD2.F32 R7, -RZ, R7.H1_H1 ;  /* 0x30000007ff077230 */ /* 0x000fc40000004100 */
[----:B------:R-:W-:Y:S02]  /*ec20*/  HADD2.F32 R4, -RZ, R4.H1_H1 ;  /* 0x30000004ff047230 */ /* 0x000fe40000004100 */
[----:B------:R-:W-:Y:S01]  /*ec30*/  FMUL.FTZ R23, R23, R0 ;  /* 0x0000000017177220 */ /* 0x000fe20000410000 */
[----:B------:R-:W-:Y:S01]  /*ec40*/  FMUL.FTZ R25, R25, R2 ;  /* 0x0000000219197220 */ /* 0x000fe20000410000 */
[----:B------:R-:W-:Y:S01]  /*ec50*/  FMUL.FTZ R16, R16, R5 ;  /* 0x0000000510107220 */ /* 0x000fe20000410000 */
[----:B------:R-:W-:Y:S02]  /*ec60*/  HADD2.F32 R2, -RZ, R18.H0_H0 ;  /* 0x20000012ff027230 */ /* 0x000fe40000004100 */
[----:B------:R-:W-:Y:S01]  /*ec70*/  @!P0 FADD.FTZ R3, -R3, -RZ ;  /* 0x800000ff03038221 */ /* 0x000fe20000010100 */
[--C-:B------:R-:W-:Y:S02]  /*ec80*/  HADD2.F32 R0, -RZ, R19.reuse.H1_H1 ;  /* 0x30000013ff007230 */ /* 0x100fe40000004100 */
[----:B------:R-:W-:Y:S01]  /*ec90*/  @!P0 FADD.FTZ R7, -R7, -RZ ;  /* 0x800000ff07078221 */ /* 0x000fe20000010100 */
[----:B------:R-:W-:-:S02]  /*eca0*/  HADD2.F32 R5, -RZ, R19.H0_H0 ;  /* 0x20000013ff057230 */ /* 0x000fc40000004100 */
[----:B------:R-:W-:Y:S01]  /*ecb0*/  @!P0 FADD.FTZ R4, -R4, -RZ ;  /* 0x800000ff04048221 */ /* 0x000fe20000010100 */
[----:B------:R-:W-:Y:S01]  /*ecc0*/  @!P0 FADD.FTZ R6, -R6, -RZ ;  /* 0x800000ff06068221 */ /* 0x000fe20000010100 */
[----:B------:R-:W-:Y:S01]  /*ecd0*/  FMUL.FTZ R3, R2, R3 ;  /* 0x0000000302037220 */ /* 0x000fe20000410000 */
[----:B------:R-:W-:Y:S01]  /*ece0*/  FMUL.FTZ R7, R0, R7 ;  /* 0x0000000700077220 */ /* 0x000fe20000410000 */
[----:B------:R-:W-:Y:S01]  /*ecf0*/  FMUL.FTZ R27, R27, R4 ;  /* 0x000000041b1b7220 */ /* 0x000fe20000410000 */
[----:B------:R-:W-:Y:S02]  /*ed00*/  HADD2.F32 R17, -RZ, R18.H1_H1 ;  /* 0x30000012ff117230 */ /* 0x000fe40000004100 */
[----:B------:R-:W-:Y:S01]  /*ed10*/  FMUL.FTZ R6, R5, R6 ;  /* 0x0000000605067220 */ /* 0x000fe20000410000 */
[----:B-----5:R-:W-:Y:S02]  /*ed20*/  HADD2.F32 R0, -RZ, R12.H0_H0 ;  /* 0x2000000cff007230 */ /* 0x020fe40000004100 */
[----:B------:R-:W-:Y:S01]  /*ed30*/  @!P0 FADD.FTZ R20, -R20, -RZ ;  /* 0x800000ff14148221 */ /* 0x000fe20000010100 */
[----:B----4-:R-:W-:-:S02]  /*ed40*/  HADD2.F32 R2, -RZ, R8.H0_H0 ;  /* 0x20000008ff027230 */ /* 0x010fc40000004100 */
[----:B------:R-:W-:Y:S02]  /*ed50*/  HADD2.F32 R12, -RZ, R12.H1_H1 ;  /* 0x3000000cff0c7230 */ /* 0x000fe40000004100 */
[----:B------:R-:W-:Y:S02]  /*ed60*/  HADD2.F32 R4, -RZ, R13.H0_H0 ;  /* 0x2000000dff047230 */ /* 0x000fe40000004100 */
[----:B------:R-:W-:Y:S02]  /*ed70*/  HADD2.F32 R8, -RZ, R8.H1_H1 ;  /* 0x30000008ff087230 */ /* 0x000fe40000004100 */
[----:B------:R-:W-:Y:S02]  /*ed80*/  HADD2.F32 R5, -RZ, R9.H0_H0 ;  /* 0x20000009ff057230 */ /* 0x000fe40000004100 */
[----:B------:R-:W-:Y:S01]  /*ed90*/  FMUL.FTZ R20, R17, R20 ;  /* 0x0000001411147220 */ /* 0x000fe20000410000 */
[--C-:B------:R-:W-:Y:S02]  /*eda0*/  HADD2.F32 R18, -RZ, R10.reuse.H0_H0 ;  /* 0x2000000aff127230 */ /* 0x100fe40000004100 */
[----:B------:R-:W-:Y:S01]  /*edb0*/  FFMA.FTZ R0, R0, R2, R23 ;  /* 0x0000000200007223 */ /* 0x000fe20000010017 */
[----:B------:R-:W-:-:S02]  /*edc0*/  HADD2.F32 R19, -RZ, R10.H1_H1 ;  /* 0x3000000aff137230 */ /* 0x000fc40000004100 */
[----:B------:R-:W-:Y:S01]  /*edd0*/  FFMA.FTZ R27, R12, R8, R27 ;  /* 0x000000080c1b7223 */ /* 0x000fe2000001001b */
[--C-:B------:R-:W-:Y:S02]  /*ede0*/  HADD2.F32 R17, -RZ, R11.reuse.H0_H0 ;  /* 0x2000000bff117230 */ /* 0x100fe40000004100 */
[----:B------:R-:W-:Y:S01]  /*edf0*/  FFMA.FTZ R4, R4, R5, R25 ;  /* 0x0000000504047223 */ /* 0x000fe20000010019 */
[----:B------:R-:W-:Y:S02]  /*ee00*/  HADD2.F32 R10, -RZ, R11.H1_H1 ;  /* 0x3000000bff0a7230 */ /* 0x000fe40000004100 */
[----:B------:R-:W-:Y:S02]  /*ee10*/  HADD2.F32 R9, -RZ, R9.H1_H1 ;  /* 0x30000009ff097230 */ /* 0x000fe40000004100 */
[----:B------:R-:W-:Y:S02]  /*ee20*/  HADD2.F32 R13, -RZ, R13.H1_H1 ;  /* 0x3000000dff0d7230 */ /* 0x000fe40000004100 */
[----:B------:R-:W-:-:S02]  /*ee30*/  HADD2.F32 R2, -RZ, R14.H0_H0 ;  /* 0x2000000eff027230 */ /* 0x000fc40000004100 */
[--C-:B------:R-:W-:Y:S02]  /*ee40*/  HADD2.F32 R5, -RZ, R15.reuse.H0_H0 ;  /* 0x2000000fff057230 */ /* 0x100fe40000004100 */
        /* <DEDUP_REMOVED lines=11> */
.L_x_960:
[----:B------:R-:W-:Y:S05]  /*ef00*/  BSYNC B0 ;  /* 0x0000000000007941 */ /* 0x000fea0003800000 */
.L_x_959:
[----:B-----5:R1:W-:Y:S01]  /*ef10*/  STS.128 [R166+0x2800], R12 ;  /* 0x0028000ca6007388 */ /* 0x0203e20000000c00 */
[----:B------:R-:W-:Y:S05]  /*ef20*/  BRA `(.L_x_928) ;  /* 0x0000000400107947 */ /* 0x000fea0003800000 */
.L_x_914:
[----:B------:R-:W-:Y:S01]  /*ef30*/  IMAD.IADD R0, R154, 0x1, -R147 ;  /* 0x000000019a007824 */ /* 0x000fe200078e0a93 */
[----:B------:R-:W-:Y:S01]  /*ef40*/  BSSY B0, `(.L_x_961) ;  /* 0x0000023000007945 */ /* 0x000fe20003800000 */
[----:B------:R-:W-:-:S03]  /*ef50*/  VIADD R21, R170, 0x20 ;  /* 0x00000020aa157836 */ /* 0x000fc60000000000 */
[-C--:B------:R-:W-:Y:S02]  /*ef60*/  ISETP.GE.AND P0, PT, R170, R0.reuse, PT ;  /* 0x00000000aa00720c */ /* 0x080fe40003f06270 */
[----:B------:R-:W-:-:S11]  /*ef70*/  ISETP.GE.AND P3, PT, R21, R0, PT ;  /* 0x000000001500720c */ /* 0x000fd60003f66270 */
[----:B------:R-:W-:Y:S05]  /*ef80*/  @P0 BRA `(.L_x_962) ;  /* 0x0000000000780947 */ /* 0x000fea0003800000 */
[----:B------:R-:W-:Y:S01]  /*ef90*/  ULDC UR5, c[0x0][0x2d0] ;  /* 0x0000b40000057ab9 */ /* 0x000fe20000000800 */
[----:B------:R-:W1:Y:S01]  /*efa0*/  @!P5 LDC.64 R2, c[0x0][0x210] ;  /* 0x00008400ff02db82 */ /* 0x000e620000000a00 */
[----:B------:R-:W-:Y:S02]  /*efb0*/  ISETP.GE.AND P0, PT, R118, UR5, PT ;  /* 0x0000000576007c0c */ /* 0x000fe4000bf06270 */
[----:B------:R-:W-:-:S11]  /*efc0*/  ISETP.NE.AND P4, PT, R156, RZ, PT ;  /* 0x000000ff9c00720c */ /* 0x000fd60003f85270 */
[----:B------:R-:W2:Y:S01]  /*efd0*/  @!P0 LDC.64 R4, c[0x0][0x210] ;  /* 0x00008400ff048b82 */ /* 0x000ea20000000a00 */
[----:B------:R3:W-:Y:S04]  /*efe0*/  @P0 STS [R166], RZ ;  /* 0x000000ffa6000388 */ /* 0x0007e80000000800 */
[----:B------:R3:W-:Y:S04]  /*eff0*/  @P0 STS [R166+0x4], RZ ;  /* 0x000004ffa6000388 */ /* 0x0007e80000000800 */
[----:B------:R3:W-:Y:S01]  /*f000*/  @P0 STS.64 [R166+0x8], RZ ;  /* 0x000008ffa6000388 */ /* 0x0007e20000000a00 */
[----:B-1----:R-:W-:-:S04]  /*f010*/  @!P5 LEA R2, P1, R148, R2, 0x1 ;  /* 0x000000029402d211 */ /* 0x002fc800078208ff */
[C---:B------:R-:W-:Y:S02]  /*f020*/  @!P5 LEA.HI.X R3, R148.reuse, R3, R62, 0x1, P1 ;  /* 0x000000039403d211 */ /* 0x040fe400008f0c3e */
[----:B--2---:R-:W-:-:S04]  /*f030*/  @!P0 LEA R4, P2, R148, R4, 0x1 ;  /* 0x0000000494048211 */ /* 0x004fc800078408ff */
[----:B------:R-:W-:-:S05]  /*f040*/  @!P0 LEA.HI.X R5, R148, R5, R62, 0x1, P2 ;  /* 0x0000000594058211 */ /* 0x000fca00010f0c3e */
[----:B------:R-:W-:Y:S01]  /*f050*/  @!PT LDS RZ, [RZ] ;  /* 0x00000000fffff984 */ /* 0x000fe20000000800 */
[----:B------:R-:W-:Y:S01]  /*f060*/  @!PT LDS RZ, [RZ] ;  /* 0x00000000fffff984 */ /* 0x000fe20000000800 */
[----:B------:R-:W-:Y:S01]  /*f070*/  @!PT LDS RZ, [RZ] ;  /* 0x00000000fffff984 */ /* 0x000fe20000000800 */
[----:B------:R3:W-:Y:S04]  /*f080*/  @!P0 LDGSTS.E.BYPASS.LTC128B.128 [R166], desc[UR6][R4.64] ;  /* 0x0000000004a68fae */ /* 0x0007e8000b901d46 */
        /* <DEDUP_REMOVED lines=14> */
.L_x_962:
[----:B------:R-:W-:Y:S05]  /*f170*/  BSYNC B0 ;  /* 0x0000000000007941 */ /* 0x000fea0003800000 */
.L_x_961:
[----:B------:R-:W-:Y:S05]  /*f180*/  @P3 BRA `(.L_x_928) ;  /* 0x0000000000783947 */ /* 0x000fea0003800000 */
[----:B------:R-:W-:Y:S01]  /*f190*/  ULDC UR5, c[0x0][0x2d0] ;  /* 0x0000b40000057ab9 */ /* 0x000fe20000000800 */
[----:B-1-3--:R-:W1:Y:S01]  /*f1a0*/  @!P5 LDC.64 R2, c[0x0][0x210] ;  /* 0x00008400ff02db82 */ /* 0x00ae620000000a00 */
[----:B------:R-:W-:Y:S02]  /*f1b0*/  ISETP.GE.AND P0, PT, R118, UR5, PT ;  /* 0x0000000576007c0c */ /* 0x000fe4000bf06270 */
[----:B------:R-:W-:Y:S02]  /*f1c0*/  IADD3 R9, P1, R9, R148, RZ ;  /* 0x0000009409097210 */ /* 0x000fe40007f3e0ff */
[----:B------:R-:W-:-:S03]  /*f1d0*/  ISETP.NE.AND P4, PT, R156, RZ, PT ;  /* 0x000000ff9c00720c */ /* 0x000fc60003f85270 */
[----:B------:R-:W-:-:S06]  /*f1e0*/  IMAD.X R62, R7, 0x1, R62, P1 ;  /* 0x00000001073e7824 */ /* 0x000fcc00008e063e */
[----:B------:R-:W2:Y:S01]  /*f1f0*/  @!P0 LDC.64 R4, c[0x0][0x210] ;  /* 0x00008400ff048b82 */ /* 0x000ea20000000a00 */
[----:B------:R4:W-:Y:S01]  /*f200*/  @P0 STS.128 [R166+0x800], RZ ;  /* 0x000800ffa6000388 */ /* 0x0009e20000000c00 */
[----:B-1----:R-:W-:-:S04]  /*f210*/  @!P5 LEA R2, P1, R9, R2, 0x1 ;  /* 0x000000020902d211 */ /* 0x002fc800078208ff */
[C---:B------:R-:W-:Y:S02]  /*f220*/  @!P5 LEA.HI.X R3, R9.reuse, R3, R62, 0x1, P1 ;  /* 0x000000030903d211 */ /* 0x040fe400008f0c3e */
        /* <DEDUP_REMOVED lines=14> */
[----:B----4-:R-:W-:-:S04]  /*f310*/  LEA R2, P0, R9, UR8, 0x1 ;  /* 0x0000000809027c11 */ /* 0x010fc8000f8008ff */
[----:B------:R-:W-:-:S05]  /*f320*/  LEA.HI.X R3, R9, UR9, R62, 0x1, P0 ;  /* 0x0000000909037c11 */ /* 0x000fca00080f0c3e */
[----:B------:R-:W-:Y:S01]  /*f330*/  @!PT LDS RZ, [RZ] ;  /* 0x00000000fffff984 */ /* 0x000fe20000000800 */
[----:B------:R-:W-:Y:S01]  /*f340*/  @!PT LDS RZ, [RZ] ;  /* 0x00000000fffff984 */ /* 0x000fe20000000800 */
[----:B------:R-:W-:Y:S01]  /*f350*/  @!PT LDS RZ, [RZ] ;  /* 0x00000000fffff984 */ /* 0x000fe20000000800 */
[----:B------:R2:W-:Y:S04]  /*f360*/  LDGSTS.E.BYPASS.LTC128B.128 [R166+0x2800], desc[UR6][R2.64+0x80] ;  /* 0x0280008002a67fae */ /* 0x0005e8000b901d46 */
.L_x_928:
[----:B------:R-:W-:Y:S05]  /*f370*/  BSYNC B3 ;  /* 0x0000000000037941 */ /* 0x000fea0003800000 */
.L_x_913:
[----:B------:R-:W-:Y:S01]  /*f380*/  VIADD R167, R52, 0xffffffff ;  /* 0xffffffff34a77836 */ /* 0x000fe20000000000 */
[----:B------:R-:W-:Y:S01]  /*f390*/  ULDC.64 UR12, c[0x0][0x218] ;  /* 0x00008600000c7ab9 */ /* 0x000fe20000000a00 */
[----:B------:R-:W-:Y:S01]  /*f3a0*/  BSSY B0, `(.L_x_963) ;  /* 0x0000020000007945 */ /* 0x000fe20003800000 */
[C---:B------:R-:W-:Y:S01]  /*f3b0*/  LEA R168, P0, R162.reuse, UR12, 0x1 ;  /* 0x0000000ca2a87c11 */ /* 0x040fe2000f8008ff */
[----:B------:R-:W-:Y:S01]  /*f3c0*/  IMAD.SHL.U32 R0, R167, 0x80, RZ ;  /* 0x00000080a7007824 */ /* 0x000fe200078e00ff */
[----:B------:R-:W-:Y:S02]  /*f3d0*/  LOP3.LUT R40, R137, 0xff, RZ, 0xc0, !PT ;  /* 0x000000ff89287812 */ /* 0x000fe400078ec0ff */
[----:B------:R-:W-:Y:S01]  /*f3e0*/  LEA.HI.X R169, R162, UR13, R165, 0x1, P0 ;  /* 0x0000000da2a97c11 */ /* 0x000fe200080f0ca5 */
[----:B---34-:R-:W-:-:S05]  /*f3f0*/  IMAD.IADD R4, R53, 0x1, -R0 ;  /* 0x0000000135047824 */ /* 0x018fca00078e0a00 */
[----:B------:R-:W-:-:S13]  /*f400*/  ISETP.GE.AND P1, PT, R170, R4, PT ;  /* 0x00000004aa00720c */ /* 0x000fda0003f26270 */
[----:B------:R-:W-:Y:S05]  /*f410*/  @P1 BRA `(.L_x_964) ;  /* 0x0000000000601947 */ /* 0x000fea0003800000 */
[C---:B-12---:R-:W-:Y:S02]  /*f420*/  LOP3.LUT R2, R40.reuse, 0x1, RZ, 0xc0, !PT ;  /* 0x0000000128027812 */ /* 0x046fe400078ec0ff */
[----:B------:R-:W-:Y:S02]  /*f430*/  R2P PR, R40, 0x6 ;  /* 0x0000000628007804 */ /* 0x000fe40000000000 */
[----:B------:R-:W-:-:S13]  /*f440*/  ISETP.NE.U32.AND P0, PT, R2, 0x1, PT ;  /* 0x000000010200780c */ /* 0x000fda0003f05070 */
[----:B------:R-:W-:Y:S02]  /*f450*/  @!P0 IMAD.MOV.U32 R2, RZ, RZ, R168 ;  /* 0x000000ffff028224 */ /* 0x000fe400078e00a8 */
[----:B------:R-:W-:-:S05]  /*f460*/  @!P0 IMAD.MOV.U32 R3, RZ, RZ, R169 ;  /* 0x000000ffff038224 */ /* 0x000fca00078e00a9 */
[----:B------:R-:W-:Y:S01]  /*f470*/  @!PT LDS RZ, [RZ] ;  /* 0x00000000fffff984 */ /* 0x000fe20000000800 */
[----:B------:R-:W-:Y:S01]  /*f480*/  @!PT LDS RZ, [RZ] ;  /* 0x00000000fffff984 */ /* 0x000fe20000000800 */
[----:B------:R-:W-:Y:S01]  /*f490*/  @!PT LDS RZ, [RZ] ;  /* 0x00000000fffff984 */ /* 0x000fe20000000800 */
[----:B------:R1:W-:Y:S04]  /*f4a0*/  @!P0 LDGSTS.E.BYPASS.LTC128B.128 [R166+0x3000], desc[UR6][R2.64] ;  /* 0x0300000002a68fae */ /* 0x0003e8000b901d46 */
[----:B------:R1:W-:Y:S04]  /*f4b0*/  @P0 STS [R166+0x3000], RZ ;  /* 0x003000ffa6000388 */ /* 0x0003e80000000800 */
[----:B------:R1:W-:Y:S04]  /*f4c0*/  @P0 STS [R166+0x3004], RZ ;  /* 0x003004ffa6000388 */ /* 0x0003e80000000800 */
[----:B------:R1:W-:Y:S04]  /*f4d0*/  @P0 STS.64 [R166+0x3008], RZ ;  /* 0x003008ffa6000388 */ /* 0x0003e80000000a00 */
[----:B------:R-:W-:Y:S01]  /*f4e0*/  @!PT LDS RZ, [RZ] ;  /* 0x00000000fffff984 */ /* 0x000fe20000000800 */
[----:B------:R-:W-:Y:S01]  /*f4f0*/  @!PT LDS RZ, [RZ] ;  /* 0x00000000fffff984 */ /* 0x000fe20000000800 */
[----:B------:R-:W-:Y:S01]  /*f500*/  @!PT LDS RZ, [RZ] ;  /* 0x00000000fffff984 */ /* 0x000fe20000000800 */
[----:B------:R1:W-:Y:S04]  /*f510*/  @P1 LDGSTS.E.BYPASS.LTC128B.128 [R166+0x5000], desc[UR6][R168.64+0x40] ;  /* 0x05000040a8a61fae */ /* 0x0003e8000b901d46 */
[----:B------:R1:W-:Y:S01]  /*f520*/  @!P1 STS.128 [R166+0x5000], RZ ;  /* 0x005000ffa6009388 */ /* 0x0003e20000000c00 */
[----:B------:R-:W-:Y:S05]  /*f530*/  @!P2 BRA `(.L_x_965) ;  /* 0x000000000014a947 */ /* 0x000fea0003800000 */
[----:B------:R-:W-:Y:S01]  /*f540*/  @!PT LDS RZ, [RZ] ;  /* 0x00000000fffff984 */ /* 0x000fe20000000800 */
[----:B------:R-:W-:Y:S01]  /*f550*/  @!PT LDS RZ, [RZ] ;  /* 0x00000000fffff984 */ /* 0x000fe20000000800 */
[----:B------:R-:W-:Y:S01]  /*f560*/  @!PT LDS RZ, [RZ] ;  /* 0x00000000fffff984 */ /* 0x000fe20000000800 */
[----:B------:R3:W-:Y:S01]  /*f570*/  LDGSTS.E.BYPASS.LTC128B.128 [R166+0x7000], desc[UR6][R168.64+0x80] ;  /* 0x07000080a8a67fae */ /* 0x0007e2000b901d46 */
[----:B------:R-:W-:Y:S05]  /*f580*/  BRA `(.L_x_964) ;  /* 0x0000000000047947 */ /* 0x000fea0003800000 */
.L_x_965:
[----:B------:R4:W-:Y:S02]  /*f590*/  STS.128 [R166+0x7000], RZ ;  /* 0x007000ffa6007388 */ /* 0x0009e40000000c00 */
.L_x_964:
[----:B------:R-:W-:Y:S05]  /*f5a0*/  BSYNC B0 ;  /* 0x0000000000007941 */ /* 0x000fea0003800000 */
.L_x_963:
[----:B------:R-:W-:Y:S01]  /*f5b0*/  ISETP.GE.AND P0, PT, R21, R4, PT ;  /* 0x000000041500720c */ /* 0x000fe20003f06270 */
[----:B------:R-:W-:-:S12]  /*f5c0*/  BSSY B0, `(.L_x_966) ;  /* 0x000001f000007945 */ /* 0x000fd80003800000 */
[----:B------:R-:W-:Y:S05]  /*f5d0*/  @P0 BRA `(.L_x_967) ;  /* 0x0000000000740947 */ /* 0x000fea0003800000 */
[C---:B-12---:R-:W-:Y:S02]  /*f5e0*/  LOP3.LUT R2, R40.reuse, 0x1, RZ, 0xc0, !PT ;  /* 0x0000000128027812 */ /* 0x046fe400078ec0ff */
[----:B------:R-:W-:Y:S02]  /*f5f0*/  LOP3.LUT P1, RZ, R40, 0x2, RZ, 0xc0, !PT ;  /* 0x0000000228ff7812 */ /* 0x000fe4000782c0ff */
[----:B------:R-:W-:Y:S02]  /*f600*/  ISETP.NE.U32.AND P0, PT, R2, 0x1, PT ;  /* 0x000000010200780c */ /* 0x000fe40003f05070 */
[----:B------:R-:W-:-:S05]  /*f610*/  IADD3 R3, P2, R151, R162, RZ ;  /* 0x000000a297037210 */ /* 0x000fca0007f5e0ff */
[----:B------:R-:W-:-:S04]  /*f620*/  IMAD.X R2, R150, 0x1, R165, P2 ;  /* 0x0000000196027824 */ /* 0x000fc800010e06a5 */
[----:B------:R-:W-:Y:S02]  /*f630*/  @P1 LEA R6, P2, R3, UR12, 0x1 ;  /* 0x0000000c03061c11 */ /* 0x000fe4000f8408ff */
[----:B------:R-:W-:Y:S02]  /*f640*/  @!P0 LEA R8, P3, R151, R168, 0x1 ;  /* 0x000000a897088211 */ /* 0x000fe400078608ff */
[----:B------:R-:W-:Y:S02]  /*f650*/  @P1 LEA.HI.X R7, R3, UR13, R2, 0x1, P2 ;  /* 0x0000000d03071c11 */ /* 0x000fe400090f0c02 */
[----:B------:R-:W-:-:S05]  /*f660*/  @!P0 LEA.HI.X R9, R151, R169, R150, 0x1, P3 ;  /* 0x000000a997098211 */ /* 0x000fca00018f0c96 */
[----:B------:R-:W-:Y:S01]  /*f670*/  @!PT LDS RZ, [RZ] ;  /* 0x00000000fffff984 */ /* 0x000fe20000000800 */
[----:B------:R-:W-:Y:S01]  /*f680*/  @!PT LDS RZ, [RZ] ;  /* 0x00000000fffff984 */ /* 0x000fe20000000800 */
[----:B------:R-:W-:Y:S01]  /*f690*/  @!PT LDS RZ, [RZ] ;  /* 0x00000000fffff984 */ /* 0x000fe20000000800 */
[----:B------:R1:W-:Y:S04]  /*f6a0*/  @!P0 LDGSTS.E.BYPASS.LTC128B.128 [R166+0x3800], desc[UR6][R8.64] ;  /* 0x0380000008a68fae */ /* 0x0003e8000b901d46 */
[----:B------:R1:W-:Y:S01]  /*f6b0*/  @P0 STS.128 [R166+0x3800], RZ ;  /* 0x003800ffa6000388 */ /* 0x0003e20000000c00 */
[----:B------:R-:W-:-:S03]  /*f6c0*/  LOP3.LUT P0, RZ, R40, 0x4, RZ, 0xc0, !PT ;  /* 0x0000000428ff7812 */ /* 0x000fc6000780c0ff */
[----:B------:R-:W-:Y:S01]  /*f6d0*/  @!PT LDS RZ, [RZ] ;  /* 0x00000000fffff984 */ /* 0x000fe20000000800 */
[----:B------:R-:W-:Y:S01]  /*f6e0*/  @!PT LDS RZ, [RZ] ;  /* 0x00000000fffff984 */ /* 0x000fe20000000800 */
[----:B------:R-:W-:Y:S01]  /*f6f0*/  @!PT LDS RZ, [RZ] ;  /* 0x00000000fffff984 */ /* 0x000fe20000000800 */
[----:B------:R1:W-:Y:S04]  /*f700*/  @P1 LDGSTS.E.BYPASS.LTC128B.128 [R166+0x5800], desc[UR6][R6.64+0x40] ;  /* 0x0580004006a61fae */ /* 0x0003e8000b901d46 */
[----:B------:R1:W-:Y:S06]  /*f710*/  @!P1 STS.128 [R166+0x5800], RZ ;  /* 0x005800ffa6009388 */ /* 0x0003ec0000000c00 */
[----:B------:R-:W-:Y:S05]  /*f720*/  @!P0 BRA `(.L_x_968) ;  /* 0x00000000001c8947 */ /* 0x000fea0003800000 */
[----:B-1----:R-:W-:-:S04]  /*f730*/  LEA R6, P0, R3, UR12, 0x1 ;  /* 0x0000000c03067c11 */ /* 0x002fc8000f8008ff */
[----:B------:R-:W-:-:S05]  /*f740*/  LEA.HI.X R7, R3, UR13, R2, 0x1, P0 ;  /* 0x0000000d03077c11 */ /* 0x000fca00080f0c02 */
[----:B------:R-:W-:Y:S01]  /*f750*/  @!PT LDS RZ, [RZ] ;  /* 0x00000000fffff984 */ /* 0x000fe20000000800 */
[----:B------:R-:W-:Y:S01]  /*f760*/  @!PT LDS RZ, [RZ] ;  /* 0x00000000fffff984 */ /* 0x000fe20000000800 */
[----:B------:R-:W-:Y:S01]  /*f770*/  @!PT LDS RZ, [RZ] ;  /* 0x00000000fffff984 */ /* 0x000fe20000000800 */
[----:B------:R1:W-:Y:S01]  /*f780*/  LDGSTS.E.BYPASS.LTC128B.128 [R166+0x7800], desc[UR6][R6.64+0x80] ;  /* 0x0780008006a67fae */ /* 0x0003e2000b901d46 */
[----:B------:R-:W-:Y:S05]  /*f790*/  BRA `(.L_x_967) ;  /* 0x0000000000047947 */ /* 0x000fea0003800000 */
.L_x_968:
[----:B------:R2:W-:Y:S02]  /*f7a0*/  STS.128 [R166+0x7800], RZ ;  /* 0x007800ffa6007388 */ /* 0x0005e40000000c00 */
.L_x_967:
[----:B------:R-:W-:Y:S05]  /*f7b0*/  BSYNC B0 ;  /* 0x0000000000007941 */ /* 0x000fea0003800000 */
.L_x_966:
[----:B-1----:R-:W-:Y:S01]  /*f7c0*/  IADD3 R7, R170, 0x40, RZ ;  /* 0x00000040aa077810 */ /* 0x002fe20007ffe0ff */
[----:B------:R-:W-:Y:S03]  /*f7d0*/  BSSY B0, `(.L_x_969) ;  /* 0x0000023000007945 */ /* 0x000fe60003800000 */
[----:B------:R-:W-:-:S13]  /*f7e0*/  ISETP.GE.AND P0, PT, R7, R4, PT ;  /* 0x000000040700720c */ /* 0x000fda0003f06270 */
[----:B------:R-:W-:Y:S05]  /*f7f0*/  @P0 BRA `(.L_x_970) ;  /* 0x0000000000800947 */ /* 0x000fea0003800000 */
[----:B--2---:R-:W1:Y:S01]  /*f800*/  LDC.64 R2, c[0x0][0x248] ;  /* 0x00009200ff027b82 */ /* 0x004e620000000a00 */
[C---:B------:R-:W-:Y:S02]  /*f810*/  LOP3.LUT R5, R40.reuse, 0x1, RZ, 0xc0, !PT ;  /* 0x0000000128057812 */ /* 0x040fe400078ec0ff */
[----:B------:R-:W-:Y:S02]  /*f820*/  LOP3.LUT P1, RZ, R40, 0x2, RZ, 0xc0, !PT ;  /* 0x0000000228ff7812 */ /* 0x000fe4000782c0ff */
[----:B------:R-:W-:Y:S01]  /*f830*/  ISETP.NE.U32.AND P0, PT, R5, 0x1, PT ;  /* 0x000000010500780c */ /* 0x000fe20003f05070 */
[C---:B-1----:R-:W-:Y:S01]  /*f840*/  IMAD.SHL.U32 R5, R2.reuse, 0x40, RZ ;  /* 0x0000004002057824 */ /* 0x042fe200078e00ff */
[----:B------:R-:W-:-:S04]  /*f850*/  SHF.L.U64.HI R6, R2, 0x6, R3 ;  /* 0x0000000602067819 */ /* 0x000fc80000010203 */
[----:B------:R-:W-:-:S07]  /*f860*/  IADD3 R2, P2, R5, R162, RZ ;  /* 0x000000a205027210 */ /* 0x000fce0007f5e0ff */
[C---:B------:R-:W-:Y:S01]  /*f870*/  @!P0 LEA R8, P3, R5.reuse, R168, 0x1 ;  /* 0x000000a805088211 */ /* 0x040fe200078608ff */
[----:B------:R-:W-:Y:S01]  /*f880*/  IMAD.X R3, R6, 0x1, R165, P2 ;  /* 0x0000000106037824 */ /* 0x000fe200010e06a5 */
[C---:B------:R-:W-:Y:S02]  /*f890*/  @P1 LEA R10, P2, R2.reuse, UR12, 0x1 ;  /* 0x0000000c020a1c11 */ /* 0x040fe4000f8408ff */
[----:B------:R-:W-:Y:S02]  /*f8a0*/  @!P0 LEA.HI.X R9, R5, R169, R6, 0x1, P3 ;  /* 0x000000a905098211 */ /* 0x000fe400018f0c06 */
[----:B------:R-:W-:-:S03]  /*f8b0*/  @P1 LEA.HI.X R11, R2, UR13, R3, 0x1, P2 ;  /* 0x0000000d020b1c11 */ /* 0x000fc600090f0c03 */
        /* <DEDUP_REMOVED lines=19> */
.L_x_971:
[----:B------:R2:W-:Y:S02]  /*f9f0*/  STS.128 [R166+0x8000], RZ ;  /* 0x008000ffa6007388 */ /* 0x0005e40000000c00 */
.L_x_970:
[----:B------:R-:W-:Y:S05]  /*fa00*/  BSYNC B0 ;  /* 0x0000000000007941 */ /* 0x000fea0003800000 */
.L_x_969:
[----:B------:R-:W-:Y:S01]  /*fa10*/  VIADD R171, R170, 0x60 ;  /* 0x00000060aaab7836 */ /* 0x000fe20000000000 */
[----:B-1----:R-:W-:Y:S01]  /*fa20*/  LOP3.LUT R11, R146, 0xfffffff8, RZ, 0xc0, !PT ;  /* 0xfffffff8920b7812 */ /* 0x002fe200078ec0ff */
[----:B------:R-:W-:Y:S01]  /*fa30*/  BSSY B0, `(.L_x_972) ;  /* 0x000002f000007945 */ /* 0x000fe20003800000 */
[----:B------:R-:W-:Y:S02]  /*fa40*/  SHF.R.S32.HI R12, RZ, 0x1f, R141 ;  /* 0x0000001fff0c7819 */ /* 0x000fe4000001148d */
[----:B------:R-:W-:Y:S01]  /*fa50*/  ISETP.GE.AND P0, PT, R171, R4, PT ;  /* 0x00000004ab00720c */ /* 0x000fe20003f06270 */
[----:B------:R-:W-:Y:S01]  /*fa60*/  IMAD.IADD R6, R54, 0x1, -R11 ;  /* 0x0000000136067824 */ /* 0x000fe200078e0a0b */
[----:B------:R-:W-:Y:S02]  /*fa70*/  SHF.R.S32.HI R9, RZ, 0x4, R142 ;  /* 0x00000004ff097819 */ /* 0x000fe4000001148e */
[----:B------:R-:W-:Y:S02]  /*fa80*/  LOP3.LUT R140, R140, 0x7fffffe, RZ, 0xc0, !PT ;  /* 0x07fffffe8c8c7812 */ /* 0x000fe400078ec0ff */
[----:B------:R-:W-:-:S02]  /*fa90*/  LEA.HI R12, R12, R141, RZ, 0x3 ;  /* 0x0000008d0c0c7211 */ /* 0x000fc400078f18ff */
[----:B--2---:R-:W-:Y:S01]  /*faa0*/  SHF.R.S32.HI R3, RZ, 0x1f, R138 ;  /* 0x0000001fff037819 */ /* 0x004fe2000001148a */
[----:B------:R-:W-:Y:S01]  /*fab0*/  IMAD.IADD R5, R141, 0x1, -R140 ;  /* 0x000000018d057824 */ /* 0x000fe200078e0a8c */
[----:B------:R-:W-:Y:S01]  /*fac0*/  LEA.HI R14, R142, R9, RZ, 0x1 ;  /* 0x000000098e0e7211 */ /* 0x000fe200078f08ff */
[----:B------:R-:W-:Y:S01]  /*fad0*/  IMAD.SHL.U32 R12, R12, 0x20, RZ ;  /* 0x000000200c0c7824 */ /* 0x000fe200078e00ff */
[----:B------:R-:W-:Y:S02]  /*fae0*/  ISETP.GE.AND P1, PT, R170, R4, PT ;  /* 0x00000004aa00720c */ /* 0x000fe40003f26270 */
[----:B------:R-:W-:Y:S02]  /*faf0*/  LEA.HI R170, R3, R138, RZ, 0x2 ;  /* 0x0000008a03aa7211 */ /* 0x000fe400078f10ff */
[----:B------:R-:W-:Y:S02]  /*fb00*/  LOP3.LUT R14, R14, 0xfffffffe, RZ, 0xc0, !PT ;  /* 0xfffffffe0e0e7812 */ /* 0x000fe400078ec0ff */
[----:B------:R-:W-:Y:S01]  /*fb10*/  LEA.HI R11, R6, R6, RZ, 0x1 ;  /* 0x00000006060b7211 */ /* 0x000fe200078f08ff */
[----:B------:R-:W-:Y:S06]  /*fb20*/  @P0 BRA `(.L_x_973) ;  /* 0x00000000007c0947 */ /* 0x000fec0003800000 */
[----:B------:R-:W1:Y:S01]  /*fb30*/  LDC.64 R2, c[0x0][0x248] ;  /* 0x00009200ff027b82 */ /* 0x000e620000000a00 */
[C---:B------:R-:W-:Y:S01]  /*fb40*/  LOP3.LUT P3, RZ, R40.reuse, 0x2, RZ, 0xc0, !PT ;  /* 0x0000000228ff7812 */ /* 0x040fe2000786c0ff */
[----:B------:R-:W-:Y:S01]  /*fb50*/  IMAD.MOV.U32 R164, RZ, RZ, R162 ;  /* 0x000000ffffa47224 */ /* 0x000fe200078e00a2 */
[C---:B------:R-:W-:Y:S02]  /*fb60*/  LOP3.LUT P2, RZ, R40.reuse, 0x4, RZ, 0xc0, !PT ;  /* 0x0000000428ff7812 */ /* 0x040fe4000784c0ff */
[----:B------:R-:W-:Y:S01]  /*fb70*/  LOP3.LUT R8, R40, 0x1, RZ, 0xc0, !PT ;  /* 0x0000000128087812 */ /* 0x000fe200078ec0ff */
[----:B-1----:R-:W-:-:S04]  /*fb80*/  IMAD.WIDE.U32 R18, R2, 0x60, R164 ;  /* 0x0000006002127825 */ /* 0x002fc800078e00a4 */
[----:B------:R-:W-:-:S04]  /*fb90*/  IMAD R10, R3, 0x60, RZ ;  /* 0x00000060030a7824 */ /* 0x000fc800078e02ff */
[----:B------:R-:W-:Y:S01]  /*fba0*/  @P3 LEA R22, P0, R18, UR12, 0x1 ;  /* 0x0000000c12163c11 */ /* 0x000fe2000f8008ff */
[----:B------:R-:W-:-:S05]  /*fbb0*/  IMAD.IADD R10, R19, 0x1, R10 ;  /* 0x00000001130a7824 */ /* 0x000fca00078e020a */
[C---:B------:R-:W-:Y:S02]  /*fbc0*/  @P3 LEA.HI.X R23, R18.reuse, UR13, R10, 0x1, P0 ;  /* 0x0000000d12173c11 */ /* 0x040fe400080f0c0a */
[----:B------:R-:W-:-:S04]  /*fbd0*/  @P2 LEA R16, P0, R18, UR12, 0x1 ;  /* 0x0000000c12102c11 */ /* 0x000fc8000f8008ff */
[----:B------:R-:W-:Y:S02]  /*fbe0*/  @P2 LEA.HI.X R17, R18, UR13, R10, 0x1, P0 ;  /* 0x0000000d12112c11 */ /* 0x000fe400080f0c0a */
[----:B------:R-:W-:-:S13]  /*fbf0*/  ISETP.NE.U32.AND P0, PT, R8, 0x1, PT ;  /* 0x000000010800780c */ /* 0x000fda0003f05070 */
[----:B------:R-:W-:-:S04]  /*fc00*/  @!P0 IMAD.WIDE.U32 R18, R2, 0xc0, R168 ;  /* 0x000000c002128825 */ /* 0x000fc800078e00a8 */
[----:B------:R-:W-:-:S04]  /*fc10*/  @!P0 IMAD R3, R3, 0xc0, RZ ;  /* 0x000000c003038824 */ /* 0x000fc800078e02ff */
[----:B------:R-:W-:-:S05]  /*fc20*/  @!P0 IMAD.IADD R19, R3, 0x1, R19 ;  /* 0x0000000103138824 */ /* 0x000fca00078e0213 */
        /* <DEDUP_REMOVED lines=8> */
[----:B------:R1:W-:Y:S04]  /*fcb0*/  @P3 LDGSTS.E.BYPASS.LTC128B.128 [R166+0x6800], desc[UR6][R22.64+0x40] ;  /* 0x0680004016a63fae */ /* 0x0003e8000b901d46 */
[----:B------:R1:W-:Y:S04]  /*fcc0*/  @!P3 STS.128 [R166+0x6800], RZ ;  /* 0x006800ffa600b388 */ /* 0x0003e80000000c00 */
[----:B------:R-:W-:Y:S01]  /*fcd0*/  @!PT LDS RZ, [RZ] ;  /* 0x00000000fffff984 */ /* 0x000fe20000000800 */
[----:B------:R-:W-:Y:S01]  /*fce0*/  @!PT LDS RZ, [RZ] ;  /* 0x00000000fffff984 */ /* 0x000fe20000000800 */
[----:B------:R-:W-:Y:S01]  /*fcf0*/  @!PT LDS RZ, [RZ] ;  /* 0x00000000fffff984 */ /* 0x000fe20000000800 */
[----:B------:R1:W-:Y:S04]  /*fd00*/  @P2 LDGSTS.E.BYPASS.LTC128B.128 [R166+0x8800], desc[UR6][R16.64+0x80] ;  /* 0x0880008010a62fae */ /* 0x0003e8000b901d46 */
[----:B------:R1:W-:Y:S02]  /*fd10*/  @!P2 STS.128 [R166+0x8800], RZ ;  /* 0x008800ffa600a388 */ /* 0x0003e40000000c00 */
.L_x_973:
[----:B------:R-:W-:Y:S05]  /*fd20*/  BSYNC B0 ;  /* 0x0000000000007941 */ /* 0x000fea0003800000 */
.L_x_972:
[----:B------:R-:W0:Y:S01]  /*fd30*/  LDGDEPBAR ;  /* 0x00000000000079af */ /* 0x000e220000000000 */
[----:B------:R-:W-:Y:S01]  /*fd40*/  IMAD.IADD R14, R9, 0x1, -R14 ;  /* 0x00000001090e7824 */ /* 0x000fe200078e0a0e */
[----:B------:R-:W-:Y:S01]  /*fd50*/  LOP3.LUT R3, R11, 0x7fffffe, RZ, 0xc0, !PT ;  /* 0x07fffffe0b037812 */ /* 0x000fe200078ec0ff */
[----:B------:R-:W-:Y:S01]  /*fd60*/  IMAD.SHL.U32 R139, R139, 0x40, RZ ;  /* 0x000000408b8b7824 */ /* 0x000fe200078e00ff */
[----:B------:R-:W-:Y:S01]  /*fd70*/  SHF.R.S32.HI R11, RZ, 0x1, R11 ;  /* 0x00000001ff0b7819 */ /* 0x000fe2000001140b */
[----:B------:R-:W-:Y:S01]  /*fd80*/  IMAD.SHL.U32 R2, R14, 0x8, RZ ;  /* 0x000000080e027824 */ /* 0x000fe200078e00ff */
[----:B------:R-:W-:Y:S01]  /*fd90*/  LOP3.LUT R12, R12, 0xffffff00, RZ, 0xc0, !PT ;  /* 0xffffff000c0c7812 */ /* 0x000fe200078ec0ff */
[C---:B------:R-:W-:Y:S01]  /*fda0*/  IMAD R147, R144.reuse, 0x10, R147 ;  /* 0x0000001090937824 */ /* 0x040fe200078e0293 */
[----:B------:R-:W-:Y:S01]  /*fdb0*/  LOP3.LUT R139, R139, 0xc0, RZ, 0xc0, !PT ;  /* 0x000000c08b8b7812 */ /* 0x000fe200078ec0ff */
[----:B------:R-:W-:Y:S01]  /*fdc0*/  IMAD.SHL.U32 R145, R145, 0x8, RZ ;  /* 0x0000000891917824 */ /* 0x000fe200078e00ff */
[C---:B------:R-:W-:Y:S01]  /*fdd0*/  LOP3.LUT P2, RZ, R11.reuse, 0x2, RZ, 0xc0, !PT ;  /* 0x000000020bff7812 */ /* 0x040fe2000784c0ff */
[----:B------:R-:W-:Y:S01]  /*fde0*/  IMAD.SHL.U32 R11, R11, 0x40, RZ ;  /* 0x000000400b0b7824 */ /* 0x000fe200078e00ff */
[----:B------:R-:W-:Y:S01]  /*fdf0*/  LOP3.LUT R2, R139, 0x8, R2, 0xf8, !PT ;  /* 0x000000088b027812 */ /* 0x000fe200078ef802 */
[--C-:B------:R-:W-:Y:S01]  /*fe00*/  IMAD R144, R144, 0x200, R12.reuse ;  /* 0x0000020090907824 */ /* 0x100fe200078e020c */
[----:B------:R-:W-:Y:S01]  /*fe10*/  SHF.R.U32.HI R139, RZ, 0x3, R139 ;  /* 0x00000003ff8b7819 */ /* 0x000fe2000001168b */
[C---:B------:R-:W-:Y:S01]  /*fe20*/  IMAD R12, R5.reuse, 0x20, R12 ;  /* 0x00000020050c7824 */ /* 0x040fe200078e020c */
[----:B------:R-:W-:Y:S01]  /*fe30*/  SHF.R.S32.HI R170, RZ, 0x2, R170 ;  /* 0x00000002ffaa7819 */ /* 0x000fe200000114aa */
[----:B------:R-:W-:Y:S01]  /*fe40*/  IMAD R144, R5, 0x20, R144 ;  /* 0x0000002005907824 */ /* 0x000fe200078e0290 */
[----:B------:R-:W-:Y:S01]  /*fe50*/  LOP3.LUT R139, R2, R139, RZ, 0x3c, !PT ;  /* 0x0000008b028b7212 */ /* 0x000fe200078e3cff */
[----:B------:R-:W-:Y:S01]  /*fe60*/  IMAD.IADD R3, R6, 0x1, -R3 ;  /* 0x0000000106037824 */ /* 0x000fe200078e0a03 */
[----:B------:R-:W-:Y:S01]  /*fe70*/  LOP3.LUT R2, R11, 0xc0, RZ, 0xc0, !PT ;  /* 0x000000c00b027812 */ /* 0x000fe200078ec0ff */
[----:B------:R-:W-:Y:S01]  /*fe80*/  ULDC.64 UR10, c[0x0][0x220] ;  /* 0x00008800000a7ab9 */ /* 0x000fe20000000a00 */
[----:B------:R-:W-:Y:S01]  /*fe90*/  IMAD.SHL.U32 R43, R54, 0x2, RZ ;  /* 0x00000002362b7824 */ /* 0x000fe200078e00ff */
[----:B------:R-:W-:Y:S01]  /*fea0*/  ULDC UR5, c[0x0][0x398] ;  /* 0x0000e60000057ab9 */ /* 0x000fe20000000800 */
[----:B------:R-:W-:-:S04]  /*feb0*/  DEPBAR.LE SB0, 0x0 ;  /* 0x000080000000791a */ /* 0x000fc80000000000 */
[----:B------:R-:W-:Y:S01]  /*fec0*/  BAR.SYNC.DEFER_BLOCKING 0x0 ;  /* 0x0000000000007b1d */ /* 0x000fe20000010000 */
[----:B------:R-:W-:Y:S01]  /*fed0*/  LOP3.LUT R5, R2, 0x8, R145, 0xf8, !PT ;  /* 0x0000000802057812 */ /* 0x000fe200078ef891 */
[----:B------:R-:W-:Y:S01]  /*fee0*/  IMAD R148, R14, 0x8, R3 ;  /* 0x000000080e947824 */ /* 0x000fe200078e0203 */
[----:B------:R-:W-:Y:S01]  /*fef0*/  SHF.R.U32.HI R2, RZ, 0x3, R2 ;  /* 0x00000003ff027819 */ /* 0x000fe20000011602 */
[----:B------:R-:W-:Y:S01]  /*ff00*/  IMAD.IADD R149, R139, 0x1, R144 ;  /* 0x000000018b957824 */ /* 0x000fe200078e0290 */
[----:B------:R-:W-:Y:S01]  /*ff10*/  LEA R136, P0, R160, UR10, 0x1 ;  /* 0x0000000aa0887c11 */ /* 0x000fe2000f8008ff */
[----:B------:R-:W-:Y:S01]  /*ff20*/  BSSY B0, `(.L_x_974) ;  /* 0x000002a000007945 */ /* 0x000fe20003800000 */
[----:B------:R-:W-:Y:S01]  /*ff30*/  LOP3.LUT R5, R5, R2, RZ, 0x3c, !PT ;  /* 0x0000000205057212 */ /* 0x000fe200078e3cff */
[----:B------:R-:W-:Y:S01]  /*ff40*/  IMAD.IADD R3, R139, 0x1, R12 ;  /* 0x000000018b037824 */ /* 0x000fe200078e020c */
[----:B------:R-:W-:Y:S02]  /*ff50*/  IADD3 R2, R147, 0x1, R170 ;  /* 0x0000000193027810 */ /* 0x000fe40007ffe0aa */
[----:B------:R-:W-:Y:S01]  /*ff60*/  LOP3.LUT R43, R43, 0x6, RZ, 0xc0, !PT ;  /* 0x000000062b2b7812 */ /* 0x000fe200078ec0ff */
[----:B------:R-:W-:Y:S01]  /*ff70*/  IMAD.U32 R148, R148, 0x20, R5 ;  /* 0x0000002094947824 */ /* 0x000fe200078e0005 */
[----:B------:R-:W-:Y:S01]  /*ff80*/  IADD3 R2, R53, R2, -R154 ;  /* 0x0000000235027210 */ /* 0x000fe20007ffe89a */
[----:B------:R-:W-:Y:S01]  /*ff90*/  IMAD.MOV.U32 R5, RZ, RZ, 0x10 ;  /* 0x00000010ff057424 */ /* 0x000fe200078e00ff */
[----:B------:R-:W-:-:S02]  /*ffa0*/  LEA.HI.X R137, R160, UR11, R50, 0x1, P0 ;  /* 0x0000000ba0897c11 */ /* 0x000fc400080f0c32 */
[----:B------:R-:W-:Y:S01]  /*ffb0*/  LEA R149, R149, UR4, 0x1 ;  /* 0x0000000495957c11 */ /* 0x000fe2000f8e08ff */
[----:B------:R-:W-:Y:S01]  /*ffc0*/  VIADD R2, R2, UR5 ;  /* 0x0000000502027c36 */ /* 0x000fe20008000000 */
[----:B------:R-:W-:Y:S01]  /*ffd0*/  SEL R5, R5, 0xfffffff0, !P2 ;  /* 0xfffffff005057807 */ /* 0x000fe20005000000 */
[----:B------:R2:W-:Y:S04]  /*ffe0*/  @P1 STS [R166+0x9000], RZ ;  /* 0x009000ffa6001388 */ /* 0x0005e80000000800 */
[----:B------:R2:W-:Y:S04]  /*fff0*/  @P1 STS [R166+0x9004], RZ ;  /* 0x009004ffa6001388 */ /* 0x0005e80000000800 */
[----:B------:R2:W-:Y:S04]  /*10000*/  @P1 STS.64 [R166+0x9008], RZ ;  /* 0x009008ffa6001388 */ /* 0x0005e80000000a00 */
[----:B------:R2:W-:Y:S04]  /*10010*/  @P1 STS.128 [R166+0xb000], RZ ;  /* 0x00b000ffa6001388 */ /* 0x0005e80000000c00 */
[----:B------:R2:W-:Y:S01]  /*10020*/  @P1 STS.128 [R166+0xd000], RZ ;  /* 0x00d000ffa6001388 */ /* 0x0005e20000000c00 */
[----:B------:R-:W-:Y:S05]  /*10030*/  @P1 BRA `(.L_x_975) ;  /* 0x0000000000601947 */ /* 0x000fea0003800000 */
[C---:B------:R-:W-:Y:S02]  /*10040*/  LOP3.LUT R6, R40.reuse, 0x1, RZ, 0xc0, !PT ;  /* 0x0000000128067812 */ /* 0x040fe400078ec0ff */
        /* <DEDUP_REMOVED lines=22> */
.L_x_976:
[----:B------:R1:W-:Y:S02]  /*101b0*/  STS.128 [R166+0xd000], RZ ;  /* 0x00d000ffa6007388 */ /* 0x0003e40000000c00 */
.L_x_975:
[----:B------:R-:W-:Y:S05]  /*101c0*/  BSYNC B0 ;  /* 0x0000000000007941 */ /* 0x000fea0003800000 */
.L_x_974:
[----:B------:R-:W-:Y:S01]  /*101d0*/  ISETP.GE.AND P0, PT, R21, R4, PT ;  /* 0x000000041500720c */ /* 0x000fe20003f06270 */
[----:B------:R-:W-:-:S12]  /*101e0*/  BSSY B0, `(.L_x_977) ;  /* 0x0000020000007945 */ /* 0x000fd80003800000 */
[----:B------:R1:W-:Y:S04]  /*101f0*/  @P0 STS.128 [R166+0x9800], RZ ;  /* 0x009800ffa6000388 */ /* 0x0003e80000000c00 */
[----:B------:R1:W-:Y:S04]  /*10200*/  @P0 STS.128 [R166+0xb800], RZ ;  /* 0x00b800ffa6000388 */ /* 0x0003e80000000c00 */
[----:B------:R1:W-:Y:S01]  /*10210*/  @P0 STS.128 [R166+0xd800], RZ ;  /* 0x00d800ffa6000388 */ /* 0x0003e20000000c00 */
[----:B------:R-:W-:Y:S05]  /*10220*/  @P0 BRA `(.L_x_978) ;  /* 0x00000000006c0947 */ /* 0x000fea0003800000 */
[C---:B------:R-:W-:Y:S02]  /*10230*/  LOP3.LUT R6, R40.reuse, 0x1, RZ, 0xc0, !PT ;  /* 0x0000000128067812 */ /* 0x040fe400078ec0ff */
[----:B------:R-:W-:Y:S02]  /*10240*/  LOP3.LUT P1, RZ, R40, 0x2, RZ, 0xc0, !PT ;  /* 0x0000000228ff7812 */ /* 0x000fe4000782c0ff */
[----:B------:R-:W-:-:S11]  /*10250*/  ISETP.NE.U32.AND P0, PT, R6, 0x1, PT ;  /* 0x000000010600780c */ /* 0x000fd60003f05070 */
[CC--:B-1----:R-:W-:Y:S02]  /*10260*/  @P1 LEA R8, P2, R153.reuse, R136.reuse, 0x1 ;  /* 0x0000008899081211 */ /* 0x0c2fe400078408ff */
[C---:B------:R-:W-:Y:S02]  /*10270*/  @!P0 LEA R10, P3, R153.reuse, R136, 0x1 ;  /* 0x00000088990a8211 */ /* 0x040fe400078608ff */
[CCC-:B------:R-:W-:Y:S02]  /*10280*/  @P1 LEA.HI.X R9, R153.reuse, R137.reuse, R152.reuse, 0x1, P2 ;  /* 0x0000008999091211 */ /* 0x1c0fe400010f0c98 */
        /* <DEDUP_REMOVED lines=13> */
[----:B-1----:R-:W-:-:S04]  /*10360*/  LEA R8, P0, R153, R136, 0x1 ;  /* 0x0000008899087211 */ /* 0x002fc800078008ff */
[----:B------:R-:W-:-:S05]  /*10370*/  LEA.HI.X R9, R153, R137, R152, 0x1, P0 ;  /* 0x0000008999097211 */ /* 0x000fca00000f0c98 */
[----:B------:R-:W-:Y:S01]  /*10380*/  @!PT LDS RZ, [RZ] ;  /* 0x00000000fffff984 */ /* 0x000fe20000000800 */
[----:B------:R-:W-:Y:S01]  /*10390*/  @!PT LDS RZ, [RZ] ;  /* 0x00000000fffff984 */ /* 0x000fe20000000800 */
[----:B------:R-:W-:Y:S01]  /*103a0*/  @!PT LDS RZ, [RZ] ;  /* 0x00000000fffff984 */ /* 0x000fe20000000800 */
[----:B------:R1:W-:Y:S01]  /*103b0*/  LDGSTS.E.BYPASS.LTC128B.128 [R166+0xd800], desc[UR6][R8.64+0x80] ;  /* 0x0d80008008a67fae */ /* 0x0003e2000b901d46 */
[----:B------:R-:W-:Y:S05]  /*103c0*/  BRA `(.L_x_978) ;  /* 0x0000000000047947 */ /* 0x000fea0003800000 */
.L_x_979:
[----:B------:R1:W-:Y:S02]  /*103d0*/  STS.128 [R166+0xd800], RZ ;  /* 0x00d800ffa6007388 */ /* 0x0003e40000000c00 */
.L_x_978:
[----:B------:R-:W-:Y:S05]  /*103e0*/  BSYNC B0 ;  /* 0x0000000000007941 */ /* 0x000fea0003800000 */
.L_x_977:
[----:B------:R-:W-:Y:S01]  /*103f0*/  ISETP.GE.AND P0, PT, R7, R4, PT ;  /* 0x000000040700720c */ /* 0x000fe20003f06270 */
[----:B------:R-:W-:-:S12]  /*10400*/  BSSY B0, `(.L_x_980) ;  /* 0x0000023000007945 */ /* 0x000fd80003800000 */
[----:B------:R1:W-:Y:S04]  /*10410*/  @P0 STS.128 [R166+0xa000], RZ ;  /* 0x00a000ffa6000388 */ /* 0x0003e80000000c00 */
[----:B------:R1:W-:Y:S04]  /*10420*/  @P0 STS.128 [R166+0xc000], RZ ;  /* 0x00c000ffa6000388 */ /* 0x0003e80000000c00 */
[----:B------:R1:W-:Y:S01]  /*10430*/  @P0 STS.128 [R166+0xe000], RZ ;  /* 0x00e000ffa6000388 */ /* 0x0003e20000000c00 */
[----:B------:R-:W-:Y:S05]  /*10440*/  @P0 BRA `(.L_x_981) ;  /* 0x0000000000780947 */ /* 0x000fea0003800000 */
[----:B------:R-:W2:Y:S01]  /*10450*/  LDC.64 R6, c[0x0][0x250] ;  /* 0x00009400ff067b82 */ /* 0x000ea20000000a00 */
[C---:B-1----:R-:W-:Y:S02]  /*10460*/  LOP3.LUT R8, R40.reuse, 0x1, RZ, 0xc0, !PT ;  /* 0x0000000128087812 */ /* 0x042fe400078ec0ff */
[----:B------:R-:W-:Y:S02]  /*10470*/  LOP3.LUT P1, RZ, R40, 0x2, RZ, 0xc0, !PT ;  /* 0x0000000228ff7812 */ /* 0x000fe4000782c0ff */
[----:B------:R-:W-:Y:S01]  /*10480*/  ISETP.NE.U32.AND P0, PT, R8, 0x1, PT ;  /* 0x000000010800780c */ /* 0x000fe20003f05070 */
[C---:B--2---:R-:W-:Y:S01]  /*10490*/  IMAD.SHL.U32 R8, R6.reuse, 0x40, RZ ;  /* 0x0000004006087824 */ /* 0x044fe200078e00ff */
[----:B------:R-:W-:-:S11]  /*104a0*/  SHF.L.U64.HI R7, R6, 0x6, R7 ;  /* 0x0000000606077819 */ /* 0x000fd60000010207 */
[CC--:B------:R-:W-:Y:S02]  /*104b0*/  @!P0 LEA R12, P3, R8.reuse, R136.reuse, 0x1 ;  /* 0x00000088080c8211 */ /* 0x0c0fe400078608ff */
[C---:B------:R-:W-:Y:S02]  /*104c0*/  @P1 LEA R10, P2, R8.reuse, R136, 0x1 ;  /* 0x00000088080a1211 */ /* 0x040fe400078408ff */
[CCC-:B-----5:R-:W-:Y:S02]  /*104d0*/  @!P0 LEA.HI.X R13, R8.reuse, R137.reuse, R7.reuse, 0x1, P3 ;  /* 0x00000089080d8211 */ /* 0x1e0fe400018f0c07 */
[----:B------:R-:W-:-:S03]  /*104e0*/  @P1 LEA.HI.X R11, R8, R137, R7, 0x1, P2 ;  /* 0x00000089080b1211 */ /* 0x000fc600010f0c07 */
        /* <DEDUP_REMOVED lines=12> */
[----:B------:R-:W-:-:S04]  /*105b0*/  LEA R6, P0, R8, R136, 0x1 ;  /* 0x0000008808067211 */ /* 0x000fc800078008ff */
[----:B------:R-:W-:-:S05]  /*105c0*/  LEA.HI.X R7, R8, R137, R7, 0x1, P0 ;  /* 0x0000008908077211 */ /* 0x000fca00000f0c07 */
[----:B------:R-:W-:Y:S01]  /*105d0*/  @!PT LDS RZ, [RZ] ;  /* 0x00000000fffff984 */ /* 0x000fe20000000800 */
[----:B------:R-:W-:Y:S01]  /*105e0*/  @!PT LDS RZ, [RZ] ;  /* 0x00000000fffff984 */ /* 0x000fe20000000800 */
[----:B------:R-:W-:Y:S01]  /*105f0*/  @!PT LDS RZ, [RZ] ;  /* 0x00000000fffff984 */ /* 0x000fe20000000800 */
[----:B------:R2:W-:Y:S01]  /*10600*/  LDGSTS.E.BYPASS.LTC128B.128 [R166+0xe000], desc[UR6][R6.64+0x80] ;  /* 0x0e00008006a67fae */ /* 0x0005e2000b901d46 */
[----:B------:R-:W-:Y:S05]  /*10610*/  BRA `(.L_x_981) ;  /* 0x0000000000047947 */ /* 0x000fea0003800000 */
.L_x_982:
[----:B------:R2:W-:Y:S02]  /*10620*/  STS.128 [R166+0xe000], RZ ;  /* 0x00e000ffa6007388 */ /* 0x0005e40000000c00 */
.L_x_981:
[----:B------:R-:W-:Y:S05]  /*10630*/  BSYNC B0 ;  /* 0x0000000000007941 */ /* 0x000fea0003800000 */
.L_x_980:
[----:B------:R-:W-:Y:S01]  /*10640*/  ISETP.GE.AND P0, PT, R171, R4, PT ;  /* 0x00000004ab00720c */ /* 0x000fe20003f06270 */
[----:B------:R-:W-:-:S12]  /*10650*/  BSSY B0, `(.L_x_983) ;  /* 0x0000026000007945 */ /* 0x000fd80003800000 */
[----:B------:R1:W-:Y:S04]  /*10660*/  @P0 STS.128 [R166+0xa800], RZ ;  /* 0x00a800ffa6000388 */ /* 0x0003e80000000c00 */
[----:B------:R1:W-:Y:S04]  /*10670*/  @P0 STS.128 [R166+0xc800], RZ ;  /* 0x00c800ffa6000388 */ /* 0x0003e80000000c00 */
[----:B------:R1:W-:Y:S01]  /*10680*/  @P0 STS.128 [R166+0xe800], RZ ;  /* 0x00e800ffa6000388 */ /* 0x0003e20000000c00 */
[----:B------:R-:W-:Y:S05]  /*10690*/  @P0 BRA `(.L_x_984) ;  /* 0x0000000000840947 */ /* 0x000fea0003800000 */
[C---:B------:R-:W-:Y:S02]  /*106a0*/  LOP3.LUT R4, R40.reuse, 0x1, RZ, 0xc0, !PT ;  /* 0x0000000128047812 */ /* 0x040fe400078ec0ff */
[----:B------:R-:W-:Y:S02]  /*106b0*/  R2P PR, R40, 0x6 ;  /* 0x0000000628007804 */ /* 0x000fe40000000000 */
[----:B------:R-:W-:-:S11]  /*106c0*/  ISETP.NE.U32.AND P0, PT, R4, 0x1, PT ;  /* 0x000000010400780c */ /* 0x000fd60003f05070 */
[----:B--2---:R-:W2:Y:S08]  /*106d0*/  @P1 LDC.64 R6, c[0x0][0x250] ;  /* 0x00009400ff061b82 */ /* 0x004eb00000000a00 */
[----:B-1----:R-:W1:Y:S01]  /*106e0*/  @!P0 LDC.64 R8, c[0x0][0x250] ;  /* 0x00009400ff088b82 */ /* 0x002e620000000a00 */
[----:B--2---:R-:W-:-:S04]  /*106f0*/  @P1 IMAD.WIDE.U32 R10, R6, 0xc0, R136 ;  /* 0x000000c0060a1825 */ /* 0x004fc800078e0088 */
[----:B------:R-:W-:Y:S01]  /*10700*/  @P1 IMAD R7, R7, 0xc0, RZ ;  /* 0x000000c007071824 */ /* 0x000fe200078e02ff */
[----:B------:R-:W-:Y:S01]  /*10710*/  @P1 MOV R6, R10 ;  /* 0x0000000a00061202 */ /* 0x000fe20000000f00 */
[----:B-1---5:R-:W-:-:S03]  /*10720*/  @!P0 IMAD.WIDE.U32 R12, R8, 0xc0, R136 ;  /* 0x000000c0080c8825 */ /* 0x022fc600078e0088 */
[----:B------:R-:W-:Y:S01]  /*10730*/  @P1 IADD3 R7, R7, R11, RZ ;  /* 0x0000000b07071210 */ /* 0x000fe20007ffe0ff */
[----:B------:R-:W-:-:S05]  /*10740*/  @!P0 IMAD R9, R9, 0xc0, RZ ;  /* 0x000000c009098824 */ /* 0x000fca00078e02ff */
[----:B------:R-:W-:-:S05]  /*10750*/  @!P0 IADD3 R13, R9, R13, RZ ;  /* 0x0000000d090d8210 */ /* 0x000fca0007ffe0ff */
        /* <DEDUP_REMOVED lines=9> */
[----:B------:R1:W-:Y:S01]  /*107f0*/  @!P1 STS.128 [R166+0xc800], RZ ;  /* 0x00c800ffa6009388 */ /* 0x0003e20000000c00 */
[----:B------:R-:W-:Y:S05]  /*10800*/  @!P2 BRA `(.L_x_985) ;  /* 0x000000000024a947 */ /* 0x000fea0003800000 */
[----:B-1----:R-:W1:Y:S02]  /*10810*/  LDC.64 R6, c[0x0][0x250] ;  /* 0x00009400ff067b82 */ /* 0x002e640000000a00 */
[----:B-1----:R-:W-:-:S04]  /*10820*/  IMAD.WIDE.U32 R8, R6, 0xc0, R136 ;  /* 0x000000c006087825 */ /* 0x002fc800078e0088 */
[----:B------:R-:W-:-:S05]  /*10830*/  IMAD R7, R7, 0xc0, RZ ;  /* 0x000000c007077824 */ /* 0x000fca00078e02ff */
[----:B------:R-:W-:-:S05]  /*10840*/  IADD3 R9, R7, R9, RZ ;  /* 0x0000000907097210 */ /* 0x000fca0007ffe0ff */
[----:B------:R-:W-:Y:S01]  /*10850*/  @!PT LDS RZ, [RZ] ;  /* 0x00000000fffff984 */ /* 0x000fe20000000800 */
[----:B------:R-:W-:Y:S01]  /*10860*/  @!PT LDS RZ, [RZ] ;  /* 0x00000000fffff984 */ /* 0x000fe20000000800 */
[----:B------:R-:W-:Y:S01]  /*10870*/  @!PT LDS RZ, [RZ] ;  /* 0x00000000fffff984 */ /* 0x000fe20000000800 */
[----:B------:R1:W-:Y:S01]  /*10880*/  LDGSTS.E.BYPASS.LTC128B.128 [R166+0xe800], desc[UR6][R8.64+0x80] ;  /* 0x0e80008008a67fae */ /* 0x0003e2000b901d46 */
[----:B------:R-:W-:Y:S05]  /*10890*/  BRA `(.L_x_984) ;  /* 0x0000000000047947 */ /* 0x000fea0003800000 */
.L_x_985:
[----:B------:R2:W-:Y:S02]  /*108a0*/  STS.128 [R166+0xe800], RZ ;  /* 0x00e800ffa6007388 */ /* 0x0005e40000000c00 */
.L_x_984:
[----:B------:R-:W-:Y:S05]  /*108b0*/  BSYNC B0 ;  /* 0x0000000000007941 */ /* 0x000fea0003800000 */
.L_x_983:
[----:B------:R-:W-:Y:S01]  /*108c0*/  LEA R148, R148, UR4, 0x1 ;  /* 0x0000000494947c11 */ /* 0x000fe2000f8e08ff */
[----:B------:R-:W-:Y:S01]  /*108d0*/  LDSM.16.M88.4 R92, [R149] ;  /* 0x00000000955c783b */ /* 0x000fe20000000200 */
[----:B------:R-:W-:Y:S01]  /*108e0*/  IMAD R147, R41, 0x2, R149 ;  /* 0x0000000229937824 */ /* 0x000fe200078e0295 */
[----:B------:R-:W-:Y:S02]  /*108f0*/  ISETP.GE.AND P4, PT, R52, 0x2, PT ;  /* 0x000000023400780c */ /* 0x000fe40003f86270 */
[----:B------:R-:W3:Y:S01]  /*10900*/  LDSM.16.M88.4 R36, [R148+0x3000] ;  /* 0x003000009424783b */ /* 0x000ee20000000200 */
[----:B------:R-:W-:Y:S01]  /*10910*/  IMAD R145, R5, 0x2, R148 ;  /* 0x0000000205917824 */ /* 0x000fe200078e0294 */
[C---:B------:R-:W-:Y:S02]  /*10920*/  VIMNMX R54, R2.reuse, R53, PT ;  /* 0x0000003502367248 */ /* 0x040fe40003fe0100 */
[----:B------:R-:W4:Y:S01]  /*10930*/  LDSM.16.M88.4 R28, [R148+0x3400] ;  /* 0x00340000941c783b */ /* 0x000f220000000200 */
[----:B------:R-:W-:-:S03]  /*10940*/  VIADDMNMX R53, R2, 0x8, R53, PT ;  /* 0x0000000802357846 */ /* 0x000fc60003800135 */
[----:B-1----:R-:W1:Y:S04]  /*10950*/  LDSM.16.M88.4 R20, [R148+0x3800] ;  /* 0x003800009414783b */ /* 0x002e680000000200 */
[----:B-----5:R-:W2:Y:S04]  /*10960*/  LDSM.16.M88.4 R12, [R148+0x3c00] ;  /* 0x003c0000940c783b */ /* 0x020ea80000000200 */
[----:B------:R-:W2:Y:S04]  /*10970*/  LDSM.16.M88.4 R108, [R148+0x4400] ;  /* 0x00440000946c783b */ /* 0x000ea80000000200 */
[----:B------:R-:W2:Y:S04]  /*10980*/  LDSM.16.M88.4 R100, [R148+0x4800] ;  /* 0x004800009464783b */ /* 0x000ea80000000200 */
[----:B------:R-:W2:Y:S04]  /*10990*/  LDSM.16.M88.4 R68, [R148+0x4000] ;  /* 0x004000009444783b */ /* 0x000ea80000000200 */
[----:B------:R-:W2:Y:S04]  /*109a0*/  LDSM.16.M88.4 R64, [R148+0x4c00] ;  /* 0x004c00009440783b */ /* 0x000ea80000000200 */
[----:B------:R-:W-:Y:S04]  /*109b0*/  LDSM.16.M88.4 R120, [R147] ;  /* 0x000000009378783b */ /* 0x000fe80000000200 */
[----:B------:R-:W2:Y:S04]  /*109c0*/  LDSM.16.M88.4 R60, [R145+0x3000] ;  /* 0x00300000913c783b */ /* 0x000ea80000000200 */
[----:B------:R-:W2:Y:S01]  /*109d0*/  LDSM.16.M88.4 R56, [R145+0x3400] ;  /* 0x003400009138783b */ /* 0x000ea20000000200 */
[C---:B---3--:R-:W-:Y:S03]  /*109e0*/  HMMA.16816.F32 R44, R92.reuse, R36, RZ ;  /* 0x000000245c2c723c */ /* 0x048fe600000018ff */
[----:B------:R-:W3:Y:S03]  /*109f0*/  LDSM.16.M88.4 R80, [R145+0x3800] ;  /* 0x003800009150783b */ /* 0x000ee60000000200 */
[C---:B----4-:R-:W-:Y:S01]  /*10a00*/  HMMA.16816.F32 R32, R92.reuse, R28, RZ ;  /* 0x0000001c5c20723c */ /* 0x050fe200000018ff */
[----:B------:R-:W4:Y:S04]  /*10a10*/  LDSM.16.M88.4 R72, [R145+0x3c00] ;  /* 0x003c00009148783b */ /* 0x000f280000000200 */
[----:B------:R-:W-:Y:S01]  /*10a20*/  LDSM.16.M88.4 R76, [R148+0x5400] ;  /* 0x00540000944c783b */ /* 0x000fe20000000200 */
[C---:B------:R-:W-:Y:S03]  /*10a30*/  HMMA.16816.F32 R36, R92.reuse, R38, RZ ;  /* 0x000000265c24723c */ /* 0x040fe600000018ff */
[----:B------:R-:W-:Y:S03]  /*10a40*/  LDSM.16.M88.4 R132, [R145+0x4400] ;  /* 0x004400009184783b */ /* 0x000fe60000000200 */
[C---:B------:R-:W-:Y:S01]  /*10a50*/  HMMA.16816.F32 R28, R92.reuse, R30, RZ ;  /* 0x0000001e5c1c723c */ /* 0x040fe200000018ff */
[----:B------:R-:W-:Y:S04]  /*10a60*/  LDSM.16.M88.4 R128, [R145+0x4800] ;  /* 0x004800009180783b */ /* 0x000fe80000000200 */
[----:B------:R-:W-:Y:S01]  /*10a70*/  LDSM.16.M88.4 R124, [R145+0x4c00] ;  /* 0x004c0000917c783b */ /* 0x000fe20000000200 */
[C---:B-1----:R-:W-:Y:S03]  /*10a80*/  HMMA.16816.F32 R24, R92.reuse, R20, RZ ;  /* 0x000000145c18723c */ /* 0x042fe600000018ff */
[----:B------:R-:W-:Y:S03]  /*10a90*/  LDSM.16.M88.4 R88, [R148+0x5000] ;  /* 0x005000009458783b */ /* 0x000fe60000000200 */
[C---:B--2---:R-:W-:Y:S01]  /*10aa0*/  HMMA.16816.F32 R16, R92.reuse, R12, RZ ;  /* 0x0000000c5c10723c */ /* 0x044fe200000018ff */
[----:B------:R-:W-:Y:S04]  /*10ab0*/  LDSM.16.M88.4 R84, [R148+0x6000] ;  /* 0x006000009454783b */ /* 0x000fe80000000200 */
[----:B------:R-:W0:Y:S01]  /*10ac0*/  LDGDEPBAR ;  /* 0x00000000000079af */ /* 0x000e220000000000 */
        /* <DEDUP_REMOVED lines=9> */
[C---:B------:R-:W-:Y:S06]  /*10b60*/  HMMA.16816.F32 R96, R92.reuse, R64, RZ ;  /* 0x000000405c60723c */ /* 0x040fec00000018ff */
[----:B------:R-:W-:Y:S01]  /*10b70*/  HMMA.16816.F32 R92, R92, R66, RZ ;  /* 0x000000425c5c723c */ /* 0x000fe200000018ff */
[----:B------:R-:W2:Y:S05]  /*10b80*/  LDSM.16.M88.4 R64, [R149+0x1000] ;  /* 0x001000009540783b */ /* 0x000eaa0000000200 */
[C---:B------:R-:W-:Y:S06]  /*10b90*/  HMMA.16816.F32 R44, R120.reuse, R60, R44 ;  /* 0x0000003c782c723c */ /* 0x040fec000000182c */
[C---:B------:R-:W-:Y:S01]  /*10ba0*/  HMMA.16816.F32 R36, R120.reuse, R62, R36 ;  /* 0x0000003e7824723c */ /* 0x040fe20000001824 */
[----:B------:R-:W2:Y:S05]  /*10bb0*/  LDSM.16.M88.4 R60, [R148+0x5800] ;  /* 0x00580000943c783b */ /* 0x000eaa0000000200 */
[C---:B------:R-:W-:Y:S06]  /*10bc0*/  HMMA.16816.F32 R32, R120.reuse, R56, R32 ;  /* 0x000000387820723c */ /* 0x040fec0000001820 */
[C---:B------:R-:W-:Y:S01]  /*10bd0*/  HMMA.16816.F32 R28, R120.reuse, R58, R28 ;  /* 0x0000003a781c723c */ /* 0x040fe2000000181c */
[----:B------:R-:W2:Y:S05]  /*10be0*/  LDSM.16.M88.4 R56, [R148+0x5c00] ;  /* 0x005c00009438783b */ /* 0x000eaa0000000200 */
[C---:B---3--:R-:W-:Y:S06]  /*10bf0*/  HMMA.16816.F32 R24, R120.reuse, R80, R24 ;  /* 0x000000507818723c */ /* 0x048fec0000001818 */
[C---:B------:R-:W-:Y:S01]  /*10c00*/  HMMA.16816.F32 R20, R120.reuse, R82, R20 ;  /* 0x000000527814723c */ /* 0x040fe20000001814 */
[----:B------:R-:W3:Y:S05]  /*10c10*/  LDSM.16.M88.4 R80, [R148+0x6400] ;  /* 0x006400009450783b */ /* 0x000eea0000000200 */
[C---:B----4-:R-:W-:Y:S06]  /*10c20*/  HMMA.16816.F32 R16, R120.reuse, R72, R16 ;  /* 0x000000487810723c */ /* 0x050fec0000001810 */
[C---:B------:R-:W-:Y:S01]  /*10c30*/  HMMA.16816.F32 R12, R120.reuse, R74, R12 ;  /* 0x0000004a780c723c */ /* 0x040fe2000000180c */
[----:B------:R-:W4:Y:S05]  /*10c40*/  LDSM.16.M88.4 R72, [R148+0x6800] ;  /* 0x006800009448783b */ /* 0x000f2a0000000200 */
[C---:B-1----:R-:W-:Y:S06]  /*10c50*/  HMMA.16816.F32 R8, R120.reuse, R68, R8 ;  /* 0x000000447808723c */ /* 0x042fec0000001808 */
[----:B------:R-:W-:Y:S01]  /*10c60*/  HMMA.16816.F32 R4, R120, R70, R4 ;  /* 0x000000467804723c */ /* 0x000fe20000001804 */
[----:B------:R-:W1:Y:S05]  /*10c70*/  LDSM.16.M88.4 R68, [R148+0x6c00] ;  /* 0x006c00009444783b */ /* 0x000e6a0000000200 */
[C---:B--2---:R-:W-:Y:S06]  /*10c80*/  HMMA.16816.F32 R32, R64.reuse, R76, R32 ;  /* 0x0000004c4020723c */ /* 0x044fec0000001820 */
[C---:B------:R-:W-:Y:S01]  /*10c90*/  HMMA.16816.F32 R28, R64.reuse, R78, R28 ;  /* 0x0000004e401c723c */ /* 0x040fe2000000181c */
[----:B------:R-:W-:Y:S05]  /*10ca0*/  LDSM.16.M88.4 R76, [R147+0x1000] ;  /* 0x00100000934c783b */ /* 0x000fea0000000200 */
[C---:B------:R-:W-:Y:S06]  /*10cb0*/  HMMA.16816.F32 R24, R64.reuse, R60, R24 ;  /* 0x0000003c4018723c */ /* 0x040fec0000001818 */
[C---:B------:R-:W-:Y:S01]  /*10cc0*/  HMMA.16816.F32 R20, R64.reuse, R62, R20 ;  /* 0x0000003e4014723c */ /* 0x040fe20000001814 */
[----:B------:R-:W2:Y:S05]  /*10cd0*/  LDSM.16.M88.4 R60, [R145+0x5400] ;  /* 0x00540000913c783b */ /* 0x000eaa0000000200 */
[C---:B------:R-:W-:Y:S06]  /*10ce0*/  HMMA.16816.F32 R16, R64.reuse, R56, R16 ;  /* 0x000000384010723c */ /* 0x040fec0000001810 */
[----:B------:R-:W-:Y:S01]  /*10cf0*/  HMMA.16816.F32 R12, R64, R58, R12 ;  /* 0x0000003a400c723c */ /* 0x000fe2000000180c */
[----:B------:R-:W2:Y:S05]  /*10d00*/  LDSM.16.M88.4 R56, [R145+0x5800] ;  /* 0x005800009138783b */ /* 0x000eaa0000000200 */
[C---:B------:R-:W-:Y:S06]  /*10d10*/  HMMA.16816.F32 R112, R120.reuse, R132, R112 ;  /* 0x000000847870723c */ /* 0x040fec0000001870 */
[C---:B------:R-:W-:Y:S01]  /*10d20*/  HMMA.16816.F32 R108, R120.reuse, R134, R108 ;  /* 0x00000086786c723c */ /* 0x040fe2000000186c */
[----:B------:R-:W-:Y:S05]  /*10d30*/  LDSM.16.M88.4 R132, [R149+0x2000] ;  /* 0x002000009584783b */ /* 0x000fea0000000200 */
[C---:B------:R-:W-:Y:S06]  /*10d40*/  HMMA.16816.F32 R104, R120.reuse, R128, R104 ;  /* 0x000000807868723c */ /* 0x040fec0000001868 */
[C---:B------:R-:W-:Y:S01]  /*10d50*/  HMMA.16816.F32 R100, R120.reuse, R130, R100 ;  /* 0x000000827864723c */ /* 0x040fe20000001864 */
[----:B------:R-:W2:Y:S05]  /*10d60*/  LDSM.16.M88.4 R128, [R145+0x5000] ;  /* 0x005000009180783b */ /* 0x000eaa0000000200 */
[C---:B------:R-:W-:Y:S06]  /*10d70*/  HMMA.16816.F32 R96, R120.reuse, R124, R96 ;  /* 0x0000007c7860723c */ /* 0x040fec0000001860 */
[----:B------:R-:W-:Y:S01]  /*10d80*/  HMMA.16816.F32 R92, R120, R126, R92 ;  /* 0x0000007e785c723c */ /* 0x000fe2000000185c */
[----:B------:R-:W2:Y:S04]  /*10d90*/  LDSM.16.M88.4 R124, [R145+0x5c00] ;  /* 0x005c0000917c783b */ /* 0x000ea80000000200 */
[----:B------:R-:W2:Y:S01]  /*10da0*/  LDSM.16.M88.4 R120, [R145+0x6000] ;  /* 0x006000009178783b */ /* 0x000ea20000000200 */
        /* <DEDUP_REMOVED lines=14> */
[----:B------:R-:W1:Y:S04]  /*10e90*/  LDSM.16.M88.4 R68, [R148+0x7400] ;  /* 0x007400009444783b */ /* 0x000e680000000200 */
[----:B------:R-:W1:Y:S01]  /*10ea0*/  LDSM.16.M88.4 R64, [R148+0x7800] ;  /* 0x007800009440783b */ /* 0x000e620000000200 */
[C---:B--2---:R-:W-:Y:S06]  /*10eb0*/  HMMA.16816.F32 R32, R76.reuse, R60, R32 ;  /* 0x0000003c4c20723c */ /* 0x044fec0000001820 */
[C---:B------:R-:W-:Y:S01]  /*10ec0*/  HMMA.16816.F32 R28, R76.reuse, R62, R28 ;  /* 0x0000003e4c1c723c */ /* 0x040fe2000000181c */
[----:B------:R-:W2:Y:S05]  /*10ed0*/  LDSM.16.M88.4 R60, [R148+0x7c00] ;  /* 0x007c0000943c783b */ /* 0x000eaa0000000200 */
[C---:B------:R-:W-:Y:S06]  /*10ee0*/  HMMA.16816.F32 R24, R76.reuse, R56, R24 ;  /* 0x000000384c18723c */ /* 0x040fec0000001818 */
        /* <DEDUP_REMOVED lines=13> */
[----:B------:R-:W-:Y:S05]  /*10fc0*/  LDSM.16.M88.4 R88, [R147+0x2000] ;  /* 0x002000009358783b */ /* 0x000fea0000000200 */
[C---:B------:R-:W-:Y:S06]  /*10fd0*/  HMMA.16816.F32 R104, R76.reuse, R84, R104 ;  /* 0x000000544c68723c */ /* 0x040fec0000001868 */
[C---:B------:R-:W-:Y:S01]  /*10fe0*/  HMMA.16816.F32 R100, R76.reuse, R86, R100 ;  /* 0x000000564c64723c */ /* 0x040fe20000001864 */
[----:B------:R-:W2:Y:S05]  /*10ff0*/  LDSM.16.M88.4 R84, [R145+0x7000] ;  /* 0x007000009154783b */ /* 0x000eaa0000000200 */
[C---:B---3--:R-:W-:Y:S06]  /*11000*/  HMMA.16816.F32 R96, R76.reuse, R80, R96 ;  /* 0x000000504c60723c */ /* 0x048fec0000001860 */
[----:B------:R-:W-:Y:S01]  /*11010*/  HMMA.16816.F32 R92, R76, R82, R92 ;  /* 0x000000524c5c723c */ /* 0x000fe2000000185c */
[----:B------:R-:W3:Y:S04]  /*11020*/  LDSM.16.M88.4 R80, [R145+0x7400] ;  /* 0x007400009150783b */ /* 0x000ee80000000200 */
[----:B------:R-:W3:Y:S01]  /*11030*/  LDSM.16.M88.4 R76, [R145+0x7800] ;  /* 0x00780000914c783b */ /* 0x000ee20000000200 */
[C---:B----4-:R-:W-:Y:S06]  /*11040*/  HMMA.16816.F32 R44, R132.reuse, R72, R44 ;  /* 0x00000048842c723c */ /* 0x050fec000000182c */
[C---:B------:R-:W-:Y:S01]  /*11050*/  HMMA.16816.F32 R36, R132.reuse, R74, R36 ;  /* 0x0000004a8424723c */ /* 0x040fe20000001824 */
[----:B------:R-:W4:Y:S05]  /*11060*/  LDSM.16.M88.4 R72, [R145+0x7c00] ;  /* 0x007c00009148783b */ /* 0x000f2a0000000200 */
[C---:B-1----:R-:W-:Y:S06]  /*11070*/  HMMA.16816.F32 R32, R132.reuse, R68, R32 ;  /* 0x000000448420723c */ /* 0x042fec0000001820 */
[C---:B------:R-:W-:Y:S01]  /*11080*/  HMMA.16816.F32 R28, R132.reuse, R70, R28 ;  /* 0x00000046841c723c */ /* 0x040fe2000000181c */
[----:B------:R-:W1:Y:S05]  /*11090*/  LDSM.16.M88.4 R68, [R145+0x8000] ;  /* 0x008000009144783b */ /* 0x000e6a0000000200 */
[C---:B------:R-:W-:Y:S06]  /*110a0*/  HMMA.16816.F32 R24, R132.reuse, R64, R24 ;  /* 0x000000408418723c */ /* 0x040fec0000001818 */
[C---:B------:R-:W-:Y:S01]  /*110b0*/  HMMA.16816.F32 R20, R132.reuse, R66, R20 ;  /* 0x000000428414723c */ /* 0x040fe20000001814 */
[----:B------:R-:W1:Y:S05]  /*110c0*/  LDSM.16.M88.4 R64, [R145+0x8400] ;  /* 0x008400009140783b */ /* 0x000e6a0000000200 */
[C---:B--2---:R-:W-:Y:S06]  /*110d0*/  HMMA.16816.F32 R16, R132.reuse, R60, R16 ;  /* 0x0000003c8410723c */ /* 0x044fec0000001810 */
[C---:B------:R-:W-:Y:S01]  /*110e0*/  HMMA.16816.F32 R12, R132.reuse, R62, R12 ;  /* 0x0000003e840c723c */ /* 0x040fe2000000180c */
[----:B------:R-:W2:Y:S05]  /*110f0*/  LDSM.16.M88.4 R60, [R145+0x8800] ;  /* 0x00880000913c783b */ /* 0x000eaa0000000200 */
[C---:B------:R-:W-:Y:S06]  /*11100*/  HMMA.16816.F32 R8, R132.reuse, R56, R8 ;  /* 0x000000388408723c */ /* 0x040fec0000001808 */
[----:B------:R-:W-:Y:S01]  /*11110*/  HMMA.16816.F32 R4, R132, R58, R4 ;  /* 0x0000003a8404723c */ /* 0x000fe20000001804 */
[----:B------:R-:W2:Y:S01]  /*11120*/  LDSM.16.M88.4 R56, [R145+0x8c00] ;  /* 0x008c00009138783b */ /* 0x000ea20000000200 */
[----:B------:R-:W-:-:S04]  /*11130*/  DEPBAR.LE SB0, 0x0 ;  /* 0x000080000000791a */ /* 0x000fc80000000000 */
[C---:B------:R-:W-:Y:S06]  /*11140*/  HMMA.16816.F32 R112, R132.reuse, R128, R112 ;  /* 0x000000808470723c */ /* 0x040fec0000001870 */
[C---:B------:R-:W-:Y:S06]  /*11150*/  HMMA.16816.F32 R108, R132.reuse, R130, R108 ;  /* 0x00000082846c723c */ /* 0x040fec000000186c */
[C---:B------:R-:W-:Y:S06]  /*11160*/  HMMA.16816.F32 R104, R132.reuse, R124, R104 ;  /* 0x0000007c8468723c */ /* 0x040fec0000001868 */
[C---:B------:R-:W-:Y:S06]  /*11170*/  HMMA.16816.F32 R100, R132.reuse, R126, R100 ;  /* 0x0000007e8464723c */ /* 0x040fec0000001864 */
[C---:B------:R-:W-:Y:S06]  /*11180*/  HMMA.16816.F32 R96, R132.reuse, R120, R96 ;  /* 0x000000788460723c */ /* 0x040fec0000001860 */
[----:B------:R-:W-:Y:S06]  /*11190*/  HMMA.16816.F32 R92, R132, R122, R92 ;  /* 0x0000007a845c723c */ /* 0x000fec000000185c */
[C---:B------:R-:W-:Y:S06]  /*111a0*/  HMMA.16816.F32 R44, R88.reuse, R84, R44 ;  /* 0x00000054582c723c */ /* 0x040fec000000182c */
[C---:B------:R-:W-:Y:S06]  /*111b0*/  HMMA.16816.F32 R36, R88.reuse, R86, R36 ;  /* 0x000000565824723c */ /* 0x040fec0000001824 */
[C---:B---3--:R-:W-:Y:S06]  /*111c0*/  HMMA.16816.F32 R32, R88.reuse, R80, R32 ;  /* 0x000000505820723c */ /* 0x048fec0000001820 */
[C---:B------:R-:W-:Y:S06]  /*111d0*/  HMMA.16816.F32 R28, R88.reuse, R82, R28 ;  /* 0x00000052581c723c */ /* 0x040fec000000181c */
[C---:B------:R-:W-:Y:S06]  /*111e0*/  HMMA.16816.F32 R24, R88.reuse, R76, R24 ;  /* 0x0000004c5818723c */ /* 0x040fec0000001818 */
[C---:B------:R-:W-:Y:S06]  /*111f0*/  HMMA.16816.F32 R20, R88.reuse, R78, R20 ;  /* 0x0000004e5814723c */ /* 0x040fec0000001814 */
[C---:B----4-:R-:W-:Y:S06]  /*11200*/  HMMA.16816.F32 R16, R88.reuse, R72, R16 ;  /* 0x000000485810723c */ /* 0x050fec0000001810 */
[C---:B------:R-:W-:Y:S06]  /*11210*/  HMMA.16816.F32 R12, R88.reuse, R74, R12 ;  /* 0x0000004a580c723c */ /* 0x040fec000000180c */
[C---:B-1----:R-:W-:Y:S06]  /*11220*/  HMMA.16816.F32 R8, R88.reuse, R68, R8 ;  /* 0x000000445808723c */ /* 0x042fec0000001808 */
[C---:B------:R-:W-:Y:S06]  /*11230*/  HMMA.16816.F32 R4, R88.reuse, R70, R4 ;  /* 0x000000465804723c */ /* 0x040fec0000001804 */
[C---:B------:R-:W-:Y:S06]  /*11240*/  HMMA.16816.F32 R112, R88.reuse, R64, R112 ;  /* 0x000000405870723c */ /* 0x040fec0000001870 */
[C---:B------:R-:W-:Y:S06]  /*11250*/  HMMA.16816.F32 R108, R88.reuse, R66, R108 ;  /* 0x00000042586c723c */ /* 0x040fec000000186c */
[C---:B--2---:R-:W-:Y:S06]  /*11260*/  HMMA.16816.F32 R104, R88.reuse, R60, R104 ;  /* 0x0000003c5868723c */ /* 0x044fec0000001868 */
[C---:B------:R-:W-:Y:S06]  /*11270*/  HMMA.16816.F32 R100, R88.reuse, R62, R100 ;  /* 0x0000003e5864723c */ /* 0x040fec0000001864 */
[C---:B------:R-:W-:Y:S06]  /*11280*/  HMMA.16816.F32 R96, R88.reuse, R56, R96 ;  /* 0x000000385860723c */ /* 0x040fec0000001860 */
[----:B------:R-:W-:Y:S01]  /*11290*/  HMMA.16816.F32 R92, R88, R58, R92 ;  /* 0x0000003a585c723c */ /* 0x000fe2000000185c */
[----:B------:R-:W-:Y:S06]  /*112a0*/  BAR.SYNC.DEFER_BLOCKING 0x0 ;  /* 0x0000000000007b1d */ /* 0x000fec0000010000 */
[----:B------:R-:W-:-:S02]  /*112b0*/  NOP ;  /* 0x0000000000007918 */ /* 0x000fc40000000000 */
[----:B------:R-:W-:-:S15]  /*112c0*/  @!P4 BRA `(.L_x_986) ;  /* 0x0000000800ccc947 */ /* 0x000fde0003800000 */
[----:B------:R-:W-:-:S13]  /*112d0*/  ISETP.NE.AND P0, PT, R157, RZ, PT ;  /* 0x000000ff9d00720c */ /* 0x000fda0003f05270 */
[----:B------:R-:W-:Y:S05]  /*112e0*/  @!P0 BRA `(.L_x_987) ;  /* 0x0000000000f08947 */ /* 0x000fea0003800000 */
[----:B------:R-:W1:Y:S01]  /*112f0*/  LDC R49, c[0x0][0x380] ;  /* 0x0000e000ff317b82 */ /* 0x000e620000000800 */
[----:B------:R-:W-:Y:S01]  /*11300*/  VIADD R48, R0, 0xffffff80 ;  /* 0xffffff8000307836 */ /* 0x000fe20000000000 */
[----:B------:R-:W-:Y:S01]  /*11310*/  IABS R57, R0 ;  /* 0x0000000000397213 */ /* 0x000fe20000000000 */
[----:B------:R-:W-:Y:S01]  /*11320*/  ULDC.64 UR8, c[0x0][0x248] ;  /* 0x0000920000087ab9 */ /* 0x000fe20000000a00 */
[----:B-1----:R-:W-:-:S04]  /*11330*/  IABS R42, R49 ;  /* 0x00000031002a7213 */ /* 0x002fc80000000000 */
[----:B------:R-:W1:Y:S08]  /*11340*/  I2F.RP R51, R42 ;  /* 0x0000002a00337306 */ /* 0x000e700000209400 */
[----:B-1----:R-:W1:Y:S02]  /*11350*/  MUFU.RCP R58, R51 ;  /* 0x00000033003a7308 */ /* 0x002e640000001000 */
[----:B-1----:R-:W-:Y:S01]  /*11360*/  VIADD R58, R58, 0xffffffe ;  /* 0x0ffffffe3a3a7836 */ /* 0x002fe20000000000 */
[----:B------:R-:W-:-:S02]  /*11370*/  IABS R51, R48 ;  /* 0x0000003000337213 */ /* 0x000fc40000000000 */
[----:B------:R-:W-:-:S03]  /*11380*/  LOP3.LUT R48, R48, R49, RZ, 0x3c, !PT ;  /* 0x0000003130307212 */ /* 0x000fc600078e3cff */
[----:B------:R-:W1:Y:S02]  /*11390*/  F2I.FTZ.U32.TRUNC.NTZ R59, R58 ;  /* 0x0000003a003b7305 */ /* 0x000e64000021f000 */
[----:B-1----:R-:W-:Y:S02]  /*113a0*/  IADD3 R2, RZ, -R59, RZ ;  /* 0x8000003bff027210 */ /* 0x002fe40007ffe0ff */
[----:B------:R-:W-:-:S03]  /*113b0*/  MOV R58, RZ ;  /* 0x000000ff003a7202 */ /* 0x000fc60000000f00 */
[----:B------:R-:W-:-:S04]  /*113c0*/  IMAD R2, R2, R42, RZ ;  /* 0x0000002a02027224 */ /* 0x000fc800078e02ff */
[----:B------:R-:W-:-:S06]  /*113d0*/  IMAD.HI.U32 R2, R59, R2, R58 ;  /* 0x000000023b027227 */ /* 0x000fcc00078e003a */
[----:B------:R-:W-:-:S04]  /*113e0*/  IMAD.HI.U32 R56, R2, R57, RZ ;  /* 0x0000003902387227 */ /* 0x000fc800078e00ff */
[----:B------:R-:W-:Y:S02]  /*113f0*/  IMAD.MOV R55, RZ, RZ, -R56 ;  /* 0x000000ffff377224 */ /* 0x000fe400078e0a38 */
[----:B------:R-:W-:-:S04]  /*11400*/  IMAD.HI.U32 R2, R2, R51, RZ ;  /* 0x0000003302027227 */ /* 0x000fc800078e00ff */
[----:B------:R-:W-:Y:S01]  /*11410*/  IMAD R57, R42, R55, R57 ;  /* 0x000000372a397224 */ /* 0x000fe200078e0239 */
[----:B------:R-:W-:-:S04]  /*11420*/  IADD3 R55, -R2, RZ, RZ ;  /* 0x000000ff02377210 */ /* 0x000fc80007ffe1ff */
[C---:B------:R-:W-:Y:S01]  /*11430*/  ISETP.GT.U32.AND P1, PT, R42.reuse, R57, PT ;  /* 0x000000392a00720c */ /* 0x040fe20003f24070 */
[----:B------:R-:W-:-:S05]  /*11440*/  IMAD R51, R42, R55, R51 ;  /* 0x000000372a337224 */ /* 0x000fca00078e0233 */
[----:B------:R-:W-:-:S07]  /*11450*/  ISETP.GT.U32.AND P0, PT, R42, R51, PT ;  /* 0x000000332a00720c */ /* 0x000fce0003f04070 */
[----:B------:R-:W-:Y:S02]  /*11460*/  @!P1 IMAD.IADD R57, R57, 0x1, -R42 ;  /* 0x0000000139399824 */ /* 0x000fe400078e0a2a */
[----:B------:R-:W-:-:S03]  /*11470*/  @!P1 VIADD R56, R56, 0x1 ;  /* 0x0000000138389836 */ /* 0x000fc60000000000 */
[-C--:B------:R-:W-:Y:S01]  /*11480*/  ISETP.GE.U32.AND P2, PT, R57, R42.reuse, PT ;  /* 0x0000002a3900720c */ /* 0x080fe20003f46070 */
[----:B------:R-:W-:Y:S01]  /*11490*/  @!P0 VIADD R2, R2, 0x1 ;  /* 0x0000000102028836 */ /* 0x000fe20000000000 */
[-C--:B------:R-:W-:Y:S02]  /*114a0*/  @!P0 IADD3 R51, R51, -R42.reuse, RZ ;  /* 0x8000002a33338210 */ /* 0x080fe40007ffe0ff */
[----:B------:R-:W-:Y:S02]  /*114b0*/  ISETP.GE.AND P0, PT, R48, RZ, PT ;  /* 0x000000ff3000720c */ /* 0x000fe40003f06270 */
[----:B------:R-:W-:Y:S02]  /*114c0*/  ISETP.GE.U32.AND P3, PT, R51, R42, PT ;  /* 0x0000002a3300720c */ /* 0x000fe40003f66070 */
[----:B------:R-:W-:-:S04]  /*114d0*/  LOP3.LUT R42, R0, R49, RZ, 0x3c, !PT ;  /* 0x00000031002a7212 */ /* 0x000fc800078e3cff */
[----:B------:R-:W-:Y:S02]  /*114e0*/  ISETP.GE.AND P1, PT, R42, RZ, PT ;  /* 0x000000ff2a00720c */ /* 0x000fe40003f26270 */
[----:B------:R-:W-:Y:S02]  /*114f0*/  @P2 IADD3 R56, R56, 0x1, RZ ;  /* 0x0000000138382810 */ /* 0x000fe40007ffe0ff */
[----:B------:R-:W-:Y:S02]  /*11500*/  ISETP.NE.AND P2, PT, R49, RZ, PT ;  /* 0x000000ff3100720c */ /* 0x000fe40003f45270 */
[----:B------:R-:W-:Y:S02]  /*11510*/  LOP3.LUT R42, RZ, R49, RZ, 0x33, !PT ;  /* 0x00000031ff2a7212 */ /* 0x000fe400078e33ff */
[----:B------:R-:W-:-:S04]  /*11520*/  @P3 IADD3 R2, R2, 0x1, RZ ;  /* 0x0000000102023810 */ /* 0x000fc80007ffe0ff */
[----:B------:R-:W-:Y:S01]  /*11530*/  @!P0 IADD3 R2, -R2, RZ, RZ ;  /* 0x000000ff02028210 */ /* 0x000fe20007ffe1ff */
        /* <DEDUP_REMOVED lines=8> */
[----:B------:R-:W-:-:S04]  /*115c0*/  IMAD R49, R42, R49, -0x80 ;  /* 0xffffff802a317424 */ /* 0x000fc800078e0231 */
[----:B------:R-:W-:Y:S01]  /*115d0*/  IMAD.WIDE.U32 R56, R49, UR8, RZ ;  /* 0x0000000831387c25 */ /* 0x000fe2000f8e00ff */
[----:B------:R-:W-:-:S05]  /*115e0*/  SHF.R.S32.HI R42, RZ, 0x1f, R49 ;  /* 0x0000001fff2a7819 */ /* 0x000fca0000011431 */
[----:B------:R-:W-:-:S04]  /*115f0*/  IMAD R42, R42, UR8, RZ ;  /* 0x000000082a2a7c24 */ /* 0x000fc8000f8e02ff */
[----:B------:R-:W-:Y:S01]  /*11600*/  IMAD R42, R49, UR9, R42 ;  /* 0x00000009312a7c24 */ /* 0x000fe2000f8e022a */
[----:B------:R-:W-:-:S03]  /*11610*/  ULDC.64 UR8, c[0x0][0x230] ;  /* 0x00008c0000087ab9 */ /* 0x000fc60000000a00 */
[----:B------:R-:W-:Y:S01]  /*11620*/  IMAD.IADD R57, R57, 0x1, R42 ;  /* 0x0000000139397824 */ /* 0x000fe200078e022a */
[----:B--2---:R-:W-:-:S04]  /*11630*/  IADD3 R2, -R55, R2, RZ ;  /* 0x0000000237027210 */ /* 0x004fc80007ffe1ff */
[----:B------:R-:W-:Y:S01]  /*11640*/  SHF.R.S32.HI R48, RZ, 0x1f, R2 ;  /* 0x0000001fff307819 */ /* 0x000fe20000011402 */
[----:B------:R-:W-:-:S04]  /*11650*/  IMAD.WIDE.U32 R56, R2, UR8, R56 ;  /* 0x0000000802387c25 */ /* 0x000fc8000f8e0038 */
[----:B------:R-:W-:Y:S02]  /*11660*/  IMAD R49, R48, UR8, RZ ;  /* 0x0000000830317c24 */ /* 0x000fe4000f8e02ff */
[----:B------:R-:W-:Y:S02]  /*11670*/  IMAD.MOV.U32 R42, RZ, RZ, R56 ;  /* 0x000000ffff2a7224 */ /* 0x000fe400078e0038 */
[----:B------:R-:W-:-:S05]  /*11680*/  IMAD R49, R2, UR9, R49 ;  /* 0x0000000902317c24 */ /* 0x000fca000f8e0231 */
[----:B------:R-:W-:Y:S01]  /*11690*/  IADD3 R51, R57, R49, RZ ;  /* 0x0000003139337210 */ /* 0x000fe20007ffe0ff */
[----:B------:R-:W-:Y:S06]  /*116a0*/  BRA `(.L_x_988) ;  /* 0x00000000000c7947 */ /* 0x000fec0003800000 */
.L_x_987:
[----:B------:R-:W1:Y:S02]  /*116b0*/  LDC R42, c[0x0][0x248] ;  /* 0x00009200ff2a7b82 */ /* 0x000e640000000800 */
[----:B-1----:R-:W-:-:S04]  /*116c0*/  LEA R42, -R42, RZ, 0x7 ;  /* 0x000000ff2a2a7211 */ /* 0x002fc800078e39ff */
[----:B------:R-:W-:-:S07]  /*116d0*/  SHF.R.S32.HI R51, RZ, 0x1f, R42 ;  /* 0x0000001fff337819 */ /* 0x000fce000001142a */
.L_x_988:
[----:B------:R-:W-:Y:S02]  /*116e0*/  LOP3.LUT P1, RZ, R40, 0x2, RZ, 0xc0, !PT ;  /* 0x0000000228ff7812 */ /* 0x000fe4000782c0ff */
[----:B------:R-:W-:Y:S02]  /*116f0*/  LEA R64, P2, R42, R168, 0x1 ;  /* 0x000000a82a407211 */ /* 0x000fe400078408ff */
[----:B------:R-:W-:Y:S02]  /*11700*/  LOP3.LUT P0, RZ, R40, 0x4, RZ, 0xc0, !PT ;  /* 0x0000000428ff7812 */ /* 0x000fe4000780c0ff */
[----:B------:R-:W-:-:S07]  /*11710*/  LEA.HI.X R65, R42, R169, R51, 0x1, P2 ;  /* 0x000000a92a417211 */ /* 0x000fce00010f0c33 */
[----:B------:R-:W-:-:S05]  /*11720*/  @P1 IADD3 R49, P2, R42, R162, RZ ;  /* 0x000000a22a311210 */ /* 0x000fca0007f5e0ff */
[----:B------:R-:W-:Y:S01]  /*11730*/  @P1 IMAD.X R2, R51, 0x1, R165, P2 ;  /* 0x0000000133021824 */ /* 0x000fe200010e06a5 */
[----:B------:R-:W-:-:S04]  /*11740*/  @P1 LEA R62, P2, R49, UR12, 0x1 ;  /* 0x0000000c313e1c11 */ /* 0x000fc8000f8408ff */
[----:B------:R-:W-:Y:S02]  /*11750*/  @P1 LEA.HI.X R63, R49, UR13, R2, 0x1, P2 ;  /* 0x0000000d313f1c11 */ /* 0x000fe400090f0c02 */
[----:B------:R-:W-:-:S05]  /*11760*/  @P0 IADD3 R49, P2, R42, R162, RZ ;  /* 0x000000a22a310210 */ /* 0x000fca0007f5e0ff */
[----:B------:R-:W-:Y:S01]  /*11770*/  @P0 IMAD.X R2, R51, 0x1, R165, P2 ;  /* 0x0000000133020824 */ /* 0x000fe200010e06a5 */
[----:B------:R-:W-:-:S04]  /*11780*/  @P0 LEA R58, P2, R49, UR12, 0x1 ;  /* 0x0000000c313a0c11 */ /* 0x000fc8000f8408ff */
[----:B------:R-:W-:Y:S02]  /*11790*/  @P0 LEA.HI.X R59, R49, UR13, R2, 0x1, P2 ;  /* 0x0000000d313b0c11 */ /* 0x000fe400090f0c02 */
[----:B------:R-:W-:-:S05]  /*117a0*/  IADD3 R42, P2, R42, R151, RZ ;  /* 0x000000972a2a7210 */ /* 0x000fca0007f5e0ff */
[----:B------:R-:W-:Y:S01]  /*117b0*/  IMAD.X R51, R51, 0x1, R150, P2 ;  /* 0x0000000133337824 */ /* 0x000fe200010e0696 */
        /* <DEDUP_REMOVED lines=8> */
[----:B------:R-:W-:-:S13]  /*11840*/  LOP3.LUT P2, RZ, R40, 0x1, RZ, 0xc0, !PT ;  /* 0x0000000128ff7812 */ /* 0x000fda000784c0ff */
[C---:B------:R-:W-:Y:S01]  /*11850*/  @P2 LEA R66, P3, R42.reuse, R168, 0x1 ;  /* 0x000000a82a422211 */ /* 0x040fe200078608ff */
[----:B------:R-:W-:Y:S01]  /*11860*/  @!PT LDS RZ, [RZ] ;  /* 0x00000000fffff984 */ /* 0x000fe20000000800 */
[----:B------:R-:W-:Y:S01]  /*11870*/  @!PT LDS RZ, [RZ] ;  /* 0x00000000fffff984 */ /* 0x000fe20000000800 */
[----:B------:R-:W-:Y:S01]  /*11880*/  @!PT LDS RZ, [RZ] ;  /* 0x00000000fffff984 */ /* 0x000fe20000000800 */
[----:B------:R1:W-:Y:S03]  /*11890*/  @P2 LDGSTS.E.BYPASS.LTC128B.128 [R166+0x3000], desc[UR6][R64.64] ;  /* 0x0300000040a62fae */ /* 0x0003e6000b901d46 */
[C---:B------:R-:W-:Y:S01]  /*118a0*/  @P2 LEA.HI.X R67, R42.reuse, R169, R51, 0x1, P3 ;  /* 0x000000a92a432211 */ /* 0x040fe200018f0c33 */
[----:B------:R1:W-:Y:S01]  /*118b0*/  @!P2 STS [R166+0x3000], RZ ;  /* 0x003000ffa600a388 */ /* 0x0003e20000000800 */
[----:B------:R-:W-:-:S03]  /*118c0*/  IADD3 R42, P3, R42, R151, RZ ;  /* 0x000000972a2a7210 */ /* 0x000fc60007f7e0ff */
[----:B------:R1:W-:Y:S02]  /*118d0*/  @!P2 STS [R166+0x3004], RZ ;  /* 0x003004ffa600a388 */ /* 0x0003e40000000800 */
[----:B------:R-:W-:Y:S01]  /*118e0*/  IMAD.X R51, R51, 0x1, R150, P3 ;  /* 0x0000000133337824 */ /* 0x000fe200018e0696 */
[CC--:B------:R-:W-:Y:S01]  /*118f0*/  @P1 IADD3 R49, P3, R42.reuse, R162.reuse, RZ ;  /* 0x000000a22a311210 */ /* 0x0c0fe20007f7e0ff */
[----:B------:R1:W-:Y:S04]  /*11900*/  @!P2 STS.64 [R166+0x3008], RZ ;  /* 0x003008ffa600a388 */ /* 0x0003e80000000a00 */
[----:B------:R-:W-:Y:S01]  /*11910*/  @P1 IMAD.X R2, R51, 0x1, R165, P3 ;  /* 0x0000000133021824 */ /* 0x000fe200018e06a5 */
[C---:B------:R-:W-:Y:S01]  /*11920*/  @P1 LEA R68, P3, R49.reuse, UR12, 0x1 ;  /* 0x0000000c31441c11 */ /* 0x040fe2000f8608ff */
[----:B------:R-:W-:Y:S01]  /*11930*/  @!PT LDS RZ, [RZ] ;  /* 0x00000000fffff984 */ /* 0x000fe20000000800 */
[----:B------:R-:W-:Y:S01]  /*11940*/  @!PT LDS RZ, [RZ] ;  /* 0x00000000fffff984 */ /* 0x000fe20000000800 */
[----:B------:R-:W-:Y:S01]  /*11950*/  @!PT LDS RZ, [RZ] ;  /* 0x00000000fffff984 */ /* 0x000fe20000000800 */
[----:B------:R1:W-:Y:S03]  /*11960*/  @P1 LDGSTS.E.BYPASS.LTC128B.128 [R166+0x5000], desc[UR6][R62.64+0x40] ;  /* 0x050000403ea61fae */ /* 0x0003e6000b901d46 */
[----:B------:R-:W-:Y:S01]  /*11970*/  @P1 LEA.HI.X R69, R49, UR13, R2, 0x1, P3 ;  /* 0x0000000d31451c11 */ /* 0x000fe200098f0c02 */
[----:B------:R1:W-:Y:S01]  /*11980*/  @!P1 STS.128 [R166+0x5000], RZ ;  /* 0x005000ffa6009388 */ /* 0x0003e20000000c00 */
[----:B------:R-:W-:-:S03]  /*11990*/  @P0 IADD3 R49, P3, R42, R162, RZ ;  /* 0x000000a22a310210 */ /* 0x000fc60007f7e0ff */
[----:B------:R-:W-:Y:S01]  /*119a0*/  @!PT LDS RZ, [RZ] ;  /* 0x00000000fffff984 */ /* 0x000fe20000000800 */
[----:B------:R-:W-:Y:S01]  /*119b0*/  @!PT LDS RZ, [RZ] ;  /* 0x00000000fffff984 */ /* 0x000fe20000000800 */
[----:B------:R-:W-:Y:S01]  /*119c0*/  @!PT LDS RZ, [RZ] ;  /* 0x00000000fffff984 */ /* 0x000fe20000000800 */
[----:B------:R1:W-:Y:S02]  /*119d0*/  @P0 LDGSTS.E.BYPASS.LTC128B.128 [R166+0x7000], desc[UR6][R58.64+0x80] ;  /* 0x070000803aa60fae */ /* 0x0003e4000b901d46 */
[----:B------:R-:W-:Y:S01]  /*119e0*/  @P0 IMAD.X R2, R51, 0x1, R165, P3 ;  /* 0x0000000133020824 */ /* 0x000fe200018e06a5 */
[C---:B------:R-:W-:Y:S01]  /*119f0*/  @P0 LEA R70, P3, R49.reuse, UR12, 0x1 ;  /* 0x0000000c31460c11 */ /* 0x040fe2000f8608ff */
[----:B------:R1:W-:Y:S03]  /*11a00*/  @!P0 STS.128 [R166+0x7000], RZ ;  /* 0x007000ffa6008388 */ /* 0x0003e60000000c00 */
[----:B------:R-:W-:Y:S01]  /*11a10*/  @P0 LEA.HI.X R71, R49, UR13, R2, 0x1, P3 ;  /* 0x0000000d31470c11 */ /* 0x000fe200098f0c02 */
[----:B------:R-:W-:Y:S01]  /*11a20*/  @!PT LDS RZ, [RZ] ;  /* 0x00000000fffff984 */ /* 0x000fe20000000800 */
[----:B------:R-:W-:Y:S01]  /*11a30*/  @!PT LDS RZ, [RZ] ;  /* 0x00000000fffff984 */ /* 0x000fe20000000800 */
[----:B------:R-:W-:Y:S01]  /*11a40*/  @!PT LDS RZ, [RZ] ;  /* 0x00000000fffff984 */ /* 0x000fe20000000800 */
[----:B------:R1:W-:Y:S01]  /*11a50*/  @P2 LDGSTS.E.BYPASS.LTC128B.128 [R166+0x3800], desc[UR6][R66.64] ;  /* 0x0380000042a62fae */ /* 0x0003e2000b901d46 */
[----:B------:R-:W-:-:S03]  /*11a60*/  @P2 LEA R72, P3, R42, R168, 0x1 ;  /* 0x000000a82a482211 */ /* 0x000fc600078608ff */
[----:B------:R1:W-:Y:S01]  /*11a70*/  @!P2 STS.128 [R166+0x3800], RZ ;  /* 0x003800ffa600a388 */ /* 0x0003e20000000c00 */
[C---:B------:R-:W-:Y:S02]  /*11a80*/  @P2 LEA.HI.X R73, R42.reuse, R169, R51, 0x1, P3 ;  /* 0x000000a92a492211 */ /* 0x040fe400018f0c33 */
[----:B------:R-:W-:Y:S01]  /*11a90*/  IADD3 R49, P3, R42, R151, RZ ;  /* 0x000000972a317210 */ /* 0x000fe20007f7e0ff */
[----:B------:R-:W-:Y:S01]  /*11aa0*/  @!PT LDS RZ, [RZ] ;  /* 0x00000000fffff984 */ /* 0x000fe20000000800 */
[----:B------:R-:W-:Y:S01]  /*11ab0*/  @!PT LDS RZ, [RZ] ;  /* 0x00000000fffff984 */ /* 0x000fe20000000800 */
[----:B------:R-:W-:Y:S01]  /*11ac0*/  @!PT LDS RZ, [RZ] ;  /* 0x00000000fffff984 */ /* 0x000fe20000000800 */
[----:B------:R1:W-:Y:S04]  /*11ad0*/  @P1 LDGSTS.E.BYPASS.LTC128B.128 [R166+0x5800], desc[UR6][R60.64+0x40] ;  /* 0x058000403ca61fae */ /* 0x0003e8000b901d46 */
[----:B------:R-:W-:Y:S01]  /*11ae0*/  IMAD.X R164, R51, 0x1, R150, P3 ;  /* 0x0000000133a47824 */ /* 0x000fe200018e0696 */
[----:B------:R-:W-:Y:S01]  /*11af0*/  @P2 LEA R74, P3, R49, R168, 0x1 ;  /* 0x000000a8314a2211 */ /* 0x000fe200078608ff */
[----:B------:R1:W-:Y:S01]  /*11b00*/  @!P1 STS.128 [R166+0x5800], RZ ;  /* 0x005800ffa6009388 */ /* 0x0003e20000000c00 */
[----:B------:R-:W-:-:S02]  /*11b10*/  IMAD.MOV.U32 R168, RZ, RZ, R64 ;  /* 0x000000ffffa87224 */ /* 0x000fc400078e0040 */
[C---:B------:R-:W-:Y:S01]  /*11b20*/  @P2 LEA.HI.X R75, R49.reuse, R169, R164, 0x1, P3 ;  /* 0x000000a9314b2211 */ /* 0x040fe200018f0ca4 */
[----:B------:R-:W-:Y:S01]  /*11b30*/  @!PT LDS RZ, [RZ] ;  /* 0x00000000fffff984 */ /* 0x000fe20000000800 */
[----:B------:R-:W-:Y:S01]  /*11b40*/  @!PT LDS RZ, [RZ] ;  /* 0x00000000fffff984 */ /* 0x000fe20000000800 */
[----:B------:R-:W-:Y:S01]  /*11b50*/  @!PT LDS RZ, [RZ] ;  /* 0x00000000fffff984 */ /* 0x000fe20000000800 */
[----:B------:R1:W-:Y:S01]  /*11b60*/  @P0 LDGSTS.E.BYPASS.LTC128B.128 [R166+0x7800], desc[UR6][R56.64+0x80] ;  /* 0x0780008038a60fae */ /* 0x0003e2000b901d46 */
[CC--:B------:R-:W-:Y:S01]  /*11b70*/  @P1 IADD3 R51, P3, R49.reuse, R162.reuse, RZ ;  /* 0x000000a231331210 */ /* 0x0c0fe20007f7e0ff */
[----:B------:R-:W-:Y:S02]  /*11b80*/  IMAD.MOV.U32 R169, RZ, RZ, R65 ;  /* 0x000000ffffa97224 */ /* 0x000fe400078e0041 */
[----:B------:R1:W-:Y:S02]  /*11b90*/  @!P0 STS.128 [R166+0x7800], RZ ;  /* 0x007800ffa6008388 */ /* 0x0003e40000000c00 */
[C-C-:B------:R-:W-:Y:S01]  /*11ba0*/  @P1 IMAD.X R2, R164.reuse, 0x1, R165.reuse, P3 ;  /* 0x00000001a4021824 */ /* 0x140fe200018e06a5 */
[----:B------:R-:W-:Y:S01]  /*11bb0*/  @P0 IADD3 R49, P3, R49, R162, RZ ;  /* 0x000000a231310210 */ /* 0x000fe20007f7e0ff */
[----:B------:R-:W-:Y:S01]  /*11bc0*/  @!PT LDS RZ, [RZ] ;  /* 0x00000000fffff984 */ /* 0x000fe20000000800 */
[----:B------:R-:W-:Y:S01]  /*11bd0*/  @!PT LDS RZ, [RZ] ;  /* 0x00000000fffff984 */ /* 0x000fe20000000800 */
[----:B------:R-:W-:Y:S01]  /*11be0*/  @!PT LDS RZ, [RZ] ;  /* 0x00000000fffff984 */ /* 0x000fe20000000800 */
[----:B------:R1:W-:Y:S04]  /*11bf0*/  @P2 LDGSTS.E.BYPASS.LTC128B.128 [R166+0x4000], desc[UR6][R72.64] ;  /* 0x0400000048a62fae */ /* 0x0003e8000b901d46 */
        /* <DEDUP_REMOVED lines=8> */
[----:B------:R-:W-:-:S03]  /*11c80*/  @P0 LEA R48, P3, R49, UR12, 0x1 ;  /* 0x0000000c31300c11 */ /* 0x000fc6000f8608ff */
[----:B------:R1:W-:Y:S01]  /*11c90*/  @!P1 STS.128 [R166+0x6000], RZ ;  /* 0x006000ffa6009388 */ /* 0x0003e20000000c00 */
[----:B------:R-:W-:-:S03]  /*11ca0*/  @P0 LEA.HI.X R49, R49, UR13, R164, 0x1, P3 ;  /* 0x0000000d31310c11 */ /* 0x000fc600098f0ca4 */
        /* <DEDUP_REMOVED lines=20> */
[----:B------:R-:W0:Y:S02]  /*11df0*/  LDGDEPBAR ;  /* 0x00000000000079af */ /* 0x000e240000000000 */
.L_x_986:
[----:B------:R-:W-:Y:S01]  /*11e00*/  IMAD.IADD R43, R0, 0x1, R43 ;  /* 0x00000001002b7824 */ /* 0x000fe200078e022b */
[----:B------:R-:W-:Y:S01]  /*11e10*/  ULDC UR8, c[0x0][0x2ec] ;  /* 0x0000bb0000087ab9 */ /* 0x000fe20000000800 */
[----:B------:R-:W-:Y:S02]  /*11e20*/  LEA R146, R3, UR4, 0x1 ;  /* 0x0000000403927c11 */ /* 0x000fe4000f8e08ff */
[C---:B------:R-:W-:Y:S02]  /*11e30*/  VIADD R2, R43.reuse, 0x9 ;  /* 0x000000092b027836 */ /* 0x040fe40000000000 */
[C---:B------:R-:W-:Y:S01]  /*11e40*/  VIADD R0, R43.reuse, 0x8 ;  /* 0x000000082b007836 */ /* 0x040fe20000000000 */
[----:B------:R-:W-:Y:S01]  /*11e50*/  LDSM.16.MT88.4 R84, [R146+0xb000] ;  /* 0x00b000009254783b */ /* 0x000fe20000004200 */
[----:B------:R-:W-:Y:S01]  /*11e60*/  VIADD R42, R43, 0x10 ;  /* 0x000000102b2a7836 */ /* 0x000fe20000000000 */
[C---:B------:R-:W-:Y:S01]  /*11e70*/  ISETP.GE.AND P3, PT, R2.reuse, R54, PT ;  /* 0x000000360200720c */ /* 0x040fe20003f66270 */
[----:B------:R-:W-:Y:S01]  /*11e80*/  IMAD R144, R41, 0x2, R146 ;  /* 0x0000000229907824 */ /* 0x000fe200078e0292 */
[-C--:B------:R-:W-:Y:S01]  /*11e90*/  ISETP.GE.AND P2, PT, R2, R53.reuse, PT ;  /* 0x000000350200720c */ /* 0x080fe20003f46270 */
[----:B------:R-:W-:Y:S01]  /*11ea0*/  VIADD R2, R43, 0x11 ;  /* 0x000000112b027836 */ /* 0x000fe20000000000 */
[----:B------:R-:W-:-:S02]  /*11eb0*/  ISETP.GE.AND P0, PT, R0, R53, PT ;  /* 0x000000350000720c */ /* 0x000fc40003f06270 */
[----:B------:R-:W-:Y:S02]  /*11ec0*/  ISETP.GE.AND P1, PT, R0, R54, PT ;  /* 0x000000360000720c */ /* 0x000fe40003f26270 */
[----:B-1----:R-:W-:Y:S02]  /*11ed0*/  FSEL R64, R38, -INF , !P0 ;  /* 0xff80000026407808 */ /* 0x002fe40004000000 */
[----:B------:R-:W-:Y:S02]  /*11ee0*/  FSEL R68, R37, -INF , !P3 ;  /* 0xff80000025447808 */ /* 0x000fe40005800000 */
[----:B------:R-:W-:Y:S02]  /*11ef0*/  FSEL R72, R39, -INF , !P2 ;  /* 0xff80000027487808 */ /* 0x000fe40005000000 */
[----:B------:R-:W-:Y:S01]  /*11f00*/  FSEL R0, R36, -INF , !P1 ;  /* 0xff80000024007808 */ /* 0x000fe20004800000 */
[----:B------:R-:W-:Y:S01]  /*11f10*/  VIADD R36, R43, 0x18 ;  /* 0x000000182b247836 */ /* 0x000fe20000000000 */
[----:B------:R-:W-:-:S02]  /*11f20*/  ISETP.GE.AND P0, PT, R42, R53, PT ;  /* 0x000000352a00720c */ /* 0x000fc40003f06270 */
[CC--:B------:R-:W-:Y:S02]  /*11f30*/  ISETP.GE.AND P3, PT, R2.reuse, R54.reuse, PT ;  /* 0x000000360200720c */ /* 0x0c0fe40003f66270 */
[----:B------:R-:W-:Y:S01]  /*11f40*/  ISETP.GE.AND P2, PT, R2, R53, PT ;  /* 0x000000350200720c */ /* 0x000fe20003f46270 */
[C---:B------:R-:W-:Y:S01]  /*11f50*/  VIADD R2, R43.reuse, 0x19 ;  /* 0x000000192b027836 */ /* 0x040fe20000000000 */
[----:B------:R-:W-:Y:S02]  /*11f60*/  ISETP.GE.AND P1, PT, R42, R54, PT ;  /* 0x000000362a00720c */ /* 0x000fe40003f26270 */
[----:B------:R-:W-:Y:S02]  /*11f70*/  FSEL R74, R34, -INF , !P0 ;  /* 0xff800000224a7808 */ /* 0x000fe40004000000 */
[----:B------:R-:W-:Y:S01]  /*11f80*/  FSEL R70, R32, -INF , !P1 ;  /* 0xff80000020467808 */ /* 0x000fe20004800000 */
[----:B------:R-:W-:Y:S01]  /*11f90*/  VIADD R32, R43, 0x20 ;  /* 0x000000202b207836 */ /* 0x000fe20000000000 */
[----:B------:R-:W-:-:S02]  /*11fa0*/  FSEL R34, R33, -INF , !P3 ;  /* 0xff80000021227808 */ /* 0x000fc40005800000 */
[-C--:B------:R-:W-:Y:S02]  /*11fb0*/  ISETP.GE.AND P0, PT, R36, R53.reuse, PT ;  /* 0x000000352400720c */ /* 0x080fe40003f06270 */
[CC--:B------:R-:W-:Y:S02]  /*11fc0*/  ISETP.GE.AND P3, PT, R2.reuse, R54.reuse, PT ;  /* 0x000000360200720c */ /* 0x0c0fe40003f66270 */
[----:B------:R-:W-:Y:S02]  /*11fd0*/  FSEL R78, R35, -INF , !P2 ;  /* 0xff800000234e7808 */ /* 0x000fe40005000000 */
[----:B------:R-:W-:Y:S01]  /*11fe0*/  ISETP.GE.AND P2, PT, R2, R53, PT ;  /* 0x000000350200720c */ /* 0x000fe20003f46270 */
[----:B------:R-:W-:Y:S01]  /*11ff0*/  VIADD R2, R43, 0x21 ;  /* 0x000000212b027836 */ /* 0x000fe20000000000 */
[----:B------:R-:W-:Y:S02]  /*12000*/  ISETP.GE.AND P1, PT, R36, R54, PT ;  /* 0x000000362400720c */ /* 0x000fe40003f26270 */
[----:B------:R-:W-:-:S02]  /*12010*/  FSEL R76, R30, -INF , !P0 ;  /* 0xff8000001e4c7808 */ /* 0x000fc40004000000 */
[----:B------:R-:W-:Y:S01]  /*12020*/  FSEL R80, R29, -INF , !P3 ;  /* 0xff8000001d507808 */ /* 0x000fe20005800000 */
[----:B------:R-:W-:Y:S01]  /*12030*/  VIADD R29, R43, 0x28 ;  /* 0x000000282b1d7836 */ /* 0x000fe20000000000 */
[-C--:B------:R-:W-:Y:S02]  /*12040*/  ISETP.GE.AND P0, PT, R32, R53.reuse, PT ;  /* 0x000000352000720c */ /* 0x080fe40003f06270 */
[----:B------:R-:W-:Y:S02]  /*12050*/  FSEL R82, R28, -INF , !P1 ;  /* 0xff8000001c527808 */ /* 0x000fe40004800000 */
[----:B------:R-:W-:Y:S02]  /*12060*/  FSEL R30, R31, -INF , !P2 ;  /* 0xff8000001f1e7808 */ /* 0x000fe40005000000 */
[C---:B------:R-:W-:Y:S02]  /*12070*/  ISETP.GE.AND P3, PT, R2.reuse, R54, PT ;  /* 0x000000360200720c */ /* 0x040fe40003f66270 */
[----:B------:R-:W-:Y:S01]  /*12080*/  ISETP.GE.AND P2, PT, R2, R53, PT ;  /* 0x000000350200720c */ /* 0x000fe20003f46270 */
[----:B------:R-:W-:Y:S01]  /*12090*/  VIADD R2, R43, 0x29 ;  /* 0x000000292b027836 */ /* 0x000fe20000000000 */
[----:B------:R-:W-:-:S02]  /*120a0*/  FSEL R28, R26, -INF , !P0 ;  /* 0xff8000001a1c7808 */ /* 0x000fc40004000000 */
[-C--:B------:R-:W-:Y:S02]  /*120b0*/  ISETP.GE.AND P0, PT, R29, R54.reuse, PT ;  /* 0x000000361d00720c */ /* 0x080fe40003f06270 */
[-C--:B------:R-:W-:Y:S02]  /*120c0*/  ISETP.GE.AND P1, PT, R32, R54.reuse, PT ;  /* 0x000000362000720c */ /* 0x080fe40003f26270 */
[----:B------:R-:W-:Y:S02]  /*120d0*/  FSEL R216, R25, -INF , !P3 ;  /* 0xff80000019d87808 */ /* 0x000fe40005800000 */
[----:B------:R-:W-:Y:S02]  /*120e0*/  FSEL R218, R20, -INF , !P0 ;  /* 0xff80000014da7808 */ /* 0x000fe40004000000 */
[----:B------:R-:W-:Y:S01]  /*120f0*/  FSEL R32, R24, -INF , !P1 ;  /* 0xff80000018207808 */ /* 0x000fe20004800000 */
[----:B------:R-:W-:Y:S01]  /*12100*/  VIADD R24, R43, 0x30 ;  /* 0x000000302b187836 */ /* 0x000fe20000000000 */
[----:B------:R-:W-:-:S02]  /*12110*/  ISETP.GE.AND P3, PT, R2, R54, PT ;  /* 0x000000360200720c */ /* 0x000fc40003f66270 */
[-C--:B------:R-:W-:Y:S01]  /*12120*/  ISETP.GE.AND P0, PT, R2, R53.reuse, PT ;  /* 0x000000350200720c */ /* 0x080fe20003f06270 */
        /* <DEDUP_REMOVED lines=10> */
[----:B------:R-:W-:Y:S01]  /*121d0*/  FSEL R174, R17, -INF , !P1 ;  /* 0xff80000011ae7808 */ /* 0x000fe20004800000 */
[----:B------:R-:W-:Y:S01]  /*121e0*/  VIADD R17, R43, 0x38 ;  /* 0x000000382b117836 */ /* 0x000fe20000000000 */
[----:B------:R-:W-:Y:S02]  /*121f0*/  FSEL R204, R19, -INF , !P0 ;  /* 0xff80000013cc7808 */ /* 0x000fe40004000000 */
[-C--:B------:R-:W-:Y:S02]  /*12200*/  ISETP.GE.AND P2, PT, R24, R54.reuse, PT ;  /* 0x000000361800720c */ /* 0x080fe40003f46270 */
[-C--:B------:R-:W-:Y:S01]  /*12210*/  ISETP.GE.AND P1, PT, R43, R54.reuse, PT ;  /* 0x000000362b00720c */ /* 0x080fe20003f26270 */
[----:B------:R-:W-:Y:S01]  /*12220*/  LDSM.16.MT88.4 R24, [R144+0x9400] ;  /* 0x009400009018783b */ /* 0x000fe20000004200 */
[----:B------:R-:W-:-:S02]  /*12230*/  ISETP.GE.AND P0, PT, R2, R54, PT ;  /* 0x000000360200720c */ /* 0x000fc40003f06270 */
[----:B------:R-:W-:Y:S02]  /*12240*/  FSEL R130, R18, -INF , !P3 ;  /* 0xff80000012827808 */ /* 0x000fe40005800000 */
[----:B------:R-:W-:Y:S02]  /*12250*/  FSEL R132, R16, -INF , !P2 ;  /* 0xff80000010847808 */ /* 0x000fe40005000000 */
[----:B------:R-:W-:Y:S02]  /*12260*/  FSEL R22, R44, -INF , !P1 ;  /* 0xff8000002c167808 */ /* 0x000fe40004800000 */
[----:B------:R-:W-:Y:S02]  /*12270*/  FSEL R18, R45, -INF , !P0 ;  /* 0xff8000002d127808 */ /* 0x000fe40004000000 */
[----:B------:R-:W-:Y:S01]  /*12280*/  ISETP.GE.AND P2, PT, R2, R53, PT ;  /* 0x000000350200720c */ /* 0x000fe20003f46270 */
[----:B------:R-:W-:Y:S01]  /*12290*/  VIADD R2, R43, 0x39 ;  /* 0x000000392b027836 */ /* 0x000fe20000000000 */
[----:B------:R-:W-:-:S02]  /*122a0*/  ISETP.GE.AND P1, PT, R17, R54, PT ;  /* 0x000000361100720c */ /* 0x000fc40003f26270 */
[----:B------:R-:W-:Y:S02]  /*122b0*/  FMNMX.FTZ R19, R22, R18, !PT ;  /* 0x0000001216137209 */ /* 0x000fe40007810000 */
[-C--:B------:R-:W-:Y:S01]  /*122c0*/  ISETP.GE.AND P0, PT, R17, R53.reuse, PT ;  /* 0x000000351100720c */ /* 0x080fe20003f06270 */
[----:B------:R-:W-:Y:S01]  /*122d0*/  VIADD R17, R43, 0x40 ;  /* 0x000000402b117836 */ /* 0x000fe20000000000 */
[----:B------:R-:W-:Y:S02]  /*122e0*/  FSEL R16, R47, -INF , !P2 ;  /* 0xff8000002f107808 */ /* 0x000fe40005000000 */
[----:B------:R-:W-:Y:S01]  /*122f0*/  FSEL R208, R12, -INF , !P1 ;  /* 0xff8000000cd07808 */ /* 0x000fe20004800000 */
[C---:B------:R-:W-:Y:S01]  /*12300*/  VIADD R12, R43.reuse, 0x41 ;  /* 0x000000412b0c7836 */ /* 0x040fe20000000000 */
[C---:B------:R-:W-:Y:S02]  /*12310*/  ISETP.GE.AND P3, PT, R2.reuse, R54, PT ;  /* 0x000000360200720c */ /* 0x040fe40003f66270 */
[----:B------:R-:W-:Y:S01]  /*12320*/  ISETP.GE.AND P2, PT, R2, R53, PT ;  /* 0x000000350200720c */ /* 0x000fe20003f46270 */
[----:B------:R-:W-:Y:S01]  /*12330*/  VIADD R2, R43, 0x48 ;  /* 0x000000482b027836 */ /* 0x000fe20000000000 */
[----:B------:R-:W-:-:S02]  /*12340*/  FMNMX.FTZ R19, R0, R19, !PT ;  /* 0x0000001300137209 */ /* 0x000fc40007810000 */
[----:B------:R-:W-:Y:S02]  /*12350*/  ISETP.GE.AND P1, PT, R17, R54, PT ;  /* 0x000000361100720c */ /* 0x000fe40003f26270 */
[----:B------:R-:W-:Y:S02]  /*12360*/  FSEL R210, R13, -INF , !P3 ;  /* 0xff8000000dd27808 */ /* 0x000fe40005800000 */
[----:B------:R-:W-:Y:S02]  /*12370*/  FSEL R202, R15, -INF , !P2 ;  /* 0xff8000000fca7808 */ /* 0x000fe40005000000 */
[----:B------:R-:W-:Y:S02]  /*12380*/  FMNMX.FTZ R13, R68, R19, !PT ;  /* 0x00000013440d7209 */ /* 0x000fe40007810000 */
[----:B------:R-:W-:Y:S02]  /*12390*/  ISETP.GE.AND P2, PT, R12, R53, PT ;  /* 0x000000350c00720c */ /* 0x000fe40003f46270 */
[----:B------:R-:W-:Y:S01]  /*123a0*/  FSEL R190, R8, -INF , !P1 ;  /* 0xff80000008be7808 */ /* 0x000fe20004800000 */
[----:B------:R-:W-:Y:S01]  /*123b0*/  VIADD R8, R43, 0x68 ;  /* 0x000000682b087836 */ /* 0x000fe20000000000 */
[----:B------:R-:W-:-:S02]  /*123c0*/  FMNMX.FTZ R13, R70, R13, !PT ;  /* 0x0000000d460d7209 */ /* 0x000fc40007810000 */
[-C--:B------:R-:W-:Y:S02]  /*123d0*/  ISETP.GE.AND P1, PT, R2, R54.reuse, PT ;  /* 0x000000360200720c */ /* 0x080fe40003f26270 */
[----:B------:R-:W-:Y:S01]  /*123e0*/  FSEL R192, R11, -INF , !P2 ;  /* 0xff8000000bc07808 */ /* 0x000fe20005000000 */
[C---:B------:R-:W-:Y:S01]  /*123f0*/  VIADD R11, R43.reuse, 0x59 ;  /* 0x000000592b0b7836 */ /* 0x040fe20000000000 */
[C---:B------:R-:W-:Y:S02]  /*12400*/  ISETP.GE.AND P2, PT, R43.reuse, R53, PT ;  /* 0x000000352b00720c */ /* 0x040fe40003f46270 */
[----:B------:R-:W-:Y:S01]  /*12410*/  ISETP.GE.AND P3, PT, R12, R54, PT ;  /* 0x000000360c00720c */ /* 0x000fe20003f66270 */
[----:B------:R-:W-:Y:S01]  /*12420*/  VIADD R12, R43, 0x58 ;  /* 0x000000582b0c7836 */ /* 0x000fe20000000000 */
        /* <DEDUP_REMOVED lines=8> */
[----:B------:R-:W-:Y:S01]  /*124b0*/  FMNMX.FTZ R15, R32, R9, !PT ;  /* 0x00000009200f7209 */ /* 0x000fe20007810000 */
[----:B------:R-:W-:Y:S01]  /*124c0*/  VIADD R9, R43, 0x61 ;  /* 0x000000612b097836 */ /* 0x000fe20000000000 */
[----:B------:R-:W-:Y:S02]  /*124d0*/  FMNMX.FTZ R13, R72, R13, !PT ;  /* 0x0000000d480d7209 */ /* 0x000fe40007810000 */
[----:B------:R-:W-:Y:S02]  /*124e0*/  FMNMX.FTZ R15, R216, R15, !PT ;  /* 0x0000000fd80f7209 */ /* 0x000fe40007810000 */
[----:B------:R-:W-:Y:S02]  /*124f0*/  FMNMX.FTZ R13, R74, R13, !PT ;  /* 0x0000000d4a0d7209 */ /* 0x000fe40007810000 */
[----:B------:R-:W-:Y:S02]  /*12500*/  FMNMX.FTZ R15, R218, R15, !PT ;  /* 0x0000000fda0f7209 */ /* 0x000fe40007810000 */
[----:B------:R-:W-:-:S02]  /*12510*/  FMNMX.FTZ R13, R78, R13, !PT ;  /* 0x0000000d4e0d7209 */ /* 0x000fc40007810000 */
[----:B------:R-:W-:Y:S02]  /*12520*/  FSEL R206, R14, -INF , !P0 ;  /* 0xff8000000ece7808 */ /* 0x000fe40004000000 */
[----:B------:R-:W-:Y:S02]  /*12530*/  FMNMX.FTZ R13, R76, R13, !PT ;  /* 0x0000000d4c0d7209 */ /* 0x000fe40007810000 */
[----:B------:R-:W-:Y:S02]  /*12540*/  ISETP.GE.AND P0, PT, R17, R53, PT ;  /* 0x000000351100720c */ /* 0x000fe40003f06270 */
[----:B------:R-:W-:Y:S02]  /*12550*/  FMNMX.FTZ R15, R220, R15, !PT ;  /* 0x0000000fdc0f7209 */ /* 0x000fe40007810000 */
[----:B------:R-:W-:Y:S02]  /*12560*/  FMNMX.FTZ R13, R30, R13, !PT ;  /* 0x0000000d1e0d7209 */ /* 0x000fe40007810000 */
[----:B------:R-:W-:Y:S01]  /*12570*/  FSEL R188, R10, -INF , !P0 ;  /* 0xff8000000abc7808 */ /* 0x000fe20004000000 */
[C---:B------:R-:W-:Y:S01]  /*12580*/  VIADD R10, R43.reuse, 0x60 ;  /* 0x000000602b0a7836 */ /* 0x040fe20000000000 */
[----:B------:R-:W-:Y:S01]  /*12590*/  ISETP.GE.AND P0, PT, R2, R53, PT ;  /* 0x000000350200720c */ /* 0x000fe20003f06270 */
[----:B------:R-:W-:Y:S01]  /*125a0*/  VIADD R2, R43, 0x49 ;  /* 0x000000492b027836 */ /* 0x000fe20000000000 */
[----:B------:R-:W-:-:S02]  /*125b0*/  FMNMX.FTZ R15, R132, R15, !PT ;  /* 0x0000000f840f7209 */ /* 0x000fc40007810000 */
[----:B------:R-:W-:Y:S02]  /*125c0*/  FMNMX.FTZ R13, R28, R13, !PT ;  /* 0x0000000d1c0d7209 */ /* 0x000fe40007810000 */
[----:B------:R-:W-:Y:S02]  /*125d0*/  FMNMX.FTZ R15, R174, R15, !PT ;  /* 0x0000000fae0f7209 */ /* 0x000fe40007810000 */
[----:B------:R-:W-:Y:S02]  /*125e0*/  FMNMX.FTZ R13, R212, R13, !PT ;  /* 0x0000000dd40d7209 */ /* 0x000fe40007810000 */
[----:B------:R-:W-:Y:S01]  /*125f0*/  FSEL R196, R6, -INF , !P0 ;  /* 0xff80000006c47808 */ /* 0x000fe20004000000 */
[C---:B------:R-:W-:Y:S01]  /*12600*/  VIADD R6, R43.reuse, 0x70 ;  /* 0x000000702b067836 */ /* 0x040fe20000000000 */
[C---:B------:R-:W-:Y:S02]  /*12610*/  ISETP.GE.AND P1, PT, R2.reuse, R54, PT ;  /* 0x000000360200720c */ /* 0x040fe40003f26270 */
[----:B------:R-:W-:Y:S01]  /*12620*/  ISETP.GE.AND P0, PT, R2, R53, PT ;  /* 0x000000350200720c */ /* 0x000fe20003f06270 */
[----:B------:R-:W-:Y:S01]  /*12630*/  VIADD R2, R43, 0x50 ;  /* 0x000000502b027836 */ /* 0x000fe20000000000 */
[----:B------:R-:W-:-:S02]  /*12640*/  FMNMX.FTZ R15, R208, R15, !PT ;  /* 0x0000000fd00f7209 */ /* 0x000fc40007810000 */
[----:B------:R-:W-:Y:S02]  /*12650*/  FMNMX.FTZ R13, R214, R13, !PT ;  /* 0x0000000dd60d7209 */ /* 0x000fe40007810000 */
[C---:B------:R-:W-:Y:S02]  /*12660*/  ISETP.GE.AND P2, PT, R2.reuse, R54, PT ;  /* 0x000000360200720c */ /* 0x040fe40003f46270 */
[----:B------:R-:W-:Y:S01]  /*12670*/  ISETP.GE.AND P3, PT, R2, R53, PT ;  /* 0x000000350200720c */ /* 0x000fe20003f66270 */
[----:B------:R-:W-:Y:S01]  /*12680*/  VIADD R2, R43, 0x51 ;  /* 0x000000512b027836 */ /* 0x000fe20000000000 */
[----:B------:R-:W-:Y:S02]  /*12690*/  FMNMX.FTZ R15, R210, R15, !PT ;  /* 0x0000000fd20f7209 */ /* 0x000fe40007810000 */
[----:B------:R-:W-:Y:S02]  /*126a0*/  FMNMX.FTZ R13, R176, R13, !PT ;  /* 0x0000000db00d7209 */ /* 0x000fe40007810000 */
[----:B------:R-:W-:-:S02]  /*126b0*/  FMNMX.FTZ R15, R190, R15, !PT ;  /* 0x0000000fbe0f7209 */ /* 0x000fc40007810000 */
[----:B------:R-:W-:Y:S02]  /*126c0*/  FMNMX.FTZ R13, R130, R13, !PT ;  /* 0x0000000d820d7209 */ /* 0x000fe40007810000 */
[----:B------:R-:W-:Y:S01]  /*126d0*/  FSEL R186, R7, -INF , !P0 ;  /* 0xff80000007ba7808 */ /* 0x000fe20004000000 */
[----:B------:R-:W-:Y:S01]  /*126e0*/  VIADD R7, R43, 0x69 ;  /* 0x000000692b077836 */ /* 0x000fe20000000000 */
[----:B------:R-:W-:Y:S02]  /*126f0*/  ISETP.GE.AND P0, PT, R2, R53, PT ;  /* 0x000000350200720c */ /* 0x000fe40003f06270 */
[----:B------:R-:W-:Y:S02]  /*12700*/  FMNMX.FTZ R15, R194, R15, !PT ;  /* 0x0000000fc20f7209 */ /* 0x000fe40007810000 */
[----:B------:R-:W-:Y:S02]  /*12710*/  FMNMX.FTZ R13, R204, R13, !PT ;  /* 0x0000000dcc0d7209 */ /* 0x000fe40007810000 */
[----:B------:R-:W-:Y:S01]  /*12720*/  FSEL R200, R5, -INF , !P1 ;  /* 0xff80000005c87808 */ /* 0x000fe20004800000 */
[C---:B------:R-:W-:Y:S01]  /*12730*/  VIADD R5, R43.reuse, 0x71 ;  /* 0x000000712b057836 */ /* 0x040fe20000000000 */
[-C--:B------:R-:W-:Y:S01]  /*12740*/  ISETP.GE.AND P1, PT, R2, R54.reuse, PT ;  /* 0x000000360200720c */ /* 0x080fe20003f26270 */
[----:B------:R-:W-:Y:S01]  /*12750*/  VIADD R2, R43, 0x78 ;  /* 0x000000782b027836 */ /* 0x000fe20000000000 */
[----:B------:R-:W-:Y:S01]  /*12760*/  FSEL R162, R115, -INF , !P0 ;  /* 0xff80000073a27808 */ /* 0x000fe20004000000 */
[----:B------:R-:W-:Y:S01]  /*12770*/  VIADD R43, R43, 0x79 ;  /* 0x000000792b2b7836 */ /* 0x000fe20000000000 */
[----:B------:R-:W-:-:S02]  /*12780*/  ISETP.GE.AND P0, PT, R12, R54, PT ;  /* 0x000000360c00720c */ /* 0x000fc40003f06270 */
[----:B------:R-:W-:Y:S02]  /*12790*/  FMNMX.FTZ R15, R198, R15, !PT ;  /* 0x0000000fc60f7209 */ /* 0x000fe40007810000 */
[----:B------:R-:W-:Y:S02]  /*127a0*/  FMNMX.FTZ R13, R206, R13, !PT ;  /* 0x0000000dce0d7209 */ /* 0x000fe40007810000 */
[----:B------:R-:W-:Y:S02]  /*127b0*/  FSEL R140, R113, -INF , !P1 ;  /* 0xff800000718c7808 */ /* 0x000fe40004800000 */
[----:B------:R-:W-:Y:S02]  /*127c0*/  ISETP.GE.AND P1, PT, R11, R54, PT ;  /* 0x000000360b00720c */ /* 0x000fe40003f26270 */
[----:B------:R-:W-:Y:S02]  /*127d0*/  FSEL R164, R108, -INF , !P0 ;  /* 0xff8000006ca47808 */ /* 0x000fe40004000000 */
[----:B------:R-:W-:-:S02]  /*127e0*/  FSEL R134, R112, -INF , !P2 ;  /* 0xff80000070867808 */ /* 0x000fc40005000000 */
[----:B------:R-:W-:Y:S02]  /*127f0*/  FMNMX.FTZ R15, R200, R15, !PT ;  /* 0x0000000fc80f7209 */ /* 0x000fe40007810000 */
[-C--:B------:R-:W-:Y:S02]  /*12800*/  ISETP.GE.AND P0, PT, R10, R54.reuse, PT ;  /* 0x000000360a00720c */ /* 0x080fe40003f06270 */
[----:B------:R-:W-:Y:S02]  /*12810*/  FMNMX.FTZ R13, R202, R13, !PT ;  /* 0x0000000dca0d7209 */ /* 0x000fe40007810000 */
[----:B------:R-:W-:Y:S02]  /*12820*/  FSEL R172, R109, -INF , !P1 ;  /* 0xff8000006dac7808 */ /* 0x000fe40004800000 */
[----:B------:R-:W-:Y:S02]  /*12830*/  FMNMX.FTZ R15, R134, R15, !PT ;  /* 0x0000000f860f7209 */ /* 0x000fe40007810000 */
[----:B------:R-:W-:-:S02]  /*12840*/  ISETP.GE.AND P1, PT, R9, R54, PT ;  /* 0x000000360900720c */ /* 0x000fc40003f26270 */
[----:B------:R-:W-:Y:S02]  /*12850*/  FSEL R128, R104, -INF , !P0 ;  /* 0xff80000068807808 */ /* 0x000fe40004000000 */
[----:B------:R-:W-:Y:S02]  /*12860*/  FMNMX.FTZ R13, R188, R13, !PT ;  /* 0x0000000dbc0d7209 */ /* 0x000fe40007810000 */
[----:B------:R-:W-:Y:S02]  /*12870*/  ISETP.GE.AND P0, PT, R8, R54, PT ;  /* 0x000000360800720c */ /* 0x000fe40003f06270 */
[----:B------:R-:W-:Y:S02]  /*12880*/  FMNMX.FTZ R15, R140, R15, !PT ;  /* 0x0000000f8c0f7209 */ /* 0x000fe40007810000 */
[----:B------:R-:W-:Y:S02]  /*12890*/  FSEL R126, R105, -INF , !P1 ;  /* 0xff800000697e7808 */ /* 0x000fe40004800000 */
[----:B------:R-:W-:-:S02]  /*128a0*/  FMNMX.FTZ R13, R192, R13, !PT ;  /* 0x0000000dc00d7209 */ /* 0x000fc40007810000 */
[-C--:B------:R-:W-:Y:S02]  /*128b0*/  ISETP.GE.AND P1, PT, R7, R54.reuse, PT ;  /* 0x000000360700720c */ /* 0x080fe40003f26270 */
[----:B------:R-:W-:Y:S02]  /*128c0*/  FSEL R124, R100, -INF , !P0 ;  /* 0xff800000647c7808 */ /* 0x000fe40004000000 */
[----:B------:R-:W-:Y:S02]  /*128d0*/  ISETP.GE.AND P0, PT, R6, R54, PT ;  /* 0x000000360600720c */ /* 0x000fe40003f06270 */
[----:B------:R-:W-:Y:S02]  /*128e0*/  FMNMX.FTZ R15, R164, R15, !PT ;  /* 0x0000000fa40f7209 */ /* 0x000fe40007810000 */
[----:B------:R-:W-:Y:S02]  /*128f0*/  FMNMX.FTZ R13, R196, R13, !PT ;  /* 0x0000000dc40d7209 */ /* 0x000fe40007810000 */
[----:B------:R-:W-:-:S02]  /*12900*/  FSEL R122, R101, -INF , !P1 ;  /* 0xff800000657a7808 */ /* 0x000fc40004800000 */
[-C--:B------:R-:W-:Y:S02]  /*12910*/  ISETP.GE.AND P1, PT, R5, R54.reuse, PT ;  /* 0x000000360500720c */ /* 0x080fe40003f26270 */
[----:B------:R-:W-:Y:S02]  /*12920*/  FSEL R62, R96, -INF , !P0 ;  /* 0xff800000603e7808 */ /* 0x000fe40004000000 */
[----:B------:R-:W-:Y:S02]  /*12930*/  ISETP.GE.AND P0, PT, R2, R54, PT ;  /* 0x000000360200720c */ /* 0x000fe40003f06270 */
[----:B------:R-:W-:Y:S02]  /*12940*/  FSEL R138, R114, -INF , !P3 ;  /* 0xff800000728a7808 */ /* 0x000fe40005800000 */
[----:B------:R-:W-:Y:S02]  /*12950*/  FMNMX.FTZ R15, R172, R15, !PT ;  /* 0x0000000fac0f7209 */ /* 0x000fe40007810000 */
[----:B------:R-:W-:-:S02]  /*12960*/  FMNMX.FTZ R13, R186, R13, !PT ;  /* 0x0000000dba0d7209 */ /* 0x000fc40007810000 */
[----:B------:R-:W-:Y:S02]  /*12970*/  FSEL R60, R97, -INF , !P1 ;  /* 0xff800000613c7808 */ /* 0x000fe40004800000 */
[----:B------:R-:W-:Y:S02]  /*12980*/  ISETP.GE.AND P1, PT, R43, R54, PT ;  /* 0x000000362b00720c */ /* 0x000fe40003f26270 */
[----:B------:R-:W-:Y:S02]  /*12990*/  FSEL R58, R92, -INF , !P0 ;  /* 0xff8000005c3a7808 */ /* 0x000fe40004000000 */
[----:B------:R-:W-:Y:S02]  /*129a0*/  FMNMX.FTZ R15, R128, R15, !PT ;  /* 0x0000000f800f7209 */ /* 0x000fe40007810000 */
[----:B------:R-:W-:Y:S02]  /*129b0*/  ISETP.GE.AND P0, PT, R12, R53, PT ;  /* 0x000000350c00720c */ /* 0x000fe40003f06270 */
[----:B------:R-:W-:-:S02]  /*129c0*/  FMNMX.FTZ R13, R138, R13, !PT ;  /* 0x0000000d8a0d7209 */ /* 0x000fc40007810000 */
[----:B------:R-:W-:Y:S02]  /*129d0*/  FSEL R56, R93, -INF , !P1 ;  /* 0xff8000005d387808 */ /* 0x000fe40004800000 */
[----:B------:R-:W-:Y:S02]  /*129e0*/  FMNMX.FTZ R15, R126, R15, !PT ;  /* 0x0000000f7e0f7209 */ /* 0x000fe40007810000 */
        /* <DEDUP_REMOVED lines=25> */
[----:B------:R-:W-:Y:S01]  /*12b80*/  FSEL R44, R98, -INF , !P0 ;  /* 0xff800000622c7808 */ /* 0x000fe20004000000 */
[----:B------:R-:W1:Y:S01]  /*12b90*/  SHFL.BFLY PT, R10, R11, 0x2, 0x1f ;  /* 0x0c401f000b0a7f89 */ /* 0x000e6200000e0000 */
[----:B------:R-:W-:Y:S02]  /*12ba0*/  FMNMX.FTZ R13, R48, R13, !PT ;  /* 0x0000000d300d7209 */ /* 0x000fe40007810000 */
[----:B------:R-:W-:-:S02]  /*12bb0*/  ISETP.GE.AND P1, PT, R2, R53, PT ;  /* 0x000000350200720c */ /* 0x000fc40003f26270 */
[----:B------:R-:W-:Y:S02]  /*12bc0*/  FSEL R42, R99, -INF , !P2 ;  /* 0xff800000632a7808 */ /* 0x000fe40005000000 */
[----:B------:R-:W-:Y:S01]  /*12bd0*/  FMNMX.FTZ R13, R44, R13, !PT ;  /* 0x0000000d2c0d7209 */ /* 0x000fe20007810000 */
[----:B------:R-:W-:Y:S01]  /*12be0*/  LDSM.16.MT88.4 R96, [R146+0xd000] ;  /* 0x00d000009260783b */ /* 0x000fe20000004200 */
[----:B------:R-:W-:Y:S02]  /*12bf0*/  ISETP.GE.AND P0, PT, R43, R53, PT ;  /* 0x000000352b00720c */ /* 0x000fe40003f06270 */
[----:B------:R-:W-:Y:S02]  /*12c00*/  FSEL R38, R94, -INF , !P1 ;  /* 0xff8000005e267808 */ /* 0x000fe40004800000 */
[----:B------:R-:W-:Y:S02]  /*12c10*/  FMNMX.FTZ R13, R42, R13, !PT ;  /* 0x0000000d2a0d7209 */ /* 0x000fe40007810000 */
[----:B------:R-:W-:-:S02]  /*12c20*/  FSEL R36, R95, -INF , !P0 ;  /* 0xff8000005f247808 */ /* 0x000fc40004000000 */
[----:B------:R-:W-:Y:S01]  /*12c30*/  FMNMX.FTZ R13, R38, R13, !PT ;  /* 0x0000000d260d7209 */ /* 0x000fe20007810000 */
[----:B------:R-:W-:Y:S03]  /*12c40*/  LDSM.16.MT88.4 R92, [R144+0xb000] ;  /* 0x00b00000905c783b */ /* 0x000fe60000004200 */
[----:B------:R-:W-:Y:S02]  /*12c50*/  FMNMX.FTZ R8, R36, R13, !PT ;  /* 0x0000000d24087209 */ /* 0x000fe40007810000 */
[----:B------:R-:W-:Y:S01]  /*12c60*/  LDSM.16.MT88.4 R12, [R146+0xb400] ;  /* 0x00b40000920c783b */ /* 0x000fe20000004200 */
        /* <DEDUP_REMOVED lines=17> */
[----:B------:R-:W2:Y:S01]  /*12d80*/  LDSM.16.MT88.4 R68, [R146+0x9000] ;  /* 0x009000009244783b */ /* 0x000ea20000004200 */
[--C-:B------:R-:W-:Y:S01]  /*12d90*/  FFMA.FTZ R34, R82, UR8, -R45.reuse ;  /* 0x0000000852227c23 */ /* 0x100fe2000801082d */
[--C-:B------:R-:W-:Y:S01]  /*12da0*/  FFMA.FTZ R33, R80, UR8, -R45.reuse ;  /* 0x0000000850217c23 */ /* 0x100fe2000801082d */
[----:B-1----:R-:W-:Y:S01]  /*12db0*/  FMNMX.FTZ R0, R5, R6, !PT ;  /* 0x0000000605007209 */ /* 0x002fe20007810000 */
[--C-:B------:R-:W-:Y:S01]  /*12dc0*/  FFMA.FTZ R32, R32, UR8, -R45.reuse ;  /* 0x0000000820207c23 */ /* 0x100fe2000801082d */
[--C-:B------:R-:W-:Y:S01]  /*12dd0*/  FFMA.FTZ R29, R216, UR8, -R45.reuse ;  /* 0x00000008d81d7c23 */ /* 0x100fe2000801082d */
        /* <DEDUP_REMOVED lines=10> */
[----:B------:R-:W-:Y:S01]  /*12e80*/  FFMA.FTZ R128, R128, UR8, -R45 ;  /* 0x0000000880807c23 */ /* 0x000fe2000801082d */
[----:B------:R-:W1:Y:S01]  /*12e90*/  MUFU.EX2 R23, R23 ;  /* 0x0000001700177308 */ /* 0x000e620000000800 */
        /* <DEDUP_REMOVED lines=9> */
[----:B------:R-:W-:Y:S01]  /*12f30*/  LDSM.16.MT88.4 R72, [R146+0x9400] ;  /* 0x009400009248783b */ /* 0x000fe20000004200 */
[--C-:B------:R-:W-:Y:S01]  /*12f40*/  FFMA.FTZ R28, R28, UR8, -R31.reuse ;  /* 0x000000081c1c7c23 */ /* 0x100fe2000801081f */
[----:B------:R-:W-:Y:S01]  /*12f50*/  FFMA.FTZ R3, R176, UR8, -R31 ;  /* 0x00000008b0037c23 */ /* 0x000fe2000801081f */
[----:B------:R-:W-:Y:S01]  /*12f60*/  FFMA.FTZ R176, R132, UR8, -R45 ;  /* 0x0000000884b07c23 */ /* 0x000fe2000801082d */
[----:B------:R-:W-:Y:S01]  /*12f70*/  LDSM.16.MT88.4 R76, [R144+0x9000] ;  /* 0x00900000904c783b */ /* 0x000fe20000004200 */
[----:B------:R-:W-:Y:S01]  /*12f80*/  FFMA.FTZ R174, R130, UR8, -R31 ;  /* 0x0000000882ae7c23 */ /* 0x000fe2000801081f */
[----:B------:R-:W-:Y:S01]  /*12f90*/  MUFU.EX2 R21, R21 ;  /* 0x0000001500157308 */ /* 0x000fe20000000800 */
[----:B-1----:R-:W-:Y:S01]  /*12fa0*/  F2FP.F16.F32.PACK_AB R104, R23, R180 ;  /* 0x000000b41768723e */ /* 0x002fe200000000ff */
[----:B------:R-:W1:Y:S01]  /*12fb0*/  LDSM.16.MT88.4 R16, [R144+0xd000] ;  /* 0x00d000009010783b */ /* 0x000e620000004200 */
[----:B------:R-:W-:Y:S01]  /*12fc0*/  FFMA.FTZ R132, R208, UR8, -R45 ;  /* 0x00000008d0847c23 */ /* 0x000fe2000801082d */
[--C-:B------:R-:W-:Y:S01]  /*12fd0*/  FFMA.FTZ R51, R204, UR8, -R31.reuse ;  /* 0x00000008cc337c23 */ /* 0x100fe2000801081f */
[--C-:B------:R-:W-:Y:S01]  /*12fe0*/  FFMA.FTZ R130, R206, UR8, -R31.reuse ;  /* 0x00000008ce827c23 */ /* 0x100fe2000801081f */
[----:B------:R-:W-:Y:S01]  /*12ff0*/  FFMA.FTZ R41, R202, UR8, -R31 ;  /* 0x00000008ca297c23 */ /* 0x000fe2000801081f */
[----:B------:R-:W-:Y:S01]  /*13000*/  FFMA.FTZ R202, R190, UR8, -R45 ;  /* 0x00000008beca7c23 */ /* 0x000fe2000801082d */
[----:B------:R-:W4:Y:S01]  /*13010*/  MUFU.EX2 R182, R182 ;  /* 0x000000b600b67308 */ /* 0x000f220000000800 */
[----:B---3--:R-:W-:Y:S01]  /*13020*/  F2FP.F16.F32.PACK_AB R106, R43, R178 ;  /* 0x000000b22b6a723e */ /* 0x008fe200000000ff */
[----:B------:R-:W-:Y:S01]  /*13030*/  FFMA.FTZ R194, R188, UR8, -R31 ;  /* 0x00000008bcc27c23 */ /* 0x000fe2000801081f */
[----:B------:R-:W-:Y:S01]  /*13040*/  FFMA.FTZ R190, R198, UR8, -R45 ;  /* 0x00000008c6be7c23 */ /* 0x000fe2000801082d */
[--C-:B------:R-:W-:Y:S01]  /*13050*/  FFMA.FTZ R63, R192, UR8, -R31.reuse ;  /* 0x00000008c03f7c23 */ /* 0x100fe2000801081f */
[--C-:B------:R-:W-:Y:S01]  /*13060*/  FFMA.FTZ R188, R196, UR8, -R31.reuse ;  /* 0x00000008c4bc7c23 */ /* 0x100fe2000801081f */
[----:B------:R-:W-:Y:S01]  /*13070*/  FFMA.FTZ R61, R186, UR8, -R31 ;  /* 0x00000008ba3d7c23 */ /* 0x000fe2000801081f */
[----:B------:R-:W-:Y:S01]  /*13080*/  FFMA.FTZ R186, R134, UR8, -R45 ;  /* 0x0000000886ba7c23 */ /* 0x000fe2000801082d */
[----:B------:R-:W-:Y:S01]  /*13090*/  MUFU.EX2 R22, R22 ;  /* 0x0000001600167308 */ /* 0x000fe20000000800 */
[----:B------:R-:W-:Y:S01]  /*130a0*/  FFMA.FTZ R140, R138, UR8, -R31 ;  /* 0x000000088a8c7c23 */ /* 0x000fe2000801081f */
[----:B------:R-:W-:Y:S01]  /*130b0*/  FFMA.FTZ R134, R164, UR8, -R45 ;  /* 0x00000008a4867c23 */ /* 0x000fe2000801082d */
[--C-:B------:R-:W-:Y:S01]  /*130c0*/  FFMA.FTZ R123, R162, UR8, -R31.reuse ;  /* 0x00000008a27b7c23 */ /* 0x100fe2000801081f */
[--C-:B------:R-:W-:Y:S01]  /*130d0*/  FFMA.FTZ R138, R184, UR8, -R31.reuse ;  /* 0x00000008b88a7c23 */ /* 0x100fe2000801081f */
[----:B------:R-:W-:Y:S01]  /*130e0*/  FFMA.FTZ R121, R142, UR8, -R31 ;  /* 0x000000088e797c23 */ /* 0x000fe2000801081f */
[----:B------:R-:W-:Y:S01]  /*130f0*/  FADD.FTZ R23, R180, R23 ;  /* 0x00000017b4177221 */ /* 0x000fe20000010000 */
[----:B------:R-:W-:Y:S01]  /*13100*/  FFMA.FTZ R129, R66, UR8, -R31 ;  /* 0x0000000842817c23 */ /* 0x000fe2000801081f */
[----:B------:R-:W3:Y:S01]  /*13110*/  MUFU.EX2 R47, R47 ;  /* 0x0000002f002f7308 */ /* 0x000ee20000000800 */
[----:B----4-:R-:W-:Y:S01]  /*13120*/  F2FP.F16.F32.PACK_AB R105, R182, R21 ;  /* 0x00000015b669723e */ /* 0x010fe200000000ff */
[--C-:B------:R-:W-:Y:S01]  /*13130*/  FFMA.FTZ R125, R126, UR8, -R45.reuse ;  /* 0x000000087e7d7c23 */ /* 0x100fe2000801082d */
[--C-:B------:R-:W-:Y:S01]  /*13140*/  FFMA.FTZ R127, R124, UR8, -R45.reuse ;  /* 0x000000087c7f7c23 */ /* 0x100fe2000801082d */
[----:B------:R-:W-:Y:S01]  /*13150*/  FFMA.FTZ R122, R122, UR8, -R45 ;  /* 0x000000087a7a7c23 */ /* 0x000fe2000801082d */
[--C-:B------:R-:W-:Y:S01]  /*13160*/  FFMA.FTZ R120, R120, UR8, -R31.reuse ;  /* 0x0000000878787c23 */ /* 0x100fe2000801081f */
[----:B------:R-:W-:Y:S01]  /*13170*/  FFMA.FTZ R66, R20, UR8, -R31 ;  /* 0x0000000814427c23 */ /* 0x000fe2000801081f */
[----:B------:R-:W-:Y:S01]  /*13180*/  FADD.FTZ R178, R178, R23 ;  /* 0x00000017b2b27221 */ /* 0x000fe20000010000 */
[----:B------:R-:W-:Y:S01]  /*13190*/  MUFU.EX2 R46, R46 ;  /* 0x0000002e002e7308 */ /* 0x000fe20000000800 */
[----:B------:R-:W-:Y:S01]  /*131a0*/  FADD.FTZ R21, R21, R182 ;  /* 0x000000b615157221 */ /* 0x000fe20000010000 */
[--C-:B------:R-:W-:Y:S01]  /*131b0*/  FFMA.FTZ R62, R62, UR8, -R45.reuse ;  /* 0x000000083e3e7c23 */ /* 0x100fe2000801082d */
[----:B------:R-:W-:Y:S01]  /*131c0*/  FFMA.FTZ R58, R58, UR8, -R45 ;  /* 0x000000083a3a7c23 */ /* 0x000fe2000801082d */
[--C-:B------:R-:W-:Y:S01]  /*131d0*/  FFMA.FTZ R44, R44, UR8, -R31.reuse ;  /* 0x000000082c2c7c23 */ /* 0x100fe2000801081f */
[----:B------:R-:W-:-:S03]  /*131e0*/  FFMA.FTZ R38, R38, UR8, -R31 ;  /* 0x0000000826267c23 */ /* 0x000fc6000801081f */
[----:B------:R-:W4:Y:S01]  /*131f0*/  MUFU.EX2 R39, R39 ;  /* 0x0000002700277308 */ /* 0x000f220000000800 */
[----:B---3--:R-:W-:-:S07]  /*13200*/  F2FP.F16.F32.PACK_AB R107, R47, R22 ;  /* 0x000000162f6b723e */ /* 0x008fce00000000ff */
[C---:B------:R-:W-:Y:S01]  /*13210*/  HMMA.16816.F32 R80, R104.reuse, R84, RZ ;  /* 0x000000546850723c */ /* 0x040fe200000018ff */
[----:B------:R-:W-:Y:S05]  /*13220*/  MUFU.EX2 R34, R34 ;  /* 0x0000002200227308 */ /* 0x000fea0000000800 */
[----:B------:R-:W-:Y:S03]  /*13230*/  HMMA.16816.F32 R84, R104, R86, RZ ;  /* 0x000000566854723c */ /* 0x000fe600000018ff */
[----:B------:R-:W3:Y:S01]  /*13240*/  MUFU.EX2 R33, R33 ;  /* 0x0000002100217308 */ /* 0x000ee20000000800 */
[----:B----4-:R-:W-:-:S02]  /*13250*/  F2FP.F16.F32.PACK_AB R4, R39, R46 ;  /* 0x0000002e2704723e */ /* 0x010fc400000000ff */
[C---:B------:R-:W-:Y:S05]  /*13260*/  HMMA.16816.F32 R88, R104.reuse, R92, RZ ;  /* 0x0000005c6858723c */ /* 0x040fea00000018ff */
[----:B------:R-:W-:Y:S01]  /*13270*/  MUFU.EX2 R64, R64 ;  /* 0x0000004000407308 */ /* 0x000fe20000000800 */
[C---:B------:R-:W-:Y:S06]  /*13280*/  HMMA.16816.F32 R92, R104.reuse, R94, RZ ;  /* 0x0000005e685c723c */ /* 0x040fec00000018ff */
[----:B--2---:R-:W-:Y:S01]  /*13290*/  HMMA.16816.F32 R112, R104, R68, RZ ;  /* 0x000000446870723c */ /* 0x004fe200000018ff */
[----:B------:R-:W2:Y:S01]  /*132a0*/  MUFU.EX2 R37, R37 ;  /* 0x0000002500257308 */ /* 0x000ea20000000800 */
[----:B---3--:R-:W-:-:S04]  /*132b0*/  F2FP.F16.F32.PACK_AB R6, R33, R34 ;  /* 0x000000222106723e */ /* 0x008fc800000000ff */
[C---:B------:R-:W-:Y:S03]  /*132c0*/  HMMA.16816.F32 R68, R104.reuse, R70, RZ ;  /* 0x000000466844723c */ /* 0x040fe600000018ff */
[----:B------:R-:W-:Y:S03]  /*132d0*/  MUFU.EX2 R35, R35 ;  /* 0x0000002300237308 */ /* 0x000fe60000000800 */
[C---:B------:R-:W-:Y:S05]  /*132e0*/  HMMA.16816.F32 R108, R104.reuse, R96, RZ ;  /* 0x00000060686c723c */ /* 0x040fea00000018ff */
[----:B------:R-:W3:Y:S01]  /*132f0*/  MUFU.EX2 R30, R30 ;  /* 0x0000001e001e7308 */ /* 0x000ee20000000800 */
[----:B--2---:R-:W-:Y:S01]  /*13300*/  F2FP.F16.F32.PACK_AB R5, R37, R64 ;  /* 0x000000402505723e */ /* 0x004fe200000000ff */
[C---:B------:R-:W-:Y:S06]  /*13310*/  HMMA.16816.F32 R96, R104.reuse, R98, RZ ;  /* 0x000000626860723c */ /* 0x040fec00000018ff */
[----:B-1----:R-:W-:Y:S01]  /*13320*/  HMMA.16816.F32 R100, R104, R16, RZ ;  /* 0x000000106864723c */ /* 0x002fe200000018ff */
[----:B------:R-:W-:Y:S01]  /*13330*/  MUFU.EX2 R32, R32 ;  /* 0x0000002000207308 */ /* 0x000fe20000000800 */
[----:B---3--:R-:W-:-:S07]  /*13340*/  F2FP.F16.F32.PACK_AB R7, R30, R35 ;  /* 0x000000231e07723e */ /* 0x008fce00000000ff */
[----:B------:R-:W1:Y:S01]  /*13350*/  MUFU.EX2 R29, R29 ;  /* 0x0000001d001d7308 */ /* 0x000e620000000800 */
[C---:B------:R-:W-:Y:S07]  /*13360*/  HMMA.16816.F32 R80, R4.reuse, R12, R80 ;  /* 0x0000000c0450723c */ /* 0x040fee0000001850 */
[----:B------:R-:W-:Y:S01]  /*13370*/  MUFU.EX2 R28, R28 ;  /* 0x0000001c001c7308 */ /* 0x000fe20000000800 */
[C---:B------:R-:W-:Y:S01]  /*13380*/  HMMA.16816.F32 R84, R4.reuse, R14, R84 ;  /* 0x0000000e0454723c */ /* 0x040fe20000001854 */
[----:B------:R-:W2:Y:S06]  /*13390*/  LDSM.16.MT88.4 R12, [R146+0xd400] ;  /* 0x00d40000920c783b */ /* 0x000eac0000004200 */
[----:B------:R-:W-:Y:S01]  /*133a0*/  MUFU.EX2 R3, R3 ;  /* 0x0000000300037308 */ /* 0x000fe20000000800 */
[C---:B------:R-:W-:Y:S06]  /*133b0*/  HMMA.16816.F32 R88, R4.reuse, R8, R88 ;  /* 0x000000080458723c */ /* 0x040fec0000001858 */
[C---:B------:R-:W-:Y:S01]  /*133c0*/  HMMA.16816.F32 R92, R4.reuse, R10, R92 ;  /* 0x0000000a045c723c */ /* 0x040fe2000000185c */
[----:B------:R-:W3:Y:S01]  /*133d0*/  LDSM.16.MT88.4 R8, [R144+0xd400] ;  /* 0x00d400009008783b */ /* 0x000ee20000004200 */
[----:B------:R-:W-:Y:S04]  /*133e0*/  MUFU.EX2 R176, R176 ;  /* 0x000000b000b07308 */ /* 0x000fe80000000800 */
[C---:B------:R-:W-:Y:S04]  /*133f0*/  HMMA.16816.F32 R112, R4.reuse, R72, R112 ;  /* 0x000000480470723c */ /* 0x040fe80000001870 */
[----:B------:R-:W-:Y:S02]  /*13400*/  MUFU.EX2 R55, R55 ;  /* 0x0000003700377308 */ /* 0x000fe40000000800 */
[----:B------:R-:W-:Y:S06]  /*13410*/  HMMA.16816.F32 R68, R4, R74, R68 ;  /* 0x0000004a0444723c */ /* 0x000fec0000001844 */
[C---:B------:R-:W-:Y:S01]  /*13420*/  HMMA.16816.F32 R72, R104.reuse, R76, RZ ;  /* 0x0000004c6848723c */ /* 0x040fe200000018ff */
[----:B------:R-:W-:Y:S05]  /*13430*/  MUFU.EX2 R132, R132 ;  /* 0x0000008400847308 */ /* 0x000fea0000000800 */
[C---:B------:R-:W-:Y:S03]  /*13440*/  HMMA.16816.F32 R76, R104.reuse, R78, RZ ;  /* 0x0000004e684c723c */ /* 0x040fe600000018ff */
[----:B------:R-:W-:Y:S03]  /*13450*/  MUFU.EX2 R49, R49 ;  /* 0x0000003100317308 */ /* 0x000fe60000000800 */
[----:B------:R-:W-:Y:S01]  /*13460*/  HMMA.16816.F32 R104, R104, R18, RZ ;  /* 0x000000126868723c */ /* 0x000fe200000018ff */
[----:B------:R-:W-:Y:S04]  /*13470*/  LDSM.16.MT88.4 R16, [R146+0xa400] ;  /* 0x00a400009210783b */ /* 0x000fe80000004200 */
[----:B------:R-:W-:Y:S01]  /*13480*/  MUFU.EX2 R174, R174 ;  /* 0x000000ae00ae7308 */ /* 0x000fe20000000800 */
[C---:B--2---:R-:W-:Y:S06]  /*13490*/  HMMA.16816.F32 R108, R4.reuse, R12, R108 ;  /* 0x0000000c046c723c */ /* 0x044fec000000186c */
[C---:B------:R-:W-:Y:S01]  /*134a0*/  HMMA.16816.F32 R96, R4.reuse, R14, R96 ;  /* 0x0000000e0460723c */ /* 0x040fe20000001860 */
[----:B------:R-:W2:Y:S01]  /*134b0*/  LDSM.16.MT88.4 R12, [R146+0x9800] ;  /* 0x00980000920c783b */ /* 0x000ea20000004200 */
[----:B------:R-:W-:Y:S04]  /*134c0*/  MUFU.EX2 R51, R51 ;  /* 0x0000003300337308 */ /* 0x000fe80000000800 */
[C---:B------:R-:W-:Y:S04]  /*134d0*/  HMMA.16816.F32 R72, R4.reuse, R24, R72 ;  /* 0x000000180448723c */ /* 0x040fe80000001848 */
[----:B------:R-:W-:Y:S02]  /*134e0*/  MUFU.EX2 R130, R130 ;  /* 0x0000008200827308 */ /* 0x000fe40000000800 */
[----:B------:R-:W-:Y:S01]  /*134f0*/  HMMA.16816.F32 R76, R4, R26, R76 ;  /* 0x0000001a044c723c */ /* 0x000fe2000000184c */
[----:B------:R-:W-:Y:S01]  /*13500*/  FFMA.FTZ R24, R220, UR8, -R45 ;  /* 0x00000008dc187c23 */ /* 0x000fe2000801082d */
[----:B------:R-:W-:-:S04]  /*13510*/  FFMA.FTZ R25, R212, UR8, -R31 ;  /* 0x00000008d4197c23 */ /* 0x000fc8000801081f */
[C---:B---3--:R-:W-:Y:S01]  /*13520*/  HMMA.16816.F32 R100, R4.reuse, R8, R100 ;  /* 0x000000080464723c */ /* 0x048fe20000001864 */
[----:B------:R-:W-:Y:S01]  /*13530*/  FFMA.FTZ R27, R218, UR8, -R45 ;  /* 0x00000008da1b7c23 */ /* 0x000fe2000801082d */
[----:B------:R-:W-:Y:S01]  /*13540*/  FFMA.FTZ R26, R214, UR8, -R31 ;  /* 0x00000008d61a7c23 */ /* 0x000fe2000801081f */
[----:B------:R-:W-:Y:S03]  /*13550*/  MUFU.EX2 R24, R24 ;  /* 0x0000001800187308 */ /* 0x000fe60000000800 */
[----:B------:R-:W-:Y:S01]  /*13560*/  HMMA.16816.F32 R104, R4, R10, R104 ;  /* 0x0000000a0468723c */ /* 0x000fe20000001868 */
[----:B------:R-:W3:Y:S04]  /*13570*/  LDSM.16.MT88.4 R8, [R144+0x9800] ;  /* 0x009800009008783b */ /* 0x000ee80000004200 */
[----:B------:R-:W4:Y:S02]  /*13580*/  MUFU.EX2 R27, R27 ;  /* 0x0000001b001b7308 */ /* 0x000f240000000800 */
[----:B-1----:R-:W-:-:S06]  /*13590*/  F2FP.F16.F32.PACK_AB R4, R29, R32 ;  /* 0x000000201d04723e */ /* 0x002fcc00000000ff */
[----:B------:R-:W1:Y:S08]  /*135a0*/  MUFU.EX2 R25, R25 ;  /* 0x0000001900197308 */ /* 0x000e700000000800 */
[----:B------:R-:W5:Y:S01]  /*135b0*/  MUFU.EX2 R26, R26 ;  /* 0x0000001a001a7308 */ /* 0x000f620000000800 */
[----:B----4-:R-:W-:-:S07]  /*135c0*/  F2FP.F16.F32.PACK_AB R6, R24, R27 ;  /* 0x0000001b1806723e */ /* 0x010fce00000000ff */
[----:B------:R-:W4:Y:S01]  /*135d0*/  MUFU.EX2 R41, R41 ;  /* 0x0000002900297308 */ /* 0x000f220000000800 */
[----:B-1----:R-:W-:-:S07]  /*135e0*/  F2FP.F16.F32.PACK_AB R5, R25, R28 ;  /* 0x0000001c1905723e */ /* 0x002fce00000000ff */
[----:B------:R-:W-:Y:S01]  /*135f0*/  MUFU.EX2 R202, R202 ;  /* 0x000000ca00ca7308 */ /* 0x000fe20000000800 */
[----:B-----5:R-:W-:-:S07]  /*13600*/  F2FP.F16.F32.PACK_AB R7, R3, R26 ;  /* 0x0000001a0307723e */ /* 0x020fce00000000ff */
[C---:B--2---:R-:W-:Y:S01]  /*13610*/  HMMA.16816.F32 R112, R4.reuse, R12, R112 ;  /* 0x0000000c0470723c */ /* 0x044fe20000001870 */
[----:B------:R-:W1:Y:S05]  /*13620*/  MUFU.EX2 R59, R59 ;  /* 0x0000003b003b7308 */ /* 0x000e6a0000000800 */
[C---:B------:R-:W-:Y:S01]  /*13630*/  HMMA.16816.F32 R68, R4.reuse, R14, R68 ;  /* 0x0000000e0444723c */ /* 0x040fe20000001844 */
[----:B------:R-:W2:Y:S02]  /*13640*/  LDSM.16.MT88.4 R12, [R146+0xb800] ;  /* 0x00b80000920c783b */ /* 0x000ea40000004200 */
[----:B------:R-:W-:Y:S03]  /*13650*/  MUFU.EX2 R190, R190 ;  /* 0x000000be00be7308 */ /* 0x000fe60000000800 */
[C---:B---3--:R-:W-:Y:S05]  /*13660*/  HMMA.16816.F32 R72, R4.reuse, R8, R72 ;  /* 0x000000080448723c */ /* 0x048fea0000001848 */
[----:B------:R-:W3:Y:S01]  /*13670*/  MUFU.EX2 R57, R57 ;  /* 0x0000003900397308 */ /* 0x000ee20000000800 */
[C---:B------:R-:W-:Y:S01]  /*13680*/  HMMA.16816.F32 R76, R4.reuse, R10, R76 ;  /* 0x0000000a044c723c */ /* 0x040fe2000000184c */
[----:B------:R-:W5:Y:S06]  /*13690*/  LDSM.16.MT88.4 R8, [R144+0xb800] ;  /* 0x00b800009008783b */ /* 0x000f6c0000004200 */
[----:B------:R-:W-:Y:S08]  /*136a0*/  MUFU.EX2 R194, R194 ;  /* 0x000000c200c27308 */ /* 0x000ff00000000800 */
[----:B------:R-:W3:Y:S08]  /*136b0*/  MUFU.EX2 R63, R63 ;  /* 0x0000003f003f7308 */ /* 0x000ef00000000800 */
[----:B------:R-:W-:Y:S01]  /*136c0*/  MUFU.EX2 R188, R188 ;  /* 0x000000bc00bc7308 */ /* 0x000fe20000000800 */
[C---:B--2---:R-:W-:Y:S07]  /*136d0*/  HMMA.16816.F32 R80, R4.reuse, R12, R80 ;  /* 0x0000000c0450723c */ /* 0x044fee0000001850 */
[----:B------:R-:W2:Y:S01]  /*136e0*/  MUFU.EX2 R61, R61 ;  /* 0x0000003d003d7308 */ /* 0x000ea20000000800 */
[C---:B------:R-:W-:Y:S01]  /*136f0*/  HMMA.16816.F32 R84, R4.reuse, R14, R84 ;  /* 0x0000000e0454723c */ /* 0x040fe20000001854 */
[----:B------:R-:W4:Y:S06]  /*13700*/  LDSM.16.MT88.4 R12, [R146+0xd800] ;  /* 0x00d80000920c783b */ /* 0x000f2c0000004200 */
[----:B------:R-:W-:Y:S01]  /*13710*/  MUFU.EX2 R186, R186 ;  /* 0x000000ba00ba7308 */ /* 0x000fe20000000800 */
[C---:B-----5:R-:W-:Y:S06]  /*13720*/  HMMA.16816.F32 R88, R4.reuse, R8, R88 ;  /* 0x000000080458723c */ /* 0x060fec0000001858 */
[C---:B------:R-:W-:Y:S01]  /*13730*/  HMMA.16816.F32 R92, R4.reuse, R10, R92 ;  /* 0x0000000a045c723c */ /* 0x040fe2000000185c */
[----:B------:R-:W5:Y:S01]  /*13740*/  LDSM.16.MT88.4 R8, [R144+0xd800] ;  /* 0x00d800009008783b */ /* 0x000f620000004200 */
[----:B------:R-:W2:Y:S08]  /*13750*/  MUFU.EX2 R67, R67 ;  /* 0x0000004300437308 */ /* 0x000eb00000000800 */
[----:B------:R-:W-:Y:S08]  /*13760*/  MUFU.EX2 R134, R134 ;  /* 0x0000008600867308 */ /* 0x000ff00000000800 */
[----:B------:R-:W2:Y:S08]  /*13770*/  MUFU.EX2 R65, R65 ;  /* 0x0000004100417308 */ /* 0x000eb00000000800 */
[----:B------:R-:W-:Y:S01]  /*13780*/  MUFU.EX2 R140, R140 ;  /* 0x0000008c008c7308 */ /* 0x000fe20000000800 */
[C---:B----4-:R-:W-:Y:S07]  /*13790*/  HMMA.16816.F32 R108, R4.reuse, R12, R108 ;  /* 0x0000000c046c723c */ /* 0x050fee000000186c */
[----:B------:R-:W4:Y:S01]  /*137a0*/  MUFU.EX2 R123, R123 ;  /* 0x0000007b007b7308 */ /* 0x000f220000000800 */
[C---:B------:R-:W-:Y:S01]  /*137b0*/  HMMA.16816.F32 R96, R4.reuse, R14, R96 ;  /* 0x0000000e0460723c */ /* 0x040fe20000001860 */
[----:B------:R-:W1:Y:S05]  /*137c0*/  LDSM.16.MT88.4 R12, [R146+0x9c00] ;  /* 0x009c0000920c783b */ /* 0x000e6a0000004200 */
[C---:B-----5:R-:W-:Y:S01]  /*137d0*/  HMMA.16816.F32 R100, R4.reuse, R8, R100 ;  /* 0x000000080464723c */ /* 0x060fe20000001864 */
[----:B------:R-:W-:Y:S05]  /*137e0*/  MUFU.EX2 R138, R138 ;  /* 0x0000008a008a7308 */ /* 0x000fea0000000800 */
[----:B------:R-:W-:Y:S01]  /*137f0*/  HMMA.16816.F32 R104, R4, R10, R104 ;  /* 0x0000000a0468723c */ /* 0x000fe20000001868 */
[----:B------:R-:W5:Y:S02]  /*13800*/  LDSM.16.MT88.4 R8, [R144+0x9c00] ;  /* 0x009c00009008783b */ /* 0x000f640000004200 */
[----:B------:R-:W4:Y:S04]  /*13810*/  MUFU.EX2 R121, R121 ;  /* 0x0000007900797308 */ /* 0x000f280000000800 */
[----:B------:R-:W-:-:S02]  /*13820*/  F2FP.F16.F32.PACK_AB R4, R55, R176 ;  /* 0x000000b03704723e */ /* 0x000fc400000000ff */
[----:B------:R-:W-:Y:S02]  /*13830*/  F2FP.F16.F32.PACK_AB R6, R49, R132 ;  /* 0x000000843106723e */ /* 0x000fe400000000ff */
[----:B------:R-:W-:Y:S01]  /*13840*/  F2FP.F16.F32.PACK_AB R5, R51, R174 ;  /* 0x000000ae3305723e */ /* 0x000fe200000000ff */
[----:B------:R-:W-:Y:S01]  /*13850*/  MUFU.EX2 R128, R128 ;  /* 0x0000008000807308 */ /* 0x000fe20000000800 */
[----:B------:R-:W-:-:S07]  /*13860*/  F2FP.F16.F32.PACK_AB R7, R41, R130 ;  /* 0x000000822907723e */ /* 0x000fce00000000ff */
[----:B------:R-:W-:Y:S08]  /*13870*/  MUFU.EX2 R125, R125 ;  /* 0x0000007d007d7308 */ /* 0x000ff00000000800 */
[----:B------:R-:W-:Y:S01]  /*13880*/  MUFU.EX2 R127, R127 ;  /* 0x0000007f007f7308 */ /* 0x000fe20000000800 */
[C---:B-1----:R-:W-:Y:S06]  /*13890*/  HMMA.16816.F32 R112, R4.reuse, R12, R112 ;  /* 0x0000000c0470723c */ /* 0x042fec0000001870 */
[C---:B------:R-:W-:Y:S01]  /*138a0*/  HMMA.16816.F32 R68, R4.reuse, R14, R68 ;  /* 0x0000000e0444723c */ /* 0x040fe20000001844 */
[----:B------:R-:W1:Y:S01]  /*138b0*/  LDSM.16.MT88.4 R12, [R146+0xbc00] ;  /* 0x00bc0000920c783b */ /* 0x000e620000004200 */
[----:B------:R-:W4:Y:S04]  /*138c0*/  MUFU.EX2 R122, R122 ;  /* 0x0000007a007a7308 */ /* 0x000f280000000800 */
[C---:B-----5:R-:W-:Y:S04]  /*138d0*/  HMMA.16816.F32 R72, R4.reuse, R8, R72 ;  /* 0x000000080448723c */ /* 0x060fe80000001848 */
[----:B------:R-:W-:Y:S02]  /*138e0*/  MUFU.EX2 R120, R120 ;  /* 0x0000007800787308 */ /* 0x000fe40000000800 */
[C---:B------:R-:W-:Y:S01]  /*138f0*/  HMMA.16816.F32 R76, R4.reuse, R10, R76 ;  /* 0x0000000a044c723c */ /* 0x040fe2000000184c */
[----:B------:R-:W5:Y:S05]  /*13900*/  LDSM.16.MT88.4 R8, [R144+0xbc00] ;  /* 0x00bc00009008783b */ /* 0x000f6a0000004200 */
[----:B------:R-:W4:Y:S08]  /*13910*/  MUFU.EX2 R129, R129 ;  /* 0x0000008100817308 */ /* 0x000f300000000800 */
[----:B------:R-:W-:Y:S08]  /*13920*/  MUFU.EX2 R66, R66 ;  /* 0x0000004200427308 */ /* 0x000ff00000000800 */
[----:B------:R-:W-:Y:S01]  /*13930*/  MUFU.EX2 R44, R44 ;  /* 0x0000002c002c7308 */ /* 0x000fe20000000800 */
[C---:B-1----:R-:W-:Y:S06]  /*13940*/  HMMA.16816.F32 R80, R4.reuse, R12, R80 ;  /* 0x0000000c0450723c */ /* 0x042fec0000001850 */
[C---:B------:R-:W-:Y:S01]  /*13950*/  HMMA.16816.F32 R84, R4.reuse, R14, R84 ;  /* 0x0000000e0454723c */ /* 0x040fe20000001854 */
[----:B------:R-:W1:Y:S05]  /*13960*/  LDSM.16.MT88.4 R12, [R146+0xdc00] ;  /* 0x00dc0000920c783b */ /* 0x000e6a0000004200 */
[C---:B-----5:R-:W-:Y:S06]  /*13970*/  HMMA.16816.F32 R88, R4.reuse, R8, R88 ;  /* 0x000000080458723c */ /* 0x060fec0000001858 */
[C---:B------:R-:W-:Y:S01]  /*13980*/  HMMA.16816.F32 R92, R4.reuse, R10, R92 ;  /* 0x0000000a045c723c */ /* 0x040fe2000000185c */
[----:B------:R-:W5:Y:S05]  /*13990*/  LDSM.16.MT88.4 R8, [R144+0xdc00] ;  /* 0x00dc00009008783b */ /* 0x000f6a0000004200 */
[C---:B-1----:R-:W-:Y:S06]  /*139a0*/  HMMA.16816.F32 R108, R4.reuse, R12, R108 ;  /* 0x0000000c046c723c */ /* 0x042fec000000186c */
[C---:B------:R-:W-:Y:S01]  /*139b0*/  HMMA.16816.F32 R96, R4.reuse, R14, R96 ;  /* 0x0000000e0460723c */ /* 0x040fe20000001860 */
[----:B------:R-:W1:Y:S05]  /*139c0*/  LDSM.16.MT88.4 R12, [R146+0xa000] ;  /* 0x00a00000920c783b */ /* 0x000e6a0000004200 */
[C---:B-----5:R-:W-:Y:S06]  /*139d0*/  HMMA.16816.F32 R100, R4.reuse, R8, R100 ;  /* 0x000000080464723c */ /* 0x060fec0000001864 */
[----:B------:R-:W-:Y:S01]  /*139e0*/  HMMA.16816.F32 R104, R4, R10, R104 ;  /* 0x0000000a0468723c */ /* 0x000fe20000001868 */
[----:B------:R-:W5:Y:S06]  /*139f0*/  LDSM.16.MT88.4 R8, [R144+0xa000] ;  /* 0x00a000009008783b */ /* 0x000f6c0000004200 */
[----:B------:R-:W-:-:S02]  /*13a00*/  F2FP.F16.F32.PACK_AB R4, R59, R202 ;  /* 0x000000ca3b04723e */ /* 0x000fc400000000ff */
[----:B---3--:R-:W-:Y:S02]  /*13a10*/  F2FP.F16.F32.PACK_AB R6, R57, R190 ;  /* 0x000000be3906723e */ /* 0x008fe400000000ff */
[----:B------:R-:W-:Y:S02]  /*13a20*/  F2FP.F16.F32.PACK_AB R5, R63, R194 ;  /* 0x000000c23f05723e */ /* 0x000fe400000000ff */
[----:B--2---:R-:W-:-:S07]  /*13a30*/  F2FP.F16.F32.PACK_AB R7, R61, R188 ;  /* 0x000000bc3d07723e */ /* 0x004fce00000000ff */
[C---:B-1----:R-:W-:Y:S06]  /*13a40*/  HMMA.16816.F32 R112, R4.reuse, R12, R112 ;  /* 0x0000000c0470723c */ /* 0x042fec0000001870 */
[C---:B------:R-:W-:Y:S01]  /*13a50*/  HMMA.16816.F32 R68, R4.reuse, R14, R68 ;  /* 0x0000000e0444723c */ /* 0x040fe20000001844 */
[----:B------:R-:W1:Y:S05]  /*13a60*/  LDSM.16.MT88.4 R12, [R146+0xc000] ;  /* 0x00c00000920c783b */ /* 0x000e6a0000004200 */
[C---:B-----5:R-:W-:Y:S06]  /*13a70*/  HMMA.16816.F32 R72, R4.reuse, R8, R72 ;  /* 0x000000080448723c */ /* 0x060fec0000001848 */
        /* <DEDUP_REMOVED lines=14> */
[----:B------:R-:W-:-:S02]  /*13b60*/  F2FP.F16.F32.PACK_AB R4, R67, R186 ;  /* 0x000000ba4304723e */ /* 0x000fc400000000ff */
[----:B------:R-:W-:Y:S02]  /*13b70*/  F2FP.F16.F32.PACK_AB R6, R65, R134 ;  /* 0x000000864106723e */ /* 0x000fe400000000ff */
[----:B----4-:R-:W-:Y:S02]  /*13b80*/  F2FP.F16.F32.PACK_AB R5, R123, R140 ;  /* 0x0000008c7b05723e */ /* 0x010fe400000000ff */
[----:B------:R-:W-:-:S07]  /*13b90*/  F2FP.F16.F32.PACK_AB R7, R121, R138 ;  /* 0x0000008a7907723e */ /* 0x000fce00000000ff */
[C---:B------:R-:W-:Y:S06]  /*13ba0*/  HMMA.16816.F32 R112, R4.reuse, R16, R112 ;  /* 0x000000100470723c */ /* 0x040fec0000001870 */
        /* <DEDUP_REMOVED lines=9> */
[C---:B------:R-:W-:Y:S01]  /*13c40*/  HMMA.16816.F32 R92, R4.reuse, R18, R92 ;  /* 0x00000012045c723c */ /* 0x040fe2000000185c */
[----:B------:R-:W-:Y:S05]  /*13c50*/  LDSM.16.MT88.4 R16, [R144+0xc800] ;  /* 0x00c800009010783b */ /* 0x000fea0000004200 */
[C---:B-1----:R-:W-:Y:S06]  /*13c60*/  HMMA.16816.F32 R108, R4.reuse, R12, R108 ;  /* 0x0000000c046c723c */ /* 0x042fec000000186c */
[C---:B------:R-:W-:Y:S01]  /*13c70*/  HMMA.16816.F32 R96, R4.reuse, R14, R96 ;  /* 0x0000000e0460723c */ /* 0x040fe20000001860 */
[----:B------:R-:W1:Y:S05]  /*13c80*/  LDSM.16.MT88.4 R12, [R146+0xa800] ;  /* 0x00a80000920c783b */ /* 0x000e6a0000004200 */
[C---:B--2---:R-:W-:Y:S06]  /*13c90*/  HMMA.16816.F32 R100, R4.reuse, R8, R100 ;  /* 0x000000080464723c */ /* 0x044fec0000001864 */
[----:B------:R-:W-:Y:S01]  /*13ca0*/  HMMA.16816.F32 R104, R4, R10, R104 ;  /* 0x0000000a0468723c */ /* 0x000fe20000001868 */
[----:B------:R-:W2:Y:S06]  /*13cb0*/  LDSM.16.MT88.4 R8, [R146+0xc800] ;  /* 0x00c800009208783b */ /* 0x000eac0000004200 */
[----:B------:R-:W-:Y:S01]  /*13cc0*/  FFMA.FTZ R5, R48, UR8, -R31 ;  /* 0x0000000830057c23 */ /* 0x000fe2000801081f */
[----:B------:R-:W-:Y:S01]  /*13cd0*/  FADD.FTZ R7, R43, R178 ;  /* 0x000000b22b077221 */ /* 0x000fe20000010000 */
[----:B------:R-:W-:Y:S01]  /*13ce0*/  FADD.FTZ R4, R22, R21 ;  /* 0x0000001516047221 */ /* 0x000fe20000010000 */
[----:B------:R-:W-:Y:S01]  /*13cf0*/  F2FP.F16.F32.PACK_AB R6, R122, R127 ;  /* 0x0000007f7a06723e */ /* 0x000fe200000000ff */
[----:B------:R3:W4:Y:S01]  /*13d00*/  MUFU.EX2 R43, R5 ;  /* 0x00000005002b7308 */ /* 0x0007220000000800 */
[----:B------:R-:W5:Y:S01]  /*13d10*/  LDSM.16.MT88.4 R20, [R144+0xa800] ;  /* 0x00a800009014783b */ /* 0x000f620000004200 */
[----:B------:R-:W-:Y:S01]  /*13d20*/  FADD.FTZ R47, R47, R4 ;  /* 0x000000042f2f7221 */ /* 0x000fe20000010000 */
[----:B------:R-:W-:Y:S01]  /*13d30*/  FADD.FTZ R4, R46, R7 ;  /* 0x000000072e047221 */ /* 0x000fe20000010000 */
[--C-:B------:R-:W-:Y:S01]  /*13d40*/  FFMA.FTZ R48, R56, UR8, -R45.reuse ;  /* 0x0000000838307c23 */ /* 0x100fe2000801082d */
[----:B------:R-:W-:Y:S01]  /*13d50*/  FFMA.FTZ R46, R60, UR8, -R45 ;  /* 0x000000083c2e7c23 */ /* 0x000fe2000801082d */
[----:B------:R-:W-:Y:S01]  /*13d60*/  FADD.FTZ R64, R64, R47 ;  /* 0x0000002f40407221 */ /* 0x000fe20000010000 */
[----:B------:R-:W-:Y:S01]  /*13d70*/  FADD.FTZ R47, R39, R4 ;  /* 0x00000004272f7221 */ /* 0x000fe20000010000 */
[----:B------:R-:W-:Y:S01]  /*13d80*/  F2FP.F16.F32.PACK_AB R4, R125, R128 ;  /* 0x000000807d04723e */ /* 0x000fe200000000ff */
[--C-:B------:R-:W-:Y:S01]  /*13d90*/  FFMA.FTZ R45, R42, UR8, -R31.reuse ;  /* 0x000000082a2d7c23 */ /* 0x100fe2000801081f */
[----:B------:R-:W-:Y:S01]  /*13da0*/  FADD.FTZ R56, R37, R64 ;  /* 0x0000004025387221 */ /* 0x000fe20000010000 */
[----:B------:R-:W-:Y:S01]  /*13db0*/  FFMA.FTZ R31, R36, UR8, -R31 ;  /* 0x00000008241f7c23 */ /* 0x000fe2000801081f */
[----:B------:R-:W-:Y:S02]  /*13dc0*/  MUFU.EX2 R37, R62 ;  /* 0x0000003e00257308 */ /* 0x000fe40000000800 */
[----:B------:R-:W-:Y:S01]  /*13dd0*/  FADD.FTZ R35, R35, R56 ;  /* 0x0000003823237221 */ /* 0x000fe20000010000 */
[----:B---3--:R-:W-:-:S03]  /*13de0*/  F2FP.F16.F32.PACK_AB R5, R129, R120 ;  /* 0x000000788105723e */ /* 0x008fc600000000ff */
[----:B------:R-:W-:Y:S01]  /*13df0*/  FADD.FTZ R35, R30, R35 ;  /* 0x000000231e237221 */ /* 0x000fe20000010000 */
[----:B----4-:R-:W-:Y:S01]  /*13e00*/  F2FP.F16.F32.PACK_AB R7, R43, R66 ;  /* 0x000000422b07723e */ /* 0x010fe200000000ff */
[----:B------:R-:W3:Y:S02]  /*13e10*/  MUFU.EX2 R46, R46 ;  /* 0x0000002e002e7308 */ /* 0x000ee40000000800 */
[----:B------:R-:W-:-:S04]  /*13e20*/  FADD.FTZ R28, R28, R35 ;  /* 0x000000231c1c7221 */ /* 0x000fc80000010000 */
[C---:B-1----:R-:W-:Y:S01]  /*13e30*/  HMMA.16816.F32 R112, R4.reuse, R12, R112 ;  /* 0x0000000c0470723c */ /* 0x042fe20000001870 */
[----:B------:R-:W-:Y:S01]  /*13e40*/  FADD.FTZ R25, R25, R28 ;  /* 0x0000001c19197221 */ /* 0x000fe20000010000 */
[----:B------:R-:W-:Y:S03]  /*13e50*/  MUFU.EX2 R39, R58 ;  /* 0x0000003a00277308 */ /* 0x000fe60000000800 */
[----:B------:R-:W-:Y:S01]  /*13e60*/  FADD.FTZ R26, R26, R25 ;  /* 0x000000191a1a7221 */ /* 0x000fe20000010000 */
[C---:B------:R-:W-:Y:S01]  /*13e70*/  HMMA.16816.F32 R68, R4.reuse, R14, R68 ;  /* 0x0000000e0444723c */ /* 0x040fe20000001844 */
[----:B------:R-:W1:Y:S02]  /*13e80*/  LDSM.16.MT88.4 R12, [R146+0xe800] ;  /* 0x00e80000920c783b */ /* 0x000e640000004200 */
[----:B------:R-:W-:Y:S01]  /*13e90*/  FADD.FTZ R3, R3, R26 ;  /* 0x0000001a03037221 */ /* 0x000fe20000010000 */
[----:B------:R-:W4:Y:S02]  /*13ea0*/  MUFU.EX2 R48, R48 ;  /* 0x0000003000307308 */ /* 0x000f240000000800 */
[----:B--2---:R-:W-:Y:S01]  /*13eb0*/  HMMA.16816.F32 R80, R4, R8, R80 ;  /* 0x000000080450723c */ /* 0x004fe20000001850 */
[----:B------:R-:W-:-:S04]  /*13ec0*/  FADD.FTZ R174, R174, R3 ;  /* 0x00000003aeae7221 */ /* 0x000fc80000010000 */
[----:B------:R-:W-:Y:S01]  /*13ed0*/  FADD.FTZ R51, R51, R174 ;  /* 0x000000ae33337221 */ /* 0x000fe20000010000 */
[----:B------:R-:W-:Y:S01]  /*13ee0*/  HMMA.16816.F32 R84, R4, R10, R84 ;  /* 0x0000000a0454723c */ /* 0x000fe20000001854 */
[----:B------:R-:W2:Y:S01]  /*13ef0*/  LDSM.16.MT88.4 R8, [R144+0xe800] ;  /* 0x00e800009008783b */ /* 0x000ea20000004200 */
[----:B------:R-:W4:Y:S01]  /*13f00*/  MUFU.EX2 R45, R45 ;  /* 0x0000002d002d7308 */ /* 0x000f220000000800 */
[----:B------:R-:W-:-:S03]  /*13f10*/  FADD.FTZ R130, R130, R51 ;  /* 0x0000003382827221 */ /* 0x000fc60000010000 */
[----:B------:R-:W-:Y:S01]  /*13f20*/  HMMA.16816.F32 R88, R4, R16, R88 ;  /* 0x000000100458723c */ /* 0x000fe20000001858 */
[----:B------:R-:W-:-:S03]  /*13f30*/  FADD.FTZ R41, R41, R130 ;  /* 0x0000008229297221 */ /* 0x000fc60000010000 */
[----:B------:R-:W-:Y:S01]  /*13f40*/  MUFU.EX2 R31, R31 ;  /* 0x0000001f001f7308 */ /* 0x000fe20000000800 */
[----:B------:R-:W-:Y:S01]  /*13f50*/  FADD.FTZ R194, R194, R41 ;  /* 0x00000029c2c27221 */ /* 0x000fe20000010000 */
[----:B------:R-:W-:Y:S01]  /*13f60*/  HMMA.16816.F32 R92, R4, R18, R92 ;  /* 0x00000012045c723c */ /* 0x000fe2000000185c */
[----:B------:R-:W4:Y:S02]  /*13f70*/  LDSM.16.MT88.4 R16, [R144+0xac00] ;  /* 0x00ac00009010783b */ /* 0x000f240000004200 */
[----:B------:R-:W-:-:S03]  /*13f80*/  FADD.FTZ R63, R63, R194 ;  /* 0x000000c23f3f7221 */ /* 0x000fc60000010000 */
[----:B-----5:R-:W-:Y:S01]  /*13f90*/  HMMA.16816.F32 R72, R4, R20, R72 ;  /* 0x000000140448723c */ /* 0x020fe20000001848 */
[----:B------:R-:W-:-:S04]  /*13fa0*/  FADD.FTZ R188, R188, R63 ;  /* 0x0000003fbcbc7221 */ /* 0x000fc80000010000 */
[----:B------:R-:W-:Y:S01]  /*13fb0*/  FADD.FTZ R61, R61, R188 ;  /* 0x000000bc3d3d7221 */ /* 0x000fe20000010000 */
[----:B------:R-:W-:Y:S01]  /*13fc0*/  HMMA.16816.F32 R76, R4, R22, R76 ;  /* 0x00000016044c723c */ /* 0x000fe2000000184c */
[----:B------:R-:W5:Y:S02]  /*13fd0*/  LDSM.16.MT88.4 R20, [R146+0xac00] ;  /* 0x00ac00009214783b */ /* 0x000f640000004200 */
[----:B------:R-:W-:-:S03]  /*13fe0*/  FADD.FTZ R140, R140, R61 ;  /* 0x0000003d8c8c7221 */ /* 0x000fc60000010000 */
[----:B-1----:R-:W-:Y:S01]  /*13ff0*/  HMMA.16816.F32 R108, R4, R12, R108 ;  /* 0x0000000c046c723c */ /* 0x002fe2000000186c */
[----:B------:R-:W-:-:S04]  /*14000*/  FADD.FTZ R123, R123, R140 ;  /* 0x0000008c7b7b7221 */ /* 0x000fc80000010000 */
[----:B------:R-:W-:Y:S01]  /*14010*/  FADD.FTZ R138, R138, R123 ;  /* 0x0000007b8a8a7221 */ /* 0x000fe20000010000 */
[C---:B------:R-:W-:Y:S01]  /*14020*/  HMMA.16816.F32 R96, R4.reuse, R14, R96 ;  /* 0x0000000e0460723c */ /* 0x040fe20000001860 */
[----:B------:R-:W-:Y:S02]  /*14030*/  FADD.FTZ R12, R34, R47 ;  /* 0x0000002f220c7221 */ /* 0x000fe40000010000 */
[----:B------:R-:W1:Y:S01]  /*14040*/  MUFU.EX2 R34, R38 ;  /* 0x0000002600227308 */ /* 0x000e620000000800 */
[----:B------:R-:W-:Y:S01]  /*14050*/  FADD.FTZ R121, R121, R138 ;  /* 0x0000008a79797221 */ /* 0x000fe20000010000 */
[----:B------:R-:W-:Y:S01]  /*14060*/  FADD.FTZ R33, R33, R12 ;  /* 0x0000000c21217221 */ /* 0x000fe20000010000 */
[----:B--2---:R-:W-:Y:S01]  /*14070*/  HMMA.16816.F32 R100, R4, R8, R100 ;  /* 0x000000080464723c */ /* 0x004fe20000001864 */
[----:B------:R-:W2:Y:S01]  /*14080*/  LDSM.16.MT88.4 R12, [R146+0xcc00] ;  /* 0x00cc0000920c783b */ /* 0x000ea20000004200 */
[----:B------:R-:W-:Y:S01]  /*14090*/  FADD.FTZ R120, R120, R121 ;  /* 0x0000007978787221 */ /* 0x000fe20000010000 */
[----:B------:R-:W-:-:S03]  /*140a0*/  FADD.FTZ R30, R32, R33 ;  /* 0x00000021201e7221 */ /* 0x000fc60000010000 */
[----:B------:R-:W-:Y:S01]  /*140b0*/  HMMA.16816.F32 R104, R4, R10, R104 ;  /* 0x0000000a0468723c */ /* 0x000fe20000001868 */
[----:B------:R-:W-:Y:S01]  /*140c0*/  FADD.FTZ R30, R29, R30 ;  /* 0x0000001e1d1e7221 */ /* 0x000fe20000010000 */
[----:B------:R-:W2:Y:S01]  /*140d0*/  LDSM.16.MT88.4 R8, [R144+0xcc00] ;  /* 0x00cc00009008783b */ /* 0x000ea20000004200 */
[----:B------:R-:W-:Y:S02]  /*140e0*/  FADD.FTZ R129, R129, R120 ;  /* 0x0000007881817221 */ /* 0x000fe40000010000 */
[----:B------:R-:W-:Y:S02]  /*140f0*/  FADD.FTZ R27, R27, R30 ;  /* 0x0000001e1b1b7221 */ /* 0x000fe40000010000 */
[----:B---3--:R-:W-:Y:S01]  /*14100*/  F2FP.F16.F32.PACK_AB R4, R46, R37 ;  /* 0x000000252e04723e */ /* 0x008fe200000000ff */
[----:B------:R-:W-:Y:S01]  /*14110*/  FADD.FTZ R66, R66, R129 ;  /* 0x0000008142427221 */ /* 0x000fe20000010000 */
[----:B------:R-:W-:Y:S01]  /*14120*/  FADD.FTZ R27, R24, R27 ;  /* 0x0000001b181b7221 */ /* 0x000fe20000010000 */
[----:B----4-:R-:W-:-:S02]  /*14130*/  F2FP.F16.F32.PACK_AB R6, R48, R39 ;  /* 0x000000273006723e */ /* 0x010fc400000000ff */
[----:B------:R-:W-:Y:S01]  /*14140*/  F2FP.F16.F32.PACK_AB R5, R45, R44 ;  /* 0x0000002c2d05723e */ /* 0x000fe200000000ff */
[----:B------:R-:W-:Y:S01]  /*14150*/  FADD.FTZ R176, R176, R27 ;  /* 0x0000001bb0b07221 */ /* 0x000fe20000010000 */
[----:B-1----:R-:W-:Y:S01]  /*14160*/  F2FP.F16.F32.PACK_AB R7, R31, R34 ;  /* 0x000000221f07723e */ /* 0x002fe200000000ff */
[----:B------:R-:W-:Y:S02]  /*14170*/  FADD.FTZ R43, R43, R66 ;  /* 0x000000422b2b7221 */ /* 0x000fe40000010000 */
[----:B------:R-:W-:Y:S02]  /*14180*/  FADD.FTZ R55, R55, R176 ;  /* 0x000000b037377221 */ /* 0x000fe40000010000 */
[----:B------:R-:W-:Y:S02]  /*14190*/  FADD.FTZ R44, R44, R43 ;  /* 0x0000002b2c2c7221 */ /* 0x000fe40000010000 */
[----:B------:R-:W-:Y:S01]  /*141a0*/  FADD.FTZ R132, R132, R55 ;  /* 0x0000003784847221 */ /* 0x000fe20000010000 */
[----:B------:R-:W-:Y:S01]  /*141b0*/  HMMA.16816.F32 R72, R4, R16, R72 ;  /* 0x000000100448723c */ /* 0x000fe20000001848 */
[----:B------:R-:W-:-:S02]  /*141c0*/  FADD.FTZ R45, R45, R44 ;  /* 0x0000002c2d2d7221 */ /* 0x000fc40000010000 */
[----:B------:R-:W-:Y:S02]  /*141d0*/  FADD.FTZ R49, R49, R132 ;  /* 0x0000008431317221 */ /* 0x000fe40000010000 */
[----:B------:R-:W-:Y:S01]  /*141e0*/  FADD.FTZ R34, R34, R45 ;  /* 0x0000002d22227221 */ /* 0x000fe20000010000 */
[C---:B------:R-:W-:Y:S01]  /*141f0*/  HMMA.16816.F32 R76, R4.reuse, R18, R76 ;  /* 0x00000012044c723c */ /* 0x040fe2000000184c */
[----:B------:R-:W-:Y:S01]  /*14200*/  FADD.FTZ R202, R202, R49 ;  /* 0x00000031caca7221 */ /* 0x000fe20000010000 */
[----:B------:R-:W1:Y:S01]  /*14210*/  LDSM.16.MT88.4 R16, [R146+0xec00] ;  /* 0x00ec00009210783b */ /* 0x000e620000004200 */
[----:B------:R-:W-:Y:S02]  /*14220*/  FADD.FTZ R162, R31, R34 ;  /* 0x000000221fa27221 */ /* 0x000fe40000010000 */
[----:B------:R-:W-:Y:S01]  /*14230*/  FADD.FTZ R59, R59, R202 ;  /* 0x000000ca3b3b7221 */ /* 0x000fe20000010000 */
[----:B-----5:R-:W-:Y:S03]  /*14240*/  HMMA.16816.F32 R112, R4, R20, R112 ;  /* 0x000000140470723c */ /* 0x020fe60000001870 */
[----:B------:R-:W-:-:S03]  /*14250*/  FADD.FTZ R190, R190, R59 ;  /* 0x0000003bbebe7221 */ /* 0x000fc60000010000 */
[----:B--2---:R-:W-:Y:S01]  /*14260*/  HMMA.16816.F32 R80, R4, R12, R80 ;  /* 0x0000000c0450723c */ /* 0x004fe20000001850 */
        /* <DEDUP_REMOVED lines=16> */
[----:B------:R-:W-:-:S04]  /*14370*/  FADD.FTZ R37, R37, R122 ;  /* 0x0000007a25257221 */ /* 0x000fc80000010000 */
[----:B------:R-:W-:-:S04]  /*14380*/  FADD.FTZ R46, R46, R37 ;  /* 0x000000252e2e7221 */ /* 0x000fc80000010000 */
[----:B------:R-:W-:Y:S01]  /*14390*/  FADD.FTZ R39, R39, R46 ;  /* 0x0000002e27277221 */ /* 0x000fe20000010000 */
[----:B--2---:R-:W-:Y:S03]  /*143a0*/  HMMA.16816.F32 R100, R4, R12, R100 ;  /* 0x0000000c0464723c */ /* 0x004fe60000001864 */
[----:B------:R-:W-:-:S03]  /*143b0*/  FADD.FTZ R163, R48, R39 ;  /* 0x0000002730a37221 */ /* 0x000fc60000010000 */
[----:B------:R-:W-:Y:S01]  /*143c0*/  HMMA.16816.F32 R104, R4, R14, R104 ;  /* 0x0000000e0468723c */ /* 0x000fe20000001868 */
[----:B------:R-:W-:-:S08]  /*143d0*/  NOP ;  /* 0x0000000000007918 */ /* 0x000fd00000000000 */
[----:B------:R-:W-:-:S15]  /*143e0*/  @!P4 BRA `(.L_x_989) ;  /* 0x000000480044c947 */ /* 0x000fde0003800000 */
[----:B------:R-:W-:Y:S01]  /*143f0*/  ISETP.NE.AND P6, PT, R157, RZ, PT ;  /* 0x000000ff9d00720c */ /* 0x000fe20003fc5270 */
[----:B------:R-:W-:-:S04]  /*14400*/  DEPBAR.LE SB0, 0x0 ;  /* 0x000080000000791a */ /* 0x000fc80000000000 */
[----:B------:R-:W-:Y:S01]  /*14410*/  IADD3 R167, R52, -0x2, RZ ;  /* 0xfffffffe34a77810 */ /* 0x000fe20007ffe0ff */
[----:B------:R-:W-:Y:S07]  /*14420*/  BAR.SYNC.DEFER_BLOCKING 0x0 ;  /* 0x0000000000007b1d */ /* 0x000fee0000010000 */
[----:B------:R-:W-:Y:S05]  /*14430*/  @!P6 BRA `(.L_x_990) ;  /* 0x0000000000f4e947 */ /* 0x000fea0003800000 */
[----:B------:R-:W1:Y:S01]  /*14440*/  LDC R5, c[0x0][0x380] ;  /* 0x0000e000ff057b82 */ /* 0x000e620000000800 */
[----:B------:R-:W-:Y:S01]  /*14450*/  SHF.L.U32 R6, R167, 0x7, RZ ;  /* 0x00000007a7067819 */ /* 0x000fe200000006ff */
[----:B------:R-:W-:-:S04]  /*14460*/  ULDC.64 UR4, c[0x0][0x250] ;  /* 0x0000940000047ab9 */ /* 0x000fc80000000a00 */
[----:B------:R-:W-:-:S05]  /*14470*/  VIADD R12, R6, 0x80 ;  /* 0x00000080060c7836 */ /* 0x000fca0000000000 */
[----:B------:R-:W-:Y:S02]  /*14480*/  IABS R8, R12 ;  /* 0x0000000c00087213 */ /* 0x000fe40000000000 */
[-C--:B-1----:R-:W-:Y:S02]  /*14490*/  IABS R4, R5.reuse ;  /* 0x0000000500047213 */ /* 0x082fe40000000000 */
[----:B------:R-:W-:Y:S02]  /*144a0*/  LOP3.LUT R12, R12, R5, RZ, 0x3c, !PT ;  /* 0x000000050c0c7212 */ /* 0x000fe400078e3cff */
[----:B------:R-:W1:Y:S02]  /*144b0*/  I2F.RP R7, R4 ;  /* 0x0000000400077306 */ /* 0x000e640000209400 */
[----:B------:R-:W-:-:S06]  /*144c0*/  ISETP.GE.AND P3, PT, R12, RZ, PT ;  /* 0x000000ff0c00720c */ /* 0x000fcc0003f66270 */
[----:B-1----:R-:W1:Y:S02]  /*144d0*/  MUFU.RCP R10, R7 ;  /* 0x00000007000a7308 */ /* 0x002e640000001000 */
[----:B-1----:R-:W-:Y:S01]  /*144e0*/  VIADD R10, R10, 0xffffffe ;  /* 0x0ffffffe0a0a7836 */ /* 0x002fe20000000000 */
[----:B------:R-:W-:Y:S02]  /*144f0*/  IABS R7, R6 ;  /* 0x0000000600077213 */ /* 0x000fe40000000000 */
[----:B------:R-:W-:-:S03]  /*14500*/  LOP3.LUT R6, R6, R5, RZ, 0x3c, !PT ;  /* 0x0000000506067212 */ /* 0x000fc600078e3cff */
[----:B------:R-:W1:Y:S02]  /*14510*/  F2I.FTZ.U32.TRUNC.NTZ R11, R10 ;  /* 0x0000000a000b7305 */ /* 0x000e64000021f000 */
[----:B-1----:R-:W-:Y:S01]  /*14520*/  IMAD.MOV R3, RZ, RZ, -R11 ;  /* 0x000000ffff037224 */ /* 0x002fe200078e0a0b */
        /* <DEDUP_REMOVED lines=12> */
[----:B------:R-:W-:Y:S01]  /*145f0*/  @!P1 VIADD R10, R10, 0x1 ;  /* 0x000000010a0a9836 */ /* 0x000fe20000000000 */
[----:B------:R-:W-:Y:S02]  /*14600*/  ISETP.GE.AND P1, PT, R6, RZ, PT ;  /* 0x000000ff0600720c */ /* 0x000fe40003f26270 */
[-C--:B------:R-:W-:Y:S01]  /*14610*/  ISETP.GE.U32.AND P2, PT, R9, R4.reuse, PT ;  /* 0x000000040900720c */ /* 0x080fe20003f46070 */
[----:B------:R-:W-:Y:S01]  /*14620*/  @!P0 VIADD R3, R3, 0x1 ;  /* 0x0000000103038836 */ /* 0x000fe20000000000 */
[-C--:B------:R-:W-:Y:S02]  /*14630*/  @!P0 IADD3 R7, R7, -R4.reuse, RZ ;  /* 0x8000000407078210 */ /* 0x080fe40007ffe0ff */
[----:B------:R-:W-:Y:S02]  /*14640*/  ISETP.NE.AND P0, PT, R5, RZ, PT ;  /* 0x000000ff0500720c */ /* 0x000fe40003f05270 */
[----:B------:R-:W-:-:S02]  /*14650*/  ISETP.GE.U32.AND P4, PT, R7, R4, PT ;  /* 0x000000040700720c */ /* 0x000fc40003f86070 */
[----:B------:R-:W-:-:S05]  /*14660*/  LOP3.LUT R6, RZ, R5, RZ, 0x33, !PT ;  /* 0x00000005ff067212 */ /* 0x000fca00078e33ff */
[----:B------:R-:W-:-:S04]  /*14670*/  @P2 IADD3 R10, R10, 0x1, RZ ;  /* 0x000000010a0a2810 */ /* 0x000fc80007ffe0ff */
[----:B------:R-:W-:Y:S02]  /*14680*/  @!P3 IADD3 R10, -R10, RZ, RZ ;  /* 0x000000ff0a0ab210 */ /* 0x000fe40007ffe1ff */
[----:B------:R-:W-:-:S05]  /*14690*/  @P4 IADD3 R3, R3, 0x1, RZ ;  /* 0x0000000103034810 */ /* 0x000fca0007ffe0ff */
[----:B------:R-:W-:Y:S01]  /*146a0*/  IMAD.MOV.U32 R7, RZ, RZ, R3 ;  /* 0x000000ffff077224 */ /* 0x000fe200078e0003 */
[----:B------:R-:W-:-:S03]  /*146b0*/  SEL R3, R6, R10, !P0 ;  /* 0x0000000a06037207 */ /* 0x000fc60004000000 */
[----:B------:R-:W-:Y:S02]  /*146c0*/  @!P1 IMAD.MOV R7, RZ, RZ, -R7 ;  /* 0x000000ffff079224 */ /* 0x000fe400078e0a07 */
[----:B------:R-:W-:-:S03]  /*146d0*/  IMAD.WIDE R12, R3, 0x4, R158 ;  /* 0x00000004030c7825 */ /* 0x000fc600078e029e */
[----:B------:R-:W-:Y:S02]  /*146e0*/  SEL R6, R6, R7, !P0 ;  /* 0x0000000706067207 */ /* 0x000fe40004000000 */
[----:B------:R-:W2:Y:S03]  /*146f0*/  LDG.E R7, desc[UR6][R12.64] ;  /* 0x000000060c077981 */ /* 0x000ea6000c1e1900 */
[----:B------:R-:W-:-:S05]  /*14700*/  IMAD.WIDE R10, R6, 0x4, R158 ;  /* 0x00000004060a7825 */ /* 0x000fca00078e029e */
[----:B------:R-:W2:Y:S01]  /*14710*/  LDG.E R4, desc[UR6][R10.64] ;  /* 0x000000060a047981 */ /* 0x000ea2000c1e1900 */
[----:B------:R-:W-:-:S05]  /*14720*/  IADD3 R6, R3, -R6, RZ ;  /* 0x8000000603067210 */ /* 0x000fca0007ffe0ff */
[----:B------:R-:W-:-:S05]  /*14730*/  IMAD R5, R6, R5, -0x80 ;  /* 0xffffff8006057424 */ /* 0x000fca00078e0205 */
[----:B------:R-:W-:Y:S01]  /*14740*/  SHF.R.S32.HI R3, RZ, 0x1f, R5 ;  /* 0x0000001fff037819 */ /* 0x000fe20000011405 */
[----:B------:R-:W-:-:S04]  /*14750*/  IMAD.WIDE.U32 R8, R5, UR4, RZ ;  /* 0x0000000405087c25 */ /* 0x000fc8000f8e00ff */
[----:B------:R-:W-:-:S04]  /*14760*/  IMAD R6, R3, UR4, RZ ;  /* 0x0000000403067c24 */ /* 0x000fc8000f8e02ff */
[----:B------:R-:W-:Y:S01]  /*14770*/  IMAD R6, R5, UR5, R6 ;  /* 0x0000000505067c24 */ /* 0x000fe2000f8e0206 */
[----:B------:R-:W-:-:S04]  /*14780*/  ULDC.64 UR4, c[0x0][0x238] ;  /* 0x00008e0000047ab9 */ /* 0x000fc80000000a00 */
[----:B------:R-:W-:Y:S01]  /*14790*/  IADD3 R9, R9, R6, RZ ;  /* 0x0000000609097210 */ /* 0x000fe20007ffe0ff */
[----:B--2---:R-:W-:-:S05]  /*147a0*/  IMAD.IADD R4, R4, 0x1, -R7 ;  /* 0x0000000104047824 */ /* 0x004fca00078e0a07 */
[----:B------:R-:W-:Y:S01]  /*147b0*/  SHF.R.S32.HI R3, RZ, 0x1f, R4 ;  /* 0x0000001fff037819 */ /* 0x000fe20000011404 */
[----:B------:R-:W-:-:S04]  /*147c0*/  IMAD.WIDE.U32 R6, R4, UR4, R8 ;  /* 0x0000000404067c25 */ /* 0x000fc8000f8e0008 */
[----:B------:R-:W-:-:S04]  /*147d0*/  IMAD R3, R3, UR4, RZ ;  /* 0x0000000403037c24 */ /* 0x000fc8000f8e02ff */
[----:B------:R-:W-:-:S04]  /*147e0*/  IMAD R3, R4, UR5, R3 ;  /* 0x0000000504037c24 */ /* 0x000fc8000f8e0203 */
[----:B------:R-:W-:Y:S01]  /*147f0*/  IMAD.IADD R5, R7, 0x1, R3 ;  /* 0x0000000107057824 */ /* 0x000fe200078e0203 */
[----:B------:R-:W-:Y:S06]  /*14800*/  BRA `(.L_x_991) ;  /* 0x00000000000c7947 */ /* 0x000fec0003800000 */
.L_x_990:
[----:B------:R-:W1:Y:S02]  /*14810*/  LDC R6, c[0x0][0x250] ;  /* 0x00009400ff067b82 */ /* 0x000e640000000800 */
[----:B-1----:R-:W-:-:S04]  /*14820*/  LEA R6, -R6, RZ, 0x7 ;  /* 0x000000ff06067211 */ /* 0x002fc800078e39ff */
[----:B------:R-:W-:-:S07]  /*14830*/  SHF.R.S32.HI R5, RZ, 0x1f, R6 ;  /* 0x0000001fff057819 */ /* 0x000fce0000011406 */
.L_x_991:
[C---:B------:R-:W-:Y:S02]  /*14840*/  LOP3.LUT P1, RZ, R40.reuse, 0x2, RZ, 0xc0, !PT ;  /* 0x0000000228ff7812 */ /* 0x040fe4000782c0ff */
[----:B------:R-:W-:Y:S02]  /*14850*/  LOP3.LUT P0, RZ, R40, 0x4, RZ, 0xc0, !PT ;  /* 0x0000000428ff7812 */ /* 0x000fe4000780c0ff */
[----:B------:R-:W-:Y:S02]  /*14860*/  LEA R164, P3, R6, R136, 0x1 ;  /* 0x0000008806a47211 */ /* 0x000fe400078608ff */
[----:B------:R-:W-:Y:S02]  /*14870*/  ISETP.GE.AND P4, PT, R52, 0x3, PT ;  /* 0x000000033400780c */ /* 0x000fe40003f86270 */
[----:B------:R-:W-:-:S05]  /*14880*/  LEA.HI.X R165, R6, R137, R5, 0x1, P3 ;  /* 0x0000008906a57211 */ /* 0x000fca00018f0c05 */
[CC--:B------:R-:W-:Y:S02]  /*14890*/  @P1 IADD3 R7, P2, R6.reuse, R160.reuse, RZ ;  /* 0x000000a006071210 */ /* 0x0c0fe40007f5e0ff */
[----:B------:R-:W-:-:S03]  /*148a0*/  @P0 IADD3 R3, P3, R6, R160, RZ ;  /* 0x000000a006030210 */ /* 0x000fc60007f7e0ff */
[----:B------:R-:W-:Y:S01]  /*148b0*/  @P1 IMAD.X R4, R5, 0x1, R50, P2 ;  /* 0x0000000105041824 */ /* 0x000fe200010e0632 */
[----:B------:R-:W-:-:S04]  /*148c0*/  @P1 LEA R8, P2, R7, UR10, 0x1 ;  /* 0x0000000a07081c11 */ /* 0x000fc8000f8408ff */
[----:B------:R-:W-:Y:S01]  /*148d0*/  @P1 LEA.HI.X R9, R7, UR11, R4, 0x1, P2 ;  /* 0x0000000b07091c11 */ /* 0x000fe200090f0c04 */
[----:B------:R-:W-:Y:S01]  /*148e0*/  @P0 IMAD.X R4, R5, 0x1, R50, P3 ;  /* 0x0000000105040824 */ /* 0x000fe200018e0632 */
[----:B------:R-:W-:Y:S02]  /*148f0*/  LOP3.LUT P2, RZ, R40, 0x1, RZ, 0xc0, !PT ;  /* 0x0000000128ff7812 */ /* 0x000fe4000784c0ff */
[----:B------:R-:W-:-:S04]  /*14900*/  @P0 LEA R12, P3, R3, UR10, 0x1 ;  /* 0x0000000a030c0c11 */ /* 0x000fc8000f8608ff */
[----:B------:R-:W-:Y:S02]  /*14910*/  @P0 LEA.HI.X R13, R3, UR11, R4, 0x1, P3 ;  /* 0x0000000b030d0c11 */ /* 0x000fe400098f0c04 */
[----:B------:R-:W-:-:S05]  /*14920*/  IADD3 R6, P3, R153, R6, RZ ;  /* 0x0000000699067210 */ /* 0x000fca0007f7e0ff */
[----:B------:R-:W-:Y:S01]  /*14930*/  IMAD.X R5, R152, 0x1, R5, P3 ;  /* 0x0000000198057824 */ /* 0x000fe200018e0605 */
[C---:B------:R-:W-:Y:S01]  /*14940*/  @P2 LEA R16, P3, R6.reuse, R136, 0x1 ;  /* 0x0000008806102211 */ /* 0x040fe200078608ff */
[----:B------:R-:W-:Y:S01]  /*14950*/  @!PT LDS RZ, [RZ] ;  /* 0x00000000fffff984 */ /* 0x000fe20000000800 */
[----:B------:R-:W-:Y:S01]  /*14960*/  @!PT LDS RZ, [RZ] ;  /* 0x00000000fffff984 */ /* 0x000fe20000000800 */
[----:B------:R-:W-:Y:S01]  /*14970*/  @!PT LDS RZ, [RZ] ;  /* 0x00000000fffff984 */ /* 0x000fe20000000800 */
[----:B------:R-:W-:Y:S03]  /*14980*/  @P2 LDGSTS.E.BYPASS.LTC128B.128 [R166+0x9000], desc[UR6][R164.64] ;  /* 0x09000000a4a62fae */ /* 0x000fe6000b901d46 */
[C---:B------:R-:W-:Y:S01]  /*14990*/  @P2 LEA.HI.X R17, R6.reuse, R137, R5, 0x1, P3 ;  /* 0x0000008906112211 */ /* 0x040fe200018f0c05 */
[----:B------:R-:W-:Y:S01]  /*149a0*/  @!P2 STS [R166+0x9000], RZ ;  /* 0x009000ffa600a388 */ /* 0x000fe20000000800 */
[----:B------:R-:W-:-:S03]  /*149b0*/  @P1 IADD3 R4, P3, R6, R160, RZ ;  /* 0x000000a006041210 */ /* 0x000fc60007f7e0ff */
[----:B------:R-:W-:Y:S02]  /*149c0*/  @!P2 STS [R166+0x9004], RZ ;  /* 0x009004ffa600a388 */ /* 0x000fe40000000800 */
[----:B------:R-:W-:Y:S01]  /*149d0*/  @P1 IMAD.X R3, R5, 0x1, R50, P3 ;  /* 0x0000000105031824 */ /* 0x000fe200018e0632 */
[C---:B------:R-:W-:Y:S01]  /*149e0*/  @P1 LEA R14, P3, R4.reuse, UR10, 0x1 ;  /* 0x0000000a040e1c11 */ /* 0x040fe2000f8608ff */
[----:B------:R-:W-:Y:S03]  /*149f0*/  @!P2 STS.64 [R166+0x9008], RZ ;  /* 0x009008ffa600a388 */ /* 0x000fe60000000a00 */
[----:B------:R-:W-:Y:S01]  /*14a00*/  @P1 LEA.HI.X R15, R4, UR11, R3, 0x1, P3 ;  /* 0x0000000b040f1c11 */ /* 0x000fe200098f0c03 */
[----:B------:R-:W-:Y:S01]  /*14a10*/  @!PT LDS RZ, [RZ] ;  /* 0x00000000fffff984 */ /* 0x000fe20000000800 */
[----:B------:R-:W-:Y:S01]  /*14a20*/  @!PT LDS RZ, [RZ] ;  /* 0x00000000fffff984 */ /* 0x000fe20000000800 */
[----:B------:R-:W-:Y:S01]  /*14a30*/  @!PT LDS RZ, [RZ] ;  /* 0x00000000fffff984 */ /* 0x000fe20000000800 */
[----:B------:R-:W-:Y:S01]  /*14a40*/  @P1 LDGSTS.E.BYPASS.LTC128B.128 [R166+0xb000], desc[UR6][R8.64+0x40] ;  /* 0x0b00004008a61fae */ /* 0x000fe2000b901d46 */
[----:B------:R-:W-:-:S03]  /*14a50*/  @P0 IADD3 R4, P3, R6, R160, RZ ;  /* 0x000000a006040210 */ /* 0x000fc60007f7e0ff */
[----:B------:R-:W-:Y:S02]  /*14a60*/  @!P1 STS.128 [R166+0xb000], RZ ;  /* 0x00b000ffa6009388 */ /* 0x000fe40000000c00 */
[----:B------:R-:W-:Y:S01]  /*14a70*/  @P0 IMAD.X R3, R5, 0x1, R50, P3 ;  /* 0x0000000105030824 */ /* 0x000fe200018e0632 */
[C---:B------:R-:W-:Y:S01]  /*14a80*/  @P0 LEA R10, P3, R4.reuse, UR10, 0x1 ;  /* 0x0000000a040a0c11 */ /* 0x040fe2000f8608ff */
[----:B------:R-:W-:Y:S01]  /*14a90*/  @!PT LDS RZ, [RZ] ;  /* 0x00000000fffff984 */ /* 0x000fe20000000800 */
[----:B------:R-:W-:Y:S01]  /*14aa0*/  @!PT LDS RZ, [RZ] ;  /* 0x00000000fffff984 */ /* 0x000fe20000000800 */
[----:B------:R-:W-:Y:S01]  /*14ab0*/  @!PT LDS RZ, [RZ] ;  /* 0x00000000fffff984 */ /* 0x000fe20000000800 */
[----:B------:R-:W-:Y:S03]  /*14ac0*/  @P0 LDGSTS.E.BYPASS.LTC128B.128 [R166+0xd000], desc[UR6][R12.64+0x80] ;  /* 0x0d0000800ca60fae */ /* 0x000fe6000b901d46 */
[----:B------:R-:W-:Y:S01]  /*14ad0*/  @P0 LEA.HI.X R11, R4, UR11, R3, 0x1, P3 ;  /* 0x0000000b040b0c11 */ /* 0x000fe200098f0c03 */
[----:B------:R-:W-:Y:S01]  /*14ae0*/  @!P0 STS.128 [R166+0xd000], RZ ;  /* 0x00d000ffa6008388 */ /* 0x000fe20000000c00 */
[----:B------:R-:W-:-:S03]  /*14af0*/  IADD3 R6, P3, R153, R6, RZ ;  /* 0x0000000699067210 */ /* 0x000fc60007f7e0ff */
[----:B------:R-:W-:Y:S01]  /*14b00*/  @!PT LDS RZ, [RZ] ;  /* 0x00000000fffff984 */ /* 0x000fe20000000800 */
[----:B------:R-:W-:Y:S01]  /*14b10*/  @!PT LDS RZ, [RZ] ;  /* 0x00000000fffff984 */ /* 0x000fe20000000800 */
[----:B------:R-:W-:Y:S01]  /*14b20*/  @!PT LDS RZ, [RZ] ;  /* 0x00000000fffff984 */ /* 0x000fe20000000800 */
[----:B------:R-:W-:Y:S02]  /*14b30*/  @P2 LDGSTS.E.BYPASS.LTC128B.128 [R166+0x9800], desc[UR6][R16.64] ;  /* 0x0980000010a62fae */ /* 0x000fe4000b901d46 */
[----:B------:R-:W-:Y:S01]  /*14b40*/  IMAD.X R5, R152, 0x1, R5, P3 ;  /* 0x0000000198057824 */ /* 0x000fe200018e0605 */
[C---:B------:R-:W-:Y:S01]  /*14b50*/  @P2 LEA R20, P3, R6.reuse, R136, 0x1 ;  /* 0x0000008806142211 */ /* 0x040fe200078608ff */
[----:B------:R-:W-:Y:S03]  /*14b60*/  @!P2 STS.128 [R166+0x9800], RZ ;  /* 0x009800ffa600a388 */ /* 0x000fe60000000c00 */
[C---:B------:R-:W-:Y:S01]  /*14b70*/  @P2 LEA.HI.X R21, R6.reuse, R137, R5, 0x1, P3 ;  /* 0x0000008906152211 */ /* 0x040fe200018f0c05 */
        /* <DEDUP_REMOVED lines=14> */
[----:B------:R-:W-:-:S03]  /*14c60*/  @P0 IADD3 R4, P3, R6, R160, RZ ;  /* 0x000000a006040210 */ /* 0x000fc60007f7e0ff */
[----:B------:R-:W-:Y:S01]  /*14c70*/  @!PT LDS RZ, [RZ] ;  /* 0x00000000fffff984 */ /* 0x000fe20000000800 */
[----:B------:R-:W-:Y:S01]  /*14c80*/  @!PT LDS RZ, [RZ] ;  /* 0x00000000fffff984 */ /* 0x000fe20000000800 */
[----:B------:R-:W-:Y:S01]  /*14c90*/  @!PT LDS RZ, [RZ] ;  /* 0x00000000fffff984 */ /* 0x000fe20000000800 */
[----:B------:R1:W-:Y:S02]  /*14ca0*/  @P2 LDGSTS.E.BYPASS.LTC128B.128 [R166+0xa000], desc[UR6][R20.64] ;  /* 0x0a00000014a62fae */ /* 0x0003e4000b901d46 */
[----:B------:R-:W-:Y:S01]  /*14cb0*/  @P0 IMAD.X R3, R5, 0x1, R50, P3 ;  /* 0x0000000105030824 */ /* 0x000fe200018e0632 */
[C---:B------:R-:W-:Y:S01]  /*14cc0*/  @P0 LEA R24, P3, R4.reuse, UR10, 0x1 ;  /* 0x0000000a04180c11 */ /* 0x040fe2000f8608ff */
[----:B------:R-:W-:Y:S03]  /*14cd0*/  @!P2 STS.128 [R166+0xa000], RZ ;  /* 0x00a000ffa600a388 */ /* 0x000fe60000000c00 */
[----:B------:R-:W-:Y:S01]  /*14ce0*/  @P0 LEA.HI.X R25, R4, UR11, R3, 0x1, P3 ;  /* 0x0000000b04190c11 */ /* 0x000fe200098f0c03 */
[----:B------:R-:W-:Y:S01]  /*14cf0*/  @!PT LDS RZ, [RZ] ;  /* 0x00000000fffff984 */ /* 0x000fe20000000800 */
[----:B------:R-:W-:Y:S01]  /*14d00*/  @!PT LDS RZ, [RZ] ;  /* 0x00000000fffff984 */ /* 0x000fe20000000800 */
[----:B------:R-:W-:Y:S01]  /*14d10*/  @!PT LDS RZ, [RZ] ;  /* 0x00000000fffff984 */ /* 0x000fe20000000800 */
[----:B------:R-:W-:Y:S01]  /*14d20*/  @P1 LDGSTS.E.BYPASS.LTC128B.128 [R166+0xc000], desc[UR6][R18.64+0x40] ;  /* 0x0c00004012a61fae */ /* 0x000fe2000b901d46 */
[----:B------:R-:W-:-:S03]  /*14d30*/  IADD3 R3, P3, R153, R6, RZ ;  /* 0x0000000699037210 */ /* 0x000fc60007f7e0ff */
[----:B------:R-:W-:Y:S02]  /*14d40*/  @!P1 STS.128 [R166+0xc000], RZ ;  /* 0x00c000ffa6009388 */ /* 0x000fe40000000c00 */
[----:B------:R-:W-:Y:S01]  /*14d50*/  IMAD.X R5, R152, 0x1, R5, P3 ;  /* 0x0000000198057824 */ /* 0x000fe200018e0605 */
[C---:B------:R-:W-:Y:S01]  /*14d60*/  @P2 LEA R26, P3, R3.reuse, R136, 0x1 ;  /* 0x00000088031a2211 */ /* 0x040fe200078608ff */
[----:B------:R-:W-:Y:S01]  /*14d70*/  @!PT LDS RZ, [RZ] ;  /* 0x00000000fffff984 */ /* 0x000fe20000000800 */
[----:B------:R-:W-:Y:S01]  /*14d80*/  @!PT LDS RZ, [RZ] ;  /* 0x00000000fffff984 */ /* 0x000fe20000000800 */
[----:B------:R-:W-:Y:S01]  /*14d90*/  @!PT LDS RZ, [RZ] ;  /* 0x00000000fffff984 */ /* 0x000fe20000000800 */
[----:B------:R-:W-:Y:S03]  /*14da0*/  @P0 LDGSTS.E.BYPASS.LTC128B.128 [R166+0xe000], desc[UR6][R24.64+0x80] ;  /* 0x0e00008018a60fae */ /* 0x000fe6000b901d46 */
[C---:B------:R-:W-:Y:S01]  /*14db0*/  @P2 LEA.HI.X R27, R3.reuse, R137, R5, 0x1, P3 ;  /* 0x00000089031b2211 */ /* 0x040fe200018f0c05 */
        /* <DEDUP_REMOVED lines=9> */
[----:B------:R-:W-:Y:S02]  /*14e50*/  @P1 LEA.HI.X R29, R7, UR11, R4, 0x1, P3 ;  /* 0x0000000b071d1c11 */ /* 0x000fe400098f0c04 */
[----:B------:R-:W-:-:S03]  /*14e60*/  @P0 IADD3 R3, P3, R3, R160, RZ ;  /* 0x000000a003030210 */ /* 0x000fc60007f7e0ff */
[----:B------:R-:W-:Y:S01]  /*14e70*/  @!PT LDS RZ, [RZ] ;  /* 0x00000000fffff984 */ /* 0x000fe20000000800 */
[----:B------:R-:W-:Y:S01]  /*14e80*/  @!PT LDS RZ, [RZ] ;  /* 0x00000000fffff984 */ /* 0x000fe20000000800 */
[----:B------:R-:W-:Y:S01]  /*14e90*/  @!PT LDS RZ, [RZ] ;  /* 0x00000000fffff984 */ /* 0x000fe20000000800 */
[----:B------:R-:W-:Y:S02]  /*14ea0*/  @P1 LDGSTS.E.BYPASS.LTC128B.128 [R166+0xc800], desc[UR6][R28.64+0x40] ;  /* 0x0c8000401ca61fae */ /* 0x000fe4000b901d46 */
[----:B------:R-:W-:Y:S01]  /*14eb0*/  @P0 IMAD.X R50, R5, 0x1, R50, P3 ;  /* 0x0000000105320824 */ /* 0x000fe200018e0632 */
[C---:B------:R-:W-:Y:S01]  /*14ec0*/  @P0 LEA R30, P3, R3.reuse, UR10, 0x1 ;  /* 0x0000000a031e0c11 */ /* 0x040fe2000f8608ff */
[----:B------:R-:W-:Y:S03]  /*14ed0*/  @!P1 STS.128 [R166+0xc800], RZ ;  /* 0x00c800ffa6009388 */ /* 0x000fe60000000c00 */
[----:B------:R-:W-:Y:S02]  /*14ee0*/  @P0 LEA.HI.X R31, R3, UR11, R50, 0x1, P3 ;  /* 0x0000000b031f0c11 */ /* 0x000fe400098f0c32 */
[----:B------:R-:W3:Y:S03]  /*14ef0*/  S2R R3, SR_TID.X ;  /* 0x0000000000037919 */ /* 0x000ee60000002100 */
[----:B------:R-:W-:Y:S01]  /*14f00*/  @!PT LDS RZ, [RZ] ;  /* 0x00000000fffff984 */ /* 0x000fe20000000800 */
[----:B------:R-:W-:Y:S01]  /*14f10*/  @!PT LDS RZ, [RZ] ;  /* 0x00000000fffff984 */ /* 0x000fe20000000800 */
[----:B------:R-:W-:Y:S01]  /*14f20*/  @!PT LDS RZ, [RZ] ;  /* 0x00000000fffff984 */ /* 0x000fe20000000800 */
[----:B------:R4:W-:Y:S04]  /*14f30*/  @P0 LDGSTS.E.BYPASS.LTC128B.128 [R166+0xe800], desc[UR6][R30.64+0x80] ;  /* 0x0e8000801ea60fae */ /* 0x0009e8000b901d46 */
[----:B------:R-:W-:Y:S04]  /*14f40*/  @!P0 STS.128 [R166+0xe800], RZ ;  /* 0x00e800ffa6008388 */ /* 0x000fe80000000c00 */
[----:B-1----:R-:W-:Y:S04]  /*14f50*/  LDSM.16.M88.4 R20, [R149] ;  /* 0x000000009514783b */ /* 0x002fe80000000200 */
[----:B------:R-:W1:Y:S04]  /*14f60*/  LDSM.16.M88.4 R12, [R148+0x3000] ;  /* 0x00300000940c783b */ /* 0x000e680000000200 */
[----:B------:R-:W-:Y:S04]  /*14f70*/  LDSM.16.M88.4 R124, [R147] ;  /* 0x00000000937c783b */ /* 0x000fe80000000200 */
[----:B------:R-:W-:Y:S04]  /*14f80*/  LDSM.16.M88.4 R4, [R145+0x3000] ;  /* 0x003000009104783b */ /* 0x000fe80000000200 */
[----:B------:R-:W5:Y:S04]  /*14f90*/  LDSM.16.M88.4 R32, [R148+0x3400] ;  /* 0x003400009420783b */ /* 0x000f680000000200 */
[----:B------:R-:W3:Y:S04]  /*14fa0*/  LDSM.16.M88.4 R56, [R148+0x3c00] ;  /* 0x003c00009438783b */ /* 0x000ee80000000200 */
[----:B------:R-:W3:Y:S04]  /*14fb0*/  LDSM.16.M88.4 R44, [R148+0x4000] ;  /* 0x00400000942c783b */ /* 0x000ee80000000200 */
[----:B------:R-:W3:Y:S04]  /*14fc0*/  LDSM.16.M88.4 R64, [R148+0x3800] ;  /* 0x003800009440783b */ /* 0x000ee80000000200 */
[----:B--2---:R-:W2:Y:S04]  /*14fd0*/  LDSM.16.M88.4 R24, [R145+0x3400] ;  /* 0x003400009118783b */ /* 0x004ea80000000200 */
[----:B------:R-:W2:Y:S04]  /*14fe0*/  LDSM.16.M88.4 R36, [R148+0x4400] ;  /* 0x004400009424783b */ /* 0x000ea80000000200 */
[----:B----4-:R-:W4:Y:S01]  /*14ff0*/  LDSM.16.M88.4 R28, [R148+0x4800] ;  /* 0x00480000941c783b */ /* 0x010f220000000200 */
[C---:B-1----:R-:W-:Y:S03]  /*15000*/  HMMA.16816.F32 R16, R20.reuse, R12, RZ ;  /* 0x0000000c1410723c */ /* 0x042fe600000018ff */
[----:B------:R-:W1:Y:S04]  /*15010*/  LDSM.16.M88.4 R136, [R148+0x4c00] ;  /* 0x004c00009488783b */ /* 0x000e680000000200 */
[----:B------:R-:W1:Y:S01]  /*15020*/  LDSM.16.M88.4 R132, [R145+0x3c00] ;  /* 0x003c00009184783b */ /* 0x000e620000000200 */
[C---:B------:R-:W-:Y:S03]  /*15030*/  HMMA.16816.F32 R12, R20.reuse, R14, RZ ;  /* 0x0000000e140c723c */ /* 0x040fe600000018ff */
[----:B------:R-:W1:Y:S03]  /*15040*/  LDSM.16.M88.4 R128, [R145+0x4000] ;  /* 0x004000009180783b */ /* 0x000e660000000200 */
[C---:B-----5:R-:W-:Y:S01]  /*15050*/  HMMA.16816.F32 R8, R20.reuse, R32, RZ ;  /* 0x000000201408723c */ /* 0x060fe200000018ff */
[----:B------:R-:W5:Y:S04]  /*15060*/  LDSM.16.M88.4 R140, [R145+0x3800] ;  /* 0x00380000918c783b */ /* 0x000f680000000200 */
[----:B------:R-:W0:Y:S01]  /*15070*/  LDGDEPBAR ;  /* 0x00000000000079af */ /* 0x000e220000000000 */
[----:B---3--:R-:W-:Y:S06]  /*15080*/  HMMA.16816.F32 R60, R20, R56, RZ ;  /* 0x00000038143c723c */ /* 0x008fec00000018ff */
[C---:B------:R-:W-:Y:S06]  /*15090*/  HMMA.16816.F32 R16, R124.reuse, R4, R16 ;  /* 0x000000047c10723c */ /* 0x040fec0000001810 */
[----:B------:R-:W-:Y:S06]  /*150a0*/  HMMA.16816.F32 R12, R124, R6, R12 ;  /* 0x000000067c0c723c */ /* 0x000fec000000180c */
[C---:B------:R-:W-:Y:S06]  /*150b0*/  HMMA.16816.F32 R4, R20.reuse, R34, RZ ;  /* 0x000000221404723c */ /* 0x040fec00000018ff */
[C---:B------:R-:W-:Y:S06]  /*150c0*/  HMMA.16816.F32 R48, R20.reuse, R44, RZ ;  /* 0x0000002c1430723c */ /* 0x040fec00000018ff */
[C---:B------:R-:W-:Y:S06]  /*150d0*/  HMMA.16816.F32 R56, R20.reuse, R58, RZ ;  /* 0x0000003a1438723c */ /* 0x040fec00000018ff */
[C---:B------:R-:W-:Y:S06]  /*150e0*/  HMMA.16816.F32 R44, R20.reuse, R46, RZ ;  /* 0x0000002e142c723c */ /* 0x040fec00000018ff */
[----:B------:R-:W-:Y:S06]  /*150f0*/  HMMA.16816.F32 R120, R20, R64, RZ ;  /* 0x000000401478723c */ /* 0x000fec00000018ff */
[C---:B--2---:R-:W-:Y:S06]  /*15100*/  HMMA.16816.F32 R8, R124.reuse, R24, R8 ;  /* 0x000000187c08723c */ /* 0x044fec0000001808 */
[----:B------:R-:W-:Y:S06]  /*15110*/  HMMA.16816.F32 R4, R124, R26, R4 ;  /* 0x0000001a7c04723c */ /* 0x000fec0000001804 */
[C---:B------:R-:W-:Y:S06]  /*15120*/  HMMA.16816.F32 R40, R20.reuse, R36, RZ ;  /* 0x000000241428723c */ /* 0x040fec00000018ff */
[C---:B----4-:R-:W-:Y:S06]  /*15130*/  HMMA.16816.F32 R32, R20.reuse, R28, RZ ;  /* 0x0000001c1420723c */ /* 0x050fec00000018ff */
[C---:B------:R-:W-:Y:S06]  /*15140*/  HMMA.16816.F32 R64, R20.reuse, R66, RZ ;  /* 0x000000421440723c */ /* 0x040fec00000018ff */
[C---:B------:R-:W-:Y:S06]  /*15150*/  HMMA.16816.F32 R36, R20.reuse, R38, RZ ;  /* 0x000000261424723c */ /* 0x040fec00000018ff */
[C---:B------:R-:W-:Y:S06]  /*15160*/  HMMA.16816.F32 R28, R20.reuse, R30, RZ ;  /* 0x0000001e141c723c */ /* 0x040fec00000018ff */
[C---:B-1----:R-:W-:Y:S06]  /*15170*/  HMMA.16816.F32 R24, R20.reuse, R136, RZ ;  /* 0x000000881418723c */ /* 0x042fec00000018ff */
[----:B------:R-:W-:Y:S01]  /*15180*/  HMMA.16816.F32 R20, R20, R138, RZ ;  /* 0x0000008a1414723c */ /* 0x000fe200000018ff */
[----:B------:R-:W1:Y:S05]  /*15190*/  LDSM.16.M88.4 R136, [R145+0x4400] ;  /* 0x004400009188783b */ /* 0x000e6a0000000200 */
[C---:B------:R-:W-:Y:S06]  /*151a0*/  HMMA.16816.F32 R60, R124.reuse, R132, R60 ;  /* 0x000000847c3c723c */ /* 0x040fec000000183c */
[C---:B------:R-:W-:Y:S01]  /*151b0*/  HMMA.16816.F32 R56, R124.reuse, R134, R56 ;  /* 0x000000867c38723c */ /* 0x040fe20000001838 */
[----:B------:R-:W2:Y:S05]  /*151c0*/  LDSM.16.M88.4 R132, [R145+0x4800] ;  /* 0x004800009184783b */ /* 0x000eaa0000000200 */
[C---:B------:R-:W-:Y:S06]  /*151d0*/  HMMA.16816.F32 R48, R124.reuse, R128, R48 ;  /* 0x000000807c30723c */ /* 0x040fec0000001830 */
[C---:B------:R-:W-:Y:S01]  /*151e0*/  HMMA.16816.F32 R44, R124.reuse, R130, R44 ;  /* 0x000000827c2c723c */ /* 0x040fe2000000182c */
[----:B------:R-:W3:Y:S05]  /*151f0*/  LDSM.16.M88.4 R128, [R145+0x4c00] ;  /* 0x004c00009180783b */ /* 0x000eea0000000200 */
[C---:B-----5:R-:W-:Y:S06]  /*15200*/  HMMA.16816.F32 R120, R124.reuse, R140, R120 ;  /* 0x0000008c7c78723c */ /* 0x060fec0000001878 */
[C---:B------:R-:W-:Y:S06]  /*15210*/  HMMA.16816.F32 R64, R124.reuse, R142, R64 ;  /* 0x0000008e7c40723c */ /* 0x040fec0000001840 */
[C---:B-1----:R-:W-:Y:S06]  /*15220*/  HMMA.16816.F32 R40, R124.reuse, R136, R40 ;  /* 0x000000887c28723c */ /* 0x042fec0000001828 */
[C---:B------:R-:W-:Y:S01]  /*15230*/  HMMA.16816.F32 R36, R124.reuse, R138, R36 ;  /* 0x0000008a7c24723c */ /* 0x040fe20000001824 */
[----:B------:R-:W-:Y:S05]  /*15240*/  LDSM.16.M88.4 R136, [R148+0x5800] ;  /* 0x005800009488783b */ /* 0x000fea0000000200 */
[C---:B--2---:R-:W-:Y:S06]  /*15250*/  HMMA.16816.F32 R32, R124.reuse, R132, R32 ;  /* 0x000000847c20723c */ /* 0x044fec0000001820 */
[C---:B------:R-:W-:Y:S01]  /*15260*/  HMMA.16816.F32 R28, R124.reuse, R134, R28 ;  /* 0x000000867c1c723c */ /* 0x040fe2000000181c */
[----:B------:R-:W-:Y:S05]  /*15270*/  LDSM.16.M88.4 R132, [R148+0x5000] ;  /* 0x005000009484783b */ /* 0x000fea0000000200 */
[C---:B---3--:R-:W-:Y:S06]  /*15280*/  HMMA.16816.F32 R24, R124.reuse, R128, R24 ;  /* 0x000000807c18723c */ /* 0x048fec0000001818 */
        /* <DEDUP_REMOVED lines=9> */
[C---:B------:R-:W-:Y:S06]  /*15320*/  HMMA.16816.F32 R120, R124.reuse, R136, R120 ;  /* 0x000000887c78723c */ /* 0x040fec0000001878 */
[C---:B------:R-:W-:Y:S01]  /*15330*/  HMMA.16816.F32 R64, R124.reuse, R138, R64 ;  /* 0x0000008a7c40723c */ /* 0x040fe20000001840 */
[----:B------:R-:W3:Y:S05]  /*15340*/  LDSM.16.M88.4 R136, [R148+0x6400] ;  /* 0x006400009488783b */ /* 0x000eea0000000200 */
[C---:B-1----:R-:W-:Y:S06]  /*15350*/  HMMA.16816.F32 R60, R124.reuse, R132, R60 ;  /* 0x000000847c3c723c */ /* 0x042fec000000183c */
[C---:B------:R-:W-:Y:S01]  /*15360*/  HMMA.16816.F32 R56, R124.reuse, R134, R56 ;  /* 0x000000867c38723c */ /* 0x040fe20000001838 */
[----:B------:R-:W1:Y:S05]  /*15370*/  LDSM.16.M88.4 R132, [R148+0x6800] ;  /* 0x006800009484783b */ /* 0x000e6a0000000200 */
[C---:B--2---:R-:W-:Y:S06]  /*15380*/  HMMA.16816.F32 R48, R124.reuse, R128, R48 ;  /* 0x000000807c30723c */ /* 0x044fec0000001830 */
[C---:B------:R-:W-:Y:S01]  /*15390*/  HMMA.16816.F32 R44, R124.reuse, R130, R44 ;  /* 0x000000827c2c723c */ /* 0x040fe2000000182c */
[----:B------:R-:W2:Y:S05]  /*153a0*/  LDSM.16.M88.4 R128, [R148+0x6c00] ;  /* 0x006c00009480783b */ /* 0x000eaa0000000200 */
[C---:B---3--:R-:W-:Y:S06]  /*153b0*/  HMMA.16816.F32 R40, R124.reuse, R136, R40 ;  /* 0x000000887c28723c */ /* 0x048fec0000001828 */
[C---:B------:R-:W-:Y:S01]  /*153c0*/  HMMA.16816.F32 R36, R124.reuse, R138, R36 ;  /* 0x0000008a7c24723c */ /* 0x040fe20000001824 */
[----:B------:R-:W-:Y:S05]  /*153d0*/  LDSM.16.M88.4 R136, [R145+0x5800] ;  /* 0x005800009188783b */ /* 0x000fea0000000200 */
        /* <DEDUP_REMOVED lines=52> */
[----:B------:R-:W1:Y:S05]  /*15720*/  LDSM.16.M88.4 R132, [R145+0x7800] ;  /* 0x007800009184783b */ /* 0x000e6a0000000200 */
[C---:B--2---:R-:W-:Y:S06]  /*15730*/  HMMA.16816.F32 R24, R124.reuse, R128, R24 ;  /* 0x000000807c18723c */ /* 0x044fec0000001818 */
[----:B------:R-:W-:Y:S01]  /*15740*/  HMMA.16816.F32 R20, R124, R130, R20 ;  /* 0x000000827c14723c */ /* 0x000fe20000001814 */
[----:B------:R-:W2:Y:S04]  /*15750*/  LDSM.16.M88.4 R124, [R145+0x7400] ;  /* 0x00740000917c783b */ /* 0x000ea80000000200 */
[----:B------:R-:W3:Y:S01]  /*15760*/  LDSM.16.M88.4 R128, [R145+0x7000] ;  /* 0x007000009180783b */ /* 0x000ee20000000200 */
        /* <DEDUP_REMOVED lines=8> */
[----:B------:R-:W3:Y:S05]  /*157f0*/  LDSM.16.M88.4 R128, [R145+0x7c00] ;  /* 0x007c00009180783b */ /* 0x000eea0000000200 */
[C---:B-1----:R-:W-:Y:S06]  /*15800*/  HMMA.16816.F32 R40, R136.reuse, R132, R40 ;  /* 0x000000848828723c */ /* 0x042fec0000001828 */
[C---:B------:R-:W-:Y:S06]  /*15810*/  HMMA.16816.F32 R36, R136.reuse, R134, R36 ;  /* 0x000000868824723c */ /* 0x040fec0000001824 */
[C---:B--2---:R-:W-:Y:S06]  /*15820*/  HMMA.16816.F32 R48, R136.reuse, R124, R48 ;  /* 0x0000007c8830723c */ /* 0x044fec0000001830 */
[C---:B------:R-:W-:Y:S01]  /*15830*/  HMMA.16816.F32 R44, R136.reuse, R126, R44 ;  /* 0x0000007e882c723c */ /* 0x040fe2000000182c */
[----:B------:R-:W1:Y:S05]  /*15840*/  LDSM.16.M88.4 R124, [R145+0x8c00] ;  /* 0x008c0000917c783b */ /* 0x000e6a0000000200 */
[C---:B---3--:R-:W-:Y:S06]  /*15850*/  HMMA.16816.F32 R60, R136.reuse, R128, R60 ;  /* 0x00000080883c723c */ /* 0x048fec000000183c */
[----:B------:R-:W-:Y:S01]  /*15860*/  HMMA.16816.F32 R56, R136, R130, R56 ;  /* 0x000000828838723c */ /* 0x000fe20000001838 */
[----:B------:R-:W2:Y:S01]  /*15870*/  LDSM.16.M88.4 R128, [R145+0x8800] ;  /* 0x008800009180783b */ /* 0x000ea20000000200 */
[----:B------:R-:W-:-:S04]  /*15880*/  DEPBAR.LE SB0, 0x0 ;  /* 0x000080000000791a */ /* 0x000fc80000000000 */
[C---:B-1----:R-:W-:Y:S06]  /*15890*/  HMMA.16816.F32 R24, R136.reuse, R124, R24 ;  /* 0x0000007c8818723c */ /* 0x042fec0000001818 */
[----:B------:R-:W-:Y:S01]  /*158a0*/  HMMA.16816.F32 R20, R136, R126, R20 ;  /* 0x0000007e8814723c */ /* 0x000fe20000001814 */
[----:B------:R-:W-:Y:S02]  /*158b0*/  IMAD.SHL.U32 R124, R3, 0x2, RZ ;  /* 0x00000002037c7824 */ /* 0x000fe400078e00ff */
[----:B------:R-:W-:-:S03]  /*158c0*/  IMAD.SHL.U32 R3, R167, 0x80, RZ ;  /* 0x00000080a7037824 */ /* 0x000fc600078e00ff */
[----:B------:R-:W-:Y:S01]  /*158d0*/  LOP3.LUT R124, R124, 0x6, RZ, 0xc0, !PT ;  /* 0x000000067c7c7812 */ /* 0x000fe200078ec0ff */
[C---:B--2---:R-:W-:Y:S03]  /*158e0*/  HMMA.16816.F32 R28, R136.reuse, R130, R28 ;  /* 0x00000082881c723c */ /* 0x044fe6000000181c */
[C-C-:B------:R-:W-:Y:S02]  /*158f0*/  LOP3.LUT R55, R3.reuse, 0x8, R124.reuse, 0xfe, !PT ;  /* 0x0000000803377812 */ /* 0x140fe400078efe7c */
[----:B------:R-:W-:Y:S01]  /*15900*/  LOP3.LUT R52, R3, 0x10, R124, 0xfe, !PT ;  /* 0x0000001003347812 */ /* 0x000fe200078efe7c */
[----:B------:R-:W-:Y:S01]  /*15910*/  HMMA.16816.F32 R32, R136, R128, R32 ;  /* 0x000000808820723c */ /* 0x000fe20000001820 */
[----:B------:R-:W-:Y:S01]  /*15920*/  BAR.SYNC.DEFER_BLOCKING 0x0 ;  /* 0x0000000000007b1d */ /* 0x000fe20000010000 */
[C---:B------:R-:W-:Y:S02]  /*15930*/  ISETP.GE.AND P1, PT, R55.reuse, R54, PT ;  /* 0x000000363700720c */ /* 0x040fe40003f26270 */
[----:B------:R-:W-:-:S02]  /*15940*/  ISETP.GE.AND P0, PT, R55, R53, PT ;  /* 0x000000353700720c */ /* 0x000fc40003f06270 */
[----:B------:R-:W-:Y:S01]  /*15950*/  LOP3.LUT R125, R3, 0x18, R124, 0xfe, !PT ;  /* 0x00000018037d7812 */ /* 0x000fe200078efe7c */
[----:B------:R-:W-:Y:S01]  /*15960*/  IMAD.MOV.U32 R136, RZ, RZ, R164 ;  /* 0x000000ffff887224 */ /* 0x000fe200078e00a4 */
[----:B------:R-:W-:Y:S01]  /*15970*/  FSEL R55, R12, -INF , !P1 ;  /* 0xff8000000c377808 */ /* 0x000fe20004800000 */
[----:B------:R-:W-:Y:S01]  /*15980*/  IMAD.MOV.U32 R137, RZ, RZ, R165 ;  /* 0x000000ffff897224 */ /* 0x000fe200078e00a5 */
[----:B------:R-:W-:Y:S02]  /*15990*/  FSEL R14, R14, -INF , !P0 ;  /* 0xff8000000e0e7808 */ /* 0x000fe40004000000 */
[CC--:B------:R-:W-:Y:S02]  /*159a0*/  ISETP.GE.AND P3, PT, R52.reuse, R54.reuse, PT ;  /* 0x000000363400720c */ /* 0x0c0fe40003f66270 */
[----:B------:R-:W-:Y:S02]  /*159b0*/  ISETP.GE.AND P2, PT, R52, R53, PT ;  /* 0x000000353400720c */ /* 0x000fe40003f46270 */
[----:B------:R-:W-:-:S02]  /*159c0*/  ISETP.GE.AND P1, PT, R125, R54, PT ;  /* 0x000000367d00720c */ /* 0x000fc40003f26270 */
[----:B------:R-:W-:Y:S02]  /*159d0*/  ISETP.GE.AND P0, PT, R125, R53, PT ;  /* 0x000000357d00720c */ /* 0x000fe40003f06270 */
[C-C-:B------:R-:W-:Y:S02]  /*159e0*/  LOP3.LUT R52, R3.reuse, 0x20, R124.reuse, 0xfe, !PT ;  /* 0x0000002003347812 */ /* 0x140fe400078efe7c */
[----:B------:R-:W-:Y:S02]  /*159f0*/  LOP3.LUT R12, R3, 0x28, R124, 0xfe, !PT ;  /* 0x00000028030c7812 */ /* 0x000fe400078efe7c */
[----:B------:R-:W-:Y:S02]  /*15a00*/  FSEL R209, R8, -INF , !P3 ;  /* 0xff80000008d17808 */ /* 0x000fe40005800000 */
[----:B------:R-:W-:Y:S02]  /*15a10*/  FSEL R130, R10, -INF , !P2 ;  /* 0xff8000000a827808 */ /* 0x000fe40005000000 */
[----:B------:R-:W-:-:S02]  /*15a20*/  FSEL R207, R4, -INF , !P1 ;  /* 0xff80000004cf7808 */ /* 0x000fc40004800000 */
[----:B------:R-:W-:Y:S02]  /*15a30*/  FSEL R126, R6, -INF , !P0 ;  /* 0xff800000067e7808 */ /* 0x000fe40004000000 */
[CC--:B------:R-:W-:Y:S02]  /*15a40*/  ISETP.GE.AND P3, PT, R52.reuse, R54.reuse, PT ;  /* 0x000000363400720c */ /* 0x0c0fe40003f66270 */
[-C--:B------:R-:W-:Y:S02]  /*15a50*/  ISETP.GE.AND P2, PT, R52, R53.reuse, PT ;  /* 0x000000353400720c */ /* 0x080fe40003f46270 */
[C---:B------:R-:W-:Y:S02]  /*15a60*/  ISETP.GE.AND P1, PT, R12.reuse, R54, PT ;  /* 0x000000360c00720c */ /* 0x040fe40003f26270 */
[----:B------:R-:W-:Y:S02]  /*15a70*/  ISETP.GE.AND P0, PT, R12, R53, PT ;  /* 0x000000350c00720c */ /* 0x000fe40003f06270 */
[----:B------:R-:W-:-:S02]  /*15a80*/  LOP3.LUT R8, R3, 0x30, R124, 0xfe, !PT ;  /* 0x0000003003087812 */ /* 0x000fc400078efe7c */
[----:B------:R-:W-:Y:S02]  /*15a90*/  LOP3.LUT R4, R3, 0x38, R124, 0xfe, !PT ;  /* 0x0000003803047812 */ /* 0x000fe400078efe7c */
[----:B------:R-:W-:Y:S02]  /*15aa0*/  FSEL R129, R120, -INF , !P3 ;  /* 0xff80000078817808 */ /* 0x000fe40005800000 */
[----:B------:R-:W-:Y:S02]  /*15ab0*/  FSEL R140, R122, -INF , !P2 ;  /* 0xff8000007a8c7808 */ /* 0x000fe40005000000 */
[----:B------:R-:W-:Y:S02]  /*15ac0*/  FSEL R125, R64, -INF , !P1 ;  /* 0xff800000407d7808 */ /* 0x000fe40004800000 */
[----:B------:R-:W-:Y:S02]  /*15ad0*/  FSEL R128, R66, -INF , !P0 ;  /* 0xff80000042807808 */ /* 0x000fe40004000000 */
[----:B------:R-:W-:-:S02]  /*15ae0*/  ISETP.GE.AND P3, PT, R8, R54, PT ;  /* 0x000000360800720c */ /* 0x000fc40003f66270 */
[-C--:B------:R-:W-:Y:S02]  /*15af0*/  ISETP.GE.AND P2, PT, R8, R53.reuse, PT ;  /* 0x000000350800720c */ /* 0x080fe40003f46270 */
[C---:B------:R-:W-:Y:S02]  /*15b00*/  ISETP.GE.AND P1, PT, R4.reuse, R54, PT ;  /* 0x000000360400720c */ /* 0x040fe40003f26270 */
[----:B------:R-:W-:Y:S02]  /*15b10*/  ISETP.GE.AND P0, PT, R4, R53, PT ;  /* 0x000000350400720c */ /* 0x000fe40003f06270 */
[C-C-:B------:R-:W-:Y:S02]  /*15b20*/  LOP3.LUT R6, R3.reuse, 0x40, R124.reuse, 0xfe, !PT ;  /* 0x0000004003067812 */ /* 0x140fe400078efe7c */
[----:B------:R-:W-:Y:S02]  /*15b30*/  LOP3.LUT R4, R3, 0x48, R124, 0xfe, !PT ;  /* 0x0000004803047812 */ /* 0x000fe400078efe7c */
[----:B------:R-:W-:-:S02]  /*15b40*/  FSEL R191, R60, -INF , !P3 ;  /* 0xff8000003cbf7808 */ /* 0x000fc40005800000 */
[----:B------:R-:W-:Y:S02]  /*15b50*/  FSEL R200, R62, -INF , !P2 ;  /* 0xff8000003ec87808 */ /* 0x000fe40005000000 */
[----:B------:R-:W-:Y:S02]  /*15b60*/  FSEL R189, R56, -INF , !P1 ;  /* 0xff80000038bd7808 */ /* 0x000fe40004800000 */
        /* <DEDUP_REMOVED lines=26> */
[C---:B------:R-:W-:Y:S02]  /*15d10*/  LOP3.LUT R4, R3.reuse, R124, RZ, 0xfc, !PT ;  /* 0x0000007c03047212 */ /* 0x040fe400078efcff */
[----:B------:R-:W-:-:S02]  /*15d20*/  LOP3.LUT R124, R3, 0x78, R124, 0xfe, !PT ;  /* 0x00000078037c7812 */ /* 0x000fc400078efe7c */
[----:B------:R-:W-:Y:S01]  /*15d30*/  FSEL R141, R32, -INF , !P3 ;  /* 0xff800000208d7808 */ /* 0x000fe20005800000 */
[----:B------:R-:W-:Y:S01]  /*15d40*/  VIADD R8, R4, 0x1 ;  /* 0x0000000104087836 */ /* 0x000fe20000000000 */
[----:B------:R-:W-:Y:S01]  /*15d50*/  FSEL R120, R34, -INF , !P2 ;  /* 0xff80000022787808 */ /* 0x000fe20005000000 */
[----:B------:R-:W-:Y:S01]  /*15d60*/  VIADD R10, R4, 0x11 ;  /* 0x00000011040a7836 */ /* 0x000fe20000000000 */
[----:B------:R-:W-:Y:S02]  /*15d70*/  ISETP.GE.AND P3, PT, R6, R54, PT ;  /* 0x000000360600720c */ /* 0x000fe40003f66270 */
[----:B------:R-:W-:Y:S02]  /*15d80*/  FSEL R142, R28, -INF , !P1 ;  /* 0xff8000001c8e7808 */ /* 0x000fe40004800000 */
[----:B------:R-:W-:Y:S01]  /*15d90*/  ISETP.GE.AND P2, PT, R6, R53, PT ;  /* 0x000000350600720c */ /* 0x000fe20003f46270 */
[----:B------:R-:W-:Y:S01]  /*15da0*/  VIADD R6, R4, 0x9 ;  /* 0x0000000904067836 */ /* 0x000fe20000000000 */
[----:B------:R-:W-:-:S02]  /*15db0*/  FSEL R62, R30, -INF , !P0 ;  /* 0xff8000001e3e7808 */ /* 0x000fc40004000000 */
[C---:B------:R-:W-:Y:S02]  /*15dc0*/  ISETP.GE.AND P1, PT, R124.reuse, R54, PT ;  /* 0x000000367c00720c */ /* 0x040fe40003f26270 */
[----:B------:R-:W-:Y:S02]  /*15dd0*/  ISETP.GE.AND P0, PT, R124, R53, PT ;  /* 0x000000357c00720c */ /* 0x000fe40003f06270 */
[----:B------:R-:W-:Y:S02]  /*15de0*/  FSEL R160, R20, -INF , !P1 ;  /* 0xff80000014a07808 */ /* 0x000fe40004800000 */
[----:B------:R-:W-:Y:S02]  /*15df0*/  FSEL R60, R22, -INF , !P0 ;  /* 0xff800000163c7808 */ /* 0x000fe40004000000 */
[----:B------:R-:W-:Y:S02]  /*15e00*/  FSEL R143, R24, -INF , !P3 ;  /* 0xff800000188f7808 */ /* 0x000fe40005800000 */
[----:B------:R-:W-:-:S02]  /*15e10*/  FSEL R58, R26, -INF , !P2 ;  /* 0xff8000001a3a7808 */ /* 0x000fc40005000000 */
[CC--:B------:R-:W-:Y:S02]  /*15e20*/  ISETP.GE.AND P1, PT, R6.reuse, R54.reuse, PT ;  /* 0x000000360600720c */ /* 0x0c0fe40003f26270 */
[-C--:B------:R-:W-:Y:S01]  /*15e30*/  ISETP.GE.AND P0, PT, R6, R53.reuse, PT ;  /* 0x000000350600720c */ /* 0x080fe20003f06270 */
[----:B------:R-:W-:Y:S01]  /*15e40*/  VIADD R6, R4, 0x19 ;  /* 0x0000001904067836 */ /* 0x000fe20000000000 */
[C---:B------:R-:W-:Y:S02]  /*15e50*/  ISETP.GE.AND P3, PT, R8.reuse, R54, PT ;  /* 0x000000360800720c */ /* 0x040fe40003f66270 */
[----:B------:R-:W-:Y:S02]  /*15e60*/  ISETP.GE.AND P2, PT, R8, R53, PT ;  /* 0x000000350800720c */ /* 0x000fe40003f46270 */
[----:B------:R-:W-:Y:S02]  /*15e70*/  FSEL R17, R17, -INF , !P3 ;  /* 0xff80000011117808 */ /* 0x000fe40005800000 */
[----:B------:R-:W-:-:S02]  /*15e80*/  FSEL R8, R19, -INF , !P2 ;  /* 0xff80000013087808 */ /* 0x000fc40005000000 */
[----:B------:R-:W-:Y:S02]  /*15e90*/  FSEL R13, R13, -INF , !P1 ;  /* 0xff8000000d0d7808 */ /* 0x000fe40004800000 */
[----:B------:R-:W-:Y:S02]  /*15ea0*/  FSEL R12, R15, -INF , !P0 ;  /* 0xff8000000f0c7808 */ /* 0x000fe40004000000 */
[CC--:B------:R-:W-:Y:S02]  /*15eb0*/  ISETP.GE.AND P3, PT, R10.reuse, R54.reuse, PT ;  /* 0x000000360a00720c */ /* 0x0c0fe40003f66270 */
[-C--:B------:R-:W-:Y:S01]  /*15ec0*/  ISETP.GE.AND P2, PT, R10, R53.reuse, PT ;  /* 0x000000350a00720c */ /* 0x080fe20003f46270 */
[----:B------:R-:W-:Y:S01]  /*15ed0*/  VIADD R10, R4, 0x21 ;  /* 0x00000021040a7836 */ /* 0x000fe20000000000 */
[C---:B------:R-:W-:Y:S02]  /*15ee0*/  ISETP.GE.AND P1, PT, R6.reuse, R54, PT ;  /* 0x000000360600720c */ /* 0x040fe40003f26270 */
[----:B------:R-:W-:Y:S01]  /*15ef0*/  ISETP.GE.AND P0, PT, R6, R53, PT ;  /* 0x000000350600720c */ /* 0x000fe20003f06270 */
[----:B------:R-:W-:Y:S01]  /*15f00*/  VIADD R6, R4, 0x29 ;  /* 0x0000002904067836 */ /* 0x000fe20000000000 */
[----:B------:R-:W-:-:S02]  /*15f10*/  FSEL R213, R9, -INF , !P3 ;  /* 0xff80000009d57808 */ /* 0x000fc40005800000 */
[----:B------:R-:W-:Y:S02]  /*15f20*/  FSEL R64, R11, -INF , !P2 ;  /* 0xff8000000b407808 */ /* 0x000fe40005000000 */
[----:B------:R-:W-:Y:S01]  /*15f30*/  FSEL R211, R5, -INF , !P1 ;  /* 0xff80000005d37808 */ /* 0x000fe20004800000 */
[----:B------:R-:W-:Y:S01]  /*15f40*/  VIADD R5, R4, 0x31 ;  /* 0x0000003104057836 */ /* 0x000fe20000000000 */
[----:B------:R-:W-:Y:S02]  /*15f50*/  FSEL R208, R7, -INF , !P0 ;  /* 0xff80000007d07808 */ /* 0x000fe40004000000 */
[CC--:B------:R-:W-:Y:S02]  /*15f60*/  ISETP.GE.AND P3, PT, R10.reuse, R54.reuse, PT ;  /* 0x000000360a00720c */ /* 0x0c0fe40003f66270 */
[----:B------:R-:W-:Y:S02]  /*15f70*/  ISETP.GE.AND P2, PT, R10, R53, PT ;  /* 0x000000350a00720c */ /* 0x000fe40003f46270 */
[----:B------:R-:W-:-:S02]  /*15f80*/  ISETP.GE.AND P1, PT, R6, R54, PT ;  /* 0x000000360600720c */ /* 0x000fc40003f26270 */
[-C--:B------:R-:W-:Y:S01]  /*15f90*/  ISETP.GE.AND P0, PT, R6, R53.reuse, PT ;  /* 0x000000350600720c */ /* 0x080fe20003f06270 */
[C---:B------:R-:W-:Y:S01]  /*15fa0*/  VIADD R6, R4.reuse, 0x39 ;  /* 0x0000003904067836 */ /* 0x040fe20000000000 */
[----:B------:R-:W-:Y:S02]  /*15fb0*/  FSEL R205, R121, -INF , !P3 ;  /* 0xff80000079cd7808 */ /* 0x000fe40005800000 */
[----:B------:R-:W-:Y:S02]  /*15fc0*/  FSEL R194, R123, -INF , !P2 ;  /* 0xff8000007bc27808 */ /* 0x000fe40005000000 */
[----:B------:R-:W-:Y:S02]  /*15fd0*/  ISETP.GE.AND P3, PT, R5, R54, PT ;  /* 0x000000360500720c */ /* 0x000fe40003f66270 */
[----:B------:R-:W-:Y:S02]  /*15fe0*/  FSEL R121, R65, -INF , !P1 ;  /* 0xff80000041797808 */ /* 0x000fe40004800000 */
[----:B------:R-:W-:Y:S01]  /*15ff0*/  ISETP.GE.AND P2, PT, R5, R53, PT ;  /* 0x000000350500720c */ /* 0x000fe20003f46270 */
[----:B------:R-:W-:Y:S01]  /*16000*/  VIADD R5, R4, 0x41 ;  /* 0x0000004104057836 */ /* 0x000fe20000000000 */
[----:B------:R-:W-:-:S02]  /*16010*/  FSEL R192, R67, -INF , !P0 ;  /* 0xff80000043c07808 */ /* 0x000fc40004000000 */
[CC--:B------:R-:W-:Y:S02]  /*16020*/  ISETP.GE.AND P1, PT, R6.reuse, R54.reuse, PT ;  /* 0x000000360600720c */ /* 0x0c0fe40003f26270 */
[----:B------:R-:W-:Y:S01]  /*16030*/  ISETP.GE.AND P0, PT, R6, R53, PT ;  /* 0x000000350600720c */ /* 0x000fe20003f06270 */
[----:B------:R-:W-:Y:S01]  /*16040*/  VIADD R6, R4, 0x49 ;  /* 0x0000004904067836 */ /* 0x000fe20000000000 */
[----:B------:R-:W-:Y:S02]  /*16050*/  FSEL R193, R61, -INF , !P3 ;  /* 0xff8000003dc17808 */ /* 0x000fe40005800000 */
[----:B------:R-:W-:Y:S02]  /*16060*/  FSEL R206, R63, -INF , !P2 ;  /* 0xff8000003fce7808 */ /* 0x000fe40005000000 */
[----:B------:R-:W-:Y:S02]  /*16070*/  ISETP.GE.AND P3, PT, R5, R54, PT ;  /* 0x000000360500720c */ /* 0x000fe40003f66270 */
[----:B------:R-:W-:-:S02]  /*16080*/  FSEL R195, R57, -INF , !P1 ;  /* 0xff80000039c37808 */ /* 0x000fc40004800000 */
[-C--:B------:R-:W-:Y:S01]  /*16090*/  ISETP.GE.AND P2, PT, R5, R53.reuse, PT ;  /* 0x000000350500720c */ /* 0x080fe20003f46270 */
[----:B------:R-:W-:Y:S01]  /*160a0*/  VIADD R5, R4, 0x51 ;  /* 0x0000005104057836 */ /* 0x000fe20000000000 */
[----:B------:R-:W-:Y:S02]  /*160b0*/  FSEL R204, R59, -INF , !P0 ;  /* 0xff8000003bcc7808 */ /* 0x000fe40004000000 */
[C---:B------:R-:W-:Y:S02]  /*160c0*/  ISETP.GE.AND P1, PT, R6.reuse, R54, PT ;  /* 0x000000360600720c */ /* 0x040fe40003f26270 */
[----:B------:R-:W-:Y:S01]  /*160d0*/  ISETP.GE.AND P0, PT, R6, R53, PT ;  /* 0x000000350600720c */ /* 0x000fe20003f06270 */
[----:B------:R-:W-:Y:S01]  /*160e0*/  VIADD R6, R4, 0x59 ;  /* 0x0000005904067836 */ /* 0x000fe20000000000 */
[----:B------:R-:W-:Y:S02]  /*160f0*/  FSEL R197, R49, -INF , !P3 ;  /* 0xff80000031c57808 */ /* 0x000fe40005800000 */
[----:B------:R-:W-:-:S02]  /*16100*/  FSEL R190, R51, -INF , !P2 ;  /* 0xff80000033be7808 */ /* 0x000fc40005000000 */
[CC--:B------:R-:W-:Y:S02]  /*16110*/  ISETP.GE.AND P3, PT, R5.reuse, R54.reuse, PT ;  /* 0x000000360500720c */ /* 0x0c0fe40003f66270 */
[----:B------:R-:W-:Y:S01]  /*16120*/  ISETP.GE.AND P2, PT, R5, R53, PT ;  /* 0x000000350500720c */ /* 0x000fe20003f46270 */
[----:B------:R-:W-:Y:S01]  /*16130*/  VIADD R5, R4, 0x61 ;  /* 0x0000006104057836 */ /* 0x000fe20000000000 */
[----:B------:R-:W-:Y:S02]  /*16140*/  FSEL R188, R47, -INF , !P0 ;  /* 0xff8000002fbc7808 */ /* 0x000fe40004000000 */
[----:B------:R-:W-:Y:S02]  /*16150*/  ISETP.GE.AND P0, PT, R6, R54, PT ;  /* 0x000000360600720c */ /* 0x000fe40003f06270 */
[----:B------:R-:W-:Y:S02]  /*16160*/  FSEL R181, R41, -INF , !P3 ;  /* 0xff80000029b57808 */ /* 0x000fe40005800000 */
[----:B------:R-:W-:-:S02]  /*16170*/  FSEL R183, R37, -INF , !P0 ;  /* 0xff80000025b77808 */ /* 0x000fc40004000000 */
[----:B------:R-:W-:Y:S02]  /*16180*/  FSEL R201, R45, -INF , !P1 ;  /* 0xff8000002dc97808 */ /* 0x000fe40004800000 */
[C---:B------:R-:W-:Y:S02]  /*16190*/  ISETP.GE.AND P3, PT, R5.reuse, R54, PT ;  /* 0x000000360500720c */ /* 0x040fe40003f66270 */
[-C--:B------:R-:W-:Y:S01]  /*161a0*/  ISETP.GE.AND P0, PT, R5, R53.reuse, PT ;  /* 0x000000350500720c */ /* 0x080fe20003f06270 */
[----:B------:R-:W-:Y:S01]  /*161b0*/  VIADD R5, R4, 0x71 ;  /* 0x0000007104057836 */ /* 0x000fe20000000000 */
[----:B------:R-:W-:Y:S01]  /*161c0*/  ISETP.GE.AND P1, PT, R6, R53, PT ;  /* 0x000000350600720c */ /* 0x000fe20003f26270 */
[----:B------:R-:W-:Y:S01]  /*161d0*/  VIADD R6, R4, 0x69 ;  /* 0x0000006904067836 */ /* 0x000fe20000000000 */
        /* <DEDUP_REMOVED lines=8> */
[----:B------:R-:W-:-:S02]  /*16260*/  ISETP.GE.AND P3, PT, R6, R53, PT ;  /* 0x000000350600720c */ /* 0x000fc40003f66270 */
[----:B------:R-:W-:Y:S02]  /*16270*/  FSEL R175, R29, -INF , !P2 ;  /* 0xff8000001daf7808 */ /* 0x000fe40005000000 */
[----:B------:R-:W-:Y:S02]  /*16280*/  FSEL R132, R31, -INF , !P3 ;  /* 0xff8000001f847808 */ /* 0x000fe40005800000 */
[----:B------:R-:W-:Y:S02]  /*16290*/  FSEL R177, R25, -INF , !P1 ;  /* 0xff80000019b17808 */ /* 0x000fe40004800000 */
[----:B------:R-:W-:Y:S02]  /*162a0*/  FSEL R131, R27, -INF , !P0 ;  /* 0xff8000001b837808 */ /* 0x000fe40004000000 */
[C---:B------:R-:W-:Y:S02]  /*162b0*/  ISETP.GE.AND P3, PT, R4.reuse, R54, PT ;  /* 0x000000360400720c */ /* 0x040fe40003f66270 */
[----:B------:R-:W-:-:S02]  /*162c0*/  ISETP.GE.AND P2, PT, R4, R53, PT ;  /* 0x000000350400720c */ /* 0x000fc40003f46270 */
[C---:B------:R-:W-:Y:S02]  /*162d0*/  ISETP.GE.AND P1, PT, R5.reuse, R54, PT ;  /* 0x000000360500720c */ /* 0x040fe40003f26270 */
[----:B------:R-:W-:Y:S02]  /*162e0*/  ISETP.GE.AND P0, PT, R5, R53, PT ;  /* 0x000000350500720c */ /* 0x000fe40003f06270 */
[----:B------:R-:W-:Y:S02]  /*162f0*/  FSEL R9, R16, -INF , !P3 ;  /* 0xff80000010097808 */ /* 0x000fe40005800000 */
[----:B------:R-:W-:Y:S02]  /*16300*/  FSEL R18, R18, -INF , !P2 ;  /* 0xff80000012127808 */ /* 0x000fe40005000000 */
[----:B------:R-:W-:Y:S02]  /*16310*/  FSEL R179, R21, -INF , !P1 ;  /* 0xff80000015b37808 */ /* 0x000fe40004800000 */
[----:B------:R-:W-:Y:S01]  /*16320*/  FSEL R135, R23, -INF , !P0 ;  /* 0xff80000017877808 */ /* 0x000fe20004000000 */
[----:B------:R-:W-:Y:S06]  /*16330*/  @!P4 BRA `(.L_x_992) ;  /* 0x000000080090c947 */ /* 0x000fec0003800000 */
[----:B------:R-:W-:Y:S05]  /*16340*/  @!P6 BRA `(.L_x_993) ;  /* 0x0000000000f0e947 */ /* 0x000fea0003800000 */
[----:B------:R-:W1:Y:S01]  /*16350*/  LDC R10, c[0x0][0x380] ;  /* 0x0000e000ff0a7b82 */ /* 0x000e620000000800 */
[C---:B------:R-:W-:Y:S01]  /*16360*/  VIADD R11, R3.reuse, 0xffffff80 ;  /* 0xffffff80030b7836 */ /* 0x040fe20000000000 */
        /* <DEDUP_REMOVED lines=30> */
[----:B------:R-:W1:Y:S05]  /*16550*/  LDC.64 R6, c[0x0][0x248] ;  /* 0x00009200ff067b82 */ /* 0x000e6a0000000a00 */
[----:B------:R-:W-:-:S04]  /*16560*/  @P2 IADD3 R15, R15, 0x1, RZ ;  /* 0x000000010f0f2810 */ /* 0x000fc80007ffe0ff */
[----:B------:R-:W-:Y:S02]  /*16570*/  @!P3 IADD3 R15, -R15, RZ, RZ ;  /* 0x000000ff0f0fb210 */ /* 0x000fe40007ffe1ff */
[----:B------:R-:W-:-:S05]  /*16580*/  @P4 IADD3 R4, R4, 0x1, RZ ;  /* 0x0000000104044810 */ /* 0x000fca0007ffe0ff */
[----:B------:R-:W-:Y:S01]  /*16590*/  IMAD.MOV.U32 R3, RZ, RZ, R4 ;  /* 0x000000ffff037224 */ /* 0x000fe200078e0004 */
[----:B------:R-:W-:-:S03]  /*165a0*/  LOP3.LUT R4, RZ, R10, RZ, 0x33, !PT ;  /* 0x0000000aff047212 */ /* 0x000fc600078e33ff */
[----:B------:R-:W-:Y:S01]  /*165b0*/  @!P1 IMAD.MOV R3, RZ, RZ, -R3 ;  /* 0x000000ffff039224 */ /* 0x000fe200078e0a03 */
[----:B------:R-:W-:-:S04]  /*165c0*/  SEL R11, R4, R15, !P0 ;  /* 0x0000000f040b7207 */ /* 0x000fc80004000000 */
[----:B------:R-:W-:Y:S01]  /*165d0*/  SEL R4, R4, R3, !P0 ;  /* 0x0000000304047207 */ /* 0x000fe20004000000 */
[----:B------:R-:W-:-:S04]  /*165e0*/  IMAD.WIDE R22, R11, 0x4, R158 ;  /* 0x000000040b167825 */ /* 0x000fc800078e029e */
[----:B------:R-:W-:Y:S01]  /*165f0*/  IMAD.WIDE R20, R4, 0x4, R158 ;  /* 0x0000000404147825 */ /* 0x000fe200078e029e */
[----:B------:R-:W2:Y:S04]  /*16600*/  LDG.E R16, desc[UR6][R22.64] ;  /* 0x0000000616107981 */ /* 0x000ea8000c1e1900 */
[----:B------:R-:W2:Y:S01]  /*16610*/  LDG.E R3, desc[UR6][R20.64] ;  /* 0x0000000614037981 */ /* 0x000ea2000c1e1900 */
[----:B------:R-:W-:Y:S02]  /*16620*/  IADD3 R11, R11, -R4, RZ ;  /* 0x800000040b0b7210 */ /* 0x000fe40007ffe0ff */
[----:B------:R-:W3:Y:S03]  /*16630*/  LDC.64 R4, c[0x0][0x230] ;  /* 0x00008c00ff047b82 */ /* 0x000ee60000000a00 */
[----:B------:R-:W-:-:S05]  /*16640*/  IMAD R10, R11, R10, -0x80 ;  /* 0xffffff800b0a7424 */ /* 0x000fca00078e020a */
[----:B------:R-:W-:-:S05]  /*16650*/  SHF.R.S32.HI R11, RZ, 0x1f, R10 ;  /* 0x0000001fff0b7819 */ /* 0x000fca000001140a */
[----:B-1----:R-:W-:-:S04]  /*16660*/  IMAD R11, R11, R6, RZ ;  /* 0x000000060b0b7224 */ /* 0x002fc800078e02ff */
[C---:B------:R-:W-:Y:S02]  /*16670*/  IMAD R7, R10.reuse, R7, R11 ;  /* 0x000000070a077224 */ /* 0x040fe400078e020b */
[----:B------:R-:W-:-:S05]  /*16680*/  IMAD.WIDE.U32 R10, R10, R6, RZ ;  /* 0x000000060a0a7225 */ /* 0x000fca00078e00ff */
[----:B------:R-:W-:Y:S01]  /*16690*/  IADD3 R11, R11, R7, RZ ;  /* 0x000000070b0b7210 */ /* 0x000fe20007ffe0ff */
[----:B--2---:R-:W-:-:S05]  /*166a0*/  IMAD.IADD R3, R3, 0x1, -R16 ;  /* 0x0000000103037824 */ /* 0x004fca00078e0a10 */
[----:B------:R-:W-:-:S05]  /*166b0*/  SHF.R.S32.HI R15, RZ, 0x1f, R3 ;  /* 0x0000001fff0f7819 */ /* 0x000fca0000011403 */
[----:B---3--:R-:W-:-:S04]  /*166c0*/  IMAD R6, R15, R4, RZ ;  /* 0x000000040f067224 */ /* 0x008fc800078e02ff */
[C---:B------:R-:W-:Y:S02]  /*166d0*/  IMAD R5, R3.reuse, R5, R6 ;  /* 0x0000000503057224 */ /* 0x040fe400078e0206 */
[----:B------:R-:W-:-:S04]  /*166e0*/  IMAD.WIDE.U32 R6, R3, R4, R10 ;  /* 0x0000000403067225 */ /* 0x000fc800078e000a */
[----:B------:R-:W-:Y:S01]  /*166f0*/  IMAD.IADD R7, R7, 0x1, R5 ;  /* 0x0000000107077824 */ /* 0x000fe200078e0205 */
[----:B------:R-:W-:Y:S06]  /*16700*/  BRA `(.L_x_994) ;  /* 0x00000000000c7947 */ /* 0x000fec0003800000 */
.L_x_993:
[----:B------:R-:W1:Y:S02]  /*16710*/  LDC R6, c[0x0][0x248] ;  /* 0x00009200ff067b82 */ /* 0x000e640000000800 */
[----:B-1----:R-:W-:-:S04]  /*16720*/  LEA R6, -R6, RZ, 0x7 ;  /* 0x000000ff06067211 */ /* 0x002fc800078e39ff */
[----:B------:R-:W-:-:S07]  /*16730*/  SHF.R.S32.HI R7, RZ, 0x1f, R6 ;  /* 0x0000001fff077819 */ /* 0x000fce0000011406 */
.L_x_994:
[----:B------:R-:W-:Y:S01]  /*16740*/  ULDC UR4, c[0x0][0x2d0] ;  /* 0x0000b40000047ab9 */ /* 0x000fe20000000800 */
[----:B------:R-:W-:Y:S02]  /*16750*/  ISETP.NE.AND P2, PT, R156, RZ, PT ;  /* 0x000000ff9c00720c */ /* 0x000fe40003f45270 */
[----:B------:R-:W-:Y:S02]  /*16760*/  ISETP.GE.AND P0, PT, R118, UR4, PT ;  /* 0x0000000476007c0c */ /* 0x000fe4000bf06270 */
[C---:B------:R-:W-:Y:S02]  /*16770*/  LEA R22, P1, R6.reuse, R168, 0x1 ;  /* 0x000000a806167211 */ /* 0x040fe400078208ff */
[----:B------:R-:W-:Y:S02]  /*16780*/  SEL R3, RZ, 0x3fffc, P2 ;  /* 0x0003fffcff037807 */ /* 0x000fe40001000000 */
[----:B------:R-:W-:Y:S02]  /*16790*/  LEA.HI.X R23, R6, R169, R7, 0x1, P1 ;  /* 0x000000a906177211 */ /* 0x000fe400008f0c07 */
[----:B------:R-:W-:-:S02]  /*167a0*/  LOP3.LUT P1, RZ, R3, 0x4, RZ, 0xc0, !PT ;  /* 0x0000000403ff7812 */ /* 0x000fc4000782c0ff */
[----:B------:R-:W-:-:S03]  /*167b0*/  @!P5 IADD3 R5, P3, R6, R151, RZ ;  /* 0x000000970605d210 */ /* 0x000fc60007f7e0ff */
[----:B------:R-:W-:Y:S01]  /*167c0*/  @!P0 IADD3 R3, P2, R6, R151, RZ ;  /* 0x0000009706038210 */ /* 0x000fe20007f5e0ff */
[----:B------:R-:W-:Y:S01]  /*167d0*/  @!PT LDS RZ, [RZ] ;  /* 0x00000000fffff984 */ /* 0x000fe20000000800 */
[----:B------:R-:W-:Y:S01]  /*167e0*/  @!PT LDS RZ, [RZ] ;  /* 0x00000000fffff984 */ /* 0x000fe20000000800 */
[----:B------:R-:W-:Y:S01]  /*167f0*/  @!PT LDS RZ, [RZ] ;  /* 0x00000000fffff984 */ /* 0x000fe20000000800 */
[----:B------:R1:W-:Y:S01]  /*16800*/  @!P0 LDGSTS.E.BYPASS.LTC128B.128 [R166+0x3000], desc[UR6][R22.64] ;  /* 0x0300000016a68fae */ /* 0x0003e2000b901d46 */
[----:B------:R-:W-:-:S03]  /*16810*/  @!P5 IMAD.X R4, R7, 0x1, R150, P3 ;  /* 0x000000010704d824 */ /* 0x000fc600018e0696 */
[----:B------:R-:W-:Y:S01]  /*16820*/  @!P0 IMAD.X R10, R7, 0x1, R150, P2 ;  /* 0x00000001070a8824 */ /* 0x000fe200010e0696 */
[CC--:B------:R-:W-:Y:S01]  /*16830*/  @!P0 LEA R20, P2, R3.reuse, R168.reuse, 0x1 ;  /* 0x000000a803148211 */ /* 0x0c0fe200078408ff */
[----:B------:R1:W-:Y:S03]  /*16840*/  @P0 STS [R166+0x3000], RZ ;  /* 0x003000ffa6000388 */ /* 0x0003e60000000800 */
[----:B------:R-:W-:Y:S01]  /*16850*/  @!P0 LEA.HI.X R21, R3, R169, R10, 0x1, P2 ;  /* 0x000000a903158211 */ /* 0x000fe200010f0c0a */
[----:B------:R1:W-:Y:S01]  /*16860*/  @P0 STS [R166+0x3004], RZ ;  /* 0x003004ffa6000388 */ /* 0x0003e20000000800 */
[C---:B------:R-:W-:Y:S02]  /*16870*/  @!P5 LEA R10, P3, R5.reuse, R168, 0x1 ;  /* 0x000000a8050ad211 */ /* 0x040fe400078608ff */
[----:B------:R-:W-:Y:S01]  /*16880*/  @P1 IADD3 R3, P2, R6, R151, RZ ;  /* 0x0000009706031210 */ /* 0x000fe20007f5e0ff */
[----:B------:R1:W-:Y:S01]  /*16890*/  @P0 STS.64 [R166+0x3008], RZ ;  /* 0x003008ffa6000388 */ /* 0x0003e20000000a00 */
[----:B------:R-:W-:-:S03]  /*168a0*/  @!P5 LEA.HI.X R11, R5, R169, R4, 0x1, P3 ;  /* 0x000000a9050bd211 */ /* 0x000fc600018f0c04 */
[----:B------:R-:W-:Y:S01]  /*168b0*/  @P1 IMAD.X R4, R7, 0x1, R150, P2 ;  /* 0x0000000107041824 */ /* 0x000fe200010e0696 */
[C---:B------:R-:W-:Y:S01]  /*168c0*/  @P1 LEA R24, P2, R3.reuse, R168, 0x1 ;  /* 0x000000a803181211 */ /* 0x040fe200078408ff */
[----:B------:R-:W-:Y:S01]  /*168d0*/  @!PT LDS RZ, [RZ] ;  /* 0x00000000fffff984 */ /* 0x000fe20000000800 */
[----:B------:R-:W-:Y:S01]  /*168e0*/  @!PT LDS RZ, [RZ] ;  /* 0x00000000fffff984 */ /* 0x000fe20000000800 */
[----:B------:R-:W-:Y:S01]  /*168f0*/  @!PT LDS RZ, [RZ] ;  /* 0x00000000fffff984 */ /* 0x000fe20000000800 */
[----:B------:R1:W-:Y:S03]  /*16900*/  @!P5 LDGSTS.E.BYPASS.LTC128B.128 [R166+0x5000], desc[UR6][R22.64+0x40] ;  /* 0x0500004016a6dfae */ /* 0x0003e6000b901d46 */
[----:B------:R-:W-:Y:S01]  /*16910*/  @P1 LEA.HI.X R25, R3, R169, R4, 0x1, P2 ;  /* 0x000000a903191211 */ /* 0x000fe200010f0c04 */
[----:B------:R1:W-:Y:S01]  /*16920*/  @P5 STS.128 [R166+0x5000], RZ ;  /* 0x005000ffa6005388 */ /* 0x0003e20000000c00 */
[----:B------:R-:W-:-:S03]  /*16930*/  IADD3 R6, P3, P2, R151, R6, R151 ;  /* 0x0000000697067210 */ /* 0x000fc60007a7e097 */
[----:B------:R-:W-:Y:S01]  /*16940*/  @!PT LDS RZ, [RZ] ;  /* 0x00000000fffff984 */ /* 0x000fe20000000800 */
[----:B------:R-:W-:Y:S01]  /*16950*/  @!PT LDS RZ, [RZ] ;  /* 0x00000000fffff984 */ /* 0x000fe20000000800 */
[----:B------:R-:W-:Y:S01]  /*16960*/  @!PT LDS RZ, [RZ] ;  /* 0x00000000fffff984 */ /* 0x000fe20000000800 */
[----:B------:R1:W-:Y:S01]  /*16970*/  @P1 LDGSTS.E.BYPASS.LTC128B.128 [R166+0x7000], desc[UR6][R22.64+0x80] ;  /* 0x0700008016a61fae */ /* 0x0003e2000b901d46 */
[----:B------:R-:W-:Y:S02]  /*16980*/  IADD3.X R7, R150, R7, R150, P3, P2 ;  /* 0x0000000796077210 */ /* 0x000fe40001fe4496 */
[CC--:B------:R-:W-:Y:S01]  /*16990*/  @!P0 LEA R30, P3, R6.reuse, R168.reuse, 0x1 ;  /* 0x000000a8061e8211 */ /* 0x0c0fe200078608ff */
[----:B------:R1:W-:Y:S01]  /*169a0*/  @!P1 STS.128 [R166+0x7000], RZ ;  /* 0x007000ffa6009388 */ /* 0x0003e20000000c00 */
[CC--:B------:R-:W-:Y:S02]  /*169b0*/  @!P5 LEA R28, P2, R6.reuse, R168.reuse, 0x1 ;  /* 0x000000a8061cd211 */ /* 0x0c0fe400078408ff */
[CCC-:B------:R-:W-:Y:S01]  /*169c0*/  @!P0 LEA.HI.X R31, R6.reuse, R169.reuse, R7.reuse, 0x1, P3 ;  /* 0x000000a9061f8211 */ /* 0x1c0fe200018f0c07 */
[----:B------:R-:W-:Y:S01]  /*169d0*/  @!PT LDS RZ, [RZ] ;  /* 0x00000000fffff984 */ /* 0x000fe20000000800 */
[----:B------:R-:W-:Y:S01]  /*169e0*/  @!PT LDS RZ, [RZ] ;  /* 0x00000000fffff984 */ /* 0x000fe20000000800 */
[----:B------:R-:W-:Y:S01]  /*169f0*/  @!PT LDS RZ, [RZ] ;  /* 0x00000000fffff984 */ /* 0x000fe20000000800 */
[----:B------:R1:W-:Y:S01]  /*16a00*/  @!P0 LDGSTS.E.BYPASS.LTC128B.128 [R166+0x3800], desc[UR6][R20.64] ;  /* 0x0380000014a68fae */ /* 0x0003e2000b901d46 */
[C---:B------:R-:W-:Y:S02]  /*16a10*/  @!P5 LEA.HI.X R29, R6.reuse, R169, R7, 0x1, P2 ;  /* 0x000000a9061dd211 */ /* 0x040fe400010f0c07 */
[C---:B------:R-:W-:Y:S01]  /*16a20*/  IADD3 R3, P3, R6.reuse, R151, RZ ;  /* 0x0000009706037210 */ /* 0x040fe20007f7e0ff */
[----:B------:R1:W-:Y:S01]  /*16a30*/  @P0 STS.128 [R166+0x3800], RZ ;  /* 0x003800ffa6000388 */ /* 0x0003e20000000c00 */
[----:B------:R-:W-:-:S03]  /*16a40*/  @P1 LEA R26, P2, R6, R168, 0x1 ;  /* 0x000000a8061a1211 */ /* 0x000fc600078408ff */
[----:B------:R-:W-:Y:S01]  /*16a50*/  IMAD.X R4, R7, 0x1, R150, P3 ;  /* 0x0000000107047824 */ /* 0x000fe200018e0696 */
[-C--:B------:R-:W-:Y:S01]  /*16a60*/  @P1 LEA.HI.X R27, R6, R169.reuse, R7, 0x1, P2 ;  /* 0x000000a9061b1211 */ /* 0x080fe200010f0c07 */
[----:B------:R-:W-:Y:S01]  /*16a70*/  @!PT LDS RZ, [RZ] ;  /* 0x00000000fffff984 */ /* 0x000fe20000000800 */
[----:B------:R-:W-:Y:S01]  /*16a80*/  @!PT LDS RZ, [RZ] ;  /* 0x00000000fffff984 */ /* 0x000fe20000000800 */
[----:B------:R-:W-:Y:S01]  /*16a90*/  @!PT LDS RZ, [RZ] ;  /* 0x00000000fffff984 */ /* 0x000fe20000000800 */
[----:B------:R1:W-:Y:S01]  /*16aa0*/  @!P5 LDGSTS.E.BYPASS.LTC128B.128 [R166+0x5800], desc[UR6][R10.64+0x40] ;  /* 0x058000400aa6dfae */ /* 0x0003e2000b901d46 */
[CC--:B------:R-:W-:Y:S02]  /*16ab0*/  @!P0 LEA R32, P2, R3.reuse, R168.reuse, 0x1 ;  /* 0x000000a803208211 */ /* 0x0c0fe400078408ff */
[CC--:B------:R-:W-:Y:S01]  /*16ac0*/  @!P5 LEA R6, P3, R3.reuse, R168.reuse, 0x1 ;  /* 0x000000a80306d211 */ /* 0x0c0fe200078608ff */
[----:B------:R1:W-:Y:S01]  /*16ad0*/  @P5 STS.128 [R166+0x5800], RZ ;  /* 0x005800ffa6005388 */ /* 0x0003e20000000c00 */
[CCC-:B------:R-:W-:Y:S02]  /*16ae0*/  @!P0 LEA.HI.X R33, R3.reuse, R169.reuse, R4.reuse, 0x1, P2 ;  /* 0x000000a903218211 */ /* 0x1c0fe400010f0c04 */
[C---:B------:R-:W-:Y:S01]  /*16af0*/  @P1 LEA R34, P2, R3.reuse, R168, 0x1 ;  /* 0x000000a803221211 */ /* 0x040fe200078408ff */
[----:B------:R-:W-:Y:S01]  /*16b00*/  @!PT LDS RZ, [RZ] ;  /* 0x00000000fffff984 */ /* 0x000fe20000000800 */
[----:B------:R-:W-:Y:S01]  /*16b10*/  @!PT LDS RZ, [RZ] ;  /* 0x00000000fffff984 */ /* 0x000fe20000000800 */
[----:B------:R-:W-:Y:S01]  /*16b20*/  @!PT LDS RZ, [RZ] ;  /* 0x00000000fffff984 */ /* 0x000fe20000000800 */
[----:B------:R1:W-:Y:S01]  /*16b30*/  @P1 LDGSTS.E.BYPASS.LTC128B.128 [R166+0x7800], desc[UR6][R24.64+0x80] ;  /* 0x0780008018a61fae */ /* 0x0003e2000b901d46 */
[CC--:B------:R-:W-:Y:S01]  /*16b40*/  @!P5 LEA.HI.X R7, R3.reuse, R169.reuse, R4, 0x1, P3 ;  /* 0x000000a90307d211 */ /* 0x0c0fe200018f0c04 */
[----:B------:R-:W-:Y:S01]  /*16b50*/  IMAD.MOV.U32 R168, RZ, RZ, R22 ;  /* 0x000000ffffa87224 */ /* 0x000fe200078e0016 */
[----:B------:R-:W-:Y:S01]  /*16b60*/  @P1 LEA.HI.X R35, R3, R169, R4, 0x1, P2 ;  /* 0x000000a903231211 */ /* 0x000fe200010f0c04 */
[----:B------:R1:W-:Y:S01]  /*16b70*/  @!P1 STS.128 [R166+0x7800], RZ ;  /* 0x007800ffa6009388 */ /* 0x0003e20000000c00 */
[----:B------:R-:W-:-:S03]  /*16b80*/  IMAD.MOV.U32 R169, RZ, RZ, R23 ;  /* 0x000000ffffa97224 */ /* 0x000fc600078e0017 */
        /* <DEDUP_REMOVED lines=30> */
[----:B------:R-:W0:Y:S02]  /*16d70*/  LDGDEPBAR ;  /* 0x00000000000079af */ /* 0x000e240000000000 */
.L_x_992:
        /* <DEDUP_REMOVED lines=78> */
[C---:B------:R-:W-:Y:S01]  /*17260*/  FSETP.NEU.FTZ.AND P0, PT, R3.reuse, -INF , PT ;  /* 0xff8000000300780b */ /* 0x040fe20003f1d000 */
[C---:B------:R-:W-:Y:S01]  /*17270*/  FMUL.FTZ R139, R3.reuse, UR8 ;  /* 0x00000008038b7c20 */ /* 0x040fe20008410000 */
[----:B------:R-:W-:Y:S01]  /*17280*/  FSEL R182, R182, RZ, P1 ;  /* 0x000000ffb6b67208 */ /* 0x000fe20000800000 */
[----:B------:R-:W-:Y:S01]  /*17290*/  FADD.FTZ R203, R2, -R203 ;  /* 0x800000cb02cb7221 */ /* 0x000fe20000010000 */
[----:B------:R-:W-:-:S02]  /*172a0*/  FSEL R5, R3, RZ, P0 ;  /* 0x000000ff03057208 */ /* 0x000fc40000000000 */
[----:B------:R-:W-:Y:S01]  /*172b0*/  FSEL R139, R139, RZ, P0 ;  /* 0x000000ff8b8b7208 */ /* 0x000fe20000000000 */
[--C-:B------:R-:W-:Y:S01]  /*172c0*/  FFMA.FTZ R180, R17, UR8, -R182.reuse ;  /* 0x0000000811b47c23 */ /* 0x100fe200080108b6 */
[--C-:B------:R-:W-:Y:S01]  /*172d0*/  FFMA.FTZ R198, R9, UR8, -R182.reuse ;  /* 0x0000000809c67c23 */ /* 0x100fe200080108b6 */
[----:B------:R-:W-:Y:S01]  /*172e0*/  FADD.FTZ R0, R0, -R5 ;  /* 0x8000000500007221 */ /* 0x000fe20000010000 */
[--C-:B------:R-:W-:Y:S01]  /*172f0*/  FFMA.FTZ R165, R55, UR8, -R182.reuse ;  /* 0x0000000837a57c23 */ /* 0x100fe200080108b6 */
[--C-:B------:R-:W-:Y:S01]  /*17300*/  FFMA.FTZ R199, R18, UR8, -R139.reuse ;  /* 0x0000000812c77c23 */ /* 0x100fe2000801088b */
[--C-:B------:R-:W-:Y:S01]  /*17310*/  FFMA.FTZ R134, R13, UR8, -R182.reuse ;  /* 0x000000080d867c23 */ /* 0x100fe200080108b6 */
[----:B------:R-:W1:Y:S01]  /*17320*/  LDSM.16.MT88.4 R16, [R144+0x9000] ;  /* 0x009000009010783b */ /* 0x000e620000004200 */
[--C-:B------:R-:W-:Y:S01]  /*17330*/  FFMA.FTZ R164, R8, UR8, -R139.reuse ;  /* 0x0000000808a47c23 */ /* 0x100fe2000801088b */
[--C-:B------:R-:W-:Y:S01]  /*17340*/  FFMA.FTZ R138, R14, UR8, -R139.reuse ;  /* 0x000000080e8a7c23 */ /* 0x100fe2000801088b */
[----:B------:R-:W-:Y:S01]  /*17350*/  FMUL.FTZ R203, R203, UR8 ;  /* 0x00000008cbcb7c20 */ /* 0x000fe20008410000 */
[--C-:B------:R-:W-:Y:S01]  /*17360*/  FFMA.FTZ R127, R12, UR8, -R139.reuse ;  /* 0x000000080c7f7c23 */ /* 0x100fe2000801088b */
[----:B------:R-:W-:Y:S01]  /*17370*/  FMUL.FTZ R0, R0, UR8 ;  /* 0x0000000800007c20 */ /* 0x000fe20008410000 */
[----:B------:R-:W2:Y:S01]  /*17380*/  LDSM.16.MT88.4 R8, [R146+0x9000] ;  /* 0x009000009208783b */ /* 0x000ea20000004200 */
        /* <DEDUP_REMOVED lines=25> */
[----:B-----5:R-:W-:Y:S01]  /*17520*/  F2FP.F16.F32.PACK_AB R48, R180, R198 ;  /* 0x000000c6b430723e */ /* 0x020fe200000000ff */
        /* <DEDUP_REMOVED lines=11> */
[----:B------:R-:W-:Y:S01]  /*175e0*/  FFMA.FTZ R172, R172, UR8, -R139 ;  /* 0x00000008acac7c23 */ /* 0x000fe2000801088b */
[--C-:B------:R-:W-:Y:S01]  /*175f0*/  FFMA.FTZ R142, R142, UR8, -R182.reuse ;  /* 0x000000088e8e7c23 */ /* 0x100fe200080108b6 */
[--C-:B------:R-:W-:Y:S01]  /*17600*/  FFMA.FTZ R175, R175, UR8, -R182.reuse ;  /* 0x00000008afaf7c23 */ /* 0x100fe200080108b6 */
[----:B------:R-:W5:Y:S01]  /*17610*/  MUFU.EX2 R164, R164 ;  /* 0x000000a400a47308 */ /* 0x000f620000000800 */
[----:B-1----:R-:W-:Y:S01]  /*17620*/  F2FP.F16.F32.PACK_AB R50, R134, R165 ;  /* 0x000000a58632723e */ /* 0x002fe200000000ff */
[--C-:B------:R-:W-:Y:S01]  /*17630*/  FFMA.FTZ R177, R177, UR8, -R182.reuse ;  /* 0x00000008b1b17c23 */ /* 0x100fe200080108b6 */
[--C-:B------:R-:W-:Y:S01]  /*17640*/  FFMA.FTZ R160, R160, UR8, -R182.reuse ;  /* 0x00000008a0a07c23 */ /* 0x100fe200080108b6 */
[--C-:B------:R-:W-:Y:S01]  /*17650*/  FFMA.FTZ R179, R179, UR8, -R182.reuse ;  /* 0x00000008b3b37c23 */ /* 0x100fe200080108b6 */
[----:B------:R-:W-:-:S03]  /*17660*/  FFMA.FTZ R143, R143, UR8, -R182 ;  /* 0x000000088f8f7c23 */ /* 0x000fc600080108b6 */
[----:B------:R-:W-:Y:S08]  /*17670*/  MUFU.EX2 R138, R138 ;  /* 0x0000008a008a7308 */ /* 0x000ff00000000800 */
[----:B------:R-:W1:Y:S01]  /*17680*/  MUFU.EX2 R203, R203 ;  /* 0x000000cb00cb7308 */ /* 0x000e620000000800 */
[----:B-----5:R-:W-:-:S07]  /*17690*/  F2FP.F16.F32.PACK_AB R49, R164, R199 ;  /* 0x000000c7a431723e */ /* 0x020fce00000000ff */
[----:B------:R-:W5:Y:S08]  /*176a0*/  MUFU.EX2 R202, R0 ;  /* 0x0000000000ca7308 */ /* 0x000f700000000800 */
[----:B------:R-:W2:Y:S01]  /*176b0*/  MUFU.EX2 R127, R127 ;  /* 0x0000007f007f7308 */ /* 0x000ea20000000800 */
[-C--:B-1----:R-:W-:Y:S01]  /*176c0*/  FMUL.FTZ R12, R72, R203.reuse ;  /* 0x000000cb480c7220 */ /* 0x082fe20000410000 */
[-C--:B------:R-:W-:Y:S01]  /*176d0*/  FMUL.FTZ R13, R73, R203.reuse ;  /* 0x000000cb490d7220 */ /* 0x080fe20000410000 */
[-C--:B------:R-:W-:Y:S01]  /*176e0*/  FMUL.FTZ R76, R76, R203.reuse ;  /* 0x000000cb4c4c7220 */ /* 0x080fe20000410000 */
[-C--:B------:R-:W-:Y:S01]  /*176f0*/  FMUL.FTZ R77, R77, R203.reuse ;  /* 0x000000cb4d4d7220 */ /* 0x080fe20000410000 */
[-C--:B------:R-:W-:Y:S01]  /*17700*/  FMUL.FTZ R4, R112, R203.reuse ;  /* 0x000000cb70047220 */ /* 0x080fe20000410000 */
[-C--:B------:R-:W-:Y:S01]  /*17710*/  FMUL.FTZ R5, R113, R203.reuse ;  /* 0x000000cb71057220 */ /* 0x080fe20000410000 */
[-C--:B------:R-:W-:Y:S01]  /*17720*/  FMUL.FTZ R20, R80, R203.reuse ;  /* 0x000000cb50147220 */ /* 0x080fe20000410000 */
[----:B------:R-:W-:Y:S01]  /*17730*/  MUFU.EX2 R124, R124 ;  /* 0x0000007c007c7308 */ /* 0x000fe20000000800 */
[-C--:B-----5:R-:W-:Y:S01]  /*17740*/  FMUL.FTZ R14, R74, R202.reuse ;  /* 0x000000ca4a0e7220 */ /* 0x0a0fe20000410000 */
[-C--:B------:R-:W-:Y:S01]  /*17750*/  FMUL.FTZ R15, R75, R202.reuse ;  /* 0x000000ca4b0f7220 */ /* 0x080fe20000410000 */
[-C--:B------:R-:W-:Y:S01]  /*17760*/  FMUL.FTZ R78, R78, R202.reuse ;  /* 0x000000ca4e4e7220 */ /* 0x080fe20000410000 */
[-C--:B------:R-:W-:Y:S01]  /*17770*/  FMUL.FTZ R79, R79, R202.reuse ;  /* 0x000000ca4f4f7220 */ /* 0x080fe20000410000 */
[----:B------:R-:W-:Y:S01]  /*17780*/  FFMA.FTZ R0, R208, UR8, -R139 ;  /* 0x00000008d0007c23 */ /* 0x000fe2000801088b */
[-C--:B------:R-:W-:Y:S01]  /*17790*/  FMUL.FTZ R6, R114, R202.reuse ;  /* 0x000000ca72067220 */ /* 0x080fe20000410000 */
[----:B------:R-:W-:Y:S01]  /*177a0*/  FMUL.FTZ R7, R115, R202 ;  /* 0x000000ca73077220 */ /* 0x000fe20000410000 */
[----:B------:R-:W1:Y:S01]  /*177b0*/  MUFU.EX2 R63, R63 ;  /* 0x0000003f003f7308 */ /* 0x000e620000000800 */
[----:B--2---:R-:W-:Y:S01]  /*177c0*/  F2FP.F16.F32.PACK_AB R51, R127, R138 ;  /* 0x0000008a7f33723e */ /* 0x004fe200000000ff */
[-C--:B------:R-:W-:Y:S01]  /*177d0*/  FMUL.FTZ R21, R81, R203.reuse ;  /* 0x000000cb51157220 */ /* 0x080fe20000410000 */
[-C--:B------:R-:W-:Y:S01]  /*177e0*/  FMUL.FTZ R22, R82, R202.reuse ;  /* 0x000000ca52167220 */ /* 0x080fe20000410000 */
[-C--:B------:R-:W-:Y:S01]  /*177f0*/  FMUL.FTZ R23, R83, R202.reuse ;  /* 0x000000ca53177220 */ /* 0x080fe20000410000 */
[-C--:B------:R-:W-:Y:S01]  /*17800*/  FMUL.FTZ R28, R88, R203.reuse ;  /* 0x000000cb581c7220 */ /* 0x080fe20000410000 */
[-C--:B------:R-:W-:Y:S01]  /*17810*/  FMUL.FTZ R29, R89, R203.reuse ;  /* 0x000000cb591d7220 */ /* 0x080fe20000410000 */
[-C--:B------:R-:W-:Y:S01]  /*17820*/  FMUL.FTZ R30, R90, R202.reuse ;  /* 0x000000ca5a1e7220 */ /* 0x080fe20000410000 */
[C---:B------:R-:W-:Y:S01]  /*17830*/  HMMA.16816.F32 R12, R48.reuse, R16, R12 ;  /* 0x00000010300c723c */ /* 0x040fe2000000180c */
[----:B------:R-:W-:Y:S01]  /*17840*/  MUFU.EX2 R59, R59 ;  /* 0x0000003b003b7308 */ /* 0x000fe20000000800 */
[-C--:B------:R-:W-:Y:S01]  /*17850*/  FMUL.FTZ R31, R91, R202.reuse ;  /* 0x000000ca5b1f7220 */ /* 0x080fe20000410000 */
[-C--:B------:R-:W-:Y:S01]  /*17860*/  FMUL.FTZ R36, R108, R203.reuse ;  /* 0x000000cb6c247220 */ /* 0x080fe20000410000 */
[-C--:B------:R-:W-:Y:S01]  /*17870*/  FMUL.FTZ R37, R109, R203.reuse ;  /* 0x000000cb6d257220 */ /* 0x080fe20000410000 */
[-C--:B------:R-:W-:Y:S01]  /*17880*/  FMUL.FTZ R38, R110, R202.reuse ;  /* 0x000000ca6e267220 */ /* 0x080fe20000410000 */
[C---:B------:R-:W-:Y:S01]  /*17890*/  HMMA.16816.F32 R16, R48.reuse, R18, R76 ;  /* 0x000000123010723c */ /* 0x040fe2000000184c */
        /* <DEDUP_REMOVED lines=18> */
[----:B------:R-:W2:Y:S01]  /*179c0*/  MUFU.EX2 R61, R61 ;  /* 0x0000003d003d7308 */ /* 0x000ea20000000800 */
        /* <DEDUP_REMOVED lines=10> */
[C---:B------:R-:W-:Y:S01]  /*17a70*/  HMMA.16816.F32 R4, R48.reuse, R8, R4 ;  /* 0x000000083004723c */ /* 0x040fe20000001804 */
[----:B------:R-:W-:Y:S01]  /*17a80*/  LDSM.16.MT88.4 R72, [R146+0xb400] ;  /* 0x00b400009248783b */ /* 0x000fe20000004200 */
[----:B------:R-:W-:Y:S01]  /*17a90*/  FFMA.FTZ R163, R163, R203, R198 ;  /* 0x000000cba3a37223 */ /* 0x000fe200000100c6 */
[----:B------:R-:W-:Y:S01]  /*17aa0*/  FFMA.FTZ R199, R162, R202, R199 ;  /* 0x000000caa2c77223 */ /* 0x000fe200000100c7 */
[----:B------:R-:W-:Y:S01]  /*17ab0*/  FFMA.FTZ R162, R135, UR8, -R139 ;  /* 0x0000000887a27c23 */ /* 0x000fe2000801088b */
[----:B------:R-:W5:Y:S01]  /*17ac0*/  MUFU.EX2 R0, R0 ;  /* 0x0000000000007308 */ /* 0x000f620000000800 */
[----:B------:R-:W-:Y:S01]  /*17ad0*/  HMMA.16816.F32 R20, R48, R24, R20 ;  /* 0x000000183014723c */ /* 0x000fe20000001814 */
[----:B------:R-:W-:Y:S01]  /*17ae0*/  LDSM.16.MT88.4 R76, [R144+0xa400] ;  /* 0x00a40000904c783b */ /* 0x000fe20000004200 */
[----:B------:R-:W-:Y:S01]  /*17af0*/  FADD.FTZ R180, R180, R163 ;  /* 0x000000a3b4b47221 */ /* 0x000fe20000010000 */
[----:B------:R-:W-:-:S03]  /*17b00*/  FADD.FTZ R199, R164, R199 ;  /* 0x000000c7a4c77221 */ /* 0x000fc60000010000 */
[----:B------:R-:W-:Y:S01]  /*17b10*/  HMMA.16816.F32 R28, R48, R32, R28 ;  /* 0x00000020301c723c */ /* 0x000fe2000000181c */
[----:B------:R-:W-:Y:S01]  /*17b20*/  MUFU.EX2 R130, R130 ;  /* 0x0000008200827308 */ /* 0x000fe20000000800 */
[----:B------:R-:W-:Y:S01]  /*17b30*/  FADD.FTZ R165, R165, R180 ;  /* 0x000000b4a5a57221 */ /* 0x000fe20000010000 */
[----:B------:R-:W-:-:S03]  /*17b40*/  FADD.FTZ R138, R138, R199 ;  /* 0x000000c78a8a7221 */ /* 0x000fc60000010000 */
[C---:B------:R-:W-:Y:S01]  /*17b50*/  HMMA.16816.F32 R36, R48.reuse, R40, R36 ;  /* 0x000000283024723c */ /* 0x040fe20000001824 */
[----:B------:R-:W-:Y:S01]  /*17b60*/  FADD.FTZ R165, R134, R165 ;  /* 0x000000a586a57221 */ /* 0x000fe20000010000 */
[----:B------:R-:W-:Y:S01]  /*17b70*/  FADD.FTZ R127, R127, R138 ;  /* 0x0000008a7f7f7221 */ /* 0x000fe20000010000 */
[----:B------:R-:W4:Y:S03]  /*17b80*/  MUFU.EX2 R129, R129 ;  /* 0x0000008100817308 */ /* 0x000f260000000800 */
[C---:B------:R-:W-:Y:S01]  /*17b90*/  HMMA.16816.F32 R8, R48.reuse, R10, R68 ;  /* 0x0000000a3008723c */ /* 0x040fe20000001844 */
[----:B------:R-:W4:Y:S04]  /*17ba0*/  LDSM.16.MT88.4 R68, [R146+0x9400] ;  /* 0x009400009244783b */ /* 0x000f280000004200 */
[----:B------:R-:W-:Y:S01]  /*17bb0*/  MUFU.EX2 R126, R126 ;  /* 0x0000007e007e7308 */ /* 0x000fe20000000800 */
[C---:B------:R-:W-:Y:S01]  /*17bc0*/  HMMA.16816.F32 R24, R48.reuse, R26, R84 ;  /* 0x0000001a3018723c */ /* 0x040fe20000001854 */
[----:B------:R-:W-:Y:S05]  /*17bd0*/  LDSM.16.MT88.4 R84, [R146+0xc400] ;  /* 0x00c400009254783b */ /* 0x000fea0000004200 */
[C---:B------:R-:W-:Y:S01]  /*17be0*/  HMMA.16816.F32 R32, R48.reuse, R34, R92 ;  /* 0x000000223020723c */ /* 0x040fe2000000185c */
[----:B------:R-:W-:Y:S01]  /*17bf0*/  MUFU.EX2 R121, R121 ;  /* 0x0000007900797308 */ /* 0x000fe20000000800 */
[----:B------:R-:W-:Y:S04]  /*17c00*/  LDSM.16.MT88.4 R92, [R144+0xc400] ;  /* 0x00c40000905c783b */ /* 0x000fe80000004200 */
[C---:B------:R-:W-:Y:S01]  /*17c10*/  HMMA.16816.F32 R40, R48.reuse, R42, R96 ;  /* 0x0000002a3028723c */ /* 0x040fe20000001860 */
[----:B------:R-:W-:Y:S02]  /*17c20*/  LDSM.16.MT88.4 R96, [R146+0xe400] ;  /* 0x00e400009260783b */ /* 0x000fe40000004200 */
[----:B------:R-:W-:Y:S03]  /*17c30*/  MUFU.EX2 R125, R125 ;  /* 0x0000007d007d7308 */ /* 0x000fe60000000800 */
[C---:B---3--:R-:W-:Y:S05]  /*17c40*/  HMMA.16816.F32 R44, R48.reuse, R52, R44 ;  /* 0x00000034302c723c */ /* 0x048fea000000182c */
[----:B------:R-:W3:Y:S01]  /*17c50*/  MUFU.EX2 R140, R140 ;  /* 0x0000008c008c7308 */ /* 0x000ee20000000800 */
[----:B------:R-:W-:Y:S01]  /*17c60*/  HMMA.16816.F32 R48, R48, R54, R104 ;  /* 0x000000363030723c */ /* 0x000fe20000001868 */
[----:B-1----:R-:W-:-:S02]  /*17c70*/  F2FP.F16.F32.PACK_AB R52, R63, R124 ;  /* 0x0000007c3f34723e */ /* 0x002fc400000000ff */
[----:B--2---:R-:W-:-:S04]  /*17c80*/  F2FP.F16.F32.PACK_AB R53, R61, R122 ;  /* 0x0000007a3d35723e */ /* 0x004fc800000000ff */
[----:B------:R-:W-:Y:S01]  /*17c90*/  F2FP.F16.F32.PACK_AB R54, R2, R59 ;  /* 0x0000003b0236723e */ /* 0x000fe200000000ff */
[----:B------:R-:W-:Y:S01]  /*17ca0*/  MUFU.EX2 R128, R128 ;  /* 0x0000008000807308 */ /* 0x000fe20000000800 */
[----:B-----5:R-:W-:-:S07]  /*17cb0*/  F2FP.F16.F32.PACK_AB R55, R0, R57 ;  /* 0x000000390037723e */ /* 0x020fce00000000ff */
[C---:B----4-:R-:W-:Y:S01]  /*17cc0*/  HMMA.16816.F32 R12, R52.reuse, R64, R12 ;  /* 0x00000040340c723c */ /* 0x050fe2000000180c */
[----:B------:R-:W1:Y:S05]  /*17cd0*/  MUFU.EX2 R123, R123 ;  /* 0x0000007b007b7308 */ /* 0x000e6a0000000800 */
[C---:B------:R-:W-:Y:S01]  /*17ce0*/  HMMA.16816.F32 R16, R52.reuse, R66, R16 ;  /* 0x000000423410723c */ /* 0x040fe20000001810 */
[----:B------:R-:W2:Y:S02]  /*17cf0*/  LDSM.16.MT88.4 R64, [R146+0xd400] ;  /* 0x00d400009240783b */ /* 0x000ea40000004200 */
[----:B------:R-:W-:Y:S03]  /*17d00*/  MUFU.EX2 R194, R194 ;  /* 0x000000c200c27308 */ /* 0x000fe60000000800 */
[C---:B------:R-:W-:Y:S05]  /*17d10*/  HMMA.16816.F32 R4, R52.reuse, R68, R4 ;  /* 0x000000443404723c */ /* 0x040fea0000001804 */
[----:B------:R-:W-:Y:S01]  /*17d20*/  MUFU.EX2 R193, R193 ;  /* 0x000000c100c17308 */ /* 0x000fe20000000800 */
[C---:B------:R-:W-:Y:S01]  /*17d30*/  HMMA.16816.F32 R8, R52.reuse, R70, R8 ;  /* 0x000000463408723c */ /* 0x040fe20000001808 */
[----:B------:R-:W4:Y:S05]  /*17d40*/  LDSM.16.MT88.4 R68, [R144+0xb400] ;  /* 0x00b400009044783b */ /* 0x000f2a0000004200 */
[C---:B------:R-:W-:Y:S01]  /*17d50*/  HMMA.16816.F32 R20, R52.reuse, R72, R20 ;  /* 0x000000483414723c */ /* 0x040fe20000001814 */
[----:B------:R-:W-:Y:S05]  /*17d60*/  MUFU.EX2 R192, R192 ;  /* 0x000000c000c07308 */ /* 0x000fea0000000800 */
[C---:B------:R-:W-:Y:S01]  /*17d70*/  HMMA.16816.F32 R24, R52.reuse, R74, R24 ;  /* 0x0000004a3418723c */ /* 0x040fe20000001818 */
[----:B------:R-:W5:Y:S02]  /*17d80*/  LDSM.16.MT88.4 R72, [R144+0xd400] ;  /* 0x00d400009048783b */ /* 0x000f640000004200 */
[----:B------:R-:W-:Y:S08]  /*17d90*/  MUFU.EX2 R189, R189 ;  /* 0x000000bd00bd7308 */ /* 0x000ff00000000800 */
[----:B------:R-:W-:Y:S01]  /*17da0*/  MUFU.EX2 R191, R191 ;  /* 0x000000bf00bf7308 */ /* 0x000fe20000000800 */
[C---:B--2---:R-:W-:Y:S07]  /*17db0*/  HMMA.16816.F32 R36, R52.reuse, R64, R36 ;  /* 0x000000403424723c */ /* 0x044fee0000001824 */
[----:B------:R-:W-:Y:S01]  /*17dc0*/  MUFU.EX2 R200, R200 ;  /* 0x000000c800c87308 */ /* 0x000fe20000000800 */
[C---:B------:R-:W-:Y:S01]  /*17dd0*/  HMMA.16816.F32 R40, R52.reuse, R66, R40 ;  /* 0x000000423428723c */ /* 0x040fe20000001828 */
[----:B------:R-:W2:Y:S06]  /*17de0*/  LDSM.16.MT88.4 R64, [R144+0x9800] ;  /* 0x009800009040783b */ /* 0x000eac0000004200 */
[----:B------:R-:W-:Y:S01]  /*17df0*/  MUFU.EX2 R196, R196 ;  /* 0x000000c400c47308 */ /* 0x000fe20000000800 */
[C---:B----4-:R-:W-:Y:S06]  /*17e00*/  HMMA.16816.F32 R28, R52.reuse, R68, R28 ;  /* 0x00000044341c723c */ /* 0x050fec000000181c */
[C---:B------:R-:W-:Y:S01]  /*17e10*/  HMMA.16816.F32 R32, R52.reuse, R70, R32 ;  /* 0x000000463420723c */ /* 0x040fe20000001820 */
[----:B------:R-:W4:Y:S01]  /*17e20*/  LDSM.16.MT88.4 R68, [R146+0x9800] ;  /* 0x009800009244783b */ /* 0x000f220000004200 */
[----:B------:R-:W-:Y:S04]  /*17e30*/  MUFU.EX2 R195, R195 ;  /* 0x000000c300c37308 */ /* 0x000fe80000000800 */
[C---:B-----5:R-:W-:Y:S04]  /*17e40*/  HMMA.16816.F32 R44, R52.reuse, R72, R44 ;  /* 0x00000048342c723c */ /* 0x060fe8000000182c */
[----:B------:R-:W-:Y:S02]  /*17e50*/  MUFU.EX2 R204, R204 ;  /* 0x000000cc00cc7308 */ /* 0x000fe40000000800 */
[----:B------:R-:W-:Y:S01]  /*17e60*/  HMMA.16816.F32 R48, R52, R74, R48 ;  /* 0x0000004a3430723c */ /* 0x000fe20000001830 */
[----:B------:R-:W5:Y:S05]  /*17e70*/  LDSM.16.MT88.4 R72, [R146+0xb800] ;  /* 0x00b800009248783b */ /* 0x000f6a0000004200 */
[----:B------:R-:W2:Y:S01]  /*17e80*/  MUFU.EX2 R197, R197 ;  /* 0x000000c500c57308 */ /* 0x000ea20000000800 */
[----:B------:R-:W-:-:S02]  /*17e90*/  F2FP.F16.F32.PACK_AB R52, R129, R130 ;  /* 0x000000828134723e */ /* 0x000fc400000000ff */
[----:B---3--:R-:W-:Y:S02]  /*17ea0*/  F2FP.F16.F32.PACK_AB R53, R140, R125 ;  /* 0x0000007d8c35723e */ /* 0x008fe400000000ff */
[----:B------:R-:W-:Y:S02]  /*17eb0*/  F2FP.F16.F32.PACK_AB R54, R121, R126 ;  /* 0x0000007e7936723e */ /* 0x000fe400000000ff */
[----:B-1----:R-:W-:Y:S01]  /*17ec0*/  F2FP.F16.F32.PACK_AB R55, R123, R128 ;  /* 0x000000807b37723e */ /* 0x002fe200000000ff */
[----:B------:R-:W-:Y:S06]  /*17ed0*/  MUFU.EX2 R185, R185 ;  /* 0x000000b900b97308 */ /* 0x000fec0000000800 */
[----:B--2---:R-:W-:Y:S02]  /*17ee0*/  HMMA.16816.F32 R12, R52, R64, R12 ;  /* 0x00000040340c723c */ /* 0x004fe4000000180c */
[----:B------:R-:W-:Y:S01]  /*17ef0*/  MUFU.EX2 R190, R190 ;  /* 0x000000be00be7308 */ /* 0x000fe20000000800 */
[----:B------:R-:W-:-:S03]  /*17f00*/  F2FP.F16.F32.PACK_AB R104, R197, R204 ;  /* 0x000000ccc568723e */ /* 0x000fc600000000ff */
[C---:B------:R-:W-:Y:S01]  /*17f10*/  HMMA.16816.F32 R16, R52.reuse, R66, R16 ;  /* 0x000000423410723c */ /* 0x040fe20000001810 */
[----:B------:R-:W1:Y:S03]  /*17f20*/  LDSM.16.MT88.4 R64, [R146+0xd800] ;  /* 0x00d800009240783b */ /* 0x000e660000004200 */
[----:B------:R-:W-:Y:S02]  /*17f30*/  MUFU.EX2 R184, R184 ;  /* 0x000000b800b87308 */ /* 0x000fe40000000800 */
[C---:B----4-:R-:W-:Y:S06]  /*17f40*/  HMMA.16816.F32 R4, R52.reuse, R68, R4 ;  /* 0x000000443404723c */ /* 0x050fec0000001804 */
[C---:B------:R-:W-:Y:S01]  /*17f50*/  HMMA.16816.F32 R8, R52.reuse, R70, R8 ;  /* 0x000000463408723c */ /* 0x040fe20000001808 */
[----:B------:R-:W2:Y:S01]  /*17f60*/  LDSM.16.MT88.4 R68, [R144+0xb800] ;  /* 0x00b800009044783b */ /* 0x000ea20000004200 */
[----:B------:R-:W3:Y:S04]  /*17f70*/  MUFU.EX2 R187, R187 ;  /* 0x000000bb00bb7308 */ /* 0x000ee80000000800 */
[C---:B-----5:R-:W-:Y:S04]  /*17f80*/  HMMA.16816.F32 R20, R52.reuse, R72, R20 ;  /* 0x000000483414723c */ /* 0x060fe80000001814 */
[----:B------:R-:W-:Y:S02]  /*17f90*/  MUFU.EX2 R177, R177 ;  /* 0x000000b100b17308 */ /* 0x000fe40000000800 */
[----:B------:R-:W-:Y:S01]  /*17fa0*/  HMMA.16816.F32 R24, R52, R74, R24 ;  /* 0x0000004a3418723c */ /* 0x000fe20000001818 */
[----:B------:R-:W4:Y:S05]  /*17fb0*/  LDSM.16.MT88.4 R72, [R144+0xd800] ;  /* 0x00d800009048783b */ /* 0x000f2a0000004200 */
[----:B------:R-:W-:Y:S01]  /*17fc0*/  MUFU.EX2 R160, R160 ;  /* 0x000000a000a07308 */ /* 0x000fe20000000800 */
[----:B---3--:R-:W-:-:S07]  /*17fd0*/  F2FP.F16.F32.PACK_AB R107, R187, R184 ;  /* 0x000000b8bb6b723e */ /* 0x008fce00000000ff */
[----:B------:R-:W-:Y:S01]  /*17fe0*/  MUFU.EX2 R179, R179 ;  /* 0x000000b300b37308 */ /* 0x000fe20000000800 */
[C---:B-1----:R-:W-:Y:S07]  /*17ff0*/  HMMA.16816.F32 R36, R52.reuse, R64, R36 ;  /* 0x000000403424723c */ /* 0x042fee0000001824 */
[----:B------:R-:W-:Y:S01]  /*18000*/  MUFU.EX2 R162, R162 ;  /* 0x000000a200a27308 */ /* 0x000fe20000000800 */
[C---:B------:R-:W-:Y:S01]  /*18010*/  HMMA.16816.F32 R40, R52.reuse, R66, R40 ;  /* 0x000000423428723c */ /* 0x040fe20000001828 */
[----:B------:R-:W1:Y:S05]  /*18020*/  LDSM.16.MT88.4 R64, [R144+0x9c00] ;  /* 0x009c00009040783b */ /* 0x000e6a0000004200 */
[C---:B--2---:R-:W-:Y:S06]  /*18030*/  HMMA.16816.F32 R28, R52.reuse, R68, R28 ;  /* 0x00000044341c723c */ /* 0x044fec000000181c */
[C---:B------:R-:W-:Y:S01]  /*18040*/  HMMA.16816.F32 R32, R52.reuse, R70, R32 ;  /* 0x000000463420723c */ /* 0x040fe20000001820 */
[----:B------:R-:W2:Y:S05]  /*18050*/  LDSM.16.MT88.4 R68, [R146+0x9c00] ;  /* 0x009c00009244783b */ /* 0x000eaa0000004200 */
[C---:B----4-:R-:W-:Y:S06]  /*18060*/  HMMA.16816.F32 R44, R52.reuse, R72, R44 ;  /* 0x00000048342c723c */ /* 0x050fec000000182c */
[----:B------:R-:W-:Y:S01]  /*18070*/  HMMA.16816.F32 R48, R52, R74, R48 ;  /* 0x0000004a3430723c */ /* 0x000fe20000001830 */
[----:B------:R-:W3:Y:S06]  /*18080*/  LDSM.16.MT88.4 R72, [R146+0xbc00] ;  /* 0x00bc00009248783b */ /* 0x000eec0000004200 */
[----:B------:R-:W-:-:S02]  /*18090*/  F2FP.F16.F32.PACK_AB R52, R193, R194 ;  /* 0x000000c2c134723e */ /* 0x000fc400000000ff */
[----:B------:R-:W-:Y:S02]  /*180a0*/  F2FP.F16.F32.PACK_AB R53, R200, R191 ;  /* 0x000000bfc835723e */ /* 0x000fe400000000ff */
[----:B------:R-:W-:Y:S02]  /*180b0*/  F2FP.F16.F32.PACK_AB R54, R189, R192 ;  /* 0x000000c0bd36723e */ /* 0x000fe400000000ff */
[----:B------:R-:W-:-:S07]  /*180c0*/  F2FP.F16.F32.PACK_AB R55, R195, R196 ;  /* 0x000000c4c337723e */ /* 0x000fce00000000ff */
        /* <DEDUP_REMOVED lines=8> */
[----:B------:R-:W-:Y:S01]  /*18150*/  FFMA.FTZ R72, R201, UR8, -R182 ;  /* 0x00000008c9487c23 */ /* 0x000fe200080108b6 */
[----:B------:R-:W-:-:S03]  /*18160*/  FFMA.FTZ R201, R186, UR8, -R139 ;  /* 0x00000008bac97c23 */ /* 0x000fc6000801088b */
[----:B------:R-:W3:Y:S08]  /*18170*/  MUFU.EX2 R186, R72 ;  /* 0x0000004800ba7308 */ /* 0x000ef00000000800 */
[----:B------:R-:W4:Y:S01]  /*18180*/  MUFU.EX2 R201, R201 ;  /* 0x000000c900c97308 */ /* 0x000f220000000800 */
[----:B-1----:R-:W-:Y:S01]  /*18190*/  HMMA.16816.F32 R36, R52, R64, R36 ;  /* 0x000000403424723c */ /* 0x002fe20000001824 */
[----:B---3--:R-:W-:-:S05]  /*181a0*/  F2FP.F16.F32.PACK_AB R106, R186, R185 ;  /* 0x000000b9ba6a723e */ /* 0x008fca00000000ff */
[C---:B------:R-:W-:Y:S01]  /*181b0*/  HMMA.16816.F32 R40, R52.reuse, R66, R40 ;  /* 0x000000423428723c */ /* 0x040fe20000001828 */
[----:B------:R-:W1:Y:S04]  /*181c0*/  LDSM.16.MT88.4 R64, [R144+0xdc00] ;  /* 0x00dc00009040783b */ /* 0x000e680000004200 */
[----:B------:R-:W-:Y:S01]  /*181d0*/  LDSM.16.MT88.4 R72, [R144+0xa000] ;  /* 0x00a000009048783b */ /* 0x000fe20000004200 */
[----:B--2---:R-:W-:Y:S01]  /*181e0*/  HMMA.16816.F32 R28, R52, R68, R28 ;  /* 0x00000044341c723c */ /* 0x004fe2000000181c */
[----:B----4-:R-:W-:-:S05]  /*181f0*/  F2FP.F16.F32.PACK_AB R105, R190, R201 ;  /* 0x000000c9be69723e */ /* 0x010fca00000000ff */
[C---:B------:R-:W-:Y:S01]  /*18200*/  HMMA.16816.F32 R32, R52.reuse, R70, R32 ;  /* 0x000000463420723c */ /* 0x040fe20000001820 */
[----:B------:R-:W2:Y:S05]  /*18210*/  LDSM.16.MT88.4 R68, [R146+0xa000] ;  /* 0x00a000009244783b */ /* 0x000eaa0000004200 */
[C---:B-1----:R-:W-:Y:S06]  /*18220*/  HMMA.16816.F32 R44, R52.reuse, R64, R44 ;  /* 0x00000040342c723c */ /* 0x042fec000000182c */
[----:B------:R-:W-:Y:S01]  /*18230*/  HMMA.16816.F32 R48, R52, R66, R48 ;  /* 0x000000423430723c */ /* 0x000fe20000001830 */
[----:B------:R-:W1:Y:S04]  /*18240*/  LDSM.16.MT88.4 R52, [R144+0xc000] ;  /* 0x00c000009034783b */ /* 0x000e680000004200 */
[----:B------:R-:W3:Y:S01]  /*18250*/  LDSM.16.MT88.4 R64, [R146+0xc000] ;  /* 0x00c000009240783b */ /* 0x000ee20000004200 */
[C---:B--2---:R-:W-:Y:S03]  /*18260*/  HMMA.16816.F32 R112, R104.reuse, R68, R4 ;  /* 0x000000446870723c */ /* 0x044fe60000001804 */
[----:B------:R-:W2:Y:S03]  /*18270*/  LDSM.16.MT88.4 R4, [R146+0xe000] ;  /* 0x00e000009204783b */ /* 0x000ea60000004200 */
[C---:B------:R-:W-:Y:S01]  /*18280*/  HMMA.16816.F32 R8, R104.reuse, R70, R8 ;  /* 0x000000466808723c */ /* 0x040fe20000001808 */
[----:B------:R-:W-:Y:S05]  /*18290*/  LDSM.16.MT88.4 R68, [R146+0xa400] ;  /* 0x00a400009244783b */ /* 0x000fea0000004200 */
[C---:B------:R-:W-:Y:S06]  /*182a0*/  HMMA.16816.F32 R12, R104.reuse, R72, R12 ;  /* 0x00000048680c723c */ /* 0x040fec000000180c */
[C---:B------:R-:W-:Y:S06]  /*182b0*/  HMMA.16816.F32 R16, R104.reuse, R74, R16 ;  /* 0x0000004a6810723c */ /* 0x040fec0000001810 */
[C---:B-1----:R-:W-:Y:S06]  /*182c0*/  HMMA.16816.F32 R28, R104.reuse, R52, R28 ;  /* 0x00000034681c723c */ /* 0x042fec000000181c */
[C---:B------:R-:W-:Y:S01]  /*182d0*/  HMMA.16816.F32 R32, R104.reuse, R54, R32 ;  /* 0x000000366820723c */ /* 0x040fe20000001820 */
[----:B------:R-:W1:Y:S05]  /*182e0*/  LDSM.16.MT88.4 R52, [R144+0xe000] ;  /* 0x00e000009034783b */ /* 0x000e6a0000004200 */
[C---:B---3--:R-:W-:Y:S06]  /*182f0*/  HMMA.16816.F32 R20, R104.reuse, R64, R20 ;  /* 0x000000406814723c */ /* 0x048fec0000001814 */
[----:B------:R-:W-:Y:S01]  /*18300*/  HMMA.16816.F32 R24, R104, R66, R24 ;  /* 0x000000426818723c */ /* 0x000fe20000001818 */
[--C-:B------:R-:W-:Y:S01]  /*18310*/  FFMA.FTZ R64, R171, UR8, -R182.reuse ;  /* 0x00000008ab407c23 */ /* 0x100fe200080108b6 */
[----:B------:R-:W-:-:S04]  /*18320*/  FFMA.FTZ R65, R183, UR8, -R182 ;  /* 0x00000008b7417c23 */ /* 0x000fc800080108b6 */
[C---:B--2---:R-:W-:Y:S01]  /*18330*/  HMMA.16816.F32 R36, R104.reuse, R4, R36 ;  /* 0x000000046824723c */ /* 0x044fe20000001824 */
[--C-:B------:R-:W-:Y:S01]  /*18340*/  FFMA.FTZ R66, R161, UR8, -R182.reuse ;  /* 0x00000008a1427c23 */ /* 0x100fe200080108b6 */
[----:B------:R-:W-:Y:S01]  /*18350*/  FFMA.FTZ R67, R181, UR8, -R182 ;  /* 0x00000008b5437c23 */ /* 0x000fe200080108b6 */
[--C-:B------:R-:W-:Y:S01]  /*18360*/  FFMA.FTZ R161, R174, UR8, -R139.reuse ;  /* 0x00000008aea17c23 */ /* 0x100fe2000801088b */
[----:B------:R-:W-:Y:S02]  /*18370*/  MUFU.EX2 R64, R64 ;  /* 0x0000004000407308 */ /* 0x000fe40000000800 */
[C---:B------:R-:W-:Y:S06]  /*18380*/  HMMA.16816.F32 R40, R104.reuse, R6, R40 ;  /* 0x000000066828723c */ /* 0x040fec0000001828 */
[----:B------:R-:W-:Y:S08]  /*18390*/  MUFU.EX2 R66, R66 ;  /* 0x0000004200427308 */ /* 0x000ff00000000800 */
[----:B------:R-:W2:Y:S01]  /*183a0*/  MUFU.EX2 R67, R67 ;  /* 0x0000004300437308 */ /* 0x000ea20000000800 */
[C---:B-1----:R-:W-:Y:S07]  /*183b0*/  HMMA.16816.F32 R44, R104.reuse, R52, R44 ;  /* 0x00000034682c723c */ /* 0x042fee000000182c */
[----:B------:R-:W1:Y:S01]  /*183c0*/  MUFU.EX2 R65, R65 ;  /* 0x0000004100417308 */ /* 0x000e620000000800 */
[----:B------:R-:W-:Y:S01]  /*183d0*/  HMMA.16816.F32 R104, R104, R54, R48 ;  /* 0x000000366868723c */ /* 0x000fe20000001830 */
[----:B------:R-:W-:-:S06]  /*183e0*/  FFMA.FTZ R52, R178, UR8, -R139 ;  /* 0x00000008b2347c23 */ /* 0x000fcc000801088b */
[----:B------:R-:W-:Y:S01]  /*183f0*/  FFMA.FTZ R49, R176, UR8, -R139 ;  /* 0x00000008b0317c23 */ /* 0x000fe2000801088b */
[----:B------:R-:W-:Y:S01]  /*18400*/  MUFU.EX2 R161, R161 ;  /* 0x000000a100a17308 */ /* 0x000fe20000000800 */
[----:B--2---:R-:W-:Y:S01]  /*18410*/  F2FP.F16.F32.PACK_AB R4, R67, R66 ;  /* 0x000000424304723e */ /* 0x004fe200000000ff */
[--C-:B------:R-:W-:Y:S01]  /*18420*/  FFMA.FTZ R50, R141, UR8, -R182.reuse ;  /* 0x000000088d327c23 */ /* 0x100fe200080108b6 */
[----:B------:R-:W-:-:S05]  /*18430*/  FFMA.FTZ R51, R173, UR8, -R182 ;  /* 0x00000008ad337c23 */ /* 0x000fca00080108b6 */
[----:B------:R-:W2:Y:S01]  /*18440*/  MUFU.EX2 R52, R52 ;  /* 0x0000003400347308 */ /* 0x000ea20000000800 */
[----:B-1----:R-:W-:-:S07]  /*18450*/  F2FP.F16.F32.PACK_AB R6, R65, R64 ;  /* 0x000000404106723e */ /* 0x002fce00000000ff */
[----:B------:R-:W-:Y:S08]  /*18460*/  MUFU.EX2 R48, R172 ;  /* 0x000000ac00307308 */ /* 0x000ff00000000800 */
[----:B------:R-:W1:Y:S01]  /*18470*/  MUFU.EX2 R49, R49 ;  /* 0x0000003100317308 */ /* 0x000e620000000800 */
[----:B--2---:R-:W-:-:S07]  /*18480*/  F2FP.F16.F32.PACK_AB R5, R52, R161 ;  /* 0x000000a13405723e */ /* 0x004fce00000000ff */
[----:B------:R-:W-:Y:S08]  /*18490*/  MUFU.EX2 R50, R50 ;  /* 0x0000003200327308 */ /* 0x000ff00000000800 */
[----:B------:R-:W2:Y:S01]  /*184a0*/  MUFU.EX2 R51, R51 ;  /* 0x0000003300337308 */ /* 0x000ea20000000800 */
[----:B-1----:R-:W-:-:S07]  /*184b0*/  F2FP.F16.F32.PACK_AB R7, R49, R48 ;  /* 0x000000303107723e */ /* 0x002fce00000000ff */
[C---:B------:R-:W-:Y:S06]  /*184c0*/  HMMA.16816.F32 R112, R4.reuse, R68, R112 ;  /* 0x000000440470723c */ /* 0x040fec0000001870 */
[C---:B------:R-:W-:Y:S01]  /*184d0*/  HMMA.16816.F32 R68, R4.reuse, R70, R8 ;  /* 0x000000460444723c */ /* 0x040fe20000001808 */
[----:B------:R-:W1:Y:S05]  /*184e0*/  LDSM.16.MT88.4 R8, [R144+0xe400] ;  /* 0x00e400009008783b */ /* 0x000e6a0000004200 */
[C---:B------:R-:W-:Y:S01]  /*184f0*/  HMMA.16816.F32 R80, R4.reuse, R84, R20 ;  /* 0x000000540450723c */ /* 0x040fe20000001814 */
[----:B------:R-:W-:Y:S05]  /*18500*/  LDSM.16.MT88.4 R20, [R144+0xa800] ;  /* 0x00a800009014783b */ /* 0x000fea0000004200 */
        /* <DEDUP_REMOVED lines=11> */
[----:B------:R-:W4:Y:S01]  /*185c0*/  LDSM.16.MT88.4 R12, [R144+0xc800] ;  /* 0x00c80000900c783b */ /* 0x000f220000004200 */
[--C-:B------:R-:W-:Y:S01]  /*185d0*/  FFMA.FTZ R35, R58, UR8, -R139.reuse ;  /* 0x000000083a237c23 */ /* 0x100fe2000801088b */
[----:B------:R-:W-:Y:S01]  /*185e0*/  MUFU.EX2 R30, R30 ;  /* 0x0000001e001e7308 */ /* 0x000fe20000000800 */
[C---:B------:R-:W-:Y:S01]  /*185f0*/  HMMA.16816.F32 R76, R4.reuse, R78, R16 ;  /* 0x0000004e044c723c */ /* 0x040fe20000001810 */
[----:B------:R-:W-:Y:S05]  /*18600*/  LDSM.16.MT88.4 R16, [R146+0xc800] ;  /* 0x00c800009210783b */ /* 0x000fea0000004200 */
[C---:B------:R-:W-:Y:S01]  /*18610*/  HMMA.16816.F32 R108, R4.reuse, R96, R36 ;  /* 0x00000060046c723c */ /* 0x040fe20000001824 */
[----:B------:R-:W5:Y:S05]  /*18620*/  MUFU.EX2 R33, R33 ;  /* 0x0000002100217308 */ /* 0x000f6a0000000800 */
[C---:B------:R-:W-:Y:S01]  /*18630*/  HMMA.16816.F32 R96, R4.reuse, R98, R40 ;  /* 0x000000620460723c */ /* 0x040fe20000001828 */
[--C-:B------:R-:W-:Y:S01]  /*18640*/  FFMA.FTZ R36, R131, UR8, -R139.reuse ;  /* 0x0000000883247c23 */ /* 0x100fe2000801088b */
[----:B------:R-:W-:Y:S01]  /*18650*/  FFMA.FTZ R37, R60, UR8, -R139 ;  /* 0x000000083c257c23 */ /* 0x000fe2000801088b */
[----:B------:R-:W-:Y:S03]  /*18660*/  MUFU.EX2 R31, R31 ;  /* 0x0000001f001f7308 */ /* 0x000fe60000000800 */
[C---:B-1----:R-:W-:Y:S05]  /*18670*/  HMMA.16816.F32 R100, R4.reuse, R8, R44 ;  /* 0x000000080464723c */ /* 0x042fea000000182c */
[----:B------:R-:W1:Y:S01]  /*18680*/  MUFU.EX2 R32, R32 ;  /* 0x0000002000207308 */ /* 0x000e620000000800 */
[----:B------:R-:W-:Y:S01]  /*18690*/  HMMA.16816.F32 R104, R4, R10, R104 ;  /* 0x0000000a0468723c */ /* 0x000fe20000001868 */
[----:B------:R-:W4:Y:S01]  /*186a0*/  LDSM.16.MT88.4 R4, [R146+0xe800] ;  /* 0x00e800009204783b */ /* 0x000f220000004200 */
[----:B--2---:R-:W-:-:S02]  /*186b0*/  F2FP.F16.F32.PACK_AB R8, R51, R50 ;  /* 0x000000323308723e */ /* 0x004fc400000000ff */
[----:B-----5:R-:W-:-:S03]  /*186c0*/  F2FP.F16.F32.PACK_AB R9, R33, R30 ;  /* 0x0000001e2109723e */ /* 0x020fc600000000ff */
[----:B------:R-:W-:Y:S01]  /*186d0*/  F2FP.F16.F32.PACK_AB R10, R28, R29 ;  /* 0x0000001d1c0a723e */ /* 0x000fe200000000ff */
[----:B------:R-:W-:Y:S01]  /*186e0*/  MUFU.EX2 R34, R143 ;  /* 0x0000008f00227308 */ /* 0x000fe20000000800 */
[----:B-1----:R-:W-:-:S07]  /*186f0*/  F2FP.F16.F32.PACK_AB R11, R32, R31 ;  /* 0x0000001f200b723e */ /* 0x002fce00000000ff */
[----:B------:R-:W-:Y:S01]  /*18700*/  MUFU.EX2 R35, R35 ;  /* 0x0000002300237308 */ /* 0x000fe20000000800 */
[C---:B---3--:R-:W-:Y:S07]  /*18710*/  HMMA.16816.F32 R112, R8.reuse, R24, R112 ;  /* 0x000000180870723c */ /* 0x048fee0000001870 */
[----:B------:R-:W1:Y:S01]  /*18720*/  MUFU.EX2 R36, R36 ;  /* 0x0000002400247308 */ /* 0x000e620000000800 */
[C---:B------:R-:W-:Y:S01]  /*18730*/  HMMA.16816.F32 R68, R8.reuse, R26, R68 ;  /* 0x0000001a0844723c */ /* 0x040fe20000001844 */
[----:B------:R-:W2:Y:S06]  /*18740*/  LDSM.16.MT88.4 R24, [R144+0xe800] ;  /* 0x00e800009018783b */ /* 0x000eac0000004200 */
[----:B------:R-:W3:Y:S01]  /*18750*/  MUFU.EX2 R37, R37 ;  /* 0x0000002500257308 */ /* 0x000ee20000000800 */
[C---:B------:R-:W-:Y:S06]  /*18760*/  HMMA.16816.F32 R72, R8.reuse, R20, R72 ;  /* 0x000000140848723c */ /* 0x040fec0000001848 */
[C---:B------:R-:W-:Y:S01]  /*18770*/  HMMA.16816.F32 R76, R8.reuse, R22, R76 ;  /* 0x00000016084c723c */ /* 0x040fe2000000184c */
[----:B------:R-:W5:Y:S05]  /*18780*/  LDSM.16.MT88.4 R20, [R146+0xac00] ;  /* 0x00ac00009214783b */ /* 0x000f6a0000004200 */
[C---:B----4-:R-:W-:Y:S06]  /*18790*/  HMMA.16816.F32 R88, R8.reuse, R12, R88 ;  /* 0x0000000c0858723c */ /* 0x050fec0000001858 */
[----:B------:R-:W-:Y:S01]  /*187a0*/  HMMA.16816.F32 R108, R8, R4, R108 ;  /* 0x00000004086c723c */ /* 0x000fe2000000186c */
[----:B------:R-:W-:-:S04]  /*187b0*/  FADD.FTZ R12, R124, R165 ;  /* 0x000000a57c0c7221 */ /* 0x000fc80000010000 */
[----:B------:R-:W-:Y:S01]  /*187c0*/  FADD.FTZ R12, R63, R12 ;  /* 0x0000000c3f0c7221 */ /* 0x000fe20000010000 */
[C---:B------:R-:W-:Y:S01]  /*187d0*/  HMMA.16816.F32 R96, R8.reuse, R6, R96 ;  /* 0x000000060860723c */ /* 0x040fe20000001860 */
[----:B------:R-:W-:Y:S01]  /*187e0*/  FADD.FTZ R4, R122, R127 ;  /* 0x0000007f7a047221 */ /* 0x000fe20000010000 */
[----:B-1----:R-:W-:Y:S01]  /*187f0*/  F2FP.F16.F32.PACK_AB R5, R36, R35 ;  /* 0x000000232405723e */ /* 0x002fe200000000ff */
[----:B------:R-:W-:Y:S02]  /*18800*/  FADD.FTZ R59, R59, R12 ;  /* 0x0000000c3b3b7221 */ /* 0x000fe40000010000 */
[----:B------:R-:W-:Y:S01]  /*18810*/  FADD.FTZ R4, R61, R4 ;  /* 0x000000043d047221 */ /* 0x000fe20000010000 */
[----:B------:R-:W-:Y:S01]  /*18820*/  HMMA.16816.F32 R80, R8, R16, R80 ;  /* 0x000000100850723c */ /* 0x000fe20000001850 */
[----:B------:R-:W-:Y:S02]  /*18830*/  F2FP.F16.F32.PACK_AB R6, R179, R160 ;  /* 0x000000a0b306723e */ /* 0x000fe400000000ff */
[----:B------:R-:W-:Y:S01]  /*18840*/  FADD.FTZ R57, R57, R4 ;  /* 0x0000000439397221 */ /* 0x000fe20000010000 */
[----:B------:R-:W-:-:S02]  /*18850*/  F2FP.F16.F32.PACK_AB R4, R177, R34 ;  /* 0x00000022b104723e */ /* 0x000fc400000000ff */
[----:B------:R-:W-:Y:S01]  /*18860*/  HMMA.16816.F32 R84, R8, R18, R84 ;  /* 0x000000120854723c */ /* 0x000fe20000001854 */
[----:B---3--:R-:W-:Y:S01]  /*18870*/  F2FP.F16.F32.PACK_AB R7, R162, R37 ;  /* 0x00000025a207723e */ /* 0x008fe200000000ff */
[----:B------:R-:W1:Y:S01]  /*18880*/  LDSM.16.MT88.4 R16, [R144+0xac00] ;  /* 0x00ac00009010783b */ /* 0x000e620000004200 */
[----:B------:R-:W-:-:S03]  /*18890*/  FADD.FTZ R0, R0, R57 ;  /* 0x0000003900007221 */ /* 0x000fc60000010000 */
[C---:B------:R-:W-:Y:S01]  /*188a0*/  HMMA.16816.F32 R92, R8.reuse, R14, R92 ;  /* 0x0000000e085c723c */ /* 0x040fe2000000185c */
[----:B------:R-:W3:Y:S05]  /*188b0*/  LDSM.16.MT88.4 R12, [R146+0xcc00] ;  /* 0x00cc0000920c783b */ /* 0x000eea0000004200 */
[C---:B--2---:R-:W-:Y:S06]  /*188c0*/  HMMA.16816.F32 R100, R8.reuse, R24, R100 ;  /* 0x000000180864723c */ /* 0x044fec0000001864 */
[----:B------:R-:W-:Y:S01]  /*188d0*/  HMMA.16816.F32 R104, R8, R26, R104 ;  /* 0x0000001a0868723c */ /* 0x000fe20000001868 */
[----:B------:R-:W-:Y:S01]  /*188e0*/  FADD.FTZ R25, R2, R59 ;  /* 0x0000003b02197221 */ /* 0x000fe20000010000 */
[----:B------:R-:W2:Y:S03]  /*188f0*/  LDSM.16.MT88.4 R8, [R144+0xcc00] ;  /* 0x00cc00009008783b */ /* 0x000ea60000004200 */
[----:B------:R-:W-:Y:S01]  /*18900*/  FADD.FTZ R130, R130, R25 ;  /* 0x0000001982827221 */ /* 0x000fe20000010000 */
[----:B-----5:R-:W-:Y:S03]  /*18910*/  HMMA.16816.F32 R112, R4, R20, R112 ;  /* 0x000000140470723c */ /* 0x020fe60000001870 */
[----:B------:R-:W-:-:S03]  /*18920*/  FADD.FTZ R129, R129, R130 ;  /* 0x0000008281817221 */ /* 0x000fc60000010000 */
[----:B------:R-:W-:Y:S01]  /*18930*/  HMMA.16816.F32 R68, R4, R22, R68 ;  /* 0x000000160444723c */ /* 0x000fe20000001844 */
[----:B------:R-:W-:Y:S01]  /*18940*/  FADD.FTZ R21, R125, R0 ;  /* 0x000000007d157221 */ /* 0x000fe20000010000 */
[----:B------:R-:W-:-:S03]  /*18950*/  FADD.FTZ R126, R126, R129 ;  /* 0x000000817e7e7221 */ /* 0x000fc60000010000 */
[----:B------:R-:W-:Y:S01]  /*18960*/  FADD.FTZ R21, R140, R21 ;  /* 0x000000158c157221 */ /* 0x000fe20000010000 */
[----:B------:R-:W-:-:S03]  /*18970*/  FADD.FTZ R121, R121, R126 ;  /* 0x0000007e79797221 */ /* 0x000fc60000010000 */
[----:B------:R-:W-:Y:S01]  /*18980*/  FADD.FTZ R0, R128, R21 ;  /* 0x0000001580007221 */ /* 0x000fe20000010000 */
[----:B------:R-:W-:Y:S01]  /*18990*/  FADD.FTZ R194, R194, R121 ;  /* 0x00000079c2c27221 */ /* 0x000fe20000010000 */
[----:B-1----:R-:W-:Y:S02]  /*189a0*/  HMMA.16816.F32 R72, R4, R16, R72 ;  /* 0x000000100448723c */ /* 0x002fe40000001848 */
[----:B------:R-:W-:Y:S01]  /*189b0*/  FADD.FTZ R0, R123, R0 ;  /* 0x000000007b007221 */ /* 0x000fe20000010000 */
[----:B------:R-:W-:-:S03]  /*189c0*/  FADD.FTZ R193, R193, R194 ;  /* 0x000000c2c1c17221 */ /* 0x000fc60000010000 */
[----:B------:R-:W-:Y:S01]  /*189d0*/  FADD.FTZ R21, R191, R0 ;  /* 0x00000000bf157221 */ /* 0x000fe20000010000 */
[----:B------:R-:W-:Y:S01]  /*189e0*/  FADD.FTZ R192, R192, R193 ;  /* 0x000000c1c0c07221 */ /* 0x000fe20000010000 */
[----:B------:R-:W-:Y:S01]  /*189f0*/  HMMA.16816.F32 R76, R4, R18, R76 ;  /* 0x00000012044c723c */ /* 0x000fe2000000184c */
[----:B------:R-:W1:Y:S01]  /*18a00*/  LDSM.16.MT88.4 R16, [R146+0xec00] ;  /* 0x00ec00009210783b */ /* 0x000e620000004200 */
[----:B------:R-:W-:Y:S01]  /*18a10*/  FADD.FTZ R21, R200, R21 ;  /* 0x00000015c8157221 */ /* 0x000fe20000010000 */
[----:B------:R-:W-:-:S03]  /*18a20*/  FADD.FTZ R189, R189, R192 ;  /* 0x000000c0bdbd7221 */ /* 0x000fc60000010000 */
[----:B------:R-:W-:Y:S01]  /*18a30*/  FADD.FTZ R0, R196, R21 ;  /* 0x00000015c4007221 */ /* 0x000fe20000010000 */
[----:B------:R-:W-:Y:S01]  /*18a40*/  FADD.FTZ R204, R204, R189 ;  /* 0x000000bdcccc7221 */ /* 0x000fe20000010000 */
[----:B---3--:R-:W-:Y:S02]  /*18a50*/  HMMA.16816.F32 R80, R4, R12, R80 ;  /* 0x0000000c0450723c */ /* 0x008fe40000001850 */
[----:B------:R-:W-:-:S04]  /*18a60*/  FADD.FTZ R0, R195, R0 ;  /* 0x00000000c3007221 */ /* 0x000fc80000010000 */
[----:B------:R-:W-:Y:S01]  /*18a70*/  FADD.FTZ R21, R201, R0 ;  /* 0x00000000c9157221 */ /* 0x000fe20000010000 */
[----:B------:R-:W-:Y:S01]  /*18a80*/  HMMA.16816.F32 R84, R4, R14, R84 ;  /* 0x0000000e0454723c */ /* 0x000fe20000001854 */
[----:B------:R-:W3:Y:S01]  /*18a90*/  LDSM.16.MT88.4 R12, [R144+0xec00] ;  /* 0x00ec0000900c783b */ /* 0x000ee20000004200 */
[----:B------:R-:W-:Y:S01]  /*18aa0*/  FADD.FTZ R0, R197, R204 ;  /* 0x000000ccc5007221 */ /* 0x000fe20000010000 */
[----:B------:R-:W-:-:S03]  /*18ab0*/  FADD.FTZ R21, R190, R21 ;  /* 0x00000015be157221 */ /* 0x000fc60000010000 */
[C---:B--2---:R-:W-:Y:S06]  /*18ac0*/  HMMA.16816.F32 R88, R4.reuse, R8, R88 ;  /* 0x000000080458723c */ /* 0x044fec0000001858 */
[----:B------:R-:W-:Y:S01]  /*18ad0*/  HMMA.16816.F32 R92, R4, R10, R92 ;  /* 0x0000000a045c723c */ /* 0x000fe2000000185c */
[----:B------:R-:W-:Y:S01]  /*18ae0*/  FADD.FTZ R9, R185, R0 ;  /* 0x00000000b9097221 */ /* 0x000fe20000010000 */
[----:B------:R-:W-:-:S03]  /*18af0*/  FADD.FTZ R0, R184, R21 ;  /* 0x00000015b8007221 */ /* 0x000fc60000010000 */
        /* <DEDUP_REMOVED lines=11> */
[----:B------:R-:W-:Y:S02]  /*18bb0*/  HMMA.16816.F32 R96, R4, R18, R96 ;  /* 0x000000120460723c */ /* 0x000fe40000001860 */
[----:B------:R-:W-:Y:S01]  /*18bc0*/  FADD.FTZ R0, R50, R65 ;  /* 0x0000004132007221 */ /* 0x000fe20000010000 */
[----:B------:R-:W-:-:S03]  /*18bd0*/  FADD.FTZ R2, R30, R49 ;  /* 0x000000311e027221 */ /* 0x000fc60000010000 */
[----:B------:R-:W-:Y:S01]  /*18be0*/  FADD.FTZ R0, R51, R0 ;  /* 0x0000000033007221 */ /* 0x000fe20000010000 */
[----:B------:R-:W-:Y:S01]  /*18bf0*/  FADD.FTZ R2, R33, R2 ;  /* 0x0000000221027221 */ /* 0x000fe20000010000 */
[C---:B---3--:R-:W-:Y:S02]  /*18c00*/  HMMA.16816.F32 R100, R4.reuse, R12, R100 ;  /* 0x0000000c0464723c */ /* 0x048fe40000001864 */
[----:B------:R-:W-:Y:S01]  /*18c10*/  FADD.FTZ R9, R29, R0 ;  /* 0x000000001d097221 */ /* 0x000fe20000010000 */
[----:B------:R-:W-:Y:S01]  /*18c20*/  FADD.FTZ R31, R31, R2 ;  /* 0x000000021f1f7221 */ /* 0x000fe20000010000 */
[----:B------:R-:W-:Y:S02]  /*18c30*/  MOV R0, R3 ;  /* 0x0000000300007202 */ /* 0x000fe40000000f00 */
[----:B------:R-:W-:Y:S01]  /*18c40*/  HMMA.16816.F32 R104, R4, R14, R104 ;  /* 0x0000000e0468723c */ /* 0x000fe20000001868 */
[----:B------:R-:W-:Y:S01]  /*18c50*/  FADD.FTZ R9, R28, R9 ;  /* 0x000000091c097221 */ /* 0x000fe20000010000 */
[----:B------:R-:W-:Y:S01]  /*18c60*/  FADD.FTZ R32, R32, R31 ;  /* 0x0000001f20207221 */ /* 0x000fe20000010000 */
[----:B------:R-:W-:-:S02]  /*18c70*/  MOV R2, R56 ;  /* 0x0000003800027202 */ /* 0x000fc40000000f00 */
[----:B------:R-:W-:Y:S01]  /*18c80*/  FADD.FTZ R34, R34, R9 ;  /* 0x0000000922227221 */ /* 0x000fe20000010000 */
[----:B------:R-:W-:-:S03]  /*18c90*/  FADD.FTZ R35, R35, R32 ;  /* 0x0000002023237221 */ /* 0x000fc60000010000 */
[----:B------:R-:W-:Y:S01]  /*18ca0*/  FADD.FTZ R177, R177, R34 ;  /* 0x00000022b1b17221 */ /* 0x000fe20000010000 */
[----:B------:R-:W-:-:S03]  /*18cb0*/  FADD.FTZ R36, R36, R35 ;  /* 0x0000002324247221 */ /* 0x000fc60000010000 */
[----:B------:R-:W-:Y:S01]  /*18cc0*/  FADD.FTZ R160, R160, R177 ;  /* 0x000000b1a0a07221 */ /* 0x000fe20000010000 */
[----:B------:R-:W-:-:S03]  /*18cd0*/  FADD.FTZ R37, R37, R36 ;  /* 0x0000002425257221 */ /* 0x000fc60000010000 */
[----:B------:R-:W-:Y:S01]  /*18ce0*/  FADD.FTZ R163, R179, R160 ;  /* 0x000000a0b3a37221 */ /* 0x000fe20000010000 */
[----:B------:R-:W-:-:S07]  /*18cf0*/  FADD.FTZ R162, R162, R37 ;  /* 0x00000025a2a27221 */ /* 0x000fce0000010000 */
.L_x_989:
[----:B------:R-:W-:-:S13]  /*18d00*/  ISETP.GE.AND P0, PT, R167, 0x1, PT ;  /* 0x00000001a700780c */ /* 0x000fda0003f06270 */
[----:B------:R-:W-:Y:S05]  /*18d10*/  @!P0 BRA `(.L_x_995) ;  /* 0x0000003c00888947 */ /* 0x000fea0003800000 */
[----:B------:R-:W-:Y:S01]  /*18d20*/  ULDC UR5, c[0x0][0x250] ;  /* 0x0000940000057ab9 */ /* 0x000fe20000000800 */
[----:B------:R-:W-:Y:S01]  /*18d30*/  IMAD.MOV.U32 R3, RZ, RZ, R0 ;  /* 0x000000ffff037224 */ /* 0x000fe200078e0000 */
[----:B------:R-:W-:Y:S01]  /*18d40*/  ULEA UR5, -UR5, URZ, 0x7 ;  /* 0x0000003f05057291 */ /* 0x000fe2000f8e393f */
[----:B------:R-:W-:Y:S01]  /*18d50*/  IMAD.MOV.U32 R121, RZ, RZ, R2 ;  /* 0x000000ffff797224 */ /* 0x000fe200078e0002 */
[----:B------:R-:W-:Y:S01]  /*18d60*/  ULDC UR10, c[0x0][0x2d0] ;  /* 0x0000b400000a7ab9 */ /* 0x000fe20000000800 */
[----:B------:R-:W-:Y:S01]  /*18d70*/  ULDC UR9, c[0x0][0x248] ;  /* 0x0000920000097ab9 */ /* 0x000fe20000000800 */
[----:B------:R-:W-:Y:S02]  /*18d80*/  USHF.R.S32.HI UR4, URZ, 0x1f, UR5 ;  /* 0x0000001f3f047899 */ /* 0x000fe40008011405 */
[----:B------:R-:W-:-:S04]  /*18d90*/  MOV R161, UR5 ;  /* 0x0000000500a17c02 */ /* 0x000fc80008000f00 */
[----:B------:R-:W-:Y:S01]  /*18da0*/  MOV R160, UR4 ;  /* 0x0000000400a07c02 */ /* 0x000fe20008000f00 */
[----:B------:R-:W-:-:S06]  /*18db0*/  ULDC UR4, c[0x0][0x2ec] ;  /* 0x0000bb0000047ab9 */ /* 0x000fcc0000000800 */
.L_x_999:
[----:B------:R-:W-:Y:S01]  /*18dc0*/  ISETP.NE.AND P6, PT, R157, RZ, PT ;  /* 0x000000ff9d00720c */ /* 0x000fe20003fc5270 */
[----:B------:R-:W-:Y:S04]  /*18dd0*/  DEPBAR.LE SB0, 0x0 ;  /* 0x000080000000791a */ /* 0x000fe80000000000 */
[----:B------:R-:W-:Y:S01]  /*18de0*/  BAR.SYNC.DEFER_BLOCKING 0x0 ;  /* 0x0000000000007b1d */ /* 0x000fe20000010000 */
[----:B------:R-:W-:Y:S01]  /*18df0*/  ISETP.NE.AND P0, PT, R156, RZ, PT ;  /* 0x000000ff9c00720c */ /* 0x000fe20003f05270 */
[----:B------:R-:W-:Y:S03]  /*18e00*/  IMAD.MOV.U32 R2, RZ, RZ, R161 ;  /* 0x000000ffff027224 */ /* 0x000fe600078e00a1 */
[----:B------:R-:W-:Y:S02]  /*18e10*/  SEL R0, RZ, 0x3fffc, P0 ;  /* 0x0003fffcff007807 */ /* 0x000fe40000000000 */
[----:B------:R-:W-:Y:S02]  /*18e20*/  ISETP.GE.AND P0, PT, R118, UR10, PT ;  /* 0x0000000a76007c0c */ /* 0x000fe4000bf06270 */
[----:B------:R-:W-:Y:S01]  /*18e30*/  LOP3.LUT P1, RZ, R0, 0x4, RZ, 0xc0, !PT ;  /* 0x0000000400ff7812 */ /* 0x000fe2000782c0ff */
[----:B------:R-:W-:Y:S01]  /*18e40*/  IMAD.MOV.U32 R0, RZ, RZ, R160 ;  /* 0x000000ffff007224 */ /* 0x000fe200078e00a0 */
[----:B------:R-:W-:Y:S11]  /*18e50*/  @!P6 BRA `(.L_x_996) ;  /* 0x0000000000f8e947 */ /* 0x000ff60003800000 */
[----:B------:R-:W1:Y:S01]  /*18e60*/  LDC R0, c[0x0][0x380] ;  /* 0x0000e000ff007b82 */ /* 0x000e620000000800 */
[----:B------:R-:W-:Y:S04]  /*18e70*/  SHF.L.U32 R11, R167, 0x7, RZ ;  /* 0x00000007a70b7819 */ /* 0x000fe800000006ff */
[----:B------:R-:W-:Y:S01]  /*18e80*/  IABS R6, R11 ;  /* 0x0000000b00067213 */ /* 0x000fe20000000000 */
[C---:B------:R-:W-:Y:S01]  /*18e90*/  VIADD R5, R11.reuse, 0xffffff80 ;  /* 0xffffff800b057836 */ /* 0x040fe20000000000 */
[-C--:B-1----:R-:W-:Y:S02]  /*18ea0*/  IABS R2, R0.reuse ;  /* 0x0000000000027213 */ /* 0x082fe40000000000 */
[-C--:B------:R-:W-:Y:S02]  /*18eb0*/  LOP3.LUT R11, R11, R0.reuse, RZ, 0x3c, !PT ;  /* 0x000000000b0b7212 */ /* 0x080fe400078e3cff */
[----:B------:R-:W1:Y:S10]  /*18ec0*/  I2F.RP R10, R2 ;  /* 0x00000002000a7306 */ /* 0x000e740000209400 */
[----:B-1----:R-:W1:Y:S02]  /*18ed0*/  MUFU.RCP R4, R10 ;  /* 0x0000000a00047308 */ /* 0x002e640000001000 */
[----:B-1----:R-:W-:Y:S01]  /*18ee0*/  VIADD R8, R4, 0xffffffe ;  /* 0x0ffffffe04087836 */ /* 0x002fe20000000000 */
[----:B------:R-:W-:Y:S02]  /*18ef0*/  IABS R4, R5 ;  /* 0x0000000500047213 */ /* 0x000fe40000000000 */
[----:B------:R-:W-:Y:S05]  /*18f00*/  LOP3.LUT R5, R5, R0, RZ, 0x3c, !PT ;  /* 0x0000000005057212 */ /* 0x000fea00078e3cff */
[----:B------:R-:W1:Y:S02]  /*18f10*/  F2I.FTZ.U32.TRUNC.NTZ R9, R8 ;  /* 0x0000000800097305 */ /* 0x000e64000021f000 */
[--C-:B-1----:R-:W-:Y:S02]  /*18f20*/  IMAD.MOV R7, RZ, RZ, -R9.reuse ;  /* 0x000000ffff077224 */ /* 0x102fe400078e0a09 */
[----:B------:R-:W-:Y:S02]  /*18f30*/  IMAD.MOV.U32 R8, RZ, RZ, RZ ;  /* 0x000000ffff087224 */ /* 0x000fe400078e00ff */
        /* <DEDUP_REMOVED lines=10> */
[----:B------:R-:W-:Y:S02]  /*18fe0*/  @!P2 IMAD.IADD R4, R4, 0x1, -R2 ;  /* 0x000000010404a824 */ /* 0x000fe400078e0a02 */
[-C--:B------:R-:W-:Y:S01]  /*18ff0*/  @!P3 IADD3 R6, R6, -R2.reuse, RZ ;  /* 0x800000020606b210 */ /* 0x080fe20007ffe0ff */
[----:B------:R-:W-:Y:S02]  /*19000*/  @!P2 VIADD R8, R8, 0x1 ;  /* 0x000000010808a836 */ /* 0x000fe40000000000 */
[-C--:B------:R-:W-:Y:S01]  /*19010*/  ISETP.GE.U32.AND P2, PT, R4, R2.reuse, PT ;  /* 0x000000020400720c */ /* 0x080fe20003f46070 */
[----:B------:R-:W-:Y:S01]  /*19020*/  @!P3 VIADD R10, R10, 0x1 ;  /* 0x000000010a0ab836 */ /* 0x000fe20000000000 */
[----:B------:R-:W-:Y:S02]  /*19030*/  ISETP.GE.U32.AND P3, PT, R6, R2, PT ;  /* 0x000000020600720c */ /* 0x000fe40003f66070 */
[----:B------:R-:W1:Y:S09]  /*19040*/  LDC.64 R6, c[0x0][0x250] ;  /* 0x00009400ff067b82 */ /* 0x000e720000000a00 */
[----:B------:R-:W-:Y:S02]  /*19050*/  @P2 IADD3 R8, R8, 0x1, RZ ;  /* 0x0000000108082810 */ /* 0x000fe40007ffe0ff */
[----:B------:R-:W-:Y:S01]  /*19060*/  ISETP.GE.AND P2, PT, R5, RZ, PT ;  /* 0x000000ff0500720c */ /* 0x000fe20003f46270 */
[----:B------:R-:W-:Y:S01]  /*19070*/  @P3 VIADD R10, R10, 0x1 ;  /* 0x000000010a0a3836 */ /* 0x000fe20000000000 */
[----:B------:R-:W-:Y:S02]  /*19080*/  ISETP.GE.AND P3, PT, R11, RZ, PT ;  /* 0x000000ff0b00720c */ /* 0x000fe40003f66270 */
[----:B------:R-:W-:Y:S09]  /*19090*/  LOP3.LUT R11, RZ, R0, RZ, 0x33, !PT ;  /* 0x00000000ff0b7212 */ /* 0x000ff200078e33ff */
[----:B------:R-:W-:Y:S01]  /*190a0*/  @!P2 IMAD.MOV R8, RZ, RZ, -R8 ;  /* 0x000000ffff08a224 */ /* 0x000fe200078e0a08 */
[----:B------:R-:W-:Y:S02]  /*190b0*/  ISETP.NE.AND P2, PT, R0, RZ, PT ;  /* 0x000000ff0000720c */ /* 0x000fe40003f45270 */
[----:B------:R-:W-:Y:S02]  /*190c0*/  @!P3 IADD3 R10, -R10, RZ, RZ ;  /* 0x000000ff0a0ab210 */ /* 0x000fe40007ffe1ff */
[C---:B------:R-:W-:Y:S02]  /*190d0*/  SEL R5, R11.reuse, R8, !P2 ;  /* 0x000000080b057207 */ /* 0x040fe40005000000 */
[----:B------:R-:W-:Y:S02]  /*190e0*/  SEL R11, R11, R10, !P2 ;  /* 0x0000000a0b0b7207 */ /* 0x000fe40005000000 */
[-C--:B------:R-:W-:Y:S02]  /*190f0*/  LEA R16, P3, R5, R158.reuse, 0x2 ;  /* 0x0000009e05107211 */ /* 0x080fe400078610ff */
[----:B------:R-:W-:Y:S02]  /*19100*/  LEA R14, P2, R11, R158, 0x2 ;  /* 0x0000009e0b0e7211 */ /* 0x000fe400078410ff */
[-C--:B------:R-:W-:Y:S02]  /*19110*/  LEA.HI.X.SX32 R17, R5, R159.reuse, 0x2, P3 ;  /* 0x0000009f05117211 */ /* 0x080fe400018f16ff */
[C---:B------:R-:W-:Y:S01]  /*19120*/  LEA.HI.X.SX32 R15, R11.reuse, R159, 0x2, P2 ;  /* 0x0000009f0b0f7211 */ /* 0x040fe200010f16ff */
[----:B------:R-:W-:Y:S02]  /*19130*/  IMAD.IADD R11, R11, 0x1, -R5 ;  /* 0x000000010b0b7824 */ /* 0x000fe400078e0a05 */
[----:B------:R-:W2:Y:S01]  /*19140*/  LDG.E R2, desc[UR6][R16.64] ;  /* 0x0000000610027981 */ /* 0x000ea2000c1e1900 */
[----:B------:R-:W3:Y:S01]  /*19150*/  LDC.64 R4, c[0x0][0x238] ;  /* 0x00008e00ff047b82 */ /* 0x000ee20000000a00 */
[----:B------:R-:W-:Y:S02]  /*19160*/  IMAD R11, R11, R0, -0x80 ;  /* 0xffffff800b0b7424 */ /* 0x000fe400078e0200 */
[----:B------:R-:W2:Y:S03]  /*19170*/  LDG.E R9, desc[UR6][R14.64] ;  /* 0x000000060e097981 */ /* 0x000ea6000c1e1900 */
[----:B------:R-:W-:Y:S05]  /*19180*/  SHF.R.S32.HI R13, RZ, 0x1f, R11 ;  /* 0x0000001fff0d7819 */ /* 0x000fea000001140b */
[-C--:B-1----:R-:W-:Y:S04]  /*19190*/  IMAD R0, R13, R6.reuse, RZ ;  /* 0x000000060d007224 */ /* 0x082fe800078e02ff */
[C---:B------:R-:W-:Y:S02]  /*191a0*/  IMAD R0, R11.reuse, R7, R0 ;  /* 0x000000070b007224 */ /* 0x040fe400078e0200 */
[----:B--2---:R-:W-:Y:S02]  /*191b0*/  IMAD.IADD R2, R2, 0x1, -R9 ;  /* 0x0000000102027824 */ /* 0x004fe400078e0a09 */
[----:B------:R-:W-:Y:S03]  /*191c0*/  IMAD.WIDE.U32 R8, R11, R6, RZ ;  /* 0x000000060b087225 */ /* 0x000fe600078e00ff */
[----:B------:R-:W-:Y:S02]  /*191d0*/  SHF.R.S32.HI R7, RZ, 0x1f, R2 ;  /* 0x0000001fff077819 */ /* 0x000fe40000011402 */
[----:B------:R-:W-:Y:S03]  /*191e0*/  IADD3 R9, R9, R0, RZ ;  /* 0x0000000009097210 */ /* 0x000fe60007ffe0ff */
[-C--:B---3--:R-:W-:Y:S02]  /*191f0*/  IMAD R7, R7, R4.reuse, RZ ;  /* 0x0000000407077224 */ /* 0x088fe400078e02ff */
[C---:B------:R-:W-:Y:S04]  /*19200*/  IMAD.WIDE.U32 R8, R2.reuse, R4, R8 ;  /* 0x0000000402087225 */ /* 0x040fe800078e0008 */
[----:B------:R-:W-:Y:S01]  /*19210*/  IMAD R7, R2, R5, R7 ;  /* 0x0000000502077224 */ /* 0x000fe200078e0207 */
[----:B------:R-:W-:Y:S03]  /*19220*/  MOV R2, R8 ;  /* 0x0000000800027202 */ /* 0x000fe60000000f00 */
[----:B------:R-:W-:Y:S07]  /*19230*/  IMAD.IADD R0, R9, 0x1, R7 ;  /* 0x0000000109007824 */ /* 0x000fee00078e0207 */
.L_x_996:
[C---:B------:R-:W-:Y:S02]  /*19240*/  LEA R122, P3, R2.reuse, R136, 0x1 ;  /* 0x00000088027a7211 */ /* 0x040fe400078608ff */
[----:B------:R-:W-:Y:S02]  /*19250*/  IADD3 R7, P2, R153, R2, RZ ;  /* 0x0000000299077210 */ /* 0x000fe40007f5e0ff */
[--C-:B------:R-:W-:Y:S02]  /*19260*/  LEA.HI.X R123, R2, R137, R0.reuse, 0x1, P3 ;  /* 0x00000089027b7211 */ /* 0x100fe400018f0c00 */
[-C--:B------:R-:W-:Y:S01]  /*19270*/  @!P0 LEA R10, P3, R7, R136.reuse, 0x1 ;  /* 0x00000088070a8211 */ /* 0x080fe200078608ff */
[C---:B------:R-:W-:Y:S01]  /*19280*/  IMAD.X R4, R152.reuse, 0x1, R0, P2 ;  /* 0x0000000198047824 */ /* 0x040fe200010e0600 */
[----:B------:R-:W-:Y:S01]  /*19290*/  IADD3 R5, P2, R153, R7, RZ ;  /* 0x0000000799057210 */ /* 0x000fe20007f5e0ff */
[----:B------:R-:W-:Y:S01]  /*192a0*/  @!PT LDS RZ, [RZ] ;  /* 0x00000000fffff984 */ /* 0x000fe20000000800 */
[----:B------:R-:W-:Y:S01]  /*192b0*/  @!PT LDS RZ, [RZ] ;  /* 0x00000000fffff984 */ /* 0x000fe20000000800 */
[----:B------:R-:W-:Y:S01]  /*192c0*/  @!PT LDS RZ, [RZ] ;  /* 0x00000000fffff984 */ /* 0x000fe20000000800 */
[----:B------:R-:W-:Y:S03]  /*192d0*/  @!P0 LDGSTS.E.BYPASS.LTC128B.128 [R166+0x9000], desc[UR6][R122.64] ;  /* 0x090000007aa68fae */ /* 0x000fe6000b901d46 */
[CCC-:B------:R-:W-:Y:S01]  /*192e0*/  @!P0 LEA.HI.X R11, R7.reuse, R137.reuse, R4.reuse, 0x1, P3 ;  /* 0x00000089070b8211 */ /* 0x1c0fe200018f0c04 */
[----:B------:R-:W-:Y:S01]  /*192f0*/  @P0 STS [R166+0x9000], RZ ;  /* 0x009000ffa6000388 */ /* 0x000fe20000000800 */
[--C-:B------:R-:W-:Y:S01]  /*19300*/  IMAD.X R2, R152, 0x1, R4.reuse, P2 ;  /* 0x0000000198027824 */ /* 0x100fe200010e0604 */
[CC--:B------:R-:W-:Y:S02]  /*19310*/  @!P5 LEA R8, P2, R7.reuse, R136.reuse, 0x1 ;  /* 0x000000880708d211 */ /* 0x0c0fe400078408ff */
[----:B------:R-:W-:Y:S01]  /*19320*/  @P0 STS [R166+0x9004], RZ ;  /* 0x009004ffa6000388 */ /* 0x000fe20000000800 */
[CC--:B------:R-:W-:Y:S02]  /*19330*/  @P1 LEA R6, P3, R7.reuse, R136.reuse, 0x1 ;  /* 0x0000008807061211 */ /* 0x0c0fe400078608ff */
[CCC-:B------:R-:W-:Y:S01]  /*19340*/  @!P5 LEA.HI.X R9, R7.reuse, R137.reuse, R4.reuse, 0x1, P2 ;  /* 0x000000890709d211 */ /* 0x1c0fe200010f0c04 */
[----:B------:R-:W-:Y:S01]  /*19350*/  @P0 STS.64 [R166+0x9008], RZ ;  /* 0x009008ffa6000388 */ /* 0x000fe20000000a00 */
[-C--:B------:R-:W-:Y:S02]  /*19360*/  @P1 LEA.HI.X R7, R7, R137.reuse, R4, 0x1, P3 ;  /* 0x0000008907071211 */ /* 0x080fe400018f0c04 */
[CC--:B------:R-:W-:Y:S01]  /*19370*/  @!P0 LEA R16, P4, R5.reuse, R136.reuse, 0x1 ;  /* 0x0000008805108211 */ /* 0x0c0fe200078808ff */
[----:B------:R-:W-:Y:S01]  /*19380*/  @!PT LDS RZ, [RZ] ;  /* 0x00000000fffff984 */ /* 0x000fe20000000800 */
[----:B------:R-:W-:Y:S01]  /*19390*/  @!PT LDS RZ, [RZ] ;  /* 0x00000000fffff984 */ /* 0x000fe20000000800 */
[----:B------:R-:W-:Y:S01]  /*193a0*/  @!PT LDS RZ, [RZ] ;  /* 0x00000000fffff984 */ /* 0x000fe20000000800 */
[----:B------:R-:W-:Y:S01]  /*193b0*/  @!P5 LDGSTS.E.BYPASS.LTC128B.128 [R166+0xb000], desc[UR6][R122.64+0x40] ;  /* 0x0b0000407aa6dfae */ /* 0x000fe2000b901d46 */
[CC--:B------:R-:W-:Y:S02]  /*193c0*/  @!P5 LEA R14, P3, R5.reuse, R136.reuse, 0x1 ;  /* 0x00000088050ed211 */ /* 0x0c0fe400078608ff */
[--C-:B------:R-:W-:Y:S01]  /*193d0*/  @!P0 LEA.HI.X R17, R5, R137, R2.reuse, 0x1, P4 ;  /* 0x0000008905118211 */ /* 0x100fe200020f0c02 */
[----:B------:R-:W-:Y:S01]  /*193e0*/  @P5 STS.128 [R166+0xb000], RZ ;  /* 0x00b000ffa6005388 */ /* 0x000fe20000000c00 */
[----:B------:R-:W-:Y:S02]  /*193f0*/  IADD3 R0, P2, R153, R5, RZ ;  /* 0x0000000599007210 */ /* 0x000fe40007f5e0ff */
[CCC-:B------:R-:W-:Y:S01]  /*19400*/  @!P5 LEA.HI.X R15, R5.reuse, R137.reuse, R2.reuse, 0x1, P3 ;  /* 0x00000089050fd211 */ /* 0x1c0fe200018f0c02 */
[----:B------:R-:W-:Y:S01]  /*19410*/  @!PT LDS RZ, [RZ] ;  /* 0x00000000fffff984 */ /* 0x000fe20000000800 */
[----:B------:R-:W-:Y:S01]  /*19420*/  @!PT LDS RZ, [RZ] ;  /* 0x00000000fffff984 */ /* 0x000fe20000000800 */
[----:B------:R-:W-:Y:S01]  /*19430*/  @!PT LDS RZ, [RZ] ;  /* 0x00000000fffff984 */ /* 0x000fe20000000800 */
[----:B------:R-:W-:Y:S01]  /*19440*/  @P1 LDGSTS.E.BYPASS.LTC128B.128 [R166+0xd000], desc[UR6][R122.64+0x80] ;  /* 0x0d0000807aa61fae */ /* 0x000fe2000b901d46 */
[-C--:B------:R-:W-:Y:S01]  /*19450*/  @!P0 LEA R20, P4, R0, R136.reuse, 0x1 ;  /* 0x0000008800148211 */ /* 0x080fe200078808ff */
[--C-:B------:R-:W-:Y:S01]  /*19460*/  IMAD.X R4, R152, 0x1, R2.reuse, P2 ;  /* 0x0000000198047824 */ /* 0x100fe200010e0602 */
[CC--:B------:R-:W-:Y:S01]  /*19470*/  @P1 LEA R12, P2, R5.reuse, R136.reuse, 0x1 ;  /* 0x00000088050c1211 */ /* 0x0c0fe200078408ff */
[----:B------:R-:W-:Y:S01]  /*19480*/  @!P1 STS.128 [R166+0xd000], RZ ;  /* 0x00d000ffa6009388 */ /* 0x000fe20000000c00 */
[CC--:B------:R-:W-:Y:S02]  /*19490*/  @!P5 LEA R22, P3, R0.reuse, R136.reuse, 0x1 ;  /* 0x000000880016d211 */ /* 0x0c0fe400078608ff */
[-C--:B------:R-:W-:Y:S01]  /*194a0*/  @P1 LEA.HI.X R13, R5, R137.reuse, R2, 0x1, P2 ;  /* 0x00000089050d1211 */ /* 0x080fe200010f0c02 */
[----:B------:R-:W-:Y:S01]  /*194b0*/  @!PT LDS RZ, [RZ] ;  /* 0x00000000fffff984 */ /* 0x000fe20000000800 */
[----:B------:R-:W-:Y:S01]  /*194c0*/  @!PT LDS RZ, [RZ] ;  /* 0x00000000fffff984 */ /* 0x000fe20000000800 */
[----:B------:R-:W-:Y:S01]  /*194d0*/  @!PT LDS RZ, [RZ] ;  /* 0x00000000fffff984 */ /* 0x000fe20000000800 */
[----:B------:R-:W-:Y:S01]  /*194e0*/  @!P0 LDGSTS.E.BYPASS.LTC128B.128 [R166+0x9800], desc[UR6][R10.64] ;  /* 0x098000000aa68fae */ /* 0x000fe2000b901d46 */
[CCC-:B------:R-:W-:Y:S02]  /*194f0*/  @!P0 LEA.HI.X R21, R0.reuse, R137.reuse, R4.reuse, 0x1, P4 ;  /* 0x0000008900158211 */ /* 0x1c0fe400020f0c04 */
[CCC-:B------:R-:W-:Y:S01]  /*19500*/  @!P5 LEA.HI.X R23, R0.reuse, R137.reuse, R4.reuse, 0x1, P3 ;  /* 0x000000890017d211 */ /* 0x1c0fe200018f0c04 */
[----:B------:R-:W-:Y:S01]  /*19510*/  @P0 STS.128 [R166+0x9800], RZ ;  /* 0x009800ffa6000388 */ /* 0x000fe20000000c00 */
[C---:B------:R-:W-:Y:S03]  /*19520*/  @P1 LEA R28, P2, R0.reuse, R136, 0x1 ;  /* 0x00000088001c1211 */ /* 0x040fe600078408ff */
[----:B------:R-:W-:Y:S01]  /*19530*/  @!PT LDS RZ, [RZ] ;  /* 0x00000000fffff984 */ /* 0x000fe20000000800 */
[----:B------:R-:W-:Y:S01]  /*19540*/  @!PT LDS RZ, [RZ] ;  /* 0x00000000fffff984 */ /* 0x000fe20000000800 */
[----:B------:R-:W-:Y:S01]  /*19550*/  @!PT LDS RZ, [RZ] ;  /* 0x00000000fffff984 */ /* 0x000fe20000000800 */
[----:B------:R-:W-:Y:S01]  /*19560*/  @!P5 LDGSTS.E.BYPASS.LTC128B.128 [R166+0xb800], desc[UR6][R8.64+0x40] ;  /* 0x0b80004008a6dfae */ /* 0x000fe2000b901d46 */
[----:B------:R-:W-:Y:S02]  /*19570*/  @P1 LEA.HI.X R29, R0, R137, R4, 0x1, P2 ;  /* 0x00000089001d1211 */ /* 0x000fe400010f0c04 */
[----:B------:R-:W-:Y:S01]  /*19580*/  ISETP.GE.AND P2, PT, R167, 0x2, PT ;  /* 0x00000002a700780c */ /* 0x000fe20003f46270 */
[----:B------:R-:W-:Y:S04]  /*19590*/  @P5 STS.128 [R166+0xb800], RZ ;  /* 0x00b800ffa6005388 */ /* 0x000fe80000000c00 */
[----:B------:R-:W-:Y:S01]  /*195a0*/  @!PT LDS RZ, [RZ] ;  /* 0x00000000fffff984 */ /* 0x000fe20000000800 */
[----:B------:R-:W-:Y:S01]  /*195b0*/  @!PT LDS RZ, [RZ] ;  /* 0x00000000fffff984 */ /* 0x000fe20000000800 */
[----:B------:R-:W-:Y:S01]  /*195c0*/  @!PT LDS RZ, [RZ] ;  /* 0x00000000fffff984 */ /* 0x000fe20000000800 */
[----:B------:R-:W-:Y:S04]  /*195d0*/  @P1 LDGSTS.E.BYPASS.LTC128B.128 [R166+0xd800], desc[UR6][R6.64+0x80] ;  /* 0x0d80008006a61fae */ /* 0x000fe8000b901d46 */
[----:B------:R-:W-:Y:S04]  /*195e0*/  @!P1 STS.128 [R166+0xd800], RZ ;  /* 0x00d800ffa6009388 */ /* 0x000fe80000000c00 */
        /* <DEDUP_REMOVED lines=13> */
[----:B------:R2:W-:Y:S04]  /*196c0*/  @P1 LDGSTS.E.BYPASS.LTC128B.128 [R166+0xe000], desc[UR6][R12.64+0x80] ;  /* 0x0e0000800ca61fae */ /* 0x0005e8000b901d46 */
[----:B------:R-:W-:Y:S04]  /*196d0*/  @!P1 STS.128 [R166+0xe000], RZ ;  /* 0x00e000ffa6009388 */ /* 0x000fe80000000c00 */
        /* <DEDUP_REMOVED lines=13> */
[----:B------:R4:W-:Y:S04]  /*197b0*/  @P1 LDGSTS.E.BYPASS.LTC128B.128 [R166+0xe800], desc[UR6][R28.64+0x80] ;  /* 0x0e8000801ca61fae */ /* 0x0009e8000b901d46 */
[----:B------:R-:W-:Y:S04]  /*197c0*/  @!P1 STS.128 [R166+0xe800], RZ ;  /* 0x00e800ffa6009388 */ /* 0x000fe80000000c00 */
[----:B------:R-:W-:Y:S04]  /*197d0*/  LDSM.16.M88.4 R124, [R149] ;  /* 0x00000000957c783b */ /* 0x000fe80000000200 */
[----:B------:R-:W5:Y:S04]  /*197e0*/  LDSM.16.M88.4 R128, [R148+0x3000] ;  /* 0x003000009480783b */ /* 0x000f680000000200 */
[----:B-1----:R-:W2:Y:S04]  /*197f0*/  LDSM.16.M88.4 R16, [R148+0x3400] ;  /* 0x003400009410783b */ /* 0x002ea80000000200 */
[----:B------:R-:W3:Y:S04]  /*19800*/  LDSM.16.M88.4 R24, [R148+0x3800] ;  /* 0x003800009418783b */ /* 0x000ee80000000200 */
[----:B------:R-:W4:Y:S04]  /*19810*/  LDSM.16.M88.4 R32, [R148+0x3c00] ;  /* 0x003c00009420783b */ /* 0x000f280000000200 */
[----:B------:R-:W0:Y:S04]  /*19820*/  LDGDEPBAR ;  /* 0x00000000000079af */ /* 0x000e280000000000 */
[----:B------:R-:W1:Y:S04]  /*19830*/  LDSM.16.M88.4 R40, [R148+0x4000] ;  /* 0x004000009428783b */ /* 0x000e680000000200 */
[----:B------:R-:W1:Y:S04]  /*19840*/  LDSM.16.M88.4 R48, [R148+0x4400] ;  /* 0x004400009430783b */ /* 0x000e680000000200 */
[----:B------:R-:W1:Y:S04]  /*19850*/  LDSM.16.M88.4 R56, [R148+0x4800] ;  /* 0x004800009438783b */ /* 0x000e680000000200 */
[----:B------:R-:W1:Y:S04]  /*19860*/  LDSM.16.M88.4 R64, [R148+0x4c00] ;  /* 0x004c00009440783b */ /* 0x000e680000000200 */
[----:B------:R-:W-:Y:S01]  /*19870*/  LDSM.16.M88.4 R132, [R147] ;  /* 0x000000009384783b */ /* 0x000fe20000000200 */
[C---:B-----5:R-:W-:Y:S03]  /*19880*/  HMMA.16816.F32 R4, R124.reuse, R128, RZ ;  /* 0x000000807c04723c */ /* 0x060fe600000018ff */
[----:B------:R-:W5:Y:S04]  /*19890*/  LDSM.16.M88.4 R136, [R145+0x3000] ;  /* 0x003000009188783b */ /* 0x000f680000000200 */
[----:B------:R-:W5:Y:S01]  /*198a0*/  LDSM.16.M88.4 R140, [R145+0x3400] ;  /* 0x00340000918c783b */ /* 0x000f620000000200 */
[C---:B------:R-:W-:Y:S03]  /*198b0*/  HMMA.16816.F32 R8, R124.reuse, R130, RZ ;  /* 0x000000827c08723c */ /* 0x040fe600000018ff */
[----:B------:R-:W-:Y:S03]  /*198c0*/  LDSM.16.M88.4 R128, [R145+0x3c00] ;  /* 0x003c00009180783b */ /* 0x000fe60000000200 */
[C---:B--2---:R-:W-:Y:S06]  /*198d0*/  HMMA.16816.F32 R12, R124.reuse, R16, RZ ;  /* 0x000000107c0c723c */ /* 0x044fec00000018ff */
[C---:B------:R-:W-:Y:S06]  /*198e0*/  HMMA.16816.F32 R16, R124.reuse, R18, RZ ;  /* 0x000000127c10723c */ /* 0x040fec00000018ff */
[C---:B---3--:R-:W-:Y:S06]  /*198f0*/  HMMA.16816.F32 R20, R124.reuse, R24, RZ ;  /* 0x000000187c14723c */ /* 0x048fec00000018ff */
[C---:B------:R-:W-:Y:S06]  /*19900*/  HMMA.16816.F32 R24, R124.reuse, R26, RZ ;  /* 0x0000001a7c18723c */ /* 0x040fec00000018ff */
[C---:B----4-:R-:W-:Y:S06]  /*19910*/  HMMA.16816.F32 R28, R124.reuse, R32, RZ ;  /* 0x000000207c1c723c */ /* 0x050fec00000018ff */
[C---:B------:R-:W-:Y:S06]  /*19920*/  HMMA.16816.F32 R32, R124.reuse, R34, RZ ;  /* 0x000000227c20723c */ /* 0x040fec00000018ff */
        /* <DEDUP_REMOVED lines=9> */
[C---:B-----5:R-:W-:Y:S06]  /*199c0*/  HMMA.16816.F32 R4, R132.reuse, R136, R4 ;  /* 0x000000888404723c */ /* 0x060fec0000001804 */
[C---:B------:R-:W-:Y:S01]  /*199d0*/  HMMA.16816.F32 R8, R132.reuse, R138, R8 ;  /* 0x0000008a8408723c */ /* 0x040fe20000001808 */
[----:B------:R-:W2:Y:S05]  /*199e0*/  LDSM.16.M88.4 R136, [R145+0x4000] ;  /* 0x004000009188783b */ /* 0x000eaa0000000200 */
[C---:B------:R-:W-:Y:S06]  /*199f0*/  HMMA.16816.F32 R12, R132.reuse, R140, R12 ;  /* 0x0000008c840c723c */ /* 0x040fec000000180c */
        /* <DEDUP_REMOVED lines=10> */
[----:B------:R-:W-:Y:S05]  /*19aa0*/  LDSM.16.M88.4 R136, [R148+0x5400] ;  /* 0x005400009488783b */ /* 0x000fea0000000200 */
[C---:B-1----:R-:W-:Y:S06]  /*19ab0*/  HMMA.16816.F32 R44, R132.reuse, R124, R44 ;  /* 0x0000007c842c723c */ /* 0x042fec000000182c */
[C---:B------:R-:W-:Y:S01]  /*19ac0*/  HMMA.16816.F32 R48, R132.reuse, R126, R48 ;  /* 0x0000007e8430723c */ /* 0x040fe20000001830 */
[----:B------:R-:W-:Y:S05]  /*19ad0*/  LDSM.16.M88.4 R124, [R149+0x1000] ;  /* 0x00100000957c783b */ /* 0x000fea0000000200 */
[C---:B---3--:R-:W-:Y:S06]  /*19ae0*/  HMMA.16816.F32 R52, R132.reuse, R128, R52 ;  /* 0x000000808434723c */ /* 0x048fec0000001834 */
        /* <DEDUP_REMOVED lines=96> */
[C---:B------:R-:W-:Y:S05]  /*1a0f0*/  HMMA.16816.F32 R40, R128.reuse, R138, R40 ;  /* 0x0000008a8028723c */ /* 0x040fea0000001828 */
[----:B------:R-:W-:Y:S01]  /*1a100*/  IMAD.MOV.U32 R136, RZ, RZ, R122 ;  /* 0x000000ffff887224 */ /* 0x000fe200078e007a */
[C---:B--2---:R-:W-:Y:S05]  /*1a110*/  HMMA.16816.F32 R44, R128.reuse, R124, R44 ;  /* 0x0000007c802c723c */ /* 0x044fea000000182c */
[----:B------:R-:W-:Y:S01]  /*1a120*/  IMAD.MOV.U32 R137, RZ, RZ, R123 ;  /* 0x000000ffff897224 */ /* 0x000fe200078e007b */
        /* <DEDUP_REMOVED lines=16> */
[----:B------:R-:W-:Y:S05]  /*1a230*/  VIADD R129, R129, 0xffffff80 ;  /* 0xffffff8081817836 */ /* 0x000fea0000000000 */
[----:B------:R-:W-:Y:S02]  /*1a240*/  IABS R122, R129 ;  /* 0x00000081007a7213 */ /* 0x000fe40000000000 */
        /* <DEDUP_REMOVED lines=8> */
[--C-:B-1----:R-:W-:Y:S01]  /*1a2d0*/  IMAD.MOV R123, RZ, RZ, -R125.reuse ;  /* 0x000000ffff7b7224 */ /* 0x102fe200078e0a7d */
[----:B------:R-:W-:Y:S03]  /*1a2e0*/  MOV R124, RZ ;  /* 0x000000ff007c7202 */ /* 0x000fe60000000f00 */
[----:B------:R-:W-:Y:S04]  /*1a2f0*/  IMAD R123, R123, R2, RZ ;  /* 0x000000027b7b7224 */ /* 0x000fe800078e02ff */
[----:B------:R-:W-:Y:S06]  /*1a300*/  IMAD.HI.U32 R123, R125, R123, R124 ;  /* 0x0000007b7d7b7227 */ /* 0x000fec00078e007c */
[C---:B------:R-:W-:Y:S04]  /*1a310*/  IMAD.HI.U32 R124, R123.reuse, R120, RZ ;  /* 0x000000787b7c7227 */ /* 0x040fe800078e00ff */
[----:B------:R-:W-:Y:S04]  /*1a320*/  IMAD.HI.U32 R126, R123, R122, RZ ;  /* 0x0000007a7b7e7227 */ /* 0x000fe800078e00ff */
[----:B------:R-:W-:Y:S02]  /*1a330*/  IMAD.MOV R125, RZ, RZ, -R126 ;  /* 0x000000ffff7d7224 */ /* 0x000fe400078e0a7e */
[----:B------:R-:W-:Y:S02]  /*1a340*/  IMAD.MOV R123, RZ, RZ, -R124 ;  /* 0x000000ffff7b7224 */ /* 0x000fe400078e0a7c */
[C---:B------:R-:W-:Y:S02]  /*1a350*/  IMAD R122, R2.reuse, R125, R122 ;  /* 0x0000007d027a7224 */ /* 0x040fe400078e027a */
[C---:B------:R-:W-:Y:S03]  /*1a360*/  IMAD R120, R2.reuse, R123, R120 ;  /* 0x0000007b02787224 */ /* 0x040fe600078e0278 */
[C---:B------:R-:W-:Y:S02]  /*1a370*/  ISETP.GT.U32.AND P3, PT, R2.reuse, R122, PT ;  /* 0x0000007a0200720c */ /* 0x040fe40003f64070 */
[----:B------:R-:W-:Y:S11]  /*1a380*/  ISETP.GT.U32.AND P2, PT, R2, R120, PT ;  /* 0x000000780200720c */ /* 0x000ff60003f44070 */
[----:B------:R-:W-:Y:S01]  /*1a390*/  @!P3 IADD3 R126, R126, 0x1, RZ ;  /* 0x000000017e7eb810 */ /* 0x000fe20007ffe0ff */
[----:B------:R-:W-:Y:S01]  /*1a3a0*/  @!P3 IMAD.IADD R122, R122, 0x1, -R2 ;  /* 0x000000017a7ab824 */ /* 0x000fe200078e0a02 */
[-C--:B------:R-:W-:Y:S01]  /*1a3b0*/  @!P2 IADD3 R120, R120, -R2.reuse, RZ ;  /* 0x800000027878a210 */ /* 0x080fe20007ffe0ff */
[----:B------:R-:W-:Y:S03]  /*1a3c0*/  @!P2 VIADD R124, R124, 0x1 ;  /* 0x000000017c7ca836 */ /* 0x000fe60000000000 */
[-C--:B------:R-:W-:Y:S02]  /*1a3d0*/  ISETP.GE.U32.AND P2, PT, R120, R2.reuse, PT ;  /* 0x000000027800720c */ /* 0x080fe40003f46070 */
[----:B------:R-:W-:Y:S02]  /*1a3e0*/  ISETP.GE.U32.AND P3, PT, R122, R2, PT ;  /* 0x000000027a00720c */ /* 0x000fe40003f66070 */
[----:B------:R-:W1:Y:S09]  /*1a3f0*/  LDC R2, c[0x0][0x24c] ;  /* 0x00009300ff027b82 */ /* 0x000e720000000800 */
[----:B------:R-:W-:Y:S01]  /*1a400*/  @P2 VIADD R124, R124, 0x1 ;  /* 0x000000017c7c2836 */ /* 0x000fe20000000000 */
[----:B------:R-:W-:Y:S01]  /*1a410*/  ISETP.GE.AND P2, PT, R127, RZ, PT ;  /* 0x000000ff7f00720c */ /* 0x000fe20003f46270 */
[----:B------:R-:W-:Y:S01]  /*1a420*/  @P3 VIADD R126, R126, 0x1 ;  /* 0x000000017e7e3836 */ /* 0x000fe20000000000 */
[----:B------:R-:W-:Y:S02]  /*1a430*/  ISETP.GE.AND P3, PT, R129, RZ, PT ;  /* 0x000000ff8100720c */ /* 0x000fe40003f66270 */
[----:B------:R-:W-:Y:S09]  /*1a440*/  LOP3.LUT R127, RZ, R0, RZ, 0x33, !PT ;  /* 0x00000000ff7f7212 */ /* 0x000ff200078e33ff */
[----:B------:R-:W-:Y:S02]  /*1a450*/  @!P2 IADD3 R124, -R124, RZ, RZ ;  /* 0x000000ff7c7ca210 */ /* 0x000fe40007ffe1ff */
[----:B------:R-:W-:Y:S01]  /*1a460*/  ISETP.NE.AND P2, PT, R0, RZ, PT ;  /* 0x000000ff0000720c */ /* 0x000fe20003f45270 */
[----:B------:R-:W-:Y:S03]  /*1a470*/  @!P3 IMAD.MOV R126, RZ, RZ, -R126 ;  /* 0x000000ffff7eb224 */ /* 0x000fe600078e0a7e */
[C---:B------:R-:W-:Y:S02]  /*1a480*/  SEL R123, R127.reuse, R124, !P2 ;  /* 0x0000007c7f7b7207 */ /* 0x040fe40005000000 */
[----:B------:R-:W-:Y:S02]  /*1a490*/  SEL R127, R127, R126, !P2 ;  /* 0x0000007e7f7f7207 */ /* 0x000fe40005000000 */
[-C--:B------:R-:W-:Y:S02]  /*1a4a0*/  LEA R132, P3, R123, R158.reuse, 0x2 ;  /* 0x0000009e7b847211 */ /* 0x080fe400078610ff */
[----:B------:R-:W-:Y:S02]  /*1a4b0*/  LEA R130, P2, R127, R158, 0x2 ;  /* 0x0000009e7f827211 */ /* 0x000fe400078410ff */
[-C--:B------:R-:W-:Y:S02]  /*1a4c0*/  LEA.HI.X.SX32 R133, R123, R159.reuse, 0x2, P3 ;  /* 0x0000009f7b857211 */ /* 0x080fe400018f16ff */
[C---:B------:R-:W-:Y:S02]  /*1a4d0*/  LEA.HI.X.SX32 R131, R127.reuse, R159, 0x2, P2 ;  /* 0x0000009f7f837211 */ /* 0x040fe400010f16ff */
[----:B------:R-:W-:Y:S01]  /*1a4e0*/  IADD3 R127, R127, -R123, RZ ;  /* 0x8000007b7f7f7210 */ /* 0x000fe20007ffe0ff */
[----:B------:R-:W2:Y:S01]  /*1a4f0*/  LDG.E R120, desc[UR6][R132.64] ;  /* 0x0000000684787981 */ /* 0x000ea2000c1e1900 */
[----:B------:R-:W3:Y:S03]  /*1a500*/  LDC.64 R122, c[0x0][0x230] ;  /* 0x00008c00ff7a7b82 */ /* 0x000ee60000000a00 */
[----:B------:R-:W-:Y:S01]  /*1a510*/  IMAD R0, R127, R0, -0x80 ;  /* 0xffffff807f007424 */ /* 0x000fe200078e0200 */
[----:B------:R-:W2:Y:S03]  /*1a520*/  LDG.E R125, desc[UR6][R130.64] ;  /* 0x00000006827d7981 */ /* 0x000ea6000c1e1900 */
[C---:B------:R-:W-:Y:S01]  /*1a530*/  IMAD.WIDE.U32 R128, R0.reuse, UR9, RZ ;  /* 0x0000000900807c25 */ /* 0x040fe2000f8e00ff */
[----:B------:R-:W-:Y:S05]  /*1a540*/  SHF.R.S32.HI R127, RZ, 0x1f, R0 ;  /* 0x0000001fff7f7819 */ /* 0x000fea0000011400 */
[----:B------:R-:W-:Y:S04]  /*1a550*/  IMAD R127, R127, UR9, RZ ;  /* 0x000000097f7f7c24 */ /* 0x000fe8000f8e02ff */
[----:B-1----:R-:W-:Y:S05]  /*1a560*/  IMAD R127, R0, R2, R127 ;  /* 0x00000002007f7224 */ /* 0x002fea00078e027f */
[----:B------:R-:W-:Y:S01]  /*1a570*/  IADD3 R129, R129, R127, RZ ;  /* 0x0000007f81817210 */ /* 0x000fe20007ffe0ff */
[----:B--2---:R-:W-:Y:S04]  /*1a580*/  IMAD.IADD R120, R120, 0x1, -R125 ;  /* 0x0000000178787824 */ /* 0x004fe800078e0a7d */
[CC--:B---3--:R-:W-:Y:S01]  /*1a590*/  IMAD.WIDE.U32 R128, R120.reuse, R122.reuse, R128 ;  /* 0x0000007a78807225 */ /* 0x0c8fe200078e0080 */
[----:B------:R-:W-:Y:S05]  /*1a5a0*/  SHF.R.S32.HI R125, RZ, 0x1f, R120 ;  /* 0x0000001fff7d7819 */ /* 0x000fea0000011478 */
[----:B------:R-:W-:Y:S04]  /*1a5b0*/  IMAD R125, R125, R122, RZ ;  /* 0x0000007a7d7d7224 */ /* 0x000fe800078e02ff */
[----:B------:R-:W-:Y:S01]  /*1a5c0*/  IMAD R125, R120, R123, R125 ;  /* 0x0000007b787d7224 */ /* 0x000fe200078e027d */
[----:B------:R-:W-:Y:S03]  /*1a5d0*/  MOV R120, R128 ;  /* 0x0000008000787202 */ /* 0x000fe60000000f00 */
[----:B------:R-:W-:Y:S07]  /*1a5e0*/  IMAD.IADD R0, R129, 0x1, R125 ;  /* 0x0000000181007824 */ /* 0x000fee00078e027d */
.L_x_998:
[CC--:B------:R-:W-:Y:S02]  /*1a5f0*/  LEA R130, P3, R120.reuse, R168.reuse, 0x1 ;  /* 0x000000a878827211 */ /* 0x0c0fe400078608ff */
[C---:B------:R-:W-:Y:S02]  /*1a600*/  IADD3 R125, P2, R120.reuse, R151, RZ ;  /* 0x00000097787d7210 */ /* 0x040fe40007f5e0ff */
[-C--:B------:R-:W-:Y:S02]  /*1a610*/  LEA.HI.X R131, R120, R169.reuse, R0, 0x1, P3 ;  /* 0x000000a978837211 */ /* 0x080fe400018f0c00 */
        /* <DEDUP_REMOVED lines=8> */
[----:B------:R1:W-:Y:S01]  /*1a6a0*/  @P0 STS [R166+0x3000], RZ ;  /* 0x003000ffa6000388 */ /* 0x0003e20000000800 */
[C-C-:B------:R-:W-:Y:S02]  /*1a6b0*/  @!P5 LEA.HI.X R127, R125.reuse, R169, R2.reuse, 0x1, P3 ;  /* 0x000000a97d7fd211 */ /* 0x140fe400018f0c02 */
[CC--:B------:R-:W-:Y:S01]  /*1a6c0*/  @P1 LEA R124, P2, R125.reuse, R168.reuse, 0x1 ;  /* 0x000000a87d7c1211 */ /* 0x0c0fe200078408ff */
[----:B------:R1:W-:Y:S01]  /*1a6d0*/  @P0 STS [R166+0x3004], RZ ;  /* 0x003004ffa6000388 */ /* 0x0003e20000000800 */
[C---:B------:R-:W-:Y:S02]  /*1a6e0*/  IADD3 R123, P3, R125.reuse, R151, RZ ;  /* 0x000000977d7b7210 */ /* 0x040fe40007f7e0ff */
[-C--:B------:R-:W-:Y:S01]  /*1a6f0*/  @P1 LEA.HI.X R125, R125, R169.reuse, R2, 0x1, P2 ;  /* 0x000000a97d7d1211 */ /* 0x080fe200010f0c02 */
[----:B------:R1:W-:Y:S01]  /*1a700*/  @P0 STS.64 [R166+0x3008], RZ ;  /* 0x003008ffa6000388 */ /* 0x0003e20000000a00 */
        /* <DEDUP_REMOVED lines=9> */
[C-C-:B------:R-:W-:Y:S02]  /*1a7a0*/  @!P5 LEA.HI.X R133, R123.reuse, R169, R2.reuse, 0x1, P3 ;  /* 0x000000a97b85d211 */ /* 0x140fe400018f0c02 */
[CC--:B------:R-:W-:Y:S01]  /*1a7b0*/  @P1 LEA R122, P2, R123.reuse, R168.reuse, 0x1 ;  /* 0x000000a87b7a1211 */ /* 0x0c0fe200078408ff */
[----:B------:R-:W-:Y:S01]  /*1a7c0*/  @!PT LDS RZ, [RZ] ;  /* 0x00000000fffff984 */ /* 0x000fe20000000800 */
[----:B------:R-:W-:Y:S01]  /*1a7d0*/  @!PT LDS RZ, [RZ] ;  /* 0x00000000fffff984 */ /* 0x000fe20000000800 */
[----:B------:R-:W-:Y:S01]  /*1a7e0*/  @!PT LDS RZ, [RZ] ;  /* 0x00000000fffff984 */ /* 0x000fe20000000800 */
[----:B------:R1:W-:Y:S01]  /*1a7f0*/  @P1 LDGSTS.E.BYPASS.LTC128B.128 [R166+0x7000], desc[UR6][R130.64+0x80] ;  /* 0x0700008082a61fae */ /* 0x0003e2000b901d46 */
[C---:B------:R-:W-:Y:S02]  /*1a800*/  IADD3 R0, P3, R123.reuse, R151, RZ ;  /* 0x000000977b007210 */ /* 0x040fe40007f7e0ff */
[-C--:B------:R-:W-:Y:S01]  /*1a810*/  @P1 LEA.HI.X R123, R123, R169.reuse, R2, 0x1, P2 ;  /* 0x000000a97b7b1211 */ /* 0x080fe200010f0c02 */
[----:B------:R1:W-:Y:S01]  /*1a820*/  @!P1 STS.128 [R166+0x7000], RZ ;  /* 0x007000ffa6009388 */ /* 0x0003e20000000c00 */
[-C--:B------:R-:W-:Y:S01]  /*1a830*/  @!P0 LEA R138, P2, R0, R168.reuse, 0x1 ;  /* 0x000000a8008a8211 */ /* 0x080fe200078408ff */
        /* <DEDUP_REMOVED lines=8> */
[CC--:B------:R-:W-:Y:S02]  /*1a8c0*/  @!P5 LEA.HI.X R141, R0.reuse, R169.reuse, R2, 0x1, P3 ;  /* 0x000000a9008dd211 */ /* 0x0c0fe400018f0c02 */
[C---:B------:R-:W-:Y:S01]  /*1a8d0*/  @P1 LEA R142, P2, R0.reuse, R168, 0x1 ;  /* 0x000000a8008e1211 */ /* 0x040fe200078408ff */
[----:B------:R-:W-:Y:S01]  /*1a8e0*/  @!PT LDS RZ, [RZ] ;  /* 0x00000000fffff984 */ /* 0x000fe20000000800 */
[----:B------:R-:W-:Y:S01]  /*1a8f0*/  @!PT LDS RZ, [RZ] ;  /* 0x00000000fffff984 */ /* 0x000fe20000000800 */
[----:B------:R-:W-:Y:S01]  /*1a900*/  @!PT LDS RZ, [RZ] ;  /* 0x00000000fffff984 */ /* 0x000fe20000000800 */
[----:B------:R1:W-:Y:S01]  /*1a910*/  @!P5 LDGSTS.E.BYPASS.LTC128B.128 [R166+0x5800], desc[UR6][R126.64+0x40] ;  /* 0x058000407ea6dfae */ /* 0x0003e2000b901d46 */
[----:B------:R-:W-:Y:S02]  /*1a920*/  IMAD.MOV.U32 R168, RZ, RZ, R130 ;  /* 0x000000ffffa87224 */ /* 0x000fe400078e0082 */
[----:B------:R-:W-:Y:S01]  /*1a930*/  @P1 LEA.HI.X R143, R0, R169, R2, 0x1, P2 ;  /* 0x000000a9008f1211 */ /* 0x000fe200010f0c02 */
[----:B------:R1:W-:Y:S01]  /*1a940*/  @P5 STS.128 [R166+0x5800], RZ ;  /* 0x005800ffa6005388 */ /* 0x0003e20000000c00 */
[----:B------:R-:W-:Y:S03]  /*1a950*/  IMAD.MOV.U32 R169, RZ, RZ, R131 ;  /* 0x000000ffffa97224 */ /* 0x000fe600078e0083 */
        /* <DEDUP_REMOVED lines=36> */
.L_x_997:
        /* <DEDUP_REMOVED lines=108> */
[----:B------:R-:W-:Y:S03]  /*1b260*/  ISETP.GT.AND P0, PT, R167, 0x1, PT ;  /* 0x00000001a700780c */ /* 0x000fe60003f04270 */
        /* <DEDUP_REMOVED lines=62> */
[----:B------:R-:W-:Y:S01]  /*1b650*/  FFMA.FTZ R120, R39, UR4, -R123 ;  /* 0x0000000427787c23 */ /* 0x000fe2000801087b */
[----:B------:R-:W-:Y:S03]  /*1b660*/  FFMA.FTZ R174, R3, R162, R174 ;  /* 0x000000a203ae7223 */ /* 0x000fe600000100ae */
[----:B------:R-:W-:Y:S01]  /*1b670*/  MUFU.EX2 R142, R142 ;  /* 0x0000008e008e7308 */ /* 0x000fe20000000800 */
[----:B------:R-:W-:Y:S01]  /*1b680*/  FADD.FTZ R40, R165, R173 ;  /* 0x000000ada5287221 */ /* 0x000fe20000010000 */
[----:B------:R-:W-:Y:S01]  /*1b690*/  MOV R121, R2 ;  /* 0x0000000200797202 */ /* 0x000fe20000000f00 */
[----:B------:R-:W-:Y:S07]  /*1b6a0*/  FADD.FTZ R171, R171, R174 ;  /* 0x000000aeabab7221 */ /* 0x000fee0000010000 */
        /* <DEDUP_REMOVED lines=329> */
.L_x_995:
[----:B------:R-:W1:Y:S01]  /*1cb40*/  SHFL.BFLY PT, R4, R163, 0x2, 0x1f ;  /* 0x0c401f00a3047f89 */ /* 0x000e6200000e0000 */
[----:B------:R-:W2:Y:S01]  /*1cb50*/  S2UR UR4, SR_CgaCtaId ;  /* 0x00000000000479c3 */ /* 0x000ea20000008800 */
[----:B------:R-:W-:Y:S01]  /*1cb60*/  MOV R7, 0x3f800000 ;  /* 0x3f80000000077802 */ /* 0x000fe20000000f00 */
[----:B------:R-:W-:Y:S01]  /*1cb70*/  IMAD.MOV.U32 R8, RZ, RZ, 0x3f800000 ;  /* 0x3f800000ff087424 */ /* 0x000fe200078e00ff */
[----:B------:R-:W3:Y:S01]  /*1cb80*/  SHFL.BFLY PT, R3, R162, 0x2, 0x1f ;  /* 0x0c401f00a2037f89 */ /* 0x000ee200000e0000 */
[----:B------:R-:W-:Y:S01]  /*1cb90*/  UMOV UR5, 0x400 ;  /* 0x0000040000057882 */ /* 0x000fe20000000000 */
[----:B-1----:R-:W-:Y:S01]  /*1cba0*/  FADD.FTZ R9, R4, R163 ;  /* 0x000000a304097221 */ /* 0x002fe20000010000 */
[----:B--2---:R-:W-:Y:S01]  /*1cbb0*/  ULEA UR4, UR4, UR5, 0x18 ;  /* 0x0000000504047291 */ /* 0x004fe2000f8ec03f */
[----:B------:R-:W1:Y:S01]  /*1cbc0*/  S2R R4, SR_TID.X ;  /* 0x0000000000047919 */ /* 0x000e620000002100 */
[----:B---3--:R-:W-:Y:S02]  /*1cbd0*/  FADD.FTZ R10, R3, R162 ;  /* 0x000000a2030a7221 */ /* 0x008fe40000010000 */
[----:B------:R-:W2:Y:S04]  /*1cbe0*/  SHFL.BFLY PT, R6, R9, 0x1, 0x1f ;  /* 0x0c201f0009067f89 */ /* 0x000ea800000e0000 */
[----:B------:R-:W3:Y:S01]  /*1cbf0*/  SHFL.BFLY PT, R5, R10, 0x1, 0x1f ;  /* 0x0c201f000a057f89 */ /* 0x000ee200000e0000 */
[----:B--2---:R-:W-:Y:S01]  /*1cc00*/  FADD.FTZ R6, R9, R6 ;  /* 0x0000000609067221 */ /* 0x004fe20000010000 */
[--C-:B-1----:R-:W-:Y:S01]  /*1cc10*/  SHF.R.S32.HI R3, RZ, 0x1f, R4.reuse ;  /* 0x0000001fff037819 */ /* 0x102fe20000011404 */
[----:B---3--:R-:W-:Y:S01]  /*1cc20*/  FADD.FTZ R5, R10, R5 ;  /* 0x000000050a057221 */ /* 0x008fe20000010000 */
[----:B------:R-:W-:-:S02]  /*1cc30*/  SHF.R.S32.HI R11, RZ, 0x1f, R4 ;  /* 0x0000001fff0b7819 */ /* 0x000fc40000011404 */
[-C--:B------:R-:W-:Y:S02]  /*1cc40*/  LEA.HI R3, R3, R4.reuse, RZ, 0x2 ;  /* 0x0000000403037211 */ /* 0x080fe400078f10ff */
[----:B------:R-:W-:Y:S02]  /*1cc50*/  LEA.HI R13, R11, R4, RZ, 0x2 ;  /* 0x000000040b0d7211 */ /* 0x000fe400078f10ff */
[----:B------:R-:W-:Y:S02]  /*1cc60*/  SHF.R.S32.HI R3, RZ, 0x2, R3 ;  /* 0x00000002ff037819 */ /* 0x000fe40000011403 */
[----:B------:R-:W-:Y:S02]  /*1cc70*/  FSETP.NE.FTZ.AND P1, PT, R6, RZ, PT ;  /* 0x000000ff0600720b */ /* 0x000fe40003f35000 */
[----:B------:R-:W-:Y:S02]  /*1cc80*/  SHF.R.S32.HI R10, RZ, 0x1f, R3 ;  /* 0x0000001fff0a7819 */ /* 0x000fe40000011403 */
[----:B------:R-:W-:-:S02]  /*1cc90*/  FSETP.NE.FTZ.AND P0, PT, R5, RZ, PT ;  /* 0x000000ff0500720b */ /* 0x000fc40003f15000 */
[----:B------:R-:W-:Y:S02]  /*1cca0*/  LEA.HI R10, R10, R3, RZ, 0x3 ;  /* 0x000000030a0a7211 */ /* 0x000fe400078f18ff */
[----:B------:R-:W-:Y:S02]  /*1ccb0*/  LOP3.LUT R13, R13, 0xfffffffc, RZ, 0xc0, !PT ;  /* 0xfffffffc0d0d7812 */ /* 0x000fe400078ec0ff */
[----:B------:R-:W-:-:S03]  /*1ccc0*/  LOP3.LUT R10, R10, 0xfffffff8, RZ, 0xc0, !PT ;  /* 0xfffffff80a0a7812 */ /* 0x000fc600078ec0ff */
[----:B------:R-:W-:Y:S01]  /*1ccd0*/  IMAD.IADD R13, R4, 0x1, -R13 ;  /* 0x00000001040d7824 */ /* 0x000fe200078e0a0d */
[----:B------:R-:W-:Y:S01]  /*1cce0*/  IADD3 R9, R3, -R10, RZ ;  /* 0x8000000a03097210 */ /* 0x000fe20007ffe0ff */
[----:B------:R-:W1:Y:S01]  /*1ccf0*/  @P1 MUFU.RCP R7, R6 ;  /* 0x0000000600071308 */ /* 0x000e620000001000 */
[----:B------:R-:W-:Y:S01]  /*1cd00*/  LEA.HI R10, R11, R4, RZ, 0x5 ;  /* 0x000000040b0a7211 */ /* 0x000fe200078f28ff */
[----:B------:R-:W2:Y:S01]  /*1cd10*/  @P1 LDC R21, c[0x0][0x2e8] ;  /* 0x0000ba00ff151b82 */ /* 0x000ea20000000800 */
[----:B------:R-:W-:Y:S02]  /*1cd20*/  LEA.HI R11, R9, R9, RZ, 0x1 ;  /* 0x00000009090b7211 */ /* 0x000fe400078f08ff */
[----:B------:R-:W-:Y:S02]  /*1cd30*/  SHF.R.S32.HI R12, RZ, 0x5, R10 ;  /* 0x00000005ff0c7819 */ /* 0x000fe4000001140a */
[----:B------:R-:W-:Y:S01]  /*1cd40*/  LOP3.LUT R14, R11, 0x3fffffe, RZ, 0xc0, !PT ;  /* 0x03fffffe0b0e7812 */ /* 0x000fe200078ec0ff */
[----:B------:R-:W3:Y:S01]  /*1cd50*/  @P0 MUFU.RCP R8, R5 ;  /* 0x0000000500080308 */ /* 0x000ee20000001000 */
[----:B------:R-:W-:Y:S01]  /*1cd60*/  SHF.R.S32.HI R11, RZ, 0x1, R11 ;  /* 0x00000001ff0b7819 */ /* 0x000fe2000001140b */
[----:B------:R-:W4:Y:S01]  /*1cd70*/  @P0 LDC R19, c[0x0][0x2e8] ;  /* 0x0000ba00ff130b82 */ /* 0x000f220000000800 */
[----:B------:R-:W-:-:S02]  /*1cd80*/  IADD3 R14, R9, -R14, RZ ;  /* 0x8000000e090e7210 */ /* 0x000fc40007ffe0ff */
[----:B------:R-:W-:Y:S01]  /*1cd90*/  LEA R9, R12, R13, 0x8 ;  /* 0x0000000d0c097211 */ /* 0x000fe200078e40ff */
[C---:B------:R-:W-:Y:S01]  /*1cda0*/  IMAD.SHL.U32 R15, R11.reuse, 0x40, RZ ;  /* 0x000000400b0f7824 */ /* 0x040fe200078e00ff */
[----:B------:R-:W-:Y:S01]  /*1cdb0*/  LOP3.LUT P2, RZ, R11, 0x2, RZ, 0xc0, !PT ;  /* 0x000000020bff7812 */ /* 0x000fe2000784c0ff */
[----:B------:R-:W5:Y:S01]  /*1cdc0*/  @P1 MUFU.LG2 R6, R6 ;  /* 0x0000000600061308 */ /* 0x000f620000000c00 */
[----:B------:R-:W-:Y:S01]  /*1cdd0*/  LEA R9, R14, R9, 0x4 ;  /* 0x000000090e097211 */ /* 0x000fe200078e20ff */
[----:B-1----:R-:W-:Y:S01]  /*1cde0*/  FMUL.FTZ R112, R7, R112 ;  /* 0x0000007007707220 */ /* 0x002fe20000410000 */
[----:B------:R-:W-:Y:S01]  /*1cdf0*/  LOP3.LUT R15, R15, 0xc0, RZ, 0xc0, !PT ;  /* 0x000000c00f0f7812 */ /* 0x000fe200078ec0ff */
[----:B------:R-:W-:Y:S01]  /*1ce00*/  FMUL.FTZ R113, R7, R113 ;  /* 0x0000007107717220 */ /* 0x000fe20000410000 */
[----:B------:R-:W-:Y:S01]  /*1ce10*/  LOP3.LUT R14, R11, 0x1, RZ, 0xc0, !PT ;  /* 0x000000010b0e7812 */ /* 0x000fe200078ec0ff */
[----:B------:R-:W-:Y:S01]  /*1ce20*/  FMUL.FTZ R68, R7, R68 ;  /* 0x0000004407447220 */ /* 0x000fe20000410000 */
[----:B------:R-:W-:Y:S01]  /*1ce30*/  LEA.HI R16, R15, R15, RZ, 0x1d ;  /* 0x0000000f0f107211 */ /* 0x000fe200078fe8ff */
[----:B------:R-:W-:Y:S01]  /*1ce40*/  FMUL.FTZ R69, R7, R69 ;  /* 0x0000004507457220 */ /* 0x000fe20000410000 */
[----:B------:R-:W-:Y:S01]  /*1ce50*/  ISETP.NE.U32.AND P3, PT, R14, 0x1, PT ;  /* 0x000000010e00780c */ /* 0x000fe20003f65070 */
[----:B---3--:R-:W-:Y:S01]  /*1ce60*/  FMUL.FTZ R115, R8, R115 ;  /* 0x0000007308737220 */ /* 0x008fe20000410000 */
[----:B------:R-:W-:Y:S01]  /*1ce70*/  MOV R11, 0x20 ;  /* 0x00000020000b7802 */ /* 0x000fe20000000f00 */
[----:B------:R-:W-:-:S02]  /*1ce80*/  IMAD.U32 R9, R9, 0x2, R16 ;  /* 0x0000000209097824 */ /* 0x000fc400078e0010 */
[C---:B------:R-:W-:Y:S01]  /*1ce90*/  FMUL.FTZ R114, R8.reuse, R114 ;  /* 0x0000007208727220 */ /* 0x040fe20000410000 */
[C---:B------:R-:W-:Y:S01]  /*1cea0*/  FMUL.FTZ R71, R8.reuse, R71 ;  /* 0x0000004708477220 */ /* 0x040fe20000410000 */
[C---:B------:R-:W-:Y:S01]  /*1ceb0*/  FMUL.FTZ R70, R8.reuse, R70 ;  /* 0x0000004608467220 */ /* 0x040fe20000410000 */
[----:B------:R-:W-:Y:S01]  /*1cec0*/  FMUL.FTZ R72, R7, R72 ;  /* 0x0000004807487220 */ /* 0x000fe20000410000 */
[----:B------:R-:W-:Y:S01]  /*1ced0*/  LEA R9, R9, UR4, 0x1 ;  /* 0x0000000409097c11 */ /* 0x000fe2000f8e08ff */
[----:B------:R-:W-:Y:S01]  /*1cee0*/  FMUL.FTZ R73, R7, R73 ;  /* 0x0000004907497220 */ /* 0x000fe20000410000 */
[C---:B------:R-:W-:Y:S01]  /*1cef0*/  FMUL.FTZ R75, R8.reuse, R75 ;  /* 0x0000004b084b7220 */ /* 0x040fe20000410000 */
[C---:B------:R-:W-:Y:S01]  /*1cf00*/  FMUL.FTZ R74, R8.reuse, R74 ;  /* 0x0000004a084a7220 */ /* 0x040fe20000410000 */
[----:B------:R-:W-:Y:S01]  /*1cf10*/  IADD3 R15, R9, -0x10, RZ ;  /* 0xfffffff0090f7810 */ /* 0x000fe20007ffe0ff */
[C---:B------:R-:W-:Y:S01]  /*1cf20*/  FMUL.FTZ R76, R7.reuse, R76 ;  /* 0x0000004c074c7220 */ /* 0x040fe20000410000 */
[----:B------:R-:W-:Y:S01]  /*1cf30*/  FMUL.FTZ R77, R7, R77 ;  /* 0x0000004d074d7220 */ /* 0x000fe20000410000 */
[C---:B------:R-:W-:Y:S01]  /*1cf40*/  FMUL.FTZ R79, R8.reuse, R79 ;  /* 0x0000004f084f7220 */ /* 0x040fe20000410000 */
[----:B------:R-:W-:Y:S01]  /*1cf50*/  FMUL.FTZ R78, R8, R78 ;  /* 0x0000004e084e7220 */ /* 0x000fe20000410000 */
[----:B------:R-:W-:Y:S01]  /*1cf60*/  SEL R14, R11, 0xffffffe0, !P2 ;  /* 0xffffffe00b0e7807 */ /* 0x000fe20005000000 */
[----:B------:R-:W-:-:S02]  /*1cf70*/  @P3 VIADD R15, R9, 0x10 ;  /* 0x00000010090f3836 */ /* 0x000fc40000000000 */
[C---:B------:R-:W-:Y:S01]  /*1cf80*/  FMUL.FTZ R80, R7.reuse, R80 ;  /* 0x0000005007507220 */ /* 0x040fe20000410000 */
[C---:B------:R-:W-:Y:S01]  /*1cf90*/  FMUL.FTZ R81, R7.reuse, R81 ;  /* 0x0000005107517220 */ /* 0x040fe20000410000 */
[C---:B------:R-:W-:Y:S01]  /*1cfa0*/  FMUL.FTZ R83, R8.reuse, R83 ;  /* 0x0000005308537220 */ /* 0x040fe20000410000 */
[C---:B------:R-:W-:Y:S01]  /*1cfb0*/  FMUL.FTZ R82, R8.reuse, R82 ;  /* 0x0000005208527220 */ /* 0x040fe20000410000 */
[C---:B------:R-:W-:Y:S01]  /*1cfc0*/  FMUL.FTZ R84, R7.reuse, R84 ;  /* 0x0000005407547220 */ /* 0x040fe20000410000 */
[----:B------:R-:W-:Y:S01]  /*1cfd0*/  FMUL.FTZ R85, R7, R85 ;  /* 0x0000005507557220 */ /* 0x000fe20000410000 */
[C---:B------:R-:W-:Y:S01]  /*1cfe0*/  FMUL.FTZ R87, R8.reuse, R87 ;  /* 0x0000005708577220 */ /* 0x040fe20000410000 */
[C---:B------:R-:W-:Y:S01]  /*1cff0*/  FMUL.FTZ R86, R8.reuse, R86 ;  /* 0x0000005608567220 */ /* 0x040fe20000410000 */
[----:B------:R-:W-:Y:S01]  /*1d000*/  F2FP.F16.F32.PACK_AB R112, R113, R112 ;  /* 0x000000707170723e */ /* 0x000fe200000000ff */
[----:B------:R-:W-:Y:S01]  /*1d010*/  FMUL.FTZ R88, R7, R88 ;  /* 0x0000005807587220 */ /* 0x000fe20000410000 */
[----:B------:R-:W-:Y:S01]  /*1d020*/  F2FP.F16.F32.PACK_AB R114, R115, R114 ;  /* 0x000000727372723e */ /* 0x000fe200000000ff */
        /* <DEDUP_REMOVED lines=13> */
[----:B------:R-:W-:Y:S01]  /*1d100*/  IADD3 R11, R9, R14, RZ ;  /* 0x0000000e090b7210 */ /* 0x000fe20007ffe0ff */
[C---:B------:R-:W-:Y:S01]  /*1d110*/  FMUL.FTZ R111, R8.reuse, R111 ;  /* 0x0000006f086f7220 */ /* 0x040fe20000410000 */
[----:B------:R-:W-:Y:S01]  /*1d120*/  FMUL.FTZ R110, R8, R110 ;  /* 0x0000006e086e7220 */ /* 0x000fe20000410000 */
[----:B------:R-:W-:Y:S01]  /*1d130*/  F2FP.F16.F32.PACK_AB R76, R77, R76 ;  /* 0x0000004c4d4c723e */ /* 0x000fe200000000ff */
[----:B------:R-:W-:Y:S01]  /*1d140*/  FMUL.FTZ R96, R7, R96 ;  /* 0x0000006007607220 */ /* 0x000fe20000410000 */
[----:B------:R-:W-:Y:S01]  /*1d150*/  F2FP.F16.F32.PACK_AB R78, R79, R78 ;  /* 0x0000004e4f4e723e */ /* 0x000fe200000000ff */
[----:B------:R-:W-:Y:S01]  /*1d160*/  FMUL.FTZ R97, R7, R97 ;  /* 0x0000006107617220 */ /* 0x000fe20000410000 */
[----:B------:R-:W-:Y:S01]  /*1d170*/  IADD3 R17, R14, R15, RZ ;  /* 0x0000000f0e117210 */ /* 0x000fe20007ffe0ff */
[C---:B------:R-:W-:Y:S01]  /*1d180*/  FMUL.FTZ R99, R8.reuse, R99 ;  /* 0x0000006308637220 */ /* 0x040fe20000410000 */
[C---:B------:R-:W-:Y:S01]  /*1d190*/  FMUL.FTZ R98, R8.reuse, R98 ;  /* 0x0000006208627220 */ /* 0x040fe20000410000 */
[----:B------:R-:W-:Y:S01]  /*1d1a0*/  F2FP.F16.F32.PACK_AB R80, R81, R80 ;  /* 0x000000505150723e */ /* 0x000fe200000000ff */
[----:B------:R-:W-:Y:S01]  /*1d1b0*/  FMUL.FTZ R100, R7, R100 ;  /* 0x0000006407647220 */ /* 0x000fe20000410000 */
[----:B------:R-:W-:Y:S01]  /*1d1c0*/  F2FP.F16.F32.PACK_AB R82, R83, R82 ;  /* 0x000000525352723e */ /* 0x000fe200000000ff */
[C---:B------:R-:W-:Y:S01]  /*1d1d0*/  FMUL.FTZ R101, R7.reuse, R101 ;  /* 0x0000006507657220 */ /* 0x040fe20000410000 */
[----:B------:R-:W-:Y:S01]  /*1d1e0*/  FMUL.FTZ R104, R7, R104 ;  /* 0x0000006807687220 */ /* 0x000fe20000410000 */
[C---:B------:R-:W-:Y:S01]  /*1d1f0*/  FMUL.FTZ R103, R8.reuse, R103 ;  /* 0x0000006708677220 */ /* 0x040fe20000410000 */
[C---:B------:R-:W-:Y:S01]  /*1d200*/  FMUL.FTZ R102, R8.reuse, R102 ;  /* 0x0000006608667220 */ /* 0x040fe20000410000 */
[C---:B------:R-:W-:Y:S01]  /*1d210*/  FMUL.FTZ R107, R8.reuse, R107 ;  /* 0x0000006b086b7220 */ /* 0x040fe20000410000 */
[----:B------:R-:W-:Y:S01]  /*1d220*/  F2FP.F16.F32.PACK_AB R84, R85, R84 ;  /* 0x000000545554723e */ /* 0x000fe200000000ff */
[----:B------:R-:W-:Y:S01]  /*1d230*/  STS [R9], R112 ;  /* 0x0000007009007388 */ /* 0x000fe20000000800 */
[----:B------:R-:W-:Y:S01]  /*1d240*/  F2FP.F16.F32.PACK_AB R86, R87, R86 ;  /* 0x000000565756723e */ /* 0x000fe200000000ff */
[----:B------:R-:W-:Y:S01]  /*1d250*/  FMUL.FTZ R7, R7, R105 ;  /* 0x0000006907077220 */ /* 0x000fe20000410000 */
[----:B------:R-:W-:Y:S01]  /*1d260*/  FMUL.FTZ R8, R8, R106 ;  /* 0x0000006a08087220 */ /* 0x000fe20000410000 */
[----:B------:R-:W-:Y:S01]  /*1d270*/  STS [R9+0x200], R114 ;  /* 0x0002007209007388 */ /* 0x000fe20000000800 */
[----:B------:R-:W-:Y:S01]  /*1d280*/  F2FP.F16.F32.PACK_AB R88, R89, R88 ;  /* 0x000000585958723e */ /* 0x000fe200000000ff */
[----:B------:R-:W1:Y:S01]  /*1d290*/  @P0 MUFU.LG2 R5, R5 ;  /* 0x0000000500050308 */ /* 0x000e620000000c00 */
[----:B------:R-:W-:Y:S01]  /*1d2a0*/  F2FP.F16.F32.PACK_AB R90, R91, R90 ;  /* 0x0000005a5b5a723e */ /* 0x000fe200000000ff */
[----:B------:R-:W-:Y:S01]  /*1d2b0*/  STS [R15], R68 ;  /* 0x000000440f007388 */ /* 0x000fe20000000800 */
[----:B------:R-:W-:Y:S01]  /*1d2c0*/  F2FP.F16.F32.PACK_AB R92, R93, R92 ;  /* 0x0000005c5d5c723e */ /* 0x000fe200000000ff */
[----:B------:R-:W-:Y:S01]  /*1d2d0*/  ULDC.U8 UR4, c[0x0][0x3d8] ;  /* 0x0000f60000047ab9 */ /* 0x000fe20000000000 */
        /* <DEDUP_REMOVED lines=10> */
[----:B------:R-:W-:Y:S01]  /*1d380*/  STS [R17], R76 ;  /* 0x0000004c11007388 */ /* 0x000fe20000000800 */
[----:B------:R-:W-:-:S02]  /*1d390*/  F2FP.F16.F32.PACK_AB R7, R7, R104 ;  /* 0x000000680707723e */ /* 0x000fc400000000ff */
[----:B------:R-:W-:Y:S01]  /*1d3a0*/  F2FP.F16.F32.PACK_AB R8, R107, R8 ;  /* 0x000000086b08723e */ /* 0x000fe200000000ff */
[----:B------:R-:W-:Y:S01]  /*1d3b0*/  STS [R17+0x200], R78 ;  /* 0x0002004e11007388 */ /* 0x000fe20000000800 */
[----:B------:R-:W-:Y:S02]  /*1d3c0*/  ISETP.NE.AND P2, PT, RZ, UR4, PT ;  /* 0x00000004ff007c0c */ /* 0x000fe4000bf45270 */
[----:B------:R-:W-:Y:S01]  /*1d3d0*/  SHF.R.S32.HI R23, RZ, 0x1f, R12 ;  /* 0x0000001fff177819 */ /* 0x000fe2000001140c */
[----:B------:R-:W-:Y:S01]  /*1d3e0*/  STS [R9+0x1000], R80 ;  /* 0x0010005009007388 */ /* 0x000fe20000000800 */
[----:B------:R-:W-:Y:S02]  /*1d3f0*/  MOV R14, 0x7f800000 ;  /* 0x7f800000000e7802 */ /* 0x000fe40000000f00 */
[----:B------:R-:W-:Y:S01]  /*1d400*/  LEA.HI R16, R23, R12, RZ, 0x2 ;  /* 0x0000000c17107211 */ /* 0x000fe200078f10ff */
[----:B------:R-:W-:Y:S01]  /*1d410*/  STS [R9+0x1200], R82 ;  /* 0x0012005209007388 */ /* 0x000fe20000000800 */
[----:B-----5:R-:W-:-:S03]  /*1d420*/  @P1 FMUL.FTZ R23, R6, 0.69314718246459960938 ;  /* 0x3f31721806171820 */ /* 0x020fc60000410000 */
[----:B------:R-:W-:Y:S04]  /*1d430*/  STS [R15+0x1000], R84 ;  /* 0x001000540f007388 */ /* 0x000fe80000000800 */
[----:B------:R-:W-:Y:S04]  /*1d440*/  STS [R15+0x1200], R86 ;  /* 0x001200560f007388 */ /* 0x000fe80000000800 */
        /* <DEDUP_REMOVED lines=9> */
[----:B------:R1:W-:Y:S04]  /*1d4e0*/  STS [R11+0x2200], R102 ;  /* 0x002200660b007388 */ /* 0x0003e80000000800 */
[----:B------:R4:W-:Y:S04]  /*1d4f0*/  STS [R17+0x2000], R7 ;  /* 0x0020000711007388 */ /* 0x0009e80000000800 */
[----:B------:R4:W-:Y:S01]  /*1d500*/  STS [R17+0x2200], R8 ;  /* 0x0022000811007388 */ /* 0x0009e20000000800 */
[----:B---3--:R-:W-:-:S02]  /*1d510*/  IMAD.MOV.U32 R9, RZ, RZ, 0x7f800000 ;  /* 0x7f800000ff097424 */ /* 0x008fc400078e00ff */
[----:B--2---:R-:W-:Y:S01]  /*1d520*/  @P1 FFMA.FTZ R9, R2, R21, R23 ;  /* 0x0000001502091223 */ /* 0x004fe20000010017 */
[----:B-----5:R-:W-:Y:S01]  /*1d530*/  LOP3.LUT R15, R16, 0xfffffffc, RZ, 0xc0, !PT ;  /* 0xfffffffc100f7812 */ /* 0x020fe200078ec0ff */
[----:B-1----:R-:W-:-:S03]  /*1d540*/  @P0 FMUL.FTZ R11, R5, 0.69314718246459960938 ;  /* 0x3f317218050b0820 */ /* 0x002fc60000410000 */
[----:B------:R-:W-:Y:S01]  /*1d550*/  IADD3 R5, R12, -R15, RZ ;  /* 0x8000000f0c057210 */ /* 0x000fe20007ffe0ff */
[----:B----4-:R-:W-:Y:S01]  /*1d560*/  @P0 FFMA.FTZ R14, R0, R19, R11 ;  /* 0x00000013000e0223 */ /* 0x010fe2000001000b */
[----:B------:R-:W-:Y:S06]  /*1d570*/  @!P2 BRA `(.L_x_1000) ;  /* 0x000000000024a947 */ /* 0x000fec0003800000 */
[----:B------:R-:W1:Y:S01]  /*1d580*/  S2R R15, SR_CTAID.Y ;  /* 0x00000000000f7919 */ /* 0x000e620000002600 */
[----:B------:R-:W1:Y:S01]  /*1d590*/  LDC R0, c[0x0][0x2c4] ;  /* 0x0000b100ff007b82 */ /* 0x000e620000000800 */
[----:B------:R-:W-:Y:S01]  /*1d5a0*/  ISETP.NE.AND P0, PT, R155, -0x1, PT ;  /* 0xffffffff9b00780c */ /* 0x000fe20003f05270 */
[----:B------:R-:W2:Y:S06]  /*1d5b0*/  S2R R2, SR_CTAID.Z ;  /* 0x0000000000027919 */ /* 0x000eac0000002700 */
[----:B------:R-:W2:Y:S01]  /*1d5c0*/  LDC R7, c[0x0][0x2e4] ;  /* 0x0000b900ff077b82 */ /* 0x000ea20000000800 */
[----:B-1----:R-:W-:-:S05]  /*1d5d0*/  IMAD R0, R15, R0, RZ ;  /* 0x000000000f007224 */ /* 0x002fca00078e02ff */
[----:B------:R-:W-:-:S05]  /*1d5e0*/  SEL R0, R0, R155, !P0 ;  /* 0x0000009b00007207 */ /* 0x000fca0004000000 */
[----:B--2---:R-:W-:Y:S01]  /*1d5f0*/  IMAD R0, R2, R7, R0 ;  /* 0x0000000702007224 */ /* 0x004fe200078e0200 */
[----:B------:R-:W-:Y:S06]  /*1d600*/  BRA `(.L_x_1001) ;  /* 0x0000000000187947 */ /* 0x000fec0003800000 */
.L_x_1000:
[----:B------:R-:W1:Y:S01]  /*1d610*/  S2R R2, SR_CTAID.Z ;  /* 0x0000000000027919 */ /* 0x000e620000002700 */
[----:B------:R-:W1:Y:S01]  /*1d620*/  LDC R6, c[0x0][0x270] ;  /* 0x00009c00ff067b82 */ /* 0x000e620000000800 */
[----:B------:R-:W1:Y:S07]  /*1d630*/  S2R R15, SR_CTAID.Y ;  /* 0x00000000000f7919 */ /* 0x000e6e0000002600 */
[----:B------:R-:W2:Y:S01]  /*1d640*/  LDC R0, c[0x0][0x2c4] ;  /* 0x0000b100ff007b82 */ /* 0x000ea20000000800 */
[----:B-1----:R-:W-:-:S04]  /*1d650*/  IMAD R7, R15, R6, R2 ;  /* 0x000000060f077224 */ /* 0x002fc800078e0202 */
[----:B--2---:R-:W-:-:S07]  /*1d660*/  IMAD R0, R7, R0, RZ ;  /* 0x0000000007007224 */ /* 0x004fce00078e02ff */
.L_x_1001:
[----:B------:R-:W-:Y:S01]  /*1d670*/  LOP3.LUT R7, R10, 0xffffffe0, RZ, 0xc0, !PT ;  /* 0xffffffe00a077812 */ /* 0x000fe200078ec0ff */
[----:B------:R-:W-:Y:S01]  /*1d680*/  BAR.SYNC.DEFER_BLOCKING 0x0 ;  /* 0x0000000000007b1d */ /* 0x000fe20000010000 */
[----:B------:R-:W-:-:S03]  /*1d690*/  IMAD R5, R5, 0x10, R170 ;  /* 0x0000001005057824 */ /* 0x000fc600078e02aa */
[----:B------:R-:W-:Y:S02]  /*1d6a0*/  IMAD.IADD R7, R4, 0x1, -R7 ;  /* 0x0000000104077824 */ /* 0x000fe400078e0a07 */
[----:B------:R-:W-:Y:S03]  /*1d6b0*/  BSSY B0, `(.L_x_1002) ;  /* 0x0000011000007945 */ /* 0x000fe60003800000 */
[----:B------:R-:W-:-:S13]  /*1d6c0*/  LOP3.LUT P0, RZ, R7, 0x3, RZ, 0xc0, !PT ;  /* 0x0000000307ff7812 */ /* 0x000fda000780c0ff */
[----:B------:R-:W-:Y:S05]  /*1d6d0*/  @P0 BRA `(.L_x_1003) ;  /* 0x0000000000380947 */ /* 0x000fea0003800000 */
[----:B------:R-:W1:Y:S01]  /*1d6e0*/  S2R R7, SR_CTAID.X ;  /* 0x0000000000077919 */ /* 0x000e620000002500 */
[----:B------:R-:W-:Y:S01]  /*1d6f0*/  ULDC.64 UR4, c[0x0][0x2b0] ;  /* 0x0000ac0000047ab9 */ /* 0x000fe20000000a00 */
[C---:B-1----:R-:W-:Y:S02]  /*1d700*/  IMAD R4, R7.reuse, 0x40, R0 ;  /* 0x0000004007047824 */ /* 0x042fe400078e0200 */
[----:B------:R-:W-:Y:S02]  /*1d710*/  IMAD R0, R7, -0x40, R154 ;  /* 0xffffffc007007824 */ /* 0x000fe400078e029a */
[C---:B------:R-:W-:Y:S01]  /*1d720*/  VIADD R7, R5.reuse, 0x8 ;  /* 0x0000000805077836 */ /* 0x040fe20000000000 */
[----:B------:R-:W-:Y:S02]  /*1d730*/  SHF.R.S32.HI R6, RZ, 0x1f, R4 ;  /* 0x0000001fff067819 */ /* 0x000fe40000011404 */
[----:B------:R-:W-:Y:S02]  /*1d740*/  IADD3 R4, P0, R5, R4, RZ ;  /* 0x0000000405047210 */ /* 0x000fe40007f1e0ff */
[----:B------:R-:W-:-:S02]  /*1d750*/  ISETP.GE.AND P1, PT, R7, R0, PT ;  /* 0x000000000700720c */ /* 0x000fc40003f26270 */
[C---:B------:R-:W-:Y:S02]  /*1d760*/  ISETP.GE.AND P2, PT, R5.reuse, R0, PT ;  /* 0x000000000500720c */ /* 0x040fe40003f46270 */
[----:B------:R-:W-:Y:S02]  /*1d770*/  LEA.HI.X.SX32 R5, R5, R6, 0x1, P0 ;  /* 0x0000000605057211 */ /* 0x000fe400000f0eff */
[----:B------:R-:W-:-:S04]  /*1d780*/  LEA R6, P0, R4, UR4, 0x2 ;  /* 0x0000000404067c11 */ /* 0x000fc8000f8010ff */
[----:B------:R-:W-:-:S05]  /*1d790*/  LEA.HI.X R7, R4, UR5, R5, 0x2, P0 ;  /* 0x0000000504077c11 */ /* 0x000fca00080f1405 */
[----:B------:R1:W-:Y:S04]  /*1d7a0*/  @!P2 STG.E desc[UR6][R6.64], R9 ;  /* 0x000000090600a986 */ /* 0x0003e8000c101906 */
[----:B------:R1:W-:Y:S02]  /*1d7b0*/  @!P1 STG.E desc[UR6][R6.64+0x20], R14 ;  /* 0x0000200e06009986 */ /* 0x0003e4000c101906 */
.L_x_1003:
[----:B------:R-:W-:Y:S05]  /*1d7c0*/  BSYNC B0 ;  /* 0x0000000000007941 */ /* 0x000fea0003800000 */
.L_x_1002:
[----:B------:R-:W2:Y:S01]  /*1d7d0*/  S2UR UR8, SR_CTAID.X ;  /* 0x00000000000879c3 */ /* 0x000ea20000002500 */
[----:B------:R-:W-:Y:S01]  /*1d7e0*/  SHF.R.S32.HI R21, RZ, 0x1f, R15 ;  /* 0x0000001fff157819 */ /* 0x000fe2000001140f */
[----:B------:R3:W4:Y:S01]  /*1d7f0*/  LDS.128 R16, [R166+0x800] ;  /* 0x00080000a6107984 */ /* 0x0007220000000c00 */
[----:B------:R-:W-:Y:S01]  /*1d800*/  SHF.L.U32 R28, R13, 0x3, RZ ;  /* 0x000000030d1c7819 */ /* 0x000fe200000006ff */
[----:B------:R-:W-:Y:S01]  /*1d810*/  BSSY B0, `(.L_x_1004) ;  /* 0x0000032000007945 */ /* 0x000fe20003800000 */
[----:B------:R-:W-:Y:S01]  /*1d820*/  ISETP.NE.AND P0, PT, R155, -0x1, PT ;  /* 0xffffffff9b00780c */ /* 0x000fe20003f05270 */
[----:B-1----:R3:W1:Y:S01]  /*1d830*/  LDS.128 R8, [R166+0x1800] ;  /* 0x00180000a6087984 */ /* 0x0026620000000c00 */
[----:B------:R-:W-:Y:S01]  /*1d840*/  SHF.R.S32.HI R29, RZ, 0x1f, R28 ;  /* 0x0000001fff1d7819 */ /* 0x000fe2000001141c */
[----:B------:R-:W5:Y:S02]  /*1d850*/  LDC.64 R4, c[0x0][0x290] ;  /* 0x0000a400ff047b82 */ /* 0x000f640000000a00 */
[----:B------:R3:W1:Y:S06]  /*1d860*/  LDS.128 R24, [R166] ;  /* 0x00000000a6187984 */ /* 0x00066c0000000c00 */
[----:B------:R-:W3:Y:S01]  /*1d870*/  LDC.64 R6, c[0x0][0x298] ;  /* 0x0000a600ff067b82 */ /* 0x000ee20000000a00 */
[----:B--2---:R-:W-:-:S04]  /*1d880*/  USHF.L.U32 UR8, UR8, 0x6, URZ ;  /* 0x0000000608087899 */ /* 0x004fc8000800063f */
[----:B------:R-:W-:Y:S02]  /*1d890*/  USHF.R.S32.HI UR4, URZ, 0x1f, UR8 ;  /* 0x0000001f3f047899 */ /* 0x000fe40008011408 */
[----:B------:R-:W-:Y:S01]  /*1d8a0*/  IADD3 R154, R154, -UR8, RZ ;  /* 0x800000089a9a7c10 */ /* 0x000fe2000fffe0ff */
[----:B-----5:R-:W-:-:S04]  /*1d8b0*/  IMAD R0, R21, R4, RZ ;  /* 0x0000000415007224 */ /* 0x020fc800078e02ff */
[C---:B------:R-:W-:Y:S02]  /*1d8c0*/  IMAD R0, R15.reuse, R5, R0 ;  /* 0x000000050f007224 */ /* 0x040fe400078e0200 */
[----:B------:R-:W-:-:S04]  /*1d8d0*/  IMAD.WIDE.U32 R14, R15, R4, RZ ;  /* 0x000000040f0e7225 */ /* 0x000fc800078e00ff */
[----:B---3--:R-:W-:-:S04]  /*1d8e0*/  IMAD.WIDE.U32 R20, R155, R6, RZ ;  /* 0x000000069b147225 */ /* 0x008fc800078e00ff */
[----:B------:R-:W-:Y:S01]  /*1d8f0*/  IMAD.WIDE.U32 R12, R6, UR8, R28 ;  /* 0x00000008060c7c25 */ /* 0x000fe2000f8e001c */
[----:B------:R-:W-:-:S03]  /*1d900*/  SEL R5, R14, R20, !P0 ;  /* 0x000000140e057207 */ /* 0x000fc60004000000 */
[----:B------:R-:W-:Y:S01]  /*1d910*/  IMAD R4, R6, UR4, RZ ;  /* 0x0000000406047c24 */ /* 0x000fe2000f8e02ff */
[----:B------:R-:W-:Y:S01]  /*1d920*/  ULDC.64 UR4, c[0x0][0x2a0] ;  /* 0x0000a80000047ab9 */ /* 0x000fe20000000a00 */
[----:B------:R-:W-:Y:S01]  /*1d930*/  IMAD R155, R155, R7, R21 ;  /* 0x000000079b9b7224 */ /* 0x000fe200078e0215 */
[----:B------:R-:W-:Y:S01]  /*1d940*/  @!P0 IADD3 R155, R15, R0, RZ ;  /* 0x000000000f9b8210 */ /* 0x000fe20007ffe0ff */
[----:B------:R-:W-:Y:S01]  /*1d950*/  IMAD R4, R7, UR8, R4 ;  /* 0x0000000807047c24 */ /* 0x000fe2000f8e0204 */
[----:B------:R-:W-:Y:S01]  /*1d960*/  SHF.R.S32.HI R0, RZ, 0x1f, R2 ;  /* 0x0000001fff007819 */ /* 0x000fe20000011402 */
[----:B------:R2:W3:Y:S01]  /*1d970*/  LDS.128 R20, [R166+0x1000] ;  /* 0x00100000a6147984 */ /* 0x0004e20000000c00 */
[----:B------:R-:W-:Y:S01]  /*1d980*/  IADD3 R30, P0, R5, R12, RZ ;  /* 0x0000000c051e7210 */ /* 0x000fe20007f1e0ff */
[----:B------:R-:W-:-:S03]  /*1d990*/  VIADD R5, R3, 0x20 ;  /* 0x0000002003057836 */ /* 0x000fc60000000000 */
[----:B------:R-:W-:Y:S01]  /*1d9a0*/  IADD3.X R31, R155, R13, R4, P0, !PT ;  /* 0x0000000d9b1f7210 */ /* 0x000fe200007fe404 */
[----:B------:R-:W-:Y:S01]  /*1d9b0*/  IMAD R13, R0, UR4, RZ ;  /* 0x00000004000d7c24 */ /* 0x000fe2000f8e02ff */
[-C--:B------:R-:W-:Y:S02]  /*1d9c0*/  ISETP.GE.AND P0, PT, R3, R154.reuse, PT ;  /* 0x0000009a0300720c */ /* 0x080fe40003f06270 */
[----:B------:R-:W-:Y:S01]  /*1d9d0*/  ISETP.GE.AND P4, PT, R5, R154, PT ;  /* 0x0000009a0500720c */ /* 0x000fe20003f86270 */
[C---:B------:R-:W-:Y:S01]  /*1d9e0*/  IMAD R0, R2.reuse, UR5, R13 ;  /* 0x0000000502007c24 */ /* 0x040fe2000f8e020d */
[----:B------:R-:W-:Y:S01]  /*1d9f0*/  SHF.R.S32.HI R5, RZ, 0x1f, R3 ;  /* 0x0000001fff057819 */ /* 0x000fe20000011403 */
[----:B------:R2:W1:Y:S01]  /*1da00*/  LDS.128 R12, [R166+0x2000] ;  /* 0x00200000a60c7984 */ /* 0x0004620000000c00 */
[----:B------:R-:W-:-:S04]  /*1da10*/  IMAD.WIDE.U32 R30, R2, UR4, R30 ;  /* 0x00000004021e7c25 */ /* 0x000fc8000f8e001e */
[----:B------:R-:W-:-:S03]  /*1da20*/  IMAD.IADD R33, R0, 0x1, R31 ;  /* 0x0000000100217824 */ /* 0x000fc600078e021f */
[----:B----4-:R-:W-:Y:S05]  /*1da30*/  @P0 BRA `(.L_x_1005) ;  /* 0x00000000003c0947 */ /* 0x010fea0003800000 */
        /* <DEDUP_REMOVED lines=12> */
[----:B-1----:R4:W-:Y:S04]  /*1db00*/  @!P2 STG.E.128 desc[UR6][R36.64], R24 ;  /* 0x000000182400a986 */ /* 0x0029e8000c101d06 */
[----:B---3--:R4:W-:Y:S04]  /*1db10*/  @!P1 STG.E.128 desc[UR6][R36.64+0x40], R20 ;  /* 0x0000401424009986 */ /* 0x0089e8000c101d06 */
[----:B------:R4:W-:Y:S02]  /*1db20*/  @!P0 STG.E.128 desc[UR6][R36.64+0x80], R12 ;  /* 0x0000800c24008986 */ /* 0x0009e4000c101d06 */
.L_x_1005:
[----:B------:R-:W-:Y:S05]  /*1db30*/  BSYNC B0 ;  /* 0x0000000000007941 */ /* 0x000fea0003800000 */
.L_x_1004:
[----:B--2---:R-:W2:Y:S01]  /*1db40*/  LDS.128 R164, [R166+0x2800] ;  /* 0x00280000a6a47984 */ /* 0x004ea20000000c00 */
[----:B------:R-:W-:Y:S05]  /*1db50*/  @P4 EXIT ;  /* 0x000000000000494d */ /* 0x000fea0003800000 */
[----:B------:R-:W-:Y:S01]  /*1db60*/  IADD3 R3, P0, R3, 0x20, RZ ;  /* 0x0000002003037810 */ /* 0x000fe20007f1e0ff */
[----:B------:R-:W-:Y:S01]  /*1db70*/  IMAD.MOV.U32 R4, RZ, RZ, R30 ;  /* 0x000000ffff047224 */ /* 0x000fe200078e001e */
[----:B------:R-:W-:Y:S01]  /*1db80*/  ULDC UR8, c[0x0][0x2d0] ;  /* 0x0000b40000087ab9 */ /* 0x000fe20000000800 */
[----:B------:R-:W-:Y:S01]  /*1db90*/  ULDC.64 UR4, c[0x0][0x280] ;  /* 0x0000a00000047ab9 */ /* 0x000fe20000000a00 */
[----:B------:R-:W-:Y:S01]  /*1dba0*/  ISETP.GE.AND P2, PT, R28, UR8, PT ;  /* 0x000000081c007c0c */ /* 0x000fe2000bf46270 */
[----:B------:R-:W-:Y:S01]  /*1dbb0*/  IMAD.X R5, RZ, RZ, R5, P0 ;  /* 0x000000ffff057224 */ /* 0x000fe200000e0605 */
[----:B------:R-:W-:Y:S02]  /*1dbc0*/  ISETP.GE.AND P1, PT, R117, UR8, PT ;  /* 0x0000000875007c0c */ /* 0x000fe4000bf26270 */
[----:B------:R-:W-:Y:S01]  /*1dbd0*/  ISETP.GE.AND P0, PT, R116, UR8, PT ;  /* 0x0000000874007c0c */ /* 0x000fe2000bf06270 */
[----:B------:R-:W-:Y:S01]  /*1dbe0*/  IMAD R0, R5, R6, RZ ;  /* 0x0000000605007224 */ /* 0x000fe200078e02ff */
[----:B------:R-:W-:-:S03]  /*1dbf0*/  MOV R5, R33 ;  /* 0x0000002100057202 */ /* 0x000fc60000000f00 */
[C---:B------:R-:W-:Y:S02]  /*1dc00*/  IMAD R0, R3.reuse, R7, R0 ;  /* 0x0000000703007224 */ /* 0x040fe400078e0200 */
[----:B------:R-:W-:-:S04]  /*1dc10*/  IMAD.WIDE.U32 R4, R3, R6, R4 ;  /* 0x0000000603047225 */ /* 0x000fc800078e0004 */
[----:B------:R-:W-:Y:S01]  /*1dc20*/  IMAD.IADD R0, R0, 0x1, R5 ;  /* 0x0000000100007824 */ /* 0x000fe200078e0205 */
[----:B------:R-:W-:-:S04]  /*1dc30*/  LEA R2, P3, R4, UR4, 0x1 ;  /* 0x0000000404027c11 */ /* 0x000fc8000f8608ff */
[----:B------:R-:W-:-:S05]  /*1dc40*/  LEA.HI.X R3, R4, UR5, R0, 0x1, P3 ;  /* 0x0000000504037c11 */ /* 0x000fca00098f0c00 */
[----:B------:R2:W-:Y:S04]  /*1dc50*/  @!P2 STG.E.128 desc[UR6][R2.64], R16 ;  /* 0x000000100200a986 */ /* 0x0005e8000c101d06 */
[----:B-1----:R1:W-:Y:S01]  /*1dc60*/  @!P1 STG.E.128 desc[UR6][R2.64+0x40], R8 ;  /* 0x0000400802009986 */ /* 0x0023e2000c101d06 */
[----:B------:R-:W-:Y:S05]  /*1dc70*/  @P0 EXIT ;  /* 0x000000000000094d */ /* 0x000fea0003800000 */
[----:B--2---:R-:W-:Y:S01]  /*1dc80*/  STG.E.128 desc[UR6][R2.64+0x80], R164 ;  /* 0x000080a402007986 */ /* 0x004fe2000c101d06 */
[----:B------:R-:W-:Y:S05]  /*1dc90*/  EXIT ;  /* 0x000000000000794d */ /* 0x000fea0003800000 */
.L_x_1006:
        /* <DEDUP_REMOVED lines=14> */
.L_x_6238:


//--------------------- .text._ZN5flash24flash_fwd_splitkv_kernelI23Flash_fwd_kernel_traitsILi96ELi64ELi128ELi4ELb0ELb0EN7cutlass6half_tE19Flash_kernel_traitsILi96ELi64ELi128ELi4ES3_EELb1ELb0ELb0ELb0ELb0ELb1ELb0ELb1EEEvNS_16Flash_fwd_paramsE --------------------------
	.section	.text._ZN5flash24flash_fwd_splitkv_kernelI23Flash_fwd_kernel_traitsILi96ELi64ELi128ELi4ELb0ELb0EN7cutlass6half_tE19Flash_kernel_traitsILi96ELi64ELi128ELi4ES3_EELb1ELb0ELb0ELb0ELb0ELb1ELb0ELb1EEEvNS_16Flash_fwd_paramsE,"ax",@progbits
	.align	128
        .global         _ZN5flash24flash_fwd_splitkv_kernelI23Flash_fwd_kernel_traitsILi96ELi64ELi128ELi4ELb0ELb0EN7cutlass6half_tE19Flash_kernel_traitsILi96ELi64ELi128ELi4ES3_EELb1ELb0ELb0ELb0ELb0ELb1ELb0ELb1EEEvNS_16Flash_fwd_paramsE
        .type           _ZN5flash24flash_fwd_splitkv_kernelI23Flash_fwd_kernel_traitsILi96ELi64ELi128ELi4ELb0ELb0EN7cutlass6half_tE19Flash_kernel_traitsILi96ELi64ELi128ELi4ES3_EELb1ELb0ELb0ELb0ELb0ELb1ELb0ELb1EEEvNS_16Flash_fwd_paramsE,@function
        .size           _ZN5flash24flash_fwd_splitkv_kernelI23Flash_fwd_kernel_traitsILi96ELi64ELi128ELi4ELb0ELb0EN7cutlass6half_tE19Flash_kernel_traitsILi96ELi64ELi128ELi4ES3_EELb1ELb0ELb0ELb0ELb0ELb1ELb0ELb1EEEvNS_16Flash_fwd_paramsE,(.L_x_6239 - _ZN5flash24flash_fwd_splitkv_kernelI23Flash_fwd_kernel_traitsILi96ELi64ELi128ELi4ELb0ELb0EN7cutlass6half_tE19Flash_kernel_traitsILi96ELi64ELi128ELi4ES3_EELb1ELb0ELb0ELb0ELb0ELb1ELb0ELb1EEEvNS_16Flash_fwd_paramsE)
        .other          _ZN5flash24flash_fwd_splitkv_kernelI23Flash_fwd_kernel_traitsILi96ELi64ELi128ELi4ELb0ELb0EN7cutlass6half_tE19Flash_kernel_traitsILi96ELi64ELi128ELi4ES3_EELb1ELb0ELb0ELb0ELb0ELb1ELb0ELb1EEEvNS_16Flash_fwd_paramsE,@"STO_CUDA_ENTRY STV_DEFAULT"
_ZN5flash24flash_fwd_splitkv_kernelI23Flash_fwd_kernel_traitsILi96ELi64ELi128ELi4ELb0ELb0EN7cutlass6half_tE19Flash_kernel_traitsILi96ELi64ELi128ELi4ES3_EELb1ELb0ELb0ELb0ELb0ELb1ELb0ELb1EEEvNS_16Flash_fwd_paramsE:
.text._ZN5flash24flash_fwd_splitkv_kernelI23Flash_fwd_kernel_traitsILi96ELi64ELi128ELi4ELb0ELb0EN7cutlass6half_tE19Flash_kernel_traitsILi96ELi64ELi128ELi4ES3_EELb1ELb0ELb0ELb0ELb0ELb1ELb0ELb1EEEvNS_16Flash_fwd_paramsE:
        /* <DEDUP_REMOVED lines=40> */
.L_x_1007:
[----:B------:R-:W1:Y:S02]  /*0280*/  LDC R61, c[0x0][0x2c8] ;  /* 0x0000b200ff3d7b82 */ /* 0x000e640000000800 */
.L_x_1008:
        /* <DEDUP_REMOVED lines=97> */
.L_x_1011:
[----:B------:R-:W-:Y:S05]  /*08a0*/  BSYNC B0 ;  /* 0x0000000000007941 */ /* 0x000fea0003800000 */
.L_x_1010:
        /* <DEDUP_REMOVED lines=20> */
.L_x_1013:
[----:B------:R-:W-:Y:S05]  /*09f0*/  BSYNC B0 ;  /* 0x0000000000007941 */ /* 0x000fea0003800000 */
.L_x_1012:
        /* <DEDUP_REMOVED lines=12> */
.L_x_1009:
        /* <DEDUP_REMOVED lines=25> */
.L_x_1014:
        /* <DEDUP_REMOVED lines=83> */
.L_x_1015:
        /* <DEDUP_REMOVED lines=49> */
.L_x_1017:
        /* <DEDUP_REMOVED lines=32> */
.L_x_1016:
        /* <DEDUP_REMOVED lines=264> */
.L_x_1111:
        /* <DEDUP_REMOVED lines=22> */
.L_x_1020:
[----:B------:R-:W-:Y:S05]  /*2870*/  BSYNC B0 ;  /* 0x0000000000007941 */ /* 0x000fea0003800000 */
.L_x_1019:
        /* <DEDUP_REMOVED lines=15> */
.L_x_1022:
[----:B------:R-:W-:Y:S05]  /*2970*/  BSYNC B0 ;  /* 0x0000000000007941 */ /* 0x000fea0003800000 */
.L_x_1021:
        /* <DEDUP_REMOVED lines=23> */
.L_x_1024:
[----:B------:R-:W-:Y:S05]  /*2af0*/  BSYNC B0 ;  /* 0x0000000000007941 */ /* 0x000fea0003800000 */
.L_x_1023:
        /* <DEDUP_REMOVED lines=21> */
.L_x_1026:
[----:B------:R-:W-:Y:S05]  /*2c50*/  BSYNC B0 ;  /* 0x0000000000007941 */ /* 0x000fea0003800000 */
.L_x_1025:
        /* <DEDUP_REMOVED lines=63> */
.L_x_1032:
[----:B------:R-:W-:Y:S05]  /*3050*/  BSYNC B0 ;  /* 0x0000000000007941 */ /* 0x000fea0003800000 */
.L_x_1031:
        /* <DEDUP_REMOVED lines=54> */
.L_x_1034:
[----:B------:R-:W-:Y:S05]  /*33c0*/  BSYNC B0 ;  /* 0x0000000000007941 */ /* 0x000fea0003800000 */
.L_x_1033:
        /* <DEDUP_REMOVED lines=53> */
.L_x_1030:
[----:B------:R-:W-:Y:S05]  /*3720*/  BSYNC B1 ;  /* 0x0000000000017941 */ /* 0x000fea0003800000 */
.L_x_1029:
        /* <DEDUP_REMOVED lines=66> */
.L_x_1038:
[----:B------:R-:W-:Y:S05]  /*3b50*/  BSYNC B0 ;  /* 0x0000000000007941 */ /* 0x000fea0003800000 */
.L_x_1037:
        /* <DEDUP_REMOVED lines=57> */
.L_x_1040:
[----:B------:R-:W-:Y:S05]  /*3ef0*/  BSYNC B0 ;  /* 0x0000000000007941 */ /* 0x000fea0003800000 */
.L_x_1039:
        /* <DEDUP_REMOVED lines=56> */
.L_x_1036:
[----:B------:R-:W-:Y:S05]  /*4280*/  BSYNC B1 ;  /* 0x0000000000017941 */ /* 0x000fea0003800000 */
.L_x_1035:
        /* <DEDUP_REMOVED lines=66> */
.L_x_1044:
[----:B------:R-:W-:Y:S05]  /*46b0*/  BSYNC B0 ;  /* 0x0000000000007941 */ /* 0x000fea0003800000 */
.L_x_1043:
        /* <DEDUP_REMOVED lines=56> */
.L_x_1046:
[----:B------:R-:W-:Y:S05]  /*4a40*/  BSYNC B0 ;  /* 0x0000000000007941 */ /* 0x000fea0003800000 */
.L_x_1045:
        /* <DEDUP_REMOVED lines=54> */
.L_x_1042:
[----:B------:R-:W-:Y:S05]  /*4db0*/  BSYNC B1 ;  /* 0x0000000000017941 */ /* 0x000fea0003800000 */
.L_x_1041:
        /* <DEDUP_REMOVED lines=74> */
.L_x_1050:
[----:B------:R-:W-:Y:S05]  /*5260*/  BSYNC B0 ;  /* 0x0000000000007941 */ /* 0x000fea0003800000 */
.L_x_1049:
        /* <DEDUP_REMOVED lines=55> */
.L_x_1052:
[----:B------:R-:W-:Y:S05]  /*55e0*/  BSYNC B0 ;  /* 0x0000000000007941 */ /* 0x000fea0003800000 */
.L_x_1051:
        /* <DEDUP_REMOVED lines=54> */
.L_x_1048:
[----:B------:R-:W-:Y:S05]  /*5950*/  BSYNC B1 ;  /* 0x0000000000017941 */ /* 0x000fea0003800000 */
.L_x_1047:
        /* <DEDUP_REMOVED lines=8> */
.L_x_1028:
        /* <DEDUP_REMOVED lines=97> */
.L_x_1059:
[----:B------:R-:W-:Y:S05]  /*5ff0*/  BSYNC B0 ;  /* 0x0000000000007941 */ /* 0x000fea0003800000 */
.L_x_1058:
[----:B-----5:R1:W-:Y:S02]  /*6000*/  STG.E.128 desc[UR6][R96.64], R32 ;  /* 0x0000002060007986 */ /* 0x0203e4000c101d06 */
.L_x_1057:
[----:B------:R-:W-:Y:S05]  /*6010*/  BSYNC B1 ;  /* 0x0000000000017941 */ /* 0x000fea0003800000 */
.L_x_1056:
        /* <DEDUP_REMOVED lines=97> */
.L_x_1063:
[----:B------:R-:W-:Y:S05]  /*6630*/  BSYNC B0 ;  /* 0x0000000000007941 */ /* 0x000fea0003800000 */
.L_x_1062:
[----:B-----5:R1:W-:Y:S02]  /*6640*/  STG.E.128 desc[UR6][R96.64+0x40], R32 ;  /* 0x0000402060007986 */ /* 0x0203e4000c101d06 */
.L_x_1061:
[----:B------:R-:W-:Y:S05]  /*6650*/  BSYNC B1 ;  /* 0x0000000000017941 */ /* 0x000fea0003800000 */
.L_x_1060:
        /* <DEDUP_REMOVED lines=96> */
.L_x_1065:
[----:B------:R-:W-:Y:S05]  /*6c60*/  BSYNC B0 ;  /* 0x0000000000007941 */ /* 0x000fea0003800000 */
.L_x_1064:
[----:B-----5:R1:W-:Y:S02]  /*6c70*/  STG.E.128 desc[UR6][R96.64+0x80], R32 ;  /* 0x0000802060007986 */ /* 0x0203e4000c101d06 */
.L_x_1055:
[----:B------:R-:W-:Y:S05]  /*6c80*/  BSYNC B2 ;  /* 0x0000000000027941 */ /* 0x000fea0003800000 */
.L_x_1054:
        /* <DEDUP_REMOVED lines=102> */
.L_x_1071:
[----:B------:R-:W-:Y:S05]  /*72f0*/  BSYNC B0 ;  /* 0x0000000000007941 */ /* 0x000fea0003800000 */
.L_x_1070:
[----:B-----5:R1:W-:Y:S02]  /*7300*/  STG.E.128 desc[UR6][R180.64], R32 ;  /* 0x00000020b4007986 */ /* 0x0203e4000c101d06 */
.L_x_1069:
[----:B------:R-:W-:Y:S05]  /*7310*/  BSYNC B1 ;  /* 0x0000000000017941 */ /* 0x000fea0003800000 */
.L_x_1068:
        /* <DEDUP_REMOVED lines=99> */
.L_x_1075:
[----:B------:R-:W-:Y:S05]  /*7950*/  BSYNC B0 ;  /* 0x0000000000007941 */ /* 0x000fea0003800000 */
.L_x_1074:
[----:B-----5:R1:W-:Y:S02]  /*7960*/  STG.E.128 desc[UR6][R180.64], R32 ;  /* 0x00000020b4007986 */ /* 0x0203e4000c101d06 */
.L_x_1073:
[----:B------:R-:W-:Y:S05]  /*7970*/  BSYNC B1 ;  /* 0x0000000000017941 */ /* 0x000fea0003800000 */
.L_x_1072:
        /* <DEDUP_REMOVED lines=98> */
.L_x_1077:
[----:B------:R-:W-:Y:S05]  /*7fa0*/  BSYNC B0 ;  /* 0x0000000000007941 */ /* 0x000fea0003800000 */
.L_x_1076:
[----:B-----5:R1:W-:Y:S02]  /*7fb0*/  STG.E.128 desc[UR6][R180.64], R32 ;  /* 0x00000020b4007986 */ /* 0x0203e4000c101d06 */
.L_x_1067:
[----:B------:R-:W-:Y:S05]  /*7fc0*/  BSYNC B2 ;  /* 0x0000000000027941 */ /* 0x000fea0003800000 */
.L_x_1066:
        /* <DEDUP_REMOVED lines=102> */
.L_x_1083:
[----:B------:R-:W-:Y:S05]  /*8630*/  BSYNC B0 ;  /* 0x0000000000007941 */ /* 0x000fea0003800000 */
.L_x_1082:
[----:B-----5:R1:W-:Y:S02]  /*8640*/  STG.E.128 desc[UR6][R180.64], R32 ;  /* 0x00000020b4007986 */ /* 0x0203e4000c101d06 */
.L_x_1081:
[----:B------:R-:W-:Y:S05]  /*8650*/  BSYNC B1 ;  /* 0x0000000000017941 */ /* 0x000fea0003800000 */
.L_x_1080:
        /* <DEDUP_REMOVED lines=99> */
.L_x_1087:
[----:B------:R-:W-:Y:S05]  /*8c90*/  BSYNC B0 ;  /* 0x0000000000007941 */ /* 0x000fea0003800000 */
.L_x_1086:
[----:B-----5:R1:W-:Y:S02]  /*8ca0*/  STG.E.128 desc[UR6][R180.64], R32 ;  /* 0x00000020b4007986 */ /* 0x0203e4000c101d06 */
.L_x_1085:
[----:B------:R-:W-:Y:S05]  /*8cb0*/  BSYNC B1 ;  /* 0x0000000000017941 */ /* 0x000fea0003800000 */
.L_x_1084:
        /* <DEDUP_REMOVED lines=98> */
.L_x_1089:
[----:B------:R-:W-:Y:S05]  /*92e0*/  BSYNC B0 ;  /* 0x0000000000007941 */ /* 0x000fea0003800000 */
.L_x_1088:
[----:B-----5:R1:W-:Y:S02]  /*92f0*/  STG.E.128 desc[UR6][R180.64], R32 ;  /* 0x00000020b4007986 */ /* 0x0203e4000c101d06 */
.L_x_1079:
[----:B------:R-:W-:Y:S05]  /*9300*/  BSYNC B2 ;  /* 0x0000000000027941 */ /* 0x000fea0003800000 */
.L_x_1078:
        /* <DEDUP_REMOVED lines=109> */
.L_x_1095:
[----:B------:R-:W-:Y:S05]  /*99e0*/  BSYNC B0 ;  /* 0x0000000000007941 */ /* 0x000fea0003800000 */
.L_x_1094:
[----:B-----5:R1:W-:Y:S02]  /*99f0*/  STG.E.128 desc[UR6][R180.64], R32 ;  /* 0x00000020b4007986 */ /* 0x0203e4000c101d06 */
.L_x_1093:
[----:B------:R-:W-:Y:S05]  /*9a00*/  BSYNC B1 ;  /* 0x0000000000017941 */ /* 0x000fea0003800000 */
.L_x_1092:
        /* <DEDUP_REMOVED lines=99> */
.L_x_1099:
[----:B------:R-:W-:Y:S05]  /*a040*/  BSYNC B0 ;  /* 0x0000000000007941 */ /* 0x000fea0003800000 */
.L_x_1098:
[----:B-----5:R1:W-:Y:S02]  /*a050*/  STG.E.128 desc[UR6][R180.64], R32 ;  /* 0x00000020b4007986 */ /* 0x0203e4000c101d06 */
.L_x_1097:
[----:B------:R-:W-:Y:S05]  /*a060*/  BSYNC B1 ;  /* 0x0000000000017941 */ /* 0x000fea0003800000 */
.L_x_1096:
        /* <DEDUP_REMOVED lines=98> */
.L_x_1101:
[----:B------:R-:W-:Y:S05]  /*a690*/  BSYNC B0 ;  /* 0x0000000000007941 */ /* 0x000fea0003800000 */
.L_x_1100:
[----:B-----5:R1:W-:Y:S02]  /*a6a0*/  STG.E.128 desc[UR6][R174.64], R32 ;  /* 0x00000020ae007986 */ /* 0x0203e4000c101d06 */
.L_x_1091:
[----:B------:R-:W-:Y:S05]  /*a6b0*/  BSYNC B2 ;  /* 0x0000000000027941 */ /* 0x000fea0003800000 */
.L_x_1090:
        /* <DEDUP_REMOVED lines=8> */
.L_x_1027:
        /* <DEDUP_REMOVED lines=17> */
.L_x_1103:
[----:B------:R-:W-:Y:S05]  /*a850*/  BSYNC B0 ;  /* 0x0000000000007941 */ /* 0x000fea0003800000 */
.L_x_1102:
        /* <DEDUP_REMOVED lines=24> */
.L_x_1105:
[----:B------:R-:W-:Y:S05]  /*a9e0*/  BSYNC B0 ;  /* 0x0000000000007941 */ /* 0x000fea0003800000 */
.L_x_1104:
        /* <DEDUP_REMOVED lines=23> */
.L_x_1107:
[----:B------:R-:W-:Y:S05]  /*ab60*/  BSYNC B0 ;  /* 0x0000000000007941 */ /* 0x000fea0003800000 */
.L_x_1106:
        /* <DEDUP_REMOVED lines=30> */
.L_x_1108:
[----:B------:R-:W-:Y:S05]  /*ad50*/  BSYNC B0 ;  /* 0x0000000000007941 */ /* 0x000fea0003800000 */
.L_x_1053:
        /* <DEDUP_REMOVED lines=82> */
.L_x_1109:
        /* <DEDUP_REMOVED lines=9> */
.L_x_1110:
[----:B------:R-:W-:Y:S04]  /*b310*/  IADD3 R9, R9, -0x1, RZ ;  /* 0xffffffff09097810 */ /* 0x000fe80007ffe0ff */
[----:B------:R-:W-:Y:S11]  /*b320*/  ISETP.GT.AND P0, PT, R9, R60, PT ;  /* 0x0000003c0900720c */ /* 0x000ff60003f04270 */
[----:B------:R-:W-:Y:S02]  /*b330*/  @!UPT UIADD3 URZ, URZ, URZ, URZ ;  /* 0x0000003f3f3ff290 */ /* 0x000fe4000fffe03f */
[----:B------:R-:W-:Y:S05]  /*b340*/  @P0 BRA `(.L_x_1111) ;  /* 0xffffff7000f00947 */ /* 0x000fea000383ffff */
.L_x_1018:
        /* <DEDUP_REMOVED lines=98> */
.L_x_1120:
[----:B------:R-:W-:Y:S05]  /*b970*/  BSYNC B0 ;  /* 0x0000000000007941 */ /* 0x000fea0003800000 */
.L_x_1119:
[----:B-----5:R3:W-:Y:S02]  /*b980*/  STS.128 [R164], R8 ;  /* 0x00000008a4007388 */ /* 0x0207e40000000c00 */
.L_x_1118:
[----:B------:R-:W-:Y:S05]  /*b990*/  BSYNC B1 ;  /* 0x0000000000017941 */ /* 0x000fea0003800000 */
.L_x_1117:
        /* <DEDUP_REMOVED lines=48> */
.L_x_1124:
[----:B------:R-:W-:Y:S05]  /*bca0*/  BSYNC B0 ;  /* 0x0000000000007941 */ /* 0x000fea0003800000 */
.L_x_1123:
[----:B-----5:R1:W-:Y:S02]  /*bcb0*/  STS.128 [R164+0x1000], R8 ;  /* 0x00100008a4007388 */ /* 0x0203e40000000c00 */
.L_x_1122:
[----:B------:R-:W-:Y:S05]  /*bcc0*/  BSYNC B1 ;  /* 0x0000000000017941 */ /* 0x000fea0003800000 */
.L_x_1121:
        /* <DEDUP_REMOVED lines=46> */
.L_x_1126:
[----:B------:R-:W-:Y:S05]  /*bfb0*/  BSYNC B0 ;  /* 0x0000000000007941 */ /* 0x000fea0003800000 */
.L_x_1125:
[----:B-----5:R3:W-:Y:S02]  /*bfc0*/  STS.128 [R164+0x2000], R8 ;  /* 0x00200008a4007388 */ /* 0x0207e40000000c00 */
.L_x_1116:
[----:B------:R-:W-:Y:S05]  /*bfd0*/  BSYNC B2 ;  /* 0x0000000000027941 */ /* 0x000fea0003800000 */
.L_x_1115:
        /* <DEDUP_REMOVED lines=64> */
.L_x_1131:
[----:B------:R-:W-:Y:S05]  /*c3e0*/  BSYNC B0 ;  /* 0x0000000000007941 */ /* 0x000fea0003800000 */
.L_x_1130:
[----:B-----5:R3:W-:Y:S02]  /*c3f0*/  STS.128 [R164+0x800], R8 ;  /* 0x00080008a4007388 */ /* 0x0207e40000000c00 */
.L_x_1129:
[----:B------:R-:W-:Y:S05]  /*c400*/  BSYNC B1 ;  /* 0x0000000000017941 */ /* 0x000fea0003800000 */
.L_x_1128:
        /* <DEDUP_REMOVED lines=48> */
.L_x_1135:
[----:B------:R-:W-:Y:S05]  /*c710*/  BSYNC B0 ;  /* 0x0000000000007941 */ /* 0x000fea0003800000 */
.L_x_1134:
[----:B-----5:R3:W-:Y:S02]  /*c720*/  STS.128 [R164+0x1800], R8 ;  /* 0x00180008a4007388 */ /* 0x0207e40000000c00 */
.L_x_1133:
[----:B------:R-:W-:Y:S05]  /*c730*/  BSYNC B1 ;  /* 0x0000000000017941 */ /* 0x000fea0003800000 */
.L_x_1132:
        /* <DEDUP_REMOVED lines=46> */
.L_x_1137:
[----:B------:R-:W-:Y:S05]  /*ca20*/  BSYNC B0 ;  /* 0x0000000000007941 */ /* 0x000fea0003800000 */
.L_x_1136:
[----:B-----5:R3:W-:Y:S01]  /*ca30*/  STS.128 [R164+0x2800], R8 ;  /* 0x00280008a4007388 */ /* 0x0207e20000000c00 */
[----:B------:R-:W-:Y:S05]  /*ca40*/  BRA `(.L_x_1127) ;  /* 0x0000002800487947 */ /* 0x000fea0003800000 */
.L_x_1114:
        /* <DEDUP_REMOVED lines=98> */
.L_x_1143:
[----:B------:R-:W-:Y:S05]  /*d070*/  BSYNC B0 ;  /* 0x0000000000007941 */ /* 0x000fea0003800000 */
.L_x_1142:
[----:B-----5:R3:W-:Y:S02]  /*d080*/  STS.128 [R164], R16 ;  /* 0x00000010a4007388 */ /* 0x0207e40000000c00 */
.L_x_1141:
[----:B------:R-:W-:Y:S05]  /*d090*/  BSYNC B1 ;  /* 0x0000000000017941 */ /* 0x000fea0003800000 */
.L_x_1140:
        /* <DEDUP_REMOVED lines=92> */
.L_x_1147:
[----:B------:R-:W-:Y:S05]  /*d660*/  BSYNC B0 ;  /* 0x0000000000007941 */ /* 0x000fea0003800000 */
.L_x_1146:
[----:B-----5:R1:W-:Y:S02]  /*d670*/  STS.128 [R164+0x1000], R16 ;  /* 0x00100010a4007388 */ /* 0x0203e40000000c00 */
.L_x_1145:
[----:B------:R-:W-:Y:S05]  /*d680*/  BSYNC B1 ;  /* 0x0000000000017941 */ /* 0x000fea0003800000 */
.L_x_1144:
        /* <DEDUP_REMOVED lines=91> */
.L_x_1149:
[----:B------:R-:W-:Y:S05]  /*dc40*/  BSYNC B0 ;  /* 0x0000000000007941 */ /* 0x000fea0003800000 */
.L_x_1148:
[----:B-----5:R3:W-:Y:S02]  /*dc50*/  STS.128 [R164+0x2000], R16 ;  /* 0x00200010a4007388 */ /* 0x0207e40000000c00 */
.L_x_1139:
[----:B------:R-:W-:Y:S05]  /*dc60*/  BSYNC B2 ;  /* 0x0000000000027941 */ /* 0x000fea0003800000 */
.L_x_1138:
        /* <DEDUP_REMOVED lines=99> */
.L_x_1153:
[----:B------:R-:W-:Y:S05]  /*e2a0*/  BSYNC B0 ;  /* 0x0000000000007941 */ /* 0x000fea0003800000 */
.L_x_1152:
[----:B-----5:R3:W-:Y:S02]  /*e2b0*/  STS.128 [R164+0x800], R16 ;  /* 0x00080010a4007388 */ /* 0x0207e40000000c00 */
.L_x_1151:
[----:B------:R-:W-:Y:S05]  /*e2c0*/  BSYNC B1 ;  /* 0x0000000000017941 */ /* 0x000fea0003800000 */
.L_x_1150:
        /* <DEDUP_REMOVED lines=94> */
.L_x_1157:
[----:B------:R-:W-:Y:S05]  /*e8b0*/  BSYNC B0 ;  /* 0x0000000000007941 */ /* 0x000fea0003800000 */
.L_x_1156:
[----:B-----5:R3:W-:Y:S02]  /*e8c0*/  STS.128 [R164+0x1800], R16 ;  /* 0x00180010a4007388 */ /* 0x0207e40000000c00 */
.L_x_1155:
[----:B------:R-:W-:Y:S05]  /*e8d0*/  BSYNC B1 ;  /* 0x0000000000017941 */ /* 0x000fea0003800000 */
.L_x_1154:
        /* <DEDUP_REMOVED lines=98> */
.L_x_1159:
[----:B------:R-:W-:Y:S05]  /*ef00*/  BSYNC B0 ;  /* 0x0000000000007941 */ /* 0x000fea0003800000 */
.L_x_1158:
[----:B-----5:R1:W-:Y:S01]  /*ef10*/  STS.128 [R164+0x2800], R12 ;  /* 0x0028000ca4007388 */ /* 0x0203e20000000c00 */
[----:B------:R-:W-:Y:S05]  /*ef20*/  BRA `(.L_x_1127) ;  /* 0x0000000400107947 */ /* 0x000fea0003800000 */
.L_x_1113:
        /* <DEDUP_REMOVED lines=36> */
.L_x_1161:
[----:B------:R-:W-:Y:S05]  /*f170*/  BSYNC B0 ;  /* 0x0000000000007941 */ /* 0x000fea0003800000 */
.L_x_1160:
        /* <DEDUP_REMOVED lines=31> */
.L_x_1127:
[----:B------:R-:W-:Y:S05]  /*f370*/  BSYNC B3 ;  /* 0x0000000000037941 */ /* 0x000fea0003800000 */
.L_x_1112:
        /* <DEDUP_REMOVED lines=33> */
.L_x_1164:
[----:B------:R4:W-:Y:S02]  /*f590*/  STS.128 [R164+0x7000], RZ ;  /* 0x007000ffa4007388 */ /* 0x0009e40000000c00 */
.L_x_1163:
[----:B------:R-:W-:Y:S05]  /*f5a0*/  BSYNC B0 ;  /* 0x0000000000007941 */ /* 0x000fea0003800000 */
.L_x_1162:
        /* <DEDUP_REMOVED lines=31> */
.L_x_1167:
[----:B------:R2:W-:Y:S02]  /*f7a0*/  STS.128 [R164+0x7800], RZ ;  /* 0x007800ffa4007388 */ /* 0x0005e40000000c00 */
.L_x_1166:
[----:B------:R-:W-:Y:S05]  /*f7b0*/  BSYNC B0 ;  /* 0x0000000000007941 */ /* 0x000fea0003800000 */
.L_x_1165:
        /* <DEDUP_REMOVED lines=35> */
.L_x_1170:
[----:B------:R2:W-:Y:S02]  /*f9f0*/  STS.128 [R164+0x8000], RZ ;  /* 0x008000ffa4007388 */ /* 0x0005e40000000c00 */
.L_x_1169:
[----:B------:R-:W-:Y:S05]  /*fa00*/  BSYNC B0 ;  /* 0x0000000000007941 */ /* 0x000fea0003800000 */
.L_x_1168:
        /* <DEDUP_REMOVED lines=49> */
.L_x_1172:
[----:B------:R-:W-:Y:S05]  /*fd20*/  BSYNC B0 ;  /* 0x0000000000007941 */ /* 0x000fea0003800000 */
.L_x_1171:
        /* <DEDUP_REMOVED lines=51> */
[----:B------:R-:W-:-:S11]  /*10060*/  ISETP.NE.U32.AND P0, PT, R6, 0x1, PT ;  /* 0x000000010600780c */ /* 0x000fd60003f05070 */
[----:B------:R-:W-:Y:S02]  /*10070*/  @P1 IMAD.MOV.U32 R54, RZ, RZ, R128 ;  /* 0x000000ffff361224 */ /* 0x000fe400078e0080 */
        /* <DEDUP_REMOVED lines=14> */
[----:B-1----:R-:W-:-:S05]  /*10160*/  MOV R54, R128 ;  /* 0x0000008000367202 */ /* 0x002fca0000000f00 */
[----:B------:R-:W-:Y:S01]  /*10170*/  @!PT LDS RZ, [RZ] ;  /* 0x00000000fffff984 */ /* 0x000fe20000000800 */
[----:B------:R-:W-:Y:S01]  /*10180*/  @!PT LDS RZ, [RZ] ;  /* 0x00000000fffff984 */ /* 0x000fe20000000800 */
[----:B------:R-:W-:Y:S01]  /*10190*/  @!PT LDS RZ, [RZ] ;  /* 0x00000000fffff984 */ /* 0x000fe20000000800 */
[----:B------:R1:W-:Y:S01]  /*101a0*/  LDGSTS.E.BYPASS.LTC128B.128 [R164+0xd000], desc[UR6][R54.64+0x80] ;  /* 0x0d00008036a47fae */ /* 0x0003e2000b901d46 */
[----:B------:R-:W-:Y:S05]  /*101b0*/  BRA `(.L_x_1174) ;  /* 0x0000000000047947 */ /* 0x000fea0003800000 */
.L_x_1175:
[----:B------:R1:W-:Y:S02]  /*101c0*/  STS.128 [R164+0xd000], RZ ;  /* 0x00d000ffa4007388 */ /* 0x0003e40000000c00 */
.L_x_1174:
[----:B------:R-:W-:Y:S05]  /*101d0*/  BSYNC B0 ;  /* 0x0000000000007941 */ /* 0x000fea0003800000 */
.L_x_1173:
        /* <DEDUP_REMOVED lines=9> */
[CC--:B------:R-:W-:Y:S02]  /*10270*/  @P1 LEA R8, P2, R151.reuse, R128.reuse, 0x1 ;  /* 0x0000008097081211 */ /* 0x0c0fe400078408ff */
        /* <DEDUP_REMOVED lines=22> */
.L_x_1178:
[----:B------:R1:W-:Y:S02]  /*103e0*/  STS.128 [R164+0xd800], RZ ;  /* 0x00d800ffa4007388 */ /* 0x0003e40000000c00 */
.L_x_1177:
[----:B------:R-:W-:Y:S05]  /*103f0*/  BSYNC B0 ;  /* 0x0000000000007941 */ /* 0x000fea0003800000 */
.L_x_1176:
        /* <DEDUP_REMOVED lines=35> */
.L_x_1181:
[----:B------:R2:W-:Y:S02]  /*10630*/  STS.128 [R164+0xe000], RZ ;  /* 0x00e000ffa4007388 */ /* 0x0005e40000000c00 */
.L_x_1180:
[----:B------:R-:W-:Y:S05]  /*10640*/  BSYNC B0 ;  /* 0x0000000000007941 */ /* 0x000fea0003800000 */
.L_x_1179:
[----:B------:R-:W-:Y:S01]  /*10650*/  ISETP.GE.AND P0, PT, R169, R4, PT ;  /* 0x00000004a900720c */ /* 0x000fe20003f06270 */
[----:B------:R-:W-:-:S12]  /*10660*/  BSSY B0, `(.L_x_1182) ;  /* 0x0000029000007945 */ /* 0x000fd80003800000 */
[----:B------:R1:W-:Y:S04]  /*10670*/  @P0 STS.128 [R164+0xa800], RZ ;  /* 0x00a800ffa4000388 */ /* 0x0003e80000000c00 */
[----:B------:R1:W-:Y:S04]  /*10680*/  @P0 STS.128 [R164+0xc800], RZ ;  /* 0x00c800ffa4000388 */ /* 0x0003e80000000c00 */
[----:B------:R1:W-:Y:S01]  /*10690*/  @P0 STS.128 [R164+0xe800], RZ ;  /* 0x00e800ffa4000388 */ /* 0x0003e20000000c00 */
[----:B------:R-:W-:Y:S05]  /*106a0*/  @P0 BRA `(.L_x_1183) ;  /* 0x0000000000900947 */ /* 0x000fea0003800000 */
[C---:B------:R-:W-:Y:S02]  /*106b0*/  R2P PR, R40.reuse, 0x6 ;  /* 0x0000000628007804 */ /* 0x040fe40000000000 */
[----:B------:R-:W-:-:S04]  /*106c0*/  LOP3.LUT R4, R40, 0x1, RZ, 0xc0, !PT ;  /* 0x0000000128047812 */ /* 0x000fc800078ec0ff */
[----:B------:R-:W-:-:S07]  /*106d0*/  ISETP.NE.U32.AND P0, PT, R4, 0x1, PT ;  /* 0x000000010400780c */ /* 0x000fce0003f05070 */
[----:B--2---:R-:W2:Y:S01]  /*106e0*/  @P1 LDC.64 R6, c[0x0][0x250] ;  /* 0x00009400ff061b82 */ /* 0x004ea20000000a00 */
[----:B-1----:R-:W-:-:S07]  /*106f0*/  @P1 MOV R54, R128 ;  /* 0x0000008000361202 */ /* 0x002fce0000000f00 */
[----:B------:R-:W1:Y:S01]  /*10700*/  @!P0 LDC.64 R8, c[0x0][0x250] ;  /* 0x00009400ff088b82 */ /* 0x000e620000000a00 */
[----:B--2---:R-:W-:Y:S01]  /*10710*/  @P1 IMAD.WIDE.U32 R10, R6, 0xc0, R54 ;  /* 0x000000c0060a1825 */ /* 0x004fe200078e0036 */
[----:B------:R-:W-:-:S03]  /*10720*/  @!P0 MOV R54, R128 ;  /* 0x0000008000368202 */ /* 0x000fc60000000f00 */
[----:B------:R-:W-:Y:S02]  /*10730*/  @P1 IMAD R7, R7, 0xc0, RZ ;  /* 0x000000c007071824 */ /* 0x000fe400078e02ff */
[----:B------:R-:W-:Y:S02]  /*10740*/  @P1 IMAD.MOV.U32 R6, RZ, RZ, R10 ;  /* 0x000000ffff061224 */ /* 0x000fe400078e000a */
[----:B-1---5:R-:W-:-:S04]  /*10750*/  @!P0 IMAD.WIDE.U32 R12, R8, 0xc0, R54 ;  /* 0x000000c0080c8825 */ /* 0x022fc800078e0036 */
[----:B------:R-:W-:Y:S02]  /*10760*/  @!P0 IMAD R9, R9, 0xc0, RZ ;  /* 0x000000c009098824 */ /* 0x000fe400078e02ff */
[----:B------:R-:W-:-:S03]  /*10770*/  @P1 IMAD.IADD R7, R7, 0x1, R11 ;  /* 0x0000000107071824 */ /* 0x000fc600078e020b */
        /* <DEDUP_REMOVED lines=12> */
[----:B-1----:R-:W1:Y:S01]  /*10840*/  LDC.64 R6, c[0x0][0x250] ;  /* 0x00009400ff067b82 */ /* 0x002e620000000a00 */
[----:B------:R-:W-:-:S05]  /*10850*/  MOV R54, R128 ;  /* 0x0000008000367202 */ /* 0x000fca0000000f00 */
        /* <DEDUP_REMOVED lines=8> */
.L_x_1184:
[----:B------:R2:W-:Y:S02]  /*108e0*/  STS.128 [R164+0xe800], RZ ;  /* 0x00e800ffa4007388 */ /* 0x0005e40000000c00 */
.L_x_1183:
[----:B------:R-:W-:Y:S05]  /*108f0*/  BSYNC B0 ;  /* 0x0000000000007941 */ /* 0x000fea0003800000 */
.L_x_1182:
[----:B------:R-:W-:Y:S01]  /*10900*/  LEA R146, R146, UR4, 0x1 ;  /* 0x0000000492927c11 */ /* 0x000fe2000f8e08ff */
[----:B------:R-:W-:Y:S01]  /*10910*/  LDSM.16.M88.4 R72, [R147] ;  /* 0x000000009348783b */ /* 0x000fe20000000200 */
[----:B------:R-:W-:Y:S01]  /*10920*/  LEA R145, R41, R147, 0x1 ;  /* 0x0000009329917211 */ /* 0x000fe200078e08ff */
[----:B------:R-:W-:Y:S01]  /*10930*/  ULDC UR5, c[0x0][0x39c] ;  /* 0x0000e70000057ab9 */ /* 0x000fe20000000800 */
[----:B------:R-:W-:Y:S01]  /*10940*/  LEA R122, R5, R146, 0x1 ;  /* 0x00000092057a7211 */ /* 0x000fe200078e08ff */
[----:B-1----:R-:W2:Y:S01]  /*10950*/  LDSM.16.M88.4 R16, [R146+0x3000] ;  /* 0x003000009210783b */ /* 0x002ea20000000200 */
[----:B------:R-:W-:Y:S02]  /*10960*/  ISETP.GE.AND P4, PT, R52, 0x2, PT ;  /* 0x000000023400780c */ /* 0x000fe40003f86270 */
[C---:B------:R-:W-:Y:S01]  /*10970*/  VIMNMX R54, R2.reuse, R53, PT ;  /* 0x0000003502367248 */ /* 0x040fe20003fe0100 */
[----:B------:R-:W-:Y:S01]  /*10980*/  LDSM.16.M88.4 R136, [R145] ;  /* 0x000000009188783b */ /* 0x000fe20000000200 */
[----:B------:R-:W-:-:S03]  /*10990*/  VIADDMNMX R53, R2, 0x8, R53, PT ;  /* 0x0000000802357846 */ /* 0x000fc60003800135 */
[----:B------:R-:W-:Y:S04]  /*109a0*/  LDSM.16.M88.4 R8, [R122+0x3000] ;  /* 0x003000007a08783b */ /* 0x000fe80000000200 */
[----:B------:R-:W1:Y:S04]  /*109b0*/  LDSM.16.M88.4 R60, [R146+0x3400] ;  /* 0x00340000923c783b */ /* 0x000e680000000200 */
[----:B------:R-:W-:Y:S04]  /*109c0*/  LDSM.16.M88.4 R68, [R147+0x1000] ;  /* 0x001000009344783b */ /* 0x000fe80000000200 */
[----:B-----5:R-:W-:Y:S04]  /*109d0*/  LDSM.16.M88.4 R12, [R146+0x5000] ;  /* 0x00500000920c783b */ /* 0x020fe80000000200 */
[----:B------:R-:W3:Y:S04]  /*109e0*/  LDSM.16.M88.4 R44, [R146+0x3800] ;  /* 0x00380000922c783b */ /* 0x000ee80000000200 */
[----:B------:R-:W4:Y:S04]  /*109f0*/  LDSM.16.M88.4 R104, [R146+0x3c00] ;  /* 0x003c00009268783b */ /* 0x000f280000000200 */
[----:B------:R-:W-:Y:S04]  /*10a00*/  LDSM.16.M88.4 R36, [R145+0x1000] ;  /* 0x001000009124783b */ /* 0x000fe80000000200 */
[----:B------:R-:W-:Y:S01]  /*10a10*/  LDSM.16.M88.4 R64, [R122+0x5000] ;  /* 0x005000007a40783b */ /* 0x000fe20000000200 */
[C---:B--2---:R-:W-:Y:S03]  /*10a20*/  HMMA.16816.F32 R4, R72.reuse, R16, RZ ;  /* 0x000000104804723c */ /* 0x044fe600000018ff */
[----:B------:R-:W2:Y:S04]  /*10a30*/  LDSM.16.M88.4 R32, [R122+0x3400] ;  /* 0x003400007a20783b */ /* 0x000ea80000000200 */
[----:B------:R-:W2:Y:S01]  /*10a40*/  LDSM.16.M88.4 R96, [R146+0x4000] ;  /* 0x004000009260783b */ /* 0x000ea20000000200 */
[C---:B------:R-:W-:Y:S03]  /*10a50*/  HMMA.16816.F32 R16, R72.reuse, R18, RZ ;  /* 0x000000124810723c */ /* 0x040fe600000018ff */
[----:B------:R-:W2:Y:S03]  /*10a60*/  LDSM.16.M88.4 R88, [R146+0x4400] ;  /* 0x004400009258783b */ /* 0x000ea60000000200 */
[C---:B-1----:R-:W-:Y:S01]  /*10a70*/  HMMA.16816.F32 R28, R72.reuse, R60, RZ ;  /* 0x0000003c481c723c */ /* 0x042fe200000018ff */
[----:B------:R-:W1:Y:S04]  /*10a80*/  LDSM.16.M88.4 R80, [R146+0x4800] ;  /* 0x004800009250783b */ /* 0x000e680000000200 */
[----:B------:R-:W-:Y:S01]  /*10a90*/  LDSM.16.M88.4 R20, [R122+0x3800] ;  /* 0x003800007a14783b */ /* 0x000fe20000000200 */
[----:B------:R-:W-:Y:S03]  /*10aa0*/  HMMA.16816.F32 R60, R72, R62, RZ ;  /* 0x0000003e483c723c */ /* 0x000fe600000018ff */
[----:B------:R-:W-:Y:S03]  /*10ab0*/  LDSM.16.M88.4 R24, [R147+0x2000] ;  /* 0x002000009318783b */ /* 0x000fe60000000200 */
[C---:B------:R-:W-:Y:S01]  /*10ac0*/  HMMA.16816.F32 R4, R136.reuse, R8, R4 ;  /* 0x000000088804723c */ /* 0x040fe20000001804 */
[----:B------:R-:W-:Y:S04]  /*10ad0*/  LDSM.16.M88.4 R140, [R146+0x7000] ;  /* 0x00700000928c783b */ /* 0x000fe80000000200 */
[----:B------:R-:W-:Y:S01]  /*10ae0*/  LDSM.16.M88.4 R172, [R146+0x5400] ;  /* 0x0054000092ac783b */ /* 0x000fe20000000200 */
[----:B------:R-:W-:Y:S03]  /*10af0*/  HMMA.16816.F32 R16, R136, R10, R16 ;  /* 0x0000000a8810723c */ /* 0x000fe60000001810 */
[----:B------:R-:W1:Y:S03]  /*10b00*/  LDSM.16.M88.4 R8, [R146+0x4c00] ;  /* 0x004c00009208783b */ /* 0x000e660000000200 */
[C---:B---3--:R-:W-:Y:S01]  /*10b10*/  HMMA.16816.F32 R56, R72.reuse, R44, RZ ;  /* 0x0000002c4838723c */ /* 0x048fe200000018ff */
[----:B------:R-:W3:Y:S04]  /*10b20*/  LDSM.16.M88.4 R132, [R122+0x3c00] ;  /* 0x003c00007a84783b */ /* 0x000ee80000000200 */
[----:B------:R-:W-:Y:S01]  /*10b30*/  LDSM.16.M88.4 R124, [R122+0x4000] ;  /* 0x004000007a7c783b */ /* 0x000fe20000000200 */
[----:B----4-:R-:W-:Y:S03]  /*10b40*/  HMMA.16816.F32 R108, R72, R104, RZ ;  /* 0x00000068486c723c */ /* 0x010fe600000018ff */
[----:B------:R-:W-:Y:S03]  /*10b50*/  LDSM.16.M88.4 R112, [R122+0x4400] ;  /* 0x004400007a70783b */ /* 0x000fe60000000200 */
[C---:B------:R-:W-:Y:S01]  /*10b60*/  HMMA.16816.F32 R4, R68.reuse, R12, R4 ;  /* 0x0000000c4404723c */ /* 0x040fe20000001804 */
[----:B------:R-:W0:Y:S05]  /*10b70*/  LDGDEPBAR ;  /* 0x00000000000079af */ /* 0x000e2a0000000000 */
[----:B------:R-:W-:Y:S01]  /*10b80*/  HMMA.16816.F32 R16, R68, R14, R16 ;  /* 0x0000000e4410723c */ /* 0x000fe20000001810 */
[----:B------:R-:W-:Y:S05]  /*10b90*/  LDSM.16.M88.4 R12, [R145+0x2000] ;  /* 0x00200000910c783b */ /* 0x000fea0000000200 */
[----:B--2---:R-:W-:Y:S06]  /*10ba0*/  HMMA.16816.F32 R28, R136, R32, R28 ;  /* 0x00000020881c723c */ /* 0x004fec000000181c */
[----:B------:R-:W-:Y:S06]  /*10bb0*/  HMMA.16816.F32 R104, R72, R106, RZ ;  /* 0x0000006a4868723c */ /* 0x000fec00000018ff */
[----:B------:R-:W-:Y:S06]  /*10bc0*/  HMMA.16816.F32 R4, R36, R64, R4 ;  /* 0x000000402404723c */ /* 0x000fec0000001804 */
[----:B------:R-:W-:Y:S01]  /*10bd0*/  HMMA.16816.F32 R60, R136, R34, R60 ;  /* 0x00000022883c723c */ /* 0x000fe2000000183c */
[----:B------:R-:W-:Y:S05]  /*10be0*/  LDSM.16.M88.4 R32, [R122+0x5400] ;  /* 0x005400007a20783b */ /* 0x000fea0000000200 */
[----:B------:R-:W-:Y:S01]  /*10bf0*/  HMMA.16816.F32 R16, R36, R66, R16 ;  /* 0x000000422410723c */ /* 0x000fe20000001810 */
[----:B------:R-:W2:Y:S05]  /*10c00*/  LDSM.16.M88.4 R64, [R146+0x5800] ;  /* 0x005800009240783b */ /* 0x000eaa0000000200 */
[C---:B------:R-:W-:Y:S06]  /*10c10*/  HMMA.16816.F32 R100, R72.reuse, R96, RZ ;  /* 0x000000604864723c */ /* 0x040fec00000018ff */
[C---:B------:R-:W-:Y:S06]  /*10c20*/  HMMA.16816.F32 R92, R72.reuse, R88, RZ ;  /* 0x00000058485c723c */ /* 0x040fec00000018ff */
[C---:B-1----:R-:W-:Y:S06]  /*10c30*/  HMMA.16816.F32 R84, R72.reuse, R80, RZ ;  /* 0x000000504854723c */ /* 0x042fec00000018ff */
[C---:B------:R-:W-:Y:S06]  /*10c40*/  HMMA.16816.F32 R44, R72.reuse, R46, RZ ;  /* 0x0000002e482c723c */ /* 0x040fec00000018ff */
[C---:B------:R-:W-:Y:S06]  /*10c50*/  HMMA.16816.F32 R96, R72.reuse, R98, RZ ;  /* 0x000000624860723c */ /* 0x040fec00000018ff */
[C---:B------:R-:W-:Y:S06]  /*10c60*/  HMMA.16816.F32 R88, R72.reuse, R90, RZ ;  /* 0x0000005a4858723c */ /* 0x040fec00000018ff */
[C---:B------:R-:W-:Y:S06]  /*10c70*/  HMMA.16816.F32 R80, R72.reuse, R82, RZ ;  /* 0x000000524850723c */ /* 0x040fec00000018ff */
[C---:B------:R-:W-:Y:S06]  /*10c80*/  HMMA.16816.F32 R76, R72.reuse, R8, RZ ;  /* 0x00000008484c723c */ /* 0x040fec00000018ff */
[----:B------:R-:W-:Y:S01]  /*10c90*/  HMMA.16816.F32 R72, R72, R10, RZ ;  /* 0x0000000a4848723c */ /* 0x000fe200000018ff */
[----:B------:R-:W1:Y:S05]  /*10ca0*/  LDSM.16.M88.4 R8, [R122+0x7000] ;  /* 0x007000007a08783b */ /* 0x000e6a0000000200 */
[----:B------:R-:W-:Y:S06]  /*10cb0*/  HMMA.16816.F32 R56, R136, R20, R56 ;  /* 0x000000148838723c */ /* 0x000fec0000001838 */
[----:B------:R-:W-:Y:S06]  /*10cc0*/  HMMA.16816.F32 R4, R24, R140, R4 ;  /* 0x0000008c1804723c */ /* 0x000fec0000001804 */
[----:B------:R-:W-:Y:S06]  /*10cd0*/  HMMA.16816.F32 R28, R68, R172, R28 ;  /* 0x000000ac441c723c */ /* 0x000fec000000181c */
[C---:B---3--:R-:W-:Y:S06]  /*10ce0*/  HMMA.16816.F32 R108, R136.reuse, R132, R108 ;  /* 0x00000084886c723c */ /* 0x048fec000000186c */
[----:B------:R-:W-:Y:S01]  /*10cf0*/  HMMA.16816.F32 R104, R136, R134, R104 ;  /* 0x000000868868723c */ /* 0x000fe20000001868 */
[----:B------:R-:W3:Y:S05]  /*10d00*/  LDSM.16.M88.4 R132, [R122+0x5800] ;  /* 0x005800007a84783b */ /* 0x000eea0000000200 */
[----:B------:R-:W-:Y:S06]  /*10d10*/  HMMA.16816.F32 R60, R68, R174, R60 ;  /* 0x000000ae443c723c */ /* 0x000fec000000183c */
[----:B------:R-:W-:Y:S06]  /*10d20*/  HMMA.16816.F32 R16, R24, R142, R16 ;  /* 0x0000008e1810723c */ /* 0x000fec0000001810 */
[----:B------:R-:W-:Y:S01]  /*10d30*/  HMMA.16816.F32 R44, R136, R22, R44 ;  /* 0x00000016882c723c */ /* 0x000fe2000000182c */
[----:B------:R-:W4:Y:S05]  /*10d40*/  LDSM.16.M88.4 R20, [R146+0x7400] ;  /* 0x007400009214783b */ /* 0x000f2a0000000200 */
[----:B--2---:R-:W-:Y:S06]  /*10d50*/  HMMA.16816.F32 R56, R68, R64, R56 ;  /* 0x000000404438723c */ /* 0x004fec0000001838 */
[----:B-1----:R-:W-:Y:S06]  /*10d60*/  HMMA.16816.F32 R4, R12, R8, R4 ;  /* 0x000000080c04723c */ /* 0x002fec0000001804 */
[C---:B------:R-:W-:Y:S06]  /*10d70*/  HMMA.16816.F32 R28, R36.reuse, R32, R28 ;  /* 0x00000020241c723c */ /* 0x040fec000000181c */
[----:B------:R-:W-:Y:S01]  /*10d80*/  HMMA.16816.F32 R60, R36, R34, R60 ;  /* 0x00000022243c723c */ /* 0x000fe2000000183c */
[----:B------:R-:W-:Y:S05]  /*10d90*/  LDSM.16.M88.4 R32, [R146+0x5c00] ;  /* 0x005c00009220783b */ /* 0x000fea0000000200 */
[----:B------:R-:W-:Y:S01]  /*10da0*/  HMMA.16816.F32 R16, R12, R10, R16 ;  /* 0x0000000a0c10723c */ /* 0x000fe20000001810 */
[----:B------:R-:W1:Y:S05]  /*10db0*/  LDSM.16.M88.4 R8, [R146+0x7800] ;  /* 0x007800009208783b */ /* 0x000e6a0000000200 */
[----:B------:R-:W-:Y:S01]  /*10dc0*/  HMMA.16816.F32 R44, R68, R66, R44 ;  /* 0x00000042442c723c */ /* 0x000fe2000000182c */
[----:B------:R-:W-:Y:S01]  /*10dd0*/  FMUL.FTZ R4, R4, UR5 ;  /* 0x0000000504047c20 */ /* 0x000fe20008410000 */
[----:B------:R-:W-:Y:S01]  /*10de0*/  FMUL.FTZ R49, R5, UR5 ;  /* 0x0000000505317c20 */ /* 0x000fe20008410000 */
[----:B------:R-:W-:Y:S01]  /*10df0*/  FMUL.FTZ R48, R6, UR5 ;  /* 0x0000000506307c20 */ /* 0x000fe20008410000 */
[----:B------:R-:W-:Y:S01]  /*10e00*/  FMUL.FTZ R51, R7, UR5 ;  /* 0x0000000507337c20 */ /* 0x000fe20008410000 */
[----:B------:R2:W1:Y:S01]  /*10e10*/  MUFU.TANH R42, R4 ;  /* 0x00000004002a7308 */ /* 0x0004620000002400 */
[C---:B------:R-:W-:Y:S01]  /*10e20*/  HMMA.16816.F32 R100, R136.reuse, R124, R100 ;  /* 0x0000007c8864723c */ /* 0x040fe20000001864 */
[----:B------:R-:W-:Y:S05]  /*10e30*/  LDSM.16.M88.4 R64, [R122+0x4800] ;  /* 0x004800007a40783b */ /* 0x000fea0000000200 */
[C---:B------:R-:W-:Y:S01]  /*10e40*/  HMMA.16816.F32 R96, R136.reuse, R126, R96 ;  /* 0x0000007e8860723c */ /* 0x040fe20000001860 */
[----:B------:R-:W1:Y:S05]  /*10e50*/  MUFU.TANH R49, R49 ;  /* 0x0000003100317308 */ /* 0x000e6a0000002400 */
[----:B------:R-:W-:Y:S01]  /*10e60*/  HMMA.16816.F32 R124, R136, R112, R92 ;  /* 0x00000070887c723c */ /* 0x000fe2000000185c */
[----:B------:R-:W1:Y:S01]  /*10e70*/  LDSM.16.M88.4 R92, [R122+0x7400] ;  /* 0x007400007a5c783b */ /* 0x000e620000000200 */
[----:B------:R-:W-:Y:S01]  /*10e80*/  FMUL.FTZ R16, R16, UR5 ;  /* 0x0000000510107c20 */ /* 0x000fe20008410000 */
[----:B------:R-:W-:Y:S01]  /*10e90*/  FMUL.FTZ R17, R17, UR5 ;  /* 0x0000000511117c20 */ /* 0x000fe20008410000 */
[----:B------:R-:W1:Y:S01]  /*10ea0*/  MUFU.TANH R48, R48 ;  /* 0x0000003000307308 */ /* 0x000e620000002400 */
[----:B--2---:R-:W-:Y:S01]  /*10eb0*/  LDSM.16.M88.4 R4, [R122+0x5c00] ;  /* 0x005c00007a04783b */ /* 0x004fe20000000200 */
[----:B---3--:R-:W-:Y:S06]  /*10ec0*/  HMMA.16816.F32 R56, R36, R132, R56 ;  /* 0x000000842438723c */ /* 0x008fec0000001838 */
[C---:B----4-:R-:W-:Y:S01]  /*10ed0*/  HMMA.16816.F32 R28, R24.reuse, R20, R28 ;  /* 0x00000014181c723c */ /* 0x050fe2000000181c */
[----:B------:R-:W2:Y:S05]  /*10ee0*/  MUFU.TANH R112, R16 ;  /* 0x0000001000707308 */ /* 0x000eaa0000002400 */
[----:B------:R-:W-:Y:S01]  /*10ef0*/  HMMA.16816.F32 R60, R24, R22, R60 ;  /* 0x00000016183c723c */ /* 0x000fe2000000183c */
[----:B------:R-:W3:Y:S02]  /*10f00*/  LDSM.16.M88.4 R20, [R122+0x7800] ;  /* 0x007800007a14783b */ /* 0x000ee40000000200 */
[----:B------:R4:W2:Y:S03]  /*10f10*/  MUFU.TANH R113, R17 ;  /* 0x0000001100717308 */ /* 0x0008a60000002400 */
[----:B------:R-:W-:Y:S05]  /*10f20*/  HMMA.16816.F32 R88, R136, R114, R88 ;  /* 0x000000728858723c */ /* 0x000fea0000001858 */
[----:B------:R-:W2:Y:S01]  /*10f30*/  MUFU.TANH R51, R51 ;  /* 0x0000003300337308 */ /* 0x000ea20000002400 */
[----:B------:R-:W-:Y:S01]  /*10f40*/  HMMA.16816.F32 R44, R36, R134, R44 ;  /* 0x00000086242c723c */ /* 0x000fe2000000182c */
[----:B------:R-:W-:Y:S01]  /*10f50*/  FMUL.FTZ R114, R18, UR5 ;  /* 0x0000000512727c20 */ /* 0x000fe20008410000 */
[----:B------:R-:W-:-:S04]  /*10f60*/  FMUL.FTZ R115, R19, UR5 ;  /* 0x0000000513737c20 */ /* 0x000fc80008410000 */
[----:B-1----:R-:W-:Y:S01]  /*10f70*/  HMMA.16816.F32 R56, R24, R8, R56 ;  /* 0x000000081838723c */ /* 0x002fe20000001838 */
[----:B------:R-:W1:Y:S01]  /*10f80*/  MUFU.TANH R114, R114 ;  /* 0x0000007200727308 */ /* 0x000e620000002400 */
[----:B----4-:R-:W4:Y:S04]  /*10f90*/  LDSM.16.M88.4 R16, [R146+0x6000] ;  /* 0x006000009210783b */ /* 0x010f280000000200 */
[----:B------:R-:W-:Y:S03]  /*10fa0*/  HMMA.16816.F32 R108, R68, R32, R108 ;  /* 0x00000020446c723c */ /* 0x000fe6000000186c */
[----:B------:R-:W1:Y:S03]  /*10fb0*/  MUFU.TANH R115, R115 ;  /* 0x0000007300737308 */ /* 0x000e660000002400 */
[C---:B------:R-:W-:Y:S06]  /*10fc0*/  HMMA.16816.F32 R28, R12.reuse, R92, R28 ;  /* 0x0000005c0c1c723c */ /* 0x040fec000000181c */
[----:B------:R-:W-:Y:S01]  /*10fd0*/  HMMA.16816.F32 R60, R12, R94, R60 ;  /* 0x0000005e0c3c723c */ /* 0x000fe2000000183c */
[----:B------:R-:W2:Y:S05]  /*10fe0*/  LDSM.16.M88.4 R92, [R146+0x7c00] ;  /* 0x007c0000925c783b */ /* 0x000eaa0000000200 */
[----:B------:R-:W-:Y:S01]  /*10ff0*/  HMMA.16816.F32 R44, R24, R10, R44 ;  /* 0x0000000a182c723c */ /* 0x000fe2000000182c */
[----:B------:R-:W1:Y:S05]  /*11000*/  LDSM.16.M88.4 R8, [R122+0x6000] ;  /* 0x006000007a08783b */ /* 0x000e6a0000000200 */
[----:B------:R-:W-:Y:S01]  /*11010*/  HMMA.16816.F32 R104, R68, R34, R104 ;  /* 0x000000224468723c */ /* 0x000fe20000001868 */
[----:B------:R-:W-:Y:S05]  /*11020*/  LDSM.16.M88.4 R32, [R122+0x4c00] ;  /* 0x004c00007a20783b */ /* 0x000fea0000000200 */
[----:B---3--:R-:W-:Y:S01]  /*11030*/  HMMA.16816.F32 R56, R12, R20, R56 ;  /* 0x000000140c38723c */ /* 0x008fe20000001838 */
[----:B------:R-:W-:Y:S01]  /*11040*/  FMUL.FTZ R28, R28, UR5 ;  /* 0x000000051c1c7c20 */ /* 0x000fe20008410000 */
[----:B------:R-:W-:Y:S01]  /*11050*/  FMUL.FTZ R29, R29, UR5 ;  /* 0x000000051d1d7c20 */ /* 0x000fe20008410000 */
[----:B------:R-:W-:Y:S01]  /*11060*/  FMUL.FTZ R30, R30, UR5 ;  /* 0x000000051e1e7c20 */ /* 0x000fe20008410000 */
[----:B------:R-:W-:Y:S01]  /*11070*/  FMUL.FTZ R121, R31, UR5 ;  /* 0x000000051f797c20 */ /* 0x000fe20008410000 */
[----:B------:R-:W3:Y:S01]  /*11080*/  MUFU.TANH R120, R28 ;  /* 0x0000001c00787308 */ /* 0x000ee20000002400 */
[----:B------:R-:W-:Y:S01]  /*11090*/  HMMA.16816.F32 R108, R36, R4, R108 ;  /* 0x00000004246c723c */ /* 0x000fe2000000186c */
[----:B------:R-:W-:Y:S01]  /*110a0*/  FMUL.FTZ R60, R60, UR5 ;  /* 0x000000053c3c7c20 */ /* 0x000fe20008410000 */
[----:B------:R-:W-:Y:S01]  /*110b0*/  FMUL.FTZ R61, R61, UR5 ;  /* 0x000000053d3d7c20 */ /* 0x000fe20008410000 */
[----:B------:R-:W-:Y:S01]  /*110c0*/  FMUL.FTZ R62, R62, UR5 ;  /* 0x000000053e3e7c20 */ /* 0x000fe20008410000 */
[----:B------:R-:W-:-:S02]  /*110d0*/  FMUL.FTZ R63, R63, UR5 ;  /* 0x000000053f3f7c20 */ /* 0x000fc40008410000 */
[C---:B----4-:R-:W-:Y:S01]  /*110e0*/  HMMA.16816.F32 R100, R68.reuse, R16, R100 ;  /* 0x000000104464723c */ /* 0x050fe20000001864 */
[----:B------:R-:W4:Y:S05]  /*110f0*/  MUFU.TANH R121, R121 ;  /* 0x0000007900797308 */ /* 0x000f2a0000002400 */
[----:B------:R-:W-:Y:S01]  /*11100*/  HMMA.16816.F32 R96, R68, R18, R96 ;  /* 0x000000124460723c */ /* 0x000fe20000001860 */
[----:B------:R-:W3:Y:S02]  /*11110*/  LDSM.16.M88.4 R16, [R146+0x6400] ;  /* 0x006400009210783b */ /* 0x000ee40000000200 */
[----:B------:R-:W1:Y:S03]  /*11120*/  MUFU.TANH R60, R60 ;  /* 0x0000003c003c7308 */ /* 0x000e660000002400 */
[----:B------:R-:W-:Y:S01]  /*11130*/  HMMA.16816.F32 R104, R36, R6, R104 ;  /* 0x000000062468723c */ /* 0x000fe20000001868 */
[----:B------:R-:W4:Y:S01]  /*11140*/  LDSM.16.M88.4 R4, [R146+0x8000] ;  /* 0x008000009204783b */ /* 0x000f220000000200 */
[----:B------:R-:W-:Y:S01]  /*11150*/  FMUL.FTZ R56, R56, UR5 ;  /* 0x0000000538387c20 */ /* 0x000fe20008410000 */
[----:B------:R-:W-:Y:S01]  /*11160*/  FMUL.FTZ R57, R57, UR5 ;  /* 0x0000000539397c20 */ /* 0x000fe20008410000 */
[----:B------:R-:W-:Y:S01]  /*11170*/  FMUL.FTZ R58, R58, UR5 ;  /* 0x000000053a3a7c20 */ /* 0x000fe20008410000 */
[----:B------:R-:W-:Y:S01]  /*11180*/  FMUL.FTZ R59, R59, UR5 ;  /* 0x000000053b3b7c20 */ /* 0x000fe20008410000 */
[----:B------:R-:W-:Y:S01]  /*11190*/  HMMA.16816.F32 R80, R136, R66, R80 ;  /* 0x000000428850723c */ /* 0x000fe20000001850 */
[----:B------:R-:W3:Y:S05]  /*111a0*/  MUFU.TANH R66, R56 ;  /* 0x0000003800427308 */ /* 0x000eea0000002400 */
[----:B--2---:R-:W-:Y:S03]  /*111b0*/  HMMA.16816.F32 R108, R24, R92, R108 ;  /* 0x0000005c186c723c */ /* 0x004fe6000000186c */
[----:B------:R-:W2:Y:S03]  /*111c0*/  MUFU.TANH R67, R57 ;  /* 0x0000003900437308 */ /* 0x000ea60000002400 */
[C---:B-1----:R-:W-:Y:S05]  /*111d0*/  HMMA.16816.F32 R100, R36.reuse, R8, R100 ;  /* 0x000000082464723c */ /* 0x042fea0000001864 */
[----:B------:R-:W1:Y:S01]  /*111e0*/  MUFU.TANH R92, R58 ;  /* 0x0000003a005c7308 */ /* 0x000e620000002400 */
[----:B------:R-:W-:Y:S01]  /*111f0*/  HMMA.16816.F32 R96, R36, R10, R96 ;  /* 0x0000000a2460723c */ /* 0x000fe20000001860 */
[----:B------:R-:W2:Y:S05]  /*11200*/  LDSM.16.M88.4 R8, [R146+0x6800] ;  /* 0x006800009208783b */ /* 0x000eaa0000000200 */
[----:B------:R-:W-:Y:S01]  /*11210*/  HMMA.16816.F32 R44, R12, R22, R44 ;  /* 0x000000160c2c723c */ /* 0x000fe2000000182c */
[----:B------:R1:W1:Y:S01]  /*11220*/  MUFU.TANH R93, R59 ;  /* 0x0000003b005d7308 */ /* 0x0002620000002400 */
[----:B------:R-:W-:Y:S04]  /*11230*/  LDSM.16.M88.4 R20, [R122+0x8000] ;  /* 0x008000007a14783b */ /* 0x000fe80000000200 */
[C---:B---3--:R-:W-:Y:S03]  /*11240*/  HMMA.16816.F32 R124, R68.reuse, R16, R124 ;  /* 0x00000010447c723c */ /* 0x048fe6000000187c */
[----:B------:R-:W3:Y:S03]  /*11250*/  MUFU.TANH R61, R61 ;  /* 0x0000003d003d7308 */ /* 0x000ee60000002400 */
[----:B------:R-:W-:Y:S01]  /*11260*/  HMMA.16816.F32 R88, R68, R18, R88 ;  /* 0x000000124458723c */ /* 0x000fe20000001858 */
[----:B------:R-:W-:Y:S04]  /*11270*/  LDSM.16.M88.4 R16, [R122+0x6800] ;  /* 0x006800007a10783b */ /* 0x000fe80000000200 */
[----:B------:R-:W2:Y:S01]  /*11280*/  MUFU.TANH R62, R62 ;  /* 0x0000003e003e7308 */ /* 0x000ea20000002400 */
[----:B-1----:R-:W1:Y:S01]  /*11290*/  LDSM.16.M88.4 R56, [R122+0x6400] ;  /* 0x006400007a38783b */ /* 0x002e620000000200 */
[C---:B----4-:R-:W-:Y:S05]  /*112a0*/  HMMA.16816.F32 R100, R24.reuse, R4, R100 ;  /* 0x000000041864723c */ /* 0x050fea0000001864 */
[----:B------:R-:W-:Y:S01]  /*112b0*/  FMUL.FTZ R44, R44, UR5 ;  /* 0x000000052c2c7c20 */ /* 0x000fe20008410000 */
[----:B------:R-:W-:Y:S01]  /*112c0*/  HMMA.16816.F32 R96, R24, R6, R96 ;  /* 0x000000061860723c */ /* 0x000fe20000001860 */
[----:B------:R-:W4:Y:S01]  /*112d0*/  LDSM.16.M88.4 R4, [R146+0x8400] ;  /* 0x008400009204783b */ /* 0x000f220000000200 */
[----:B------:R-:W-:Y:S01]  /*112e0*/  FMUL.FTZ R45, R45, UR5 ;  /* 0x000000052d2d7c20 */ /* 0x000fe20008410000 */
[----:B------:R-:W-:Y:S01]  /*112f0*/  FMUL.FTZ R46, R46, UR5 ;  /* 0x000000052e2e7c20 */ /* 0x000fe20008410000 */
[----:B------:R-:W-:Y:S01]  /*11300*/  FMUL.FTZ R47, R47, UR5 ;  /* 0x000000052f2f7c20 */ /* 0x000fe20008410000 */
[----:B------:R-:W1:Y:S01]  /*11310*/  MUFU.TANH R63, R63 ;  /* 0x0000003f003f7308 */ /* 0x000e620000002400 */
[C---:B------:R-:W-:Y:S06]  /*11320*/  HMMA.16816.F32 R84, R136.reuse, R64, R84 ;  /* 0x000000408854723c */ /* 0x040fec0000001854 */
[C---:B------:R-:W-:Y:S01]  /*11330*/  HMMA.16816.F32 R76, R136.reuse, R32, R76 ;  /* 0x00000020884c723c */ /* 0x040fe2000000184c */
[----:B------:R-:W1:Y:S05]  /*11340*/  MUFU.TANH R64, R29 ;  /* 0x0000001d00407308 */ /* 0x000e6a0000002400 */
[----:B------:R-:W-:Y:S01]  /*11350*/  HMMA.16816.F32 R72, R136, R34, R72 ;  /* 0x000000228848723c */ /* 0x000fe20000001848 */
[----:B------:R-:W3:Y:S02]  /*11360*/  LDSM.16.M88.4 R32, [R146+0x6c00] ;  /* 0x006c00009220783b */ /* 0x000ee40000000200 */
[----:B------:R1:W3:Y:S03]  /*11370*/  MUFU.TANH R65, R30 ;  /* 0x0000001e00417308 */ /* 0x0002e60000002400 */
[C---:B--2---:R-:W-:Y:S05]  /*11380*/  HMMA.16816.F32 R80, R68.reuse, R10, R80 ;  /* 0x0000000a4450723c */ /* 0x044fea0000001850 */
[----:B------:R-:W2:Y:S01]  /*11390*/  MUFU.TANH R44, R44 ;  /* 0x0000002c002c7308 */ /* 0x000ea20000002400 */
[----:B------:R-:W-:Y:S01]  /*113a0*/  HMMA.16816.F32 R84, R68, R8, R84 ;  /* 0x000000084454723c */ /* 0x000fe20000001854 */
[----:B------:R-:W-:Y:S05]  /*113b0*/  LDSM.16.M88.4 R8, [R122+0x8800] ;  /* 0x008800007a08783b */ /* 0x000fea0000000200 */
[C---:B-1----:R-:W-:Y:S01]  /*113c0*/  HMMA.16816.F32 R124, R36.reuse, R56, R124 ;  /* 0x00000038247c723c */ /* 0x042fe2000000187c */
[----:B------:R-:W1:Y:S01]  /*113d0*/  MUFU.TANH R45, R45 ;  /* 0x0000002d002d7308 */ /* 0x000e620000002400 */
[----:B------:R-:W2:Y:S04]  /*113e0*/  LDSM.16.M88.4 R28, [R122+0x7c00] ;  /* 0x007c00007a1c783b */ /* 0x000ea80000000200 */
[----:B------:R-:W-:Y:S03]  /*113f0*/  HMMA.16816.F32 R88, R36, R58, R88 ;  /* 0x0000003a2458723c */ /* 0x000fe60000001858 */
[----:B------:R-:W1:Y:S03]  /*11400*/  MUFU.TANH R46, R46 ;  /* 0x0000002e002e7308 */ /* 0x000e660000002400 */
[C---:B------:R-:W-:Y:S05]  /*11410*/  HMMA.16816.F32 R100, R12.reuse, R20, R100 ;  /* 0x000000140c64723c */ /* 0x040fea0000001864 */
[----:B------:R-:W1:Y:S01]  /*11420*/  MUFU.TANH R47, R47 ;  /* 0x0000002f002f7308 */ /* 0x000e620000002400 */
[----:B------:R-:W-:Y:S01]  /*11430*/  HMMA.16816.F32 R96, R12, R22, R96 ;  /* 0x000000160c60723c */ /* 0x000fe20000001860 */
[----:B------:R-:W-:Y:S05]  /*11440*/  LDSM.16.M88.4 R20, [R146+0x8800] ;  /* 0x008800009214783b */ /* 0x000fea0000000200 */
[C---:B----4-:R-:W-:Y:S06]  /*11450*/  HMMA.16816.F32 R124, R24.reuse, R4, R124 ;  /* 0x00000004187c723c */ /* 0x050fec000000187c */
[----:B------:R-:W-:Y:S01]  /*11460*/  HMMA.16816.F32 R88, R24, R6, R88 ;  /* 0x000000061858723c */ /* 0x000fe20000001858 */
[----:B------:R-:W4:Y:S05]  /*11470*/  LDSM.16.M88.4 R4, [R122+0x6c00] ;  /* 0x006c00007a04783b */ /* 0x000f2a0000000200 */
[C---:B---3--:R-:W-:Y:S01]  /*11480*/  HMMA.16816.F32 R76, R68.reuse, R32, R76 ;  /* 0x00000020444c723c */ /* 0x048fe2000000184c */
[----:B------:R-:W-:Y:S01]  /*11490*/  FMUL.FTZ R100, R100, UR5 ;  /* 0x0000000564647c20 */ /* 0x000fe20008410000 */
[----:B------:R-:W-:Y:S01]  /*114a0*/  FMUL.FTZ R101, R101, UR5 ;  /* 0x0000000565657c20 */ /* 0x000fe20008410000 */
[----:B------:R-:W-:Y:S01]  /*114b0*/  FMUL.FTZ R102, R102, UR5 ;  /* 0x0000000566667c20 */ /* 0x000fe20008410000 */
[----:B------:R-:W-:Y:S01]  /*114c0*/  FMUL.FTZ R103, R103, UR5 ;  /* 0x0000000567677c20 */ /* 0x000fe20008410000 */
[----:B------:R3:W1:Y:S01]  /*114d0*/  MUFU.TANH R194, R100 ;  /* 0x0000006400c27308 */ /* 0x0006620000002400 */
[----:B------:R-:W-:Y:S01]  /*114e0*/  HMMA.16816.F32 R72, R68, R34, R72 ;  /* 0x000000224448723c */ /* 0x000fe20000001848 */
[----:B------:R-:W-:Y:S01]  /*114f0*/  FMUL.FTZ R96, R96, UR5 ;  /* 0x0000000560607c20 */ /* 0x000fe20008410000 */
[----:B------:R-:W-:Y:S01]  /*11500*/  FMUL.FTZ R97, R97, UR5 ;  /* 0x0000000561617c20 */ /* 0x000fe20008410000 */
[----:B------:R-:W-:Y:S01]  /*11510*/  FMUL.FTZ R98, R98, UR5 ;  /* 0x0000000562627c20 */ /* 0x000fe20008410000 */
[----:B------:R-:W-:-:S02]  /*11520*/  FMUL.FTZ R99, R99, UR5 ;  /* 0x0000000563637c20 */ /* 0x000fc40008410000 */
[----:B------:R-:W-:Y:S01]  /*11530*/  HMMA.16816.F32 R104, R24, R94, R104 ;  /* 0x0000005e1868723c */ /* 0x000fe20000001868 */
[----:B------:R3:W1:Y:S05]  /*11540*/  MUFU.TANH R202, R101 ;  /* 0x0000006500ca7308 */ /* 0x00066a0000002400 */
[C---:B------:R-:W-:Y:S03]  /*11550*/  HMMA.16816.F32 R84, R36.reuse, R16, R84 ;  /* 0x000000102454723c */ /* 0x040fe60000001854 */
[----:B------:R3:W1:Y:S03]  /*11560*/  MUFU.TANH R192, R102 ;  /* 0x0000006600c07308 */ /* 0x0006660000002400 */
[----:B------:R-:W-:Y:S01]  /*11570*/  HMMA.16816.F32 R80, R36, R18, R80 ;  /* 0x000000122450723c */ /* 0x000fe20000001850 */
[----:B------:R-:W1:Y:S04]  /*11580*/  LDSM.16.M88.4 R16, [R146+0x8c00] ;  /* 0x008c00009210783b */ /* 0x000e680000000200 */
[----:B------:R3:W1:Y:S01]  /*11590*/  MUFU.TANH R198, R103 ;  /* 0x0000006700c67308 */ /* 0x0006620000002400 */
[----:B--2---:R-:W-:Y:S06]  /*115a0*/  HMMA.16816.F32 R108, R12, R28, R108 ;  /* 0x0000001c0c6c723c */ /* 0x004fec000000186c */
[C---:B----4-:R-:W-:Y:S01]  /*115b0*/  HMMA.16816.F32 R76, R36.reuse, R4, R76 ;  /* 0x00000004244c723c */ /* 0x050fe2000000184c */
[----:B------:R3:W2:Y:S05]  /*115c0*/  MUFU.TANH R190, R96 ;  /* 0x0000006000be7308 */ /* 0x0006aa0000002400 */
[----:B------:R-:W-:Y:S03]  /*115d0*/  HMMA.16816.F32 R72, R36, R6, R72 ;  /* 0x000000062448723c */ /* 0x000fe60000001848 */
[----:B------:R3:W4:Y:S03]  /*115e0*/  MUFU.TANH R200, R97 ;  /* 0x0000006100c87308 */ /* 0x0007260000002400 */
[----:B------:R-:W-:Y:S01]  /*115f0*/  HMMA.16816.F32 R104, R12, R30, R104 ;  /* 0x0000001e0c68723c */ /* 0x000fe20000001868 */
[----:B------:R-:W2:Y:S04]  /*11600*/  LDSM.16.M88.4 R28, [R122+0x8400] ;  /* 0x008400007a1c783b */ /* 0x000ea80000000200 */
[----:B------:R3:W2:Y:S01]  /*11610*/  MUFU.TANH R188, R98 ;  /* 0x0000006200bc7308 */ /* 0x0006a20000002400 */
[----:B------:R-:W-:Y:S01]  /*11620*/  HMMA.16816.F32 R84, R24, R20, R84 ;  /* 0x000000141854723c */ /* 0x000fe20000001854 */
[----:B------:R-:W-:Y:S01]  /*11630*/  FMUL.FTZ R94, R108, UR5 ;  /* 0x000000056c5e7c20 */ /* 0x000fe20008410000 */
[----:B------:R-:W-:Y:S01]  /*11640*/  FMUL.FTZ R109, R109, UR5 ;  /* 0x000000056d6d7c20 */ /* 0x000fe20008410000 */
[----:B------:R-:W-:Y:S01]  /*11650*/  FMUL.FTZ R110, R110, UR5 ;  /* 0x000000056e6e7c20 */ /* 0x000fe20008410000 */
[----:B------:R-:W-:-:S02]  /*11660*/  FMUL.FTZ R111, R111, UR5 ;  /* 0x000000056f6f7c20 */ /* 0x000fc40008410000 */
[----:B------:R-:W-:Y:S01]  /*11670*/  HMMA.16816.F32 R80, R24, R22, R80 ;  /* 0x000000161850723c */ /* 0x000fe20000001850 */
[----:B------:R-:W4:Y:S01]  /*11680*/  LDSM.16.M88.4 R20, [R122+0x8c00] ;  /* 0x008c00007a14783b */ /* 0x000f220000000200 */
[----:B------:R-:W2:Y:S01]  /*11690*/  MUFU.TANH R94, R94 ;  /* 0x0000005e005e7308 */ /* 0x000ea20000002400 */
[----:B------:R-:W-:-:S04]  /*116a0*/  DEPBAR.LE SB0, 0x0 ;  /* 0x000080000000791a */ /* 0x000fc80000000000 */
[C---:B-1----:R-:W-:Y:S03]  /*116b0*/  HMMA.16816.F32 R76, R24.reuse, R16, R76 ;  /* 0x00000010184c723c */ /* 0x042fe6000000184c */
[----:B------:R3:W1:Y:S02]  /*116c0*/  MUFU.TANH R210, R109 ;  /* 0x0000006d00d27308 */ /* 0x0006640000002400 */
[----:B------:R-:W-:Y:S01]  /*116d0*/  FMUL.FTZ R95, R104, UR5 ;  /* 0x00000005685f7c20 */ /* 0x000fe20008410000 */
[----:B------:R-:W-:Y:S01]  /*116e0*/  HMMA.16816.F32 R72, R24, R18, R72 ;  /* 0x000000121848723c */ /* 0x000fe20000001848 */
[----:B------:R-:W-:Y:S01]  /*116f0*/  FMUL.FTZ R105, R105, UR5 ;  /* 0x0000000569697c20 */ /* 0x000fe20008410000 */
[----:B------:R-:W-:Y:S01]  /*11700*/  FMUL.FTZ R106, R106, UR5 ;  /* 0x000000056a6a7c20 */ /* 0x000fe20008410000 */
[----:B------:R-:W-:Y:S02]  /*11710*/  FMUL.FTZ R107, R107, UR5 ;  /* 0x000000056b6b7c20 */ /* 0x000fe40008410000 */
[----:B------:R3:W1:Y:S01]  /*11720*/  MUFU.TANH R140, R110 ;  /* 0x0000006e008c7308 */ /* 0x0006620000002400 */
[C---:B------:R-:W-:Y:S06]  /*11730*/  HMMA.16816.F32 R84, R12.reuse, R8, R84 ;  /* 0x000000080c54723c */ /* 0x040fec0000001854 */
[C---:B------:R-:W-:Y:S01]  /*11740*/  HMMA.16816.F32 R80, R12.reuse, R10, R80 ;  /* 0x0000000a0c50723c */ /* 0x040fe20000001850 */
[----:B------:R3:W1:Y:S05]  /*11750*/  MUFU.TANH R206, R111 ;  /* 0x0000006f00ce7308 */ /* 0x00066a0000002400 */
[C---:B--2---:R-:W-:Y:S03]  /*11760*/  HMMA.16816.F32 R124, R12.reuse, R28, R124 ;  /* 0x0000001c0c7c723c */ /* 0x044fe6000000187c */
[----:B------:R-:W2:Y:S03]  /*11770*/  MUFU.TANH R95, R95 ;  /* 0x0000005f005f7308 */ /* 0x000ea60000002400 */
[C---:B------:R-:W-:Y:S05]  /*11780*/  HMMA.16816.F32 R88, R12.reuse, R30, R88 ;  /* 0x0000001e0c58723c */ /* 0x040fea0000001858 */
[----:B------:R3:W1:Y:S01]  /*11790*/  MUFU.TANH R208, R105 ;  /* 0x0000006900d07308 */ /* 0x0006620000002400 */
[----:B----4-:R-:W-:Y:S01]  /*117a0*/  HMMA.16816.F32 R76, R12, R20, R76 ;  /* 0x000000140c4c723c */ /* 0x010fe2000000184c */
[----:B------:R-:W-:Y:S01]  /*117b0*/  FMUL.FTZ R4, R87, UR5 ;  /* 0x0000000557047c20 */ /* 0x000fe20008410000 */
[----:B------:R-:W-:Y:S01]  /*117c0*/  FMUL.FTZ R84, R84, UR5 ;  /* 0x0000000554547c20 */ /* 0x000fe20008410000 */
[----:B------:R-:W-:Y:S01]  /*117d0*/  FMUL.FTZ R85, R85, UR5 ;  /* 0x0000000555557c20 */ /* 0x000fe20008410000 */
[----:B------:R-:W-:-:S02]  /*117e0*/  FMUL.FTZ R86, R86, UR5 ;  /* 0x0000000556567c20 */ /* 0x000fc40008410000 */
[----:B------:R-:W-:Y:S01]  /*117f0*/  HMMA.16816.F32 R72, R12, R22, R72 ;  /* 0x000000160c48723c */ /* 0x000fe20000001848 */
[----:B------:R-:W-:Y:S01]  /*11800*/  FMUL.FTZ R20, R82, UR5 ;  /* 0x0000000552147c20 */ /* 0x000fe20008410000 */
[----:B------:R-:W-:Y:S01]  /*11810*/  FMUL.FTZ R5, R83, UR5 ;  /* 0x0000000553057c20 */ /* 0x000fe20008410000 */
[----:B------:R-:W-:Y:S01]  /*11820*/  FMUL.FTZ R80, R80, UR5 ;  /* 0x0000000550507c20 */ /* 0x000fe20008410000 */
[----:B------:R-:W-:Y:S01]  /*11830*/  FMUL.FTZ R81, R81, UR5 ;  /* 0x0000000551517c20 */ /* 0x000fe20008410000 */
[----:B------:R3:W4:Y:S01]  /*11840*/  MUFU.TANH R136, R106 ;  /* 0x0000006a00887308 */ /* 0x0007220000002400 */
[----:B------:R-:W-:Y:S01]  /*11850*/  FMUL.FTZ R124, R124, UR5 ;  /* 0x000000057c7c7c20 */ /* 0x000fe20008410000 */
[----:B------:R-:W-:Y:S01]  /*11860*/  FMUL.FTZ R126, R126, UR5 ;  /* 0x000000057e7e7c20 */ /* 0x000fe20008410000 */
[----:B------:R-:W-:Y:S01]  /*11870*/  FMUL.FTZ R125, R125, UR5 ;  /* 0x000000057d7d7c20 */ /* 0x000fe20008410000 */
[----:B------:R-:W-:-:S03]  /*11880*/  FMUL.FTZ R127, R127, UR5 ;  /* 0x000000057f7f7c20 */ /* 0x000fc60008410000 */
[----:B------:R-:W-:Y:S01]  /*11890*/  FMUL.FTZ R88, R88, UR5 ;  /* 0x0000000558587c20 */ /* 0x000fe20008410000 */
[----:B------:R-:W-:Y:S01]  /*118a0*/  FMUL.FTZ R89, R89, UR5 ;  /* 0x0000000559597c20 */ /* 0x000fe20008410000 */
[----:B------:R-:W-:Y:S01]  /*118b0*/  FMUL.FTZ R90, R90, UR5 ;  /* 0x000000055a5a7c20 */ /* 0x000fe20008410000 */
[----:B------:R-:W-:Y:S01]  /*118c0*/  FMUL.FTZ R91, R91, UR5 ;  /* 0x000000055b5b7c20 */ /* 0x000fe20008410000 */
[----:B------:R3:W1:Y:S02]  /*118d0*/  MUFU.TANH R186, R124 ;  /* 0x0000007c00ba7308 */ /* 0x0006640000002400 */
        /* <DEDUP_REMOVED lines=35> */
[----:B------:R-:W-:-:S13]  /*11b10*/  ISETP.NE.AND P0, PT, R155, RZ, PT ;  /* 0x000000ff9b00720c */ /* 0x000fda0003f05270 */
[----:B------:R-:W-:Y:S05]  /*11b20*/  @!P0 BRA `(.L_x_1186) ;  /* 0x0000000000f08947 */ /* 0x000fea0003800000 */
[----:B------:R-:W2:Y:S01]  /*11b30*/  LDC R15, c[0x0][0x380] ;  /* 0x0000e000ff0f7b82 */ /* 0x000ea20000000800 */
[----:B------:R-:W-:Y:S01]  /*11b40*/  VIADD R8, R0, 0xffffff80 ;  /* 0xffffff8000087836 */ /* 0x000fe20000000000 */
[----:B------:R-:W-:Y:S01]  /*11b50*/  IABS R21, R0 ;  /* 0x0000000000157213 */ /* 0x000fe20000000000 */
[----:B------:R-:W-:Y:S01]  /*11b60*/  ULDC.64 UR8, c[0x0][0x248] ;  /* 0x0000920000087ab9 */ /* 0x000fe20000000a00 */
[----:B--2---:R-:W-:-:S04]  /*11b70*/  IABS R6, R15 ;  /* 0x0000000f00067213 */ /* 0x004fc80000000000 */
[----:B------:R-:W2:Y:S08]  /*11b80*/  I2F.RP R10, R6 ;  /* 0x00000006000a7306 */ /* 0x000eb00000209400 */
[----:B--2---:R-:W2:Y:S02]  /*11b90*/  MUFU.RCP R16, R10 ;  /* 0x0000000a00107308 */ /* 0x004ea40000001000 */
[----:B--2---:R-:W-:-:S06]  /*11ba0*/  VIADD R16, R16, 0xffffffe ;  /* 0x0ffffffe10107836 */ /* 0x004fcc0000000000 */
[----:B------:R-:W2:Y:S02]  /*11bb0*/  F2I.FTZ.U32.TRUNC.NTZ R17, R16 ;  /* 0x0000001000117305 */ /* 0x000ea4000021f000 */
[----:B--2---:R-:W-:Y:S02]  /*11bc0*/  IADD3 R2, RZ, -R17, RZ ;  /* 0x80000011ff027210 */ /* 0x004fe40007ffe0ff */
[----:B------:R-:W-:-:S03]  /*11bd0*/  MOV R16, RZ ;  /* 0x000000ff00107202 */ /* 0x000fc60000000f00 */
[----:B------:R-:W-:-:S04]  /*11be0*/  IMAD R2, R2, R6, RZ ;  /* 0x0000000602027224 */ /* 0x000fc800078e02ff */
[----:B------:R-:W-:Y:S01]  /*11bf0*/  IMAD.HI.U32 R2, R17, R2, R16 ;  /* 0x0000000211027227 */ /* 0x000fe200078e0010 */
[----:B------:R-:W-:Y:S02]  /*11c00*/  IABS R17, R8 ;  /* 0x0000000800117213 */ /* 0x000fe40000000000 */
[----:B------:R-:W-:-:S03]  /*11c10*/  LOP3.LUT R8, R8, R15, RZ, 0x3c, !PT ;  /* 0x0000000f08087212 */ /* 0x000fc600078e3cff */
[----:B------:R-:W-:-:S04]  /*11c20*/  IMAD.HI.U32 R10, R2, R21, RZ ;  /* 0x00000015020a7227 */ /* 0x000fc800078e00ff */
[----:B------:R-:W-:-:S04]  /*11c30*/  IMAD.HI.U32 R2, R2, R17, RZ ;  /* 0x0000001102027227 */ /* 0x000fc800078e00ff */
[----:B------:R-:W-:Y:S01]  /*11c40*/  IMAD.MOV R19, RZ, RZ, -R10 ;  /* 0x000000ffff137224 */ /* 0x000fe200078e0a0a */
[----:B------:R-:W-:-:S03]  /*11c50*/  IADD3 R12, -R2, RZ, RZ ;  /* 0x000000ff020c7210 */ /* 0x000fc60007ffe1ff */
[C---:B------:R-:W-:Y:S02]  /*11c60*/  IMAD R19, R6.reuse, R19, R21 ;  /* 0x0000001306137224 */ /* 0x040fe400078e0215 */
[----:B------:R-:W-:-:S03]  /*11c70*/  IMAD R17, R6, R12, R17 ;  /* 0x0000000c06117224 */ /* 0x000fc600078e0211 */
[C---:B------:R-:W-:Y:S02]  /*11c80*/  ISETP.GT.U32.AND P1, PT, R6.reuse, R19, PT ;  /* 0x000000130600720c */ /* 0x040fe40003f24070 */
[----:B------:R-:W-:-:S11]  /*11c90*/  ISETP.GT.U32.AND P0, PT, R6, R17, PT ;  /* 0x000000110600720c */ /* 0x000fd60003f04070 */
[----:B------:R-:W-:Y:S02]  /*11ca0*/  @!P1 IMAD.IADD R19, R19, 0x1, -R6 ;  /* 0x0000000113139824 */ /* 0x000fe400078e0a06 */
[-C--:B------:R-:W-:Y:S01]  /*11cb0*/  @!P0 IADD3 R17, R17, -R6.reuse, RZ ;  /* 0x8000000611118210 */ /* 0x080fe20007ffe0ff */
[----:B------:R-:W-:Y:S02]  /*11cc0*/  @!P1 VIADD R10, R10, 0x1 ;  /* 0x000000010a0a9836 */ /* 0x000fe40000000000 */
[-C--:B------:R-:W-:Y:S01]  /*11cd0*/  ISETP.GE.U32.AND P2, PT, R19, R6.reuse, PT ;  /* 0x000000061300720c */ /* 0x080fe20003f46070 */
[----:B------:R-:W-:Y:S01]  /*11ce0*/  @!P0 VIADD R2, R2, 0x1 ;  /* 0x0000000102028836 */ /* 0x000fe20000000000 */
[----:B------:R-:W-:Y:S02]  /*11cf0*/  ISETP.GE.U32.AND P3, PT, R17, R6, PT ;  /* 0x000000061100720c */ /* 0x000fe40003f66070 */
[----:B------:R-:W-:Y:S02]  /*11d00*/  LOP3.LUT R6, R0, R15, RZ, 0x3c, !PT ;  /* 0x0000000f00067212 */ /* 0x000fe400078e3cff */
[----:B------:R-:W-:-:S02]  /*11d10*/  ISETP.GE.AND P0, PT, R8, RZ, PT ;  /* 0x000000ff0800720c */ /* 0x000fc40003f06270 */
[----:B------:R-:W-:Y:S02]  /*11d20*/  ISETP.GE.AND P1, PT, R6, RZ, PT ;  /* 0x000000ff0600720c */ /* 0x000fe40003f26270 */
[----:B------:R-:W-:-:S03]  /*11d30*/  LOP3.LUT R6, RZ, R15, RZ, 0x33, !PT ;  /* 0x0000000fff067212 */ /* 0x000fc600078e33ff */
[----:B------:R-:W-:Y:S02]  /*11d40*/  @P2 IADD3 R10, R10, 0x1, RZ ;  /* 0x000000010a0a2810 */ /* 0x000fe40007ffe0ff */
[----:B------:R-:W-:Y:S02]  /*11d50*/  @P3 IADD3 R2, R2, 0x1, RZ ;  /* 0x0000000102023810 */ /* 0x000fe40007ffe0ff */
[----:B------:R-:W-:Y:S02]  /*11d60*/  ISETP.NE.AND P2, PT, R15, RZ, PT ;  /* 0x000000ff0f00720c */ /* 0x000fe40003f45270 */
[----:B------:R-:W-:Y:S02]  /*11d70*/  @!P0 IADD3 R2, -R2, RZ, RZ ;  /* 0x000000ff02028210 */ /* 0x000fe40007ffe1ff */
[----:B------:R-:W-:-:S05]  /*11d80*/  @!P1 IMAD.MOV R10, RZ, RZ, -R10 ;  /* 0x000000ffff0a9224 */ /* 0x000fca00078e0a0a */
[C---:B------:R-:W-:Y:S02]  /*11d90*/  SEL R17, R6.reuse, R10, !P2 ;  /* 0x0000000a06117207 */ /* 0x040fe40005000000 */
[----:B------:R-:W-:-:S03]  /*11da0*/  SEL R6, R6, R2, !P2 ;  /* 0x0000000206067207 */ /* 0x000fc60005000000 */
[----:B------:R-:W-:-:S04]  /*11db0*/  IMAD.WIDE R18, R17, 0x4, R156 ;  /* 0x0000000411127825 */ /* 0x000fc800078e029c */
[----:B------:R-:W-:Y:S02]  /*11dc0*/  IMAD.WIDE R22, R6, 0x4, R156 ;  /* 0x0000000406167825 */ /* 0x000fe400078e029c */
        /* <DEDUP_REMOVED lines=18> */
.L_x_1186:
[----:B------:R-:W2:Y:S02]  /*11ef0*/  LDC R6, c[0x0][0x248] ;  /* 0x00009200ff067b82 */ /* 0x000ea40000000800 */
[----:B--2---:R-:W-:-:S04]  /*11f00*/  LEA R6, -R6, RZ, 0x7 ;  /* 0x000000ff06067211 */ /* 0x004fc800078e39ff */
[----:B------:R-:W-:-:S07]  /*11f10*/  SHF.R.S32.HI R17, RZ, 0x1f, R6 ;  /* 0x0000001fff117819 */ /* 0x000fce0000011406 */
.L_x_1187:
        /* <DEDUP_REMOVED lines=114> */
.L_x_1185:
[----:B------:R-:W-:Y:S01]  /*12640*/  IMAD.IADD R43, R0, 0x1, R43 ;  /* 0x00000001002b7824 */ /* 0x000fe200078e022b */
[----:B------:R-:W-:Y:S01]  /*12650*/  ULDC UR12, c[0x0][0x2ec] ;  /* 0x0000bb00000c7ab9 */ /* 0x000fe20000000800 */
[----:B------:R-:W-:Y:S02]  /*12660*/  LEA R144, R3, UR4, 0x1 ;  /* 0x0000000403907c11 */ /* 0x000fe4000f8e08ff */
[C---:B------:R-:W-:Y:S02]  /*12670*/  VIADD R0, R43.reuse, 0x1 ;  /* 0x000000012b007836 */ /* 0x040fe40000000000 */
[C---:B------:R-:W-:Y:S01]  /*12680*/  VIADD R6, R43.reuse, 0x8 ;  /* 0x000000082b067836 */ /* 0x040fe20000000000 */
[----:B------:R-:W-:Y:S01]  /*12690*/  LDSM.16.MT88.4 R108, [R144+0x9000] ;  /* 0x00900000906c783b */ /* 0x000fe20000004200 */
[C---:B------:R-:W-:Y:S01]  /*126a0*/  VIADD R2, R43.reuse, 0x9 ;  /* 0x000000092b027836 */ /* 0x040fe20000000000 */
[CC--:B------:R-:W-:Y:S01]  /*126b0*/  ISETP.GE.AND P1, PT, R0.reuse, R54.reuse, PT ;  /* 0x000000360000720c */ /* 0x0c0fe20003f26270 */
[C---:B--2---:R-:W-:Y:S01]  /*126c0*/  VIADD R15, R43.reuse, 0x28 ;  /* 0x000000282b0f7836 */ /* 0x044fe20000000000 */
[-C--:B------:R-:W-:Y:S01]  /*126d0*/  ISETP.GE.AND P0, PT, R0, R53.reuse, PT ;  /* 0x000000350000720c */ /* 0x080fe20003f06270 */
[C---:B------:R-:W-:Y:S01]  /*126e0*/  VIADD R17, R43.reuse, 0x40 ;  /* 0x000000402b117836 */ /* 0x040fe20000000000 */
[CC--:B------:R-:W-:Y:S01]  /*126f0*/  ISETP.GE.AND P3, PT, R6.reuse, R54.reuse, PT ;  /* 0x000000360600720c */ /* 0x0c0fe20003f66270 */
[C---:B------:R-:W-:Y:S01]  /*12700*/  VIADD R29, R43.reuse, 0x58 ;  /* 0x000000582b1d7836 */ /* 0x040fe20000000000 */
[-C--:B------:R-:W-:Y:S01]  /*12710*/  ISETP.GE.AND P2, PT, R6, R53.reuse, PT ;  /* 0x000000350600720c */ /* 0x080fe20003f46270 */
[----:B------:R-:W-:Y:S01]  /*12720*/  VIADD R6, R43, 0x10 ;  /* 0x000000102b067836 */ /* 0x000fe20000000000 */
[----:B------:R-:W-:Y:S01]  /*12730*/  FSEL R0, R49, -INF , !P1 ;  /* 0xff80000031007808 */ /* 0x000fe20004800000 */
[----:B------:R-:W-:Y:S01]  /*12740*/  VIADD R27, R43, 0x59 ;  /* 0x000000592b1b7836 */ /* 0x000fe20000000000 */
[----:B------:R-:W-:Y:S01]  /*12750*/  FSEL R16, R51, -INF , !P0 ;  /* 0xff80000033107808 */ /* 0x000fe20004000000 */
[C---:B------:R-:W-:Y:S01]  /*12760*/  VIADD R25, R43.reuse, 0x60 ;  /* 0x000000602b197836 */ /* 0x040fe20000000000 */
[CC--:B------:R-:W-:Y:S01]  /*12770*/  ISETP.GE.AND P1, PT, R2.reuse, R54.reuse, PT ;  /* 0x000000360200720c */ /* 0x0c0fe20003f26270 */
[C---:B------:R-:W-:Y:S01]  /*12780*/  VIADD R23, R43.reuse, 0x61 ;  /* 0x000000612b177836 */ /* 0x040fe20000000000 */
[-C--:B------:R-:W-:Y:S01]  /*12790*/  ISETP.GE.AND P0, PT, R2, R53.reuse, PT ;  /* 0x000000350200720c */ /* 0x080fe20003f06270 */
[C---:B------:R-:W-:Y:S01]  /*127a0*/  VIADD R2, R43.reuse, 0x11 ;  /* 0x000000112b027836 */ /* 0x040fe20000000000 */
[----:B------:R-:W-:Y:S01]  /*127b0*/  FSEL R112, R112, -INF , !P3 ;  /* 0xff80000070707808 */ /* 0x000fe20005800000 */
[C---:B------:R-:W-:Y:S01]  /*127c0*/  VIADD R21, R43.reuse, 0x68 ;  /* 0x000000682b157836 */ /* 0x040fe20000000000 */
[----:B------:R-:W-:Y:S01]  /*127d0*/  FSEL R114, R114, -INF , !P2 ;  /* 0xff80000072727808 */ /* 0x000fe20005000000 */
[C---:B------:R-:W-:Y:S01]  /*127e0*/  VIADD R19, R43.reuse, 0x69 ;  /* 0x000000692b137836 */ /* 0x040fe20000000000 */
[C---:B------:R-:W-:Y:S01]  /*127f0*/  ISETP.GE.AND P3, PT, R6.reuse, R54, PT ;  /* 0x000000360600720c */ /* 0x040fe20003f66270 */
[----:B------:R-:W-:Y:S01]  /*12800*/  LDSM.16.MT88.4 R76, [R144+0xd000] ;  /* 0x00d00000904c783b */ /* 0x000fe20000004200 */
[----:B------:R-:W-:Y:S01]  /*12810*/  ISETP.GE.AND P2, PT, R6, R53, PT ;  /* 0x000000350600720c */ /* 0x000fe20003f46270 */
[----:B------:R-:W-:Y:S01]  /*12820*/  VIADD R6, R43, 0x18 ;  /* 0x000000182b067836 */ /* 0x000fe20000000000 */
[----:B------:R-:W-:Y:S01]  /*12830*/  FSEL R18, R113, -INF , !P1 ;  /* 0xff80000071127808 */ /* 0x000fe20004800000 */
[----:B------:R-:W-:Y:S01]  /*12840*/  LDSM.16.MT88.4 R72, [R144+0x9400] ;  /* 0x009400009048783b */ /* 0x000fe20000004200 */
[----:B------:R-:W-:-:S02]  /*12850*/  FSEL R10, R115, -INF , !P0 ;  /* 0xff800000730a7808 */ /* 0x000fc40004000000 */
[CC--:B------:R-:W-:Y:S02]  /*12860*/  ISETP.GE.AND P1, PT, R2.reuse, R54.reuse, PT ;  /* 0x000000360200720c */ /* 0x0c0fe40003f26270 */
        /* <DEDUP_REMOVED lines=27> */
[----:B------:R-:W-:Y:S02]  /*12a20*/  ISETP.GE.AND P0, PT, R2, R54, PT ;  /* 0x000000360200720c */ /* 0x000fe40003f06270 */
[----:B------:R-:W-:-:S02]  /*12a30*/  FSEL R216, R46, -INF , !P2 ;  /* 0xff8000002ed87808 */ /* 0x000fc40005000000 */
[----:B------:R-:W-:Y:S02]  /*12a40*/  ISETP.GE.AND P2, PT, R15, R54, PT ;  /* 0x000000360f00720c */ /* 0x000fe40003f46270 */
[----:B------:R-:W-:Y:S02]  /*12a50*/  FSEL R218, R67, -INF , !P1 ;  /* 0xff80000043da7808 */ /* 0x000fe40004800000 */
[-C--:B------:R-:W-:Y:S01]  /*12a60*/  ISETP.GE.AND P1, PT, R2, R53.reuse, PT ;  /* 0x000000350200720c */ /* 0x080fe20003f26270 */
[----:B------:R-:W-:Y:S01]  /*12a70*/  VIADD R2, R43, 0x31 ;  /* 0x000000312b027836 */ /* 0x000fe20000000000 */
[----:B------:R-:W-:Y:S02]  /*12a80*/  FSEL R222, R45, -INF , !P0 ;  /* 0xff8000002dde7808 */ /* 0x000fe40004000000 */
[----:B------:R-:W-:Y:S01]  /*12a90*/  ISETP.GE.AND P0, PT, R15, R53, PT ;  /* 0x000000350f00720c */ /* 0x000fe20003f06270 */
[----:B------:R-:W-:Y:S01]  /*12aa0*/  VIADD R15, R43, 0x38 ;  /* 0x000000382b0f7836 */ /* 0x000fe20000000000 */
[----:B------:R-:W-:-:S02]  /*12ab0*/  FSEL R142, R94, -INF , !P2 ;  /* 0xff8000005e8e7808 */ /* 0x000fc40005000000 */
[-C--:B------:R-:W-:Y:S02]  /*12ac0*/  ISETP.GE.AND P2, PT, R43, R54.reuse, PT ;  /* 0x000000362b00720c */ /* 0x080fe40003f46270 */
[----:B------:R-:W-:Y:S02]  /*12ad0*/  FSEL R220, R44, -INF , !P3 ;  /* 0xff8000002cdc7808 */ /* 0x000fe40005800000 */
[----:B------:R-:W-:Y:S02]  /*12ae0*/  FSEL R212, R47, -INF , !P1 ;  /* 0xff8000002fd47808 */ /* 0x000fe40004800000 */
[C---:B------:R-:W-:Y:S02]  /*12af0*/  ISETP.GE.AND P1, PT, R2.reuse, R54, PT ;  /* 0x000000360200720c */ /* 0x040fe40003f26270 */
[----:B------:R-:W-:Y:S01]  /*12b00*/  ISETP.GE.AND P3, PT, R2, R53, PT ;  /* 0x000000350200720c */ /* 0x000fe20003f66270 */
[----:B------:R-:W-:Y:S01]  /*12b10*/  VIADD R2, R43, 0x39 ;  /* 0x000000392b027836 */ /* 0x000fe20000000000 */
[----:B-1----:R-:W-:-:S02]  /*12b20*/  FSEL R140, R140, -INF , !P0 ;  /* 0xff8000008c8c7808 */ /* 0x002fc40004000000 */
[C---:B------:R-:W-:Y:S02]  /*12b30*/  ISETP.GE.AND P0, PT, R15.reuse, R54, PT ;  /* 0x000000360f00720c */ /* 0x040fe40003f06270 */
[----:B------:R-:W-:Y:S02]  /*12b40*/  FSEL R26, R42, -INF , !P2 ;  /* 0xff8000002a1a7808 */ /* 0x000fe40005000000 */
[----:B------:R-:W-:Y:S02]  /*12b50*/  ISETP.GE.AND P2, PT, R15, R53, PT ;  /* 0x000000350f00720c */ /* 0x000fe40003f46270 */
[----:B------:R-:W-:Y:S02]  /*12b60*/  FSEL R210, R210, -INF , !P1 ;  /* 0xff800000d2d27808 */ /* 0x000fe40004800000 */
[----:B------:R-:W-:Y:S02]  /*12b70*/  FSEL R138, R95, -INF , !P0 ;  /* 0xff8000005f8a7808 */ /* 0x000fe40004000000 */
[----:B------:R-:W-:Y:S01]  /*12b80*/  FMNMX.FTZ R15, R26, R0, !PT ;  /* 0x000000001a0f7209 */ /* 0x000fe20007810000 */
[----:B------:R-:W-:Y:S01]  /*12b90*/  LDSM.16.MT88.4 R92, [R144+0xb000] ;  /* 0x00b00000905c783b */ /* 0x000fe20000004200 */
[----:B------:R-:W-:-:S02]  /*12ba0*/  ISETP.GE.AND P1, PT, R2, R54, PT ;  /* 0x000000360200720c */ /* 0x000fc40003f26270 */
[----:B------:R-:W-:Y:S01]  /*12bb0*/  ISETP.GE.AND P0, PT, R2, R53, PT ;  /* 0x000000350200720c */ /* 0x000fe20003f06270 */
[----:B------:R-:W-:Y:S01]  /*12bc0*/  VIADD R2, R43, 0x41 ;  /* 0x000000412b027836 */ /* 0x000fe20000000000 */
[----:B------:R-:W-:Y:S02]  /*12bd0*/  FMNMX.FTZ R15, R112, R15, !PT ;  /* 0x0000000f700f7209 */ /* 0x000fe40007810000 */
[----:B------:R-:W-:Y:S02]  /*12be0*/  FSEL R206, R206, -INF , !P3 ;  /* 0xff800000cece7808 */ /* 0x000fe40005800000 */
[----:B------:R-:W-:Y:S02]  /*12bf0*/  FSEL R136, R136, -INF , !P2 ;  /* 0xff80000088887808 */ /* 0x000fe40005000000 */
[C---:B------:R-:W-:Y:S02]  /*12c00*/  ISETP.GE.AND P3, PT, R17.reuse, R54, PT ;  /* 0x000000361100720c */ /* 0x040fe40003f66270 */
[----:B------:R-:W-:Y:S01]  /*12c10*/  ISETP.GE.AND P2, PT, R17, R53, PT ;  /* 0x000000351100720c */ /* 0x000fe20003f46270 */
[----:B------:R-:W-:Y:S01]  /*12c20*/  VIADD R17, R43, 0x48 ;  /* 0x000000482b117836 */ /* 0x000fe20000000000 */
[----:B------:R-:W-:-:S02]  /*12c30*/  FSEL R204, R204, -INF , !P0 ;  /* 0xff800000cccc7808 */ /* 0x000fc40004000000 */
[----:B------:R-:W-:Y:S02]  /*12c40*/  ISETP.GE.AND P0, PT, R2, R54, PT ;  /* 0x000000360200720c */ /* 0x000fe40003f06270 */
[----:B------:R-:W-:Y:S02]  /*12c50*/  FMNMX.FTZ R15, R18, R15, !PT ;  /* 0x0000000f120f7209 */ /* 0x000fe40007810000 */
[----:B------:R-:W-:Y:S02]  /*12c60*/  FSEL R202, R202, -INF , !P0 ;  /* 0xff800000caca7808 */ /* 0x000fe40004000000 */
[----:B------:R-:W-:Y:S02]  /*12c70*/  FMNMX.FTZ R15, R120, R15, !PT ;  /* 0x0000000f780f7209 */ /* 0x000fe40007810000 */
[----:B------:R-:W-:Y:S02]  /*12c80*/  ISETP.GE.AND P0, PT, R17, R53, PT ;  /* 0x000000351100720c */ /* 0x000fe40003f06270 */
[----:B------:R-:W-:-:S02]  /*12c90*/  FMNMX.FTZ R15, R64, R15, !PT ;  /* 0x0000000f400f7209 */ /* 0x000fc40007810000 */
[----:B------:R-:W-:Y:S02]  /*12ca0*/  FSEL R188, R188, -INF , !P0 ;  /* 0xff800000bcbc7808 */ /* 0x000fe40004000000 */
[----:B------:R-:W-:Y:S02]  /*12cb0*/  ISETP.GE.AND P0, PT, R43, R53, PT ;  /* 0x000000352b00720c */ /* 0x000fe40003f06270 */
[----:B------:R-:W-:Y:S02]  /*12cc0*/  FMNMX.FTZ R15, R24, R15, !PT ;  /* 0x0000000f180f7209 */ /* 0x000fe40007810000 */
[----:B------:R-:W-:Y:S02]  /*12cd0*/  FSEL R30, R48, -INF , !P0 ;  /* 0xff800000301e7808 */ /* 0x000fe40004000000 */
        /* <DEDUP_REMOVED lines=15> */
[----:B------:R-:W-:Y:S02]  /*12dd0*/  FSEL R208, R208, -INF , !P1 ;  /* 0xff800000d0d07808 */ /* 0x000fe40004800000 */
[----:B------:R-:W-:Y:S02]  /*12de0*/  FMNMX.FTZ R33, R138, R33, !PT ;  /* 0x000000218a217209 */ /* 0x000fe40007810000 */
[----:B------:R-:W-:Y:S02]  /*12df0*/  FMNMX.FTZ R31, R28, R31, !PT ;  /* 0x0000001f1c1f7209 */ /* 0x000fe40007810000 */
[----:B------:R-:W-:Y:S01]  /*12e00*/  ISETP.GE.AND P1, PT, R2, R53, PT ;  /* 0x000000350200720c */ /* 0x000fe20003f26270 */
[----:B------:R-:W-:Y:S01]  /*12e10*/  VIADD R2, R43, 0x49 ;  /* 0x000000492b027836 */ /* 0x000fe20000000000 */
[----:B------:R-:W-:Y:S02]  /*12e20*/  FSEL R192, R192, -INF , !P2 ;  /* 0xff800000c0c07808 */ /* 0x000fe40005000000 */
[----:B------:R-:W-:Y:S01]  /*12e30*/  ISETP.GE.AND P2, PT, R17, R54, PT ;  /* 0x000000361100720c */ /* 0x000fe20003f46270 */
[----:B------:R-:W-:Y:S01]  /*12e40*/  VIADD R17, R43, 0x70 ;  /* 0x000000702b117836 */ /* 0x000fe20000000000 */
[----:B------:R-:W-:-:S02]  /*12e50*/  FSEL R194, R194, -INF , !P3 ;  /* 0xff800000c2c27808 */ /* 0x000fc40005800000 */
[----:B------:R-:W-:Y:S02]  /*12e60*/  FMNMX.FTZ R33, R208, R33, !PT ;  /* 0x00000021d0217209 */ /* 0x000fe40007810000 */
[----:B------:R-:W-:Y:S02]  /*12e70*/  FMNMX.FTZ R31, R214, R31, !PT ;  /* 0x0000001fd61f7209 */ /* 0x000fe40007810000 */
[----:B------:R-:W-:Y:S02]  /*12e80*/  FSEL R198, R198, -INF , !P1 ;  /* 0xff800000c6c67808 */ /* 0x000fe40004800000 */
[----:B------:R-:W-:Y:S02]  /*12e90*/  FSEL R190, R190, -INF , !P2 ;  /* 0xff800000bebe7808 */ /* 0x000fe40005000000 */
[C---:B------:R-:W-:Y:S02]  /*12ea0*/  ISETP.GE.AND P1, PT, R2.reuse, R54, PT ;  /* 0x000000360200720c */ /* 0x040fe40003f26270 */
[----:B------:R-:W-:Y:S01]  /*12eb0*/  ISETP.GE.AND P2, PT, R2, R53, PT ;  /* 0x000000350200720c */ /* 0x000fe20003f46270 */
[----:B------:R-:W-:Y:S01]  /*12ec0*/  VIADD R2, R43, 0x50 ;  /* 0x000000502b027836 */ /* 0x000fe20000000000 */
[----:B------:R-:W-:-:S02]  /*12ed0*/  FMNMX.FTZ R33, R194, R33, !PT ;  /* 0x00000021c2217209 */ /* 0x000fc40007810000 */
[----:B------:R-:W-:Y:S02]  /*12ee0*/  FMNMX.FTZ R31, R216, R31, !PT ;  /* 0x0000001fd81f7209 */ /* 0x000fe40007810000 */
[----:B------:R-:W-:Y:S02]  /*12ef0*/  FMNMX.FTZ R33, R202, R33, !PT ;  /* 0x00000021ca217209 */ /* 0x000fe40007810000 */
        /* <DEDUP_REMOVED lines=8> */
[----:B------:R-:W-:Y:S02]  /*12f80*/  ISETP.GE.AND P2, PT, R2, R54, PT ;  /* 0x000000360200720c */ /* 0x000fe40003f46270 */
[----:B------:R-:W-:Y:S02]  /*12f90*/  FSEL R186, R186, -INF , !P1 ;  /* 0xff800000baba7808 */ /* 0x000fe40004800000 */
[----:B------:R-:W-:Y:S02]  /*12fa0*/  FMNMX.FTZ R33, R200, R33, !PT ;  /* 0x00000021c8217209 */ /* 0x000fe40007810000 */
[----:B------:R-:W-:-:S02]  /*12fb0*/  FMNMX.FTZ R31, R206, R31, !PT ;  /* 0x0000001fce1f7209 */ /* 0x000fc40007810000 */
[----:B------:R-:W-:Y:S02]  /*12fc0*/  FSEL R178, R178, -INF , !P0 ;  /* 0xff800000b2b27808 */ /* 0x000fe40004000000 */
[-C--:B------:R-:W-:Y:S02]  /*12fd0*/  ISETP.GE.AND P0, PT, R29, R54.reuse, PT ;  /* 0x000000361d00720c */ /* 0x080fe40003f06270 */
[----:B------:R-:W-:Y:S02]  /*12fe0*/  FSEL R184, R184, -INF , !P2 ;  /* 0xff800000b8b87808 */ /* 0x000fe40005000000 */
[----:B------:R-:W-:Y:S02]  /*12ff0*/  FMNMX.FTZ R33, R186, R33, !PT ;  /* 0x00000021ba217209 */ /* 0x000fe40007810000 */
[----:B------:R-:W-:Y:S02]  /*13000*/  FMNMX.FTZ R31, R136, R31, !PT ;  /* 0x0000001f881f7209 */ /* 0x000fe40007810000 */
[----:B------:R-:W-:Y:S01]  /*13010*/  ISETP.GE.AND P1, PT, R2, R53, PT ;  /* 0x000000350200720c */ /* 0x000fe20003f26270 */
[----:B------:R-:W-:Y:S01]  /*13020*/  VIADD R2, R43, 0x78 ;  /* 0x000000782b027836 */ /* 0x000fe20000000000 */
[----:B------:R-:W-:Y:S01]  /*13030*/  ISETP.GE.AND P2, PT, R27, R54, PT ;  /* 0x000000361b00720c */ /* 0x000fe20003f46270 */
[----:B------:R-:W-:Y:S01]  /*13040*/  VIADD R43, R43, 0x79 ;  /* 0x000000792b2b7836 */ /* 0x000fe20000000000 */
[----:B------:R-:W-:-:S02]  /*13050*/  FSEL R182, R182, -INF , !P0 ;  /* 0xff800000b6b67808 */ /* 0x000fc40004000000 */
[----:B------:R-:W-:Y:S02]  /*13060*/  FMNMX.FTZ R33, R184, R33, !PT ;  /* 0x00000021b8217209 */ /* 0x000fe40007810000 */
[----:B------:R-:W-:Y:S02]  /*13070*/  ISETP.GE.AND P0, PT, R25, R54, PT ;  /* 0x000000361900720c */ /* 0x000fe40003f06270 */
[----:B------:R-:W-:Y:S02]  /*13080*/  FMNMX.FTZ R31, R204, R31, !PT ;  /* 0x0000001fcc1f7209 */ /* 0x000fe40007810000 */
[----:B------:R-:W-:Y:S02]  /*13090*/  FSEL R176, R176, -INF , !P1 ;  /* 0xff800000b0b07808 */ /* 0x000fe40004800000 */
[----:B------:R-:W-:Y:S02]  /*130a0*/  FSEL R180, R180, -INF , !P2 ;  /* 0xff800000b4b47808 */ /* 0x000fe40005000000 */
[----:B------:R-:W-:-:S02]  /*130b0*/  FMNMX.FTZ R33, R182, R33, !PT ;  /* 0x00000021b6217209 */ /* 0x000fc40007810000 */
[-C--:B------:R-:W-:Y:S02]  /*130c0*/  ISETP.GE.AND P1, PT, R23, R54.reuse, PT ;  /* 0x000000361700720c */ /* 0x080fe40003f26270 */
[----:B------:R-:W-:Y:S02]  /*130d0*/  FSEL R134, R134, -INF , !P0 ;  /* 0xff80000086867808 */ /* 0x000fe40004000000 */
[----:B------:R-:W-:Y:S02]  /*130e0*/  FMNMX.FTZ R31, R192, R31, !PT ;  /* 0x0000001fc01f7209 */ /* 0x000fe40007810000 */
[----:B------:R-:W-:Y:S02]  /*130f0*/  ISETP.GE.AND P0, PT, R21, R54, PT ;  /* 0x000000361500720c */ /* 0x000fe40003f06270 */
[----:B------:R-:W-:Y:S02]  /*13100*/  FMNMX.FTZ R33, R180, R33, !PT ;  /* 0x00000021b4217209 */ /* 0x000fe40007810000 */
[----:B------:R-:W-:-:S02]  /*13110*/  FSEL R132, R132, -INF , !P1 ;  /* 0xff80000084847808 */ /* 0x000fc40004800000 */
[----:B------:R-:W-:Y:S02]  /*13120*/  FMNMX.FTZ R31, R198, R31, !PT ;  /* 0x0000001fc61f7209 */ /* 0x000fe40007810000 */
[-C--:B------:R-:W-:Y:S02]  /*13130*/  ISETP.GE.AND P1, PT, R19, R54.reuse, PT ;  /* 0x000000361300720c */ /* 0x080fe40003f26270 */
[----:B------:R-:W-:Y:S02]  /*13140*/  FSEL R130, R130, -INF , !P0 ;  /* 0xff80000082827808 */ /* 0x000fe40004000000 */
[----:B------:R-:W-:Y:S02]  /*13150*/  ISETP.GE.AND P0, PT, R17, R54, PT ;  /* 0x000000361100720c */ /* 0x000fe40003f06270 */
[----:B------:R-:W-:Y:S02]  /*13160*/  FMNMX.FTZ R33, R134, R33, !PT ;  /* 0x0000002186217209 */ /* 0x000fe40007810000 */
[----:B------:R-:W-:-:S02]  /*13170*/  FMNMX.FTZ R31, R188, R31, !PT ;  /* 0x0000001fbc1f7209 */ /* 0x000fc40007810000 */
[----:B------:R-:W-:Y:S02]  /*13180*/  FSEL R126, R126, -INF , !P1 ;  /* 0xff8000007e7e7808 */ /* 0x000fe40004800000 */
[-C--:B------:R-:W-:Y:S02]  /*13190*/  ISETP.GE.AND P1, PT, R15, R54.reuse, PT ;  /* 0x000000360f00720c */ /* 0x080fe40003f26270 */
        /* <DEDUP_REMOVED lines=8> */
[----:B------:R-:W-:Y:S02]  /*13220*/  ISETP.GE.AND P0, PT, R29, R53, PT ;  /* 0x000000351d00720c */ /* 0x000fe40003f06270 */
[----:B------:R-:W-:-:S02]  /*13230*/  FMNMX.FTZ R31, R178, R31, !PT ;  /* 0x0000001fb21f7209 */ /* 0x000fc40007810000 */
[----:B------:R-:W-:Y:S02]  /*13240*/  FMNMX.FTZ R33, R126, R33, !PT ;  /* 0x000000217e217209 */ /* 0x000fe40007810000 */
        /* <DEDUP_REMOVED lines=18> */
[----:B------:R-:W-:Y:S01]  /*13370*/  FSEL R20, R20, -INF , !P0 ;  /* 0xff80000014147808 */ /* 0x000fe20004000000 */
[----:B------:R-:W1:Y:S01]  /*13380*/  SHFL.BFLY PT, R34, R11, 0x2, 0x1f ;  /* 0x0c401f000b227f89 */ /* 0x000e6200000e0000 */
        /* <DEDUP_REMOVED lines=13> */
[----:B------:R-:W-:Y:S02]  /*13460*/  FSEL R36, R36, -INF , !P0 ;  /* 0xff80000024247808 */ /* 0x000fe40004000000 */
[----:B------:R-:W-:Y:S02]  /*13470*/  FMNMX.FTZ R7, R38, R31, !PT ;  /* 0x0000001f26077209 */ /* 0x000fe40007810000 */
[----:B-1----:R-:W-:-:S02]  /*13480*/  FMNMX.FTZ R34, R11, R34, !PT ;  /* 0x000000220b227209 */ /* 0x002fc40007810000 */
        /* <DEDUP_REMOVED lines=11> */
[----:B------:R-:W-:Y:S02]  /*13540*/  IMAD R120, R41, 0x2, R144 ;  /* 0x0000000229787824 */ /* 0x000fe400078e0290 */
[--C-:B------:R-:W-:Y:S01]  /*13550*/  FFMA.FTZ R33, R22, UR12, -R45.reuse ;  /* 0x0000000c16217c23 */ /* 0x100fe2000801082d */
[--C-:B------:R-:W-:Y:S01]  /*13560*/  FFMA.FTZ R162, R26, UR12, -R45.reuse ;  /* 0x0000000c1aa27c23 */ /* 0x100fe2000801082d */
[--C-:B------:R-:W-:Y:S01]  /*13570*/  FFMA.FTZ R160, R112, UR12, -R45.reuse ;  /* 0x0000000c70a07c23 */ /* 0x100fe2000801082d */
[--C-:B------:R-:W-:Y:S01]  /*13580*/  FFMA.FTZ R43, R18, UR12, -R45.reuse ;  /* 0x0000000c122b7c23 */ /* 0x100fe2000801082d */
        /* <DEDUP_REMOVED lines=8> */
[----:B------:R-:W-:Y:S01]  /*13610*/  LDSM.16.MT88.4 R24, [R120+0x9400] ;  /* 0x009400007818783b */ /* 0x000fe20000004200 */
[----:B------:R-:W4:Y:S01]  /*13620*/  MUFU.EX2 R162, R162 ;  /* 0x000000a200a27308 */ /* 0x000f220000000800 */
        /* <DEDUP_REMOVED lines=22> */
[----:B----4-:R-:W-:Y:S01]  /*13790*/  F2FP.F16.F32.PACK_AB R68, R23, R162 ;  /* 0x000000a21744723e */ /* 0x010fe200000000ff */
[----:B------:R-:W-:Y:S01]  /*137a0*/  MUFU.EX2 R21, R21 ;  /* 0x0000001500157308 */ /* 0x000fe20000000800 */
[----:B------:R-:W4:Y:S01]  /*137b0*/  LDSM.16.MT88.4 R12, [R144+0xb400] ;  /* 0x00b40000900c783b */ /* 0x000f220000004200 */
[--C-:B------:R-:W-:Y:S01]  /*137c0*/  FFMA.FTZ R35, R8, UR12, -R31.reuse ;  /* 0x0000000c08237c23 */ /* 0x100fe2000801081f */
[--C-:B------:R-:W-:Y:S01]  /*137d0*/  FFMA.FTZ R30, R6, UR12, -R31.reuse ;  /* 0x0000000c061e7c23 */ /* 0x100fe2000801081f */
[--C-:B------:R-:W-:Y:S01]  /*137e0*/  FFMA.FTZ R28, R28, UR12, -R31.reuse ;  /* 0x0000000c1c1c7c23 */ /* 0x100fe2000801081f */
[----:B------:R-:W5:Y:S01]  /*137f0*/  LDSM.16.MT88.4 R8, [R120+0xb400] ;  /* 0x00b400007808783b */ /* 0x000f620000004200 */
[--C-:B------:R-:W-:Y:S01]  /*13800*/  FFMA.FTZ R3, R212, UR12, -R31.reuse ;  /* 0x0000000cd4037c23 */ /* 0x100fe2000801081f */
[--C-:B------:R-:W-:Y:S01]  /*13810*/  FFMA.FTZ R140, R140, UR12, -R31.reuse ;  /* 0x0000000c8c8c7c23 */ /* 0x100fe2000801081f */
[----:B------:R-:W2:Y:S01]  /*13820*/  MUFU.EX2 R172, R172 ;  /* 0x000000ac00ac7308 */ /* 0x000ea20000000800 */
[----:B-1----:R-:W-:Y:S01]  /*13830*/  F2FP.F16.F32.PACK_AB R70, R43, R160 ;  /* 0x000000a02b46723e */ /* 0x002fe200000000ff */
[----:B------:R-:W1:Y:S01]  /*13840*/  LDSM.16.MT88.4 R16, [R120+0xd000] ;  /* 0x00d000007810783b */ /* 0x000e620000004200 */
[--C-:B------:R-:W-:Y:S01]  /*13850*/  FFMA.FTZ R51, R206, UR12, -R31.reuse ;  /* 0x0000000cce337c23 */ /* 0x100fe2000801081f */
[--C-:B------:R-:W-:Y:S01]  /*13860*/  FFMA.FTZ R136, R136, UR12, -R31.reuse ;  /* 0x0000000c88887c23 */ /* 0x100fe2000801081f */
[--C-:B------:R-:W-:Y:S01]  /*13870*/  FFMA.FTZ R41, R204, UR12, -R31.reuse ;  /* 0x0000000ccc297c23 */ /* 0x100fe2000801081f */
[--C-:B------:R-:W-:Y:S01]  /*13880*/  FFMA.FTZ R192, R192, UR12, -R31.reuse ;  /* 0x0000000cc0c07c23 */ /* 0x100fe2000801081f */
[--C-:B------:R-:W-:Y:S01]  /*13890*/  FFMA.FTZ R63, R198, UR12, -R31.reuse ;  /* 0x0000000cc63f7c23 */ /* 0x100fe2000801081f */
[----:B------:R-:W-:Y:S01]  /*138a0*/  MUFU.EX2 R22, R22 ;  /* 0x0000001600167308 */ /* 0x000fe20000000800 */
[--C-:B------:R-:W-:Y:S01]  /*138b0*/  FFMA.FTZ R188, R188, UR12, -R31.reuse ;  /* 0x0000000cbcbc7c23 */ /* 0x100fe2000801081f */
[----:B------:R-:W-:Y:S01]  /*138c0*/  FFMA.FTZ R59, R196, UR12, -R31 ;  /* 0x0000000cc43b7c23 */ /* 0x000fe2000801081f */
[----:B------:R-:W-:Y:S01]  /*138d0*/  FFMA.FTZ R67, R180, UR12, -R45 ;  /* 0x0000000cb4437c23 */ /* 0x000fe2000801082d */
[--C-:B------:R-:W-:Y:S01]  /*138e0*/  FFMA.FTZ R178, R178, UR12, -R31.reuse ;  /* 0x0000000cb2b27c23 */ /* 0x100fe2000801081f */
[--C-:B------:R-:W-:Y:S01]  /*138f0*/  FFMA.FTZ R125, R176, UR12, -R31.reuse ;  /* 0x0000000cb07d7c23 */ /* 0x100fe2000801081f */
[--C-:B------:R-:W-:Y:S01]  /*13900*/  FFMA.FTZ R174, R174, UR12, -R31.reuse ;  /* 0x0000000caeae7c23 */ /* 0x100fe2000801081f */
[----:B------:R-:W-:Y:S01]  /*13910*/  FFMA.FTZ R123, R170, UR12, -R31 ;  /* 0x0000000caa7b7c23 */ /* 0x000fe2000801081f */
[----:B------:R-:W3:Y:S01]  /*13920*/  MUFU.EX2 R47, R47 ;  /* 0x0000002f002f7308 */ /* 0x000ee20000000800 */
[----:B--2---:R-:W-:Y:S01]  /*13930*/  F2FP.F16.F32.PACK_AB R69, R172, R21 ;  /* 0x00000015ac45723e */ /* 0x004fe200000000ff */
[----:B------:R-:W-:Y:S01]  /*13940*/  FADD.FTZ R23, R162, R23 ;  /* 0x00000017a2177221 */ /* 0x000fe20000010000 */
[----:B------:R-:W-:Y:S01]  /*13950*/  FFMA.FTZ R131, R66, UR12, -R31 ;  /* 0x0000000c42837c23 */ /* 0x000fe2000801081f */
[--C-:B------:R-:W-:Y:S01]  /*13960*/  FFMA.FTZ R134, R134, UR12, -R45.reuse ;  /* 0x0000000c86867c23 */ /* 0x100fe2000801082d */
[--C-:B------:R-:W-:Y:S01]  /*13970*/  FFMA.FTZ R127, R132, UR12, -R45.reuse ;  /* 0x0000000c847f7c23 */ /* 0x100fe2000801082d */
[--C-:B------:R-:W-:Y:S01]  /*13980*/  FFMA.FTZ R129, R130, UR12, -R45.reuse ;  /* 0x0000000c82817c23 */ /* 0x100fe2000801082d */
[----:B------:R-:W-:Y:S01]  /*13990*/  FFMA.FTZ R126, R126, UR12, -R45 ;  /* 0x0000000c7e7e7c23 */ /* 0x000fe2000801082d */
[----:B------:R-:W-:Y:S01]  /*139a0*/  MUFU.EX2 R46, R46 ;  /* 0x0000002e002e7308 */ /* 0x000fe20000000800 */
[--C-:B------:R-:W-:Y:S01]  /*139b0*/  FFMA.FTZ R124, R124, UR12, -R31.reuse ;  /* 0x0000000c7c7c7c23 */ /* 0x100fe2000801081f */
[----:B------:R-:W-:Y:S01]  /*139c0*/  FFMA.FTZ R66, R20, UR12, -R31 ;  /* 0x0000000c14427c23 */ /* 0x000fe2000801081f */
[----:B------:R-:W-:Y:S01]  /*139d0*/  FADD.FTZ R160, R160, R23 ;  /* 0x00000017a0a07221 */ /* 0x000fe20000010000 */
[----:B------:R-:W-:Y:S01]  /*139e0*/  FADD.FTZ R21, R21, R172 ;  /* 0x000000ac15157221 */ /* 0x000fe20000010000 */
[--C-:B------:R-:W-:Y:S01]  /*139f0*/  FFMA.FTZ R62, R62, UR12, -R45.reuse ;  /* 0x0000000c3e3e7c23 */ /* 0x100fe2000801082d */
[----:B------:R-:W-:Y:S01]  /*13a00*/  FFMA.FTZ R58, R58, UR12, -R45 ;  /* 0x0000000c3a3a7c23 */ /* 0x000fe2000801082d */
[--C-:B------:R-:W-:Y:S01]  /*13a10*/  FFMA.FTZ R44, R44, UR12, -R31.reuse ;  /* 0x0000000c2c2c7c23 */ /* 0x100fe2000801081f */
[----:B------:R-:W2:Y:S01]  /*13a20*/  MUFU.EX2 R39, R39 ;  /* 0x0000002700277308 */ /* 0x000ea20000000800 */
[----:B---3--:R-:W-:Y:S01]  /*13a30*/  F2FP.F16.F32.PACK_AB R71, R47, R22 ;  /* 0x000000162f47723e */ /* 0x008fe200000000ff */
[----:B------:R-:W-:-:S06]  /*13a40*/  FFMA.FTZ R38, R38, UR12, -R31 ;  /* 0x0000000c26267c23 */ /* 0x000fcc000801081f */
[C---:B------:R-:W-:Y:S01]  /*13a50*/  HMMA.16816.F32 R96, R68.reuse, R92, RZ ;  /* 0x0000005c4460723c */ /* 0x040fe200000018ff */
[----:B------:R-:W-:Y:S05]  /*13a60*/  MUFU.EX2 R34, R34 ;  /* 0x0000002200227308 */ /* 0x000fea0000000800 */
[----:B------:R-:W-:Y:S03]  /*13a70*/  HMMA.16816.F32 R92, R68, R94, RZ ;  /* 0x0000005e445c723c */ /* 0x000fe600000018ff */
[----:B------:R-:W3:Y:S01]  /*13a80*/  MUFU.EX2 R33, R33 ;  /* 0x0000002100217308 */ /* 0x000ee20000000800 */
[----:B--2---:R-:W-:-:S02]  /*13a90*/  F2FP.F16.F32.PACK_AB R4, R39, R46 ;  /* 0x0000002e2704723e */ /* 0x004fc400000000ff */
[C---:B------:R-:W-:Y:S05]  /*13aa0*/  HMMA.16816.F32 R88, R68.reuse, R84, RZ ;  /* 0x000000544458723c */ /* 0x040fea00000018ff */
[----:B------:R-:W-:Y:S01]  /*13ab0*/  MUFU.EX2 R64, R64 ;  /* 0x0000004000407308 */ /* 0x000fe20000000800 */
[C---:B------:R-:W-:Y:S06]  /*13ac0*/  HMMA.16816.F32 R84, R68.reuse, R86, RZ ;  /* 0x000000564454723c */ /* 0x040fec00000018ff */
[----:B------:R-:W-:Y:S01]  /*13ad0*/  HMMA.16816.F32 R112, R68, R108, RZ ;  /* 0x0000006c4470723c */ /* 0x000fe200000018ff */
        /* <DEDUP_REMOVED lines=8> */
[C---:B------:R-:W-:Y:S01]  /*13b60*/  HMMA.16816.F32 R104, R68.reuse, R100, RZ ;  /* 0x000000644468723c */ /* 0x040fe200000018ff */
[----:B------:R-:W-:Y:S05]  /*13b70*/  MUFU.EX2 R32, R32 ;  /* 0x0000002000207308 */ /* 0x000fea0000000800 */
[----:B------:R-:W-:Y:S01]  /*13b80*/  HMMA.16816.F32 R100, R68, R102, RZ ;  /* 0x000000664464723c */ /* 0x000fe200000018ff */
[----:B---3--:R-:W-:-:S02]  /*13b90*/  F2FP.F16.F32.PACK_AB R7, R30, R35 ;  /* 0x000000231e07723e */ /* 0x008fc400000000ff */
[----:B------:R-:W2:Y:S05]  /*13ba0*/  MUFU.EX2 R29, R29 ;  /* 0x0000001d001d7308 */ /* 0x000eaa0000000800 */
[C---:B----4-:R-:W-:Y:S03]  /*13bb0*/  HMMA.16816.F32 R96, R4.reuse, R12, R96 ;  /* 0x0000000c0460723c */ /* 0x050fe60000001860 */
[----:B------:R-:W-:Y:S03]  /*13bc0*/  MUFU.EX2 R28, R28 ;  /* 0x0000001c001c7308 */ /* 0x000fe60000000800 */
[C---:B------:R-:W-:Y:S01]  /*13bd0*/  HMMA.16816.F32 R92, R4.reuse, R14, R92 ;  /* 0x0000000e045c723c */ /* 0x040fe2000000185c */
[----:B------:R-:W3:Y:S04]  /*13be0*/  LDSM.16.MT88.4 R12, [R144+0xd400] ;  /* 0x00d40000900c783b */ /* 0x000ee80000004200 */
[----:B------:R-:W-:Y:S01]  /*13bf0*/  MUFU.EX2 R3, R3 ;  /* 0x0000000300037308 */ /* 0x000fe20000000800 */
[C---:B-----5:R-:W-:Y:S06]  /*13c00*/  HMMA.16816.F32 R88, R4.reuse, R8, R88 ;  /* 0x000000080458723c */ /* 0x060fec0000001858 */
[C---:B------:R-:W-:Y:S01]  /*13c10*/  HMMA.16816.F32 R84, R4.reuse, R10, R84 ;  /* 0x0000000a0454723c */ /* 0x040fe20000001854 */
[----:B------:R-:W4:Y:S01]  /*13c20*/  LDSM.16.MT88.4 R8, [R120+0xd400] ;  /* 0x00d400007808783b */ /* 0x000f220000004200 */
[----:B------:R-:W-:Y:S04]  /*13c30*/  MUFU.EX2 R142, R142 ;  /* 0x0000008e008e7308 */ /* 0x000fe80000000800 */
[C---:B------:R-:W-:Y:S04]  /*13c40*/  HMMA.16816.F32 R112, R4.reuse, R72, R112 ;  /* 0x000000480470723c */ /* 0x040fe80000001870 */
[----:B------:R-:W-:Y:S02]  /*13c50*/  MUFU.EX2 R57, R57 ;  /* 0x0000003900397308 */ /* 0x000fe40000000800 */
[----:B------:R-:W-:Y:S06]  /*13c60*/  HMMA.16816.F32 R108, R4, R74, R108 ;  /* 0x0000004a046c723c */ /* 0x000fec000000186c */
[C---:B-1----:R-:W-:Y:S01]  /*13c70*/  HMMA.16816.F32 R72, R68.reuse, R16, RZ ;  /* 0x000000104448723c */ /* 0x042fe200000018ff */
[----:B------:R-:W-:Y:S05]  /*13c80*/  MUFU.EX2 R138, R138 ;  /* 0x0000008a008a7308 */ /* 0x000fea0000000800 */
[----:B------:R-:W-:Y:S01]  /*13c90*/  HMMA.16816.F32 R68, R68, R18, RZ ;  /* 0x000000124444723c */ /* 0x000fe200000018ff */
[----:B------:R-:W-:Y:S02]  /*13ca0*/  LDSM.16.MT88.4 R16, [R144+0xa400] ;  /* 0x00a400009010783b */ /* 0x000fe40000004200 */
[----:B------:R-:W-:Y:S03]  /*13cb0*/  MUFU.EX2 R49, R49 ;  /* 0x0000003100317308 */ /* 0x000fe60000000800 */
[C---:B---3--:R-:W-:Y:S05]  /*13cc0*/  HMMA.16816.F32 R80, R4.reuse, R12, R80 ;  /* 0x0000000c0450723c */ /* 0x048fea0000001850 */
[----:B------:R-:W-:Y:S01]  /*13cd0*/  MUFU.EX2 R140, R140 ;  /* 0x0000008c008c7308 */ /* 0x000fe20000000800 */
[C---:B------:R-:W-:Y:S01]  /*13ce0*/  HMMA.16816.F32 R76, R4.reuse, R14, R76 ;  /* 0x0000000e044c723c */ /* 0x040fe2000000184c */
[----:B------:R-:W1:Y:S05]  /*13cf0*/  LDSM.16.MT88.4 R12, [R144+0x9800] ;  /* 0x00980000900c783b */ /* 0x000e6a0000004200 */
[C---:B------:R-:W-:Y:S01]  /*13d00*/  HMMA.16816.F32 R104, R4.reuse, R24, R104 ;  /* 0x000000180468723c */ /* 0x040fe20000001868 */
[----:B------:R-:W-:Y:S05]  /*13d10*/  MUFU.EX2 R51, R51 ;  /* 0x0000003300337308 */ /* 0x000fea0000000800 */
[C---:B------:R-:W-:Y:S01]  /*13d20*/  HMMA.16816.F32 R100, R4.reuse, R26, R100 ;  /* 0x0000001a0464723c */ /* 0x040fe20000001864 */
[----:B------:R-:W-:Y:S01]  /*13d30*/  FFMA.FTZ R24, R222, UR12, -R45 ;  /* 0x0000000cde187c23 */ /* 0x000fe2000801082d */
[----:B------:R-:W-:Y:S01]  /*13d40*/  FFMA.FTZ R25, R214, UR12, -R31 ;  /* 0x0000000cd6197c23 */ /* 0x000fe2000801081f */
[----:B------:R-:W-:Y:S03]  /*13d50*/  MUFU.EX2 R136, R136 ;  /* 0x0000008800887308 */ /* 0x000fe60000000800 */
[----:B----4-:R-:W-:Y:S01]  /*13d60*/  HMMA.16816.F32 R72, R4, R8, R72 ;  /* 0x000000080448723c */ /* 0x010fe20000001848 */
[----:B------:R-:W-:Y:S01]  /*13d70*/  FFMA.FTZ R27, R220, UR12, -R45 ;  /* 0x0000000cdc1b7c23 */ /* 0x000fe2000801082d */
[----:B------:R-:W-:-:S03]  /*13d80*/  FFMA.FTZ R26, R216, UR12, -R31 ;  /* 0x0000000cd81a7c23 */ /* 0x000fc6000801081f */
[----:B------:R-:W-:Y:S01]  /*13d90*/  MUFU.EX2 R24, R24 ;  /* 0x0000001800187308 */ /* 0x000fe20000000800 */
[----:B------:R-:W-:Y:S01]  /*13da0*/  HMMA.16816.F32 R68, R4, R10, R68 ;  /* 0x0000000a0444723c */ /* 0x000fe20000001844 */
[----:B------:R-:W3:Y:S06]  /*13db0*/  LDSM.16.MT88.4 R8, [R120+0x9800] ;  /* 0x009800007808783b */ /* 0x000eec0000004200 */
[----:B------:R-:W4:Y:S01]  /*13dc0*/  MUFU.EX2 R27, R27 ;  /* 0x0000001b001b7308 */ /* 0x000f220000000800 */
[----:B--2---:R-:W-:-:S07]  /*13dd0*/  F2FP.F16.F32.PACK_AB R4, R29, R32 ;  /* 0x000000201d04723e */ /* 0x004fce00000000ff */
[----:B------:R-:W2:Y:S08]  /*13de0*/  MUFU.EX2 R25, R25 ;  /* 0x0000001900197308 */ /* 0x000eb00000000800 */
[----:B------:R-:W5:Y:S01]  /*13df0*/  MUFU.EX2 R26, R26 ;  /* 0x0000001a001a7308 */ /* 0x000f620000000800 */
[----:B----4-:R-:W-:-:S07]  /*13e00*/  F2FP.F16.F32.PACK_AB R6, R24, R27 ;  /* 0x0000001b1806723e */ /* 0x010fce00000000ff */
[----:B------:R-:W4:Y:S01]  /*13e10*/  MUFU.EX2 R41, R41 ;  /* 0x0000002900297308 */ /* 0x000f220000000800 */
[----:B--2---:R-:W-:-:S07]  /*13e20*/  F2FP.F16.F32.PACK_AB R5, R25, R28 ;  /* 0x0000001c1905723e */ /* 0x004fce00000000ff */
[----:B------:R-:W-:Y:S01]  /*13e30*/  MUFU.EX2 R194, R194 ;  /* 0x000000c200c27308 */ /* 0x000fe20000000800 */
[----:B-----5:R-:W-:-:S07]  /*13e40*/  F2FP.F16.F32.PACK_AB R7, R3, R26 ;  /* 0x0000001a0307723e */ /* 0x020fce00000000ff */
[C---:B-1----:R-:W-:Y:S01]  /*13e50*/  HMMA.16816.F32 R112, R4.reuse, R12, R112 ;  /* 0x0000000c0470723c */ /* 0x042fe20000001870 */
        /* <DEDUP_REMOVED lines=287> */
.L_x_1189:
[----:B------:R-:W1:Y:S02]  /*15050*/  LDC R6, c[0x0][0x250] ;  /* 0x00009400ff067b82 */ /* 0x000e640000000800 */
[----:B-1----:R-:W-:-:S04]  /*15060*/  LEA R6, -R6, RZ, 0x7 ;  /* 0x000000ff06067211 */ /* 0x002fc800078e39ff */
[----:B------:R-:W-:-:S07]  /*15070*/  SHF.R.S32.HI R5, RZ, 0x1f, R6 ;  /* 0x0000001fff057819 */ /* 0x000fce0000011406 */
.L_x_1190:
        /* <DEDUP_REMOVED lines=106> */
[----:B------:R-:W-:-:S05]  /*15720*/  @P0 LEA.HI.X R29, R3, UR11, R50, 0x1, P3 ;  /* 0x0000000b031d0c11 */ /* 0x000fca00098f0c32 */
[----:B------:R-:W-:Y:S01]  /*15730*/  @!PT LDS RZ, [RZ] ;  /* 0x00000000fffff984 */ /* 0x000fe20000000800 */
[----:B------:R-:W-:Y:S01]  /*15740*/  @!PT LDS RZ, [RZ] ;  /* 0x00000000fffff984 */ /* 0x000fe20000000800 */
[----:B------:R-:W-:Y:S01]  /*15750*/  @!PT LDS RZ, [RZ] ;  /* 0x00000000fffff984 */ /* 0x000fe20000000800 */
[----:B------:R1:W-:Y:S04]  /*15760*/  @P0 LDGSTS.E.BYPASS.LTC128B.128 [R164+0xe800], desc[UR6][R28.64+0x80] ;  /* 0x0e8000801ca40fae */ /* 0x0003e8000b901d46 */
[----:B------:R-:W-:Y:S04]  /*15770*/  @!P0 STS.128 [R164+0xe800], RZ ;  /* 0x00e800ffa4008388 */ /* 0x000fe80000000c00 */
[----:B------:R-:W-:Y:S04]  /*15780*/  LDSM.16.M88.4 R4, [R147] ;  /* 0x000000009304783b */ /* 0x000fe80000000200 */
[----:B------:R-:W2:Y:S04]  /*15790*/  LDSM.16.M88.4 R64, [R146+0x3000] ;  /* 0x003000009240783b */ /* 0x000ea80000000200 */
[----:B------:R-:W3:Y:S04]  /*157a0*/  LDSM.16.M88.4 R56, [R146+0x3400] ;  /* 0x003400009238783b */ /* 0x000ee80000000200 */
[----:B------:R-:W4:Y:S04]  /*157b0*/  LDSM.16.M88.4 R36, [R146+0x3c00] ;  /* 0x003c00009224783b */ /* 0x000f280000000200 */
[----:B------:R-:W-:Y:S04]  /*157c0*/  LDSM.16.M88.4 R128, [R145] ;  /* 0x000000009180783b */ /* 0x000fe80000000200 */
[----:B-1----:R-:W1:Y:S04]  /*157d0*/  LDSM.16.M88.4 R28, [R146+0x4000] ;  /* 0x00400000921c783b */ /* 0x002e680000000200 */
[----:B------:R-:W5:Y:S04]  /*157e0*/  LDSM.16.M88.4 R16, [R122+0x3000] ;  /* 0x003000007a10783b */ /* 0x000f680000000200 */
[----:B------:R-:W5:Y:S04]  /*157f0*/  LDSM.16.M88.4 R44, [R146+0x3800] ;  /* 0x00380000922c783b */ /* 0x000f680000000200 */
[----:B------:R-:W5:Y:S04]  /*15800*/  LDSM.16.M88.4 R8, [R122+0x3400] ;  /* 0x003400007a08783b */ /* 0x000f680000000200 */
[----:B------:R-:W5:Y:S04]  /*15810*/  LDSM.16.M88.4 R20, [R146+0x4400] ;  /* 0x004400009214783b */ /* 0x000f680000000200 */
[----:B------:R-:W5:Y:S04]  /*15820*/  LDSM.16.M88.4 R12, [R146+0x4800] ;  /* 0x00480000920c783b */ /* 0x000f680000000200 */
[----:B------:R-:W5:Y:S01]  /*15830*/  LDSM.16.M88.4 R140, [R146+0x4c00] ;  /* 0x004c0000928c783b */ /* 0x000f620000000200 */
[C---:B--2---:R-:W-:Y:S03]  /*15840*/  HMMA.16816.F32 R124, R4.reuse, R64, RZ ;  /* 0x00000040047c723c */ /* 0x044fe600000018ff */
[----:B------:R-:W2:Y:S03]  /*15850*/  LDSM.16.M88.4 R136, [R122+0x3c00] ;  /* 0x003c00007a88783b */ /* 0x000ea60000000200 */
[C---:B------:R-:W-:Y:S01]  /*15860*/  HMMA.16816.F32 R64, R4.reuse, R66, RZ ;  /* 0x000000420440723c */ /* 0x040fe200000018ff */
[----:B------:R-:W2:Y:S04]  /*15870*/  LDSM.16.M88.4 R132, [R122+0x4000] ;  /* 0x004000007a84783b */ /* 0x000ea80000000200 */
[----:B------:R-:W2:Y:S01]  /*15880*/  LDSM.16.M88.4 R172, [R122+0x3800] ;  /* 0x003800007aac783b */ /* 0x000ea20000000200 */
[C---:B---3--:R-:W-:Y:S03]  /*15890*/  HMMA.16816.F32 R60, R4.reuse, R56, RZ ;  /* 0x00000038043c723c */ /* 0x048fe600000018ff */
[----:B------:R-:W0:Y:S03]  /*158a0*/  LDGDEPBAR ;  /* 0x00000000000079af */ /* 0x000e260000000000 */
[C---:B------:R-:W-:Y:S06]  /*158b0*/  HMMA.16816.F32 R56, R4.reuse, R58, RZ ;  /* 0x0000003a0438723c */ /* 0x040fec00000018ff */
[C---:B----4-:R-:W-:Y:S06]  /*158c0*/  HMMA.16816.F32 R40, R4.reuse, R36, RZ ;  /* 0x000000240428723c */ /* 0x050fec00000018ff */
[C---:B-1----:R-:W-:Y:S06]  /*158d0*/  HMMA.16816.F32 R32, R4.reuse, R28, RZ ;  /* 0x0000001c0420723c */ /* 0x042fec00000018ff */
[C---:B------:R-:W-:Y:S06]  /*158e0*/  HMMA.16816.F32 R36, R4.reuse, R38, RZ ;  /* 0x000000260424723c */ /* 0x040fec00000018ff */
[----:B------:R-:W-:Y:S06]  /*158f0*/  HMMA.16816.F32 R28, R4, R30, RZ ;  /* 0x0000001e041c723c */ /* 0x000fec00000018ff */
[C---:B-----5:R-:W-:Y:S06]  /*15900*/  HMMA.16816.F32 R124, R128.reuse, R16, R124 ;  /* 0x00000010807c723c */ /* 0x060fec000000187c */
[----:B------:R-:W-:Y:S06]  /*15910*/  HMMA.16816.F32 R64, R128, R18, R64 ;  /* 0x000000128040723c */ /* 0x000fec0000001840 */
[----:B------:R-:W-:Y:S06]  /*15920*/  HMMA.16816.F32 R48, R4, R44, RZ ;  /* 0x0000002c0430723c */ /* 0x000fec00000018ff */
[C---:B------:R-:W-:Y:S06]  /*15930*/  HMMA.16816.F32 R60, R128.reuse, R8, R60 ;  /* 0x00000008803c723c */ /* 0x040fec000000183c */
[----:B------:R-:W-:Y:S06]  /*15940*/  HMMA.16816.F32 R56, R128, R10, R56 ;  /* 0x0000000a8038723c */ /* 0x000fec0000001838 */
        /* <DEDUP_REMOVED lines=9> */
[C---:B------:R-:W-:Y:S01]  /*159e0*/  HMMA.16816.F32 R36, R128.reuse, R138, R36 ;  /* 0x0000008a8024723c */ /* 0x040fe20000001824 */
[----:B------:R-:W2:Y:S05]  /*159f0*/  LDSM.16.M88.4 R136, [R122+0x4800] ;  /* 0x004800007a88783b */ /* 0x000eaa0000000200 */
[C---:B------:R-:W-:Y:S06]  /*15a00*/  HMMA.16816.F32 R32, R128.reuse, R132, R32 ;  /* 0x000000848020723c */ /* 0x040fec0000001820 */
[C---:B------:R-:W-:Y:S01]  /*15a10*/  HMMA.16816.F32 R28, R128.reuse, R134, R28 ;  /* 0x00000086801c723c */ /* 0x040fe2000000181c */
[----:B------:R-:W3:Y:S05]  /*15a20*/  LDSM.16.M88.4 R132, [R122+0x4c00] ;  /* 0x004c00007a84783b */ /* 0x000eea0000000200 */
[C---:B------:R-:W-:Y:S06]  /*15a30*/  HMMA.16816.F32 R48, R128.reuse, R172, R48 ;  /* 0x000000ac8030723c */ /* 0x040fec0000001830 */
        /* <DEDUP_REMOVED lines=37> */
[C---:B--2---:R-:W-:Y:S06]  /*15c90*/  HMMA.16816.F32 R60, R132.reuse, R128, R60 ;  /* 0x00000080843c723c */ /* 0x044fec000000183c */
[C---:B------:R-:W-:Y:S01]  /*15ca0*/  HMMA.16816.F32 R56, R132.reuse, R130, R56 ;  /* 0x000000828438723c */ /* 0x040fe20000001838 */
[----:B------:R-:W1:Y:S05]  /*15cb0*/  LDSM.16.M88.4 R128, [R122+0x5c00] ;  /* 0x005c00007a80783b */ /* 0x000e6a0000000200 */
        /* <DEDUP_REMOVED lines=52> */
[----:B------:R-:W-:Y:S01]  /*16000*/  FMUL.FTZ R55, R124, UR5 ;  /* 0x000000057c377c20 */ /* 0x000fe20008410000 */
[----:B------:R-:W-:Y:S01]  /*16010*/  FMUL.FTZ R121, R125, UR5 ;  /* 0x000000057d797c20 */ /* 0x000fe20008410000 */
[----:B------:R-:W-:Y:S01]  /*16020*/  FMUL.FTZ R3, R126, UR5 ;  /* 0x000000057e037c20 */ /* 0x000fe20008410000 */
[----:B------:R-:W-:Y:S01]  /*16030*/  FMUL.FTZ R123, R127, UR5 ;  /* 0x000000057f7b7c20 */ /* 0x000fe20008410000 */
[C---:B---3--:R-:W-:Y:S01]  /*16040*/  HMMA.16816.F32 R60, R140.reuse, R132, R60 ;  /* 0x000000848c3c723c */ /* 0x048fe2000000183c */
[----:B------:R-:W3:Y:S01]  /*16050*/  LDSM.16.M88.4 R124, [R122+0x8400] ;  /* 0x008400007a7c783b */ /* 0x000ee20000000200 */
[----:B------:R-:W-:Y:S01]  /*16060*/  FMUL.FTZ R64, R64, UR5 ;  /* 0x0000000540407c20 */ /* 0x000fe20008410000 */
[----:B------:R-:W-:Y:S03]  /*16070*/  MUFU.TANH R121, R121 ;  /* 0x0000007900797308 */ /* 0x000fe60000002400 */
[----:B------:R-:W-:Y:S02]  /*16080*/  HMMA.16816.F32 R56, R140, R134, R56 ;  /* 0x000000868c38723c */ /* 0x000fe40000001838 */
[----:B------:R-:W-:Y:S01]  /*16090*/  FMUL.FTZ R206, R49, UR5 ;  /* 0x0000000531ce7c20 */ /* 0x000fe20008410000 */
[----:B------:R-:W-:-:S02]  /*160a0*/  FMUL.FTZ R51, R51, UR5 ;  /* 0x0000000533337c20 */ /* 0x000fc40008410000 */
[----:B------:R-:W4:Y:S03]  /*160b0*/  MUFU.TANH R64, R64 ;  /* 0x0000004000407308 */ /* 0x000f260000002400 */
[----:B------:R-:W-:Y:S01]  /*160c0*/  FMUL.FTZ R49, R44, UR5 ;  /* 0x000000052c317c20 */ /* 0x000fe20008410000 */
[----:B------:R-:W-:Y:S01]  /*160d0*/  FMUL.FTZ R134, R45, UR5 ;  /* 0x000000052d867c20 */ /* 0x000fe20008410000 */
[----:B------:R-:W-:Y:S01]  /*160e0*/  FMUL.FTZ R183, R47, UR5 ;  /* 0x000000052fb77c20 */ /* 0x000fe20008410000 */
[C---:B-1----:R-:W-:Y:S03]  /*160f0*/  HMMA.16816.F32 R36, R140.reuse, R138, R36 ;  /* 0x0000008a8c24723c */ /* 0x042fe60000001824 */
[----:B------:R-:W-:Y:S04]  /*16100*/  MUFU.TANH R49, R49 ;  /* 0x0000003100317308 */ /* 0x000fe80000002400 */
[----:B------:R-:W-:Y:S01]  /*16110*/  FMUL.FTZ R60, R60, UR5 ;  /* 0x000000053c3c7c20 */ /* 0x000fe20008410000 */
[----:B------:R-:W-:Y:S01]  /*16120*/  FMUL.FTZ R61, R61, UR5 ;  /* 0x000000053d3d7c20 */ /* 0x000fe20008410000 */
[----:B------:R-:W-:Y:S01]  /*16130*/  FMUL.FTZ R62, R62, UR5 ;  /* 0x000000053e3e7c20 */ /* 0x000fe20008410000 */
[----:B------:R-:W-:Y:S01]  /*16140*/  HMMA.16816.F32 R40, R140, R136, R40 ;  /* 0x000000888c28723c */ /* 0x000fe20000001828 */
[----:B------:R-:W-:Y:S02]  /*16150*/  MUFU.TANH R123, R123 ;  /* 0x0000007b007b7308 */ /* 0x000fe40000002400 */
[----:B------:R-:W-:-:S03]  /*16160*/  FMUL.FTZ R58, R58, UR5 ;  /* 0x000000053a3a7c20 */ /* 0x000fc60008410000 */
[C---:B--2---:R-:W-:Y:S03]  /*16170*/  HMMA.16816.F32 R32, R140.reuse, R128, R32 ;  /* 0x000000808c20723c */ /* 0x044fe60000001820 */
[----:B------:R-:W-:Y:S03]  /*16180*/  MUFU.TANH R129, R60 ;  /* 0x0000003c00817308 */ /* 0x000fe60000002400 */
[C---:B------:R-:W-:Y:S01]  /*16190*/  HMMA.16816.F32 R28, R140.reuse, R130, R28 ;  /* 0x000000828c1c723c */ /* 0x040fe2000000181c */
[----:B------:R-:W-:Y:S01]  /*161a0*/  FMUL.FTZ R128, R65, UR5 ;  /* 0x0000000541807c20 */ /* 0x000fe20008410000 */
[----:B------:R-:W-:Y:S01]  /*161b0*/  FMUL.FTZ R65, R66, UR5 ;  /* 0x0000000542417c20 */ /* 0x000fe20008410000 */
[----:B------:R-:W-:Y:S01]  /*161c0*/  FMUL.FTZ R66, R67, UR5 ;  /* 0x0000000543427c20 */ /* 0x000fe20008410000 */
[----:B------:R-:W-:Y:S01]  /*161d0*/  FMUL.FTZ R67, R63, UR5 ;  /* 0x000000053f437c20 */ /* 0x000fe20008410000 */
[----:B------:R-:W-:Y:S01]  /*161e0*/  MUFU.TANH R132, R61 ;  /* 0x0000003d00847308 */ /* 0x000fe20000002400 */
[C---:B---3--:R-:W-:Y:S01]  /*161f0*/  HMMA.16816.F32 R20, R140.reuse, R126, R20 ;  /* 0x0000007e8c14723c */ /* 0x048fe20000001814 */
[----:B------:R-:W-:Y:S01]  /*16200*/  FMUL.FTZ R186, R36, UR5 ;  /* 0x0000000524ba7c20 */ /* 0x000fe20008410000 */
[----:B------:R-:W-:Y:S01]  /*16210*/  FMUL.FTZ R131, R56, UR5 ;  /* 0x0000000538837c20 */ /* 0x000fe20008410000 */
[----:B------:R-:W1:Y:S01]  /*16220*/  S2R R36, SR_TID.X ;  /* 0x0000000000247919 */ /* 0x000e620000002100 */
[----:B------:R-:W-:Y:S01]  /*16230*/  FMUL.FTZ R38, R38, UR5 ;  /* 0x0000000526267c20 */ /* 0x000fe20008410000 */
[----:B------:R-:W-:Y:S01]  /*16240*/  FMUL.FTZ R56, R57, UR5 ;  /* 0x0000000539387c20 */ /* 0x000fe20008410000 */
[----:B------:R-:W-:Y:S01]  /*16250*/  HMMA.16816.F32 R24, R140, R124, R24 ;  /* 0x0000007c8c18723c */ /* 0x000fe20000001818 */
[----:B------:R2:W-:Y:S01]  /*16260*/  MUFU.TANH R130, R62 ;  /* 0x0000003e00827308 */ /* 0x0005e20000002400 */
[----:B------:R-:W-:Y:S01]  /*16270*/  FMUL.FTZ R127, R46, UR5 ;  /* 0x000000052e7f7c20 */ /* 0x000fe20008410000 */
[----:B------:R-:W-:Y:S01]  /*16280*/  FMUL.FTZ R126, R48, UR5 ;  /* 0x00000005307e7c20 */ /* 0x000fe20008410000 */
[----:B------:R-:W3:Y:S01]  /*16290*/  LDSM.16.M88.4 R44, [R122+0x8c00] ;  /* 0x008c00007a2c783b */ /* 0x000ee20000000200 */
[----:B------:R-:W-:Y:S01]  /*162a0*/  FMUL.FTZ R48, R50, UR5 ;  /* 0x0000000532307c20 */ /* 0x000fe20008410000 */
[----:B------:R-:W-:Y:S01]  /*162b0*/  FMUL.FTZ R201, R35, UR5 ;  /* 0x0000000523c97c20 */ /* 0x000fe20008410000 */
[----:B------:R-:W-:Y:S01]  /*162c0*/  FMUL.FTZ R32, R32, UR5 ;  /* 0x0000000520207c20 */ /* 0x000fe20008410000 */
[----:B------:R-:W-:Y:S01]  /*162d0*/  FMUL.FTZ R40, R40, UR5 ;  /* 0x0000000528287c20 */ /* 0x000fe20008410000 */
[----:B------:R-:W-:Y:S01]  /*162e0*/  MUFU.TANH R65, R65 ;  /* 0x0000004100417308 */ /* 0x000fe20000002400 */
[----:B------:R-:W-:Y:S01]  /*162f0*/  FMUL.FTZ R42, R42, UR5 ;  /* 0x000000052a2a7c20 */ /* 0x000fe20008410000 */
[----:B------:R-:W-:Y:S01]  /*16300*/  FMUL.FTZ R34, R34, UR5 ;  /* 0x0000000522227c20 */ /* 0x000fe20008410000 */
[----:B------:R-:W-:Y:S01]  /*16310*/  FMUL.FTZ R200, R28, UR5 ;  /* 0x000000051cc87c20 */ /* 0x000fe20008410000 */
[----:B------:R-:W-:-:S02]  /*16320*/  IMAD.SHL.U32 R28, R165, 0x80, RZ ;  /* 0x00000080a51c7824 */ /* 0x000fc400078e00ff */
[----:B------:R-:W-:Y:S01]  /*16330*/  FMUL.FTZ R33, R33, UR5 ;  /* 0x0000000521217c20 */ /* 0x000fe20008410000 */
[----:B------:R-:W-:Y:S01]  /*16340*/  FMUL.FTZ R30, R30, UR5 ;  /* 0x000000051e1e7c20 */ /* 0x000fe20008410000 */
[----:B------:R-:W-:Y:S01]  /*16350*/  FMUL.FTZ R57, R59, UR5 ;  /* 0x000000053b397c20 */ /* 0x000fe20008410000 */
[----:B------:R-:W5:Y:S01]  /*16360*/  MUFU.TANH R131, R131 ;  /* 0x0000008300837308 */ /* 0x000f620000002400 */
[----:B--2---:R-:W2:Y:S01]  /*16370*/  LDSM.16.M88.4 R60, [R122+0x8800] ;  /* 0x008800007a3c783b */ /* 0x004ea20000000200 */
[----:B------:R-:W-:Y:S01]  /*16380*/  FMUL.FTZ R178, R20, UR5 ;  /* 0x0000000514b27c20 */ /* 0x000fe20008410000 */
[----:B------:R-:W-:Y:S01]  /*16390*/  FMUL.FTZ R171, R22, UR5 ;  /* 0x0000000516ab7c20 */ /* 0x000fe20008410000 */
        /* <DEDUP_REMOVED lines=8> */
[----:B-1----:R-:W-:-:S02]  /*16420*/  IMAD.SHL.U32 R35, R36, 0x2, RZ ;  /* 0x0000000224237824 */ /* 0x002fc400078e00ff */
[----:B------:R-:W-:Y:S01]  /*16430*/  FMUL.FTZ R182, R25, UR5 ;  /* 0x0000000519b67c20 */ /* 0x000fe20008410000 */
[----:B------:R-:W-:Y:S01]  /*16440*/  FMUL.FTZ R29, R29, UR5 ;  /* 0x000000051d1d7c20 */ /* 0x000fe20008410000 */
[----:B------:R-:W-:Y:S01]  /*16450*/  FMUL.FTZ R31, R31, UR5 ;  /* 0x000000051f1f7c20 */ /* 0x000fe20008410000 */
[----:B------:R-:W1:Y:S01]  /*16460*/  MUFU.TANH R126, R126 ;  /* 0x0000007e007e7308 */ /* 0x000e620000002400 */
[----:B------:R-:W-:Y:S01]  /*16470*/  LOP3.LUT R35, R35, 0x6, RZ, 0xc0, !PT ;  /* 0x0000000623237812 */ /* 0x000fe200078ec0ff */
[----:B------:R-:W-:Y:S01]  /*16480*/  FMUL.FTZ R21, R21, UR5 ;  /* 0x0000000515157c20 */ /* 0x000fe20008410000 */
[----:B------:R-:W-:Y:S01]  /*16490*/  FMUL.FTZ R23, R23, UR5 ;  /* 0x0000000517177c20 */ /* 0x000fe20008410000 */
[----:B------:R-:W-:-:S04]  /*164a0*/  DEPBAR.LE SB0, 0x0 ;  /* 0x000080000000791a */ /* 0x000fc80000000000 */
[----:B------:R-:W1:Y:S01]  /*164b0*/  MUFU.TANH R48, R48 ;  /* 0x0000003000307308 */ /* 0x000e620000002400 */
[C-C-:B------:R-:W-:Y:S01]  /*164c0*/  LOP3.LUT R24, R28.reuse, 0x8, R35.reuse, 0xfe, !PT ;  /* 0x000000081c187812 */ /* 0x140fe200078efe23 */
[----:B---3--:R-:W-:Y:S01]  /*164d0*/  HMMA.16816.F32 R4, R140, R46, R4 ;  /* 0x0000002e8c04723c */ /* 0x008fe20000001804 */
[----:B------:R-:W-:Y:S02]  /*164e0*/  LOP3.LUT R26, R28, 0x18, R35, 0xfe, !PT ;  /* 0x000000181c1a7812 */ /* 0x000fe400078efe23 */
[----:B------:R-:W-:-:S03]  /*164f0*/  ISETP.GE.AND P1, PT, R24, R54, PT ;  /* 0x000000361800720c */ /* 0x000fc60003f26270 */
[----:B------:R3:W-:Y:S01]  /*16500*/  MUFU.TANH R194, R32 ;  /* 0x0000002000c27308 */ /* 0x0007e20000002400 */
[C---:B------:R-:W-:Y:S01]  /*16510*/  HMMA.16816.F32 R8, R140.reuse, R44, R8 ;  /* 0x0000002c8c08723c */ /* 0x040fe20000001808 */
[----:B------:R-:W-:Y:S02]  /*16520*/  ISETP.GE.AND P0, PT, R24, R53, PT ;  /* 0x000000351800720c */ /* 0x000fe40003f06270 */
[----:B------:R-:W-:Y:S02]  /*16530*/  LOP3.LUT R20, R28, 0x20, R35, 0xfe, !PT ;  /* 0x000000201c147812 */ /* 0x000fe400078efe23 */
[----:B----4-:R-:W-:Y:S02]  /*16540*/  FSEL R24, R64, -INF , !P1 ;  /* 0xff80000040187808 */ /* 0x010fe40004800000 */
[----:B------:R-:W-:Y:S01]  /*16550*/  MUFU.TANH R127, R127 ;  /* 0x0000007f007f7308 */ /* 0x000fe20000002400 */
[----:B--2---:R-:W-:Y:S01]  /*16560*/  HMMA.16816.F32 R16, R140, R60, R16 ;  /* 0x0000003c8c10723c */ /* 0x004fe20000001810 */
[----:B------:R-:W-:-:S02]  /*16570*/  ISETP.GE.AND P1, PT, R26, R54, PT ;  /* 0x000000361a00720c */ /* 0x000fc40003f26270 */
[C-C-:B------:R-:W-:Y:S02]  /*16580*/  LOP3.LUT R22, R28.reuse, 0x28, R35.reuse, 0xfe, !PT ;  /* 0x000000281c167812 */ /* 0x140fe400078efe23 */
[----:B-----5:R-:W-:Y:S01]  /*16590*/  FSEL R64, R131, -INF , !P1 ;  /* 0xff80000083407808 */ /* 0x020fe20004800000 */
[----:B------:R-:W-:Y:S01]  /*165a0*/  HMMA.16816.F32 R12, R140, R62, R12 ;  /* 0x0000003e8c0c723c */ /* 0x000fe2000000180c */
[----:B------:R-:W2:Y:S01]  /*165b0*/  MUFU.TANH R188, R40 ;  /* 0x0000002800bc7308 */ /* 0x000ea20000002400 */
[--C-:B---3--:R-:W-:Y:S02]  /*165c0*/  LOP3.LUT R32, R28, 0x10, R35.reuse, 0xfe, !PT ;  /* 0x000000101c207812 */ /* 0x108fe400078efe23 */
[-C--:B------:R-:W-:Y:S01]  /*165d0*/  ISETP.GE.AND P1, PT, R22, R54.reuse, PT ;  /* 0x000000361600720c */ /* 0x080fe20003f26270 */
[----:B------:R-:W-:Y:S01]  /*165e0*/  FMUL.FTZ R169, R4, UR5 ;  /* 0x0000000504a97c20 */ /* 0x000fe20008410000 */
[-C--:B------:R-:W-:Y:S01]  /*165f0*/  ISETP.GE.AND P3, PT, R32, R54.reuse, PT ;  /* 0x000000362000720c */ /* 0x080fe20003f66270 */
[----:B------:R-:W-:Y:S01]  /*16600*/  FMUL.FTZ R124, R6, UR5 ;  /* 0x00000005067c7c20 */ /* 0x000fe20008410000 */
[-C--:B------:R-:W-:Y:S01]  /*16610*/  ISETP.GE.AND P2, PT, R32, R53.reuse, PT ;  /* 0x000000352000720c */ /* 0x080fe20003f46270 */
[----:B------:R-:W3:Y:S01]  /*16620*/  MUFU.TANH R185, R42 ;  /* 0x0000002a00b97308 */ /* 0x000ee20000002400 */
[----:B------:R-:W-:Y:S01]  /*16630*/  FSEL R60, R129, -INF , !P3 ;  /* 0xff800000813c7808 */ /* 0x000fe20005800000 */
[----:B------:R-:W-:Y:S01]  /*16640*/  FMUL.FTZ R159, R8, UR5 ;  /* 0x00000005089f7c20 */ /* 0x000fe20008410000 */
[----:B------:R-:W-:Y:S01]  /*16650*/  FSEL R63, R130, -INF , !P2 ;  /* 0xff800000823f7808 */ /* 0x000fe20005000000 */
[----:B------:R-:W-:Y:S01]  /*16660*/  FMUL.FTZ R10, R10, UR5 ;  /* 0x000000050a0a7c20 */ /* 0x000fe20008410000 */
[CC--:B------:R-:W-:Y:S01]  /*16670*/  ISETP.GE.AND P3, PT, R20.reuse, R54.reuse, PT ;  /* 0x000000361400720c */ /* 0x0c0fe20003f66270 */
[----:B------:R-:W-:Y:S01]  /*16680*/  FMUL.FTZ R170, R9, UR5 ;  /* 0x0000000509aa7c20 */ /* 0x000fe20008410000 */
[-C--:B------:R-:W-:Y:S01]  /*16690*/  ISETP.GE.AND P2, PT, R20, R53.reuse, PT ;  /* 0x000000351400720c */ /* 0x080fe20003f46270 */
[----:B------:R-:W4:Y:S01]  /*166a0*/  MUFU.TANH R186, R186 ;  /* 0x000000ba00ba7308 */ /* 0x000f220000002400 */
[--C-:B------:R-:W-:Y:S01]  /*166b0*/  LOP3.LUT R20, R28, 0x30, R35.reuse, 0xfe, !PT ;  /* 0x000000301c147812 */ /* 0x100fe200078efe23 */
[----:B------:R-:W-:Y:S01]  /*166c0*/  FMUL.FTZ R158, R16, UR5 ;  /* 0x00000005109e7c20 */ /* 0x000fe20008410000 */
[----:B------:R-:W-:Y:S01]  /*166d0*/  FMUL.FTZ R141, R18, UR5 ;  /* 0x00000005128d7c20 */ /* 0x000fe20008410000 */
[----:B-1----:R-:W-:Y:S01]  /*166e0*/  FSEL R126, R126, -INF , !P3 ;  /* 0xff8000007e7e7808 */ /* 0x002fe20005800000 */
[----:B------:R-:W-:Y:S01]  /*166f0*/  FMUL.FTZ R17, R17, UR5 ;  /* 0x0000000511117c20 */ /* 0x000fe20008410000 */
[----:B------:R-:W-:Y:S01]  /*16700*/  FSEL R129, R48, -INF , !P2 ;  /* 0xff80000030817808 */ /* 0x000fe20005000000 */
[----:B------:R-:W-:Y:S01]  /*16710*/  FMUL.FTZ R142, R12, UR5 ;  /* 0x000000050c8e7c20 */ /* 0x000fe20008410000 */
[----:B------:R-:W-:Y:S01]  /*16720*/  MUFU.TANH R189, R38 ;  /* 0x0000002600bd7308 */ /* 0x000fe20000002400 */
[-C--:B------:R-:W-:Y:S01]  /*16730*/  ISETP.GE.AND P3, PT, R20, R54.reuse, PT ;  /* 0x000000361400720c */ /* 0x080fe20003f66270 */
[----:B------:R-:W-:Y:S01]  /*16740*/  FMUL.FTZ R14, R14, UR5 ;  /* 0x000000050e0e7c20 */ /* 0x000fe20008410000 */
[-C--:B------:R-:W-:Y:S01]  /*16750*/  ISETP.GE.AND P2, PT, R20, R53.reuse, PT ;  /* 0x000000351400720c */ /* 0x080fe20003f46270 */
[----:B------:R-:W-:Y:S01]  /*16760*/  FMUL.FTZ R19, R19, UR5 ;  /* 0x0000000513137c20 */ /* 0x000fe20008410000 */
[C-C-:B------:R-:W-:Y:S01]  /*16770*/  LOP3.LUT R18, R28.reuse, 0x38, R35.reuse, 0xfe, !PT ;  /* 0x000000381c127812 */ /* 0x140fe200078efe23 */
[----:B------:R-:W-:Y:S01]  /*16780*/  FMUL.FTZ R15, R15, UR5 ;  /* 0x000000050f0f7c20 */ /* 0x000fe20008410000 */
[----:B------:R-:W-:Y:S01]  /*16790*/  LOP3.LUT R16, R28, 0x40, R35, 0xfe, !PT ;  /* 0x000000401c107812 */ /* 0x000fe200078efe23 */
[----:B------:R-:W1:Y:S01]  /*167a0*/  MUFU.TANH R193, R34 ;  /* 0x0000002200c17308 */ /* 0x000e620000002400 */
[----:B------:R-:W-:Y:S01]  /*167b0*/  FSEL R62, R49, -INF , !P1 ;  /* 0xff800000313e7808 */ /* 0x000fe20004800000 */
[----:B------:R-:W-:Y:S01]  /*167c0*/  FMUL.FTZ R13, R13, UR5 ;  /* 0x000000050d0d7c20 */ /* 0x000fe20008410000 */
[----:B--2---:R-:W-:Y:S01]  /*167d0*/  FSEL R188, R188, -INF , !P3 ;  /* 0xff800000bcbc7808 */ /* 0x004fe20005800000 */
[----:B------:R-:W-:Y:S01]  /*167e0*/  FMUL.FTZ R11, R11, UR5 ;  /* 0x000000050b0b7c20 */ /* 0x000fe20008410000 */
[----:B---3--:R-:W-:Y:S01]  /*167f0*/  FSEL R185, R185, -INF , !P2 ;  /* 0xff800000b9b97808 */ /* 0x008fe20005000000 */
[----:B------:R-:W-:Y:S01]  /*16800*/  FMUL.FTZ R5, R5, UR5 ;  /* 0x0000000505057c20 */ /* 0x000fe20008410000 */
[-C--:B------:R-:W-:Y:S01]  /*16810*/  ISETP.GE.AND P1, PT, R18, R54.reuse, PT ;  /* 0x000000361200720c */ /* 0x080fe20003f26270 */
[----:B------:R2:W-:Y:S01]  /*16820*/  MUFU.TANH R202, R33 ;  /* 0x0000002100ca7308 */ /* 0x0005e20000002400 */
[C---:B------:R-:W-:Y:S01]  /*16830*/  ISETP.GE.AND P3, PT, R16.reuse, R54, PT ;  /* 0x000000361000720c */ /* 0x040fe20003f66270 */
[----:B------:R-:W-:Y:S01]  /*16840*/  FMUL.FTZ R7, R7, UR5 ;  /* 0x0000000507077c20 */ /* 0x000fe20008410000 */
[----:B------:R-:W-:-:S02]  /*16850*/  ISETP.GE.AND P2, PT, R16, R53, PT ;  /* 0x000000351000720c */ /* 0x000fc40003f46270 */
[C-C-:B------:R-:W-:Y:S02]  /*16860*/  LOP3.LUT R16, R28.reuse, 0x48, R35.reuse, 0xfe, !PT ;  /* 0x000000481c107812 */ /* 0x140fe400078efe23 */
[----:B------:R-:W-:Y:S01]  /*16870*/  LOP3.LUT R12, R28, 0x50, R35, 0xfe, !PT ;  /* 0x000000501c0c7812 */ /* 0x000fe200078efe23 */
[----:B------:R-:W3:Y:S01]  /*16880*/  MUFU.TANH R200, R200 ;  /* 0x000000c800c87308 */ /* 0x000ee20000002400 */
[----:B----4-:R-:W-:Y:S02]  /*16890*/  FSEL R186, R186, -INF , !P1 ;  /* 0xff800000baba7808 */ /* 0x010fe40004800000 */
[----:B------:R-:W-:Y:S02]  /*168a0*/  FSEL R194, R194, -INF , !P3 ;  /* 0xff800000c2c27808 */ /* 0x000fe40005800000 */
[----:B-1----:R-:W-:Y:S02]  /*168b0*/  FSEL R193, R193, -INF , !P2 ;  /* 0xff800000c1c17808 */ /* 0x002fe40005000000 */
[----:B------:R-:W-:Y:S01]  /*168c0*/  ISETP.GE.AND P1, PT, R16, R54, PT ;  /* 0x000000361000720c */ /* 0x000fe20003f26270 */
[----:B------:R-:W1:Y:S01]  /*168d0*/  MUFU.TANH R191, R30 ;  /* 0x0000001e00bf7308 */ /* 0x000e620000002400 */
[----:B--2---:R-:W-:-:S02]  /*168e0*/  FSEL R33, R65, -INF , !P0 ;  /* 0xff80000041217808 */ /* 0x004fc40004000000 */
[-C--:B------:R-:W-:Y:S02]  /*168f0*/  ISETP.GE.AND P0, PT, R26, R53.reuse, PT ;  /* 0x000000351a00720c */ /* 0x080fe40003f06270 */
[----:B------:R-:W-:Y:S02]  /*16900*/  ISETP.GE.AND P3, PT, R12, R54, PT ;  /* 0x000000360c00720c */ /* 0x000fe40003f66270 */
[----:B------:R-:W-:Y:S01]  /*16910*/  FSEL R65, R58, -INF , !P0 ;  /* 0xff8000003a417808 */ /* 0x000fe20004000000 */
[----:B------:R-:W2:Y:S01]  /*16920*/  MUFU.TANH R180, R180 ;  /* 0x000000b400b47308 */ /* 0x000ea20000002400 */
[-C--:B------:R-:W-:Y:S02]  /*16930*/  ISETP.GE.AND P0, PT, R22, R53.reuse, PT ;  /* 0x000000351600720c */ /* 0x080fe40003f06270 */
[----:B------:R-:W-:Y:S02]  /*16940*/  ISETP.GE.AND P2, PT, R12, R53, PT ;  /* 0x000000350c00720c */ /* 0x000fe40003f46270 */
[----:B------:R-:W-:-:S02]  /*16950*/  FSEL R127, R127, -INF , !P0 ;  /* 0xff8000007f7f7808 */ /* 0x000fc40004000000 */
[-C--:B------:R-:W-:Y:S01]  /*16960*/  ISETP.GE.AND P0, PT, R18, R53.reuse, PT ;  /* 0x000000351200720c */ /* 0x080fe20003f06270 */
[----:B------:R-:W4:Y:S01]  /*16970*/  MUFU.TANH R179, R179 ;  /* 0x000000b300b37308 */ /* 0x000f220000002400 */
[--C-:B------:R-:W-:Y:S02]  /*16980*/  LOP3.LUT R12, R28, 0x58, R35.reuse, 0xfe, !PT ;  /* 0x000000581c0c7812 */ /* 0x100fe400078efe23 */
[----:B------:R-:W-:Y:S02]  /*16990*/  FSEL R189, R189, -INF , !P0 ;  /* 0xff800000bdbd7808 */ /* 0x000fe40004000000 */
[----:B------:R-:W-:Y:S02]  /*169a0*/  ISETP.GE.AND P0, PT, R16, R53, PT ;  /* 0x000000351000720c */ /* 0x000fe40003f06270 */
[----:B------:R-:W-:Y:S01]  /*169b0*/  LOP3.LUT R8, R28, 0x60, R35, 0xfe, !PT ;  /* 0x000000601c087812 */ /* 0x000fe200078efe23 */
[----:B------:R-:W5:Y:S01]  /*169c0*/  MUFU.TANH R178, R178 ;  /* 0x000000b200b27308 */ /* 0x000f620000002400 */
[----:B---3--:R-:W-:-:S02]  /*169d0*/  FSEL R200, R200, -INF , !P1 ;  /* 0xff800000c8c87808 */ /* 0x008fc40004800000 */
[----:B-1----:R-:W-:Y:S02]  /*169e0*/  FSEL R191, R191, -INF , !P0 ;  /* 0xff800000bfbf7808 */ /* 0x002fe40004000000 */
[----:B--2---:R-:W-:Y:S02]  /*169f0*/  FSEL R180, R180, -INF , !P3 ;  /* 0xff800000b4b47808 */ /* 0x004fe40005800000 */
[CC--:B------:R-:W-:Y:S01]  /*16a00*/  ISETP.GE.AND P1, PT, R12.reuse, R54.reuse, PT ;  /* 0x000000360c00720c */ /* 0x0c0fe20003f26270 */
[----:B------:R-:W1:Y:S01]  /*16a10*/  MUFU.TANH R171, R171 ;  /* 0x000000ab00ab7308 */ /* 0x000e620000002400 */
[----:B----4-:R-:W-:Y:S02]  /*16a20*/  FSEL R179, R179, -INF , !P2 ;  /* 0xff800000b3b37808 */ /* 0x010fe40005000000 */
[----:B------:R-:W-:Y:S02]  /*16a30*/  ISETP.GE.AND P0, PT, R12, R53, PT ;  /* 0x000000350c00720c */ /* 0x000fe40003f06270 */
[----:B------:R-:W-:-:S02]  /*16a40*/  ISETP.GE.AND P3, PT, R8, R54, PT ;  /* 0x000000360800720c */ /* 0x000fc40003f66270 */
[----:B------:R-:W-:Y:S01]  /*16a50*/  ISETP.GE.AND P2, PT, R8, R53, PT ;  /* 0x000000350800720c */ /* 0x000fe20003f46270 */
[----:B------:R-:W2:Y:S01]  /*16a60*/  MUFU.TANH R158, R158 ;  /* 0x0000009e009e7308 */ /* 0x000ea20000002400 */
[C-C-:B------:R-:W-:Y:S02]  /*16a70*/  LOP3.LUT R8, R28.reuse, 0x68, R35.reuse, 0xfe, !PT ;  /* 0x000000681c087812 */ /* 0x140fe400078efe23 */
[----:B------:R-:W-:Y:S02]  /*16a80*/  LOP3.LUT R4, R28, 0x70, R35, 0xfe, !PT ;  /* 0x000000701c047812 */ /* 0x000fe400078efe23 */
[----:B-----5:R-:W-:Y:S02]  /*16a90*/  FSEL R178, R178, -INF , !P1 ;  /* 0xff800000b2b27808 */ /* 0x020fe40004800000 */
[----:B------:R-:W-:Y:S01]  /*16aa0*/  ISETP.GE.AND P1, PT, R8, R54, PT ;  /* 0x000000360800720c */ /* 0x000fe20003f26270 */
[----:B------:R-:W3:Y:S01]  /*16ab0*/  MUFU.TANH R141, R141 ;  /* 0x0000008d008d7308 */ /* 0x000ee20000002400 */
[----:B-1----:R-:W-:-:S02]  /*16ac0*/  FSEL R171, R171, -INF , !P0 ;  /* 0xff800000abab7808 */ /* 0x002fc40004000000 */
[----:B------:R-:W-:Y:S02]  /*16ad0*/  ISETP.GE.AND P0, PT, R8, R53, PT ;  /* 0x000000350800720c */ /* 0x000fe40003f06270 */
[----:B------:R-:W-:-:S03]  /*16ae0*/  LOP3.LUT R6, R28, 0x78, R35, 0xfe, !PT ;  /* 0x000000781c067812 */ /* 0x000fc600078efe23 */
[----:B------:R-:W1:Y:S01]  /*16af0*/  MUFU.TANH R142, R142 ;  /* 0x0000008e008e7308 */ /* 0x000e620000002400 */
[----:B--2---:R-:W-:Y:S02]  /*16b00*/  FSEL R158, R158, -INF , !P3 ;  /* 0xff8000009e9e7808 */ /* 0x004fe40005800000 */
[----:B------:R-:W-:-:S05]  /*16b10*/  ISETP.GE.AND P3, PT, R4, R54, PT ;  /* 0x000000360400720c */ /* 0x000fca0003f66270 */
[----:B------:R-:W2:Y:S01]  /*16b20*/  MUFU.TANH R133, R14 ;  /* 0x0000000e00857308 */ /* 0x000ea20000002400 */
[----:B---3--:R-:W-:Y:S02]  /*16b30*/  FSEL R141, R141, -INF , !P2 ;  /* 0xff8000008d8d7808 */ /* 0x008fe40005000000 */
[----:B------:R-:W-:Y:S02]  /*16b40*/  ISETP.GE.AND P2, PT, R4, R53, PT ;  /* 0x000000350400720c */ /* 0x000fe40003f46270 */
[----:B------:R-:W-:-:S03]  /*16b50*/  LOP3.LUT R4, R28, R35, RZ, 0xfc, !PT ;  /* 0x000000231c047212 */ /* 0x000fc600078efcff */
[----:B------:R-:W3:Y:S01]  /*16b60*/  MUFU.TANH R169, R169 ;  /* 0x000000a900a97308 */ /* 0x000ee20000002400 */
[----:B-1----:R-:W-:Y:S01]  /*16b70*/  FSEL R142, R142, -INF , !P1 ;  /* 0xff8000008e8e7808 */ /* 0x002fe20004800000 */
[----:B------:R-:W-:Y:S01]  /*16b80*/  VIADD R8, R4, 0x1 ;  /* 0x0000000104087836 */ /* 0x000fe20000000000 */
[----:B------:R-:W-:Y:S01]  /*16b90*/  ISETP.GE.AND P1, PT, R6, R54, PT ;  /* 0x000000360600720c */ /* 0x000fe20003f26270 */
[C---:B------:R-:W-:Y:S02]  /*16ba0*/  VIADD R12, R4.reuse, 0x19 ;  /* 0x00000019040c7836 */ /* 0x040fe40000000000 */
[----:B------:R-:W-:Y:S02]  /*16bb0*/  VIADD R9, R4, 0x61 ;  /* 0x0000006104097836 */ /* 0x000fe40000000000 */
        /* <DEDUP_REMOVED lines=16> */
[-C--:B------:R-:W-:Y:S02]  /*16cc0*/  ISETP.GE.AND P2, PT, R8, R53.reuse, PT ;  /* 0x000000350800720c */ /* 0x080fe40003f46270 */
[----:B------:R-:W-:Y:S02]  /*16cd0*/  FSEL R10, R121, -INF , !P3 ;  /* 0xff800000790a7808 */ /* 0x000fe40005800000 */
[----:B------:R-:W-:Y:S01]  /*16ce0*/  FSEL R27, R123, -INF , !P2 ;  /* 0xff8000007b1b7808 */ /* 0x000fe20005000000 */
[----:B------:R-:W3:Y:S01]  /*16cf0*/  MUFU.TANH R66, R66 ;  /* 0x0000004200427308 */ /* 0x000ee20000002400 */
[C---:B------:R-:W-:Y:S02]  /*16d00*/  ISETP.GE.AND P3, PT, R6.reuse, R54, PT ;  /* 0x000000360600720c */ /* 0x040fe40003f66270 */
[----:B------:R-:W-:Y:S01]  /*16d10*/  ISETP.GE.AND P2, PT, R6, R53, PT ;  /* 0x000000350600720c */ /* 0x000fe20003f46270 */
[----:B------:R-:W-:Y:S01]  /*16d20*/  VIADD R6, R4, 0x21 ;  /* 0x0000002104067836 */ /* 0x000fe20000000000 */
[----:B------:R-:W-:-:S02]  /*16d30*/  FSEL R132, R132, -INF , !P3 ;  /* 0xff80000084847808 */ /* 0x000fc40005800000 */
[----:B-1----:R-:W-:Y:S01]  /*16d40*/  FSEL R67, R67, -INF , !P2 ;  /* 0xff80000043437808 */ /* 0x002fe20005000000 */
[----:B------:R-:W1:Y:S01]  /*16d50*/  MUFU.TANH R206, R206 ;  /* 0x000000ce00ce7308 */ /* 0x000e620000002400 */
[----:B--2---:R-:W-:Y:S01]  /*16d60*/  FSEL R8, R128, -INF , !P1 ;  /* 0xff80000080087808 */ /* 0x004fe20004800000 */
[----:B------:R-:W-:Y:S01]  /*16d70*/  IMAD.MOV.U32 R128, RZ, RZ, R162 ;  /* 0x000000ffff807224 */ /* 0x000fe200078e00a2 */
[CC--:B------:R-:W-:Y:S02]  /*16d80*/  ISETP.GE.AND P3, PT, R6.reuse, R54.reuse, PT ;  /* 0x000000360600720c */ /* 0x0c0fe40003f66270 */
[----:B------:R-:W-:Y:S01]  /*16d90*/  ISETP.GE.AND P2, PT, R6, R53, PT ;  /* 0x000000350600720c */ /* 0x000fe20003f46270 */
[----:B------:R-:W-:Y:S01]  /*16da0*/  VIADD R6, R4, 0x31 ;  /* 0x0000003104067836 */ /* 0x000fe20000000000 */
[----:B------:R-:W-:Y:S01]  /*16db0*/  ISETP.GE.AND P1, PT, R12, R54, PT ;  /* 0x000000360c00720c */ /* 0x000fe20003f26270 */
[----:B------:R-:W2:Y:S01]  /*16dc0*/  MUFU.TANH R187, R51 ;  /* 0x0000003300bb7308 */ /* 0x000ea20000002400 */
[----:B---3--:R-:W-:-:S02]  /*16dd0*/  FSEL R25, R66, -INF , !P0 ;  /* 0xff80000042197808 */ /* 0x008fc40004000000 */
        /* <DEDUP_REMOVED lines=25> */
[----:B------:R-:W-:-:S04]  /*16f70*/  ISETP.GE.AND P3, PT, R12, R54, PT ;  /* 0x000000360c00720c */ /* 0x000fc80003f66270 */
[----:B------:R-:W-:Y:S01]  /*16f80*/  FSEL R202, R202, -INF , !P3 ;  /* 0xff800000caca7808 */ /* 0x000fe20005800000 */
[----:B------:R-:W1:Y:S01]  /*16f90*/  MUFU.TANH R203, R39 ;  /* 0x0000002700cb7308 */ /* 0x000e620000002400 */
[----:B--2---:R-:W-:Y:S02]  /*16fa0*/  FSEL R205, R205, -INF , !P2 ;  /* 0xff800000cdcd7808 */ /* 0x004fe40005000000 */
[----:B------:R-:W-:Y:S01]  /*16fb0*/  ISETP.GE.AND P2, PT, R12, R53, PT ;  /* 0x000000350c00720c */ /* 0x000fe20003f46270 */
[----:B------:R-:W-:-:S04]  /*16fc0*/  VIADD R12, R4, 0x51 ;  /* 0x00000051040c7836 */ /* 0x000fc80000000000 */
[----:B------:R-:W2:Y:S01]  /*16fd0*/  MUFU.TANH R204, R29 ;  /* 0x0000001d00cc7308 */ /* 0x000ea20000002400 */
[----:B---3--:R-:W-:Y:S02]  /*16fe0*/  FSEL R190, R190, -INF , !P1 ;  /* 0xff800000bebe7808 */ /* 0x008fe40004800000 */
[-C--:B------:R-:W-:Y:S02]  /*16ff0*/  ISETP.GE.AND P1, PT, R6, R54.reuse, PT ;  /* 0x000000360600720c */ /* 0x080fe40003f26270 */
[----:B------:R-:W-:-:S03]  /*17000*/  ISETP.GE.AND P3, PT, R12, R54, PT ;  /* 0x000000360c00720c */ /* 0x000fc60003f66270 */
        /* <DEDUP_REMOVED lines=38> */
[----:B---3--:R-:W-:Y:S01]  /*17270*/  FSEL R172, R172, -INF , !P2 ;  /* 0xff800000acac7808 */ /* 0x008fe20005000000 */
[----:B------:R-:W-:Y:S01]  /*17280*/  BAR.SYNC.DEFER_BLOCKING 0x0 ;  /* 0x0000000000007b1d */ /* 0x000fe20000010000 */
[----:B------:R-:W-:-:S05]  /*17290*/  ISETP.GE.AND P2, PT, R4, R53, PT ;  /* 0x000000350400720c */ /* 0x000fca0003f46270 */
[----:B------:R-:W3:Y:S01]  /*172a0*/  MUFU.TANH R55, R55 ;  /* 0x0000003700377308 */ /* 0x000ee20000002400 */
[----:B-1----:R-:W-:Y:S02]  /*172b0*/  FSEL R170, R170, -INF , !P1 ;  /* 0xff800000aaaa7808 */ /* 0x002fe40004800000 */
[----:B------:R-:W-:-:S05]  /*172c0*/  ISETP.GE.AND P1, PT, R6, R54, PT ;  /* 0x000000360600720c */ /* 0x000fca0003f26270 */
[----:B------:R-:W1:Y:S01]  /*172d0*/  MUFU.TANH R3, R3 ;  /* 0x0000000300037308 */ /* 0x000e620000002400 */
[----:B--2---:R-:W-:Y:S02]  /*172e0*/  FSEL R135, R135, -INF , !P0 ;  /* 0xff80000087877808 */ /* 0x004fe40004000000 */
[----:B------:R-:W-:-:S05]  /*172f0*/  ISETP.GE.AND P0, PT, R6, R53, PT ;  /* 0x000000350600720c */ /* 0x000fca0003f06270 */
[----:B------:R-:W2:Y:S01]  /*17300*/  MUFU.TANH R5, R5 ;  /* 0x0000000500057308 */ /* 0x000ea20000002400 */
[----:B---3--:R-:W-:Y:S01]  /*17310*/  FSEL R12, R55, -INF , !P3 ;  /* 0xff800000370c7808 */ /* 0x008fe20005800000 */
[----:B------:R-:W-:-:S06]  /*17320*/  IMAD.MOV.U32 R55, RZ, RZ, R163 ;  /* 0x000000ffff377224 */ /* 0x000fcc00078e00a3 */
[----:B------:R-:W3:Y:S01]  /*17330*/  MUFU.TANH R138, R7 ;  /* 0x00000007008a7308 */ /* 0x000ee20000002400 */
[----:B-1----:R-:W-:Y:S02]  /*17340*/  FSEL R9, R3, -INF , !P2 ;  /* 0xff80000003097808 */ /* 0x002fe40005000000 */
[----:B--2---:R-:W-:Y:S02]  /*17350*/  FSEL R162, R5, -INF , !P1 ;  /* 0xff80000005a27808 */ /* 0x004fe40004800000 */
[----:B---3--:R-:W-:Y:S01]  /*17360*/  FSEL R138, R138, -INF , !P0 ;  /* 0xff8000008a8a7808 */ /* 0x008fe20004000000 */
[----:B------:R-:W-:Y:S06]  /*17370*/  @!P4 BRA `(.L_x_1191) ;  /* 0x00000008008cc947 */ /* 0x000fec0003800000 */
[----:B------:R-:W-:Y:S05]  /*17380*/  @!P6 BRA `(.L_x_1192) ;  /* 0x0000000000ece947 */ /* 0x000fea0003800000 */
[----:B------:R-:W1:Y:S01]  /*17390*/  LDC R3, c[0x0][0x380] ;  /* 0x0000e000ff037b82 */ /* 0x000e620000000800 */
[----:B------:R-:W-:Y:S02]  /*173a0*/  IABS R7, R28 ;  /* 0x0000001c00077213 */ /* 0x000fe40000000000 */
[C---:B------:R-:W-:Y:S02]  /*173b0*/  IADD3 R16, R28.reuse, -0x80, RZ ;  /* 0xffffff801c107810 */ /* 0x040fe40007ffe0ff */
        /* <DEDUP_REMOVED lines=9> */
[----:B-1----:R-:W-:Y:S02]  /*17450*/  IMAD.MOV R4, RZ, RZ, -R15 ;  /* 0x000000ffff047224 */ /* 0x002fe400078e0a0f */
[----:B------:R-:W-:Y:S02]  /*17460*/  IMAD.MOV.U32 R14, RZ, RZ, RZ ;  /* 0x000000ffff0e7224 */ /* 0x000fe400078e00ff */
[----:B------:R-:W-:-:S04]  /*17470*/  IMAD R4, R4, R5, RZ ;  /* 0x0000000504047224 */ /* 0x000fc800078e02ff */
[----:B------:R-:W-:-:S06]  /*17480*/  IMAD.HI.U32 R4, R15, R4, R14 ;  /* 0x000000040f047227 */ /* 0x000fcc00078e000e */
[----:B------:R-:W-:-:S04]  /*17490*/  IMAD.HI.U32 R11, R4, R7, RZ ;  /* 0x00000007040b7227 */ /* 0x000fc800078e00ff */
[----:B------:R-:W-:Y:S01]  /*174a0*/  IMAD.HI.U32 R4, R4, R6, RZ ;  /* 0x0000000604047227 */ /* 0x000fe200078e00ff */
[----:B------:R-:W-:-:S05]  /*174b0*/  IADD3 R14, -R11, RZ, RZ ;  /* 0x000000ff0b0e7210 */ /* 0x000fca0007ffe1ff */
[----:B------:R-:W-:Y:S02]  /*174c0*/  IMAD R14, R5, R14, R7 ;  /* 0x0000000e050e7224 */ /* 0x000fe400078e0207 */
[----:B------:R-:W-:-:S03]  /*174d0*/  IMAD.MOV R7, RZ, RZ, -R4 ;  /* 0x000000ffff077224 */ /* 0x000fc600078e0a04 */
[C---:B------:R-:W-:Y:S01]  /*174e0*/  ISETP.GT.U32.AND P1, PT, R5.reuse, R14, PT ;  /* 0x0000000e0500720c */ /* 0x040fe20003f24070 */
[----:B------:R-:W-:-:S05]  /*174f0*/  IMAD R6, R5, R7, R6 ;  /* 0x0000000705067224 */ /* 0x000fca00078e0206 */
[----:B------:R-:W-:-:S07]  /*17500*/  ISETP.GT.U32.AND P0, PT, R5, R6, PT ;  /* 0x000000060500720c */ /* 0x000fce0003f04070 */
[-C--:B------:R-:W-:Y:S02]  /*17510*/  @!P1 IADD3 R14, R14, -R5.reuse, RZ ;  /* 0x800000050e0e9210 */ /* 0x080fe40007ffe0ff */
[----:B------:R-:W-:Y:S02]  /*17520*/  @!P1 IADD3 R11, R11, 0x1, RZ ;  /* 0x000000010b0b9810 */ /* 0x000fe40007ffe0ff */
[-C--:B------:R-:W-:Y:S02]  /*17530*/  ISETP.GE.U32.AND P2, PT, R14, R5.reuse, PT ;  /* 0x000000050e00720c */ /* 0x080fe40003f46070 */
[----:B------:R-:W-:Y:S01]  /*17540*/  @!P0 IMAD.IADD R6, R6, 0x1, -R5 ;  /* 0x0000000106068824 */ /* 0x000fe200078e0a05 */
[----:B------:R-:W-:Y:S02]  /*17550*/  ISETP.GE.AND P1, PT, R16, RZ, PT ;  /* 0x000000ff1000720c */ /* 0x000fe40003f26270 */
[----:B------:R-:W-:Y:S02]  /*17560*/  @!P0 IADD3 R4, R4, 0x1, RZ ;  /* 0x0000000104048810 */ /* 0x000fe40007ffe0ff */
[----:B------:R-:W-:-:S02]  /*17570*/  ISETP.GE.U32.AND P4, PT, R6, R5, PT ;  /* 0x000000050600720c */ /* 0x000fc40003f86070 */
[----:B------:R-:W-:Y:S01]  /*17580*/  ISETP.NE.AND P0, PT, R3, RZ, PT ;  /* 0x000000ff0300720c */ /* 0x000fe20003f05270 */
[----:B------:R-:W1:Y:S01]  /*17590*/  LDC.64 R6, c[0x0][0x248] ;  /* 0x00009200ff067b82 */ /* 0x000e620000000a00 */
[----:B------:R-:W-:Y:S02]  /*175a0*/  LOP3.LUT R16, RZ, R3, RZ, 0x33, !PT ;  /* 0x00000003ff107212 */ /* 0x000fe400078e33ff */
[----:B------:R-:W-:-:S05]  /*175b0*/  @P2 VIADD R11, R11, 0x1 ;  /* 0x000000010b0b2836 */ /* 0x000fca0000000000 */
[----:B------:R-:W-:Y:S02]  /*175c0*/  @!P3 IADD3 R11, -R11, RZ, RZ ;  /* 0x000000ff0b0bb210 */ /* 0x000fe40007ffe1ff */
[----:B------:R-:W-:Y:S02]  /*175d0*/  @P4 VIADD R4, R4, 0x1 ;  /* 0x0000000104044836 */ /* 0x000fe40000000000 */
[----:B------:R-:W-:Y:S02]  /*175e0*/  SEL R5, R16, R11, !P0 ;  /* 0x0000000b10057207 */ /* 0x000fe40004000000 */
[----:B------:R-:W-:-:S03]  /*175f0*/  @!P1 IMAD.MOV R4, RZ, RZ, -R4 ;  /* 0x000000ffff049224 */ /* 0x000fc600078e0a04 */
[----:B------:R-:W-:Y:S02]  /*17600*/  IMAD.WIDE R20, R5, 0x4, R156 ;  /* 0x0000000405147825 */ /* 0x000fe400078e029c */
[----:B------:R-:W-:-:S03]  /*17610*/  SEL R16, R16, R4, !P0 ;  /* 0x0000000410107207 */ /* 0x000fc60004000000 */
[----:B------:R-:W2:Y:S02]  /*17620*/  LDG.E R14, desc[UR6][R20.64] ;  /* 0x00000006140e7981 */ /* 0x000ea4000c1e1900 */
[----:B------:R-:W-:-:S05]  /*17630*/  IMAD.WIDE R18, R16, 0x4, R156 ;  /* 0x0000000410127825 */ /* 0x000fca00078e029c */
[----:B------:R-:W2:Y:S01]  /*17640*/  LDG.E R11, desc[UR6][R18.64] ;  /* 0x00000006120b7981 */ /* 0x000ea2000c1e1900 */
[----:B------:R-:W-:Y:S02]  /*17650*/  IADD3 R16, R5, -R16, RZ ;  /* 0x8000001005107210 */ /* 0x000fe40007ffe0ff */
[----:B------:R-:W3:Y:S03]  /*17660*/  LDC.64 R4, c[0x0][0x230] ;  /* 0x00008c00ff047b82 */ /* 0x000ee60000000a00 */
[----:B------:R-:W-:-:S05]  /*17670*/  IMAD R13, R16, R3, -0x80 ;  /* 0xffffff80100d7424 */ /* 0x000fca00078e0203 */
[----:B------:R-:W-:Y:S01]  /*17680*/  SHF.R.S32.HI R3, RZ, 0x1f, R13 ;  /* 0x0000001fff037819 */ /* 0x000fe2000001140d */
[----:B--2---:R-:W-:-:S04]  /*17690*/  IMAD.IADD R11, R11, 0x1, -R14 ;  /* 0x000000010b0b7824 */ /* 0x004fc800078e0a0e */
[----:B-1----:R-:W-:Y:S01]  /*176a0*/  IMAD R14, R3, R6, RZ ;  /* 0x00000006030e7224 */ /* 0x002fe200078e02ff */
[----:B------:R-:W-:-:S03]  /*176b0*/  SHF.R.S32.HI R3, RZ, 0x1f, R11 ;  /* 0x0000001fff037819 */ /* 0x000fc6000001140b */
[C---:B------:R-:W-:Y:S02]  /*176c0*/  IMAD R7, R13.reuse, R7, R14 ;  /* 0x000000070d077224 */ /* 0x040fe400078e020e */
[----:B------:R-:W-:-:S04]  /*176d0*/  IMAD.WIDE.U32 R14, R13, R6, RZ ;  /* 0x000000060d0e7225 */ /* 0x000fc800078e00ff */
[----:B---3--:R-:W-:Y:S01]  /*176e0*/  IMAD R6, R3, R4, RZ ;  /* 0x0000000403067224 */ /* 0x008fe200078e02ff */
[----:B------:R-:W-:-:S03]  /*176f0*/  IADD3 R15, R15, R7, RZ ;  /* 0x000000070f0f7210 */ /* 0x000fc60007ffe0ff */
[C---:B------:R-:W-:Y:S02]  /*17700*/  IMAD R5, R11.reuse, R5, R6 ;  /* 0x000000050b057224 */ /* 0x040fe400078e0206 */
[----:B------:R-:W-:-:S04]  /*17710*/  IMAD.WIDE.U32 R6, R11, R4, R14 ;  /* 0x000000040b067225 */ /* 0x000fc800078e000e */
[----:B------:R-:W-:Y:S01]  /*17720*/  IMAD.IADD R7, R7, 0x1, R5 ;  /* 0x0000000107077824 */ /* 0x000fe200078e0205 */
[----:B------:R-:W-:Y:S06]  /*17730*/  BRA `(.L_x_1193) ;  /* 0x00000000000c7947 */ /* 0x000fec0003800000 */
.L_x_1192:
[----:B------:R-:W1:Y:S02]  /*17740*/  LDC R6, c[0x0][0x248] ;  /* 0x00009200ff067b82 */ /* 0x000e640000000800 */
[----:B-1----:R-:W-:-:S04]  /*17750*/  LEA R6, -R6, RZ, 0x7 ;  /* 0x000000ff06067211 */ /* 0x002fc800078e39ff */
[----:B------:R-:W-:-:S07]  /*17760*/  SHF.R.S32.HI R7, RZ, 0x1f, R6 ;  /* 0x0000001fff077819 */ /* 0x000fce0000011406 */
.L_x_1193:
        /* <DEDUP_REMOVED lines=100> */
.L_x_1191:
        /* <DEDUP_REMOVED lines=66> */
[----:B------:R-:W-:-:S03]  /*181d0*/  FMNMX.FTZ R7, R138, R7, !PT ;  /* 0x000000078a077209 */ /* 0x000fc60007810000 */
[----:B------:R-:W1:Y:S04]  /*181e0*/  SHFL.BFLY PT, R5, R6, 0x2, 0x1f ;  /* 0x0c401f0006057f89 */ /* 0x000e6800000e0000 */
[----:B------:R-:W2:Y:S01]  /*181f0*/  SHFL.BFLY PT, R4, R7, 0x2, 0x1f ;  /* 0x0c401f0007047f89 */ /* 0x000ea200000e0000 */
[----:B-1----:R-:W-:Y:S02]  /*18200*/  FMNMX.FTZ R5, R6, R5, !PT ;  /* 0x0000000506057209 */ /* 0x002fe40007810000 */
[----:B--2---:R-:W-:-:S03]  /*18210*/  FMNMX.FTZ R4, R7, R4, !PT ;  /* 0x0000000407047209 */ /* 0x004fc60007810000 */
[----:B------:R-:W1:Y:S04]  /*18220*/  SHFL.BFLY PT, R52, R5, 0x1, 0x1f ;  /* 0x0c201f0005347f89 */ /* 0x000e6800000e0000 */
[----:B------:R-:W2:Y:S01]  /*18230*/  SHFL.BFLY PT, R3, R4, 0x1, 0x1f ;  /* 0x0c201f0004037f89 */ /* 0x000ea200000e0000 */
[----:B-1----:R-:W-:Y:S02]  /*18240*/  FMNMX.FTZ R52, R5, R52, !PT ;  /* 0x0000003405347209 */ /* 0x002fe40007810000 */
[----:B--2---:R-:W-:-:S03]  /*18250*/  FMNMX.FTZ R3, R4, R3, !PT ;  /* 0x0000000304037209 */ /* 0x004fc60007810000 */
[C---:B------:R-:W-:Y:S01]  /*18260*/  FMUL.FTZ R177, R52.reuse, UR12 ;  /* 0x0000000c34b17c20 */ /* 0x040fe20008410000 */
[C---:B------:R-:W-:Y:S02]  /*18270*/  FSETP.NEU.FTZ.AND P1, PT, R52.reuse, -INF , PT ;  /* 0xff8000003400780b */ /* 0x040fe40003f3d000 */
[C---:B------:R-:W-:Y:S01]  /*18280*/  FSETP.NEU.FTZ.AND P0, PT, R3.reuse, -INF , PT ;  /* 0xff8000000300780b */ /* 0x040fe20003f1d000 */
[----:B------:R-:W-:Y:S01]  /*18290*/  FMUL.FTZ R140, R3, UR12 ;  /* 0x0000000c038c7c20 */ /* 0x000fe20008410000 */
[----:B------:R-:W-:Y:S02]  /*182a0*/  FSEL R199, R52, RZ, P1 ;  /* 0x000000ff34c77208 */ /* 0x000fe40000800000 */
[----:B------:R-:W-:Y:S02]  /*182b0*/  FSEL R177, R177, RZ, P1 ;  /* 0x000000ffb1b17208 */ /* 0x000fe40000800000 */
[----:B------:R-:W-:Y:S01]  /*182c0*/  FSEL R140, R140, RZ, P0 ;  /* 0x000000ff8c8c7208 */ /* 0x000fe20000000000 */
[----:B------:R-:W-:Y:S01]  /*182d0*/  FADD.FTZ R199, R2, -R199 ;  /* 0x800000c702c77221 */ /* 0x000fe20000010000 */
[----:B------:R-:W-:Y:S01]  /*182e0*/  FSEL R5, R3, RZ, P0 ;  /* 0x000000ff03057208 */ /* 0x000fe20000000000 */
[--C-:B------:R-:W-:Y:S01]  /*182f0*/  FFMA.FTZ R176, R10, UR12, -R177.reuse ;  /* 0x0000000c0ab07c23 */ /* 0x100fe200080108b1 */
[----:B------:R-:W-:Y:S01]  /*18300*/  FFMA.FTZ R136, R8, UR12, -R177 ;  /* 0x0000000c08887c23 */ /* 0x000fe200080108b1 */
[--C-:B------:R-:W-:Y:S01]  /*18310*/  FFMA.FTZ R195, R9, UR12, -R140.reuse ;  /* 0x0000000c09c37c23 */ /* 0x100fe2000801088c */
[----:B------:R-:W-:Y:S01]  /*18320*/  FMUL.FTZ R199, R199, UR12 ;  /* 0x0000000cc7c77c20 */ /* 0x000fe20008410000 */
[----:B------:R-:W-:Y:S01]  /*18330*/  FADD.FTZ R0, R0, -R5 ;  /* 0x8000000500007221 */ /* 0x000fe20000010000 */
[----:B------:R-:W1:Y:S01]  /*18340*/  LDSM.16.MT88.4 R8, [R144+0x9000] ;  /* 0x009000009008783b */ /* 0x000e620000004200 */
[--C-:B------:R-:W-:Y:S01]  /*18350*/  FFMA.FTZ R192, R12, UR12, -R177.reuse ;  /* 0x0000000c0cc07c23 */ /* 0x100fe200080108b1 */
[--C-:B------:R-:W-:Y:S01]  /*18360*/  FFMA.FTZ R163, R24, UR12, -R177.reuse ;  /* 0x0000000c18a37c23 */ /* 0x100fe200080108b1 */
[----:B------:R-:W-:Y:S01]  /*18370*/  FMUL.FTZ R0, R0, UR12 ;  /* 0x0000000c00007c20 */ /* 0x000fe20008410000 */
[----:B------:R-:W2:Y:S01]  /*18380*/  MUFU.EX2 R199, R199 ;  /* 0x000000c700c77308 */ /* 0x000ea20000000800 */
[--C-:B------:R-:W-:Y:S01]  /*18390*/  FFMA.FTZ R175, R27, UR12, -R140.reuse ;  /* 0x0000000c1baf7c23 */ /* 0x100fe2000801088c */
[--C-:B------:R-:W-:Y:S01]  /*183a0*/  FFMA.FTZ R137, R33, UR12, -R140.reuse ;  /* 0x0000000c21897c23 */ /* 0x100fe2000801088c */
[--C-:B------:R-:W-:Y:S01]  /*183b0*/  FFMA.FTZ R130, R25, UR12, -R140.reuse ;  /* 0x0000000c19827c23 */ /* 0x100fe2000801088c */
[----:B------:R-:W-:Y:S01]  /*183c0*/  LDSM.16.MT88.4 R32, [R120+0xb000] ;  /* 0x00b000007820783b */ /* 0x000fe20000004200 */
[--C-:B------:R-:W-:Y:S01]  /*183d0*/  FFMA.FTZ R61, R64, UR12, -R177.reuse ;  /* 0x0000000c403d7c23 */ /* 0x100fe200080108b1 */
[--C-:B------:R-:W-:Y:S01]  /*183e0*/  FFMA.FTZ R2, R66, UR12, -R177.reuse ;  /* 0x0000000c42027c23 */ /* 0x100fe200080108b1 */
[--C-:B------:R-:W-:Y:S01]  /*183f0*/  FFMA.FTZ R54, R67, UR12, -R140.reuse ;  /* 0x0000000c43367c23 */ /* 0x100fe2000801088c */
[----:B------:R-:W3:Y:S01]  /*18400*/  MUFU.EX2 R198, R0 ;  /* 0x0000000000c67308 */ /* 0x000ee20000000800 */
[----:B------:R-:W4:Y:S01]  /*18410*/  LDSM.16.MT88.4 R24, [R144+0xb000] ;  /* 0x00b000009018783b */ /* 0x000f220000004200 */
[--C-:B------:R-:W-:Y:S01]  /*18420*/  FFMA.FTZ R53, R65, UR12, -R140.reuse ;  /* 0x0000000c41357c23 */ /* 0x100fe2000801088c */
[--C-:B------:R-:W-:Y:S01]  /*18430*/  FFMA.FTZ R121, R60, UR12, -R177.reuse ;  /* 0x0000000c3c797c23 */ /* 0x100fe200080108b1 */
[--C-:B------:R-:W-:Y:S01]  /*18440*/  FFMA.FTZ R60, R132, UR12, -R177.reuse ;  /* 0x0000000c843c7c23 */ /* 0x100fe200080108b1 */
[----:B------:R-:W-:Y:S01]  /*18450*/  LDSM.16.MT88.4 R64, [R120+0x9400] ;  /* 0x009400007840783b */ /* 0x000fe20000004200 */
        /* <DEDUP_REMOVED lines=9> */
[-C--:B------:R-:W-:Y:S01]  /*184f0*/  FMUL.FTZ R12, R104, R199.reuse ;  /* 0x000000c7680c7220 */ /* 0x080fe20000410000 */
[----:B------:R-:W2:Y:S01]  /*18500*/  MUFU.EX2 R176, R176 ;  /* 0x000000b000b07308 */ /* 0x000ea20000000800 */
[-C--:B---3--:R-:W-:Y:S01]  /*18510*/  FMUL.FTZ R46, R74, R198.reuse ;  /* 0x000000c64a2e7220 */ /* 0x088fe20000410000 */
[-C--:B------:R-:W-:Y:S01]  /*18520*/  FMUL.FTZ R47, R75, R198.reuse ;  /* 0x000000c64b2f7220 */ /* 0x080fe20000410000 */
[-C--:B------:R-:W-:Y:S01]  /*18530*/  FMUL.FTZ R6, R114, R198.reuse ;  /* 0x000000c672067220 */ /* 0x080fe20000410000 */
[----:B------:R-:W3:Y:S01]  /*18540*/  LDSM.16.MT88.4 R72, [R144+0x9400] ;  /* 0x009400009048783b */ /* 0x000ee20000004200 */
[-C--:B------:R-:W-:Y:S01]  /*18550*/  FMUL.FTZ R7, R115, R198.reuse ;  /* 0x000000c673077220 */ /* 0x080fe20000410000 */
[-C--:B------:R-:W-:Y:S01]  /*18560*/  FMUL.FTZ R110, R110, R198.reuse ;  /* 0x000000c66e6e7220 */ /* 0x080fe20000410000 */
[-C--:B------:R-:W-:Y:S01]  /*18570*/  FMUL.FTZ R111, R111, R198.reuse ;  /* 0x000000c66f6f7220 */ /* 0x080fe20000410000 */
[----:B------:R-:W-:Y:S01]  /*18580*/  MUFU.EX2 R163, R163 ;  /* 0x000000a300a37308 */ /* 0x000fe20000000800 */
[--C-:B------:R-:W-:Y:S01]  /*18590*/  FFMA.FTZ R0, R123, UR12, -R140.reuse ;  /* 0x0000000c7b007c23 */ /* 0x100fe2000801088c */
[-C--:B------:R-:W-:Y:S01]  /*185a0*/  FMUL.FTZ R13, R105, R199.reuse ;  /* 0x000000c7690d7220 */ /* 0x080fe20000410000 */
[-C--:B------:R-:W-:Y:S01]  /*185b0*/  FMUL.FTZ R14, R106, R198.reuse ;  /* 0x000000c66a0e7220 */ /* 0x080fe20000410000 */
[-C--:B------:R-:W-:Y:S01]  /*185c0*/  FMUL.FTZ R15, R107, R198.reuse ;  /* 0x000000c66b0f7220 */ /* 0x080fe20000410000 */
[-C--:B------:R-:W-:Y:S01]  /*185d0*/  FMUL.FTZ R100, R100, R199.reuse ;  /* 0x000000c764647220 */ /* 0x080fe20000410000 */
[-C--:B------:R-:W-:Y:S01]  /*185e0*/  FMUL.FTZ R101, R101, R199.reuse ;  /* 0x000000c765657220 */ /* 0x080fe20000410000 */
[----:B------:R-:W-:Y:S01]  /*185f0*/  FMUL.FTZ R102, R102, R198 ;  /* 0x000000c666667220 */ /* 0x000fe20000410000 */
[----:B------:R-:W5:Y:S01]  /*18600*/  MUFU.EX2 R136, R136 ;  /* 0x0000008800887308 */ /* 0x000f620000000800 */
[----:B--2---:R-:W-:Y:S01]  /*18610*/  F2FP.F16.F32.PACK_AB R48, R176, R192 ;  /* 0x000000c0b030723e */ /* 0x004fe200000000ff */
        /* <DEDUP_REMOVED lines=11> */
[----:B------:R-:W-:Y:S01]  /*186d0*/  FMUL.FTZ R37, R81, R199 ;  /* 0x000000c751257220 */ /* 0x000fe20000410000 */
[-C--:B------:R-:W-:Y:S01]  /*186e0*/  FMUL.FTZ R38, R82, R198.reuse ;  /* 0x000000c652267220 */ /* 0x080fe20000410000 */
[-C--:B------:R-:W-:Y:S01]  /*186f0*/  FMUL.FTZ R39, R83, R198.reuse ;  /* 0x000000c653277220 */ /* 0x080fe20000410000 */
[----:B------:R-:W2:Y:S01]  /*18700*/  MUFU.EX2 R175, R175 ;  /* 0x000000af00af7308 */ /* 0x000ea20000000800 */
[----:B-----5:R-:W-:Y:S01]  /*18710*/  F2FP.F16.F32.PACK_AB R50, R136, R163 ;  /* 0x000000a38832723e */ /* 0x020fe200000000ff */
        /* <DEDUP_REMOVED lines=16> */
[----:B------:R-:W-:Y:S01]  /*18820*/  FMUL.FTZ R69, R69, R199 ;  /* 0x000000c745457220 */ /* 0x000fe20000410000 */
[-C--:B------:R-:W-:Y:S01]  /*18830*/  FMUL.FTZ R70, R70, R198.reuse ;  /* 0x000000c646467220 */ /* 0x080fe20000410000 */
[-C--:B------:R-:W-:Y:S01]  /*18840*/  FMUL.FTZ R71, R71, R198.reuse ;  /* 0x000000c647477220 */ /* 0x080fe20000410000 */
        /* <DEDUP_REMOVED lines=12> */
[----:B-----5:R-:W-:Y:S01]  /*18910*/  F2FP.F16.F32.PACK_AB R51, R130, R137 ;  /* 0x000000898233723e */ /* 0x020fe200000000ff */
        /* <DEDUP_REMOVED lines=9> */
[----:B------:R-:W-:Y:S01]  /*189b0*/  FFMA.FTZ R202, R202, UR12, -R177 ;  /* 0x0000000ccaca7c23 */ /* 0x000fe200080108b1 */
[--C-:B------:R-:W-:Y:S01]  /*189c0*/  FFMA.FTZ R201, R201, UR12, -R140.reuse ;  /* 0x0000000cc9c97c23 */ /* 0x100fe2000801088c */
[--C-:B------:R-:W-:Y:S01]  /*189d0*/  FFMA.FTZ R191, R191, UR12, -R140.reuse ;  /* 0x0000000cbfbf7c23 */ /* 0x100fe2000801088c */
[C---:B------:R-:W-:Y:S01]  /*189e0*/  HMMA.16816.F32 R8, R48.reuse, R10, R108 ;  /* 0x0000000a3008723c */ /* 0x040fe2000000186c */
[--C-:B------:R-:W-:Y:S01]  /*189f0*/  FFMA.FTZ R200, R197, UR12, -R140.reuse ;  /* 0x0000000cc5c87c23 */ /* 0x100fe2000801088c */
[----:B------:R-:W-:Y:S01]  /*18a00*/  LDSM.16.MT88.4 R108, [R144+0xa400] ;  /* 0x00a40000906c783b */ /* 0x000fe20000004200 */
[----:B------:R-:W-:Y:S01]  /*18a10*/  MUFU.EX2 R2, R2 ;  /* 0x0000000200027308 */ /* 0x000fe20000000800 */
[----:B------:R-:W-:Y:S01]  /*18a20*/  FFMA.FTZ R198, R160, R198, R195 ;  /* 0x000000c6a0c67223 */ /* 0x000fe200000100c3 */
[--C-:B------:R-:W-:Y:S01]  /*18a30*/  FFMA.FTZ R160, R179, UR12, -R140.reuse ;  /* 0x0000000cb3a07c23 */ /* 0x100fe2000801088c */
[C---:B------:R-:W-:Y:S01]  /*18a40*/  HMMA.16816.F32 R12, R48.reuse, R16, R12 ;  /* 0x00000010300c723c */ /* 0x040fe2000000180c */
[----:B------:R-:W-:Y:S01]  /*18a50*/  FFMA.FTZ R171, R171, UR12, -R140 ;  /* 0x0000000cabab7c23 */ /* 0x000fe2000801088c */
[--C-:B------:R-:W-:Y:S01]  /*18a60*/  FFMA.FTZ R142, R142, UR12, -R177.reuse ;  /* 0x0000000c8e8e7c23 */ /* 0x100fe200080108b1 */
[----:B------:R-:W-:Y:S01]  /*18a70*/  FFMA.FTZ R172, R172, UR12, -R177 ;  /* 0x0000000cacac7c23 */ /* 0x000fe200080108b1 */
[----:B------:R-:W-:Y:S01]  /*18a80*/  FFMA.FTZ R161, R161, R199, R192 ;  /* 0x000000c7a1a17223 */ /* 0x000fe200000100c0 */
[----:B------:R-:W-:Y:S01]  /*18a90*/  MUFU.EX2 R63, R63 ;  /* 0x0000003f003f7308 */ /* 0x000fe20000000800 */
[C---:B------:R-:W-:Y:S01]  /*18aa0*/  HMMA.16816.F32 R16, R48.reuse, R18, R100 ;  /* 0x000000123010723c */ /* 0x040fe20000001864 */
[----:B------:R-:W-:Y:S01]  /*18ab0*/  LDSM.16.MT88.4 R100, [R120+0xa400] ;  /* 0x00a400007864783b */ /* 0x000fe20000004200 */
[----:B------:R-:W-:Y:S01]  /*18ac0*/  FADD.FTZ R176, R176, R161 ;  /* 0x000000a1b0b07221 */ /* 0x000fe20000010000 */
[----:B------:R-:W-:Y:S01]  /*18ad0*/  FADD.FTZ R198, R175, R198 ;  /* 0x000000c6afc67221 */ /* 0x000fe20000010000 */
[--C-:B------:R-:W-:Y:S01]  /*18ae0*/  FFMA.FTZ R169, R169, UR12, -R177.reuse ;  /* 0x0000000ca9a97c23 */ /* 0x100fe200080108b1 */
[--C-:B------:R-:W-:Y:S01]  /*18af0*/  FFMA.FTZ R162, R162, UR12, -R177.reuse ;  /* 0x0000000ca2a27c23 */ /* 0x100fe200080108b1 */
[C---:B----4-:R-:W-:Y:S01]  /*18b00*/  HMMA.16816.F32 R20, R48.reuse, R24, R20 ;  /* 0x000000183014723c */ /* 0x050fe20000001814 */
[----:B------:R-:W1:Y:S01]  /*18b10*/  MUFU.EX2 R54, R54 ;  /* 0x0000003600367308 */ /* 0x000e620000000800 */
[----:B------:R-:W-:Y:S01]  /*18b20*/  FADD.FTZ R163, R163, R176 ;  /* 0x000000b0a3a37221 */ /* 0x000fe20000010000 */
[----:B------:R-:W-:Y:S01]  /*18b30*/  FADD.FTZ R137, R137, R198 ;  /* 0x000000c689897221 */ /* 0x000fe20000010000 */
[--C-:B------:R-:W-:Y:S01]  /*18b40*/  FFMA.FTZ R159, R159, UR12, -R177.reuse ;  /* 0x0000000c9f9f7c23 */ /* 0x100fe200080108b1 */
[----:B------:R-:W-:Y:S01]  /*18b50*/  FFMA.FTZ R170, R170, UR12, -R177 ;  /* 0x0000000caaaa7c23 */ /* 0x000fe200080108b1 */
[C---:B------:R-:W-:Y:S01]  /*18b60*/  HMMA.16816.F32 R28, R48.reuse, R32, R28 ;  /* 0x00000020301c723c */ /* 0x040fe2000000181c */
[----:B------:R-:W-:Y:S01]  /*18b70*/  FADD.FTZ R136, R136, R163 ;  /* 0x000000a388887221 */ /* 0x000fe20000010000 */
[----:B------:R-:W-:Y:S01]  /*18b80*/  FADD.FTZ R130, R130, R137 ;  /* 0x0000008982827221 */ /* 0x000fe20000010000 */
[----:B------:R-:W-:Y:S03]  /*18b90*/  MUFU.EX2 R53, R53 ;  /* 0x0000003500357308 */ /* 0x000fe60000000800 */
[C---:B------:R-:W-:Y:S05]  /*18ba0*/  HMMA.16816.F32 R36, R48.reuse, R40, R36 ;  /* 0x000000283024723c */ /* 0x040fea0000001824 */
[----:B------:R-:W4:Y:S01]  /*18bb0*/  MUFU.EX2 R0, R0 ;  /* 0x0000000000007308 */ /* 0x000f220000000800 */
        /* <DEDUP_REMOVED lines=12> */
[----:B------:R-:W2:Y:S01]  /*18c80*/  LDSM.16.MT88.4 R68, [R120+0xb400] ;  /* 0x00b400007844783b */ /* 0x000ea20000004200 */
[----:B-1----:R-:W-:Y:S01]  /*18c90*/  F2FP.F16.F32.PACK_AB R57, R54, R63 ;  /* 0x0000003f3639723e */ /* 0x002fe200000000ff */
[----:B------:R-:W-:Y:S01]  /*18ca0*/  FADD.FTZ R121, R121, R136 ;  /* 0x0000008879797221 */ /* 0x000fe20000010000 */
[----:B------:R-:W-:-:S02]  /*18cb0*/  FADD.FTZ R63, R63, R130 ;  /* 0x000000823f3f7221 */ /* 0x000fc40000010000 */
[----:B------:R-:W-:Y:S01]  /*18cc0*/  F2FP.F16.F32.PACK_AB R58, R2, R61 ;  /* 0x0000003d023a723e */ /* 0x000fe200000000ff */
[----:B------:R-:W-:Y:S01]  /*18cd0*/  MUFU.EX2 R62, R62 ;  /* 0x0000003e003e7308 */ /* 0x000fe20000000800 */
[----:B----4-:R-:W-:Y:S01]  /*18ce0*/  F2FP.F16.F32.PACK_AB R59, R0, R53 ;  /* 0x00000035003b723e */ /* 0x010fe200000000ff */
[----:B------:R-:W-:Y:S01]  /*18cf0*/  FADD.FTZ R60, R60, R121 ;  /* 0x000000793c3c7221 */ /* 0x000fe20000010000 */
[----:B------:R-:W-:-:S03]  /*18d00*/  FADD.FTZ R54, R54, R63 ;  /* 0x0000003f36367221 */ /* 0x000fc60000010000 */
[----:B------:R-:W-:Y:S01]  /*18d10*/  FADD.FTZ R61, R61, R60 ;  /* 0x0000003c3d3d7221 */ /* 0x000fe20000010000 */
[----:B------:R-:W-:Y:S01]  /*18d20*/  FADD.FTZ R53, R53, R54 ;  /* 0x0000003635357221 */ /* 0x000fe20000010000 */
[----:B---3--:R-:W-:Y:S01]  /*18d30*/  HMMA.16816.F32 R4, R56, R72, R4 ;  /* 0x000000483804723c */ /* 0x008fe20000001804 */
[----:B------:R-:W-:Y:S02]  /*18d40*/  MUFU.EX2 R129, R129 ;  /* 0x0000008100817308 */ /* 0x000fe40000000800 */
[----:B------:R-:W-:-:S03]  /*18d50*/  FADD.FTZ R0, R0, R53 ;  /* 0x0000003500007221 */ /* 0x000fc60000010000 */
[C---:B------:R-:W-:Y:S01]  /*18d60*/  HMMA.16816.F32 R8, R56.reuse, R74, R8 ;  /* 0x0000004a3808723c */ /* 0x040fe20000001808 */
[----:B------:R-:W1:Y:S02]  /*18d70*/  LDSM.16.MT88.4 R72, [R144+0xb400] ;  /* 0x00b400009048783b */ /* 0x000e640000004200 */
[----:B------:R-:W3:Y:S03]  /*18d80*/  MUFU.EX2 R134, R134 ;  /* 0x0000008600867308 */ /* 0x000ee60000000800 */
[C---:B------:R-:W-:Y:S05]  /*18d90*/  HMMA.16816.F32 R12, R56.reuse, R64, R12 ;  /* 0x00000040380c723c */ /* 0x040fea000000180c */
[----:B------:R-:W-:Y:S01]  /*18da0*/  MUFU.EX2 R127, R127 ;  /* 0x0000007f007f7308 */ /* 0x000fe20000000800 */
[C---:B------:R-:W-:Y:S01]  /*18db0*/  HMMA.16816.F32 R16, R56.reuse, R66, R16 ;  /* 0x000000423810723c */ /* 0x040fe20000001810 */
[----:B------:R-:W4:Y:S06]  /*18dc0*/  LDSM.16.MT88.4 R64, [R144+0xd400] ;  /* 0x00d400009040783b */ /* 0x000f2c0000004200 */
[----:B------:R-:W3:Y:S01]  /*18dd0*/  MUFU.EX2 R126, R126 ;  /* 0x0000007e007e7308 */ /* 0x000ee20000000800 */
[C---:B--2---:R-:W-:Y:S06]  /*18de0*/  HMMA.16816.F32 R28, R56.reuse, R68, R28 ;  /* 0x00000044381c723c */ /* 0x044fec000000181c */
[C---:B------:R-:W-:Y:S01]  /*18df0*/  HMMA.16816.F32 R32, R56.reuse, R70, R32 ;  /* 0x000000463820723c */ /* 0x040fe20000001820 */
[----:B------:R-:W-:Y:S01]  /*18e00*/  LDSM.16.MT88.4 R68, [R144+0x9800] ;  /* 0x009800009044783b */ /* 0x000fe20000004200 */
[----:B------:R-:W-:Y:S08]  /*18e10*/  MUFU.EX2 R188, R188 ;  /* 0x000000bc00bc7308 */ /* 0x000ff00000000800 */
[----:B------:R-:W2:Y:S01]  /*18e20*/  MUFU.EX2 R187, R187 ;  /* 0x000000bb00bb7308 */ /* 0x000ea20000000800 */
[C---:B-1----:R-:W-:Y:S07]  /*18e30*/  HMMA.16816.F32 R20, R56.reuse, R72, R20 ;  /* 0x000000483814723c */ /* 0x042fee0000001814 */
[----:B------:R-:W-:Y:S01]  /*18e40*/  MUFU.EX2 R186, R186 ;  /* 0x000000ba00ba7308 */ /* 0x000fe20000000800 */
[C---:B------:R-:W-:Y:S01]  /*18e50*/  HMMA.16816.F32 R24, R56.reuse, R74, R24 ;  /* 0x0000004a3818723c */ /* 0x040fe20000001818 */
[----:B------:R-:W1:Y:S06]  /*18e60*/  LDSM.16.MT88.4 R72, [R120+0xd400] ;  /* 0x00d400007848783b */ /* 0x000e6c0000004200 */
[----:B------:R-:W-:Y:S01]  /*18e70*/  MUFU.EX2 R183, R183 ;  /* 0x000000b700b77308 */ /* 0x000fe20000000800 */
[C---:B----4-:R-:W-:Y:S06]  /*18e80*/  HMMA.16816.F32 R36, R56.reuse, R64, R36 ;  /* 0x000000403824723c */ /* 0x050fec0000001824 */
[C---:B------:R-:W-:Y:S01]  /*18e90*/  HMMA.16816.F32 R40, R56.reuse, R66, R40 ;  /* 0x000000423828723c */ /* 0x040fe20000001828 */
[----:B------:R-:W4:Y:S01]  /*18ea0*/  LDSM.16.MT88.4 R64, [R120+0x9800] ;  /* 0x009800007840783b */ /* 0x000f220000004200 */
[----:B------:R-:W-:Y:S08]  /*18eb0*/  MUFU.EX2 R185, R185 ;  /* 0x000000b900b97308 */ /* 0x000ff00000000800 */
[----:B------:R-:W2:Y:S08]  /*18ec0*/  MUFU.EX2 R196, R196 ;  /* 0x000000c400c47308 */ /* 0x000eb00000000800 */
[----:B------:R-:W-:Y:S08]  /*18ed0*/  MUFU.EX2 R190, R190 ;  /* 0x000000be00be7308 */ /* 0x000ff00000000800 */
[----:B------:R-:W2:Y:S01]  /*18ee0*/  MUFU.EX2 R189, R189 ;  /* 0x000000bd00bd7308 */ /* 0x000ea20000000800 */
[C---:B-1----:R-:W-:Y:S07]  /*18ef0*/  HMMA.16816.F32 R44, R56.reuse, R72, R44 ;  /* 0x00000048382c723c */ /* 0x042fee000000182c */
[----:B------:R-:W-:Y:S01]  /*18f00*/  MUFU.EX2 R203, R203 ;  /* 0x000000cb00cb7308 */ /* 0x000fe20000000800 */
[----:B------:R-:W-:Y:S01]  /*18f10*/  HMMA.16816.F32 R48, R56, R74, R48 ;  /* 0x0000004a3830723c */ /* 0x000fe20000001830 */
[----:B------:R-:W1:Y:S06]  /*18f20*/  LDSM.16.MT88.4 R72, [R144+0xb800] ;  /* 0x00b800009048783b */ /* 0x000e6c0000004200 */
[----:B-----5:R-:W-:Y:S01]  /*18f30*/  F2FP.F16.F32.PACK_AB R56, R131, R132 ;  /* 0x000000848338723e */ /* 0x020fe200000000ff */
[----:B------:R-:W-:Y:S01]  /*18f40*/  MUFU.EX2 R202, R202 ;  /* 0x000000ca00ca7308 */ /* 0x000fe20000000800 */
[----:B---3--:R-:W-:Y:S01]  /*18f50*/  F2FP.F16.F32.PACK_AB R57, R134, R129 ;  /* 0x000000818639723e */ /* 0x008fe200000000ff */
[----:B------:R-:W-:Y:S01]  /*18f60*/  FADD.FTZ R129, R129, R0 ;  /* 0x0000000081817221 */ /* 0x000fe20000010000 */
[----:B------:R-:W-:-:S02]  /*18f70*/  F2FP.F16.F32.PACK_AB R58, R62, R123 ;  /* 0x0000007b3e3a723e */ /* 0x000fc400000000ff */
[----:B------:R-:W-:Y:S01]  /*18f80*/  F2FP.F16.F32.PACK_AB R59, R126, R127 ;  /* 0x0000007f7e3b723e */ /* 0x000fe200000000ff */
[----:B------:R-:W-:Y:S02]  /*18f90*/  FADD.FTZ R134, R134, R129 ;  /* 0x0000008186867221 */ /* 0x000fe40000010000 */
[----:B------:R-:W-:Y:S02]  /*18fa0*/  MUFU.EX2 R194, R194 ;  /* 0x000000c200c27308 */ /* 0x000fe40000000800 */
[----:B------:R-:W-:Y:S02]  /*18fb0*/  FADD.FTZ R127, R127, R134 ;  /* 0x000000867f7f7221 */ /* 0x000fe40000010000 */
[C---:B----4-:R-:W-:Y:S02]  /*18fc0*/  HMMA.16816.F32 R12, R56.reuse, R64, R12 ;  /* 0x00000040380c723c */ /* 0x050fe4000000180c */
[----:B------:R-:W-:Y:S02]  /*18fd0*/  FADD.FTZ R126, R126, R127 ;  /* 0x0000007f7e7e7221 */ /* 0x000fe40000010000 */
[----:B------:R-:W-:Y:S02]  /*18fe0*/  MUFU.EX2 R201, R201 ;  /* 0x000000c900c97308 */ /* 0x000fe40000000800 */
[C---:B------:R-:W-:Y:S01]  /*18ff0*/  HMMA.16816.F32 R16, R56.reuse, R66, R16 ;  /* 0x000000423810723c */ /* 0x040fe20000001810 */
[----:B------:R-:W3:Y:S05]  /*19000*/  LDSM.16.MT88.4 R64, [R144+0xd800] ;  /* 0x00d800009040783b */ /* 0x000eea0000004200 */
[C---:B------:R-:W-:Y:S01]  /*19010*/  HMMA.16816.F32 R4, R56.reuse, R68, R4 ;  /* 0x000000443804723c */ /* 0x040fe20000001804 */
[----:B------:R-:W-:Y:S05]  /*19020*/  MUFU.EX2 R191, R191 ;  /* 0x000000bf00bf7308 */ /* 0x000fea0000000800 */
[C---:B------:R-:W-:Y:S01]  /*19030*/  HMMA.16816.F32 R8, R56.reuse, R70, R8 ;  /* 0x000000463808723c */ /* 0x040fe20000001808 */
[----:B------:R-:W4:Y:S02]  /*19040*/  LDSM.16.MT88.4 R68, [R120+0xb800] ;  /* 0x00b800007844783b */ /* 0x000f240000004200 */
[----:B------:R-:W5:Y:S03]  /*19050*/  MUFU.EX2 R200, R200 ;  /* 0x000000c800c87308 */ /* 0x000f660000000800 */
[C---:B-1----:R-:W-:Y:S05]  /*19060*/  HMMA.16816.F32 R20, R56.reuse, R72, R20 ;  /* 0x000000483814723c */ /* 0x042fea0000001814 */
[----:B------:R-:W-:Y:S01]  /*19070*/  MUFU.EX2 R160, R160 ;  /* 0x000000a000a07308 */ /* 0x000fe20000000800 */
[C---:B------:R-:W-:Y:S01]  /*19080*/  HMMA.16816.F32 R24, R56.reuse, R74, R24 ;  /* 0x0000004a3818723c */ /* 0x040fe20000001818 */
[----:B------:R-:W1:Y:S06]  /*19090*/  LDSM.16.MT88.4 R72, [R120+0xd800] ;  /* 0x00d800007848783b */ /* 0x000e6c0000004200 */
[----:B------:R-:W-:Y:S08]  /*190a0*/  MUFU.EX2 R169, R169 ;  /* 0x000000a900a97308 */ /* 0x000ff00000000800 */
[----:B------:R-:W-:Y:S01]  /*190b0*/  MUFU.EX2 R162, R162 ;  /* 0x000000a200a27308 */ /* 0x000fe20000000800 */
[C---:B---3--:R-:W-:Y:S06]  /*190c0*/  HMMA.16816.F32 R36, R56.reuse, R64, R36 ;  /* 0x000000403824723c */ /* 0x048fec0000001824 */
[C---:B------:R-:W-:Y:S01]  /*190d0*/  HMMA.16816.F32 R40, R56.reuse, R66, R40 ;  /* 0x000000423828723c */ /* 0x040fe20000001828 */
[----:B------:R-:W3:Y:S05]  /*190e0*/  LDSM.16.MT88.4 R64, [R120+0x9c00] ;  /* 0x009c00007840783b */ /* 0x000eea0000004200 */
[C---:B----4-:R-:W-:Y:S06]  /*190f0*/  HMMA.16816.F32 R28, R56.reuse, R68, R28 ;  /* 0x00000044381c723c */ /* 0x050fec000000181c */
[C---:B------:R-:W-:Y:S01]  /*19100*/  HMMA.16816.F32 R32, R56.reuse, R70, R32 ;  /* 0x000000463820723c */ /* 0x040fe20000001820 */
[----:B------:R-:W4:Y:S05]  /*19110*/  LDSM.16.MT88.4 R68, [R144+0x9c00] ;  /* 0x009c00009044783b */ /* 0x000f2a0000004200 */
[C---:B-1----:R-:W-:Y:S06]  /*19120*/  HMMA.16816.F32 R44, R56.reuse, R72, R44 ;  /* 0x00000048382c723c */ /* 0x042fec000000182c */
[----:B------:R-:W-:Y:S01]  /*19130*/  HMMA.16816.F32 R48, R56, R74, R48 ;  /* 0x0000004a3830723c */ /* 0x000fe20000001830 */
[----:B------:R-:W1:Y:S06]  /*19140*/  LDSM.16.MT88.4 R72, [R144+0xbc00] ;  /* 0x00bc00009048783b */ /* 0x000e6c0000004200 */
[----:B--2---:R-:W-:-:S02]  /*19150*/  F2FP.F16.F32.PACK_AB R56, R187, R188 ;  /* 0x000000bcbb38723e */ /* 0x004fc400000000ff */
[----:B------:R-:W-:Y:S02]  /*19160*/  F2FP.F16.F32.PACK_AB R57, R196, R185 ;  /* 0x000000b9c439723e */ /* 0x000fe400000000ff */
[----:B------:R-:W-:Y:S02]  /*19170*/  F2FP.F16.F32.PACK_AB R58, R183, R186 ;  /* 0x000000bab73a723e */ /* 0x000fe400000000ff */
[----:B------:R-:W-:-:S07]  /*19180*/  F2FP.F16.F32.PACK_AB R59, R189, R190 ;  /* 0x000000bebd3b723e */ /* 0x000fce00000000ff */
[C---:B---3--:R-:W-:Y:S06]  /*19190*/  HMMA.16816.F32 R12, R56.reuse, R64, R12 ;  /* 0x00000040380c723c */ /* 0x048fec000000180c */
[C---:B------:R-:W-:Y:S01]  /*191a0*/  HMMA.16816.F32 R16, R56.reuse, R66, R16 ;  /* 0x000000423810723c */ /* 0x040fe20000001810 */
[----:B------:R-:W2:Y:S05]  /*191b0*/  LDSM.16.MT88.4 R64, [R144+0xdc00] ;  /* 0x00dc00009040783b */ /* 0x000eaa0000004200 */
[C---:B----4-:R-:W-:Y:S06]  /*191c0*/  HMMA.16816.F32 R4, R56.reuse, R68, R4 ;  /* 0x000000443804723c */ /* 0x050fec0000001804 */
[C---:B------:R-:W-:Y:S01]  /*191d0*/  HMMA.16816.F32 R8, R56.reuse, R70, R8 ;  /* 0x000000463808723c */ /* 0x040fe20000001808 */
[----:B------:R-:W3:Y:S05]  /*191e0*/  LDSM.16.MT88.4 R68, [R120+0xbc00] ;  /* 0x00bc00007844783b */ /* 0x000eea0000004200 */
[C---:B-1----:R-:W-:Y:S06]  /*191f0*/  HMMA.16816.F32 R20, R56.reuse, R72, R20 ;  /* 0x000000483814723c */ /* 0x042fec0000001814 */
[C---:B------:R-:W-:Y:S01]  /*19200*/  HMMA.16816.F32 R24, R56.reuse, R74, R24 ;  /* 0x0000004a3818723c */ /* 0x040fe20000001818 */
[----:B------:R-:W-:Y:S05]  /*19210*/  LDSM.16.MT88.4 R72, [R144+0xa000] ;  /* 0x00a000009048783b */ /* 0x000fea0000004200 */
[C---:B--2---:R-:W-:Y:S06]  /*19220*/  HMMA.16816.F32 R36, R56.reuse, R64, R36 ;  /* 0x000000403824723c */ /* 0x044fec0000001824 */
[C---:B------:R-:W-:Y:S01]  /*19230*/  HMMA.16816.F32 R40, R56.reuse, R66, R40 ;  /* 0x000000423828723c */ /* 0x040fe20000001828 */
[----:B------:R-:W1:Y:S05]  /*19240*/  LDSM.16.MT88.4 R64, [R120+0xdc00] ;  /* 0x00dc00007840783b */ /* 0x000e6a0000004200 */
[C---:B---3--:R-:W-:Y:S06]  /*19250*/  HMMA.16816.F32 R28, R56.reuse, R68, R28 ;  /* 0x00000044381c723c */ /* 0x048fec000000181c */
[----:B------:R-:W-:Y:S01]  /*19260*/  HMMA.16816.F32 R32, R56, R70, R32 ;  /* 0x000000463820723c */ /* 0x000fe20000001820 */
[----:B------:R-:W-:Y:S01]  /*19270*/  FFMA.FTZ R68, R204, UR12, -R177 ;  /* 0x0000000ccc447c23 */ /* 0x000fe200080108b1 */
[----:B------:R-:W-:-:S03]  /*19280*/  FFMA.FTZ R204, R193, UR12, -R140 ;  /* 0x0000000cc1cc7c23 */ /* 0x000fc6000801088c */
[----:B------:R2:W3:Y:S02]  /*19290*/  MUFU.EX2 R193, R68 ;  /* 0x0000004400c17308 */ /* 0x0004e40000000800 */
[----:B-----5:R-:W-:-:S06]  /*192a0*/  F2FP.F16.F32.PACK_AB R71, R200, R191 ;  /* 0x000000bfc847723e */ /* 0x020fcc00000000ff */
[----:B------:R-:W4:Y:S01]  /*192b0*/  MUFU.EX2 R204, R204 ;  /* 0x000000cc00cc7308 */ /* 0x000f220000000800 */
[----:B--2---:R-:W-:Y:S02]  /*192c0*/  F2FP.F16.F32.PACK_AB R68, R202, R203 ;  /* 0x000000cbca44723e */ /* 0x004fe400000000ff */
[----:B---3--:R-:W-:Y:S01]  /*192d0*/  F2FP.F16.F32.PACK_AB R70, R193, R194 ;  /* 0x000000c2c146723e */ /* 0x008fe200000000ff */
[----:B-1----:R-:W-:Y:S01]  /*192e0*/  HMMA.16816.F32 R44, R56, R64, R44 ;  /* 0x00000040382c723c */ /* 0x002fe2000000182c */
[----:B----4-:R-:W-:-:S05]  /*192f0*/  F2FP.F16.F32.PACK_AB R69, R201, R204 ;  /* 0x000000ccc945723e */ /* 0x010fca00000000ff */
[----:B------:R-:W-:Y:S01]  /*19300*/  HMMA.16816.F32 R48, R56, R66, R48 ;  /* 0x000000423830723c */ /* 0x000fe20000001830 */
[----:B------:R-:W1:Y:S04]  /*19310*/  LDSM.16.MT88.4 R56, [R120+0xc000] ;  /* 0x00c000007838783b */ /* 0x000e680000004200 */
[----:B------:R-:W2:Y:S01]  /*19320*/  LDSM.16.MT88.4 R64, [R144+0xc000] ;  /* 0x00c000009040783b */ /* 0x000ea20000004200 */
[C---:B------:R-:W-:Y:S03]  /*19330*/  HMMA.16816.F32 R112, R68.reuse, R72, R4 ;  /* 0x000000484470723c */ /* 0x040fe60000001804 */
[----:B------:R-:W3:Y:S03]  /*19340*/  LDSM.16.MT88.4 R4, [R144+0xe000] ;  /* 0x00e000009004783b */ /* 0x000ee60000004200 */
[C---:B------:R-:W-:Y:S06]  /*19350*/  HMMA.16816.F32 R8, R68.reuse, R74, R8 ;  /* 0x0000004a4408723c */ /* 0x040fec0000001808 */
[C---:B------:R-:W-:Y:S06]  /*19360*/  HMMA.16816.F32 R12, R68.reuse, R76, R12 ;  /* 0x0000004c440c723c */ /* 0x040fec000000180c */
[C---:B------:R-:W-:Y:S01]  /*19370*/  HMMA.16816.F32 R16, R68.reuse, R78, R16 ;  /* 0x0000004e4410723c */ /* 0x040fe20000001810 */
[----:B------:R-:W-:Y:S05]  /*19380*/  LDSM.16.MT88.4 R76, [R144+0xe400] ;  /* 0x00e40000904c783b */ /* 0x000fea0000004200 */
[C---:B-1----:R-:W-:Y:S06]  /*19390*/  HMMA.16816.F32 R28, R68.reuse, R56, R28 ;  /* 0x00000038441c723c */ /* 0x042fec000000181c */
[C---:B------:R-:W-:Y:S01]  /*193a0*/  HMMA.16816.F32 R32, R68.reuse, R58, R32 ;  /* 0x0000003a4420723c */ /* 0x040fe20000001820 */
[----:B------:R-:W1:Y:S05]  /*193b0*/  LDSM.16.MT88.4 R56, [R120+0xe000] ;  /* 0x00e000007838783b */ /* 0x000e6a0000004200 */
[C---:B--2---:R-:W-:Y:S06]  /*193c0*/  HMMA.16816.F32 R20, R68.reuse, R64, R20 ;  /* 0x000000404414723c */ /* 0x044fec0000001814 */
[----:B------:R-:W-:Y:S01]  /*193d0*/  HMMA.16816.F32 R24, R68, R66, R24 ;  /* 0x000000424418723c */ /* 0x000fe20000001818 */
[--C-:B------:R-:W-:Y:S01]  /*193e0*/  FFMA.FTZ R64, R178, UR12, -R177.reuse ;  /* 0x0000000cb2407c23 */ /* 0x100fe200080108b1 */
[----:B------:R-:W-:-:S04]  /*193f0*/  FFMA.FTZ R65, R184, UR12, -R177 ;  /* 0x0000000cb8417c23 */ /* 0x000fc800080108b1 */
[C---:B---3--:R-:W-:Y:S01]  /*19400*/  HMMA.16816.F32 R36, R68.reuse, R4, R36 ;  /* 0x000000044424723c */ /* 0x048fe20000001824 */
[--C-:B------:R-:W-:Y:S01]  /*19410*/  FFMA.FTZ R66, R180, UR12, -R177.reuse ;  /* 0x0000000cb4427c23 */ /* 0x100fe200080108b1 */
[----:B------:R-:W-:Y:S01]  /*19420*/  FFMA.FTZ R67, R182, UR12, -R177 ;  /* 0x0000000cb6437c23 */ /* 0x000fe200080108b1 */
[----:B------:R-:W-:Y:S03]  /*19430*/  MUFU.EX2 R64, R64 ;  /* 0x0000004000407308 */ /* 0x000fe60000000800 */
[C---:B------:R-:W-:Y:S05]  /*19440*/  HMMA.16816.F32 R40, R68.reuse, R6, R40 ;  /* 0x000000064428723c */ /* 0x040fea0000001828 */
        /* <DEDUP_REMOVED lines=30> */
[----:B------:R-:W4:Y:S03]  /*19630*/  MUFU.EX2 R28, R172 ;  /* 0x000000ac001c7308 */ /* 0x000f260000000800 */
[C---:B------:R-:W-:Y:S01]  /*19640*/  HMMA.16816.F32 R104, R4.reuse, R100, R12 ;  /* 0x000000640468723c */ /* 0x040fe2000000180c */
[--C-:B------:R-:W-:Y:S01]  /*19650*/  FFMA.FTZ R33, R143, UR12, -R140.reuse ;  /* 0x0000000c8f217c23 */ /* 0x100fe2000801088c */
[----:B------:R-:W-:Y:S01]  /*19660*/  FFMA.FTZ R32, R139, UR12, -R140 ;  /* 0x0000000c8b207c23 */ /* 0x000fe2000801088c */
[----:B------:R-:W-:Y:S02]  /*19670*/  LDSM.16.MT88.4 R12, [R120+0xc800] ;  /* 0x00c80000780c783b */ /* 0x000fe40000004200 */
[----:B------:R-:W-:Y:S01]  /*19680*/  MUFU.EX2 R30, R30 ;  /* 0x0000001e001e7308 */ /* 0x000fe20000000800 */
[C---:B------:R-:W-:Y:S01]  /*19690*/  HMMA.16816.F32 R100, R4.reuse, R102, R16 ;  /* 0x000000660464723c */ /* 0x040fe20000001810 */
[----:B------:R-:W5:Y:S05]  /*196a0*/  LDSM.16.MT88.4 R16, [R144+0xc800] ;  /* 0x00c800009010783b */ /* 0x000f6a0000004200 */
[C---:B-1----:R-:W-:Y:S01]  /*196b0*/  HMMA.16816.F32 R72, R4.reuse, R8, R44 ;  /* 0x000000080448723c */ /* 0x042fe2000000182c */
[----:B------:R-:W1:Y:S05]  /*196c0*/  MUFU.EX2 R33, R33 ;  /* 0x0000002100217308 */ /* 0x000e6a0000000800 */
[----:B------:R-:W-:Y:S01]  /*196d0*/  HMMA.16816.F32 R68, R4, R10, R68 ;  /* 0x0000000a0444723c */ /* 0x000fe20000001844 */
[----:B--2---:R-:W-:-:S02]  /*196e0*/  F2FP.F16.F32.PACK_AB R8, R51, R50 ;  /* 0x000000323308723e */ /* 0x004fc400000000ff */
[----:B------:R-:W-:Y:S03]  /*196f0*/  MUFU.EX2 R31, R31 ;  /* 0x0000001f001f7308 */ /* 0x000fe60000000800 */
[----:B------:R-:W-:Y:S01]  /*19700*/  HMMA.16816.F32 R80, R4, R76, R36 ;  /* 0x0000004c0450723c */ /* 0x000fe20000001824 */
[----:B----4-:R-:W-:-:S04]  /*19710*/  F2FP.F16.F32.PACK_AB R10, R28, R29 ;  /* 0x0000001d1c0a723e */ /* 0x010fc800000000ff */
[----:B------:R-:W2:Y:S01]  /*19720*/  MUFU.EX2 R32, R32 ;  /* 0x0000002000207308 */ /* 0x000ea20000000800 */
[----:B-1----:R-:W-:Y:S01]  /*19730*/  F2FP.F16.F32.PACK_AB R9, R33, R30 ;  /* 0x0000001e2109723e */ /* 0x002fe200000000ff */
[----:B------:R-:W-:Y:S01]  /*19740*/  HMMA.16816.F32 R76, R4, R78, R40 ;  /* 0x0000004e044c723c */ /* 0x000fe20000001828 */
[----:B------:R-:W-:Y:S01]  /*19750*/  LDSM.16.MT88.4 R4, [R144+0xe800] ;  /* 0x00e800009004783b */ /* 0x000fe20000004200 */
[--C-:B------:R-:W-:Y:S01]  /*19760*/  FFMA.FTZ R36, R125, UR12, -R140.reuse ;  /* 0x0000000c7d247c23 */ /* 0x100fe2000801088c */
[--C-:B------:R-:W-:Y:S01]  /*19770*/  FFMA.FTZ R37, R135, UR12, -R140.reuse ;  /* 0x0000000c87257c23 */ /* 0x100fe2000801088c */
[--C-:B------:R-:W-:Y:S01]  /*19780*/  FFMA.FTZ R38, R124, UR12, -R140.reuse ;  /* 0x0000000c7c267c23 */ /* 0x100fe2000801088c */
[----:B------:R-:W-:Y:S01]  /*19790*/  FFMA.FTZ R39, R138, UR12, -R140 ;  /* 0x0000000c8a277c23 */ /* 0x000fe2000801088c */
[----:B------:R-:W-:Y:S08]  /*197a0*/  MUFU.EX2 R34, R159 ;  /* 0x0000009f00227308 */ /* 0x000ff00000000800 */
[----:B------:R-:W1:Y:S01]  /*197b0*/  MUFU.EX2 R35, R170 ;  /* 0x000000aa00237308 */ /* 0x000e620000000800 */
[----:B--2---:R-:W-:-:S07]  /*197c0*/  F2FP.F16.F32.PACK_AB R11, R32, R31 ;  /* 0x0000001f200b723e */ /* 0x004fce00000000ff */
[C---:B---3--:R-:W-:Y:S01]  /*197d0*/  HMMA.16816.F32 R112, R8.reuse, R24, R112 ;  /* 0x000000180870723c */ /* 0x048fe20000001870 */
[----:B------:R-:W-:Y:S05]  /*197e0*/  MUFU.EX2 R36, R36 ;  /* 0x0000002400247308 */ /* 0x000fea0000000800 */
[C---:B------:R-:W-:Y:S01]  /*197f0*/  HMMA.16816.F32 R108, R8.reuse, R26, R108 ;  /* 0x0000001a086c723c */ /* 0x040fe2000000186c */
[----:B------:R-:W2:Y:S02]  /*19800*/  LDSM.16.MT88.4 R24, [R120+0xe800] ;  /* 0x00e800007818783b */ /* 0x000ea40000004200 */
[----:B------:R-:W3:Y:S03]  /*19810*/  MUFU.EX2 R37, R37 ;  /* 0x0000002500257308 */ /* 0x000ee60000000800 */
[C---:B------:R-:W-:Y:S05]  /*19820*/  HMMA.16816.F32 R104, R8.reuse, R20, R104 ;  /* 0x000000140868723c */ /* 0x040fea0000001868 */
[----:B------:R-:W-:Y:S01]  /*19830*/  MUFU.EX2 R38, R38 ;  /* 0x0000002600267308 */ /* 0x000fe20000000800 */
[C---:B------:R-:W-:Y:S01]  /*19840*/  HMMA.16816.F32 R100, R8.reuse, R22, R100 ;  /* 0x000000160864723c */ /* 0x040fe20000001864 */
[----:B------:R-:W4:Y:S05]  /*19850*/  LDSM.16.MT88.4 R20, [R144+0xac00] ;  /* 0x00ac00009014783b */ /* 0x000f2a0000004200 */
[C---:B-----5:R-:W-:Y:S01]  /*19860*/  HMMA.16816.F32 R96, R8.reuse, R16, R96 ;  /* 0x000000100860723c */ /* 0x060fe20000001860 */
[----:B------:R-:W5:Y:S05]  /*19870*/  MUFU.EX2 R39, R39 ;  /* 0x0000002700277308 */ /* 0x000f6a0000000800 */
[C---:B------:R-:W-:Y:S01]  /*19880*/  HMMA.16816.F32 R92, R8.reuse, R18, R92 ;  /* 0x00000012085c723c */ /* 0x040fe2000000185c */
[----:B------:R-:W4:Y:S05]  /*19890*/  LDSM.16.MT88.4 R16, [R120+0xac00] ;  /* 0x00ac00007810783b */ /* 0x000f2a0000004200 */
[C---:B------:R-:W-:Y:S06]  /*198a0*/  HMMA.16816.F32 R88, R8.reuse, R12, R88 ;  /* 0x0000000c0858723c */ /* 0x040fec0000001858 */
[C---:B------:R-:W-:Y:S01]  /*198b0*/  HMMA.16816.F32 R84, R8.reuse, R14, R84 ;  /* 0x0000000e0854723c */ /* 0x040fe20000001854 */
[----:B------:R-:W4:Y:S05]  /*198c0*/  LDSM.16.MT88.4 R12, [R144+0xcc00] ;  /* 0x00cc0000900c783b */ /* 0x000f2a0000004200 */
[C---:B--2---:R-:W-:Y:S06]  /*198d0*/  HMMA.16816.F32 R72, R8.reuse, R24, R72 ;  /* 0x000000180848723c */ /* 0x044fec0000001848 */
[----:B------:R-:W-:Y:S01]  /*198e0*/  HMMA.16816.F32 R80, R8, R4, R80 ;  /* 0x000000040850723c */ /* 0x000fe20000001850 */
[----:B------:R-:W-:-:S04]  /*198f0*/  FADD.FTZ R25, R2, R61 ;  /* 0x0000003d02197221 */ /* 0x000fc80000010000 */
[----:B------:R-:W-:Y:S01]  /*19900*/  FADD.FTZ R132, R132, R25 ;  /* 0x0000001984847221 */ /* 0x000fe20000010000 */
[C---:B------:R-:W-:Y:S01]  /*19910*/  HMMA.16816.F32 R76, R8.reuse, R6, R76 ;  /* 0x00000006084c723c */ /* 0x040fe2000000184c */
[----:B-1----:R-:W-:Y:S02]  /*19920*/  F2FP.F16.F32.PACK_AB R4, R35, R34 ;  /* 0x000000222304723e */ /* 0x002fe400000000ff */
[----:B---3--:R-:W-:Y:S01]  /*19930*/  F2FP.F16.F32.PACK_AB R5, R37, R36 ;  /* 0x000000242505723e */ /* 0x008fe200000000ff */
[----:B------:R-:W-:Y:S02]  /*19940*/  FADD.FTZ R0, R131, R132 ;  /* 0x0000008483007221 */ /* 0x000fe40000010000 */
[----:B------:R-:W-:Y:S01]  /*19950*/  HMMA.16816.F32 R68, R8, R26, R68 ;  /* 0x0000001a0844723c */ /* 0x000fe20000001844 */
[----:B------:R-:W-:Y:S01]  /*19960*/  F2FP.F16.F32.PACK_AB R6, R162, R169 ;  /* 0x000000a9a206723e */ /* 0x000fe200000000ff */
[----:B------:R-:W1:Y:S01]  /*19970*/  LDSM.16.MT88.4 R8, [R120+0xcc00] ;  /* 0x00cc00007808783b */ /* 0x000e620000004200 */
[----:B-----5:R-:W-:-:S07]  /*19980*/  F2FP.F16.F32.PACK_AB R7, R39, R38 ;  /* 0x000000262707723e */ /* 0x020fce00000000ff */
[C---:B----4-:R-:W-:Y:S06]  /*19990*/  HMMA.16816.F32 R112, R4.reuse, R20, R112 ;  /* 0x000000140470723c */ /* 0x050fec0000001870 */
[----:B------:R-:W-:Y:S01]  /*199a0*/  HMMA.16816.F32 R104, R4, R16, R104 ;  /* 0x000000100468723c */ /* 0x000fe20000001868 */
[----:B------:R-:W-:-:S04]  /*199b0*/  FADD.FTZ R21, R123, R0 ;  /* 0x000000007b157221 */ /* 0x000fc80000010000 */
[----:B------:R-:W-:Y:S01]  /*199c0*/  FADD.FTZ R21, R62, R21 ;  /* 0x000000153e157221 */ /* 0x000fe20000010000 */
[C---:B------:R-:W-:Y:S01]  /*199d0*/  HMMA.16816.F32 R100, R4.reuse, R18, R100 ;  /* 0x000000120464723c */ /* 0x040fe20000001864 */
[----:B------:R-:W2:Y:S02]  /*199e0*/  LDSM.16.MT88.4 R16, [R144+0xec00] ;  /* 0x00ec00009010783b */ /* 0x000ea40000004200 */
[----:B------:R-:W-:Y:S01]  /*199f0*/  FADD.FTZ R188, R188, R21 ;  /* 0x00000015bcbc7221 */ /* 0x000fe20000010000 */
[----:B------:R-:W-:Y:S02]  /*19a00*/  FADD.FTZ R21, R185, R126 ;  /* 0x0000007eb9157221 */ /* 0x000fe40000010000 */
[----:B------:R-:W-:Y:S01]  /*19a10*/  HMMA.16816.F32 R96, R4, R12, R96 ;  /* 0x0000000c0460723c */ /* 0x000fe20000001860 */
[----:B------:R-:W-:Y:S01]  /*19a20*/  FADD.FTZ R187, R187, R188 ;  /* 0x000000bcbbbb7221 */ /* 0x000fe20000010000 */
[----:B------:R-:W-:-:S03]  /*19a30*/  FADD.FTZ R21, R196, R21 ;  /* 0x00000015c4157221 */ /* 0x000fc60000010000 */
[----:B------:R-:W-:Y:S01]  /*19a40*/  FADD.FTZ R0, R186, R187 ;  /* 0x000000bbba007221 */ /* 0x000fe20000010000 */
[----:B------:R-:W-:Y:S01]  /*19a50*/  FADD.FTZ R190, R190, R21 ;  /* 0x00000015bebe7221 */ /* 0x000fe20000010000 */
[----:B------:R-:W-:Y:S01]  /*19a60*/  HMMA.16816.F32 R92, R4, R14, R92 ;  /* 0x0000000e045c723c */ /* 0x000fe2000000185c */
[----:B------:R-:W3:Y:S01]  /*19a70*/  LDSM.16.MT88.4 R12, [R120+0xec00] ;  /* 0x00ec0000780c783b */ /* 0x000ee20000004200 */
        /* <DEDUP_REMOVED lines=19> */
[----:B--2---:R-:W-:Y:S02]  /*19bb0*/  HMMA.16816.F32 R80, R4, R16, R80 ;  /* 0x000000100450723c */ /* 0x004fe40000001850 */
        /* <DEDUP_REMOVED lines=9> */
[C---:B---3--:R-:W-:Y:S01]  /*19c50*/  HMMA.16816.F32 R72, R4.reuse, R12, R72 ;  /* 0x0000000c0448723c */ /* 0x048fe20000001848 */
[----:B------:R-:W-:Y:S01]  /*19c60*/  MOV R0, R3 ;  /* 0x0000000300007202 */ /* 0x000fe20000000f00 */
[----:B------:R-:W-:Y:S01]  /*19c70*/  FADD.FTZ R9, R28, R9 ;  /* 0x000000091c097221 */ /* 0x000fe20000010000 */
[----:B------:R-:W-:Y:S01]  /*19c80*/  FADD.FTZ R11, R32, R11 ;  /* 0x0000000b200b7221 */ /* 0x000fe20000010000 */
[----:B------:R-:W-:Y:S02]  /*19c90*/  MOV R2, R52 ;  /* 0x0000003400027202 */ /* 0x000fe40000000f00 */
        /* <DEDUP_REMOVED lines=8> */
[----:B------:R-:W-:-:S10]  /*19d20*/  FADD.FTZ R160, R39, R38 ;  /* 0x0000002627a07221 */ /* 0x000fd40000010000 */
.L_x_1188:
        /* <DEDUP_REMOVED lines=9> */
[----:B------:R-:W-:Y:S01]  /*19dc0*/  MOV R159, UR5 ;  /* 0x00000005009f7c02 */ /* 0x000fe20008000f00 */
[----:B------:R-:W-:-:S03]  /*19dd0*/  ULDC UR10, c[0x0][0x39c] ;  /* 0x0000e700000a7ab9 */ /* 0x000fc60000000800 */
[----:B------:R-:W-:Y:S01]  /*19de0*/  MOV R158, UR4 ;  /* 0x00000004009e7c02 */ /* 0x000fe20008000f00 */
[----:B------:R-:W-:-:S06]  /*19df0*/  ULDC UR4, c[0x0][0x2ec] ;  /* 0x0000bb0000047ab9 */ /* 0x000fcc0000000800 */
.L_x_1198:
        /* <DEDUP_REMOVED lines=12> */
[----:B------:R-:W-:Y:S02]  /*19ec0*/  IABS R6, R11 ;  /* 0x0000000b00067213 */ /* 0x000fe40000000000 */
[-C--:B-1----:R-:W-:Y:S04]  /*19ed0*/  IABS R2, R0.reuse ;  /* 0x0000000000027213 */ /* 0x082fe80000000000 */
[----:B------:R-:W1:Y:S10]  /*19ee0*/  I2F.RP R7, R2 ;  /* 0x0000000200077306 */ /* 0x000e740000209400 */
[----:B-1----:R-:W1:Y:S02]  /*19ef0*/  MUFU.RCP R3, R7 ;  /* 0x0000000700037308 */ /* 0x002e640000001000 */
[----:B-1----:R-:W-:Y:S02]  /*19f00*/  VIADD R8, R3, 0xffffffe ;  /* 0x0ffffffe03087836 */ /* 0x002fe40000000000 */
[C---:B------:R-:W-:Y:S01]  /*19f10*/  VIADD R3, R11.reuse, 0xffffff80 ;  /* 0xffffff800b037836 */ /* 0x040fe20000000000 */
[-C--:B------:R-:W-:Y:S05]  /*19f20*/  LOP3.LUT R11, R11, R0.reuse, RZ, 0x3c, !PT ;  /* 0x000000000b0b7212 */ /* 0x080fea00078e3cff */
[----:B------:R-:W1:Y:S01]  /*19f30*/  F2I.FTZ.U32.TRUNC.NTZ R9, R8 ;  /* 0x0000000800097305 */ /* 0x000e62000021f000 */
[----:B------:R-:W-:Y:S02]  /*19f40*/  IABS R4, R3 ;  /* 0x0000000300047213 */ /* 0x000fe40000000000 */
[----:B------:R-:W-:Y:S01]  /*19f50*/  LOP3.LUT R3, R3, R0, RZ, 0x3c, !PT ;  /* 0x0000000003037212 */ /* 0x000fe200078e3cff */
        /* <DEDUP_REMOVED lines=17> */
[----:B------:R-:W-:Y:S01]  /*1a070*/  ISETP.GE.U32.AND P3, PT, R6, R2, PT ;  /* 0x000000020600720c */ /* 0x000fe20003f66070 */
[----:B------:R-:W1:Y:S01]  /*1a080*/  LDC.64 R4, c[0x0][0x250] ;  /* 0x00009400ff047b82 */ /* 0x000e620000000a00 */
[----:B------:R-:W-:Y:S09]  /*1a090*/  LOP3.LUT R2, RZ, R0, RZ, 0x33, !PT ;  /* 0x00000000ff027212 */ /* 0x000ff200078e33ff */
[----:B------:R-:W-:Y:S02]  /*1a0a0*/  @P2 IADD3 R8, R8, 0x1, RZ ;  /* 0x0000000108082810 */ /* 0x000fe40007ffe0ff */
[----:B------:R-:W-:Y:S01]  /*1a0b0*/  ISETP.GE.AND P2, PT, R3, RZ, PT ;  /* 0x000000ff0300720c */ /* 0x000fe20003f46270 */
[----:B------:R-:W-:Y:S01]  /*1a0c0*/  @P3 VIADD R9, R9, 0x1 ;  /* 0x0000000109093836 */ /* 0x000fe20000000000 */
[----:B------:R-:W-:Y:S11]  /*1a0d0*/  ISETP.GE.AND P3, PT, R11, RZ, PT ;  /* 0x000000ff0b00720c */ /* 0x000ff60003f66270 */
        /* <DEDUP_REMOVED lines=15> */
[-C--:B-1----:R-:W-:Y:S02]  /*1a1d0*/  IMAD R0, R11, R4.reuse, RZ ;  /* 0x000000040b007224 */ /* 0x082fe400078e02ff */
[C---:B------:R-:W-:Y:S04]  /*1a1e0*/  IMAD.WIDE.U32 R10, R9.reuse, R4, RZ ;  /* 0x00000004090a7225 */ /* 0x040fe800078e00ff */
[----:B------:R-:W-:Y:S05]  /*1a1f0*/  IMAD R0, R9, R5, R0 ;  /* 0x0000000509007224 */ /* 0x000fea00078e0200 */
[----:B------:R-:W-:Y:S01]  /*1a200*/  IADD3 R11, R11, R0, RZ ;  /* 0x000000000b0b7210 */ /* 0x000fe20007ffe0ff */
[----:B--2---:R-:W-:Y:S04]  /*1a210*/  IMAD.IADD R6, R6, 0x1, -R7 ;  /* 0x0000000106067824 */ /* 0x004fe800078e0a07 */
[CC--:B---3--:R-:W-:Y:S01]  /*1a220*/  IMAD.WIDE.U32 R10, R6.reuse, R2.reuse, R10 ;  /* 0x00000002060a7225 */ /* 0x0c8fe200078e000a */
[----:B------:R-:W-:Y:S05]  /*1a230*/  SHF.R.S32.HI R5, RZ, 0x1f, R6 ;  /* 0x0000001fff057819 */ /* 0x000fea0000011406 */
[----:B------:R-:W-:Y:S01]  /*1a240*/  IMAD R5, R5, R2, RZ ;  /* 0x0000000205057224 */ /* 0x000fe200078e02ff */
[----:B------:R-:W-:Y:S03]  /*1a250*/  MOV R2, R10 ;  /* 0x0000000a00027202 */ /* 0x000fe60000000f00 */
[----:B------:R-:W-:Y:S04]  /*1a260*/  IMAD R5, R6, R3, R5 ;  /* 0x0000000306057224 */ /* 0x000fe800078e0205 */
[----:B------:R-:W-:Y:S07]  /*1a270*/  IMAD.IADD R0, R11, 0x1, R5 ;  /* 0x000000010b007824 */ /* 0x000fee00078e0205 */
.L_x_1195:
[C---:B------:R-:W-:Y:S02]  /*1a280*/  LEA R162, P3, R2.reuse, R128, 0x1 ;  /* 0x0000008002a27211 */ /* 0x040fe400078608ff */
[----:B------:R-:W-:Y:S02]  /*1a290*/  IADD3 R5, P2, R151, R2, RZ ;  /* 0x0000000297057210 */ /* 0x000fe40007f5e0ff */
[----:B------:R-:W-:Y:S02]  /*1a2a0*/  LEA.HI.X R163, R2, R55, R0, 0x1, P3 ;  /* 0x0000003702a37211 */ /* 0x000fe400018f0c00 */
[----:B------:R-:W-:Y:S02]  /*1a2b0*/  @!P0 LEA R10, P3, R5, R128, 0x1 ;  /* 0x00000080050a8211 */ /* 0x000fe400078608ff */
[C---:B------:R-:W-:Y:S01]  /*1a2c0*/  IADD3.X R4, R150.reuse, R0, RZ, P2, !PT ;  /* 0x0000000096047210 */ /* 0x040fe200017fe4ff */
[----:B------:R-:W-:Y:S01]  /*1a2d0*/  @!PT LDS RZ, [RZ] ;  /* 0x00000000fffff984 */ /* 0x000fe20000000800 */
[----:B------:R-:W-:Y:S01]  /*1a2e0*/  @!PT LDS RZ, [RZ] ;  /* 0x00000000fffff984 */ /* 0x000fe20000000800 */
[----:B------:R-:W-:Y:S01]  /*1a2f0*/  @!PT LDS RZ, [RZ] ;  /* 0x00000000fffff984 */ /* 0x000fe20000000800 */
[----:B------:R-:W-:Y:S01]  /*1a300*/  @!P0 LDGSTS.E.BYPASS.LTC128B.128 [R164+0x9000], desc[UR6][R162.64] ;  /* 0x09000000a2a48fae */ /* 0x000fe2000b901d46 */
[----:B------:R-:W-:Y:S02]  /*1a310*/  IADD3 R3, P2, R151, R5, RZ ;  /* 0x0000000597037210 */ /* 0x000fe40007f5e0ff */
[CCC-:B------:R-:W-:Y:S03]  /*1a320*/  @!P0 LEA.HI.X R11, R5.reuse, R55.reuse, R4.reuse, 0x1, P3 ;  /* 0x00000037050b8211 */ /* 0x1c0fe600018f0c04 */
[----:B------:R-:W-:Y:S01]  /*1a330*/  @P0 STS [R164+0x9000], RZ ;  /* 0x009000ffa4000388 */ /* 0x000fe20000000800 */
[C---:B------:R-:W-:Y:S02]  /*1a340*/  IADD3.X R2, R150.reuse, R4, RZ, P2, !PT ;  /* 0x0000000496027210 */ /* 0x040fe400017fe4ff */
[CC--:B------:R-:W-:Y:S03]  /*1a350*/  @!P5 LEA R8, P2, R5.reuse, R128.reuse, 0x1 ;  /* 0x000000800508d211 */ /* 0x0c0fe600078408ff */
[----:B------:R-:W-:Y:S01]  /*1a360*/  @P0 STS [R164+0x9004], RZ ;  /* 0x009004ffa4000388 */ /* 0x000fe20000000800 */
[CC--:B------:R-:W-:Y:S02]  /*1a370*/  @P1 LEA R6, P3, R5.reuse, R128.reuse, 0x1 ;  /* 0x0000008005061211 */ /* 0x0c0fe400078608ff */
[CCC-:B------:R-:W-:Y:S03]  /*1a380*/  @!P5 LEA.HI.X R9, R5.reuse, R55.reuse, R4.reuse, 0x1, P2 ;  /* 0x000000370509d211 */ /* 0x1c0fe600010f0c04 */
[----:B------:R-:W-:Y:S01]  /*1a390*/  @P0 STS.64 [R164+0x9008], RZ ;  /* 0x009008ffa4000388 */ /* 0x000fe20000000a00 */
[-C--:B------:R-:W-:Y:S02]  /*1a3a0*/  @P1 LEA.HI.X R7, R5, R55.reuse, R4, 0x1, P3 ;  /* 0x0000003705071211 */ /* 0x080fe400018f0c04 */
[CC--:B------:R-:W-:Y:S03]  /*1a3b0*/  @!P0 LEA R16, P4, R3.reuse, R128.reuse, 0x1 ;  /* 0x0000008003108211 */ /* 0x0c0fe600078808ff */
[----:B------:R-:W-:Y:S01]  /*1a3c0*/  @!PT LDS RZ, [RZ] ;  /* 0x00000000fffff984 */ /* 0x000fe20000000800 */
[----:B------:R-:W-:Y:S01]  /*1a3d0*/  @!PT LDS RZ, [RZ] ;  /* 0x00000000fffff984 */ /* 0x000fe20000000800 */
[----:B------:R-:W-:Y:S01]  /*1a3e0*/  @!PT LDS RZ, [RZ] ;  /* 0x00000000fffff984 */ /* 0x000fe20000000800 */
[----:B------:R-:W-:Y:S01]  /*1a3f0*/  @!P5 LDGSTS.E.BYPASS.LTC128B.128 [R164+0xb000], desc[UR6][R162.64+0x40] ;  /* 0x0b000040a2a4dfae */ /* 0x000fe2000b901d46 */
[C---:B------:R-:W-:Y:S02]  /*1a400*/  @!P5 LEA R14, P3, R3.reuse, R128, 0x1 ;  /* 0x00000080030ed211 */ /* 0x040fe400078608ff */
[--C-:B------:R-:W-:Y:S03]  /*1a410*/  @!P0 LEA.HI.X R17, R3, R55, R2.reuse, 0x1, P4 ;  /* 0x0000003703118211 */ /* 0x100fe600020f0c02 */
[----:B------:R-:W-:Y:S01]  /*1a420*/  @P5 STS.128 [R164+0xb000], RZ ;  /* 0x00b000ffa4005388 */ /* 0x000fe20000000c00 */
[----:B------:R-:W-:Y:S02]  /*1a430*/  IADD3 R0, P2, R151, R3, RZ ;  /* 0x0000000397007210 */ /* 0x000fe40007f5e0ff */
[CCC-:B------:R-:W-:Y:S03]  /*1a440*/  @!P5 LEA.HI.X R15, R3.reuse, R55.reuse, R2.reuse, 0x1, P3 ;  /* 0x00000037030fd211 */ /* 0x1c0fe600018f0c02 */
[----:B------:R-:W-:Y:S01]  /*1a450*/  @!PT LDS RZ, [RZ] ;  /* 0x00000000fffff984 */ /* 0x000fe20000000800 */
[----:B------:R-:W-:Y:S01]  /*1a460*/  @!PT LDS RZ, [RZ] ;  /* 0x00000000fffff984 */ /* 0x000fe20000000800 */
[----:B------:R-:W-:Y:S01]  /*1a470*/  @!PT LDS RZ, [RZ] ;  /* 0x00000000fffff984 */ /* 0x000fe20000000800 */
[----:B------:R-:W-:Y:S01]  /*1a480*/  @P1 LDGSTS.E.BYPASS.LTC128B.128 [R164+0xd000], desc[UR6][R162.64+0x80] ;  /* 0x0d000080a2a41fae */ /* 0x000fe2000b901d46 */
[----:B------:R-:W-:Y:S02]  /*1a490*/  IADD3.X R4, R150, R2, RZ, P2, !PT ;  /* 0x0000000296047210 */ /* 0x000fe400017fe4ff */
[CC--:B------:R-:W-:Y:S03]  /*1a4a0*/  @P1 LEA R12, P2, R3.reuse, R128.reuse, 0x1 ;  /* 0x00000080030c1211 */ /* 0x0c0fe600078408ff */
[----:B------:R-:W-:Y:S01]  /*1a4b0*/  @!P1 STS.128 [R164+0xd000], RZ ;  /* 0x00d000ffa4009388 */ /* 0x000fe20000000c00 */
[CC--:B------:R-:W-:Y:S02]  /*1a4c0*/  @!P0 LEA R20, P4, R0.reuse, R128.reuse, 0x1 ;  /* 0x0000008000148211 */ /* 0x0c0fe400078808ff */
[-C--:B------:R-:W-:Y:S03]  /*1a4d0*/  @P1 LEA.HI.X R13, R3, R55.reuse, R2, 0x1, P2 ;  /* 0x00000037030d1211 */ /* 0x080fe600010f0c02 */
[----:B------:R-:W-:Y:S01]  /*1a4e0*/  @!PT LDS RZ, [RZ] ;  /* 0x00000000fffff984 */ /* 0x000fe20000000800 */
[----:B------:R-:W-:Y:S01]  /*1a4f0*/  @!PT LDS RZ, [RZ] ;  /* 0x00000000fffff984 */ /* 0x000fe20000000800 */
[----:B------:R-:W-:Y:S01]  /*1a500*/  @!PT LDS RZ, [RZ] ;  /* 0x00000000fffff984 */ /* 0x000fe20000000800 */
[----:B------:R-:W-:Y:S01]  /*1a510*/  @!P0 LDGSTS.E.BYPASS.LTC128B.128 [R164+0x9800], desc[UR6][R10.64] ;  /* 0x098000000aa48fae */ /* 0x000fe2000b901d46 */
[CCC-:B------:R-:W-:Y:S02]  /*1a520*/  @!P0 LEA.HI.X R21, R0.reuse, R55.reuse, R4.reuse, 0x1, P4 ;  /* 0x0000003700158211 */ /* 0x1c0fe400020f0c04 */
[CC--:B------:R-:W-:Y:S03]  /*1a530*/  @!P5 LEA R2, P3, R0.reuse, R128.reuse, 0x1 ;  /* 0x000000800002d211 */ /* 0x0c0fe600078608ff */
[----:B------:R-:W-:Y:S01]  /*1a540*/  @P0 STS.128 [R164+0x9800], RZ ;  /* 0x009800ffa4000388 */ /* 0x000fe20000000c00 */
[C---:B------:R-:W-:Y:S02]  /*1a550*/  @P1 LEA R22, P2, R0.reuse, R128, 0x1 ;  /* 0x0000008000161211 */ /* 0x040fe400078408ff */
[CCC-:B------:R-:W-:Y:S03]  /*1a560*/  @!P5 LEA.HI.X R3, R0.reuse, R55.reuse, R4.reuse, 0x1, P3 ;  /* 0x000000370003d211 */ /* 0x1c0fe600018f0c04 */
[----:B------:R-:W-:Y:S01]  /*1a570*/  @!PT LDS RZ, [RZ] ;  /* 0x00000000fffff984 */ /* 0x000fe20000000800 */
[----:B------:R-:W-:Y:S01]  /*1a580*/  @!PT LDS RZ, [RZ] ;  /* 0x00000000fffff984 */ /* 0x000fe20000000800 */
[----:B------:R-:W-:Y:S01]  /*1a590*/  @!PT LDS RZ, [RZ] ;  /* 0x00000000fffff984 */ /* 0x000fe20000000800 */
[----:B------:R1:W-:Y:S01]  /*1a5a0*/  @!P5 LDGSTS.E.BYPASS.LTC128B.128 [R164+0xb800], desc[UR6][R8.64+0x40] ;  /* 0x0b80004008a4dfae */ /* 0x0003e2000b901d46 */
[----:B------:R-:W-:Y:S02]  /*1a5b0*/  @P1 LEA.HI.X R23, R0, R55, R4, 0x1, P2 ;  /* 0x0000003700171211 */ /* 0x000fe400010f0c04 */
[----:B------:R-:W-:Y:S03]  /*1a5c0*/  ISETP.GE.AND P2, PT, R165, 0x2, PT ;  /* 0x00000002a500780c */ /* 0x000fe60003f46270 */
[----:B------:R-:W-:Y:S06]  /*1a5d0*/  @P5 STS.128 [R164+0xb800], RZ ;  /* 0x00b800ffa4005388 */ /* 0x000fec0000000c00 */
[----:B------:R-:W-:Y:S01]  /*1a5e0*/  @!PT LDS RZ, [RZ] ;  /* 0x00000000fffff984 */ /* 0x000fe20000000800 */
[----:B------:R-:W-:Y:S01]  /*1a5f0*/  @!PT LDS RZ, [RZ] ;  /* 0x00000000fffff984 */ /* 0x000fe20000000800 */
[----:B------:R-:W-:Y:S01]  /*1a600*/  @!PT LDS RZ, [RZ] ;  /* 0x00000000fffff984 */ /* 0x000fe20000000800 */
[----:B------:R-:W-:Y:S06]  /*1a610*/  @P1 LDGSTS.E.BYPASS.LTC128B.128 [R164+0xd800], desc[UR6][R6.64+0x80] ;  /* 0x0d80008006a41fae */ /* 0x000fec000b901d46 */
[----:B------:R-:W-:Y:S06]  /*1a620*/  @!P1 STS.128 [R164+0xd800], RZ ;  /* 0x00d800ffa4009388 */ /* 0x000fec0000000c00 */
[----:B------:R-:W-:Y:S01]  /*1a630*/  @!PT LDS RZ, [RZ] ;  /* 0x00000000fffff984 */ /* 0x000fe20000000800 */
[----:B------:R-:W-:Y:S01]  /*1a640*/  @!PT LDS RZ, [RZ] ;  /* 0x00000000fffff984 */ /* 0x000fe20000000800 */
[----:B------:R-:W-:Y:S01]  /*1a650*/  @!PT LDS RZ, [RZ] ;  /* 0x00000000fffff984 */ /* 0x000fe20000000800 */
[----:B------:R2:W-:Y:S06]  /*1a660*/  @!P0 LDGSTS.E.BYPASS.LTC128B.128 [R164+0xa000], desc[UR6][R16.64] ;  /* 0x0a00000010a48fae */ /* 0x0005ec000b901d46 */
        /* <DEDUP_REMOVED lines=9> */
[----:B------:R3:W-:Y:S06]  /*1a700*/  @P1 LDGSTS.E.BYPASS.LTC128B.128 [R164+0xe000], desc[UR6][R12.64+0x80] ;  /* 0x0e0000800ca41fae */ /* 0x0007ec000b901d46 */
[----:B------:R-:W-:Y:S06]  /*1a710*/  @!P1 STS.128 [R164+0xe000], RZ ;  /* 0x00e000ffa4009388 */ /* 0x000fec0000000c00 */
        /* <DEDUP_REMOVED lines=15> */
[----:B------:R-:W-:Y:S06]  /*1a810*/  LDSM.16.M88.4 R124, [R147] ;  /* 0x00000000937c783b */ /* 0x000fec0000000200 */
[----:B-1----:R-:W1:Y:S06]  /*1a820*/  LDSM.16.M88.4 R8, [R146+0x3000] ;  /* 0x003000009208783b */ /* 0x002e6c0000000200 */
[----:B--2---:R-:W3:Y:S06]  /*1a830*/  LDSM.16.M88.4 R16, [R146+0x3400] ;  /* 0x003400009210783b */ /* 0x004eec0000000200 */
[----:B------:R-:W4:Y:S06]  /*1a840*/  LDSM.16.M88.4 R24, [R146+0x3800] ;  /* 0x003800009218783b */ /* 0x000f2c0000000200 */
[----:B------:R-:W2:Y:S06]  /*1a850*/  LDSM.16.M88.4 R32, [R146+0x3c00] ;  /* 0x003c00009220783b */ /* 0x000eac0000000200 */
[----:B------:R-:W0:Y:S06]  /*1a860*/  LDGDEPBAR ;  /* 0x00000000000079af */ /* 0x000e2c0000000000 */
[----:B------:R-:W5:Y:S06]  /*1a870*/  LDSM.16.M88.4 R40, [R146+0x4000] ;  /* 0x004000009228783b */ /* 0x000f6c0000000200 */
[----:B------:R-:W5:Y:S01]  /*1a880*/  LDSM.16.M88.4 R48, [R146+0x4400] ;  /* 0x004400009230783b */ /* 0x000f620000000200 */
[C---:B-1----:R-:W-:Y:S05]  /*1a890*/  HMMA.16816.F32 R4, R124.reuse, R8, RZ ;  /* 0x000000087c04723c */ /* 0x042fea00000018ff */
[----:B------:R-:W1:Y:S01]  /*1a8a0*/  LDSM.16.M88.4 R56, [R146+0x4800] ;  /* 0x004800009238783b */ /* 0x000e620000000200 */
[C---:B------:R-:W-:Y:S05]  /*1a8b0*/  HMMA.16816.F32 R8, R124.reuse, R10, RZ ;  /* 0x0000000a7c08723c */ /* 0x040fea00000018ff */
[----:B------:R-:W1:Y:S01]  /*1a8c0*/  LDSM.16.M88.4 R64, [R146+0x4c00] ;  /* 0x004c00009240783b */ /* 0x000e620000000200 */
        /* <DEDUP_REMOVED lines=8> */
[C---:B--2---:R-:W-:Y:S06]  /*1a950*/  HMMA.16816.F32 R28, R124.reuse, R32, RZ ;  /* 0x000000207c1c723c */ /* 0x044fec00000018ff */
[C---:B------:R-:W-:Y:S06]  /*1a960*/  HMMA.16816.F32 R32, R124.reuse, R34, RZ ;  /* 0x000000227c20723c */ /* 0x040fec00000018ff */
[C---:B-----5:R-:W-:Y:S06]  /*1a970*/  HMMA.16816.F32 R36, R124.reuse, R40, RZ ;  /* 0x000000287c24723c */ /* 0x060fec00000018ff */
[C---:B------:R-:W-:Y:S06]  /*1a980*/  HMMA.16816.F32 R40, R124.reuse, R42, RZ ;  /* 0x0000002a7c28723c */ /* 0x040fec00000018ff */
[C---:B------:R-:W-:Y:S06]  /*1a990*/  HMMA.16816.F32 R44, R124.reuse, R48, RZ ;  /* 0x000000307c2c723c */ /* 0x040fec00000018ff */
[C---:B------:R-:W-:Y:S06]  /*1a9a0*/  HMMA.16816.F32 R48, R124.reuse, R50, RZ ;  /* 0x000000327c30723c */ /* 0x040fec00000018ff */
[C---:B-1----:R-:W-:Y:S06]  /*1a9b0*/  HMMA.16816.F32 R52, R124.reuse, R56, RZ ;  /* 0x000000387c34723c */ /* 0x042fec00000018ff */
[C---:B------:R-:W-:Y:S06]  /*1a9c0*/  HMMA.16816.F32 R56, R124.reuse, R58, RZ ;  /* 0x0000003a7c38723c */ /* 0x040fec00000018ff */
[C---:B------:R-:W-:Y:S06]  /*1a9d0*/  HMMA.16816.F32 R60, R124.reuse, R64, RZ ;  /* 0x000000407c3c723c */ /* 0x040fec00000018ff */
[----:B------:R-:W-:Y:S01]  /*1a9e0*/  HMMA.16816.F32 R64, R124, R66, RZ ;  /* 0x000000427c40723c */ /* 0x000fe200000018ff */
[----:B------:R-:W1:Y:S05]  /*1a9f0*/  LDSM.16.M88.4 R124, [R122+0x3800] ;  /* 0x003800007a7c783b */ /* 0x000e6a0000000200 */
[C---:B---3--:R-:W-:Y:S06]  /*1aa00*/  HMMA.16816.F32 R4, R128.reuse, R132, R4 ;  /* 0x000000848004723c */ /* 0x048fec0000001804 */
[C---:B------:R-:W-:Y:S01]  /*1aa10*/  HMMA.16816.F32 R8, R128.reuse, R134, R8 ;  /* 0x000000868008723c */ /* 0x040fe20000001808 */
[----:B------:R-:W2:Y:S05]  /*1aa20*/  LDSM.16.M88.4 R132, [R122+0x3c00] ;  /* 0x003c00007a84783b */ /* 0x000eaa0000000200 */
[C---:B----4-:R-:W-:Y:S06]  /*1aa30*/  HMMA.16816.F32 R12, R128.reuse, R136, R12 ;  /* 0x00000088800c723c */ /* 0x050fec000000180c */
[C---:B------:R-:W-:Y:S01]  /*1aa40*/  HMMA.16816.F32 R16, R128.reuse, R138, R16 ;  /* 0x0000008a8010723c */ /* 0x040fe20000001810 */
[----:B------:R-:W-:Y:S05]  /*1aa50*/  LDSM.16.M88.4 R136, [R122+0x4c00] ;  /* 0x004c00007a88783b */ /* 0x000fea0000000200 */
        /* <DEDUP_REMOVED lines=91> */
[----:B------:R-:W1:Y:S04]  /*1b010*/  LDSM.16.M88.4 R124, [R122+0x7400] ;  /* 0x007400007a7c783b */ /* 0x000e680000000200 */
[----:B------:R-:W-:Y:S01]  /*1b020*/  MOV R128, R162 ;  /* 0x000000a200807202 */ /* 0x000fe20000000f00 */
[C---:B--2---:R-:W-:Y:S06]  /*1b030*/  HMMA.16816.F32 R4, R132.reuse, R140, R4 ;  /* 0x0000008c8404723c */ /* 0x044fec0000001804 */
[C---:B------:R-:W-:Y:S11]  /*1b040*/  HMMA.16816.F32 R8, R132.reuse, R142, R8 ;  /* 0x0000008e8408723c */ /* 0x040ff60000001808 */
[----:B------:R-:W-:Y:S07]  /*1b050*/  @!UPT UIADD3 URZ, URZ, URZ, URZ ;  /* 0x0000003f3f3ff290 */ /* 0x000fee000fffe03f */
[----:B------:R-:W-:Y:S01]  /*1b060*/  FMUL.FTZ R203, R4, UR10 ;  /* 0x0000000a04cb7c20 */ /* 0x000fe20008410000 */
[----:B------:R-:W-:Y:S01]  /*1b070*/  FMUL.FTZ R185, R5, UR10 ;  /* 0x0000000a05b97c20 */ /* 0x000fe20008410000 */
[----:B------:R-:W-:Y:S01]  /*1b080*/  FMUL.FTZ R192, R6, UR10 ;  /* 0x0000000a06c07c20 */ /* 0x000fe20008410000 */
[----:B------:R-:W-:Y:S02]  /*1b090*/  FMUL.FTZ R214, R7, UR10 ;  /* 0x0000000a07d67c20 */ /* 0x000fe40008410000 */
[----:B------:R-:W2:Y:S01]  /*1b0a0*/  LDSM.16.M88.4 R4, [R122+0x7800] ;  /* 0x007800007a04783b */ /* 0x000ea20000000200 */
[----:B------:R-:W3:Y:S01]  /*1b0b0*/  MUFU.TANH R203, R203 ;  /* 0x000000cb00cb7308 */ /* 0x000ee20000002400 */
[----:B------:R-:W-:Y:S01]  /*1b0c0*/  FMUL.FTZ R8, R8, UR10 ;  /* 0x0000000a08087c20 */ /* 0x000fe20008410000 */
[----:B------:R-:W-:Y:S01]  /*1b0d0*/  FMUL.FTZ R9, R9, UR10 ;  /* 0x0000000a09097c20 */ /* 0x000fe20008410000 */
[----:B------:R-:W-:Y:S01]  /*1b0e0*/  FMUL.FTZ R10, R10, UR10 ;  /* 0x0000000a0a0a7c20 */ /* 0x000fe20008410000 */
[----:B------:R-:W-:Y:S01]  /*1b0f0*/  FMUL.FTZ R11, R11, UR10 ;  /* 0x0000000a0b0b7c20 */ /* 0x000fe20008410000 */
[C---:B-1----:R-:W-:Y:S05]  /*1b100*/  HMMA.16816.F32 R12, R132.reuse, R124, R12 ;  /* 0x0000007c840c723c */ /* 0x042fea000000180c */
[----:B------:R-:W1:Y:S01]  /*1b110*/  MUFU.TANH R215, R8 ;  /* 0x0000000800d77308 */ /* 0x000e620000002400 */
[C---:B------:R-:W-:Y:S09]  /*1b120*/  HMMA.16816.F32 R16, R132.reuse, R126, R16 ;  /* 0x0000007e8410723c */ /* 0x040ff20000001810 */
[----:B------:R-:W4:Y:S10]  /*1b130*/  MUFU.TANH R213, R9 ;  /* 0x0000000900d57308 */ /* 0x000f340000002400 */
[----:B------:R-:W1:Y:S01]  /*1b140*/  MUFU.TANH R212, R10 ;  /* 0x0000000a00d47308 */ /* 0x000e620000002400 */
[----:B------:R-:W-:Y:S01]  /*1b150*/  FMUL.FTZ R12, R12, UR10 ;  /* 0x0000000a0c0c7c20 */ /* 0x000fe20008410000 */
[----:B------:R-:W-:Y:S01]  /*1b160*/  FMUL.FTZ R13, R13, UR10 ;  /* 0x0000000a0d0d7c20 */ /* 0x000fe20008410000 */
[----:B------:R-:W-:Y:S07]  /*1b170*/  FMUL.FTZ R14, R14, UR10 ;  /* 0x0000000a0e0e7c20 */ /* 0x000fee0008410000 */
[----:B------:R5:W1:Y:S01]  /*1b180*/  MUFU.TANH R216, R11 ;  /* 0x0000000b00d87308 */ /* 0x000a620000002400 */
[----:B------:R-:W-:Y:S01]  /*1b190*/  FMUL.FTZ R15, R15, UR10 ;  /* 0x0000000a0f0f7c20 */ /* 0x000fe20008410000 */
[----:B------:R-:W-:Y:S01]  /*1b1a0*/  FMUL.FTZ R16, R16, UR10 ;  /* 0x0000000a10107c20 */ /* 0x000fe20008410000 */
[----:B------:R-:W-:Y:S01]  /*1b1b0*/  FMUL.FTZ R17, R17, UR10 ;  /* 0x0000000a11117c20 */ /* 0x000fe20008410000 */
[----:B------:R-:W-:Y:S01]  /*1b1c0*/  FMUL.FTZ R18, R18, UR10 ;  /* 0x0000000a12127c20 */ /* 0x000fe20008410000 */
[----:B------:R-:W-:Y:S01]  /*1b1d0*/  FMUL.FTZ R19, R19, UR10 ;  /* 0x0000000a13137c20 */ /* 0x000fe20008410000 */
[C---:B--2---:R-:W-:Y:S04]  /*1b1e0*/  HMMA.16816.F32 R20, R132.reuse, R4, R20 ;  /* 0x000000048414723c */ /* 0x044fe80000001814 */
[----:B------:R-:W2:Y:S02]  /*1b1f0*/  MUFU.TANH R185, R185 ;  /* 0x000000b900b97308 */ /* 0x000ea40000002400 */
[C---:B------:R-:W-:Y:S01]  /*1b200*/  HMMA.16816.F32 R24, R132.reuse, R6, R24 ;  /* 0x000000068418723c */ /* 0x040fe20000001818 */
[----:B------:R-:W-:Y:S07]  /*1b210*/  LDSM.16.M88.4 R4, [R122+0x8000] ;  /* 0x008000007a04783b */ /* 0x000fee0000000200 */
[----:B------:R-:W1:Y:S01]  /*1b220*/  MUFU.TANH R192, R192 ;  /* 0x000000c000c07308 */ /* 0x000e620000002400 */
[----:B-----5:R-:W5:Y:S09]  /*1b230*/  LDSM.16.M88.4 R8, [R122+0x7c00] ;  /* 0x007c00007a08783b */ /* 0x020f720000000200 */
[----:B------:R-:W1:Y:S01]  /*1b240*/  MUFU.TANH R214, R214 ;  /* 0x000000d600d67308 */ /* 0x000e620000002400 */
[----:B------:R-:W-:Y:S09]  /*1b250*/  FMUL.FTZ R20, R20, UR10 ;  /* 0x0000000a14147c20 */ /* 0x000ff20008410000 */
[----:B------:R-:W1:Y:S01]  /*1b260*/  MUFU.TANH R211, R12 ;  /* 0x0000000c00d37308 */ /* 0x000e620000002400 */
[----:B------:R-:W-:Y:S01]  /*1b270*/  FMUL.FTZ R21, R21, UR10 ;  /* 0x0000000a15157c20 */ /* 0x000fe20008410000 */
[----:B------:R-:W-:Y:S01]  /*1b280*/  FMUL.FTZ R22, R22, UR10 ;  /* 0x0000000a16167c20 */ /* 0x000fe20008410000 */
[----:B------:R-:W-:Y:S01]  /*1b290*/  FMUL.FTZ R23, R23, UR10 ;  /* 0x0000000a17177c20 */ /* 0x000fe20008410000 */
[----:B------:R-:W-:Y:S01]  /*1b2a0*/  FMUL.FTZ R24, R24, UR10 ;  /* 0x0000000a18187c20 */ /* 0x000fe20008410000 */
[----:B------:R-:W-:Y:S01]  /*1b2b0*/  FMUL.FTZ R25, R25, UR10 ;  /* 0x0000000a19197c20 */ /* 0x000fe20008410000 */
[----:B------:R-:W-:Y:S04]  /*1b2c0*/  FMUL.FTZ R26, R26, UR10 ;  /* 0x0000000a1a1a7c20 */ /* 0x000fe80008410000 */
[----:B------:R-:W1:Y:S01]  /*1b2d0*/  MUFU.TANH R209, R13 ;  /* 0x0000000d00d17308 */ /* 0x000e620000002400 */
[----:B------:R-:W-:Y:S09]  /*1b2e0*/  FMUL.FTZ R27, R27, UR10 ;  /* 0x0000000a1b1b7c20 */ /* 0x000ff20008410000 */
[----:B------:R-:W1:Y:S10]  /*1b2f0*/  MUFU.TANH R210, R14 ;  /* 0x0000000e00d27308 */ /* 0x000e740000002400 */
[----:B------:R-:W1:Y:S01]  /*1b300*/  MUFU.TANH R208, R15 ;  /* 0x0000000f00d07308 */ /* 0x000e620000002400 */
[C---:B-----5:R-:W-:Y:S09]  /*1b310*/  HMMA.16816.F32 R28, R132.reuse, R8, R28 ;  /* 0x00000008841c723c */ /* 0x060ff2000000181c */
[----:B------:R-:W1:Y:S01]  /*1b320*/  MUFU.TANH R207, R16 ;  /* 0x0000001000cf7308 */ /* 0x000e620000002400 */
[C---:B------:R-:W-:Y:S01]  /*1b330*/  HMMA.16816.F32 R32, R132.reuse, R10, R32 ;  /* 0x0000000a8420723c */ /* 0x040fe20000001820 */
[----:B------:R-:W5:Y:S08]  /*1b340*/  LDSM.16.M88.4 R8, [R122+0x8400] ;  /* 0x008400007a08783b */ /* 0x000f700000000200 */
[----:B------:R-:W1:Y:S01]  /*1b350*/  MUFU.TANH R205, R17 ;  /* 0x0000001100cd7308 */ /* 0x000e620000002400 */
[C---:B------:R-:W-:Y:S06]  /*1b360*/  HMMA.16816.F32 R36, R132.reuse, R4, R36 ;  /* 0x000000048424723c */ /* 0x040fec0000001824 */
[C---:B------:R-:W-:Y:S03]  /*1b370*/  HMMA.16816.F32 R40, R132.reuse, R6, R40 ;  /* 0x000000068428723c */ /* 0x040fe60000001828 */
[----:B------:R-:W1:Y:S01]  /*1b380*/  MUFU.TANH R206, R18 ;  /* 0x0000001200ce7308 */ /* 0x000e620000002400 */
[----:B------:R-:W3:Y:S01]  /*1b390*/  LDSM.16.M88.4 R4, [R122+0x8800] ;  /* 0x008800007a04783b */ /* 0x000ee20000000200 */
        /* <DEDUP_REMOVED lines=18> */
[C---:B-----5:R-:W-:Y:S03]  /*1b4c0*/  HMMA.16816.F32 R44, R132.reuse, R8, R44 ;  /* 0x00000008842c723c */ /* 0x060fe6000000182c */
[----:B------:R-:W-:Y:S04]  /*1b4d0*/  FMUL.FTZ R43, R43, UR10 ;  /* 0x0000000a2b2b7c20 */ /* 0x000fe80008410000 */
[----:B------:R-:W1:Y:S01]  /*1b4e0*/  MUFU.TANH R202, R22 ;  /* 0x0000001600ca7308 */ /* 0x000e620000002400 */
[C---:B------:R-:W-:Y:S01]  /*1b4f0*/  HMMA.16816.F32 R48, R132.reuse, R10, R48 ;  /* 0x0000000a8430723c */ /* 0x040fe20000001830 */
[----:B------:R-:W5:Y:S01]  /*1b500*/  LDSM.16.M88.4 R8, [R122+0x8c00] ;  /* 0x008c00007a08783b */ /* 0x000f620000000200 */
[----:B------:R-:W-:Y:S07]  /*1b510*/  DEPBAR.LE SB0, 0x0 ;  /* 0x000080000000791a */ /* 0x000fee0000000000 */
[----:B------:R-:W1:Y:S01]  /*1b520*/  MUFU.TANH R200, R23 ;  /* 0x0000001700c87308 */ /* 0x000e620000002400 */
[----:B------:R-:W-:Y:S01]  /*1b530*/  BAR.SYNC.DEFER_BLOCKING 0x0 ;  /* 0x0000000000007b1d */ /* 0x000fe20000010000 */
[C---:B---3--:R-:W-:Y:S08]  /*1b540*/  HMMA.16816.F32 R52, R132.reuse, R4, R52 ;  /* 0x000000048434723c */ /* 0x048ff00000001834 */
[----:B------:R-:W3:Y:S01]  /*1b550*/  MUFU.TANH R197, R24 ;  /* 0x0000001800c57308 */ /* 0x000ee20000002400 */
        /* <DEDUP_REMOVED lines=15> */
[----:B------:R4:W1:Y:S01]  /*1b650*/  MUFU.TANH R143, R52 ;  /* 0x00000034008f7308 */ /* 0x0008620000002400 */
[----:B------:R-:W-:Y:S01]  /*1b660*/  FMUL.FTZ R56, R56, UR10 ;  /* 0x0000000a38387c20 */ /* 0x000fe20008410000 */
[C---:B-----5:R-:W-:Y:S03]  /*1b670*/  HMMA.16816.F32 R60, R132.reuse, R8, R60 ;  /* 0x00000008843c723c */ /* 0x060fe6000000183c */
[----:B------:R-:W-:Y:S01]  /*1b680*/  FMUL.FTZ R57, R57, UR10 ;  /* 0x0000000a39397c20 */ /* 0x000fe20008410000 */
        /* <DEDUP_REMOVED lines=11> */
[----:B----4-:R-:W-:Y:S01]  /*1b740*/  FMUL.FTZ R52, R66, UR10 ;  /* 0x0000000a42347c20 */ /* 0x010fe20008410000 */
[----:B------:R-:W-:Y:S01]  /*1b750*/  FMUL.FTZ R3, R67, UR10 ;  /* 0x0000000a43037c20 */ /* 0x000fe20008410000 */
[----:B------:R-:W-:Y:S01]  /*1b760*/  FMUL.FTZ R64, R64, UR10 ;  /* 0x0000000a40407c20 */ /* 0x000fe20008410000 */
[----:B------:R-:W-:Y:S06]  /*1b770*/  FMUL.FTZ R65, R65, UR10 ;  /* 0x0000000a41417c20 */ /* 0x000fec0008410000 */
[----:B------:R-:W4:Y:S10]  /*1b780*/  MUFU.TANH R194, R31 ;  /* 0x0000001f00c27308 */ /* 0x000f340000002400 */
        /* <DEDUP_REMOVED lines=24> */
[----:B------:R1:W1:Y:S01]  /*1b910*/  MUFU.TANH R137, R57 ;  /* 0x0000003900897308 */ /* 0x0002620000002400 */
[----:B-----5:R-:W-:Y:S09]  /*1b920*/  MOV R55, R163 ;  /* 0x000000a300377202 */ /* 0x020ff20000000f00 */
[----:B------:R1:W1:Y:S10]  /*1b930*/  MUFU.TANH R138, R58 ;  /* 0x0000003a008a7308 */ /* 0x0002740000002400 */
[----:B------:R1:W1:Y:S10]  /*1b940*/  MUFU.TANH R136, R59 ;  /* 0x0000003b00887308 */ /* 0x0002740000002400 */
[----:B------:R1:W1:Y:S10]  /*1b950*/  MUFU.TANH R129, R60 ;  /* 0x0000003c00817308 */ /* 0x0002740000002400 */
[----:B------:R1:W1:Y:S10]  /*1b960*/  MUFU.TANH R131, R61 ;  /* 0x0000003d00837308 */ /* 0x0002740000002400 */
[----:B------:R1:W1:Y:S10]  /*1b970*/  MUFU.TANH R132, R62 ;  /* 0x0000003e00847308 */ /* 0x0002740000002400 */
[----:B------:R1:W1:Y:S10]  /*1b980*/  MUFU.TANH R130, R63 ;  /* 0x0000003f00827308 */ /* 0x0002740000002400 */
[----:B------:R1:W1:Y:S10]  /*1b990*/  MUFU.TANH R133, R64 ;  /* 0x0000004000857308 */ /* 0x0002740000002400 */
[----:B------:R1:W1:Y:S10]  /*1b9a0*/  MUFU.TANH R134, R65 ;  /* 0x0000004100867308 */ /* 0x0002740000002400 */
[----:B------:R-:W1:Y:S10]  /*1b9b0*/  MUFU.TANH R52, R52 ;  /* 0x0000003400347308 */ /* 0x000e740000002400 */
[----:B------:R-:W1:Y:S01]  /*1b9c0*/  MUFU.TANH R3, R3 ;  /* 0x0000000300037308 */ /* 0x000e620000002400 */
[----:B--234-:R-:W-:Y:S05]  /*1b9d0*/  @!P2 BRA `(.L_x_1196) ;  /* 0x00000008007ca947 */ /* 0x01cfea0003800000 */
[----:B------:R-:W-:Y:S04]  /*1b9e0*/  ULEA UR8, -UR9, URZ, 0x7 ;  /* 0x0000003f09087291 */ /* 0x000fe8000f8e393f */
[----:B------:R-:W-:Y:S02]  /*1b9f0*/  USHF.R.S32.HI UR5, URZ, 0x1f, UR8 ;  /* 0x0000001f3f057899 */ /* 0x000fe40008011408 */
[----:B------:R-:W-:Y:S04]  /*1ba00*/  MOV R4, UR8 ;  /* 0x0000000800047c02 */ /* 0x000fe80008000f00 */
[----:B------:R-:W-:Y:S01]  /*1ba10*/  MOV R0, UR5 ;  /* 0x0000000500007c02 */ /* 0x000fe20008000f00 */
[----:B------:R-:W-:Y:S06]  /*1ba20*/  @!P6 BRA `(.L_x_1197) ;  /* 0x0000000000fce947 */ /* 0x000fec0003800000 */
[----:B------:R-:W2:Y:S01]  /*1ba30*/  LDC R0, c[0x0][0x380] ;  /* 0x0000e000ff007b82 */ /* 0x000ea20000000800 */
[----:B------:R-:W-:Y:S05]  /*1ba40*/  SHF.L.U32 R11, R165, 0x7, RZ ;  /* 0x00000007a50b7819 */ /* 0x000fea00000006ff */
[C---:B------:R-:W-:Y:S02]  /*1ba50*/  VIADD R9, R11.reuse, 0xffffff00 ;  /* 0xffffff000b097836 */ /* 0x040fe40000000000 */
[----:B------:R-:W-:Y:S05]  /*1ba60*/  VIADD R11, R11, 0xffffff80 ;  /* 0xffffff800b0b7836 */ /* 0x000fea0000000000 */
[----:B------:R-:W-:Y:S02]  /*1ba70*/  IABS R6, R11 ;  /* 0x0000000b00067213 */ /* 0x000fe40000000000 */
[-C--:B--2---:R-:W-:Y:S02]  /*1ba80*/  IABS R2, R0.reuse ;  /* 0x0000000000027213 */ /* 0x084fe40000000000 */
[-C--:B------:R-:W-:Y:S02]  /*1ba90*/  LOP3.LUT R11, R11, R0.reuse, RZ, 0x3c, !PT ;  /* 0x000000000b0b7212 */ /* 0x080fe400078e3cff */
[----:B------:R-:W2:Y:S10]  /*1baa0*/  I2F.RP R7, R2 ;  /* 0x0000000200077306 */ /* 0x000eb40000209400 */
[----:B--2---:R-:W2:Y:S02]  /*1bab0*/  MUFU.RCP R4, R7 ;  /* 0x0000000700047308 */ /* 0x004ea40000001000 */
[----:B--2---:R-:W-:Y:S01]  /*1bac0*/  VIADD R12, R4, 0xffffffe ;  /* 0x0ffffffe040c7836 */ /* 0x004fe20000000000 */
[----:B------:R-:W-:Y:S02]  /*1bad0*/  IABS R4, R9 ;  /* 0x0000000900047213 */ /* 0x000fe40000000000 */
[----:B------:R-:W-:Y:S05]  /*1bae0*/  LOP3.LUT R9, R9, R0, RZ, 0x3c, !PT ;  /* 0x0000000009097212 */ /* 0x000fea00078e3cff */
[----:B------:R-:W2:Y:S02]  /*1baf0*/  F2I.FTZ.U32.TRUNC.NTZ R13, R12 ;  /* 0x0000000c000d7305 */ /* 0x000ea4000021f000 */
[--C-:B--2---:R-:W-:Y:S01]  /*1bb00*/  IMAD.MOV R5, RZ, RZ, -R13.reuse ;  /* 0x000000ffff057224 */ /* 0x104fe200078e0a0d */
        /* <DEDUP_REMOVED lines=17> */
[----:B------:R-:W2:Y:S09]  /*1bc20*/  LDC R2, c[0x0][0x24c] ;  /* 0x00009300ff027b82 */ /* 0x000eb20000000800 */
        /* <DEDUP_REMOVED lines=15> */
[----:B------:R-:W3:Y:S01]  /*1bd20*/  LDG.E R6, desc[UR6][R14.64] ;  /* 0x000000060e067981 */ /* 0x000ee2000c1e1900 */
[----:B------:R-:W4:Y:S03]  /*1bd30*/  LDC.64 R4, c[0x0][0x230] ;  /* 0x00008c00ff047b82 */ /* 0x000f260000000a00 */
[----:B------:R-:W-:Y:S01]  /*1bd40*/  IMAD R0, R9, R0, -0x80 ;  /* 0xffffff8009007424 */ /* 0x000fe200078e0200 */
[----:B------:R-:W3:Y:S03]  /*1bd50*/  LDG.E R7, desc[UR6][R12.64] ;  /* 0x000000060c077981 */ /* 0x000ee6000c1e1900 */
[C---:B------:R-:W-:Y:S01]  /*1bd60*/  IMAD.WIDE.U32 R10, R0.reuse, UR9, RZ ;  /* 0x00000009000a7c25 */ /* 0x040fe2000f8e00ff */
[----:B------:R-:W-:Y:S05]  /*1bd70*/  SHF.R.S32.HI R9, RZ, 0x1f, R0 ;  /* 0x0000001fff097819 */ /* 0x000fea0000011400 */
[----:B------:R-:W-:Y:S04]  /*1bd80*/  IMAD R9, R9, UR9, RZ ;  /* 0x0000000909097c24 */ /* 0x000fe8000f8e02ff */
[----:B--2---:R-:W-:Y:S05]  /*1bd90*/  IMAD R9, R0, R2, R9 ;  /* 0x0000000200097224 */ /* 0x004fea00078e0209 */
[----:B------:R-:W-:Y:S01]  /*1bda0*/  IADD3 R11, R11, R9, RZ ;  /* 0x000000090b0b7210 */ /* 0x000fe20007ffe0ff */
[----:B---3--:R-:W-:Y:S04]  /*1bdb0*/  IMAD.IADD R6, R6, 0x1, -R7 ;  /* 0x0000000106067824 */ /* 0x008fe800078e0a07 */
[CC--:B----4-:R-:W-:Y:S01]  /*1bdc0*/  IMAD.WIDE.U32 R10, R6.reuse, R4.reuse, R10 ;  /* 0x00000004060a7225 */ /* 0x0d0fe200078e000a */
[----:B------:R-:W-:Y:S05]  /*1bdd0*/  SHF.R.S32.HI R7, RZ, 0x1f, R6 ;  /* 0x0000001fff077819 */ /* 0x000fea0000011406 */
[----:B------:R-:W-:Y:S01]  /*1bde0*/  IMAD R7, R7, R4, RZ ;  /* 0x0000000407077224 */ /* 0x000fe200078e02ff */
[----:B------:R-:W-:Y:S03]  /*1bdf0*/  MOV R4, R10 ;  /* 0x0000000a00047202 */ /* 0x000fe60000000f00 */
[----:B------:R-:W-:Y:S04]  /*1be00*/  IMAD R7, R6, R5, R7 ;  /* 0x0000000506077224 */ /* 0x000fe800078e0207 */
[----:B------:R-:W-:Y:S07]  /*1be10*/  IMAD.IADD R0, R11, 0x1, R7 ;  /* 0x000000010b007824 */ /* 0x000fee00078e0207 */
.L_x_1197:
        /* <DEDUP_REMOVED lines=91> */
.L_x_1196:
[----:B------:R-:W-:Y:S01]  /*1c3d0*/  FMNMX.FTZ R0, R203, R123, !PT ;  /* 0x0000007bcb007209 */ /* 0x000fe20007810000 */
[----:B--2---:R-:W-:Y:S01]  /*1c3e0*/  LDSM.16.MT88.4 R16, [R144+0x9000] ;  /* 0x009000009010783b */ /* 0x004fe20000004200 */
[----:B-1----:R-:W-:Y:S02]  /*1c3f0*/  FMNMX.FTZ R9, R192, R121, !PT ;  /* 0x00000079c0097209 */ /* 0x002fe40007810000 */
        /* <DEDUP_REMOVED lines=75> */
[----:B--2---:R-:W-:Y:S04]  /*1c8b0*/  FMNMX.FTZ R2, R11, R2, !PT ;  /* 0x000000020b027209 */ /* 0x004fe80007810000 */
[C---:B------:R-:W-:Y:S01]  /*1c8c0*/  FSETP.NEU.FTZ.AND P0, PT, R2.reuse, -INF , PT ;  /* 0xff8000000200780b */ /* 0x040fe20003f1d000 */
[C---:B------:R-:W-:Y:S01]  /*1c8d0*/  FADD.FTZ R4, -R2.reuse, R123 ;  /* 0x0000007b02047221 */ /* 0x040fe20000010100 */
[----:B------:R-:W-:Y:S01]  /*1c8e0*/  FMUL.FTZ R124, R2, UR4 ;  /* 0x00000004027c7c20 */ /* 0x000fe20008410000 */
[----:B------:R-:W-:Y:S02]  /*1c8f0*/  MOV R123, R2 ;  /* 0x00000002007b7202 */ /* 0x000fe40000000f00 */
[----:B------:R-:W-:Y:S01]  /*1c900*/  FMUL.FTZ R54, R4, UR4 ;  /* 0x0000000404367c20 */ /* 0x000fe20008410000 */
[----:B------:R-:W-:Y:S01]  /*1c910*/  FADD.FTZ R4, -R0, R121 ;  /* 0x0000007900047221 */ /* 0x000fe20000010100 */
[----:B------:R-:W-:Y:S01]  /*1c920*/  FSEL R124, R124, RZ, P0 ;  /* 0x000000ff7c7c7208 */ /* 0x000fe20000000000 */
[C---:B------:R-:W-:Y:S01]  /*1c930*/  FMUL.FTZ R121, R0.reuse, UR4 ;  /* 0x0000000400797c20 */ /* 0x040fe20008410000 */
[----:B------:R-:W-:Y:S01]  /*1c940*/  FSETP.NEU.FTZ.AND P0, PT, R0, -INF , PT ;  /* 0xff8000000000780b */ /* 0x000fe20003f1d000 */
[----:B------:R-:W-:Y:S01]  /*1c950*/  FMUL.FTZ R53, R4, UR4 ;  /* 0x0000000404357c20 */ /* 0x000fe20008410000 */
[----:B------:R-:W1:Y:S01]  /*1c960*/  MUFU.EX2 R54, R54 ;  /* 0x0000003600367308 */ /* 0x000e620000000800 */
[--C-:B------:R-:W-:Y:S01]  /*1c970*/  FFMA.FTZ R203, R203, UR4, -R124.reuse ;  /* 0x00000004cbcb7c23 */ /* 0x100fe2000801087c */
[----:B------:R-:W-:Y:S01]  /*1c980*/  FSEL R121, R121, RZ, P0 ;  /* 0x000000ff79797208 */ /* 0x000fe20000000000 */
[--C-:B------:R-:W-:Y:S01]  /*1c990*/  FFMA.FTZ R185, R185, UR4, -R124.reuse ;  /* 0x00000004b9b97c23 */ /* 0x100fe2000801087c */
        /* <DEDUP_REMOVED lines=13> */
[C---:B-1----:R-:W-:Y:S01]  /*1ca70*/  FMUL.FTZ R4, R54.reuse, R112 ;  /* 0x0000007036047220 */ /* 0x042fe20000410000 */
        /* <DEDUP_REMOVED lines=25> */
[----:B------:R-:W-:Y:S01]  /*1cc10*/  MUFU.EX2 R162, R162 ;  /* 0x000000a200a27308 */ /* 0x000fe20000000800 */
[C---:B------:R-:W-:Y:S01]  /*1cc20*/  FMUL.FTZ R41, R54.reuse, R77 ;  /* 0x0000004d36297220 */ /* 0x040fe20000410000 */
[--C-:B------:R-:W-:Y:S01]  /*1cc30*/  FFMA.FTZ R88, R211, UR4, -R124.reuse ;  /* 0x00000004d3587c23 */ /* 0x100fe2000801087c */
[C---:B------:R-:W-:Y:S01]  /*1cc40*/  FMUL.FTZ R44, R54.reuse, R72 ;  /* 0x00000048362c7220 */ /* 0x040fe20000410000 */
[----:B------:R-:W-:Y:S01]  /*1cc50*/  FMUL.FTZ R45, R54, R73 ;  /* 0x00000049362d7220 */ /* 0x000fe20000410000 */
[C---:B------:R-:W-:Y:S01]  /*1cc60*/  FMUL.FTZ R46, R53.reuse, R74 ;  /* 0x0000004a352e7220 */ /* 0x040fe20000410000 */
[----:B------:R-:W-:Y:S01]  /*1cc70*/  FMUL.FTZ R47, R53, R75 ;  /* 0x0000004b352f7220 */ /* 0x000fe20000410000 */
[----:B------:R-:W-:Y:S03]  /*1cc80*/  LDSM.16.MT88.4 R108, [R144+0xac00] ;  /* 0x00ac0000906c783b */ /* 0x000fe60000004200 */
[----:B------:R-:W1:Y:S01]  /*1cc90*/  MUFU.EX2 R125, R125 ;  /* 0x0000007d007d7308 */ /* 0x000e620000000800 */
[--C-:B------:R-:W-:Y:S01]  /*1cca0*/  FFMA.FTZ R91, R201, UR4, -R124.reuse ;  /* 0x00000004c95b7c23 */ /* 0x100fe2000801087c */
[--C-:B------:R-:W-:Y:S01]  /*1ccb0*/  FFMA.FTZ R97, R200, UR4, -R121.reuse ;  /* 0x00000004c8617c23 */ /* 0x100fe20008010879 */
[--C-:B------:R-:W-:Y:S01]  /*1ccc0*/  FFMA.FTZ R99, R197, UR4, -R124.reuse ;  /* 0x00000004c5637c23 */ /* 0x100fe2000801087c */
[--C-:B------:R-:W-:Y:S01]  /*1ccd0*/  FFMA.FTZ R90, R195, UR4, -R124.reuse ;  /* 0x00000004c35a7c23 */ /* 0x100fe2000801087c */
[--C-:B------:R-:W-:Y:S01]  /*1cce0*/  FFMA.FTZ R107, R191, UR4, -R124.reuse ;  /* 0x00000004bf6b7c23 */ /* 0x100fe2000801087c */
[--C-:B------:R-:W-:Y:S01]  /*1ccf0*/  FFMA.FTZ R106, R189, UR4, -R124.reuse ;  /* 0x00000004bd6a7c23 */ /* 0x100fe2000801087c */
[----:B------:R-:W2:Y:S03]  /*1cd00*/  LDSM.16.MT88.4 R72, [R120+0x9400] ;  /* 0x009400007848783b */ /* 0x000ea60000004200 */
        /* <DEDUP_REMOVED lines=9> */
[----:B-1----:R-:W-:Y:S01]  /*1cda0*/  F2FP.F16.F32.PACK_AB R59, R125, R162 ;  /* 0x000000a27d3b723e */ /* 0x002fe200000000ff */
[--C-:B------:R-:W-:Y:S01]  /*1cdb0*/  FFMA.FTZ R174, R174, UR4, -R121.reuse ;  /* 0x00000004aeae7c23 */ /* 0x100fe20008010879 */
[--C-:B------:R-:W-:Y:S01]  /*1cdc0*/  FFMA.FTZ R170, R170, UR4, -R121.reuse ;  /* 0x00000004aaaa7c23 */ /* 0x100fe20008010879 */
[--C-:B------:R-:W-:Y:S01]  /*1cdd0*/  FFMA.FTZ R140, R140, UR4, -R121.reuse ;  /* 0x000000048c8c7c23 */ /* 0x100fe20008010879 */
[--C-:B------:R-:W-:Y:S01]  /*1cde0*/  FFMA.FTZ R136, R136, UR4, -R121.reuse ;  /* 0x0000000488887c23 */ /* 0x100fe20008010879 */
[--C-:B------:R-:W-:Y:S01]  /*1cdf0*/  FFMA.FTZ R130, R130, UR4, -R121.reuse ;  /* 0x0000000482827c23 */ /* 0x100fe20008010879 */
[----:B------:R-:W-:Y:S03]  /*1ce00*/  FFMA.FTZ R52, R52, UR4, -R121 ;  /* 0x0000000434347c23 */ /* 0x000fe60008010879 */
[----:B------:R-:W1:Y:S01]  /*1ce10*/  MUFU.EX2 R126, R126 ;  /* 0x0000007e007e7308 */ /* 0x000e620000000800 */
[----:B---3--:R-:W-:Y:S01]  /*1ce20*/  F2FP.F16.F32.PACK_AB R56, R185, R203 ;  /* 0x000000cbb938723e */ /* 0x008fe200000000ff */
[----:B------:R-:W-:Y:S01]  /*1ce30*/  FFMA.FTZ R203, R54, R161, R203 ;  /* 0x000000a136cb7223 */ /* 0x000fe200000100cb */
[--C-:B------:R-:W-:Y:S01]  /*1ce40*/  FFMA.FTZ R161, R181, UR4, -R124.reuse ;  /* 0x00000004b5a17c23 */ /* 0x100fe2000801087c */
[----:B------:R-:W-:Y:S01]  /*1ce50*/  FFMA.FTZ R181, R184, UR4, -R121 ;  /* 0x00000004b8b57c23 */ /* 0x000fe20008010879 */
[----:B------:R-:W-:Y:S01]  /*1ce60*/  FFMA.FTZ R184, R177, UR4, -R124 ;  /* 0x00000004b1b87c23 */ /* 0x000fe2000801087c */
[----:B------:R-:W-:Y:S01]  /*1ce70*/  FADD.FTZ R76, R185, R203 ;  /* 0x000000cbb94c7221 */ /* 0x000fe20000010000 */
[--C-:B------:R-:W-:Y:S03]  /*1ce80*/  FFMA.FTZ R177, R178, UR4, -R121.reuse ;  /* 0x00000004b2b17c23 */ /* 0x100fe60008010879 */
[----:B------:R-:W-:Y:S01]  /*1ce90*/  MUFU.EX2 R88, R88 ;  /* 0x0000005800587308 */ /* 0x000fe20000000800 */
[----:B----4-:R-:W-:Y:S01]  /*1cea0*/  F2FP.F16.F32.PACK_AB R57, R163, R192 ;  /* 0x000000c0a339723e */ /* 0x010fe200000000ff */
[----:B------:R-:W-:Y:S01]  /*1ceb0*/  FFMA.FTZ R192, R53, R160, R192 ;  /* 0x000000a035c07223 */ /* 0x000fe200000100c0 */
[----:B------:R-:W-:Y:S01]  /*1cec0*/  FFMA.FTZ R160, R173, UR4, -R124 ;  /* 0x00000004ada07c23 */ /* 0x000fe2000801087c */
[----:B------:R-:W-:Y:S02]  /*1ced0*/  ISETP.GT.AND P0, PT, R165, 0x1, PT ;  /* 0x00000001a500780c */ /* 0x000fe40003f04270 */
[----:B------:R-:W-:Y:S01]  /*1cee0*/  FADD.FTZ R77, R163, R192 ;  /* 0x000000c0a34d7221 */ /* 0x000fe20000010000 */
[--C-:B------:R-:W-:Y:S03]  /*1cef0*/  FFMA.FTZ R163, R176, UR4, -R121.reuse ;  /* 0x00000004b0a37c23 */ /* 0x100fe60008010879 */
[----:B------:R-:W-:Y:S01]  /*1cf00*/  MUFU.EX2 R91, R91 ;  /* 0x0000005b005b7308 */ /* 0x000fe20000000800 */
[----:B-1----:R-:W-:Y:S01]  /*1cf10*/  F2FP.F16.F32.PACK_AB R58, R126, R127 ;  /* 0x0000007f7e3a723e */ /* 0x002fe200000000ff */
[----:B------:R-:W-:Y:S01]  /*1cf20*/  FFMA.FTZ R176, R169, UR4, -R124 ;  /* 0x00000004a9b07c23 */ /* 0x000fe2000801087c */
[--C-:B------:R-:W-:Y:S05]  /*1cf30*/  FFMA.FTZ R169, R172, UR4, -R121.reuse ;  /* 0x00000004aca97c23 */ /* 0x100fea0008010879 */
[C---:B------:R-:W-:Y:S02]  /*1cf40*/  HMMA.16816.F32 R4, R56.reuse, R16, R4 ;  /* 0x000000103804723c */ /* 0x040fe40000001804 */
[----:B------:R-:W-:Y:S04]  /*1cf50*/  MUFU.EX2 R97, R97 ;  /* 0x0000006100617308 */ /* 0x000fe80000000800 */
        /* <DEDUP_REMOVED lines=12> */
[----:B------:R-:W-:Y:S01]  /*1d020*/  FFMA.FTZ R92, R202, UR4, -R121 ;  /* 0x00000004ca5c7c23 */ /* 0x000fe20008010879 */
[C---:B------:R-:W-:Y:S03]  /*1d030*/  HMMA.16816.F32 R16, R56.reuse, R26, R16 ;  /* 0x0000001a3810723c */ /* 0x040fe60000001810 */
[----:B------:R-:W-:Y:S02]  /*1d040*/  FADD.FTZ R93, R126, R93 ;  /* 0x0000005d7e5d7221 */ /* 0x000fe40000010000 */
[----:B------:R-:W-:Y:S01]  /*1d050*/  MUFU.EX2 R135, R135 ;  /* 0x0000008700877308 */ /* 0x000fe20000000800 */
[--C-:B------:R-:W-:Y:S01]  /*1d060*/  FFMA.FTZ R126, R141, UR4, -R124.reuse ;  /* 0x000000048d7e7c23 */ /* 0x100fe2000801087c */
[C---:B------:R-:W-:Y:S04]  /*1d070*/  HMMA.16816.F32 R20, R56.reuse, R32, R20 ;  /* 0x000000203814723c */ /* 0x040fe80000001814 */
[C---:B------:R-:W-:Y:S01]  /*1d080*/  FMUL.FTZ R26, R53.reuse, R94 ;  /* 0x0000005e351a7220 */ /* 0x040fe20000410000 */
[----:B------:R-:W-:Y:S03]  /*1d090*/  FMUL.FTZ R27, R53, R95 ;  /* 0x0000005f351b7220 */ /* 0x000fe60000410000 */
[----:B------:R-:W-:Y:S03]  /*1d0a0*/  MUFU.EX2 R92, R92 ;  /* 0x0000005c005c7308 */ /* 0x000fe60000000800 */
[----:B------:R-:W-:Y:S02]  /*1d0b0*/  FADD.FTZ R94, R162, R77 ;  /* 0x0000004da25e7221 */ /* 0x000fe40000010000 */
[----:B------:R-:W-:Y:S01]  /*1d0c0*/  LDSM.16.MT88.4 R76, [R120+0xc400] ;  /* 0x00c40000784c783b */ /* 0x000fe20000004200 */
[----:B------:R-:W-:Y:S01]  /*1d0d0*/  FFMA.FTZ R95, R129, UR4, -R124 ;  /* 0x00000004815f7c23 */ /* 0x000fe2000801087c */
[----:B------:R-:W-:Y:S01]  /*1d0e0*/  FADD.FTZ R94, R125, R94 ;  /* 0x0000005e7d5e7221 */ /* 0x000fe20000010000 */
[C---:B------:R-:W-:Y:S02]  /*1d0f0*/  HMMA.16816.F32 R24, R56.reuse, R34, R24 ;  /* 0x000000223818723c */ /* 0x040fe40000001818 */
[----:B------:R-:W-:Y:S01]  /*1d100*/  MUFU.EX2 R90, R90 ;  /* 0x0000005a005a7308 */ /* 0x000fe20000000800 */
[C---:B------:R-:W-:Y:S01]  /*1d110*/  FMUL.FTZ R32, R54.reuse, R84 ;  /* 0x0000005436207220 */ /* 0x040fe20000410000 */
[C---:B------:R-:W-:Y:S01]  /*1d120*/  FMUL.FTZ R33, R54.reuse, R85 ;  /* 0x0000005536217220 */ /* 0x040fe20000410000 */
[--C-:B------:R-:W-:Y:S01]  /*1d130*/  FFMA.FTZ R85, R209, UR4, -R124.reuse ;  /* 0x00000004d1557c23 */ /* 0x100fe2000801087c */
[C---:B------:R-:W-:Y:S06]  /*1d140*/  HMMA.16816.F32 R28, R56.reuse, R36, R28 ;  /* 0x00000024381c723c */ /* 0x040fec000000181c */
[----:B------:R-:W-:Y:S01]  /*1d150*/  MUFU.EX2 R96, R96 ;  /* 0x0000006000607308 */ /* 0x000fe20000000800 */
[C---:B------:R-:W-:Y:S01]  /*1d160*/  FMUL.FTZ R34, R53.reuse, R86 ;  /* 0x0000005635227220 */ /* 0x040fe20000410000 */
[----:B------:R-:W-:Y:S03]  /*1d170*/  FMUL.FTZ R35, R53, R87 ;  /* 0x0000005735237220 */ /* 0x000fe60000410000 */
[C---:B------:R-:W-:Y:S01]  /*1d180*/  FMUL.FTZ R36, R54.reuse, R80 ;  /* 0x0000005036247220 */ /* 0x040fe20000410000 */
[----:B------:R-:W-:Y:S01]  /*1d190*/  FMUL.FTZ R37, R54, R81 ;  /* 0x0000005136257220 */ /* 0x000fe20000410000 */
[--C-:B------:R-:W-:Y:S03]  /*1d1a0*/  FFMA.FTZ R87, R210, UR4, -R121.reuse ;  /* 0x00000004d2577c23 */ /* 0x100fe60008010879 */
[----:B------:R-:W1:Y:S01]  /*1d1b0*/  MUFU.EX2 R85, R85 ;  /* 0x0000005500557308 */ /* 0x000e620000000800 */
        /* <DEDUP_REMOVED lines=14> */
[--C-:B------:R-:W-:Y:S01]  /*1d2a0*/  FFMA.FTZ R82, R204, UR4, -R121.reuse ;  /* 0x00000004cc527c23 */ /* 0x100fe20008010879 */
[--C-:B------:R-:W-:Y:S01]  /*1d2b0*/  FFMA.FTZ R127, R142, UR4, -R121.reuse ;  /* 0x000000048e7f7c23 */ /* 0x100fe20008010879 */
[--C-:B------:R-:W-:Y:S01]  /*1d2c0*/  FFMA.FTZ R142, R137, UR4, -R124.reuse ;  /* 0x00000004898e7c23 */ /* 0x100fe2000801087c */
[C---:B------:R-:W-:Y:S06]  /*1d2d0*/  HMMA.16816.F32 R40, R56.reuse, R50, R40 ;  /* 0x000000323828723c */ /* 0x040fec0000001828 */
[----:B------:R-:W-:Y:S01]  /*1d2e0*/  MUFU.EX2 R84, R84 ;  /* 0x0000005400547308 */ /* 0x000fe20000000800 */
[C---:B------:R-:W-:Y:S01]  /*1d2f0*/  FMUL.FTZ R48, R54.reuse, R68 ;  /* 0x0000004436307220 */ /* 0x040fe20000410000 */
[C---:B------:R-:W-:Y:S03]  /*1d300*/  HMMA.16816.F32 R44, R56.reuse, R60, R44 ;  /* 0x0000003c382c723c */ /* 0x040fe6000000182c */
[----:B------:R-:W-:Y:S05]  /*1d310*/  FMUL.FTZ R49, R54, R69 ;  /* 0x0000004536317220 */ /* 0x000fea0000410000 */
[----:B------:R-:W4:Y:S03]  /*1d320*/  MUFU.EX2 R81, R81 ;  /* 0x0000005100517308 */ /* 0x000f260000000800 */
[C---:B------:R-:W-:Y:S01]  /*1d330*/  FMUL.FTZ R50, R53.reuse, R70 ;  /* 0x0000004635327220 */ /* 0x040fe20000410000 */
[----:B------:R-:W-:Y:S02]  /*1d340*/  FMUL.FTZ R51, R53, R71 ;  /* 0x0000004735337220 */ /* 0x000fe40000410000 */
[----:B------:R-:W-:Y:S01]  /*1d350*/  LDSM.16.MT88.4 R68, [R144+0xd400] ;  /* 0x00d400009044783b */ /* 0x000fe20000004200 */
[--C-:B------:R-:W-:Y:S01]  /*1d360*/  FFMA.FTZ R54, R183, UR4, -R124.reuse ;  /* 0x00000004b7367c23 */ /* 0x100fe2000801087c */
[----:B------:R-:W-:Y:S01]  /*1d370*/  FFMA.FTZ R53, R175, UR4, -R124 ;  /* 0x00000004af357c23 */ /* 0x000fe2000801087c */
[--C-:B------:R-:W-:Y:S01]  /*1d380*/  FFMA.FTZ R137, R138, UR4, -R121.reuse ;  /* 0x000000048a897c23 */ /* 0x100fe20008010879 */
[----:B------:R-:W-:Y:S01]  /*1d390*/  MUFU.EX2 R83, R83 ;  /* 0x0000005300537308 */ /* 0x000fe20000000800 */
[----:B------:R-:W-:Y:S03]  /*1d3a0*/  HMMA.16816.F32 R48, R56, R62, R48 ;  /* 0x0000003e3830723c */ /* 0x000fe60000001830 */
[----:B------:R-:W5:Y:S01]  /*1d3b0*/  LDSM.16.MT88.4 R60, [R144+0xb400] ;  /* 0x00b40000903c783b */ /* 0x000f620000004200 */
[----:B------:R-:W-:Y:S05]  /*1d3c0*/  FFMA.FTZ R121, R3, UR4, -R121 ;  /* 0x0000000403797c23 */ /* 0x000fea0008010879 */
[----:B------:R-:W2:Y:S02]  /*1d3d0*/  MUFU.EX2 R82, R82 ;  /* 0x0000005200527308 */ /* 0x000ea40000000800 */
[----:B-1----:R-:W-:Y:S02]  /*1d3e0*/  F2FP.F16.F32.PACK_AB R56, R85, R88 ;  /* 0x000000585538723e */ /* 0x002fe400000000ff */
[----:B---3--:R-:W-:Y:S01]  /*1d3f0*/  F2FP.F16.F32.PACK_AB R57, R80, R87 ;  /* 0x000000575039723e */ /* 0x008fe200000000ff */
[----:B------:R-:W-:Y:S01]  /*1d400*/  FADD.FTZ R87, R87, R94 ;  /* 0x0000005e57577221 */ /* 0x000fe20000010000 */
[----:B----4-:R-:W-:Y:S01]  /*1d410*/  F2FP.F16.F32.PACK_AB R58, R84, R81 ;  /* 0x00000051543a723e */ /* 0x010fe200000000ff */
[----:B------:R-:W-:Y:S03]  /*1d420*/  FADD.FTZ R88, R88, R93 ;  /* 0x0000005d58587221 */ /* 0x000fe60000010000 */
[----:B------:R-:W1:Y:S01]  /*1d430*/  MUFU.EX2 R86, R86 ;  /* 0x0000005600567308 */ /* 0x000e620000000800 */
[----:B------:R-:W-:Y:S01]  /*1d440*/  FFMA.FTZ R93, R133, UR4, -R124 ;  /* 0x00000004855d7c23 */ /* 0x000fe2000801087c */
[----:B------:R-:W-:Y:S01]  /*1d450*/  FADD.FTZ R80, R80, R87 ;  /* 0x0000005750507221 */ /* 0x000fe20000010000 */
[----:B------:R-:W-:Y:S01]  /*1d460*/  FADD.FTZ R88, R85, R88 ;  /* 0x0000005855587221 */ /* 0x000fe20000010000 */
[----:B------:R-:W-:Y:S03]  /*1d470*/  FFMA.FTZ R124, R134, UR4, -R124 ;  /* 0x00000004867c7c23 */ /* 0x000fe6000801087c */
[----:B------:R-:W-:Y:S03]  /*1d480*/  FADD.FTZ R81, R81, R88 ;  /* 0x0000005851517221 */ /* 0x000fe60000010000 */
[----:B------:R-:W3:Y:S01]  /*1d490*/  MUFU.EX2 R89, R89 ;  /* 0x0000005900597308 */ /* 0x000ee20000000800 */
[----:B--2---:R-:W-:Y:S01]  /*1d4a0*/  F2FP.F16.F32.PACK_AB R59, R82, R83 ;  /* 0x00000053523b723e */ /* 0x004fe200000000ff */
[----:B------:R-:W-:Y:S01]  /*1d4b0*/  FADD.FTZ R83, R83, R80 ;  /* 0x0000005053537221 */ /* 0x000fe20000010000 */
[----:B------:R-:W-:Y:S03]  /*1d4c0*/  FADD.FTZ R84, R84, R81 ;  /* 0x0000005154547221 */ /* 0x000fe60000010000 */
[----:B------:R-:W-:Y:S02]  /*1d4d0*/  FADD.FTZ R83, R82, R83 ;  /* 0x0000005352537221 */ /* 0x000fe40000010000 */
[C---:B------:R-:W-:Y:S02]  /*1d4e0*/  HMMA.16816.F32 R4, R56.reuse, R64, R4 ;  /* 0x000000403804723c */ /* 0x040fe40000001804 */
[----:B------:R-:W-:Y:S04]  /*1d4f0*/  MUFU.EX2 R134, R95 ;  /* 0x0000005f00867308 */ /* 0x000fe80000000800 */
[C---:B------:R-:W-:Y:S01]  /*1d500*/  HMMA.16816.F32 R8, R56.reuse, R66, R8 ;  /* 0x000000423808723c */ /* 0x040fe20000001808 */
[----:B------:R-:W2:Y:S05]  /*1d510*/  LDSM.16.MT88.4 R64, [R120+0xb400] ;  /* 0x00b400007840783b */ /* 0x000eaa0000004200 */
[----:B------:R-:W-:Y:S01]  /*1d520*/  MUFU.EX2 R132, R93 ;  /* 0x0000005d00847308 */ /* 0x000fe20000000800 */
[C---:B------:R-:W-:Y:S09]  /*1d530*/  HMMA.16816.F32 R12, R56.reuse, R72, R12 ;  /* 0x00000048380c723c */ /* 0x040ff2000000180c */
[----:B------:R-:W4:Y:S01]  /*1d540*/  MUFU.EX2 R107, R107 ;  /* 0x0000006b006b7308 */ /* 0x000f220000000800 */
[C---:B------:R-:W-:Y:S01]  /*1d550*/  HMMA.16816.F32 R16, R56.reuse, R74, R16 ;  /* 0x0000004a3810723c */ /* 0x040fe20000001810 */
[----:B------:R-:W-:Y:S05]  /*1d560*/  LDSM.16.MT88.4 R72, [R144+0xc000] ;  /* 0x00c000009048783b */ /* 0x000fea0000004200 */
[C---:B-----5:R-:W-:Y:S03]  /*1d570*/  HMMA.16816.F32 R20, R56.reuse, R60, R20 ;  /* 0x0000003c3814723c */ /* 0x060fe60000001814 */
[----:B------:R-:W5:Y:S03]  /*1d580*/  MUFU.EX2 R106, R106 ;  /* 0x0000006a006a7308 */ /* 0x000f660000000800 */
[C---:B------:R-:W-:Y:S01]  /*1d590*/  HMMA.16816.F32 R24, R56.reuse, R62, R24 ;  /* 0x0000003e3818723c */ /* 0x040fe20000001818 */
[----:B------:R-:W1:Y:S06]  /*1d5a0*/  LDSM.16.MT88.4 R60, [R120+0xd400] ;  /* 0x00d40000783c783b */ /* 0x000e6c0000004200 */
[----:B------:R-:W-:Y:S10]  /*1d5b0*/  MUFU.EX2 R105, R105 ;  /* 0x0000006900697308 */ /* 0x000ff40000000800 */
[----:B------:R-:W5:Y:S01]  /*1d5c0*/  MUFU.EX2 R98, R98 ;  /* 0x0000006200627308 */ /* 0x000f620000000800 */
[C---:B--2---:R-:W-:Y:S09]  /*1d5d0*/  HMMA.16816.F32 R28, R56.reuse, R64, R28 ;  /* 0x00000040381c723c */ /* 0x044ff2000000181c */
[----:B------:R-:W-:Y:S01]  /*1d5e0*/  MUFU.EX2 R187, R187 ;  /* 0x000000bb00bb7308 */ /* 0x000fe20000000800 */
[C---:B------:R-:W-:Y:S01]  /*1d5f0*/  HMMA.16816.F32 R32, R56.reuse, R66, R32 ;  /* 0x000000423820723c */ /* 0x040fe20000001820 */
[----:B------:R-:W2:Y:S08]  /*1d600*/  LDSM.16.MT88.4 R64, [R144+0x9800] ;  /* 0x009800009040783b */ /* 0x000eb00000004200 */
[----:B------:R-:W5:Y:S01]  /*1d610*/  MUFU.EX2 R186, R186 ;  /* 0x000000ba00ba7308 */ /* 0x000f620000000800 */
[C---:B------:R-:W-:Y:S06]  /*1d620*/  HMMA.16816.F32 R36, R56.reuse, R68, R36 ;  /* 0x000000443824723c */ /* 0x040fec0000001824 */
[C---:B------:R-:W-:Y:S01]  /*1d630*/  HMMA.16816.F32 R40, R56.reuse, R70, R40 ;  /* 0x000000463828723c */ /* 0x040fe20000001828 */
[----:B------:R-:W5:Y:S02]  /*1d640*/  LDSM.16.MT88.4 R68, [R120+0x9800] ;  /* 0x009800007844783b */ /* 0x000f640000004200 */
[----:B------:R-:W-:Y:S03]  /*1d650*/  MUFU.EX2 R54, R54 ;  /* 0x0000003600367308 */ /* 0x000fe60000000800 */
[C---:B-1----:R-:W-:Y:S07]  /*1d660*/  HMMA.16816.F32 R44, R56.reuse, R60, R44 ;  /* 0x0000003c382c723c */ /* 0x042fee000000182c */
[----:B------:R-:W1:Y:S01]  /*1d670*/  MUFU.EX2 R161, R161 ;  /* 0x000000a100a17308 */ /* 0x000e620000000800 */
[----:B------:R-:W-:Y:S01]  /*1d680*/  HMMA.16816.F32 R48, R56, R62, R48 ;  /* 0x0000003e3830723c */ /* 0x000fe20000001830 */
[----:B------:R-:W1:Y:S08]  /*1d690*/  LDSM.16.MT88.4 R60, [R144+0xb800] ;  /* 0x00b80000903c783b */ /* 0x000e700000004200 */
[----:B------:R-:W-:Y:S02]  /*1d6a0*/  MUFU.EX2 R182, R182 ;  /* 0x000000b600b67308 */ /* 0x000fe40000000800 */
[----:B------:R-:W-:Y:S02]  /*1d6b0*/  F2FP.F16.F32.PACK_AB R57, R97, R92 ;  /* 0x0000005c6139723e */ /* 0x000fe400000000ff */
[----:B------:R-:W-:Y:S01]  /*1d6c0*/  F2FP.F16.F32.PACK_AB R56, R86, R91 ;  /* 0x0000005b5638723e */ /* 0x000fe200000000ff */
[----:B------:R-:W-:Y:S01]  /*1d6d0*/  FADD.FTZ R91, R91, R84 ;  /* 0x000000545b5b7221 */ /* 0x000fe20000010000 */
[----:B------:R-:W-:Y:S04]  /*1d6e0*/  F2FP.F16.F32.PACK_AB R58, R90, R99 ;  /* 0x000000635a3a723e */ /* 0x000fe800000000ff */
[----:B------:R-:W1:Y:S01]  /*1d6f0*/  MUFU.EX2 R181, R181 ;  /* 0x000000b500b57308 */ /* 0x000e620000000800 */
[----:B---3--:R-:W-:Y:S01]  /*1d700*/  F2FP.F16.F32.PACK_AB R59, R89, R96 ;  /* 0x00000060593b723e */ /* 0x008fe200000000ff */
[----:B------:R-:W-:Y:S04]  /*1d710*/  FADD.FTZ R86, R86, R91 ;  /* 0x0000005b56567221 */ /* 0x000fe80000010000 */
[----:B------:R-:W-:Y:S02]  /*1d720*/  FADD.FTZ R99, R99, R86 ;  /* 0x0000005663637221 */ /* 0x000fe40000010000 */
[C---:B--2---:R-:W-:Y:S01]  /*1d730*/  HMMA.16816.F32 R4, R56.reuse, R64, R4 ;  /* 0x000000403804723c */ /* 0x044fe20000001804 */
[----:B------:R-:W-:Y:S01]  /*1d740*/  LDSM.16.MT88.4 R84, [R120+0xcc00] ;  /* 0x00cc00007854783b */ /* 0x000fe20000004200 */
[----:B------:R-:W-:Y:S01]  /*1d750*/  MUFU.EX2 R179, R179 ;  /* 0x000000b300b37308 */ /* 0x000fe20000000800 */
[----:B------:R-:W-:Y:S03]  /*1d760*/  FADD.FTZ R90, R90, R99 ;  /* 0x000000635a5a7221 */ /* 0x000fe60000010000 */
[C---:B------:R-:W-:Y:S03]  /*1d770*/  HMMA.16816.F32 R8, R56.reuse, R66, R8 ;  /* 0x000000423808723c */ /* 0x040fe60000001808 */
[----:B------:R-:W2:Y:S03]  /*1d780*/  LDSM.16.MT88.4 R64, [R120+0xb800] ;  /* 0x00b800007840783b */ /* 0x000ea60000004200 */
[----:B------:R-:W3:Y:S01]  /*1d790*/  MUFU.EX2 R184, R184 ;  /* 0x000000b800b87308 */ /* 0x000ee20000000800 */
[----:B----4-:R-:W-:Y:S01]  /*1d7a0*/  FADD.FTZ R3, R107, R90 ;  /* 0x0000005a6b037221 */ /* 0x010fe20000010000 */
[C---:B-----5:R-:W-:Y:S03]  /*1d7b0*/  HMMA.16816.F32 R12, R56.reuse, R68, R12 ;  /* 0x00000044380c723c */ /* 0x060fe6000000180c */
[C---:B------:R-:W-:Y:S03]  /*1d7c0*/  FADD.FTZ R3, R106.reuse, R3 ;  /* 0x000000036a037221 */ /* 0x040fe60000010000 */
[C---:B------:R-:W-:Y:S01]  /*1d7d0*/  HMMA.16816.F32 R16, R56.reuse, R70, R16 ;  /* 0x000000463810723c */ /* 0x040fe20000001810 */
[----:B------:R-:W4:Y:S01]  /*1d7e0*/  LDSM.16.MT88.4 R68, [R144+0xd800] ;  /* 0x00d800009044783b */ /* 0x000f220000004200 */
[----:B------:R-:W-:Y:S04]  /*1d7f0*/  MUFU.EX2 R180, R180 ;  /* 0x000000b400b47308 */ /* 0x000fe80000000800 */
[C---:B-1----:R-:W-:Y:S06]  /*1d800*/  HMMA.16816.F32 R20, R56.reuse, R60, R20 ;  /* 0x0000003c3814723c */ /* 0x042fec0000001814 */
[----:B------:R-:W1:Y:S01]  /*1d810*/  MUFU.EX2 R177, R177 ;  /* 0x000000b100b17308 */ /* 0x000e620000000800 */
[C---:B------:R-:W-:Y:S01]  /*1d820*/  HMMA.16816.F32 R24, R56.reuse, R62, R24 ;  /* 0x0000003e3818723c */ /* 0x040fe20000001818 */
[----:B------:R-:W5:Y:S08]  /*1d830*/  LDSM.16.MT88.4 R60, [R120+0xd800] ;  /* 0x00d80000783c783b */ /* 0x000f700000004200 */
[----:B------:R-:W-:Y:S10]  /*1d840*/  MUFU.EX2 R53, R53 ;  /* 0x0000003500357308 */ /* 0x000ff40000000800 */
[----:B------:R-:W1:Y:S01]  /*1d850*/  MUFU.EX2 R160, R160 ;  /* 0x000000a000a07308 */ /* 0x000e620000000800 */
[C---:B--2---:R-:W-:Y:S09]  /*1d860*/  HMMA.16816.F32 R28, R56.reuse, R64, R28 ;  /* 0x00000040381c723c */ /* 0x044ff2000000181c */
[----:B------:R-:W-:Y:S01]  /*1d870*/  MUFU.EX2 R163, R163 ;  /* 0x000000a300a37308 */ /* 0x000fe20000000800 */
[C---:B------:R-:W-:Y:S01]  /*1d880*/  HMMA.16816.F32 R32, R56.reuse, R66, R32 ;  /* 0x000000423820723c */ /* 0x040fe20000001820 */
[----:B------:R-:W2:Y:S08]  /*1d890*/  LDSM.16.MT88.4 R64, [R144+0x9c00] ;  /* 0x009c00009040783b */ /* 0x000eb00000004200 */
[----:B------:R-:W1:Y:S01]  /*1d8a0*/  MUFU.EX2 R174, R174 ;  /* 0x000000ae00ae7308 */ /* 0x000e620000000800 */
[C---:B----4-:R-:W-:Y:S06]  /*1d8b0*/  HMMA.16816.F32 R36, R56.reuse, R68, R36 ;  /* 0x000000443824723c */ /* 0x050fec0000001824 */
[C---:B------:R-:W-:Y:S01]  /*1d8c0*/  HMMA.16816.F32 R40, R56.reuse, R70, R40 ;  /* 0x000000463828723c */ /* 0x040fe20000001828 */
[----:B------:R-:W4:Y:S02]  /*1d8d0*/  LDSM.16.MT88.4 R68, [R120+0x9c00] ;  /* 0x009c00007844783b */ /* 0x000f240000004200 */
[----:B------:R-:W-:Y:S03]  /*1d8e0*/  MUFU.EX2 R171, R171 ;  /* 0x000000ab00ab7308 */ /* 0x000fe60000000800 */
[C---:B-----5:R-:W-:Y:S07]  /*1d8f0*/  HMMA.16816.F32 R44, R56.reuse, R60, R44 ;  /* 0x0000003c382c723c */ /* 0x060fee000000182c */
[----:B------:R-:W5:Y:S01]  /*1d900*/  MUFU.EX2 R176, R176 ;  /* 0x000000b000b07308 */ /* 0x000f620000000800 */
[----:B------:R-:W-:Y:S01]  /*1d910*/  HMMA.16816.F32 R48, R56, R62, R48 ;  /* 0x0000003e3830723c */ /* 0x000fe20000001830 */
[----:B------:R-:W3:Y:S08]  /*1d920*/  LDSM.16.MT88.4 R60, [R144+0xbc00] ;  /* 0x00bc0000903c783b */ /* 0x000ef00000004200 */
[----:B------:R-:W-:Y:S02]  /*1d930*/  MUFU.EX2 R169, R169 ;  /* 0x000000a900a97308 */ /* 0x000fe40000000800 */
[----:B------:R-:W-:Y:S02]  /*1d940*/  F2FP.F16.F32.PACK_AB R56, R106, R107 ;  /* 0x0000006b6a38723e */ /* 0x000fe400000000ff */
[----:B------:R-:W-:Y:S02]  /*1d950*/  F2FP.F16.F32.PACK_AB R57, R98, R105 ;  /* 0x000000696239723e */ /* 0x000fe400000000ff */
[----:B------:R-:W-:Y:S04]  /*1d960*/  F2FP.F16.F32.PACK_AB R58, R135, R104 ;  /* 0x00000068873a723e */ /* 0x000fe800000000ff */
[----:B------:R-:W5:Y:S01]  /*1d970*/  MUFU.EX2 R170, R170 ;  /* 0x000000aa00aa7308 */ /* 0x000f620000000800 */
[----:B------:R-:W-:Y:S07]  /*1d980*/  F2FP.F16.F32.PACK_AB R59, R186, R187 ;  /* 0x000000bbba3b723e */ /* 0x000fee00000000ff */
[C---:B--2---:R-:W-:Y:S02]  /*1d990*/  HMMA.16816.F32 R4, R56.reuse, R64, R4 ;  /* 0x000000403804723c */ /* 0x044fe40000001804 */
[----:B------:R-:W-:Y:S04]  /*1d9a0*/  MUFU.EX2 R125, R125 ;  /* 0x0000007d007d7308 */ /* 0x000fe80000000800 */
[C---:B------:R-:W-:Y:S01]  /*1d9b0*/  HMMA.16816.F32 R8, R56.reuse, R66, R8 ;  /* 0x000000423808723c */ /* 0x040fe20000001808 */
[----:B------:R-:W2:Y:S05]  /*1d9c0*/  LDSM.16.MT88.4 R64, [R120+0xbc00] ;  /* 0x00bc00007840783b */ /* 0x000eaa0000004200 */
[----:B------:R-:W5:Y:S01]  /*1d9d0*/  MUFU.EX2 R126, R126 ;  /* 0x0000007e007e7308 */ /* 0x000f620000000800 */
[C---:B----4-:R-:W-:Y:S09]  /*1d9e0*/  HMMA.16816.F32 R12, R56.reuse, R68, R12 ;  /* 0x00000044380c723c */ /* 0x050ff2000000180c */
[----:B------:R-:W-:Y:S01]  /*1d9f0*/  MUFU.EX2 R127, R127 ;  /* 0x0000007f007f7308 */ /* 0x000fe20000000800 */
[C---:B------:R-:W-:Y:S01]  /*1da00*/  HMMA.16816.F32 R16, R56.reuse, R70, R16 ;  /* 0x000000463810723c */ /* 0x040fe20000001810 */
[----:B------:R-:W4:Y:S05]  /*1da10*/  LDSM.16.MT88.4 R68, [R144+0xdc00] ;  /* 0x00dc00009044783b */ /* 0x000f2a0000004200 */
[C---:B---3--:R-:W-:Y:S03]  /*1da20*/  HMMA.16816.F32 R20, R56.reuse, R60, R20 ;  /* 0x0000003c3814723c */ /* 0x048fe60000001814 */
[----:B------:R-:W3:Y:S03]  /*1da30*/  MUFU.EX2 R140, R140 ;  /* 0x0000008c008c7308 */ /* 0x000ee60000000800 */
[C---:B------:R-:W-:Y:S01]  /*1da40*/  HMMA.16816.F32 R24, R56.reuse, R62, R24 ;  /* 0x0000003e3818723c */ /* 0x040fe20000001818 */
[----:B------:R-:W1:Y:S06]  /*1da50*/  LDSM.16.MT88.4 R60, [R120+0xdc00] ;  /* 0x00dc0000783c783b */ /* 0x000e6c0000004200 */
[----:B------:R-:W-:Y:S10]  /*1da60*/  MUFU.EX2 R139, R139 ;  /* 0x0000008b008b7308 */ /* 0x000ff40000000800 */
[----:B------:R-:W3:Y:S01]  /*1da70*/  MUFU.EX2 R142, R142 ;  /* 0x0000008e008e7308 */ /* 0x000ee20000000800 */
[C---:B--2---:R-:W-:Y:S09]  /*1da80*/  HMMA.16816.F32 R28, R56.reuse, R64, R28 ;  /* 0x00000040381c723c */ /* 0x044ff2000000181c */
[----:B------:R-:W-:Y:S01]  /*1da90*/  MUFU.EX2 R137, R137 ;  /* 0x0000008900897308 */ /* 0x000fe20000000800 */
[C---:B------:R-:W-:Y:S01]  /*1daa0*/  HMMA.16816.F32 R32, R56.reuse, R66, R32 ;  /* 0x000000423820723c */ /* 0x040fe20000001820 */
[----:B------:R-:W2:Y:S08]  /*1dab0*/  LDSM.16.MT88.4 R64, [R144+0xa000] ;  /* 0x00a000009040783b */ /* 0x000eb00000004200 */
[----:B------:R-:W3:Y:S01]  /*1dac0*/  MUFU.EX2 R136, R136 ;  /* 0x0000008800887308 */ /* 0x000ee20000000800 */
[C---:B----4-:R-:W-:Y:S06]  /*1dad0*/  HMMA.16816.F32 R36, R56.reuse, R68, R36 ;  /* 0x000000443824723c */ /* 0x050fec0000001824 */
[C---:B------:R-:W-:Y:S01]  /*1dae0*/  HMMA.16816.F32 R40, R56.reuse, R70, R40 ;  /* 0x000000463828723c */ /* 0x040fe20000001828 */
[----:B------:R-:W4:Y:S02]  /*1daf0*/  LDSM.16.MT88.4 R68, [R120+0xa000] ;  /* 0x00a000007844783b */ /* 0x000f240000004200 */
[----:B------:R-:W3:Y:S03]  /*1db00*/  MUFU.EX2 R129, R129 ;  /* 0x0000008100817308 */ /* 0x000ee60000000800 */
[C---:B-1----:R-:W-:Y:S07]  /*1db10*/  HMMA.16816.F32 R44, R56.reuse, R60, R44 ;  /* 0x0000003c382c723c */ /* 0x042fee000000182c */
[----:B------:R-:W-:Y:S01]  /*1db20*/  MUFU.EX2 R131, R131 ;  /* 0x0000008300837308 */ /* 0x000fe20000000800 */
[----:B------:R-:W-:Y:S01]  /*1db30*/  HMMA.16816.F32 R48, R56, R62, R48 ;  /* 0x0000003e3830723c */ /* 0x000fe20000001830 */
[----:B------:R-:W1:Y:S08]  /*1db40*/  LDSM.16.MT88.4 R60, [R120+0xc000] ;  /* 0x00c00000783c783b */ /* 0x000e700000004200 */
[----:B------:R-:W3:Y:S02]  /*1db50*/  MUFU.EX2 R130, R130 ;  /* 0x0000008200827308 */ /* 0x000ee40000000800 */
[----:B------:R-:W-:Y:S02]  /*1db60*/  F2FP.F16.F32.PACK_AB R56, R161, R54 ;  /* 0x00000036a138723e */ /* 0x000fe400000000ff */
[----:B------:R-:W-:Y:S02]  /*1db70*/  F2FP.F16.F32.PACK_AB R57, R181, R182 ;  /* 0x000000b6b539723e */ /* 0x000fe400000000ff */
[----:B------:R-:W-:Y:S04]  /*1db80*/  F2FP.F16.F32.PACK_AB R58, R184, R179 ;  /* 0x000000b3b83a723e */ /* 0x000fe800000000ff */
[----:B------:R-:W3:Y:S01]  /*1db90*/  MUFU.EX2 R133, R124 ;  /* 0x0000007c00857308 */ /* 0x000ee20000000800 */
[----:B------:R-:W-:Y:S07]  /*1dba0*/  F2FP.F16.F32.PACK_AB R59, R177, R180 ;  /* 0x000000b4b13b723e */ /* 0x000fee00000000ff */
[C---:B--2---:R-:W-:Y:S02]  /*1dbb0*/  HMMA.16816.F32 R4, R56.reuse, R64, R4 ;  /* 0x000000403804723c */ /* 0x044fe40000001804 */
[----:B------:R-:W-:Y:S04]  /*1dbc0*/  MUFU.EX2 R52, R52 ;  /* 0x0000003400347308 */ /* 0x000fe80000000800 */
[C---:B------:R-:W-:Y:S01]  /*1dbd0*/  HMMA.16816.F32 R8, R56.reuse, R66, R8 ;  /* 0x000000423808723c */ /* 0x040fe20000001808 */
[----:B------:R-:W2:Y:S05]  /*1dbe0*/  LDSM.16.MT88.4 R64, [R144+0xe000] ;  /* 0x00e000009040783b */ /* 0x000eaa0000004200 */
[----:B------:R-:W3:Y:S01]  /*1dbf0*/  MUFU.EX2 R121, R121 ;  /* 0x0000007900797308 */ /* 0x000ee20000000800 */
[C---:B----4-:R-:W-:Y:S06]  /*1dc00*/  HMMA.16816.F32 R12, R56.reuse, R68, R12 ;  /* 0x00000044380c723c */ /* 0x050fec000000180c */
[C---:B------:R-:W-:Y:S01]  /*1dc10*/  HMMA.16816.F32 R16, R56.reuse, R70, R16 ;  /* 0x000000463810723c */ /* 0x040fe20000001810 */
[----:B------:R-:W4:Y:S05]  /*1dc20*/  LDSM.16.MT88.4 R68, [R120+0xe000] ;  /* 0x00e000007844783b */ /* 0x000f2a0000004200 */
[C---:B------:R-:W-:Y:S06]  /*1dc30*/  HMMA.16816.F32 R20, R56.reuse, R72, R20 ;  /* 0x000000483814723c */ /* 0x040fec0000001814 */
[C---:B------:R-:W-:Y:S01]  /*1dc40*/  HMMA.16816.F32 R24, R56.reuse, R74, R24 ;  /* 0x0000004a3818723c */ /* 0x040fe20000001818 */
[----:B------:R-:W-:Y:S05]  /*1dc50*/  LDSM.16.MT88.4 R72, [R120+0xa400] ;  /* 0x00a400007848783b */ /* 0x000fea0000004200 */
[C---:B-1----:R-:W-:Y:S06]  /*1dc60*/  HMMA.16816.F32 R28, R56.reuse, R60, R28 ;  /* 0x0000003c381c723c */ /* 0x042fec000000181c */
[C---:B------:R-:W-:Y:S01]  /*1dc70*/  HMMA.16816.F32 R32, R56.reuse, R62, R32 ;  /* 0x0000003e3820723c */ /* 0x040fe20000001820 */
[----:B------:R-:W1:Y:S05]  /*1dc80*/  LDSM.16.MT88.4 R60, [R144+0xa400] ;  /* 0x00a40000903c783b */ /* 0x000e6a0000004200 */
[C---:B--2---:R-:W-:Y:S06]  /*1dc90*/  HMMA.16816.F32 R36, R56.reuse, R64, R36 ;  /* 0x000000403824723c */ /* 0x044fec0000001824 */
[C---:B------:R-:W-:Y:S01]  /*1dca0*/  HMMA.16816.F32 R40, R56.reuse, R66, R40 ;  /* 0x000000423828723c */ /* 0x040fe20000001828 */
[----:B------:R-:W2:Y:S05]  /*1dcb0*/  LDSM.16.MT88.4 R64, [R144+0xc400] ;  /* 0x00c400009040783b */ /* 0x000eaa0000004200 */
[C---:B----4-:R-:W-:Y:S06]  /*1dcc0*/  HMMA.16816.F32 R44, R56.reuse, R68, R44 ;  /* 0x00000044382c723c */ /* 0x050fec000000182c */
[----:B------:R-:W-:Y:S01]  /*1dcd0*/  HMMA.16816.F32 R48, R56, R70, R48 ;  /* 0x000000463830723c */ /* 0x000fe20000001830 */
[----:B------:R-:W4:Y:S06]  /*1dce0*/  LDSM.16.MT88.4 R68, [R144+0xe400] ;  /* 0x00e400009044783b */ /* 0x000f2c0000004200 */
[----:B------:R-:W-:Y:S04]  /*1dcf0*/  F2FP.F16.F32.PACK_AB R56, R160, R53 ;  /* 0x00000035a038723e */ /* 0x000fe800000000ff */
[----:B------:R-:W-:Y:S02]  /*1dd00*/  F2FP.F16.F32.PACK_AB R57, R174, R163 ;  /* 0x000000a3ae39723e */ /* 0x000fe400000000ff */
[----:B-----5:R-:W-:Y:S02]  /*1dd10*/  F2FP.F16.F32.PACK_AB R58, R176, R171 ;  /* 0x000000abb03a723e */ /* 0x020fe400000000ff */
[----:B------:R-:W-:Y:S07]  /*1dd20*/  F2FP.F16.F32.PACK_AB R59, R170, R169 ;  /* 0x000000a9aa3b723e */ /* 0x000fee00000000ff */
        /* <DEDUP_REMOVED lines=9> */
[C---:B------:R-:W-:Y:S06]  /*1ddc0*/  HMMA.16816.F32 R28, R56.reuse, R76, R28 ;  /* 0x0000004c381c723c */ /* 0x040fec000000181c */
[C---:B------:R-:W-:Y:S01]  /*1ddd0*/  HMMA.16816.F32 R32, R56.reuse, R78, R32 ;  /* 0x0000004e3820723c */ /* 0x040fe20000001820 */
[----:B------:R-:W-:Y:S05]  /*1dde0*/  LDSM.16.MT88.4 R76, [R120+0xc800] ;  /* 0x00c80000784c783b */ /* 0x000fea0000004200 */
[C---:B----4-:R-:W-:Y:S06]  /*1ddf0*/  HMMA.16816.F32 R36, R56.reuse, R68, R36 ;  /* 0x000000443824723c */ /* 0x050fec0000001824 */
[C---:B------:R-:W-:Y:S01]  /*1de00*/  HMMA.16816.F32 R40, R56.reuse, R70, R40 ;  /* 0x000000463828723c */ /* 0x040fe20000001828 */
[----:B------:R-:W4:Y:S05]  /*1de10*/  LDSM.16.MT88.4 R68, [R144+0xc800] ;  /* 0x00c800009044783b */ /* 0x000f2a0000004200 */
[C---:B-1----:R-:W-:Y:S06]  /*1de20*/  HMMA.16816.F32 R44, R56.reuse, R60, R44 ;  /* 0x0000003c382c723c */ /* 0x042fec000000182c */
[----:B------:R-:W-:Y:S01]  /*1de30*/  HMMA.16816.F32 R48, R56, R62, R48 ;  /* 0x0000003e3830723c */ /* 0x000fe20000001830 */
[----:B------:R-:W1:Y:S06]  /*1de40*/  LDSM.16.MT88.4 R60, [R144+0xe800] ;  /* 0x00e80000903c783b */ /* 0x000e6c0000004200 */
[----:B------:R-:W-:Y:S04]  /*1de50*/  F2FP.F16.F32.PACK_AB R56, R126, R125 ;  /* 0x0000007d7e38723e */ /* 0x000fe800000000ff */
[----:B---3--:R-:W-:Y:S02]  /*1de60*/  F2FP.F16.F32.PACK_AB R57, R140, R127 ;  /* 0x0000007f8c39723e */ /* 0x008fe400000000ff */
[----:B------:R-:W-:Y:S02]  /*1de70*/  F2FP.F16.F32.PACK_AB R58, R142, R139 ;  /* 0x0000008b8e3a723e */ /* 0x000fe400000000ff */
[----:B------:R-:W-:Y:S07]  /*1de80*/  F2FP.F16.F32.PACK_AB R59, R136, R137 ;  /* 0x00000089883b723e */ /* 0x000fee00000000ff */
[C---:B--2---:R-:W-:Y:S06]  /*1de90*/  HMMA.16816.F32 R4, R56.reuse, R64, R4 ;  /* 0x000000403804723c */ /* 0x044fec0000001804 */
[C---:B------:R-:W-:Y:S01]  /*1dea0*/  HMMA.16816.F32 R8, R56.reuse, R66, R8 ;  /* 0x000000423808723c */ /* 0x040fe20000001808 */
[----:B------:R-:W2:Y:S05]  /*1deb0*/  LDSM.16.MT88.4 R64, [R120+0xe800] ;  /* 0x00e800007840783b */ /* 0x000eaa0000004200 */
[C---:B------:R-:W-:Y:S06]  /*1dec0*/  HMMA.16816.F32 R12, R56.reuse, R72, R12 ;  /* 0x00000048380c723c */ /* 0x040fec000000180c */
[C---:B------:R-:W-:Y:S06]  /*1ded0*/  HMMA.16816.F32 R16, R56.reuse, R74, R16 ;  /* 0x0000004a3810723c */ /* 0x040fec0000001810 */
[C---:B----4-:R-:W-:Y:S06]  /*1dee0*/  HMMA.16816.F32 R20, R56.reuse, R68, R20 ;  /* 0x000000443814723c */ /* 0x050fec0000001814 */
[C---:B------:R-:W-:Y:S05]  /*1def0*/  HMMA.16816.F32 R24, R56.reuse, R70, R24 ;  /* 0x000000463818723c */ /* 0x040fea0000001818 */
[----:B------:R-:W-:Y:S01]  /*1df00*/  F2FP.F16.F32.PACK_AB R68, R129, R134 ;  /* 0x000000868144723e */ /* 0x000fe200000000ff */
[C---:B------:R-:W-:Y:S05]  /*1df10*/  HMMA.16816.F32 R28, R56.reuse, R76, R28 ;  /* 0x0000004c381c723c */ /* 0x040fea000000181c */
[----:B------:R-:W-:Y:S01]  /*1df20*/  F2FP.F16.F32.PACK_AB R69, R130, R131 ;  /* 0x000000838245723e */ /* 0x000fe200000000ff */
[C---:B------:R-:W-:Y:S01]  /*1df30*/  HMMA.16816.F32 R32, R56.reuse, R78, R32 ;  /* 0x0000004e3820723c */ /* 0x040fe20000001820 */
[----:B------:R-:W-:Y:S04]  /*1df40*/  LDSM.16.MT88.4 R76, [R144+0xec00] ;  /* 0x00ec0000904c783b */ /* 0x000fe80000004200 */
[----:B------:R-:W-:Y:S01]  /*1df50*/  F2FP.F16.F32.PACK_AB R70, R133, R132 ;  /* 0x000000848546723e */ /* 0x000fe200000000ff */
[C---:B-1----:R-:W-:Y:S05]  /*1df60*/  HMMA.16816.F32 R36, R56.reuse, R60, R36 ;  /* 0x0000003c3824723c */ /* 0x042fea0000001824 */
[----:B------:R-:W-:Y:S01]  /*1df70*/  F2FP.F16.F32.PACK_AB R71, R121, R52 ;  /* 0x000000347947723e */ /* 0x000fe200000000ff */
[C---:B------:R-:W-:Y:S05]  /*1df80*/  HMMA.16816.F32 R40, R56.reuse, R62, R40 ;  /* 0x0000003e3828723c */ /* 0x040fea0000001828 */
[----:B------:R-:W-:Y:S01]  /*1df90*/  FADD.FTZ R60, R92, R83 ;  /* 0x000000535c3c7221 */ /* 0x000fe20000010000 */
[C---:B--2---:R-:W-:Y:S01]  /*1dfa0*/  HMMA.16816.F32 R44, R56.reuse, R64, R44 ;  /* 0x00000040382c723c */ /* 0x044fe2000000182c */
        /* <DEDUP_REMOVED lines=56> */
[----:B------:R-:W-:Y:S01]  /*1e330*/  FADD.FTZ R160, R121, R52 ;  /* 0x0000003479a07221 */ /* 0x000fe20000010000 */
[----:B------:R-:W-:Y:S02]  /*1e340*/  MOV R121, R0 ;  /* 0x0000000000797202 */ /* 0x000fe40000000f00 */
[----:B------:R-:W-:Y:S01]  /*1e350*/  FADD.FTZ R161, R133, R132 ;  /* 0x0000008485a17221 */ /* 0x000fe20000010000 */
[----:B------:R-:W-:Y:S06]  /*1e360*/  @P0 BRA `(.L_x_1198) ;  /* 0xffffffb800a40947 */ /* 0x000fec000383ffff */
.L_x_1194:
        /* <DEDUP_REMOVED lines=173> */
.L_x_1199:
[----:B------:R-:W1:Y:S01]  /*1ee40*/  S2R R2, SR_CTAID.Z ;  /* 0x0000000000027919 */ /* 0x000e620000002700 */
[----:B------:R-:W1:Y:S01]  /*1ee50*/  LDC R6, c[0x0][0x270] ;  /* 0x00009c00ff067b82 */ /* 0x000e620000000800 */
[----:B------:R-:W1:Y:S07]  /*1ee60*/  S2R R15, SR_CTAID.Y ;  /* 0x00000000000f7919 */ /* 0x000e6e0000002600 */
[----:B------:R-:W2:Y:S01]  /*1ee70*/  LDC R0, c[0x0][0x2c4] ;  /* 0x0000b100ff007b82 */ /* 0x000ea20000000800 */
[----:B-1----:R-:W-:-:S04]  /*1ee80*/  IMAD R7, R15, R6, R2 ;  /* 0x000000060f077224 */ /* 0x002fc800078e0202 */
[----:B--2---:R-:W-:-:S07]  /*1ee90*/  IMAD R0, R7, R0, RZ ;  /* 0x0000000007007224 */ /* 0x004fce00078e02ff */
.L_x_1200:
        /* <DEDUP_REMOVED lines=21> */
.L_x_1202:
[----:B------:R-:W-:Y:S05]  /*1eff0*/  BSYNC B0 ;  /* 0x0000000000007941 */ /* 0x000fea0003800000 */
.L_x_1201:
        /* <DEDUP_REMOVED lines=54> */
.L_x_1204:
[----:B------:R-:W-:Y:S05]  /*1f360*/  BSYNC B0 ;  /* 0x0000000000007941 */ /* 0x000fea0003800000 */
.L_x_1203:
        /* <DEDUP_REMOVED lines=22> */
.L_x_1205:
        /* <DEDUP_REMOVED lines=11> */
.L_x_6239:


//--------------------- .text._ZN5flash24flash_fwd_splitkv_kernelI23Flash_fwd_kernel_traitsILi96ELi64ELi128ELi4ELb0ELb0EN7cutlass6half_tE19Flash_kernel_traitsILi96ELi64ELi128ELi4ES3_EELb1ELb0ELb0ELb0ELb0ELb0ELb1ELb0EEEvNS_16Flash_fwd_paramsE --------------------------
	.section	.text._ZN5flash24flash_fwd_splitkv_kernelI23Flash_fwd_kernel_traitsILi96ELi64ELi128ELi4ELb0ELb0EN7cutlass6half_tE19Flash_kernel_traitsILi96ELi64ELi128ELi4ES3_EELb1ELb0ELb0ELb0ELb0ELb0ELb1ELb0EEEvNS_16Flash_fwd_paramsE,"ax",@progbits
	.align	128
        .global         _ZN5flash24flash_fwd_splitkv_kernelI23Flash_fwd_kernel_traitsILi96ELi64ELi128ELi4ELb0ELb0EN7cutlass6half_tE19Flash_kernel_traitsILi96ELi64ELi128ELi4ES3_EELb1ELb0ELb0ELb0ELb0ELb0ELb1ELb0EEEvNS_16Flash_fwd_paramsE
        .type           _ZN5flash24flash_fwd_splitkv_kernelI23Flash_fwd_kernel_traitsILi96ELi64ELi128ELi4ELb0ELb0EN7cutlass6half_tE19Flash_kernel_traitsILi96ELi64ELi128ELi4ES3_EELb1ELb0ELb0ELb0ELb0ELb0ELb1ELb0EEEvNS_16Flash_fwd_paramsE,@function
        .size           _ZN5flash24flash_fwd_splitkv_kernelI23Flash_fwd_kernel_traitsILi96ELi64ELi128ELi4ELb0ELb0EN7cutlass6half_tE19Flash_kernel_traitsILi96ELi64ELi128ELi4ES3_EELb1ELb0ELb0ELb0ELb0ELb0ELb1ELb0EEEvNS_16Flash_fwd_paramsE,(.L_x_6240 - _ZN5flash24flash_fwd_splitkv_kernelI23Flash_fwd_kernel_traitsILi96ELi64ELi128ELi4ELb0ELb0EN7cutlass6half_tE19Flash_kernel_traitsILi96ELi64ELi128ELi4ES3_EELb1ELb0ELb0ELb0ELb0ELb0ELb1ELb0EEEvNS_16Flash_fwd_paramsE)
        .other          _ZN5flash24flash_fwd_splitkv_kernelI23Flash_fwd_kernel_traitsILi96ELi64ELi128ELi4ELb0ELb0EN7cutlass6half_tE19Flash_kernel_traitsILi96ELi64ELi128ELi4ES3_EELb1ELb0ELb0ELb0ELb0ELb0ELb1ELb0EEEvNS_16Flash_fwd_paramsE,@"STO_CUDA_ENTRY STV_DEFAULT"
_ZN5flash24flash_fwd_splitkv_kernelI23Flash_fwd_kernel_traitsILi96ELi64ELi128ELi4ELb0ELb0EN7cutlass6half_tE19Flash_kernel_traitsILi96ELi64ELi128ELi4ES3_EELb1ELb0ELb0ELb0ELb0ELb0ELb1ELb0EEEvNS_16Flash_fwd_paramsE:
.text._ZN5flash24flash_fwd_splitkv_kernelI23Flash_fwd_kernel_traitsILi96ELi64ELi128ELi4ELb0ELb0EN7cutlass6half_tE19Flash_kernel_traitsILi96ELi64ELi128ELi4ES3_EELb1ELb0ELb0ELb0ELb0ELb0ELb1ELb0EEEvNS_16Flash_fwd_paramsE:
[----:B------:R-:W-:Y:S08]  /*0000*/  LDC R1, c[0x0][0x28] ;  /* 0x00000a00ff017b82 */ /* 0x000ff00000000800 */
[----:B------:R-:W1:Y:S01]  /*0010*/  LDC R5, c[0x0][0x270] ;  /* 0x00009c00ff057b82 */ /* 0x000e620000000800 */
[----:B------:R-:W2:Y:S01]  /*0020*/  S2R R24, SR_CTAID.Z ;  /* 0x0000000000187919 */ /* 0x000ea20000002700 */
[----:B------:R-:W-:Y:S01]  /*0030*/  MOV R2, RZ ;  /* 0x000000ff00027202 */ /* 0x000fe20000000f00 */
[----:B------:R-:W-:Y:S01]  /*0040*/  ULDC.64 UR10, c[0x0][0x208] ;  /* 0x00008200000a7ab9 */ /* 0x000fe20000000a00 */
[----:B------:R-:W-:-:S04]  /*0050*/  MOV R11, 0xffffffff ;  /* 0xffffffff000b7802 */ /* 0x000fc80000000f00 */
[----:B------:R-:W3:Y:S01]  /*0060*/  LDC.64 R8, c[0x0][0x2f0] ;  /* 0x0000bc00ff087b82 */ /* 0x000ee20000000a00 */
[----:B-1----:R-:W1:Y:S01]  /*0070*/  I2F.U32.RP R6, R5 ;  /* 0x0000000500067306 */ /* 0x002e620000209000 */
[----:B------:R-:W-:-:S07]  /*0080*/  ISETP.NE.U32.AND P2, PT, R5, RZ, PT ;  /* 0x000000ff0500720c */ /* 0x000fce0003f45070 */
[----:B-1----:R-:W1:Y:S02]  /*0090*/  MUFU.RCP R4, R6 ;  /* 0x0000000600047308 */ /* 0x002e640000001000 */
[----:B-1----:R-:W-:-:S06]  /*00a0*/  VIADD R4, R4, 0xffffffe ;  /* 0x0ffffffe04047836 */ /* 0x002fcc0000000000 */
[----:B------:R-:W1:Y:S02]  /*00b0*/  F2I.FTZ.U32.TRUNC.NTZ R3, R4 ;  /* 0x0000000400037305 */ /* 0x000e64000021f000 */
[----:B-1----:R-:W-:-:S04]  /*00c0*/  IMAD.MOV R0, RZ, RZ, -R3 ;  /* 0x000000ffff007224 */ /* 0x002fc800078e0a03 */
[----:B------:R-:W-:-:S04]  /*00d0*/  IMAD R7, R0, R5, RZ ;  /* 0x0000000500077224 */ /* 0x000fc800078e02ff */
[----:B------:R-:W-:Y:S02]  /*00e0*/  IMAD.HI.U32 R7, R3, R7, R2 ;  /* 0x0000000703077227 */ /* 0x000fe400078e0002 */
[----:B------:R-:W1:Y:S04]  /*00f0*/  LDC.64 R2, c[0x0][0x300] ;  /* 0x0000c000ff027b82 */ /* 0x000e680000000a00 */
[----:B--2---:R-:W-:-:S04]  /*0100*/  IMAD.HI.U32 R185, R7, R24, RZ ;  /* 0x0000001807b97227 */ /* 0x004fc800078e00ff */
[----:B------:R-:W-:Y:S01]  /*0110*/  IMAD.MOV R0, RZ, RZ, -R185 ;  /* 0x000000ffff007224 */ /* 0x000fe200078e0ab9 */
[----:B------:R-:W2:Y:S03]  /*0120*/  LDC.64 R6, c[0x0][0x2f0] ;  /* 0x0000bc00ff067b82 */ /* 0x000ea60000000a00 */
[----:B------:R-:W-:-:S05]  /*0130*/  IMAD R0, R5, R0, R24 ;  /* 0x0000000005007224 */ /* 0x000fca00078e0218 */
[----:B------:R-:W-:Y:S02]  /*0140*/  ISETP.GE.U32.AND P4, PT, R0, R5, PT ;  /* 0x000000050000720c */ /* 0x000fe40003f86070 */
[----:B-1----:R-:W-:-:S04]  /*0150*/  ISETP.NE.U32.AND P0, PT, R2, RZ, PT ;  /* 0x000000ff0200720c */ /* 0x002fc80003f05070 */
[----:B------:R-:W-:-:S07]  /*0160*/  ISETP.NE.AND.EX P0, PT, R3, RZ, PT, P0 ;  /* 0x000000ff0300720c */ /* 0x000fce0003f05300 */
[----:B------:R-:W-:Y:S01]  /*0170*/  @P4 IMAD.IADD R0, R0, 0x1, -R5 ;  /* 0x0000000100004824 */ /* 0x000fe200078e0a05 */
[----:B------:R-:W-:Y:S01]  /*0180*/  @P4 IADD3 R185, R185, 0x1, RZ ;  /* 0x00000001b9b94810 */ /* 0x000fe20007ffe0ff */
[----:B------:R-:W1:Y:S01]  /*0190*/  LDC.64 R2, c[0x0][0x2f8] ;  /* 0x0000be00ff027b82 */ /* 0x000e620000000a00 */
[----:B--2---:R-:W-:Y:S02]  /*01a0*/  ISETP.NE.U32.AND P1, PT, R6, RZ, PT ;  /* 0x000000ff0600720c */ /* 0x004fe40003f25070 */
[----:B------:R-:W-:Y:S02]  /*01b0*/  ISETP.GE.U32.AND P3, PT, R0, R5, PT ;  /* 0x000000050000720c */ /* 0x000fe40003f66070 */
[----:B------:R-:W-:-:S03]  /*01c0*/  ISETP.NE.AND.EX P1, PT, R7, RZ, PT, P1 ;  /* 0x000000ff0700720c */ /* 0x000fc60003f25310 */
[----:B------:R-:W2:Y:S08]  /*01d0*/  LDC.U8 R0, c[0x0][0x3c2] ;  /* 0x0000f080ff007b82 */ /* 0x000eb00000000000 */
[----:B------:R-:W-:Y:S01]  /*01e0*/  @P3 VIADD R185, R185, 0x1 ;  /* 0x00000001b9b93836 */ /* 0x000fe20000000000 */
[----:B------:R-:W-:Y:S01]  /*01f0*/  @!P2 LOP3.LUT R185, RZ, R5, RZ, 0x33, !PT ;  /* 0x00000005ffb9a212 */ /* 0x000fe200078e33ff */
[----:B------:R-:W4:Y:S04]  /*0200*/  @P0 LDC.64 R6, c[0x0][0x300] ;  /* 0x0000c000ff060b82 */ /* 0x000f280000000a00 */
[----:B---3--:R-:W-:-:S04]  /*0210*/  IMAD.WIDE R14, R185, 0x4, R8 ;  /* 0x00000004b90e7825 */ /* 0x008fc800078e0208 */
[----:B------:R-:W3:Y:S01]  /*0220*/  LDC.64 R8, c[0x0][0x2f8] ;  /* 0x0000be00ff087b82 */ /* 0x000ee20000000a00 */
[----:B------:R-:W3:Y:S04]  /*0230*/  @P1 LDG.E R11, desc[UR10][R14.64] ;  /* 0x0000000a0e0b1981 */ /* 0x000ee8000c1e1900 */
[----:B------:R-:W3:Y:S01]  /*0240*/  @P1 LDG.E R122, desc[UR10][R14.64+0x4] ;  /* 0x0000040a0e7a1981 */ /* 0x000ee2000c1e1900 */
[----:B--2---:R-:W-:Y:S01]  /*0250*/  ISETP.NE.AND P3, PT, R0, RZ, PT ;  /* 0x000000ff0000720c */ /* 0x004fe20003f65270 */
[----:B------:R-:W-:Y:S01]  /*0260*/  IMAD.MOV.U32 R12, RZ, RZ, RZ ;  /* 0x000000ffff0c7224 */ /* 0x000fe200078e00ff */
[----:B-1----:R-:W-:Y:S02]  /*0270*/  ISETP.EQ.U32.AND P2, PT, R2, RZ, PT ;  /* 0x000000ff0200720c */ /* 0x002fe40003f42070 */
[----:B------:R-:W-:-:S02]  /*0280*/  MOV R17, 0xffffffff ;  /* 0xffffffff00117802 */ /* 0x000fc40000000f00 */
[----:B------:R-:W-:Y:S01]  /*0290*/  ISETP.EQ.OR.EX P2, PT, R3, RZ, !P3, P2 ;  /* 0x000000ff0300720c */ /* 0x000fe20005f42720 */
[----:B----4-:R-:W-:-:S04]  /*02a0*/  @P0 IMAD.WIDE R6, R185, 0x4, R6 ;  /* 0x00000004b9060825 */ /* 0x010fc800078e0206 */
[C---:B---3--:R-:W-:Y:S01]  /*02b0*/  IMAD.WIDE R8, R185.reuse, 0x4, R8 ;  /* 0x00000004b9087825 */ /* 0x048fe200078e0208 */
[----:B------:R1:W5:Y:S07]  /*02c0*/  @P0 LDG.E R12, desc[UR10][R6.64] ;  /* 0x0000000a060c0981 */ /* 0x00036e000c1e1900 */
[----:B------:R1:W5:Y:S01]  /*02d0*/  @!P2 LDG.E R17, desc[UR10][R8.64] ;  /* 0x0000000a0811a981 */ /* 0x000362000c1e1900 */
[----:B------:R-:W-:Y:S02]  /*02e0*/  ISETP.NE.U32.AND P0, PT, R2, RZ, PT ;  /* 0x000000ff0200720c */ /* 0x000fe40003f05070 */
[----:B------:R-:W-:Y:S01]  /*02f0*/  IADD3 R2, -R185, RZ, RZ ;  /* 0x000000ffb9027210 */ /* 0x000fe20007ffe1ff */
[----:B------:R-:W2:Y:S01]  /*0300*/  S2R R19, SR_CTAID.X ;  /* 0x0000000000137919 */ /* 0x000ea20000002500 */
[----:B------:R-:W-:Y:S01]  /*0310*/  ISETP.NE.AND.EX P0, PT, R3, RZ, PT, P0 ;  /* 0x000000ff0300720c */ /* 0x000fe20003f05300 */
[----:B------:R-:W3:Y:S02]  /*0320*/  S2R R0, SR_CTAID.Y ;  /* 0x0000000000007919 */ /* 0x000ee40000002600 */
[----:B------:R-:W-:-:S02]  /*0330*/  IMAD R24, R5, R2, R24 ;  /* 0x0000000205187224 */ /* 0x000fc400078e0218 */
[----:B------:R-:W-:-:S06]  /*0340*/  @P1 IMAD.IADD R122, R122, 0x1, -R11 ;  /* 0x000000017a7a1824 */ /* 0x000fcc00078e0a0b */
[----:B------:R-:W4:Y:S02]  /*0350*/  @!P1 LDC R122, c[0x0][0x2c4] ;  /* 0x0000b100ff7a9b82 */ /* 0x000f240000000800 */
[----:B-123--:R-:W-:Y:S05]  /*0360*/  @!P0 BRA `(.L_x_1206) ;  /* 0x0000000000108947 */ /* 0x00efea0003800000 */
[----:B------:R-:W2:Y:S02]  /*0370*/  @P3 LDG.E R2, desc[UR10][R8.64+0x4] ;  /* 0x0000040a08023981 */ /* 0x000ea4000c1e1900 */
[----:B--2--5:R-:W-:-:S06]  /*0380*/  @P3 IADD3 R7, R2, -R17, RZ ;  /* 0x8000001102073210 */ /* 0x024fcc0007ffe0ff */
[----:B------:R2:W5:Y:S01]  /*0390*/  @!P3 LDG.E R7, desc[UR10][R8.64] ;  /* 0x0000000a0807b981 */ /* 0x000562000c1e1900 */
[----:B------:R-:W-:Y:S05]  /*03a0*/  BRA `(.L_x_1207) ;  /* 0x0000000000047947 */ /* 0x000fea0003800000 */
.L_x_1206:
[----:B------:R-:W1:Y:S02]  /*03b0*/  LDC R7, c[0x0][0x2c8] ;  /* 0x0000b200ff077b82 */ /* 0x000e640000000800 */
.L_x_1207:
[----:B------:R-:W3:Y:S02]  /*03c0*/  LDC.64 R2, c[0x0][0x308] ;  /* 0x0000c200ff027b82 */ /* 0x000ee40000000a00 */
[----:B---3--:R-:W-:-:S04]  /*03d0*/  ISETP.NE.U32.AND P3, PT, R2, RZ, PT ;  /* 0x000000ff0200720c */ /* 0x008fc80003f65070 */
[----:B------:R-:W-:-:S13]  /*03e0*/  ISETP.NE.AND.EX P3, PT, R3, RZ, PT, P3 ;  /* 0x000000ff0300720c */ /* 0x000fda0003f65330 */
[----:B------:R-:W3:Y:S02]  /*03f0*/  @P3 LDC.64 R2, c[0x0][0x308] ;  /* 0x0000c200ff023b82 */ /* 0x000ee40000000a00 */
[----:B---3--:R-:W-:-:S05]  /*0400*/  @P3 IMAD.WIDE R2, R185, 0x4, R2 ;  /* 0x00000004b9023825 */ /* 0x008fca00078e0202 */
[----:B------:R3:W5:Y:S01]  /*0410*/  @P3 LDG.E R115, desc[UR10][R2.64] ;  /* 0x0000000a02733981 */ /* 0x000762000c1e1900 */
[----:B------:R-:W-:-:S05]  /*0420*/  IMAD.SHL.U32 R123, R19, 0x40, RZ ;  /* 0x00000040137b7824 */ /* 0x000fca00078e00ff */
[----:B----4-:R-:W-:-:S13]  /*0430*/  ISETP.GT.AND P0, PT, R122, R123, PT ;  /* 0x0000007b7a00720c */ /* 0x010fda0003f04270 */
[----:B------:R-:W-:Y:S05]  /*0440*/  @!P0 EXIT ;  /* 0x000000000000894d */ /* 0x000fea0003800000 */
[----:B------:R-:W2:Y:S01]  /*0450*/  LDC R6, c[0x0][0x10] ;  /* 0x00000400ff067b82 */ /* 0x000ea20000000800 */
[----:B-----5:R-:W-:Y:S01]  /*0460*/  @P3 IMAD.IADD R115, R115, 0x1, -R12 ;  /* 0x0000000173733824 */ /* 0x020fe200078e0a0c */
[----:B------:R-:W4:Y:S06]  /*0470*/  S2R R117, SR_TID.X ;  /* 0x0000000000757919 */ /* 0x000f2c0000002100 */
[----:B---3--:R-:W3:Y:S08]  /*0480*/  LDC R2, c[0x0][0x2c8] ;  /* 0x0000b200ff027b82 */ /* 0x008ef00000000800 */
[----:B------:R-:W4:Y:S01]  /*0490*/  LDC R114, c[0x0][0x398] ;  /* 0x0000e600ff727b82 */ /* 0x000f220000000800 */
[----:B--2---:R-:W-:-:S04]  /*04a0*/  IABS R9, R6 ;  /* 0x0000000600097213 */ /* 0x004fc80000000000 */
[----:B------:R-:W2:Y:S01]  /*04b0*/  I2F.RP R3, R9 ;  /* 0x0000000900037306 */ /* 0x000ea20000209400 */
[----:B---3--:R-:W-:-:S05]  /*04c0*/  VIADD R2, R2, 0x7f ;  /* 0x0000007f02027836 */ /* 0x008fca0000000000 */
[----:B------:R-:W-:-:S04]  /*04d0*/  SHF.R.S32.HI R13, RZ, 0x1f, R2 ;  /* 0x0000001fff0d7819 */ /* 0x000fc80000011402 */
[----:B------:R-:W-:Y:S01]  /*04e0*/  LEA.HI R13, R13, R2, RZ, 0x7 ;  /* 0x000000020d0d7211 */ /* 0x000fe200078f38ff */
[----:B--2---:R-:W2:Y:S01]  /*04f0*/  MUFU.RCP R14, R3 ;  /* 0x00000003000e7308 */ /* 0x004ea20000001000 */
[-C--:B------:R-:W-:Y:S02]  /*0500*/  IABS R2, R6.reuse ;  /* 0x0000000600027213 */ /* 0x080fe40000000000 */
[----:B------:R-:W-:-:S03]  /*0510*/  LEA.HI.SX32 R13, R13, R6, 0x19 ;  /* 0x000000060d0d7211 */ /* 0x000fc600078fcaff */
[----:B------:R-:W-:Y:S02]  /*0520*/  IMAD.MOV R2, RZ, RZ, -R2 ;  /* 0x000000ffff027224 */ /* 0x000fe400078e0a02 */
[----:B------:R-:W-:Y:S02]  /*0530*/  VIADD R13, R13, 0xffffffff ;  /* 0xffffffff0d0d7836 */ /* 0x000fe40000000000 */
[----:B--2---:R-:W-:-:S03]  /*0540*/  VIADD R14, R14, 0xffffffe ;  /* 0x0ffffffe0e0e7836 */ /* 0x004fc60000000000 */
[----:B------:R-:W-:Y:S02]  /*0550*/  IABS R3, R13 ;  /* 0x0000000d00037213 */ /* 0x000fe40000000000 */
[----:B------:R-:W-:Y:S01]  /*0560*/  LOP3.LUT R13, R13, R6, RZ, 0x3c, !PT ;  /* 0x000000060d0d7212 */ /* 0x000fe200078e3cff */
[----:B------:R-:W2:Y:S03]  /*0570*/  F2I.FTZ.U32.TRUNC.NTZ R15, R14 ;  /* 0x0000000e000f7305 */ /* 0x000ea6000021f000 */
[----:B------:R-:W-:Y:S01]  /*0580*/  ISETP.GE.AND P0, PT, R13, RZ, PT ;  /* 0x000000ff0d00720c */ /* 0x000fe20003f06270 */
[----:B--2---:R-:W-:Y:S02]  /*0590*/  IMAD.MOV R4, RZ, RZ, -R15 ;  /* 0x000000ffff047224 */ /* 0x004fe400078e0a0f */
[----:B------:R-:W-:Y:S02]  /*05a0*/  IMAD.MOV.U32 R14, RZ, RZ, RZ ;  /* 0x000000ffff0e7224 */ /* 0x000fe400078e00ff */
[----:B------:R-:W-:-:S04]  /*05b0*/  IMAD R4, R4, R9, RZ ;  /* 0x0000000904047224 */ /* 0x000fc800078e02ff */
[----:B------:R-:W-:-:S06]  /*05c0*/  IMAD.HI.U32 R4, R15, R4, R14 ;  /* 0x000000040f047227 */ /* 0x000fcc00078e000e */
[----:B------:R-:W-:Y:S02]  /*05d0*/  IMAD.HI.U32 R8, R4, R3, RZ ;  /* 0x0000000304087227 */ /* 0x000fe400078e00ff */
[----:B------:R-:W2:Y:S02]  /*05e0*/  @!P3 LDC R4, c[0x0][0x2cc] ;  /* 0x0000b300ff04bb82 */ /* 0x000ea40000000800 */
[----:B------:R-:W-:-:S05]  /*05f0*/  IMAD R10, R8, R2, R3 ;  /* 0x00000002080a7224 */ /* 0x000fca00078e0203 */
[----:B------:R-:W-:Y:S01]  /*0600*/  ISETP.GT.U32.AND P1, PT, R9, R10, PT ;  /* 0x0000000a0900720c */ /* 0x000fe20003f24070 */
[----:B------:R-:W3:-:S12]  /*0610*/  @!P3 LDC.64 R2, c[0x0][0x318] ;  /* 0x0000c600ff02bb82 */ /* 0x000ed80000000a00 */
[----:B------:R-:W-:Y:S02]  /*0620*/  @!P1 IMAD.IADD R10, R10, 0x1, -R9 ;  /* 0x000000010a0a9824 */ /* 0x000fe400078e0a09 */
[----:B------:R-:W-:Y:S01]  /*0630*/  @!P1 VIADD R8, R8, 0x1 ;  /* 0x0000000108089836 */ /* 0x000fe20000000000 */
[----:B------:R-:W-:Y:S02]  /*0640*/  ISETP.NE.AND P1, PT, R6, RZ, PT ;  /* 0x000000ff0600720c */ /* 0x000fe40003f25270 */
[----:B------:R-:W-:Y:S02]  /*0650*/  ISETP.GE.U32.AND P4, PT, R10, R9, PT ;  /* 0x000000090a00720c */ /* 0x000fe40003f86070 */
[----:B---3--:R-:W-:Y:S02]  /*0660*/  @!P3 ISETP.NE.U32.AND P2, PT, R2, RZ, PT ;  /* 0x000000ff0200b20c */ /* 0x008fe40003f45070 */
[----:B------:R-:W-:Y:S02]  /*0670*/  IADD3 R2, -R122, 0xbf, R123 ;  /* 0x000000bf7a027810 */ /* 0x000fe40007ffe17b */
[----:B------:R-:W-:-:S07]  /*0680*/  @!P3 ISETP.NE.AND.EX P2, PT, R3, RZ, PT, P2 ;  /* 0x000000ff0300b20c */ /* 0x000fce0003f45320 */
[----:B------:R-:W-:Y:S01]  /*0690*/  @P4 VIADD R8, R8, 0x1 ;  /* 0x0000000108084836 */ /* 0x000fe20000000000 */
[----:B--2---:R-:W-:-:S03]  /*06a0*/  @!P3 SEL R4, R4, RZ, P2 ;  /* 0x000000ff0404b207 */ /* 0x004fc60001000000 */
[----:B------:R-:W-:Y:S01]  /*06b0*/  @!P0 IMAD.MOV R8, RZ, RZ, -R8 ;  /* 0x000000ffff088224 */ /* 0x000fe200078e0a08 */
[----:B------:R-:W-:Y:S02]  /*06c0*/  @!P1 LOP3.LUT R8, RZ, R6, RZ, 0x33, !PT ;  /* 0x00000006ff089212 */ /* 0x000fe400078e33ff */
[----:B-1----:R-:W-:-:S03]  /*06d0*/  @!P3 IADD3 R115, R4, R7, -R12 ;  /* 0x000000070473b210 */ /* 0x002fc60007ffe80c */
[----:B------:R-:W-:Y:S01]  /*06e0*/  IMAD R175, R8, R0, RZ ;  /* 0x0000000008af7224 */ /* 0x000fe200078e02ff */
[----:B----4-:R-:W-:Y:S01]  /*06f0*/  IADD3 R2, R2, R114, R115 ;  /* 0x0000007202027210 */ /* 0x010fe20007ffe073 */
[----:B------:R-:W-:-:S03]  /*0700*/  VIADD R4, R115, 0x7f ;  /* 0x0000007f73047836 */ /* 0x000fc60000000000 */
[----:B------:R-:W-:Y:S02]  /*0710*/  SHF.R.S32.HI R7, RZ, 0x1f, R2 ;  /* 0x0000001fff077819 */ /* 0x000fe40000011402 */
[----:B------:R-:W-:Y:S02]  /*0720*/  SHF.R.S32.HI R3, RZ, 0x1f, R4 ;  /* 0x0000001fff037819 */ /* 0x000fe40000011404 */
[----:B------:R-:W-:Y:S02]  /*0730*/  LEA.HI R7, R7, R2, RZ, 0x7 ;  /* 0x0000000207077211 */ /* 0x000fe400078f38ff */
[----:B------:R-:W-:Y:S02]  /*0740*/  LEA.HI R3, R3, R4, RZ, 0x7 ;  /* 0x0000000403037211 */ /* 0x000fe400078f38ff */
[----:B------:R-:W-:Y:S02]  /*0750*/  SHF.R.S32.HI R7, RZ, 0x7, R7 ;  /* 0x00000007ff077819 */ /* 0x000fe40000011407 */
[----:B------:R-:W-:-:S04]  /*0760*/  SHF.R.S32.HI R3, RZ, 0x7, R3 ;  /* 0x00000007ff037819 */ /* 0x000fc80000011403 */
[----:B------:R-:W-:-:S04]  /*0770*/  VIADDMNMX R118, R175, R8, R3, PT ;  /* 0x00000008af767246 */ /* 0x000fc80003800103 */
[----:B------:R-:W-:-:S04]  /*0780*/  VIMNMX R118, R118, R7, PT ;  /* 0x0000000776767248 */ /* 0x000fc80003fe0100 */
[----:B------:R-:W-:-:S13]  /*0790*/  ISETP.GE.AND P0, PT, R175, R118, PT ;  /* 0x00000076af00720c */ /* 0x000fda0003f06270 */
[----:B------:R-:W-:Y:S05]  /*07a0*/  @!P0 BRA `(.L_x_1208) ;  /* 0x0000000400688947 */ /* 0x000fea0003800000 */
[----:B------:R-:W1:Y:S01]  /*07b0*/  LDC.64 R2, c[0x0][0x2c0] ;  /* 0x0000b000ff027b82 */ /* 0x000e620000000a00 */
[----:B------:R-:W-:Y:S01]  /*07c0*/  SHF.R.S32.HI R4, RZ, 0x1f, R117 ;  /* 0x0000001fff047819 */ /* 0x000fe20000011475 */
[----:B------:R-:W-:Y:S01]  /*07d0*/  IMAD.IADD R122, R122, 0x1, -R123 ;  /* 0x000000017a7a7824 */ /* 0x000fe200078e0a7b */
[----:B------:R-:W-:Y:S01]  /*07e0*/  ULDC UR4, c[0x0][0x2dc] ;  /* 0x0000b70000047ab9 */ /* 0x000fe20000000800 */
[----:B------:R-:W-:Y:S01]  /*07f0*/  BSSY B0, `(.L_x_1209) ;  /* 0x0000025000007945 */ /* 0x000fe20003800000 */
[----:B------:R-:W-:-:S04]  /*0800*/  LEA.HI R4, R4, R117, RZ, 0x3 ;  /* 0x0000007504047211 */ /* 0x000fc800078f18ff */
[----:B------:R-:W-:-:S05]  /*0810*/  LOP3.LUT R6, R4, 0xfffffff8, RZ, 0xc0, !PT ;  /* 0xfffffff804067812 */ /* 0x000fca00078ec0ff */
[----:B------:R-:W-:-:S05]  /*0820*/  IMAD.IADD R117, R117, 0x1, -R6 ;  /* 0x0000000175757824 */ /* 0x000fca00078e0a06 */
[----:B------:R-:W-:Y:S01]  /*0830*/  ISETP.NE.AND P6, PT, R117, RZ, PT ;  /* 0x000000ff7500720c */ /* 0x000fe20003fc5270 */
[----:B-1----:R-:W-:-:S04]  /*0840*/  IMAD R2, R0, R2, R185 ;  /* 0x0000000200027224 */ /* 0x002fc800078e02b9 */
[----:B------:R-:W-:Y:S01]  /*0850*/  IMAD R0, R2, R5, R24 ;  /* 0x0000000502007224 */ /* 0x000fe200078e0218 */
[----:B------:R-:W-:Y:S01]  /*0860*/  SHF.R.S32.HI R5, RZ, 0x3, R4 ;  /* 0x00000003ff057819 */ /* 0x000fe20000011404 */
[----:B------:R-:W-:Y:S02]  /*0870*/  IMAD.SHL.U32 R2, R117, 0x4, RZ ;  /* 0x0000000475027824 */ /* 0x000fe400078e00ff */
[----:B------:R-:W-:Y:S01]  /*0880*/  IMAD R0, R0, R3, R123 ;  /* 0x0000000300007224 */ /* 0x000fe200078e027b */
[CC--:B------:R-:W-:Y:S01]  /*0890*/  ISETP.GE.AND P2, PT, R5.reuse, R122.reuse, PT ;  /* 0x0000007a0500720c */ /* 0x0c0fe20003f46270 */
[C---:B------:R-:W-:Y:S01]  /*08a0*/  VIADD R7, R5.reuse, 0x10 ;  /* 0x0000001005077836 */ /* 0x040fe20000000000 */
[--C-:B------:R-:W-:Y:S01]  /*08b0*/  SHF.R.S32.HI R3, RZ, 0x1f, R2.reuse ;  /* 0x0000001fff037819 */ /* 0x100fe20000011402 */
[----:B------:R-:W-:Y:S01]  /*08c0*/  IMAD R4, R0, UR4, RZ ;  /* 0x0000000400047c24 */ /* 0x000fe2000f8e02ff */
[----:B------:R-:W-:Y:S01]  /*08d0*/  ULDC.64 UR4, c[0x0][0x288] ;  /* 0x0000a20000047ab9 */ /* 0x000fe20000000a00 */
[----:B------:R-:W-:Y:S01]  /*08e0*/  VIADD R11, R5, 0x20 ;  /* 0x00000020050b7836 */ /* 0x000fe20000000000 */
[-C--:B------:R-:W-:Y:S01]  /*08f0*/  ISETP.GE.AND P5, PT, R7, R122.reuse, PT ;  /* 0x0000007a0700720c */ /* 0x080fe20003fa6270 */
[----:B------:R-:W-:Y:S01]  /*0900*/  IMAD.WIDE R12, R5, 0x60, R2 ;  /* 0x00000060050c7825 */ /* 0x000fe200078e0202 */
[----:B------:R-:W-:-:S02]  /*0910*/  ISETP.GE.OR P4, PT, R7, R122, P6 ;  /* 0x0000007a0700720c */ /* 0x000fc40003786670 */
[----:B------:R-:W-:Y:S01]  /*0920*/  ISETP.GE.OR P3, PT, R11, R122, P6 ;  /* 0x0000007a0b00720c */ /* 0x000fe20003766670 */
[----:B------:R-:W-:Y:S01]  /*0930*/  VIADD R7, R5, 0x30 ;  /* 0x0000003005077836 */ /* 0x000fe20000000000 */
[----:B------:R-:W-:Y:S01]  /*0940*/  IADD3 R9, P0, R4, R12, RZ ;  /* 0x0000000c04097210 */ /* 0x000fe20007f1e0ff */
[C---:B------:R-:W-:Y:S02]  /*0950*/  VIADD R8, R2.reuse, 0x20 ;  /* 0x0000002002087836 */ /* 0x040fe40000000000 */
[----:B------:R-:W-:Y:S01]  /*0960*/  VIADD R6, R2, 0x40 ;  /* 0x0000004002067836 */ /* 0x000fe20000000000 */
[----:B------:R-:W-:Y:S02]  /*0970*/  LEA.HI.X.SX32 R4, R4, R13, 0x1, P0 ;  /* 0x0000000d04047211 */ /* 0x000fe400000f0eff */
[----:B------:R-:W-:Y:S02]  /*0980*/  LEA R10, P1, R9, UR4, 0x2 ;  /* 0x00000004090a7c11 */ /* 0x000fe4000f8210ff */
[----:B------:R-:W-:-:S02]  /*0990*/  ISETP.GE.AND P0, PT, R11, R122, PT ;  /* 0x0000007a0b00720c */ /* 0x000fc40003f06270 */
[----:B------:R-:W-:Y:S02]  /*09a0*/  LEA.HI.X R11, R9, UR5, R4, 0x2, P1 ;  /* 0x00000005090b7c11 */ /* 0x000fe400088f1404 */
[----:B------:R-:W-:Y:S01]  /*09b0*/  ISETP.GE.AND P1, PT, R7, R122, PT ;  /* 0x0000007a0700720c */ /* 0x000fe20003f26270 */
[----:B------:R-:W-:-:S12]  /*09c0*/  @P2 BRA `(.L_x_1210) ;  /* 0x00000000001c2947 */ /* 0x000fd80003800000 */
[----:B------:R-:W-:Y:S02]  /*09d0*/  ULDC UR4, c[0x0][0x2d0] ;  /* 0x0000b40000047ab9 */ /* 0x000fe40000000800 */
[----:B------:R-:W-:-:S13]  /*09e0*/  ISETP.GE.AND P2, PT, R2, UR4, PT ;  /* 0x0000000402007c0c */ /* 0x000fda000bf46270 */
[----:B------:R1:W-:Y:S01]  /*09f0*/  @!P2 STG.E.128 desc[UR10][R10.64], RZ ;  /* 0x000000ff0a00a986 */ /* 0x0003e2000c101d0a */
[----:B------:R-:W-:-:S13]  /*0a00*/  ISETP.GE.AND P2, PT, R8, UR4, PT ;  /* 0x0000000408007c0c */ /* 0x000fda000bf46270 */
[----:B------:R1:W-:Y:S01]  /*0a10*/  @!P2 STG.E.128 desc[UR10][R10.64+0x80], RZ ;  /* 0x000080ff0a00a986 */ /* 0x0003e2000c101d0a */
[----:B------:R-:W-:-:S13]  /*0a20*/  ISETP.GE.AND P2, PT, R6, UR4, PT ;  /* 0x0000000406007c0c */ /* 0x000fda000bf46270 */
[----:B------:R1:W-:Y:S02]  /*0a30*/  @!P2 STG.E.128 desc[UR10][R10.64+0x100], RZ ;  /* 0x000100ff0a00a986 */ /* 0x0003e4000c101d0a */
.L_x_1210:
[----:B------:R-:W-:Y:S05]  /*0a40*/  BSYNC B0 ;  /* 0x0000000000007941 */ /* 0x000fea0003800000 */
.L_x_1209:
[----:B------:R-:W-:Y:S01]  /*0a50*/  BSSY B0, `(.L_x_1211) ;  /* 0x000000a000007945 */ /* 0x000fe20003800000 */
[----:B------:R-:W-:-:S03]  /*0a60*/  IADD3 R4, P2, R0, R5, RZ ;  /* 0x0000000500047210 */ /* 0x000fc60007f5e0ff */
[----:B------:R-:W-:Y:S10]  /*0a70*/  @P5 BRA `(.L_x_1212) ;  /* 0x00000000001c5947 */ /* 0x000ff40003800000 */
[----:B------:R-:W-:Y:S02]  /*0a80*/  ULDC UR4, c[0x0][0x2d0] ;  /* 0x0000b40000047ab9 */ /* 0x000fe40000000800 */
[----:B------:R-:W-:-:S13]  /*0a90*/  ISETP.GE.AND P5, PT, R2, UR4, PT ;  /* 0x0000000402007c0c */ /* 0x000fda000bfa6270 */
[----:B------:R2:W-:Y:S01]  /*0aa0*/  @!P5 STG.E.128 desc[UR10][R10.64+0x1800], RZ ;  /* 0x001800ff0a00d986 */ /* 0x0005e2000c101d0a */
[----:B------:R-:W-:-:S13]  /*0ab0*/  ISETP.GE.AND P5, PT, R8, UR4, PT ;  /* 0x0000000408007c0c */ /* 0x000fda000bfa6270 */
[----:B------:R2:W-:Y:S01]  /*0ac0*/  @!P5 STG.E.128 desc[UR10][R10.64+0x1880], RZ ;  /* 0x001880ff0a00d986 */ /* 0x0005e2000c101d0a */
[----:B------:R-:W-:-:S13]  /*0ad0*/  ISETP.GE.AND P5, PT, R6, UR4, PT ;  /* 0x0000000406007c0c */ /* 0x000fda000bfa6270 */
[----:B------:R2:W-:Y:S02]  /*0ae0*/  @!P5 STG.E.128 desc[UR10][R10.64+0x1900], RZ ;  /* 0x001900ff0a00d986 */ /* 0x0005e4000c101d0a */
.L_x_1212:
[----:B------:R-:W-:Y:S05]  /*0af0*/  BSYNC B0 ;  /* 0x0000000000007941 */ /* 0x000fea0003800000 */
.L_x_1211:
[----:B------:R-:W-:Y:S01]  /*0b00*/  BSSY B0, `(.L_x_1213) ;  /* 0x000000b000007945 */ /* 0x000fe20003800000 */
[----:B------:R-:W-:Y:S02]  /*0b10*/  ISETP.GE.OR P5, PT, R5, R122, P6 ;  /* 0x0000007a0500720c */ /* 0x000fe400037a6670 */
[----:B------:R-:W-:Y:S01]  /*0b20*/  SHF.R.S32.HI R0, RZ, 0x1f, R0 ;  /* 0x0000001fff007819 */ /* 0x000fe20000011400 */
[----:B------:R-:W-:Y:S05]  /*0b30*/  @P0 BRA `(.L_x_1214) ;  /* 0x00000000001c0947 */ /* 0x000fea0003800000 */
[----:B------:R-:W-:Y:S02]  /*0b40*/  ULDC UR4, c[0x0][0x2d0] ;  /* 0x0000b40000047ab9 */ /* 0x000fe40000000800 */
[----:B------:R-:W-:-:S13]  /*0b50*/  ISETP.GE.AND P0, PT, R2, UR4, PT ;  /* 0x0000000402007c0c */ /* 0x000fda000bf06270 */
[----:B------:R3:W-:Y:S01]  /*0b60*/  @!P0 STG.E.128 desc[UR10][R10.64+0x3000], RZ ;  /* 0x003000ff0a008986 */ /* 0x0007e2000c101d0a */
[----:B------:R-:W-:-:S13]  /*0b70*/  ISETP.GE.AND P0, PT, R8, UR4, PT ;  /* 0x0000000408007c0c */ /* 0x000fda000bf06270 */
[----:B------:R3:W-:Y:S01]  /*0b80*/  @!P0 STG.E.128 desc[UR10][R10.64+0x3080], RZ ;  /* 0x003080ff0a008986 */ /* 0x0007e2000c101d0a */
[----:B------:R-:W-:-:S13]  /*0b90*/  ISETP.GE.AND P0, PT, R6, UR4, PT ;  /* 0x0000000406007c0c */ /* 0x000fda000bf06270 */
[----:B------:R3:W-:Y:S02]  /*0ba0*/  @!P0 STG.E.128 desc[UR10][R10.64+0x3100], RZ ;  /* 0x003100ff0a008986 */ /* 0x0007e4000c101d0a */
.L_x_1214:
[----:B------:R-:W-:Y:S05]  /*0bb0*/  BSYNC B0 ;  /* 0x0000000000007941 */ /* 0x000fea0003800000 */
.L_x_1213:
[----:B------:R-:W-:Y:S04]  /*0bc0*/  BSSY B0, `(.L_x_1215) ;  /* 0x0000009000007945 */ /* 0x000fe80003800000 */
[----:B------:R-:W-:Y:S05]  /*0bd0*/  @P1 BRA `(.L_x_1216) ;  /* 0x00000000001c1947 */ /* 0x000fea0003800000 */
[----:B------:R-:W-:Y:S02]  /*0be0*/  ULDC UR4, c[0x0][0x2d0] ;  /* 0x0000b40000047ab9 */ /* 0x000fe40000000800 */
[----:B------:R-:W-:Y:S02]  /*0bf0*/  ISETP.GE.AND P0, PT, R2, UR4, PT ;  /* 0x0000000402007c0c */ /* 0x000fe4000bf06270 */
[----:B------:R-:W-:-:S11]  /*0c00*/  ISETP.GE.AND P1, PT, R8, UR4, PT ;  /* 0x0000000408007c0c */ /* 0x000fd6000bf26270 */
[----:B------:R4:W-:Y:S01]  /*0c10*/  @!P0 STG.E.128 desc[UR10][R10.64+0x4800], RZ ;  /* 0x004800ff0a008986 */ /* 0x0009e2000c101d0a */
[----:B------:R-:W-:-:S03]  /*0c20*/  ISETP.GE.AND P0, PT, R6, UR4, PT ;  /* 0x0000000406007c0c */ /* 0x000fc6000bf06270 */
[----:B------:R4:W-:Y:S10]  /*0c30*/  @!P1 STG.E.128 desc[UR10][R10.64+0x4880], RZ ;  /* 0x004880ff0a009986 */ /* 0x0009f4000c101d0a */
[----:B------:R4:W-:Y:S02]  /*0c40*/  @!P0 STG.E.128 desc[UR10][R10.64+0x4900], RZ ;  /* 0x004900ff0a008986 */ /* 0x0009e4000c101d0a */
.L_x_1216:
[----:B------:R-:W-:Y:S05]  /*0c50*/  BSYNC B0 ;  /* 0x0000000000007941 */ /* 0x000fea0003800000 */
.L_x_1215:
[----:B------:R-:W-:Y:S01]  /*0c60*/  ULDC.64 UR4, c[0x0][0x2b8] ;  /* 0x0000ae0000047ab9 */ /* 0x000fe20000000a00 */
[----:B------:R-:W-:Y:S01]  /*0c70*/  ISETP.GE.OR P6, PT, R7, R122, P6 ;  /* 0x0000007a0700720c */ /* 0x000fe200037c6670 */
[----:B------:R-:W-:Y:S01]  /*0c80*/  @!P5 IMAD.MOV.U32 R9, RZ, RZ, -0x800000 ;  /* 0xff800000ff09d424 */ /* 0x000fe200078e00ff */
[----:B------:R-:W-:Y:S01]  /*0c90*/  LEA.HI.X.SX32 R5, R5, R0, 0x1, P2 ;  /* 0x0000000005057211 */ /* 0x000fe200010f0eff */
[----:B------:R-:W-:Y:S01]  /*0ca0*/  @!P4 IMAD.MOV.U32 R7, RZ, RZ, -0x800000 ;  /* 0xff800000ff07c424 */ /* 0x000fe200078e00ff */
[----:B------:R-:W-:-:S04]  /*0cb0*/  LEA R2, P0, R4, UR4, 0x2 ;  /* 0x0000000404027c11 */ /* 0x000fc8000f8010ff */
[----:B------:R-:W-:Y:S01]  /*0cc0*/  LEA.HI.X R3, R4, UR5, R5, 0x2, P0 ;  /* 0x0000000504037c11 */ /* 0x000fe200080f1405 */
[----:B------:R-:W-:-:S04]  /*0cd0*/  @!P3 IMAD.MOV.U32 R5, RZ, RZ, -0x800000 ;  /* 0xff800000ff05b424 */ /* 0x000fc800078e00ff */
[----:B------:R1:W-:Y:S04]  /*0ce0*/  @!P5 STG.E desc[UR10][R2.64], R9 ;  /* 0x000000090200d986 */ /* 0x0003e8000c10190a */
[----:B------:R1:W-:Y:S04]  /*0cf0*/  @!P4 STG.E desc[UR10][R2.64+0x40], R7 ;  /* 0x000040070200c986 */ /* 0x0003e8000c10190a */
[----:B------:R1:W-:Y:S01]  /*0d00*/  @!P3 STG.E desc[UR10][R2.64+0x80], R5 ;  /* 0x000080050200b986 */ /* 0x0003e2000c10190a */
[----:B------:R-:W-:Y:S05]  /*0d10*/  @P6 EXIT ;  /* 0x000000000000694d */ /* 0x000fea0003800000 */
[----:B-1----:R-:W-:-:S05]  /*0d20*/  MOV R5, 0xff800000 ;  /* 0xff80000000057802 */ /* 0x002fca0000000f00 */
[----:B------:R-:W-:Y:S01]  /*0d30*/  STG.E desc[UR10][R2.64+0xc0], R5 ;  /* 0x0000c00502007986 */ /* 0x000fe2000c10190a */
[----:B------:R-:W-:Y:S05]  /*0d40*/  EXIT ;  /* 0x000000000000794d */ /* 0x000fea0003800000 */
.L_x_1208:
        /* <DEDUP_REMOVED lines=24> */
.L_x_1217:
        /* <DEDUP_REMOVED lines=81> */
.L_x_1218:
[----:B------:R-:W1:Y:S01]  /*13e0*/  LDC R9, c[0x0][0x278] ;  /* 0x00009e00ff097b82 */ /* 0x000e620000000800 */
[----:B------:R-:W-:Y:S02]  /*13f0*/  ISETP.NE.AND P3, PT, R17, -0x1, PT ;  /* 0xffffffff1100780c */ /* 0x000fe40003f65270 */
[----:B------:R-:W-:-:S04]  /*1400*/  LEA R15, R118, 0xffffff80, 0x7 ;  /* 0xffffff80760f7811 */ /* 0x000fc800078e38ff */
[----:B------:R-:W-:-:S07]  /*1410*/  SHF.R.S32.HI R13, RZ, 0x1f, R15 ;  /* 0x0000001fff0d7819 */ /* 0x000fce000001140f */
[----:B------:R-:W2:Y:S01]  /*1420*/  @P3 LDC.64 R128, c[0x0][0x248] ;  /* 0x00009200ff803b82 */ /* 0x000ea20000000a00 */
[----:B------:R-:W-:Y:S01]  /*1430*/  @P3 IMAD.IADD R20, R12, 0x1, R17 ;  /* 0x000000010c143824 */ /* 0x000fe200078e0211 */
[----:B-1----:R-:W-:-:S04]  /*1440*/  IABS R3, R9 ;  /* 0x0000000900037213 */ /* 0x002fc80000000000 */
[----:B------:R-:W1:Y:S08]  /*1450*/  I2F.RP R6, R3 ;  /* 0x0000000300067306 */ /* 0x000e700000209400 */
[----:B-1----:R-:W1:Y:S02]  /*1460*/  MUFU.RCP R4, R6 ;  /* 0x0000000600047308 */ /* 0x002e640000001000 */
[----:B-1----:R-:W-:Y:S01]  /*1470*/  VIADD R4, R4, 0xffffffe ;  /* 0x0ffffffe04047836 */ /* 0x002fe20000000000 */
[----:B------:R-:W1:Y:S05]  /*1480*/  @P3 LDC.64 R6, c[0x0][0x250] ;  /* 0x00009400ff063b82 */ /* 0x000e6a0000000a00 */
[----:B------:R-:W3:Y:S02]  /*1490*/  F2I.FTZ.U32.TRUNC.NTZ R5, R4 ;  /* 0x0000000400057305 */ /* 0x000ee4000021f000 */
[----:B---3--:R-:W-:Y:S01]  /*14a0*/  IMAD.MOV R0, RZ, RZ, -R5 ;  /* 0x000000ffff007224 */ /* 0x008fe200078e0a05 */
        /* <DEDUP_REMOVED lines=35> */
.L_x_1220:
[----:B------:R-:W-:Y:S01]  /*16e0*/  IMAD R0, R13, R128, RZ ;  /* 0x000000800d007224 */ /* 0x000fe200078e02ff */
[----:B------:R-:W-:Y:S01]  /*16f0*/  @!P0 LOP3.LUT R8, RZ, R9, RZ, 0x33, !PT ;  /* 0x00000009ff088212 */ /* 0x000fe200078e33ff */
[----:B------:R-:W-:Y:S01]  /*1700*/  IMAD.WIDE.U32 R20, R128, R15, R4 ;  /* 0x0000000f80147225 */ /* 0x000fe200078e0004 */
[----:B------:R-:W-:Y:S02]  /*1710*/  @P3 IADD3 R17, R12, R17, RZ ;  /* 0x000000110c113210 */ /* 0x000fe40007ffe0ff */
[----:B------:R-:W-:Y:S01]  /*1720*/  SHF.R.S32.HI R9, RZ, 0x1f, R8 ;  /* 0x0000001fff097819 */ /* 0x000fe20000011408 */
[----:B------:R-:W-:-:S04]  /*1730*/  IMAD R5, R129, R15, R0 ;  /* 0x0000000f81057224 */ /* 0x000fc800078e0200 */
[----:B--2---:R-:W-:Y:S01]  /*1740*/  IMAD R0, R9, R2, RZ ;  /* 0x0000000209007224 */ /* 0x004fe200078e02ff */
[----:B------:R-:W-:Y:S01]  /*1750*/  IADD3 R21, R21, R5, RZ ;  /* 0x0000000515157210 */ /* 0x000fe20007ffe0ff */
[----:B------:R-:W-:-:S04]  /*1760*/  @P3 IMAD.WIDE.U32 R4, R17, R6, RZ ;  /* 0x0000000611043225 */ /* 0x000fc800078e00ff */
[----:B------:R-:W-:Y:S01]  /*1770*/  IMAD.WIDE.U32 R22, R8, R2, R20 ;  /* 0x0000000208167225 */ /* 0x000fe200078e0014 */
[----:B------:R-:W-:-:S03]  /*1780*/  @P3 MOV R14, R4 ;  /* 0x00000004000e3202 */ /* 0x000fc60000000f00 */
[----:B------:R-:W-:Y:S02]  /*1790*/  IMAD R0, R8, R3, R0 ;  /* 0x0000000308007224 */ /* 0x000fe400078e0200 */
[----:B------:R-:W-:-:S03]  /*17a0*/  @P3 IMAD R6, R17, R7, R5 ;  /* 0x0000000711063224 */ /* 0x000fc600078e0205 */
        /* <DEDUP_REMOVED lines=13> */
[----:B------:R-:W-:Y:S02]  /*1880*/  IADD3 R6, R17, R3, RZ ;  /* 0x0000000311067210 */ /* 0x000fe40007ffe0ff */
[----:B------:R-:W-:-:S07]  /*1890*/  MOV R14, R16 ;  /* 0x00000010000e7202 */ /* 0x000fce0000000f00 */
.L_x_1219:
[----:B------:R-:W-:Y:S01]  /*18a0*/  ISETP.NE.AND P1, PT, R11, -0x1, PT ;  /* 0xffffffff0b00780c */ /* 0x000fe20003f25270 */
[----:B------:R-:W1:Y:S01]  /*18b0*/  S2UR UR8, SR_CgaCtaId ;  /* 0x00000000000879c3 */ /* 0x000e620000008800 */
[----:B------:R-:W-:Y:S01]  /*18c0*/  SHF.R.S32.HI R12, RZ, 0x1f, R117 ;  /* 0x0000001fff0c7819 */ /* 0x000fe20000011475 */
[----:B------:R-:W-:Y:S01]  /*18d0*/  ULDC.64 UR4, c[0x0][0x268] ;  /* 0x00009a0000047ab9 */ /* 0x000fe20000000a00 */
[----:B------:R-:W-:Y:S01]  /*18e0*/  IADD3 R174, -R123, R122, RZ ;  /* 0x0000007a7bae7210 */ /* 0x000fe20007ffe1ff */
[----:B------:R-:W-:Y:S01]  /*18f0*/  IMAD R9, R9, UR4, RZ ;  /* 0x0000000409097c24 */ /* 0x000fe2000f8e02ff */
[CC--:B------:R-:W-:Y:S01]  /*1900*/  LEA.HI R23, R12.reuse, R117.reuse, RZ, 0x2 ;  /* 0x000000750c177211 */ /* 0x0c0fe200078f10ff */
[----:B------:R-:W-:Y:S01]  /*1910*/  ULDC.64 UR6, c[0x0][0x258] ;  /* 0x0000960000067ab9 */ /* 0x000fe20000000a00 */
[-C--:B-----5:R-:W-:Y:S01]  /*1920*/  LEA.HI R10, R12, R117.reuse, RZ, 0x3 ;  /* 0x000000750c0a7211 */ /* 0x0a0fe200078f18ff */
[----:B------:R-:W-:Y:S01]  /*1930*/  VIADD R180, R118, 0xffffffff ;  /* 0xffffffff76b47836 */ /* 0x000fe20000000000 */
[----:B------:R-:W-:Y:S01]  /*1940*/  LOP3.LUT R184, R23, 0xfffffffc, RZ, 0xc0, !PT ;  /* 0xfffffffc17b87812 */ /* 0x000fe200078ec0ff */
[----:B------:R-:W-:Y:S01]  /*1950*/  BSSY B0, `(.L_x_1221) ;  /* 0x000005c000007945 */ /* 0x000fe20003800000 */
[----:B------:R-:W-:Y:S01]  /*1960*/  SHF.R.S32.HI R7, RZ, 0x3, R10 ;  /* 0x00000003ff077819 */ /* 0x000fe2000001140a */
[----:B------:R-:W2:Y:S01]  /*1970*/  @P1 LDC.64 R4, c[0x0][0x240] ;  /* 0x00009000ff041b82 */ /* 0x000ea20000000a00 */
[----:B------:R-:W-:Y:S01]  /*1980*/  SHF.R.S32.HI R16, RZ, 0x2, R23 ;  /* 0x00000002ff107819 */ /* 0x000fe20000011417 */
[----:B------:R-:W-:Y:S01]  /*1990*/  IMAD.IADD R184, R117, 0x1, -R184 ;  /* 0x0000000175b87824 */ /* 0x000fe200078e0ab8 */
[----:B------:R-:W-:Y:S01]  /*19a0*/  @!P1 SHF.R.S32.HI R21, RZ, 0x1f, R185 ;  /* 0x0000001fff159819 */ /* 0x000fe200000114b9 */
[----:B------:R-:W-:Y:S01]  /*19b0*/  IMAD.SHL.U32 R181, R7, 0x40, RZ ;  /* 0x0000004007b57824 */ /* 0x000fe200078e00ff */
[----:B------:R-:W-:Y:S01]  /*19c0*/  LEA.HI R124, R12, R117, RZ, 0x5 ;  /* 0x000000750c7c7211 */ /* 0x000fe200078f28ff */
[----:B------:R-:W-:Y:S01]  /*19d0*/  IMAD.SHL.U32 R184, R184, 0x8, RZ ;  /* 0x00000008b8b87824 */ /* 0x000fe200078e00ff */
[----:B------:R-:W-:Y:S01]  /*19e0*/  SHF.R.S32.HI R17, RZ, 0x1f, R16 ;  /* 0x0000001fff117819 */ /* 0x000fe20000011410 */
[----:B------:R-:W3:Y:S01]  /*19f0*/  @!P1 LDC.64 R2, c[0x0][0x228] ;  /* 0x00008a00ff029b82 */ /* 0x000ee20000000a00 */
[----:B------:R-:W-:Y:S01]  /*1a00*/  LOP3.LUT R181, R181, 0xc0, RZ, 0xc0, !PT ;  /* 0x000000c0b5b57812 */ /* 0x000fe200078ec0ff */
[C---:B------:R-:W-:Y:S01]  /*1a10*/  VIADD R183, R184.reuse, 0x20 ;  /* 0x00000020b8b77836 */ /* 0x040fe20000000000 */
[----:B------:R-:W-:Y:S01]  /*1a20*/  IADD3 R28, P0, R184, R14, RZ ;  /* 0x0000000eb81c7210 */ /* 0x000fe20007f1e0ff */
[----:B------:R-:W-:Y:S01]  /*1a30*/  VIADD R14, R16, 0x20 ;  /* 0x00000020100e7836 */ /* 0x000fe20000000000 */
[----:B------:R-:W-:Y:S01]  /*1a40*/  LOP3.LUT R20, R181, 0x18, R184, 0xf8, !PT ;  /* 0x00000018b5147812 */ /* 0x000fe200078ef8b8 */
[----:B------:R-:W-:Y:S01]  /*1a50*/  IMAD.WIDE R18, R19, 0x40, R16 ;  /* 0x0000004013127825 */ /* 0x000fe200078e0210 */
[----:B------:R-:W-:-:S02]  /*1a60*/  SHF.R.U32.HI R181, RZ, 0x3, R181 ;  /* 0x00000003ffb57819 */ /* 0x000fc400000116b5 */
[----:B------:R-:W-:Y:S02]  /*1a70*/  SHF.R.S32.HI R119, RZ, 0x5, R124 ;  /* 0x00000005ff777819 */ /* 0x000fe4000001147c */
[----:B------:R-:W-:Y:S02]  /*1a80*/  LOP3.LUT R181, R20, R181, RZ, 0x3c, !PT ;  /* 0x000000b514b57212 */ /* 0x000fe400078e3cff */
[----:B------:R-:W-:Y:S02]  /*1a90*/  ISETP.GE.AND P2, PT, R14, R174, PT ;  /* 0x000000ae0e00720c */ /* 0x000fe40003f46270 */
[----:B------:R-:W-:Y:S01]  /*1aa0*/  IADD3 R182, R184, 0x40, RZ ;  /* 0x00000040b8b67810 */ /* 0x000fe20007ffe0ff */
[----:B--2---:R-:W-:Y:S01]  /*1ab0*/  @P1 IMAD.WIDE.U32 R26, R11, R4, RZ ;  /* 0x000000040b1a1225 */ /* 0x004fe200078e00ff */
[----:B------:R-:W-:-:S03]  /*1ac0*/  LEA.HI R4, R23, R16, RZ, 0x1 ;  /* 0x0000001017047211 */ /* 0x000fc600078f08ff */
[----:B------:R-:W-:Y:S01]  /*1ad0*/  @P1 IMAD R5, R11, R5, R27 ;  /* 0x000000050b051224 */ /* 0x000fe200078e021b */
[----:B------:R-:W-:Y:S01]  /*1ae0*/  LOP3.LUT R11, R4, 0x7fffffe, RZ, 0xc0, !PT ;  /* 0x07fffffe040b7812 */ /* 0x000fe200078ec0ff */
[----:B------:R-:W-:Y:S01]  /*1af0*/  @P1 IMAD.MOV.U32 R4, RZ, RZ, R26 ;  /* 0x000000ffff041224 */ /* 0x000fe200078e001a */
[----:B------:R-:W-:Y:S01]  /*1b00*/  SHF.R.S32.HI R27, RZ, 0x1f, R24 ;  /* 0x0000001fff1b7819 */ /* 0x000fe20000011418 */
[-C--:B---3--:R-:W-:Y:S01]  /*1b10*/  @!P1 IMAD R20, R21, R2.reuse, RZ ;  /* 0x0000000215149224 */ /* 0x088fe200078e02ff */
[----:B------:R-:W-:Y:S01]  /*1b20*/  IADD3 R26, R16, -R11, RZ ;  /* 0x8000000b101a7210 */ /* 0x000fe20007ffe0ff */
[----:B------:R-:W-:-:S04]  /*1b30*/  @!P1 IMAD.WIDE.U32 R30, R185, R2, RZ ;  /* 0x00000002b91e9225 */ /* 0x000fc800078e00ff */
[----:B------:R-:W-:Y:S01]  /*1b40*/  @!P1 IMAD R20, R185, R3, R20 ;  /* 0x00000003b9149224 */ /* 0x000fe200078e0214 */
[----:B------:R-:W-:Y:S01]  /*1b50*/  SHF.R.S32.HI R3, RZ, 0x1f, R184 ;  /* 0x0000001fff037819 */ /* 0x000fe200000114b8 */
[----:B------:R-:W-:Y:S02]  /*1b60*/  @!P1 IMAD.MOV.U32 R4, RZ, RZ, R30 ;  /* 0x000000ffff049224 */ /* 0x000fe400078e001e */
[----:B------:R-:W-:Y:S01]  /*1b70*/  @!P1 IMAD.IADD R5, R31, 0x1, R20 ;  /* 0x000000011f059824 */ /* 0x000fe200078e0214 */
[----:B------:R-:W-:Y:S01]  /*1b80*/  IADD3.X R29, R3, R6, RZ, P0, !PT ;  /* 0x00000006031d7210 */ /* 0x000fe200007fe4ff */
[----:B------:R-:W-:Y:S01]  /*1b90*/  IMAD R6, R8, UR5, R9 ;  /* 0x0000000508067c24 */ /* 0x000fe2000f8e0209 */
[C---:B------:R-:W-:Y:S01]  /*1ba0*/  IADD3 R4, P0, R184.reuse, R4, RZ ;  /* 0x00000004b8047210 */ /* 0x040fe20007f1e0ff */
[----:B------:R-:W-:Y:S01]  /*1bb0*/  IMAD R26, R119, 0x8, R26 ;  /* 0x00000008771a7824 */ /* 0x000fe200078e021a */
[----:B------:R-:W-:Y:S01]  /*1bc0*/  IADD3 R22, P1, R184, R22, RZ ;  /* 0x00000016b8167210 */ /* 0x000fe20007f3e0ff */
[----:B------:R-:W-:Y:S01]  /*1bd0*/  IMAD.WIDE.U32 R8, R8, UR4, R28 ;  /* 0x0000000408087c25 */ /* 0x000fe2000f8e001c */
[----:B------:R-:W-:-:S02]  /*1be0*/  UMOV UR4, 0x400 ;  /* 0x0000040000047882 */ /* 0x000fc40000000000 */
[----:B-1----:R-:W-:Y:S01]  /*1bf0*/  ULEA UR4, UR8, UR4, 0x18 ;  /* 0x0000000408047291 */ /* 0x002fe2000f8ec03f */
[----:B------:R-:W-:Y:S01]  /*1c00*/  IMAD.X R5, R3, 0x1, R5, P0 ;  /* 0x0000000103057824 */ /* 0x000fe200000e0605 */
[----:B------:R-:W-:Y:S01]  /*1c10*/  ISETP.GE.AND P0, PT, R16, R174, PT ;  /* 0x000000ae1000720c */ /* 0x000fe20003f06270 */
[----:B------:R-:W-:Y:S02]  /*1c20*/  IMAD R27, R27, UR6, RZ ;  /* 0x000000061b1b7c24 */ /* 0x000fe4000f8e02ff */
[----:B------:R-:W-:Y:S01]  /*1c30*/  IMAD.X R23, R3, 0x1, R0, P1 ;  /* 0x0000000103177824 */ /* 0x000fe200008e0600 */
[----:B------:R-:W-:Y:S01]  /*1c40*/  SHF.L.U32 R0, R180, 0x7, RZ ;  /* 0x00000007b4007819 */ /* 0x000fe200000006ff */
        /* <DEDUP_REMOVED lines=44> */
.L_x_1222:
[----:B------:R-:W-:Y:S05]  /*1f10*/  BSYNC B0 ;  /* 0x0000000000007941 */ /* 0x000fea0003800000 */
.L_x_1221:
        /* <DEDUP_REMOVED lines=40> */
.L_x_1224:
[----:B------:R-:W-:Y:S05]  /*21a0*/  BSYNC B0 ;  /* 0x0000000000007941 */ /* 0x000fea0003800000 */
.L_x_1223:
        /* <DEDUP_REMOVED lines=8> */
[----:B------:R-:W-:-:S03]  /*2230*/  ISETP.GE.AND P1, PT, R18, R11, PT ;  /* 0x0000000b1200720c */ /* 0x000fc60003f26270 */
[----:B------:R-:W-:Y:S01]  /*2240*/  IMAD.SHL.U32 R177, R128, 0x20, RZ ;  /* 0x0000002080b17824 */ /* 0x000fe200078e00ff */
[----:B------:R-:W-:Y:S02]  /*2250*/  IADD3 R137, R23, R137, RZ ;  /* 0x0000008917897210 */ /* 0x000fe40007ffe0ff */
[----:B------:R-:W-:Y:S01]  /*2260*/  MOV R136, R22 ;  /* 0x0000001600887202 */ /* 0x000fe20000000f00 */
[----:B------:R-:W-:Y:S06]  /*2270*/  @P0 BRA `(.L_x_1226) ;  /* 0x00000000007c0947 */ /* 0x000fec0003800000 */
        /* <DEDUP_REMOVED lines=31> */
.L_x_1226:
[----:B------:R-:W-:Y:S05]  /*2470*/  BSYNC B0 ;  /* 0x0000000000007941 */ /* 0x000fea0003800000 */
.L_x_1225:
        /* <DEDUP_REMOVED lines=33> */
.L_x_1228:
[----:B------:R-:W-:Y:S05]  /*2690*/  BSYNC B0 ;  /* 0x0000000000007941 */ /* 0x000fea0003800000 */
.L_x_1227:
        /* <DEDUP_REMOVED lines=35> */
.L_x_1230:
[----:B------:R-:W-:Y:S05]  /*28d0*/  BSYNC B0 ;  /* 0x0000000000007941 */ /* 0x000fea0003800000 */
.L_x_1229:
[-C--:B------:R-:W-:Y:S01]  /*28e0*/  ISETP.GE.AND P2, PT, R20, R11.reuse, PT ;  /* 0x0000000b1400720c */ /* 0x080fe20003f46270 */
[----:B------:R-:W-:Y:S01]  /*28f0*/  BSSY B0, `(.L_x_1231) ;  /* 0x0000023000007945 */ /* 0x000fe20003800000 */
[----:B------:R-:W-:-:S11]  /*2900*/  ISETP.GE.AND P1, PT, R16, R11, PT ;  /* 0x0000000b1000720c */ /* 0x000fd60003f26270 */
[----:B------:R-:W-:Y:S05]  /*2910*/  @P2 BRA `(.L_x_1232) ;  /* 0x0000000000802947 */ /* 0x000fea0003800000 */
[----:B------:R-:W-:Y:S01]  /*2920*/  ULDC UR5, c[0x0][0x2d0] ;  /* 0x0000b40000057ab9 */ /* 0x000fe20000000800 */
[----:B------:R-:W-:Y:S01]  /*2930*/  IMAD R22, R129, 0x60, RZ ;  /* 0x0000006081167824 */ /* 0x000fe200078e02ff */
[----:B------:R-:W-:Y:S01]  /*2940*/  ISETP.GE.AND P5, PT, R184, UR5, PT ;  /* 0x00000005b8007c0c */ /* 0x000fe2000bfa6270 */
[----:B------:R-:W-:Y:S01]  /*2950*/  IMAD.WIDE.U32 R24, R128, 0x60, R136 ;  /* 0x0000006080187825 */ /* 0x000fe200078e0088 */
[----:B------:R-:W-:Y:S02]  /*2960*/  ISETP.GE.AND P4, PT, R183, UR5, PT ;  /* 0x00000005b7007c0c */ /* 0x000fe4000bf86270 */
[----:B------:R-:W-:Y:S01]  /*2970*/  ISETP.GE.AND P2, PT, R182, UR5, PT ;  /* 0x00000005b6007c0c */ /* 0x000fe2000bf46270 */
[----:B------:R-:W-:-:S08]  /*2980*/  IMAD.IADD R22, R25, 0x1, R22 ;  /* 0x0000000119167824 */ /* 0x000fd000078e0216 */
        /* <DEDUP_REMOVED lines=25> */
.L_x_1232:
[----:B------:R-:W-:Y:S05]  /*2b20*/  BSYNC B0 ;  /* 0x0000000000007941 */ /* 0x000fea0003800000 */
.L_x_1231:
[----:B------:R-:W0:Y:S01]  /*2b30*/  LDGDEPBAR ;  /* 0x00000000000079af */ /* 0x000e220000000000 */
[----:B------:R-:W-:Y:S01]  /*2b40*/  LEA.HI R12, R12, R117, RZ, 0x4 ;  /* 0x000000750c0c7211 */ /* 0x000fe200078f20ff */
[----:B------:R-:W-:Y:S01]  /*2b50*/  IMAD.X R13, R17, 0x1, R13, P0 ;  /* 0x00000001110d7824 */ /* 0x000fe200000e060d */
[C---:B--23--:R-:W-:Y:S01]  /*2b60*/  LOP3.LUT R4, R10.reuse, 0xfffffff8, RZ, 0xc0, !PT ;  /* 0xfffffff80a047812 */ /* 0x04cfe200078ec0ff */
[----:B------:R-:W2:Y:S01]  /*2b70*/  LDC.64 R130, c[0x0][0x250] ;  /* 0x00009400ff827b82 */ /* 0x000ea20000000a00 */
[----:B-1--4-:R-:W-:Y:S01]  /*2b80*/  SHF.R.S32.HI R2, RZ, 0x4, R12 ;  /* 0x00000004ff027819 */ /* 0x012fe2000001140c */
[----:B------:R-:W-:Y:S01]  /*2b90*/  IMAD.IADD R9, R9, 0x1, R6 ;  /* 0x0000000109097824 */ /* 0x000fe200078e0206 */
[----:B------:R-:W-:Y:S01]  /*2ba0*/  LEA.HI R5, R10, R7, RZ, 0x1 ;  /* 0x000000070a057211 */ /* 0x000fe200078f08ff */
[----:B------:R-:W-:Y:S01]  /*2bb0*/  IMAD.IADD R10, R117, 0x1, -R4 ;  /* 0x00000001750a7824 */ /* 0x000fe200078e0a04 */
[----:B------:R-:W-:Y:S01]  /*2bc0*/  LOP3.LUT R12, R12, 0xfffffff0, RZ, 0xc0, !PT ;  /* 0xfffffff00c0c7812 */ /* 0x000fe200078ec0ff */
[----:B------:R-:W-:Y:S01]  /*2bd0*/  ULDC.64 UR6, c[0x0][0x220] ;  /* 0x0000880000067ab9 */ /* 0x000fe20000000a00 */
[----:B------:R-:W-:Y:S01]  /*2be0*/  LEA.HI R3, R2, R2, RZ, 0x1 ;  /* 0x0000000202037211 */ /* 0x000fe200078f08ff */
[----:B------:R-:W-:Y:S01]  /*2bf0*/  BSSY B0, `(.L_x_1233) ;  /* 0x0000054000007945 */ /* 0x000fe20003800000 */
[----:B------:R-:W-:Y:S01]  /*2c00*/  LOP3.LUT R4, R5, 0xfffffffe, RZ, 0xc0, !PT ;  /* 0xfffffffe05047812 */ /* 0x000fe200078ec0ff */
[----:B------:R-:W-:Y:S01]  /*2c10*/  IMAD.IADD R113, R117, 0x1, -R12 ;  /* 0x0000000175717824 */ /* 0x000fe200078e0a0c */
[----:B------:R-:W-:-:S02]  /*2c20*/  LOP3.LUT R3, R3, 0xfffffffe, RZ, 0xc0, !PT ;  /* 0xfffffffe03037812 */ /* 0x000fc400078ec0ff */
[----:B------:R-:W-:Y:S01]  /*2c30*/  LEA.HI R17, R10, R10, RZ, 0x1 ;  /* 0x0000000a0a117211 */ /* 0x000fe200078f08ff */
[----:B------:R-:W-:Y:S01]  /*2c40*/  IMAD.IADD R5, R7, 0x1, -R4 ;  /* 0x0000000107057824 */ /* 0x000fe200078e0a04 */
[----:B------:R-:W-:Y:S01]  /*2c50*/  LEA.HI R12, R113, R113, RZ, 0x1 ;  /* 0x00000071710c7211 */ /* 0x000fe200078f08ff */
[----:B------:R-:W-:Y:S01]  /*2c60*/  IMAD.IADD R7, R2, 0x1, -R3 ;  /* 0x0000000102077824 */ /* 0x000fe200078e0a03 */
[----:B------:R-:W-:Y:S01]  /*2c70*/  SHF.R.S32.HI R3, RZ, 0x1, R17 ;  /* 0x00000001ff037819 */ /* 0x000fe20000011411 */
[----:B------:R-:W-:Y:S01]  /*2c80*/  IMAD.SHL.U32 R5, R5, 0x8, RZ ;  /* 0x0000000805057824 */ /* 0x000fe200078e00ff */
[----:B------:R-:W-:Y:S01]  /*2c90*/  ISETP.GE.AND P3, PT, R14, R11, PT ;  /* 0x0000000b0e00720c */ /* 0x000fe20003f66270 */
[----:B------:R-:W-:-:S04]  /*2ca0*/  DEPBAR.LE SB0, 0x0 ;  /* 0x000080000000791a */ /* 0x000fc80000000000 */
[----:B------:R-:W-:Y:S01]  /*2cb0*/  BAR.SYNC.DEFER_BLOCKING 0x0 ;  /* 0x0000000000007b1d */ /* 0x000fe20000010000 */
[-C--:B------:R-:W-:Y:S01]  /*2cc0*/  ISETP.GE.AND P5, PT, R18, R11.reuse, PT ;  /* 0x0000000b1200720c */ /* 0x080fe20003fa6270 */
[----:B------:R-:W-:Y:S01]  /*2cd0*/  IMAD.SHL.U32 R2, R3, 0x40, RZ ;  /* 0x0000004003027824 */ /* 0x000fe200078e00ff */
[----:B------:R-:W-:Y:S01]  /*2ce0*/  ISETP.GE.AND P4, PT, R20, R11, PT ;  /* 0x0000000b1400720c */ /* 0x000fe20003f86270 */
[----:B--2---:R-:W-:Y:S01]  /*2cf0*/  IMAD.WIDE.U32 R120, R15, R130, R8 ;  /* 0x000000820f787225 */ /* 0x004fe200078e0008 */
[--C-:B------:R-:W-:Y:S02]  /*2d00*/  SHF.R.S32.HI R11, RZ, 0x1, R12.reuse ;  /* 0x00000001ff0b7819 */ /* 0x100fe4000001140c */
[----:B------:R-:W-:Y:S01]  /*2d10*/  SHF.R.S32.HI R4, RZ, 0x1f, R12 ;  /* 0x0000001fff047819 */ /* 0x000fe2000001140c */
[----:B------:R-:W-:Y:S01]  /*2d20*/  IMAD.SHL.U32 R179, R130, 0x20, RZ ;  /* 0x0000002082b37824 */ /* 0x000fe200078e00ff */
[----:B------:R-:W-:Y:S02]  /*2d30*/  LOP3.LUT R2, R2, 0xc0, RZ, 0xc0, !PT ;  /* 0x000000c002027812 */ /* 0x000fe400078ec0ff */
[----:B------:R-:W-:-:S02]  /*2d40*/  LEA.HI R4, R4, R11, RZ, 0x2 ;  /* 0x0000000b04047211 */ /* 0x000fc400078f10ff */
[----:B------:R-:W-:Y:S02]  /*2d50*/  SHF.R.S32.HI R14, RZ, 0x1f, R113 ;  /* 0x0000001fff0e7819 */ /* 0x000fe40000011471 */
[----:B------:R-:W-:Y:S02]  /*2d60*/  LOP3.LUT R4, R4, 0xfffffffc, RZ, 0xc0, !PT ;  /* 0xfffffffc04047812 */ /* 0x000fe400078ec0ff */
[----:B------:R-:W-:Y:S02]  /*2d70*/  LOP3.LUT R5, R2, 0x8, R5, 0xf8, !PT ;  /* 0x0000000802057812 */ /* 0x000fe400078ef805 */
[----:B------:R-:W-:Y:S01]  /*2d80*/  LOP3.LUT R17, R17, 0xfffffffe, RZ, 0xc0, !PT ;  /* 0xfffffffe11117812 */ /* 0x000fe200078ec0ff */
[----:B------:R-:W-:Y:S01]  /*2d90*/  IMAD.IADD R4, R11, 0x1, -R4 ;  /* 0x000000010b047824 */ /* 0x000fe200078e0a04 */
[----:B------:R-:W-:Y:S02]  /*2da0*/  SHF.R.U32.HI R2, RZ, 0x3, R2 ;  /* 0x00000003ff027819 */ /* 0x000fe40000011602 */
[----:B------:R-:W-:Y:S01]  /*2db0*/  LEA.HI R6, R14, R113, RZ, 0x3 ;  /* 0x000000710e067211 */ /* 0x000fe200078f18ff */
[----:B------:R-:W-:Y:S01]  /*2dc0*/  IMAD.IADD R10, R10, 0x1, -R17 ;  /* 0x000000010a0a7824 */ /* 0x000fe200078e0a11 */
[----:B------:R-:W-:Y:S01]  /*2dd0*/  LOP3.LUT R12, R12, 0x7fffffe, RZ, 0xc0, !PT ;  /* 0x07fffffe0c0c7812 */ /* 0x000fe200078ec0ff */
[----:B------:R1:W-:Y:S01]  /*2de0*/  @P1 STS [R181+0x9000], RZ ;  /* 0x009000ffb5001388 */ /* 0x0003e20000000800 */
[----:B------:R-:W-:Y:S01]  /*2df0*/  LOP3.LUT R2, R5, R2, RZ, 0x3c, !PT ;  /* 0x0000000205027212 */ /* 0x000fe200078e3cff */
[----:B------:R-:W-:Y:S01]  /*2e00*/  IMAD.SHL.U32 R6, R6, 0x20, RZ ;  /* 0x0000002006067824 */ /* 0x000fe200078e00ff */
[----:B------:R-:W-:Y:S01]  /*2e10*/  LEA R196, P0, R120, UR6, 0x1 ;  /* 0x0000000678c47c11 */ /* 0x000fe2000f8008ff */
[----:B------:R-:W-:Y:S01]  /*2e20*/  IMAD.SHL.U32 R5, R4, 0x40, RZ ;  /* 0x0000004004057824 */ /* 0x000fe200078e00ff */
[----:B------:R1:W-:Y:S01]  /*2e30*/  @P1 STS [R181+0x9004], RZ ;  /* 0x009004ffb5001388 */ /* 0x0003e20000000800 */
[----:B------:R-:W-:Y:S01]  /*2e40*/  IMAD.IADD R113, R113, 0x1, -R12 ;  /* 0x0000000171717824 */ /* 0x000fe200078e0a0c */
[----:B------:R-:W-:Y:S01]  /*2e50*/  LOP3.LUT R112, R6, 0xffffff00, RZ, 0xc0, !PT ;  /* 0xffffff0006707812 */ /* 0x000fe200078ec0ff */
[C---:B------:R-:W-:Y:S01]  /*2e60*/  IMAD R11, R7.reuse, 0x8, R10 ;  /* 0x00000008070b7824 */ /* 0x040fe200078e020a */
[----:B------:R1:W-:Y:S01]  /*2e70*/  @P1 STS.64 [R181+0x9008], RZ ;  /* 0x009008ffb5001388 */ /* 0x0003e20000000a00 */
[----:B------:R-:W-:Y:S01]  /*2e80*/  IMAD.SHL.U32 R12, R7, 0x8, RZ ;  /* 0x00000008070c7824 */ /* 0x000fe200078e00ff */
[----:B------:R-:W-:Y:S01]  /*2e90*/  LOP3.LUT R5, R5, 0xc0, RZ, 0xc0, !PT ;  /* 0x000000c005057812 */ /* 0x000fe200078ec0ff */
[----:B------:R-:W-:Y:S01]  /*2ea0*/  IMAD.U32 R172, R11, 0x20, R2 ;  /* 0x000000200bac7824 */ /* 0x000fe200078e0002 */
[----:B------:R1:W-:Y:S01]  /*2eb0*/  @P1 STS.128 [R181+0xb000], RZ ;  /* 0x00b000ffb5001388 */ /* 0x0003e20000000c00 */
[----:B------:R-:W-:Y:S01]  /*2ec0*/  IMAD R10, R13, R130, RZ ;  /* 0x000000820d0a7224 */ /* 0x000fe200078e02ff */
[----:B------:R-:W-:Y:S01]  /*2ed0*/  LOP3.LUT R7, R5, 0x8, R12, 0xf8, !PT ;  /* 0x0000000805077812 */ /* 0x000fe200078ef80c */
[----:B------:R-:W-:Y:S01]  /*2ee0*/  IMAD R6, R119, 0x200, R112 ;  /* 0x0000020077067824 */ /* 0x000fe200078e0270 */
[----:B------:R1:W-:Y:S01]  /*2ef0*/  @P1 STS.128 [R181+0xd000], RZ ;  /* 0x00d000ffb5001388 */ /* 0x0003e20000000c00 */
[----:B------:R-:W-:Y:S01]  /*2f00*/  SHF.R.U32.HI R2, RZ, 0x3, R5 ;  /* 0x00000003ff027819 */ /* 0x000fe20000011605 */
[----:B------:R-:W-:Y:S01]  /*2f10*/  IMAD R5, R15, R131, R10 ;  /* 0x000000830f057224 */ /* 0x000fe200078e020a */
[----:B------:R-:W-:Y:S01]  /*2f20*/  SHF.L.U64.HI R178, R130, 0x5, R131 ;  /* 0x0000000582b27819 */ /* 0x000fe20000010283 */
[----:B------:R-:W-:Y:S01]  /*2f30*/  IMAD R173, R113, 0x20, R6 ;  /* 0x0000002071ad7824 */ /* 0x000fe200078e0206 */
[----:B------:R-:W-:Y:S01]  /*2f40*/  LOP3.LUT R2, R7, R2, RZ, 0x3c, !PT ;  /* 0x0000000207027212 */ /* 0x000fe200078e3cff */
[----:B------:R-:W-:Y:S01]  /*2f50*/  IMAD.IADD R116, R121, 0x1, R5 ;  /* 0x0000000179747824 */ /* 0x000fe200078e0205 */
[----:B------:R-:W-:-:S03]  /*2f60*/  LEA R172, R172, UR4, 0x1 ;  /* 0x00000004acac7c11 */ /* 0x000fc6000f8e08ff */
[----:B------:R-:W-:Y:S01]  /*2f70*/  IMAD.IADD R173, R2, 0x1, R173 ;  /* 0x0000000102ad7824 */ /* 0x000fe200078e02ad */
[----:B------:R-:W-:-:S04]  /*2f80*/  LEA.HI.X R197, R120, UR7, R116, 0x1, P0 ;  /* 0x0000000778c57c11 */ /* 0x000fc800080f0c74 */
        /* <DEDUP_REMOVED lines=26> */
.L_x_1234:
[----:B------:R-:W-:Y:S05]  /*3130*/  BSYNC B0 ;  /* 0x0000000000007941 */ /* 0x000fea0003800000 */
.L_x_1233:
        /* <DEDUP_REMOVED lines=31> */
.L_x_1236:
[----:B------:R-:W-:Y:S05]  /*3330*/  BSYNC B0 ;  /* 0x0000000000007941 */ /* 0x000fea0003800000 */
.L_x_1235:
        /* <DEDUP_REMOVED lines=33> */
.L_x_1238:
[----:B------:R-:W-:Y:S05]  /*3550*/  BSYNC B0 ;  /* 0x0000000000007941 */ /* 0x000fea0003800000 */
.L_x_1237:
        /* <DEDUP_REMOVED lines=36> */
.L_x_1240:
[----:B------:R-:W-:Y:S05]  /*37a0*/  BSYNC B0 ;  /* 0x0000000000007941 */ /* 0x000fea0003800000 */
.L_x_1239:
[----:B------:R-:W-:Y:S01]  /*37b0*/  LDSM.16.M88.4 R88, [R173] ;  /* 0x00000000ad58783b */ /* 0x000fe20000000200 */
[----:B------:R-:W-:Y:S01]  /*37c0*/  LOP3.LUT P0, RZ, R3, 0x2, RZ, 0xc0, !PT ;  /* 0x0000000203ff7812 */ /* 0x000fe2000780c0ff */
[----:B------:R-:W-:Y:S01]  /*37d0*/  IMAD.MOV.U32 R3, RZ, RZ, 0x10 ;  /* 0x00000010ff037424 */ /* 0x000fe200078e00ff */
[----:B------:R-:W-:Y:S01]  /*37e0*/  LOP3.LUT P1, RZ, R4, 0x2, RZ, 0xc0, !PT ;  /* 0x0000000204ff7812 */ /* 0x000fe2000782c0ff */
[----:B------:R-:W5:Y:S01]  /*37f0*/  LDSM.16.M88.4 R40, [R172+0x3c00] ;  /* 0x003c0000ac28783b */ /* 0x000f620000000200 */
[----:B------:R-:W-:Y:S01]  /*3800*/  IMAD.MOV.U32 R5, RZ, RZ, 0x20 ;  /* 0x00000020ff057424 */ /* 0x000fe200078e00ff */
[----:B------:R-:W-:Y:S01]  /*3810*/  LOP3.LUT R124, R124, 0xffffffe0, RZ, 0xc0, !PT ;  /* 0xffffffe07c7c7812 */ /* 0x000fe200078ec0ff */
[----:B------:R-:W-:Y:S01]  /*3820*/  IMAD R119, R119, 0x10, R123 ;  /* 0x0000001077777824 */ /* 0x000fe200078e027b */
[----:B------:R-:W3:Y:S01]  /*3830*/  LDSM.16.M88.4 R64, [R172+0x3000] ;  /* 0x00300000ac40783b */ /* 0x000ee20000000200 */
[----:B------:R-:W-:Y:S01]  /*3840*/  SEL R3, R3, 0xfffffff0, !P1 ;  /* 0xfffffff003037807 */ /* 0x000fe20004800000 */
[----:B------:R-:W-:Y:S01]  /*3850*/  IMAD R113, R113, 0x20, R112 ;  /* 0x0000002071717824 */ /* 0x000fe200078e0270 */
[----:B------:R-:W-:Y:S01]  /*3860*/  SEL R5, R5, 0xffffffe0, !P0 ;  /* 0xffffffe005057807 */ /* 0x000fe20004000000 */
[----:B------:R-:W4:Y:S01]  /*3870*/  LDSM.16.M88.4 R20, [R172+0x4000] ;  /* 0x00400000ac14783b */ /* 0x000f220000000200 */
[----:B------:R-:W-:-:S02]  /*3880*/  IMAD.IADD R124, R117, 0x1, -R124 ;  /* 0x00000001757c7824 */ /* 0x000fc400078e0a7c */
[----:B------:R-:W-:Y:S01]  /*3890*/  IMAD R171, R3, 0x2, R173 ;  /* 0x0000000203ab7824 */ /* 0x000fe200078e02ad */
[----:B------:R-:W4:Y:S01]  /*38a0*/  LDSM.16.M88.4 R96, [R172+0x4800] ;  /* 0x00480000ac60783b */ /* 0x000f220000000200 */
[----:B------:R-:W-:Y:S02]  /*38b0*/  IMAD.IADD R169, R172, 0x1, R5 ;  /* 0x00000001aca97824 */ /* 0x000fe400078e0205 */
[----:B------:R-:W-:Y:S01]  /*38c0*/  IMAD.SHL.U32 R117, R117, 0x2, RZ ;  /* 0x0000000275757824 */ /* 0x000fe200078e00ff */
[----:B------:R-:W4:Y:S04]  /*38d0*/  LDSM.16.M88.4 R56, [R172+0x3400] ;  /* 0x00340000ac38783b */ /* 0x000f280000000200 */
[----:B------:R-:W4:Y:S01]  /*38e0*/  LDSM.16.M88.4 R48, [R172+0x3800] ;  /* 0x00380000ac30783b */ /* 0x000f220000000200 */
[----:B------:R-:W-:-:S03]  /*38f0*/  LOP3.LUT R117, R117, 0x6, RZ, 0xc0, !PT ;  /* 0x0000000675757812 */ /* 0x000fc600078ec0ff */
[----:B------:R-:W4:Y:S04]  /*3900*/  LDSM.16.M88.4 R12, [R172+0x4400] ;  /* 0x00440000ac0c783b */ /* 0x000f280000000200 */
[----:B------:R-:W4:Y:S04]  /*3910*/  LDSM.16.M88.4 R76, [R172+0x4c00] ;  /* 0x004c0000ac4c783b */ /* 0x000f280000000200 */
[----:B------:R-:W-:Y:S04]  /*3920*/  LDSM.16.M88.4 R24, [R171] ;  /* 0x00000000ab18783b */ /* 0x000fe80000000200 */
[----:B------:R-:W4:Y:S04]  /*3930*/  LDSM.16.M88.4 R72, [R169+0x3c00] ;  /* 0x003c0000a948783b */ /* 0x000f280000000200 */
[----:B------:R-:W4:Y:S01]  /*3940*/  LDSM.16.M88.4 R108, [R169+0x3000] ;  /* 0x00300000a96c783b */ /* 0x000f220000000200 */
[C---:B-----5:R-:W-:Y:S03]  /*3950*/  HMMA.16816.F32 R44, R88.reuse, R40, RZ ;  /* 0x00000028582c723c */ /* 0x060fe600000018ff */
[----:B------:R-:W5:Y:S03]  /*3960*/  LDSM.16.M88.4 R32, [R169+0x4000] ;  /* 0x00400000a920783b */ /* 0x000f660000000200 */
[C---:B------:R-:W-:Y:S01]  /*3970*/  HMMA.16816.F32 R40, R88.reuse, R42, RZ ;  /* 0x0000002a5828723c */ /* 0x040fe200000018ff */
[----:B-12---:R-:W1:Y:S04]  /*3980*/  LDSM.16.M88.4 R4, [R169+0x4800] ;  /* 0x00480000a904783b */ /* 0x006e680000000200 */
[----:B------:R-:W2:Y:S01]  /*3990*/  LDSM.16.M88.4 R28, [R169+0x4400] ;  /* 0x00440000a91c783b */ /* 0x000ea20000000200 */
[C---:B---3--:R-:W-:Y:S03]  /*39a0*/  HMMA.16816.F32 R68, R88.reuse, R64, RZ ;  /* 0x000000405844723c */ /* 0x048fe600000018ff */
[----:B------:R-:W3:Y:S03]  /*39b0*/  LDSM.16.M88.4 R104, [R169+0x3400] ;  /* 0x00340000a968783b */ /* 0x000ee60000000200 */
[C---:B------:R-:W-:Y:S01]  /*39c0*/  HMMA.16816.F32 R64, R88.reuse, R66, RZ ;  /* 0x000000425840723c */ /* 0x040fe200000018ff */
[----:B------:R-:W3:Y:S04]  /*39d0*/  LDSM.16.M88.4 R100, [R169+0x3800] ;  /* 0x00380000a964783b */ /* 0x000ee80000000200 */
[----:B------:R-:W3:Y:S01]  /*39e0*/  LDSM.16.M88.4 R84, [R169+0x4c00] ;  /* 0x004c0000a954783b */ /* 0x000ee20000000200 */
[C---:B----4-:R-:W-:Y:S03]  /*39f0*/  HMMA.16816.F32 R36, R88.reuse, R20, RZ ;  /* 0x000000145824723c */ /* 0x050fe600000018ff */
        /* <DEDUP_REMOVED lines=12> */
[----:B------:R-:W-:Y:S01]  /*3ac0*/  HMMA.16816.F32 R88, R88, R78, RZ ;  /* 0x0000004e5858723c */ /* 0x000fe200000018ff */
[----:B------:R-:W4:Y:S05]  /*3ad0*/  LDSM.16.M88.4 R76, [R172+0x5000] ;  /* 0x00500000ac4c783b */ /* 0x000f2a0000000200 */
[C---:B------:R-:W-:Y:S06]  /*3ae0*/  HMMA.16816.F32 R44, R24.reuse, R72, R44 ;  /* 0x00000048182c723c */ /* 0x040fec000000182c */
[C---:B------:R-:W-:Y:S01]  /*3af0*/  HMMA.16816.F32 R40, R24.reuse, R74, R40 ;  /* 0x0000004a1828723c */ /* 0x040fe20000001828 */
[----:B------:R-:W4:Y:S05]  /*3b00*/  LDSM.16.M88.4 R72, [R172+0x5400] ;  /* 0x00540000ac48783b */ /* 0x000f2a0000000200 */
[C---:B------:R-:W-:Y:S06]  /*3b10*/  HMMA.16816.F32 R68, R24.reuse, R108, R68 ;  /* 0x0000006c1844723c */ /* 0x040fec0000001844 */
[C---:B------:R-:W-:Y:S01]  /*3b20*/  HMMA.16816.F32 R64, R24.reuse, R110, R64 ;  /* 0x0000006e1840723c */ /* 0x040fe20000001840 */
[----:B------:R-:W-:Y:S05]  /*3b30*/  LDSM.16.M88.4 R108, [R172+0x6400] ;  /* 0x00640000ac6c783b */ /* 0x000fea0000000200 */
[C---:B-----5:R-:W-:Y:S06]  /*3b40*/  HMMA.16816.F32 R36, R24.reuse, R32, R36 ;  /* 0x000000201824723c */ /* 0x060fec0000001824 */
[C---:B------:R-:W-:Y:S01]  /*3b50*/  HMMA.16816.F32 R20, R24.reuse, R34, R20 ;  /* 0x000000221814723c */ /* 0x040fe20000001814 */
[----:B------:R-:W5:Y:S05]  /*3b60*/  LDSM.16.M88.4 R32, [R172+0x5800] ;  /* 0x00580000ac20783b */ /* 0x000f6a0000000200 */
        /* <DEDUP_REMOVED lines=9> */
[C---:B------:R-:W-:Y:S06]  /*3c00*/  HMMA.16816.F32 R52, R24.reuse, R100, R52 ;  /* 0x000000641834723c */ /* 0x040fec0000001834 */
[C---:B------:R-:W-:Y:S01]  /*3c10*/  HMMA.16816.F32 R48, R24.reuse, R102, R48 ;  /* 0x000000661830723c */ /* 0x040fe20000001830 */
[----:B------:R-:W-:Y:S05]  /*3c20*/  LDSM.16.M88.4 R100, [R172+0x6800] ;  /* 0x00680000ac64783b */ /* 0x000fea0000000200 */
[C---:B------:R-:W-:Y:S06]  /*3c30*/  HMMA.16816.F32 R92, R24.reuse, R84, R92 ;  /* 0x00000054185c723c */ /* 0x040fec000000185c */
[----:B------:R-:W-:Y:S01]  /*3c40*/  HMMA.16816.F32 R88, R24, R86, R88 ;  /* 0x000000561858723c */ /* 0x000fe20000001858 */
[----:B------:R-:W3:Y:S04]  /*3c50*/  LDSM.16.M88.4 R84, [R172+0x6c00] ;  /* 0x006c0000ac54783b */ /* 0x000ee80000000200 */
[----:B------:R-:W3:Y:S01]  /*3c60*/  LDSM.16.M88.4 R24, [R169+0x5000] ;  /* 0x00500000a918783b */ /* 0x000ee20000000200 */
[C---:B----4-:R-:W-:Y:S06]  /*3c70*/  HMMA.16816.F32 R68, R80.reuse, R76, R68 ;  /* 0x0000004c5044723c */ /* 0x050fec0000001844 */
[C---:B------:R-:W-:Y:S01]  /*3c80*/  HMMA.16816.F32 R64, R80.reuse, R78, R64 ;  /* 0x0000004e5040723c */ /* 0x040fe20000001840 */
[----:B------:R-:W4:Y:S05]  /*3c90*/  LDSM.16.M88.4 R76, [R169+0x5400] ;  /* 0x00540000a94c783b */ /* 0x000f2a0000000200 */
[C---:B------:R-:W-:Y:S06]  /*3ca0*/  HMMA.16816.F32 R60, R80.reuse, R72, R60 ;  /* 0x00000048503c723c */ /* 0x040fec000000183c */
[C---:B------:R-:W-:Y:S01]  /*3cb0*/  HMMA.16816.F32 R56, R80.reuse, R74, R56 ;  /* 0x0000004a5038723c */ /* 0x040fe20000001838 */
[----:B------:R-:W4:Y:S05]  /*3cc0*/  LDSM.16.M88.4 R72, [R169+0x5800] ;  /* 0x00580000a948783b */ /* 0x000f2a0000000200 */
        /* <DEDUP_REMOVED lines=12> */
[C---:B---3--:R-:W-:Y:S06]  /*3d90*/  HMMA.16816.F32 R92, R80.reuse, R84, R92 ;  /* 0x00000054505c723c */ /* 0x048fec000000185c */
[----:B------:R-:W-:Y:S01]  /*3da0*/  HMMA.16816.F32 R88, R80, R86, R88 ;  /* 0x000000565058723c */ /* 0x000fe20000001858 */
[----:B------:R-:W-:Y:S05]  /*3db0*/  LDSM.16.M88.4 R84, [R172+0x7000] ;  /* 0x00700000ac54783b */ /* 0x000fea0000000200 */
[C---:B------:R-:W-:Y:S06]  /*3dc0*/  HMMA.16816.F32 R68, R104.reuse, R24, R68 ;  /* 0x000000186844723c */ /* 0x040fec0000001844 */
[C---:B------:R-:W-:Y:S01]  /*3dd0*/  HMMA.16816.F32 R64, R104.reuse, R26, R64 ;  /* 0x0000001a6840723c */ /* 0x040fe20000001840 */
[----:B------:R-:W3:Y:S05]  /*3de0*/  LDSM.16.M88.4 R24, [R173+0x2000] ;  /* 0x00200000ad18783b */ /* 0x000eea0000000200 */
[C---:B----4-:R-:W-:Y:S06]  /*3df0*/  HMMA.16816.F32 R60, R104.reuse, R76, R60 ;  /* 0x0000004c683c723c */ /* 0x050fec000000183c */
[C---:B------:R-:W-:Y:S01]  /*3e00*/  HMMA.16816.F32 R56, R104.reuse, R78, R56 ;  /* 0x0000004e6838723c */ /* 0x040fe20000001838 */
[----:B------:R-:W4:Y:S05]  /*3e10*/  LDSM.16.M88.4 R76, [R172+0x7800] ;  /* 0x00780000ac4c783b */ /* 0x000f2a0000000200 */
[C---:B------:R-:W-:Y:S06]  /*3e20*/  HMMA.16816.F32 R52, R104.reuse, R72, R52 ;  /* 0x000000486834723c */ /* 0x040fec0000001834 */
[----:B------:R-:W-:Y:S01]  /*3e30*/  HMMA.16816.F32 R48, R104, R74, R48 ;  /* 0x0000004a6830723c */ /* 0x000fe20000001830 */
[----:B------:R-:W4:Y:S05]  /*3e40*/  LDSM.16.M88.4 R72, [R172+0x7c00] ;  /* 0x007c0000ac48783b */ /* 0x000f2a0000000200 */
[C---:B------:R-:W-:Y:S06]  /*3e50*/  HMMA.16816.F32 R8, R80.reuse, R100, R8 ;  /* 0x000000645008723c */ /* 0x040fec0000001808 */
[----:B------:R-:W-:Y:S01]  /*3e60*/  HMMA.16816.F32 R96, R80, R102, R96 ;  /* 0x000000665060723c */ /* 0x000fe20000001860 */
[----:B------:R-:W4:Y:S04]  /*3e70*/  LDSM.16.M88.4 R80, [R172+0x7400] ;  /* 0x00740000ac50783b */ /* 0x000f280000000200 */
[----:B------:R-:W-:Y:S01]  /*3e80*/  LDSM.16.M88.4 R100, [R169+0x6c00] ;  /* 0x006c0000a964783b */ /* 0x000fe20000000200 */
[C---:B-----5:R-:W-:Y:S06]  /*3e90*/  HMMA.16816.F32 R44, R104.reuse, R32, R44 ;  /* 0x00000020682c723c */ /* 0x060fec000000182c */
[C---:B------:R-:W-:Y:S01]  /*3ea0*/  HMMA.16816.F32 R40, R104.reuse, R34, R40 ;  /* 0x000000226828723c */ /* 0x040fe20000001828 */
[----:B------:R-:W-:Y:S05]  /*3eb0*/  LDSM.16.M88.4 R32, [R169+0x7000] ;  /* 0x00700000a920783b */ /* 0x000fea0000000200 */
[C---:B-1----:R-:W-:Y:S06]  /*3ec0*/  HMMA.16816.F32 R16, R104.reuse, R4, R16 ;  /* 0x000000046810723c */ /* 0x042fec0000001810 */
[C---:B------:R-:W-:Y:S01]  /*3ed0*/  HMMA.16816.F32 R12, R104.reuse, R6, R12 ;  /* 0x00000006680c723c */ /* 0x040fe2000000180c */
[----:B------:R-:W1:Y:S05]  /*3ee0*/  LDSM.16.M88.4 R4, [R171+0x2000] ;  /* 0x00200000ab04783b */ /* 0x000e6a0000000200 */
[C---:B--2---:R-:W-:Y:S06]  /*3ef0*/  HMMA.16816.F32 R36, R104.reuse, R28, R36 ;  /* 0x0000001c6824723c */ /* 0x044fec0000001824 */
[----:B------:R-:W-:Y:S01]  /*3f00*/  HMMA.16816.F32 R20, R104, R30, R20 ;  /* 0x0000001e6814723c */ /* 0x000fe20000001814 */
[----:B------:R-:W2:Y:S05]  /*3f10*/  LDSM.16.M88.4 R28, [R172+0x8000] ;  /* 0x00800000ac1c783b */ /* 0x000eaa0000000200 */
[C---:B---3--:R-:W-:Y:S06]  /*3f20*/  HMMA.16816.F32 R68, R24.reuse, R84, R68 ;  /* 0x000000541844723c */ /* 0x048fec0000001844 */
[C---:B----4-:R-:W-:Y:S06]  /*3f30*/  HMMA.16816.F32 R52, R24.reuse, R76, R52 ;  /* 0x0000004c1834723c */ /* 0x050fec0000001834 */
[C---:B------:R-:W-:Y:S01]  /*3f40*/  HMMA.16816.F32 R48, R24.reuse, R78, R48 ;  /* 0x0000004e1830723c */ /* 0x040fe20000001830 */
[----:B------:R-:W3:Y:S05]  /*3f50*/  LDSM.16.M88.4 R76, [R169+0x7400] ;  /* 0x00740000a94c783b */ /* 0x000eea0000000200 */
[C---:B------:R-:W-:Y:S06]  /*3f60*/  HMMA.16816.F32 R64, R24.reuse, R86, R64 ;  /* 0x000000561840723c */ /* 0x040fec0000001840 */
[C---:B------:R-:W-:Y:S06]  /*3f70*/  HMMA.16816.F32 R44, R24.reuse, R72, R44 ;  /* 0x00000048182c723c */ /* 0x040fec000000182c */
[----:B------:R-:W-:Y:S01]  /*3f80*/  HMMA.16816.F32 R60, R24, R80, R60 ;  /* 0x00000050183c723c */ /* 0x000fe2000000183c */
[----:B------:R-:W-:-:S04]  /*3f90*/  SHF.R.S32.HI R73, RZ, 0x1f, R124 ;  /* 0x0000001fff497819 */ /* 0x000fc8000001147c */
[----:B------:R-:W-:Y:S01]  /*3fa0*/  LEA.HI R188, R73, R124, RZ, 0x2 ;  /* 0x0000007c49bc7211 */ /* 0x000fe200078f10ff */
[----:B------:R-:W-:Y:S01]  /*3fb0*/  HMMA.16816.F32 R40, R24, R74, R40 ;  /* 0x0000004a1828723c */ /* 0x000fe20000001828 */
[----:B------:R-:W4:Y:S01]  /*3fc0*/  LDSM.16.M88.4 R72, [R172+0x8400] ;  /* 0x00840000ac48783b */ /* 0x000f220000000200 */
[----:B------:R-:W-:Y:S01]  /*3fd0*/  IMAD.IADD R80, R0, 0x1, R117 ;  /* 0x0000000100507824 */ /* 0x000fe200078e0275 */
[----:B------:R-:W-:-:S03]  /*3fe0*/  SHF.R.S32.HI R188, RZ, 0x2, R188 ;  /* 0x00000002ffbc7819 */ /* 0x000fc600000114bc */
[----:B-1----:R-:W-:Y:S01]  /*3ff0*/  HMMA.16816.F32 R68, R4, R32, R68 ;  /* 0x000000200444723c */ /* 0x002fe20000001844 */
[----:B------:R-:W-:-:S05]  /*4000*/  VIADD R81, R80, 0x8 ;  /* 0x0000000850517836 */ /* 0x000fca0000000000 */
[C---:B------:R-:W-:Y:S06]  /*4010*/  HMMA.16816.F32 R56, R24.reuse, R82, R56 ;  /* 0x000000521838723c */ /* 0x040fec0000001838 */
[----:B--2---:R-:W-:Y:S06]  /*4020*/  HMMA.16816.F32 R36, R24, R28, R36 ;  /* 0x0000001c1824723c */ /* 0x004fec0000001824 */
[----:B------:R-:W-:Y:S01]  /*4030*/  HMMA.16816.F32 R64, R4, R34, R64 ;  /* 0x000000220440723c */ /* 0x000fe20000001840 */
[----:B------:R-:W-:Y:S01]  /*4040*/  IADD3 R29, R119, 0x1, R188 ;  /* 0x00000001771d7810 */ /* 0x000fe20007ffe0bc */
[----:B------:R-:W1:Y:S01]  /*4050*/  LDSM.16.M88.4 R32, [R169+0x7800] ;  /* 0x00780000a920783b */ /* 0x000e620000000200 */
[----:B------:R-:W-:-:S02]  /*4060*/  VIADD R28, R80, 0x1 ;  /* 0x00000001501c7836 */ /* 0x000fc40000000000 */
[----:B------:R-:W-:Y:S01]  /*4070*/  IADD3 R29, R115, R29, -R122 ;  /* 0x0000001d731d7210 */ /* 0x000fe20007ffe87a */
[----:B---3--:R-:W-:Y:S04]  /*4080*/  HMMA.16816.F32 R60, R4, R76, R60 ;  /* 0x0000004c043c723c */ /* 0x008fe8000000183c */
[----:B------:R-:W-:Y:S02]  /*4090*/  IMAD.IADD R114, R29, 0x1, R114 ;  /* 0x000000011d727824 */ /* 0x000fe400078e0272 */
[----:B------:R-:W-:Y:S01]  /*40a0*/  HMMA.16816.F32 R20, R24, R30, R20 ;  /* 0x0000001e1814723c */ /* 0x000fe20000001814 */
[----:B------:R-:W-:Y:S02]  /*40b0*/  VIADD R76, R80, 0x9 ;  /* 0x00000009504c7836 */ /* 0x000fe40000000000 */
[----:B------:R-:W-:-:S02]  /*40c0*/  VIMNMX R139, R114, R115, PT ;  /* 0x00000073728b7248 */ /* 0x000fc40003fe0100 */
[----:B------:R-:W-:Y:S01]  /*40d0*/  VIADDMNMX R138, R114, 0x8, R115, PT ;  /* 0x00000008728a7846 */ /* 0x000fe20003800173 */
[----:B------:R-:W-:Y:S01]  /*40e0*/  HMMA.16816.F32 R56, R4, R78, R56 ;  /* 0x0000004e0438723c */ /* 0x000fe20000001838 */
[-C--:B------:R-:W-:Y:S02]  /*40f0*/  ISETP.GE.AND P1, PT, R80, R139.reuse, PT ;  /* 0x0000008b5000720c */ /* 0x080fe40003f26270 */
[CC--:B------:R-:W-:Y:S02]  /*4100*/  ISETP.GE.AND P5, PT, R28.reuse, R139.reuse, PT ;  /* 0x0000008b1c00720c */ /* 0x0c0fe40003fa6270 */
[-C--:B------:R-:W-:Y:S01]  /*4110*/  ISETP.GE.AND P0, PT, R28, R138.reuse, PT ;  /* 0x0000008a1c00720c */ /* 0x080fe20003f06270 */
[----:B----4-:R-:W-:Y:S01]  /*4120*/  HMMA.16816.F32 R16, R24, R72, R16 ;  /* 0x000000481810723c */ /* 0x010fe20000001810 */
[C---:B------:R-:W-:Y:S01]  /*4130*/  ISETP.GE.AND P3, PT, R81.reuse, R139, PT ;  /* 0x0000008b5100720c */ /* 0x040fe20003f66270 */
[----:B------:R-:W2:Y:S01]  /*4140*/  LDSM.16.M88.4 R28, [R172+0x8800] ;  /* 0x00880000ac1c783b */ /* 0x000ea20000000200 */
[----:B------:R-:W-:-:S02]  /*4150*/  ISETP.GE.AND P4, PT, R81, R138, PT ;  /* 0x0000008a5100720c */ /* 0x000fc40003f86270 */
[----:B------:R-:W-:Y:S01]  /*4160*/  FSEL R81, R68, -INF , !P1 ;  /* 0xff80000044517808 */ /* 0x000fe20004800000 */
[----:B------:R-:W-:Y:S01]  /*4170*/  VIADD R68, R80, 0x10 ;  /* 0x0000001050447836 */ /* 0x000fe20000000000 */
[C---:B------:R-:W-:Y:S01]  /*4180*/  ISETP.GE.AND P2, PT, R76.reuse, R139, PT ;  /* 0x0000008b4c00720c */ /* 0x040fe20003f46270 */
[----:B------:R-:W-:Y:S01]  /*4190*/  HMMA.16816.F32 R8, R104, R108, R8 ;  /* 0x0000006c6808723c */ /* 0x000fe20000001808 */
[----:B------:R-:W-:Y:S02]  /*41a0*/  ISETP.GE.AND P1, PT, R76, R138, PT ;  /* 0x0000008a4c00720c */ /* 0x000fe40003f26270 */
[----:B------:R-:W3:Y:S01]  /*41b0*/  LDSM.16.M88.4 R76, [R169+0x7c00] ;  /* 0x007c0000a94c783b */ /* 0x000ee20000000200 */
[----:B------:R-:W-:Y:S02]  /*41c0*/  FSEL R83, R69, -INF , !P5 ;  /* 0xff80000045537808 */ /* 0x000fe40006800000 */
[----:B------:R-:W-:Y:S01]  /*41d0*/  FSEL R69, R64, -INF , !P3 ;  /* 0xff80000040457808 */ /* 0x000fe20005800000 */
[----:B------:R-:W-:Y:S01]  /*41e0*/  VIADD R64, R80, 0x11 ;  /* 0x0000001150407836 */ /* 0x000fe20000000000 */
[----:B------:R-:W-:Y:S01]  /*41f0*/  FSEL R72, R71, -INF , !P0 ;  /* 0xff80000047487808 */ /* 0x000fe20004000000 */
[----:B------:R-:W-:Y:S01]  /*4200*/  HMMA.16816.F32 R12, R24, R74, R12 ;  /* 0x0000004a180c723c */ /* 0x000fe2000000180c */
[----:B------:R-:W-:-:S02]  /*4210*/  FSEL R71, R65, -INF , !P2 ;  /* 0xff80000041477808 */ /* 0x000fc40005000000 */
[CC--:B------:R-:W-:Y:S02]  /*4220*/  ISETP.GE.AND P2, PT, R64.reuse, R139.reuse, PT ;  /* 0x0000008b4000720c */ /* 0x0c0fe40003f46270 */
[----:B------:R-:W-:Y:S01]  /*4230*/  ISETP.GE.AND P0, PT, R64, R138, PT ;  /* 0x0000008a4000720c */ /* 0x000fe20003f06270 */
[----:B------:R-:W-:Y:S01]  /*4240*/  VIADD R64, R80, 0x18 ;  /* 0x0000001850407836 */ /* 0x000fe20000000000 */
[----:B------:R-:W-:Y:S01]  /*4250*/  ISETP.GE.AND P3, PT, R68, R139, PT ;  /* 0x0000008b4400720c */ /* 0x000fe20003f66270 */
[----:B------:R-:W-:Y:S01]  /*4260*/  VIADD R74, R80, 0x19 ;  /* 0x00000019504a7836 */ /* 0x000fe20000000000 */
[----:B------:R-:W-:Y:S01]  /*4270*/  FSEL R84, R66, -INF , !P4 ;  /* 0xff80000042547808 */ /* 0x000fe20006000000 */
[----:B------:R-:W-:Y:S01]  /*4280*/  HMMA.16816.F32 R92, R104, R100, R92 ;  /* 0x00000064685c723c */ /* 0x000fe2000000185c */
[----:B------:R-:W-:Y:S02]  /*4290*/  FSEL R82, R67, -INF , !P1 ;  /* 0xff80000043527808 */ /* 0x000fe40004800000 */
[----:B------:R-:W-:-:S02]  /*42a0*/  FSEL R75, R60, -INF , !P3 ;  /* 0xff8000003c4b7808 */ /* 0x000fc40005800000 */
[----:B------:R-:W-:Y:S01]  /*42b0*/  FSEL R73, R61, -INF , !P2 ;  /* 0xff8000003d497808 */ /* 0x000fe20005000000 */
[C---:B-1----:R-:W-:Y:S01]  /*42c0*/  HMMA.16816.F32 R52, R4.reuse, R32, R52 ;  /* 0x000000200434723c */ /* 0x042fe20000001834 */
[CC--:B------:R-:W-:Y:S02]  /*42d0*/  ISETP.GE.AND P1, PT, R64.reuse, R139.reuse, PT ;  /* 0x0000008b4000720c */ /* 0x0c0fe40003f26270 */
[-C--:B------:R-:W-:Y:S02]  /*42e0*/  ISETP.GE.AND P4, PT, R64, R138.reuse, PT ;  /* 0x0000008a4000720c */ /* 0x080fe40003f86270 */
[C---:B------:R-:W-:Y:S01]  /*42f0*/  ISETP.GE.AND P3, PT, R74.reuse, R139, PT ;  /* 0x0000008b4a00720c */ /* 0x040fe20003f66270 */
[----:B------:R-:W1:Y:S01]  /*4300*/  LDSM.16.M88.4 R64, [R169+0x8000] ;  /* 0x00800000a940783b */ /* 0x000e620000000200 */
[----:B------:R-:W-:Y:S01]  /*4310*/  ISETP.GE.AND P2, PT, R74, R138, PT ;  /* 0x0000008a4a00720c */ /* 0x000fe20003f46270 */
[----:B------:R-:W-:Y:S01]  /*4320*/  HMMA.16816.F32 R48, R4, R34, R48 ;  /* 0x000000220430723c */ /* 0x000fe20000001830 */
[----:B------:R-:W-:Y:S01]  /*4330*/  FSEL R85, R56, -INF , !P1 ;  /* 0xff80000038557808 */ /* 0x000fe20004800000 */
[----:B------:R-:W4:Y:S01]  /*4340*/  LDSM.16.M88.4 R32, [R172+0x8c00] ;  /* 0x008c0000ac20783b */ /* 0x000f220000000200 */
[----:B------:R-:W-:-:S02]  /*4350*/  FSEL R87, R57, -INF , !P3 ;  /* 0xff80000039577808 */ /* 0x000fc40005800000 */
[----:B------:R-:W-:Y:S01]  /*4360*/  FSEL R100, R58, -INF , !P4 ;  /* 0xff8000003a647808 */ /* 0x000fe20006000000 */
[----:B------:R-:W-:Y:S01]  /*4370*/  HMMA.16816.F32 R96, R104, R110, R96 ;  /* 0x0000006e6860723c */ /* 0x000fe20000001860 */
[----:B------:R-:W-:Y:S02]  /*4380*/  FSEL R74, R59, -INF , !P2 ;  /* 0xff8000003b4a7808 */ /* 0x000fe40005000000 */
[----:B------:R-:W5:Y:S01]  /*4390*/  LDSM.16.M88.4 R56, [R169+0x8400] ;  /* 0x00840000a938783b */ /* 0x000f620000000200 */
[-C--:B------:R-:W-:Y:S02]  /*43a0*/  ISETP.GE.AND P5, PT, R80, R138.reuse, PT ;  /* 0x0000008a5000720c */ /* 0x080fe40003fa6270 */
[----:B--2---:R-:W-:Y:S02]  /*43b0*/  HMMA.16816.F32 R8, R24, R28, R8 ;  /* 0x0000001c1808723c */ /* 0x004fe40000001808 */
[----:B------:R-:W-:Y:S02]  /*43c0*/  FSEL R70, R70, -INF , !P5 ;  /* 0xff80000046467808 */ /* 0x000fe40006800000 */
[-C--:B------:R-:W-:Y:S01]  /*43d0*/  ISETP.GE.AND P5, PT, R68, R138.reuse, PT ;  /* 0x0000008a4400720c */ /* 0x080fe20003fa6270 */
[C---:B------:R-:W-:Y:S01]  /*43e0*/  VIADD R68, R80.reuse, 0x20 ;  /* 0x0000002050447836 */ /* 0x040fe20000000000 */
[----:B---3--:R-:W-:Y:S01]  /*43f0*/  HMMA.16816.F32 R44, R4, R76, R44 ;  /* 0x0000004c042c723c */ /* 0x008fe2000000182c */
[----:B------:R-:W-:Y:S01]  /*4400*/  VIADD R28, R80, 0x28 ;  /* 0x00000028501c7836 */ /* 0x000fe20000000000 */
[----:B------:R-:W-:Y:S01]  /*4410*/  FSEL R86, R62, -INF , !P5 ;  /* 0xff8000003e567808 */ /* 0x000fe20006800000 */
[----:B------:R-:W-:Y:S01]  /*4420*/  VIADD R29, R80, 0x21 ;  /* 0x00000021501d7836 */ /* 0x000fe20000000000 */
[----:B------:R-:W-:-:S02]  /*4430*/  ISETP.GE.AND P5, PT, R68, R138, PT ;  /* 0x0000008a4400720c */ /* 0x000fc40003fa6270 */
[----:B------:R-:W-:Y:S01]  /*4440*/  HMMA.16816.F32 R88, R104, R102, R88 ;  /* 0x000000666858723c */ /* 0x000fe20000001858 */
[CC--:B------:R-:W-:Y:S02]  /*4450*/  ISETP.GE.AND P2, PT, R28.reuse, R139.reuse, PT ;  /* 0x0000008b1c00720c */ /* 0x0c0fe40003f46270 */
[-C--:B------:R-:W-:Y:S01]  /*4460*/  ISETP.GE.AND P4, PT, R28, R138.reuse, PT ;  /* 0x0000008a1c00720c */ /* 0x080fe20003f86270 */
[C---:B------:R-:W-:Y:S01]  /*4470*/  VIADD R28, R80.reuse, 0x30 ;  /* 0x00000030501c7836 */ /* 0x040fe20000000000 */
[-C--:B------:R-:W-:Y:S01]  /*4480*/  ISETP.GE.AND P3, PT, R29, R139.reuse, PT ;  /* 0x0000008b1d00720c */ /* 0x080fe20003f66270 */
[----:B------:R-:W-:Y:S01]  /*4490*/  HMMA.16816.F32 R96, R24, R30, R96 ;  /* 0x0000001e1860723c */ /* 0x000fe20000001860 */
[----:B------:R-:W-:Y:S02]  /*44a0*/  FSEL R102, R63, -INF , !P0 ;  /* 0xff8000003f667808 */ /* 0x000fe40004000000 */
[----:B------:R-:W-:Y:S01]  /*44b0*/  ISETP.GE.AND P0, PT, R29, R138, PT ;  /* 0x0000008a1d00720c */ /* 0x000fe20003f06270 */
[----:B------:R-:W-:Y:S01]  /*44c0*/  VIADD R29, R80, 0x29 ;  /* 0x00000029501d7836 */ /* 0x000fe20000000000 */
[----:B------:R-:W-:Y:S01]  /*44d0*/  ISETP.GE.AND P1, PT, R68, R139, PT ;  /* 0x0000008b4400720c */ /* 0x000fe20003f26270 */
[----:B------:R-:W-:Y:S01]  /*44e0*/  HMMA.16816.F32 R40, R4, R78, R40 ;  /* 0x0000004e0428723c */ /* 0x000fe20000001828 */
[----:B------:R-:W-:Y:S01]  /*44f0*/  FSEL R145, R48, -INF , !P2 ;  /* 0xff80000030917808 */ /* 0x000fe20005000000 */
[----:B------:R-:W-:Y:S01]  /*4500*/  VIADD R48, R80, 0x39 ;  /* 0x0000003950307836 */ /* 0x000fe20000000000 */
[----:B------:R-:W-:-:S02]  /*4510*/  FSEL R132, R54, -INF , !P5 ;  /* 0xff80000036847808 */ /* 0x000fc40006800000 */
[----:B------:R-:W-:Y:S01]  /*4520*/  FSEL R143, R52, -INF , !P1 ;  /* 0xff800000348f7808 */ /* 0x000fe20004800000 */
[C---:B-1----:R-:W-:Y:S01]  /*4530*/  HMMA.16816.F32 R36, R4.reuse, R64, R36 ;  /* 0x000000400424723c */ /* 0x042fe20000001824 */
[CC--:B------:R-:W-:Y:S02]  /*4540*/  ISETP.GE.AND P2, PT, R28.reuse, R139.reuse, PT ;  /* 0x0000008b1c00720c */ /* 0x0c0fe40003f46270 */
[----:B------:R-:W-:Y:S01]  /*4550*/  ISETP.GE.AND P5, PT, R28, R138, PT ;  /* 0x0000008a1c00720c */ /* 0x000fe20003fa6270 */
[----:B------:R-:W-:Y:S01]  /*4560*/  VIADD R28, R80, 0x31 ;  /* 0x00000031501c7836 */ /* 0x000fe20000000000 */
[----:B------:R-:W-:Y:S01]  /*4570*/  ISETP.GE.AND P1, PT, R29, R139, PT ;  /* 0x0000008b1d00720c */ /* 0x000fe20003f26270 */
[----:B------:R-:W-:Y:S01]  /*4580*/  HMMA.16816.F32 R20, R4, R66, R20 ;  /* 0x000000420414723c */ /* 0x000fe20000001814 */
[----:B------:R-:W-:Y:S02]  /*4590*/  FSEL R152, R55, -INF , !P0 ;  /* 0xff80000037987808 */ /* 0x000fe40004000000 */
[----:B------:R-:W-:-:S02]  /*45a0*/  FSEL R147, R49, -INF , !P1 ;  /* 0xff80000031937808 */ /* 0x000fc40004800000 */
[----:B------:R-:W-:Y:S01]  /*45b0*/  FSEL R141, R53, -INF , !P3 ;  /* 0xff800000358d7808 */ /* 0x000fe20005800000 */
[C---:B----4-:R-:W-:Y:S01]  /*45c0*/  HMMA.16816.F32 R92, R24.reuse, R32, R92 ;  /* 0x00000020185c723c */ /* 0x050fe2000000185c */
[CC--:B------:R-:W-:Y:S02]  /*45d0*/  ISETP.GE.AND P1, PT, R28.reuse, R139.reuse, PT ;  /* 0x0000008b1c00720c */ /* 0x0c0fe40003f26270 */
[-C--:B------:R-:W-:Y:S01]  /*45e0*/  ISETP.GE.AND P0, PT, R28, R138.reuse, PT ;  /* 0x0000008a1c00720c */ /* 0x080fe20003f06270 */
[----:B------:R-:W-:Y:S01]  /*45f0*/  VIADD R28, R80, 0x38 ;  /* 0x00000038501c7836 */ /* 0x000fe20000000000 */
[----:B------:R-:W-:Y:S01]  /*4600*/  ISETP.GE.AND P3, PT, R29, R138, PT ;  /* 0x0000008a1d00720c */ /* 0x000fe20003f66270 */
[----:B------:R-:W-:Y:S01]  /*4610*/  HMMA.16816.F32 R88, R24, R34, R88 ;  /* 0x000000221858723c */ /* 0x000fe20000001858 */
[----:B------:R-:W-:Y:S01]  /*4620*/  FSEL R156, R50, -INF , !P4 ;  /* 0xff800000329c7808 */ /* 0x000fe20006000000 */
[C---:B------:R-:W-:Y:S01]  /*4630*/  VIADD R32, R80.reuse, 0x40 ;  /* 0x0000004050207836 */ /* 0x040fe20000000000 */
[----:B------:R-:W-:Y:S01]  /*4640*/  FSEL R154, R51, -INF , !P3 ;  /* 0xff800000339a7808 */ /* 0x000fe20005800000 */
[----:B------:R-:W-:Y:S01]  /*4650*/  VIADD R33, R80, 0x41 ;  /* 0x0000004150217836 */ /* 0x000fe20000000000 */
[----:B------:R-:W-:-:S02]  /*4660*/  ISETP.GE.AND P3, PT, R28, R139, PT ;  /* 0x0000008b1c00720c */ /* 0x000fc40003f66270 */
[----:B------:R-:W-:Y:S02]  /*4670*/  ISETP.GE.AND P4, PT, R28, R138, PT ;  /* 0x0000008a1c00720c */ /* 0x000fe40003f86270 */
[----:B------:R-:W1:Y:S01]  /*4680*/  LDSM.16.M88.4 R28, [R169+0x8800] ;  /* 0x00880000a91c783b */ /* 0x000e620000000200 */
[----:B------:R-:W-:Y:S02]  /*4690*/  FSEL R65, R44, -INF , !P2 ;  /* 0xff8000002c417808 */ /* 0x000fe40005000000 */
[----:B------:R-:W-:Y:S02]  /*46a0*/  FSEL R63, R45, -INF , !P1 ;  /* 0xff8000002d3f7808 */ /* 0x000fe40004800000 */
[----:B------:R-:W-:Y:S02]  /*46b0*/  FSEL R66, R46, -INF , !P5 ;  /* 0xff8000002e427808 */ /* 0x000fe40006800000 */
[----:B------:R-:W-:Y:S02]  /*46c0*/  FSEL R146, R47, -INF , !P0 ;  /* 0xff8000002f927808 */ /* 0x000fe40004000000 */
[----:B-----5:R-:W-:Y:S01]  /*46d0*/  HMMA.16816.F32 R44, R4, R56, R16 ;  /* 0x00000038042c723c */ /* 0x020fe20000001810 */
[----:B------:R-:W-:-:S02]  /*46e0*/  ISETP.GE.AND P2, PT, R48, R139, PT ;  /* 0x0000008b3000720c */ /* 0x000fc40003f46270 */
[----:B------:R-:W-:Y:S02]  /*46f0*/  FSEL R133, R40, -INF , !P3 ;  /* 0xff80000028857808 */ /* 0x000fe40005800000 */
[----:B------:R-:W-:Y:S01]  /*4700*/  FSEL R135, R41, -INF , !P2 ;  /* 0xff80000029877808 */ /* 0x000fe20005000000 */
[----:B------:R-:W-:Y:S01]  /*4710*/  HMMA.16816.F32 R56, R4, R58, R12 ;  /* 0x0000003a0438723c */ /* 0x000fe2000000180c */
[----:B------:R-:W2:Y:S01]  /*4720*/  LDSM.16.M88.4 R12, [R169+0x8c00] ;  /* 0x008c0000a90c783b */ /* 0x000ea20000000200 */
[----:B------:R-:W-:Y:S01]  /*4730*/  ISETP.GE.AND P1, PT, R48, R138, PT ;  /* 0x0000008a3000720c */ /* 0x000fe20003f26270 */
[----:B------:R-:W-:Y:S01]  /*4740*/  VIADD R17, R80, 0x48 ;  /* 0x0000004850117836 */ /* 0x000fe20000000000 */
[-C--:B------:R-:W-:Y:S01]  /*4750*/  ISETP.GE.AND P3, PT, R32, R139.reuse, PT ;  /* 0x0000008b2000720c */ /* 0x080fe20003f66270 */
[C---:B------:R-:W-:Y:S01]  /*4760*/  VIADD R16, R80.reuse, 0x49 ;  /* 0x0000004950107836 */ /* 0x040fe20000000000 */
[----:B------:R-:W-:Y:S01]  /*4770*/  ISETP.GE.AND P2, PT, R33, R139, PT ;  /* 0x0000008b2100720c */ /* 0x000fe20003f46270 */
[----:B------:R-:W-:Y:S01]  /*4780*/  VIADD R18, R80, 0x59 ;  /* 0x0000005950127836 */ /* 0x000fe20000000000 */
[----:B------:R-:W-:Y:S01]  /*4790*/  FSEL R150, R42, -INF , !P4 ;  /* 0xff8000002a967808 */ /* 0x000fe20006000000 */
[----:B------:R-:W-:-:S04]  /*47a0*/  DEPBAR.LE SB0, 0x0 ;  /* 0x000080000000791a */ /* 0x000fc80000000000 */
[----:B------:R-:W-:Y:S02]  /*47b0*/  FSEL R148, R43, -INF , !P1 ;  /* 0xff8000002b947808 */ /* 0x000fe40004800000 */
[----:B------:R-:W-:Y:S02]  /*47c0*/  FSEL R123, R36, -INF , !P3 ;  /* 0xff800000247b7808 */ /* 0x000fe40005800000 */
[----:B------:R-:W-:Y:S02]  /*47d0*/  FSEL R119, R37, -INF , !P2 ;  /* 0xff80000025777808 */ /* 0x000fe40005000000 */
[CC--:B------:R-:W-:Y:S02]  /*47e0*/  ISETP.GE.AND P1, PT, R17.reuse, R139.reuse, PT ;  /* 0x0000008b1100720c */ /* 0x0c0fe40003f26270 */
[----:B------:R-:W-:Y:S01]  /*47f0*/  ISETP.GE.AND P4, PT, R17, R138, PT ;  /* 0x0000008a1100720c */ /* 0x000fe20003f86270 */
[----:B------:R-:W-:Y:S01]  /*4800*/  VIADD R17, R80, 0x50 ;  /* 0x0000005050117836 */ /* 0x000fe20000000000 */
[----:B------:R-:W-:-:S02]  /*4810*/  ISETP.GE.AND P3, PT, R16, R139, PT ;  /* 0x0000008b1000720c */ /* 0x000fc40003f66270 */
[-C--:B------:R-:W-:Y:S01]  /*4820*/  ISETP.GE.AND P2, PT, R16, R138.reuse, PT ;  /* 0x0000008a1000720c */ /* 0x080fe20003f46270 */
[C---:B-1----:R-:W-:Y:S01]  /*4830*/  HMMA.16816.F32 R8, R4.reuse, R28, R8 ;  /* 0x0000001c0408723c */ /* 0x042fe20000001808 */
[-C--:B------:R-:W-:Y:S01]  /*4840*/  ISETP.GE.AND P0, PT, R33, R138.reuse, PT ;  /* 0x0000008a2100720c */ /* 0x080fe20003f06270 */
[----:B------:R-:W-:Y:S01]  /*4850*/  VIADD R16, R80, 0x51 ;  /* 0x0000005150107836 */ /* 0x000fe20000000000 */
[----:B------:R-:W-:Y:S02]  /*4860*/  ISETP.GE.AND P5, PT, R32, R138, PT ;  /* 0x0000008a2000720c */ /* 0x000fe40003fa6270 */
[----:B------:R-:W-:Y:S01]  /*4870*/  FSEL R127, R20, -INF , !P1 ;  /* 0xff800000147f7808 */ /* 0x000fe20004800000 */
[----:B------:R-:W-:Y:S01]  /*4880*/  HMMA.16816.F32 R96, R4, R30, R96 ;  /* 0x0000001e0460723c */ /* 0x000fe20000001860 */
[----:B------:R-:W-:Y:S01]  /*4890*/  FSEL R140, R39, -INF , !P0 ;  /* 0xff800000278c7808 */ /* 0x000fe20004000000 */
[----:B------:R-:W-:Y:S01]  /*48a0*/  VIADD R20, R80, 0x61 ;  /* 0x0000006150147836 */ /* 0x000fe20000000000 */
[----:B------:R-:W-:-:S02]  /*48b0*/  FSEL R125, R21, -INF , !P3 ;  /* 0xff800000157d7808 */ /* 0x000fc40005800000 */
[CC--:B------:R-:W-:Y:S01]  /*48c0*/  ISETP.GE.AND P1, PT, R17.reuse, R139.reuse, PT ;  /* 0x0000008b1100720c */ /* 0x0c0fe20003f26270 */
[----:B------:R-:W-:Y:S01]  /*48d0*/  BAR.SYNC.DEFER_BLOCKING 0x0 ;  /* 0x0000000000007b1d */ /* 0x000fe20000010000 */
[C---:B------:R-:W-:Y:S01]  /*48e0*/  ISETP.GE.AND P3, PT, R16.reuse, R139, PT ;  /* 0x0000008b1000720c */ /* 0x040fe20003f66270 */
[C---:B--2---:R-:W-:Y:S01]  /*48f0*/  HMMA.16816.F32 R92, R4.reuse, R12, R92 ;  /* 0x0000000c045c723c */ /* 0x044fe2000000185c */
[-C--:B------:R-:W-:Y:S01]  /*4900*/  ISETP.GE.AND P0, PT, R16, R138.reuse, PT ;  /* 0x0000008a1000720c */ /* 0x080fe20003f06270 */
[----:B------:R-:W-:Y:S01]  /*4910*/  VIADD R16, R80, 0x58 ;  /* 0x0000005850107836 */ /* 0x000fe20000000000 */
[----:B------:R-:W-:Y:S02]  /*4920*/  FSEL R142, R38, -INF , !P5 ;  /* 0xff800000268e7808 */ /* 0x000fe40006800000 */
[----:B------:R-:W-:Y:S01]  /*4930*/  ISETP.GE.AND P5, PT, R17, R138, PT ;  /* 0x0000008a1100720c */ /* 0x000fe20003fa6270 */
[----:B------:R-:W-:Y:S01]  /*4940*/  HMMA.16816.F32 R88, R4, R14, R88 ;  /* 0x0000000e0458723c */ /* 0x000fe20000001858 */
[----:B------:R-:W-:Y:S01]  /*4950*/  FSEL R17, R44, -INF , !P1 ;  /* 0xff8000002c117808 */ /* 0x000fe20004800000 */
[----:B------:R-:W-:Y:S01]  /*4960*/  VIADD R12, R80, 0x70 ;  /* 0x00000070500c7836 */ /* 0x000fe20000000000 */
[----:B------:R-:W-:-:S02]  /*4970*/  FSEL R144, R22, -INF , !P4 ;  /* 0xff80000016907808 */ /* 0x000fc40006000000 */
[----:B------:R-:W-:Y:S02]  /*4980*/  FSEL R134, R23, -INF , !P2 ;  /* 0xff80000017867808 */ /* 0x000fe40005000000 */
[-C--:B------:R-:W-:Y:S01]  /*4990*/  ISETP.GE.AND P1, PT, R18, R139.reuse, PT ;  /* 0x0000008b1200720c */ /* 0x080fe20003f26270 */
[----:B------:R-:W-:Y:S01]  /*49a0*/  VIADD R4, R80, 0x78 ;  /* 0x0000007850047836 */ /* 0x000fe20000000000 */
[C---:B------:R-:W-:Y:S02]  /*49b0*/  ISETP.GE.AND P2, PT, R16.reuse, R139, PT ;  /* 0x0000008b1000720c */ /* 0x040fe40003f46270 */
[-C--:B------:R-:W-:Y:S02]  /*49c0*/  ISETP.GE.AND P4, PT, R16, R138.reuse, PT ;  /* 0x0000008a1000720c */ /* 0x080fe40003f86270 */
[----:B------:R-:W-:Y:S02]  /*49d0*/  FSEL R16, R45, -INF , !P3 ;  /* 0xff8000002d107808 */ /* 0x000fe40005800000 */
        /* <DEDUP_REMOVED lines=19> */
[C---:B------:R-:W-:Y:S01]  /*4b10*/  VIADD R8, R80.reuse, 0x71 ;  /* 0x0000007150087836 */ /* 0x040fe20000000000 */
[----:B------:R-:W-:Y:S01]  /*4b20*/  FSEL R49, R9, -INF , !P1 ;  /* 0xff80000009317808 */ /* 0x000fe20004800000 */
[----:B------:R-:W-:Y:S01]  /*4b30*/  VIADD R80, R80, 0x79 ;  /* 0x0000007950507836 */ /* 0x000fe20000000000 */
[C---:B------:R-:W-:Y:S02]  /*4b40*/  ISETP.GE.AND P2, PT, R20.reuse, R139, PT ;  /* 0x0000008b1400720c */ /* 0x040fe40003f46270 */
[----:B------:R-:W-:Y:S02]  /*4b50*/  ISETP.GE.AND P1, PT, R20, R138, PT ;  /* 0x0000008a1400720c */ /* 0x000fe40003f26270 */
[----:B------:R-:W-:-:S02]  /*4b60*/  FSEL R20, R94, -INF , !P5 ;  /* 0xff8000005e147808 */ /* 0x000fc40006800000 */
[----:B------:R-:W-:Y:S02]  /*4b70*/  ISETP.GT.AND P5, PT, R180, R175, PT ;  /* 0x000000afb400720c */ /* 0x000fe40003fa4270 */
[----:B------:R-:W-:Y:S02]  /*4b80*/  FSEL R47, R96, -INF , !P3 ;  /* 0xff800000602f7808 */ /* 0x000fe40005800000 */
[----:B------:R-:W-:Y:S02]  /*4b90*/  FSEL R46, R11, -INF , !P0 ;  /* 0xff8000000b2e7808 */ /* 0x000fe40004000000 */
[-C--:B------:R-:W-:Y:S02]  /*4ba0*/  ISETP.GE.AND P3, PT, R12, R139.reuse, PT ;  /* 0x0000008b0c00720c */ /* 0x080fe40003f66270 */
[----:B------:R-:W-:Y:S02]  /*4bb0*/  ISETP.GE.AND P0, PT, R8, R139, PT ;  /* 0x0000008b0800720c */ /* 0x000fe40003f06270 */
[----:B------:R-:W-:-:S02]  /*4bc0*/  FSEL R54, R97, -INF , !P2 ;  /* 0xff80000061367808 */ /* 0x000fc40005000000 */
[----:B------:R-:W-:Y:S02]  /*4bd0*/  FSEL R44, R98, -INF , !P4 ;  /* 0xff800000622c7808 */ /* 0x000fe40006000000 */
[----:B------:R-:W-:Y:S02]  /*4be0*/  FSEL R21, R99, -INF , !P1 ;  /* 0xff80000063157808 */ /* 0x000fe40004800000 */
[----:B------:R-:W-:Y:S02]  /*4bf0*/  FSEL R53, R92, -INF , !P3 ;  /* 0xff8000005c357808 */ /* 0x000fe40005800000 */
[----:B------:R-:W-:Y:S02]  /*4c00*/  FSEL R52, R93, -INF , !P0 ;  /* 0xff8000005d347808 */ /* 0x000fe40004000000 */
[----:B------:R-:W-:Y:S02]  /*4c10*/  ISETP.GE.AND P2, PT, R8, R138, PT ;  /* 0x0000008a0800720c */ /* 0x000fe40003f46270 */
[----:B------:R-:W-:-:S02]  /*4c20*/  ISETP.GE.AND P4, PT, R4, R139, PT ;  /* 0x0000008b0400720c */ /* 0x000fc40003f86270 */
[-C--:B------:R-:W-:Y:S01]  /*4c30*/  ISETP.GE.AND P1, PT, R4, R138.reuse, PT ;  /* 0x0000008a0400720c */ /* 0x080fe20003f26270 */
[----:B------:R-:W-:Y:S01]  /*4c40*/  IMAD.IADD R4, R2, 0x1, R113 ;  /* 0x0000000102047824 */ /* 0x000fe200078e0271 */
[C---:B------:R-:W-:Y:S02]  /*4c50*/  ISETP.GE.AND P3, PT, R80.reuse, R139, PT ;  /* 0x0000008b5000720c */ /* 0x040fe40003f66270 */
[----:B------:R-:W-:Y:S02]  /*4c60*/  ISETP.GE.AND P0, PT, R80, R138, PT ;  /* 0x0000008a5000720c */ /* 0x000fe40003f06270 */
[----:B------:R-:W-:Y:S02]  /*4c70*/  FSEL R40, R95, -INF , !P2 ;  /* 0xff8000005f287808 */ /* 0x000fe40005000000 */
[----:B------:R-:W-:Y:S02]  /*4c80*/  FSEL R56, R88, -INF , !P4 ;  /* 0xff80000058387808 */ /* 0x000fe40006000000 */
[----:B------:R-:W-:-:S02]  /*4c90*/  FSEL R55, R89, -INF , !P3 ;  /* 0xff80000059377808 */ /* 0x000fc40005800000 */
[----:B------:R-:W-:Y:S02]  /*4ca0*/  FSEL R39, R90, -INF , !P1 ;  /* 0xff8000005a277808 */ /* 0x000fe40004800000 */
[----:B------:R-:W-:Y:S01]  /*4cb0*/  FSEL R23, R91, -INF , !P0 ;  /* 0xff8000005b177808 */ /* 0x000fe20004000000 */
[----:B------:R-:W-:Y:S06]  /*4cc0*/  @!P5 BRA `(.L_x_1241) ;  /* 0x0000000c0020d947 */ /* 0x000fec0003800000 */
[----:B------:R-:W-:Y:S05]  /*4cd0*/  @!P6 BRA `(.L_x_1242) ;  /* 0x0000000000ece947 */ /* 0x000fea0003800000 */
[----:B------:R-:W1:Y:S01]  /*4ce0*/  LDC R5, c[0x0][0x380] ;  /* 0x0000e000ff057b82 */ /* 0x000e620000000800 */
[----:B------:R-:W-:Y:S01]  /*4cf0*/  VIADD R12, R0, 0xffffff80 ;  /* 0xffffff80000c7836 */ /* 0x000fe20000000000 */
[----:B------:R-:W-:Y:S01]  /*4d00*/  IABS R8, R0 ;  /* 0x0000000000087213 */ /* 0x000fe20000000000 */
[----:B------:R-:W-:-:S03]  /*4d10*/  ULDC.64 UR8, c[0x0][0x230] ;  /* 0x00008c0000087ab9 */ /* 0x000fc60000000a00 */
[----:B------:R-:W-:Y:S02]  /*4d20*/  IABS R6, R12 ;  /* 0x0000000c00067213 */ /* 0x000fe40000000000 */
[-C--:B-1----:R-:W-:Y:S02]  /*4d30*/  IABS R2, R5.reuse ;  /* 0x0000000500027213 */ /* 0x082fe40000000000 */
[-C--:B------:R-:W-:Y:S02]  /*4d40*/  LOP3.LUT R0, R0, R5.reuse, RZ, 0x3c, !PT ;  /* 0x0000000500007212 */ /* 0x080fe400078e3cff */
[----:B------:R-:W1:Y:S01]  /*4d50*/  I2F.RP R9, R2 ;  /* 0x0000000200097306 */ /* 0x000e620000209400 */
[-C--:B------:R-:W-:Y:S02]  /*4d60*/  LOP3.LUT R12, R12, R5.reuse, RZ, 0x3c, !PT ;  /* 0x000000050c0c7212 */ /* 0x080fe400078e3cff */
[----:B------:R-:W-:Y:S02]  /*4d70*/  ISETP.GE.AND P2, PT, R0, RZ, PT ;  /* 0x000000ff0000720c */ /* 0x000fe40003f46270 */
[----:B------:R-:W-:-:S03]  /*4d80*/  LOP3.LUT R0, RZ, R5, RZ, 0x33, !PT ;  /* 0x00000005ff007212 */ /* 0x000fc600078e33ff */
        /* <DEDUP_REMOVED lines=17> */
[----:B------:R-:W-:Y:S01]  /*4ea0*/  @!P0 VIADD R11, R11, 0x1 ;  /* 0x000000010b0b8836 */ /* 0x000fe20000000000 */
[----:B------:R-:W-:Y:S02]  /*4eb0*/  ISETP.GE.AND P0, PT, R12, RZ, PT ;  /* 0x000000ff0c00720c */ /* 0x000fe40003f06270 */
[-C--:B------:R-:W-:Y:S02]  /*4ec0*/  ISETP.GE.U32.AND P4, PT, R9, R2.reuse, PT ;  /* 0x000000020900720c */ /* 0x080fe40003f86070 */
[----:B------:R-:W-:Y:S02]  /*4ed0*/  ISETP.GE.U32.AND P3, PT, R7, R2, PT ;  /* 0x000000020700720c */ /* 0x000fe40003f66070 */
[----:B------:R-:W-:-:S02]  /*4ee0*/  @!P1 IADD3 R10, R10, 0x1, RZ ;  /* 0x000000010a0a9810 */ /* 0x000fc40007ffe0ff */
[----:B------:R-:W-:-:S07]  /*4ef0*/  ISETP.NE.AND P1, PT, R5, RZ, PT ;  /* 0x000000ff0500720c */ /* 0x000fce0003f25270 */
[----:B------:R-:W-:Y:S02]  /*4f00*/  @P4 VIADD R11, R11, 0x1 ;  /* 0x000000010b0b4836 */ /* 0x000fe40000000000 */
[----:B------:R-:W-:Y:S02]  /*4f10*/  @P3 IADD3 R10, R10, 0x1, RZ ;  /* 0x000000010a0a3810 */ /* 0x000fe40007ffe0ff */
[----:B------:R-:W-:Y:S02]  /*4f20*/  @!P2 IMAD.MOV R11, RZ, RZ, -R11 ;  /* 0x000000ffff0ba224 */ /* 0x000fe400078e0a0b */
[----:B------:R-:W-:-:S03]  /*4f30*/  @!P0 IADD3 R10, -R10, RZ, RZ ;  /* 0x000000ff0a0a8210 */ /* 0x000fc60007ffe1ff */
        /* <DEDUP_REMOVED lines=10> */
[----:B------:R-:W-:Y:S01]  /*4fe0*/  IMAD R0, R5, R129, R0 ;  /* 0x0000008105007224 */ /* 0x000fe200078e0200 */
[----:B--2---:R-:W-:Y:S01]  /*4ff0*/  IADD3 R6, -R9, R6, RZ ;  /* 0x0000000609067210 */ /* 0x004fe20007ffe1ff */
[----:B------:R-:W-:-:S03]  /*5000*/  IMAD.WIDE.U32 R8, R5, R128, RZ ;  /* 0x0000008005087225 */ /* 0x000fc600078e00ff */
[----:B------:R-:W-:Y:S01]  /*5010*/  SHF.R.S32.HI R2, RZ, 0x1f, R6 ;  /* 0x0000001fff027819 */ /* 0x000fe20000011406 */
[----:B------:R-:W-:-:S04]  /*5020*/  IMAD.IADD R9, R9, 0x1, R0 ;  /* 0x0000000109097824 */ /* 0x000fc800078e0200 */
[----:B------:R-:W-:-:S04]  /*5030*/  IMAD R5, R2, UR8, RZ ;  /* 0x0000000802057c24 */ /* 0x000fc8000f8e02ff */
[C---:B------:R-:W-:Y:S02]  /*5040*/  IMAD R5, R6.reuse, UR9, R5 ;  /* 0x0000000906057c24 */ /* 0x040fe4000f8e0205 */
[----:B------:R-:W-:-:S05]  /*5050*/  IMAD.WIDE.U32 R6, R6, UR8, R8 ;  /* 0x0000000806067c25 */ /* 0x000fca000f8e0008 */
[----:B------:R-:W-:Y:S01]  /*5060*/  IADD3 R0, R7, R5, RZ ;  /* 0x0000000507007210 */ /* 0x000fe20007ffe0ff */
[----:B------:R-:W-:Y:S01]  /*5070*/  IMAD.MOV.U32 R5, RZ, RZ, R6 ;  /* 0x000000ffff057224 */ /* 0x000fe200078e0006 */
[----:B------:R-:W-:Y:S06]  /*5080*/  BRA `(.L_x_1243) ;  /* 0x0000000000087947 */ /* 0x000fec0003800000 */
.L_x_1242:
[----:B------:R-:W-:-:S04]  /*5090*/  LEA R5, -R128, RZ, 0x7 ;  /* 0x000000ff80057211 */ /* 0x000fc800078e39ff */
[----:B------:R-:W-:-:S07]  /*50a0*/  SHF.R.S32.HI R0, RZ, 0x1f, R5 ;  /* 0x0000001fff007819 */ /* 0x000fce0000011405 */
.L_x_1243:
        /* <DEDUP_REMOVED lines=134> */
.L_x_1245:
[----:B------:R-:W-:Y:S05]  /*5910*/  BSYNC B0 ;  /* 0x0000000000007941 */ /* 0x000fea0003800000 */
.L_x_1244:
[----:B------:R-:W0:Y:S01]  /*5920*/  LDGDEPBAR ;  /* 0x00000000000079af */ /* 0x000e220000000000 */
[----:B------:R-:W-:-:S04]  /*5930*/  IADD3 R136, P0, R5, R136, RZ ;  /* 0x0000008805887210 */ /* 0x000fc80007f1e0ff */
[----:B------:R-:W-:-:S09]  /*5940*/  IADD3.X R137, R0, R137, RZ, P0, !PT ;  /* 0x0000008900897210 */ /* 0x000fd200007fe4ff */
.L_x_1241:
[----:B------:R-:W-:Y:S01]  /*5950*/  FMNMX.FTZ R0, R81, R83, !PT ;  /* 0x0000005351007209 */ /* 0x000fe20007810000 */
[----:B------:R-:W-:Y:S01]  /*5960*/  ULDC UR12, c[0x0][0x2ec] ;  /* 0x0000bb00000c7ab9 */ /* 0x000fe20000000800 */
[----:B------:R-:W-:Y:S01]  /*5970*/  FMNMX.FTZ R5, R70, R72, !PT ;  /* 0x0000004846057209 */ /* 0x000fe20007810000 */
[----:B------:R-:W-:Y:S01]  /*5980*/  ULDC.64 UR8, c[0x0][0x218] ;  /* 0x0000860000087ab9 */ /* 0x000fe20000000a00 */
        /* <DEDUP_REMOVED lines=36> */
[----:B-12---:R-:W-:Y:S02]  /*5bd0*/  FMNMX.FTZ R7, R17, R0, !PT ;  /* 0x0000000011077209 */ /* 0x006fe40007810000 */
        /* <DEDUP_REMOVED lines=23> */
[----:B------:R-:W-:Y:S01]  /*5d50*/  LEA R170, R4, UR4, 0x1 ;  /* 0x0000000404aa7c11 */ /* 0x000fe2000f8e08ff */
[----:B------:R-:W1:Y:S03]  /*5d60*/  SHFL.BFLY PT, R7, R0, 0x2, 0x1f ;  /* 0x0c401f0000077f89 */ /* 0x000e6600000e0000 */
[----:B------:R-:W-:Y:S01]  /*5d70*/  LEA R168, R3, R170, 0x1 ;  /* 0x000000aa03a87211 */ /* 0x000fe200078e08ff */
[----:B------:R-:W2:Y:S04]  /*5d80*/  SHFL.BFLY PT, R5, R6, 0x2, 0x1f ;  /* 0x0c401f0006057f89 */ /* 0x000ea800000e0000 */
[----:B------:R-:W-:Y:S04]  /*5d90*/  LDSM.16.MT88.4 R92, [R168+0xb000] ;  /* 0x00b00000a85c783b */ /* 0x000fe80000004200 */
[----:B------:R-:W-:Y:S04]  /*5da0*/  LDSM.16.MT88.4 R8, [R168+0xb400] ;  /* 0x00b40000a808783b */ /* 0x000fe80000004200 */
[----:B------:R-:W-:Y:S04]  /*5db0*/  LDSM.16.MT88.4 R12, [R170+0xb400] ;  /* 0x00b40000aa0c783b */ /* 0x000fe80000004200 */
[----:B------:R-:W-:Y:S01]  /*5dc0*/  LDSM.16.MT88.4 R76, [R168+0x9000] ;  /* 0x00900000a84c783b */ /* 0x000fe20000004200 */
[----:B-1----:R-:W-:-:S03]  /*5dd0*/  FMNMX.FTZ R7, R0, R7, !PT ;  /* 0x0000000700077209 */ /* 0x002fc60007810000 */
[----:B------:R-:W-:Y:S01]  /*5de0*/  LDSM.16.MT88.4 R28, [R170+0x9400] ;  /* 0x00940000aa1c783b */ /* 0x000fe20000004200 */
[----:B--2---:R-:W-:-:S03]  /*5df0*/  FMNMX.FTZ R5, R6, R5, !PT ;  /* 0x0000000506057209 */ /* 0x004fc60007810000 */
[----:B------:R-:W1:Y:S04]  /*5e00*/  SHFL.BFLY PT, R2, R7, 0x1, 0x1f ;  /* 0x0c201f0007027f89 */ /* 0x000e6800000e0000 */
[----:B------:R-:W2:Y:S04]  /*5e10*/  SHFL.BFLY PT, R0, R5, 0x1, 0x1f ;  /* 0x0c201f0005007f89 */ /* 0x000ea800000e0000 */
[----:B------:R-:W-:Y:S01]  /*5e20*/  LDSM.16.MT88.4 R24, [R168+0x9400] ;  /* 0x00940000a818783b */ /* 0x000fe20000004200 */
[----:B-1----:R-:W-:Y:S02]  /*5e30*/  FMNMX.FTZ R2, R7, R2, !PT ;  /* 0x0000000207027209 */ /* 0x002fe40007810000 */
[----:B--2---:R-:W-:-:S03]  /*5e40*/  FMNMX.FTZ R0, R5, R0, !PT ;  /* 0x0000000005007209 */ /* 0x004fc60007810000 */
[C---:B------:R-:W-:Y:S01]  /*5e50*/  FMUL.FTZ R58, R2.reuse, UR12 ;  /* 0x0000000c023a7c20 */ /* 0x040fe20008410000 */
[----:B------:R-:W-:Y:S01]  /*5e60*/  FSETP.NEU.FTZ.AND P0, PT, R2, -INF , PT ;  /* 0xff8000000200780b */ /* 0x000fe20003f1d000 */
[----:B------:R-:W-:-:S03]  /*5e70*/  FMUL.FTZ R41, R0, UR12 ;  /* 0x0000000c00297c20 */ /* 0x000fc60008410000 */
[----:B------:R-:W-:Y:S02]  /*5e80*/  FSEL R58, R58, RZ, P0 ;  /* 0x000000ff3a3a7208 */ /* 0x000fe40000000000 */
[----:B------:R-:W-:-:S03]  /*5e90*/  FSETP.NEU.FTZ.AND P0, PT, R0, -INF , PT ;  /* 0xff8000000000780b */ /* 0x000fc60003f1d000 */
        /* <DEDUP_REMOVED lines=13> */
[----:B------:R-:W1:Y:S01]  /*5f70*/  LDSM.16.MT88.4 R84, [R170+0xb000] ;  /* 0x00b00000aa54783b */ /* 0x000e620000004200 */
[--C-:B------:R-:W-:Y:S01]  /*5f80*/  FFMA.FTZ R43, R75, UR12, -R58.reuse ;  /* 0x0000000c4b2b7c23 */ /* 0x100fe2000801083a */
[--C-:B------:R-:W-:Y:S01]  /*5f90*/  FFMA.FTZ R42, R73, UR12, -R58.reuse ;  /* 0x0000000c492a7c23 */ /* 0x100fe2000801083a */
[--C-:B------:R-:W-:Y:S01]  /*5fa0*/  FFMA.FTZ R45, R102, UR12, -R41.reuse ;  /* 0x0000000c662d7c23 */ /* 0x100fe20008010829 */
[--C-:B------:R-:W-:Y:S01]  /*5fb0*/  FFMA.FTZ R38, R100, UR12, -R41.reuse ;  /* 0x0000000c64267c23 */ /* 0x100fe20008010829 */
[--C-:B------:R-:W-:Y:S01]  /*5fc0*/  FFMA.FTZ R35, R74, UR12, -R41.reuse ;  /* 0x0000000c4a237c23 */ /* 0x100fe20008010829 */
[----:B------:R-:W2:Y:S01]  /*5fd0*/  LDSM.16.MT88.4 R100, [R170+0xd000] ;  /* 0x00d00000aa64783b */ /* 0x000ea20000004200 */
        /* <DEDUP_REMOVED lines=16> */
[----:B------:R-:W5:Y:S01]  /*60e0*/  MUFU.EX2 R57, R57 ;  /* 0x0000003900397308 */ /* 0x000f620000000800 */
[----:B---3--:R-:W-:Y:S01]  /*60f0*/  F2FP.F16.F32.PACK_AB R104, R67, R124 ;  /* 0x0000007c4368723e */ /* 0x008fe200000000ff */
[----:B------:R-:W-:Y:S01]  /*6100*/  FADD.FTZ R67, R124, R67 ;  /* 0x000000437c437221 */ /* 0x000fe20000010000 */
[--C-:B------:R-:W-:Y:S01]  /*6110*/  FFMA.FTZ R50, R50, UR12, -R41.reuse ;  /* 0x0000000c32327c23 */ /* 0x100fe20008010829 */
[--C-:B------:R-:W-:Y:S01]  /*6120*/  FFMA.FTZ R49, R49, UR12, -R58.reuse ;  /* 0x0000000c31317c23 */ /* 0x100fe2000801083a */
[--C-:B------:R-:W-:Y:S01]  /*6130*/  FFMA.FTZ R47, R47, UR12, -R58.reuse ;  /* 0x0000000c2f2f7c23 */ /* 0x100fe2000801083a */
[--C-:B------:R-:W-:Y:S01]  /*6140*/  FFMA.FTZ R53, R53, UR12, -R58.reuse ;  /* 0x0000000c35357c23 */ /* 0x100fe2000801083a */
[--C-:B------:R-:W-:Y:S01]  /*6150*/  FFMA.FTZ R56, R56, UR12, -R58.reuse ;  /* 0x0000000c38387c23 */ /* 0x100fe2000801083a */
[----:B------:R-:W-:Y:S01]  /*6160*/  MUFU.EX2 R117, R117 ;  /* 0x0000007500757308 */ /* 0x000fe20000000800 */
[----:B------:R-:W-:Y:S01]  /*6170*/  FFMA.FTZ R55, R55, UR12, -R58 ;  /* 0x0000000c37377c23 */ /* 0x000fe2000801083a */
[--C-:B------:R-:W-:Y:S01]  /*6180*/  FFMA.FTZ R46, R46, UR12, -R41.reuse ;  /* 0x0000000c2e2e7c23 */ /* 0x100fe20008010829 */
[--C-:B------:R-:W-:Y:S01]  /*6190*/  FFMA.FTZ R44, R44, UR12, -R41.reuse ;  /* 0x0000000c2c2c7c23 */ /* 0x100fe20008010829 */
[--C-:B------:R-:W-:Y:S01]  /*61a0*/  FFMA.FTZ R40, R40, UR12, -R41.reuse ;  /* 0x0000000c28287c23 */ /* 0x100fe20008010829 */
[----:B------:R-:W-:Y:S01]  /*61b0*/  FFMA.FTZ R39, R39, UR12, -R41 ;  /* 0x0000000c27277c23 */ /* 0x000fe20008010829 */
[----:B------:R-:W-:-:S02]  /*61c0*/  LEA R192, P0, R136, UR8, 0x1 ;  /* 0x0000000888c07c11 */ /* 0x000fc4000f8008ff */
[----:B------:R-:W3:Y:S01]  /*61d0*/  MUFU.EX2 R126, R126 ;  /* 0x0000007e007e7308 */ /* 0x000ee20000000800 */
[----:B-----5:R-:W-:Y:S01]  /*61e0*/  F2FP.F16.F32.PACK_AB R106, R57, R122 ;  /* 0x0000007a396a723e */ /* 0x020fe200000000ff */
[----:B------:R-:W-:Y:S01]  /*61f0*/  FADD.FTZ R122, R122, R67 ;  /* 0x000000437a7a7221 */ /* 0x000fe20000010000 */
[----:B------:R-:W-:-:S05]  /*6200*/  LEA.HI.X R191, R136, UR9, R137, 0x1, P0 ;  /* 0x0000000988bf7c11 */ /* 0x000fca00080f0c89 */
[----:B------:R-:W-:Y:S08]  /*6210*/  MUFU.EX2 R60, R60 ;  /* 0x0000003c003c7308 */ /* 0x000ff00000000800 */
[----:B------:R-:W5:Y:S01]  /*6220*/  MUFU.EX2 R59, R59 ;  /* 0x0000003b003b7308 */ /* 0x000f620000000800 */
[----:B---3--:R-:W-:Y:S01]  /*6230*/  F2FP.F16.F32.PACK_AB R105, R126, R117 ;  /* 0x000000757e69723e */ /* 0x008fe200000000ff */
[----:B------:R-:W-:-:S06]  /*6240*/  FADD.FTZ R117, R117, R126 ;  /* 0x0000007e75757221 */ /* 0x000fcc0000010000 */
[----:B------:R-:W-:Y:S08]  /*6250*/  MUFU.EX2 R43, R43 ;  /* 0x0000002b002b7308 */ /* 0x000ff00000000800 */
[----:B------:R-:W3:Y:S01]  /*6260*/  MUFU.EX2 R42, R42 ;  /* 0x0000002a002a7308 */ /* 0x000ee20000000800 */
[----:B-----5:R-:W-:-:S07]  /*6270*/  F2FP.F16.F32.PACK_AB R107, R59, R60 ;  /* 0x0000003c3b6b723e */ /* 0x020fce00000000ff */
[C---:B------:R-:W-:Y:S01]  /*6280*/  HMMA.16816.F32 R88, R104.reuse, R92, RZ ;  /* 0x0000005c6858723c */ /* 0x040fe200000018ff */
[----:B------:R-:W-:Y:S05]  /*6290*/  MUFU.EX2 R37, R37 ;  /* 0x0000002500257308 */ /* 0x000fea0000000800 */
[----:B------:R-:W-:Y:S03]  /*62a0*/  HMMA.16816.F32 R92, R104, R94, RZ ;  /* 0x0000005e685c723c */ /* 0x000fe600000018ff */
[----:B------:R-:W5:Y:S01]  /*62b0*/  MUFU.EX2 R36, R36 ;  /* 0x0000002400247308 */ /* 0x000f620000000800 */
[----:B---3--:R-:W-:-:S02]  /*62c0*/  F2FP.F16.F32.PACK_AB R4, R42, R43 ;  /* 0x0000002b2a04723e */ /* 0x008fc400000000ff */
[C---:B-1----:R-:W-:Y:S05]  /*62d0*/  HMMA.16816.F32 R80, R104.reuse, R84, RZ ;  /* 0x000000546850723c */ /* 0x042fea00000018ff */
[----:B------:R-:W-:Y:S01]  /*62e0*/  MUFU.EX2 R48, R48 ;  /* 0x0000003000307308 */ /* 0x000fe20000000800 */
[C---:B------:R-:W-:Y:S06]  /*62f0*/  HMMA.16816.F32 R84, R104.reuse, R86, RZ ;  /* 0x000000566854723c */ /* 0x040fec00000018ff */
[----:B--2---:R-:W-:Y:S01]  /*6300*/  HMMA.16816.F32 R96, R104, R100, RZ ;  /* 0x000000646860723c */ /* 0x004fe200000018ff */
[----:B------:R-:W1:Y:S01]  /*6310*/  MUFU.EX2 R45, R45 ;  /* 0x0000002d002d7308 */ /* 0x000e620000000800 */
[----:B-----5:R-:W-:-:S04]  /*6320*/  F2FP.F16.F32.PACK_AB R6, R36, R37 ;  /* 0x000000252406723e */ /* 0x020fc800000000ff */
[C---:B------:R-:W-:Y:S03]  /*6330*/  HMMA.16816.F32 R100, R104.reuse, R102, RZ ;  /* 0x000000666864723c */ /* 0x040fe600000018ff */
[----:B------:R-:W-:Y:S03]  /*6340*/  MUFU.EX2 R38, R38 ;  /* 0x0000002600267308 */ /* 0x000fe60000000800 */
[C---:B----4-:R-:W-:Y:S05]  /*6350*/  HMMA.16816.F32 R112, R104.reuse, R68, RZ ;  /* 0x000000446870723c */ /* 0x050fea00000018ff */
[----:B------:R-:W2:Y:S01]  /*6360*/  MUFU.EX2 R35, R35 ;  /* 0x0000002300237308 */ /* 0x000ea20000000800 */
[----:B-1----:R-:W-:Y:S01]  /*6370*/  F2FP.F16.F32.PACK_AB R5, R45, R48 ;  /* 0x000000302d05723e */ /* 0x002fe200000000ff */
[C---:B------:R-:W-:Y:S06]  /*6380*/  HMMA.16816.F32 R72, R104.reuse, R76, RZ ;  /* 0x0000004c6848723c */ /* 0x040fec00000018ff */
[C---:B------:R-:W-:Y:S01]  /*6390*/  HMMA.16816.F32 R68, R104.reuse, R70, RZ ;  /* 0x000000466844723c */ /* 0x040fe200000018ff */
[----:B------:R-:W-:Y:S05]  /*63a0*/  MUFU.EX2 R34, R34 ;  /* 0x0000002200227308 */ /* 0x000fea0000000800 */
[----:B------:R-:W-:Y:S01]  /*63b0*/  HMMA.16816.F32 R76, R104, R78, RZ ;  /* 0x0000004e684c723c */ /* 0x000fe200000018ff */
[----:B--2---:R-:W-:-:S02]  /*63c0*/  F2FP.F16.F32.PACK_AB R7, R35, R38 ;  /* 0x000000262307723e */ /* 0x004fc400000000ff */
[----:B------:R-:W1:Y:S05]  /*63d0*/  MUFU.EX2 R33, R33 ;  /* 0x0000002100217308 */ /* 0x000e6a0000000800 */
[C---:B------:R-:W-:Y:S03]  /*63e0*/  HMMA.16816.F32 R88, R4.reuse, R8, R88 ;  /* 0x000000080458723c */ /* 0x040fe60000001858 */
[----:B------:R-:W-:Y:S03]  /*63f0*/  MUFU.EX2 R32, R32 ;  /* 0x0000002000207308 */ /* 0x000fe60000000800 */
[C---:B------:R-:W-:Y:S01]  /*6400*/  HMMA.16816.F32 R92, R4.reuse, R10, R92 ;  /* 0x0000000a045c723c */ /* 0x040fe2000000185c */
[----:B------:R-:W2:Y:S04]  /*6410*/  LDSM.16.MT88.4 R8, [R170+0xd400] ;  /* 0x00d40000aa08783b */ /* 0x000ea80000004200 */
[----:B------:R-:W-:Y:S01]  /*6420*/  MUFU.EX2 R66, R66 ;  /* 0x0000004200427308 */ /* 0x000fe20000000800 */
[C---:B------:R-:W-:Y:S06]  /*6430*/  HMMA.16816.F32 R80, R4.reuse, R12, R80 ;  /* 0x0000000c0450723c */ /* 0x040fec0000001850 */
[C---:B------:R-:W-:Y:S01]  /*6440*/  HMMA.16816.F32 R84, R4.reuse, R14, R84 ;  /* 0x0000000e0454723c */ /* 0x040fe20000001854 */
[----:B------:R-:W3:Y:S01]  /*6450*/  LDSM.16.MT88.4 R12, [R168+0xd000] ;  /* 0x00d00000a80c783b */ /* 0x000ee20000004200 */
[----:B------:R-:W-:Y:S04]  /*6460*/  MUFU.EX2 R3, R3 ;  /* 0x0000000300037308 */ /* 0x000fe80000000800 */
[C---:B------:R-:W-:Y:S04]  /*6470*/  HMMA.16816.F32 R112, R4.reuse, R28, R112 ;  /* 0x0000001c0470723c */ /* 0x040fe80000001870 */
[----:B------:R-:W-:Y:S02]  /*6480*/  MUFU.EX2 R148, R148 ;  /* 0x0000009400947308 */ /* 0x000fe40000000800 */
[----:B------:R-:W-:Y:S01]  /*6490*/  HMMA.16816.F32 R68, R4, R30, R68 ;  /* 0x0000001e0444723c */ /* 0x000fe20000001844 */
[----:B------:R-:W-:Y:S01]  /*64a0*/  FFMA.FTZ R29, R147, UR12, -R58 ;  /* 0x0000000c931d7c23 */ /* 0x000fe2000801083a */
[----:B------:R-:W-:-:S04]  /*64b0*/  FFMA.FTZ R28, R156, UR12, -R41 ;  /* 0x0000000c9c1c7c23 */ /* 0x000fc80008010829 */
        /* <DEDUP_REMOVED lines=12> */
[C---:B--2---:R-:W-:Y:S01]  /*6580*/  HMMA.16816.F32 R96, R4.reuse, R8, R96 ;  /* 0x000000080460723c */ /* 0x044fe20000001860 */
[--C-:B------:R-:W-:Y:S01]  /*6590*/  FFMA.FTZ R25, R135, UR12, -R58.reuse ;  /* 0x0000000c87197c23 */ /* 0x100fe2000801083a */
[--C-:B------:R-:W-:Y:S01]  /*65a0*/  FFMA.FTZ R24, R150, UR12, -R41.reuse ;  /* 0x0000000c96187c23 */ /* 0x100fe20008010829 */
[--C-:B------:R-:W-:Y:S01]  /*65b0*/  FFMA.FTZ R127, R140, UR12, -R41.reuse ;  /* 0x0000000c8c7f7c23 */ /* 0x100fe20008010829 */
[--C-:B------:R-:W-:Y:S01]  /*65c0*/  FFMA.FTZ R140, R61, UR12, -R58.reuse ;  /* 0x0000000c3d8c7c23 */ /* 0x100fe2000801083a */
[--C-:B------:R-:W-:Y:S01]  /*65d0*/  FFMA.FTZ R133, R17, UR12, -R58.reuse ;  /* 0x0000000c11857c23 */ /* 0x100fe2000801083a */
[----:B------:R-:W-:Y:S01]  /*65e0*/  HMMA.16816.F32 R100, R4, R10, R100 ;  /* 0x0000000a0464723c */ /* 0x000fe20000001864 */
[----:B------:R-:W2:Y:S01]  /*65f0*/  LDSM.16.MT88.4 R8, [R168+0xd400] ;  /* 0x00d40000a808783b */ /* 0x000ea20000004200 */
[----:B------:R-:W4:Y:S01]  /*6600*/  MUFU.EX2 R30, R30 ;  /* 0x0000001e001e7308 */ /* 0x000f220000000800 */
[--C-:B------:R-:W-:Y:S01]  /*6610*/  FFMA.FTZ R61, R19, UR12, -R58.reuse ;  /* 0x0000000c133d7c23 */ /* 0x100fe2000801083a */
[----:B------:R-:W-:Y:S01]  /*6620*/  FFMA.FTZ R135, R64, UR12, -R41 ;  /* 0x0000000c40877c23 */ /* 0x000fe20008010829 */
[----:B------:R-:W-:Y:S01]  /*6630*/  FFMA.FTZ R64, R54, UR12, -R58 ;  /* 0x0000000c36407c23 */ /* 0x000fe2000801083a */
[C---:B---3--:R-:W-:Y:S04]  /*6640*/  HMMA.16816.F32 R108, R104.reuse, R12, RZ ;  /* 0x0000000c686c723c */ /* 0x048fe800000018ff */
[----:B------:R-:W-:Y:S02]  /*6650*/  MUFU.EX2 R28, R28 ;  /* 0x0000001c001c7308 */ /* 0x000fe40000000800 */
[----:B------:R-:W-:Y:S01]  /*6660*/  HMMA.16816.F32 R104, R104, R14, RZ ;  /* 0x0000000e6868723c */ /* 0x000fe200000018ff */
[----:B------:R-:W-:Y:S05]  /*6670*/  LDSM.16.MT88.4 R12, [R168+0xa400] ;  /* 0x00a40000a80c783b */ /* 0x000fea0000004200 */
[----:B------:R-:W3:Y:S08]  /*6680*/  MUFU.EX2 R27, R27 ;  /* 0x0000001b001b7308 */ /* 0x000ef00000000800 */
[----:B------:R-:W-:Y:S08]  /*6690*/  MUFU.EX2 R132, R132 ;  /* 0x0000008400847308 */ /* 0x000ff00000000800 */
[----:B------:R-:W5:Y:S01]  /*66a0*/  MUFU.EX2 R65, R65 ;  /* 0x0000004100417308 */ /* 0x000f620000000800 */
[C---:B--2---:R-:W-:Y:S07]  /*66b0*/  HMMA.16816.F32 R108, R4.reuse, R8, R108 ;  /* 0x00000008046c723c */ /* 0x044fee000000186c */
[----:B------:R-:W-:Y:S01]  /*66c0*/  MUFU.EX2 R26, R26 ;  /* 0x0000001a001a7308 */ /* 0x000fe20000000800 */
[----:B------:R-:W-:Y:S01]  /*66d0*/  HMMA.16816.F32 R104, R4, R10, R104 ;  /* 0x0000000a0468723c */ /* 0x000fe20000001868 */
[----:B------:R-:W2:Y:S06]  /*66e0*/  LDSM.16.MT88.4 R8, [R170+0x9800] ;  /* 0x00980000aa08783b */ /* 0x000eac0000004200 */
[----:B------:R-:W-:Y:S01]  /*66f0*/  MUFU.EX2 R25, R25 ;  /* 0x0000001900197308 */ /* 0x000fe20000000800 */
[----:B-1----:R-:W-:-:S02]  /*6700*/  F2FP.F16.F32.PACK_AB R4, R33, R34 ;  /* 0x000000222104723e */ /* 0x002fc400000000ff */
[----:B----4-:R-:W-:Y:S02]  /*6710*/  F2FP.F16.F32.PACK_AB R5, R30, R31 ;  /* 0x0000001f1e05723e */ /* 0x010fe400000000ff */
[----:B------:R-:W-:-:S03]  /*6720*/  F2FP.F16.F32.PACK_AB R6, R29, R32 ;  /* 0x000000201d06723e */ /* 0x000fc600000000ff */
[----:B------:R-:W1:Y:S01]  /*6730*/  MUFU.EX2 R63, R63 ;  /* 0x0000003f003f7308 */ /* 0x000e620000000800 */
[----:B---3--:R-:W-:-:S07]  /*6740*/  F2FP.F16.F32.PACK_AB R7, R27, R28 ;  /* 0x0000001c1b07723e */ /* 0x008fce00000000ff */
[----:B------:R-:W3:Y:S08]  /*6750*/  MUFU.EX2 R24, R24 ;  /* 0x0000001800187308 */ /* 0x000ef00000000800 */
[----:B------:R-:W4:Y:S08]  /*6760*/  MUFU.EX2 R123, R123 ;  /* 0x0000007b007b7308 */ /* 0x000f300000000800 */
[----:B------:R-:W-:Y:S01]  /*6770*/  MUFU.EX2 R146, R146 ;  /* 0x0000009200927308 */ /* 0x000fe20000000800 */
[C---:B--2---:R-:W-:Y:S07]  /*6780*/  HMMA.16816.F32 R112, R4.reuse, R8, R112 ;  /* 0x000000080470723c */ /* 0x044fee0000001870 */
[----:B------:R-:W-:Y:S01]  /*6790*/  MUFU.EX2 R119, R119 ;  /* 0x0000007700777308 */ /* 0x000fe20000000800 */
[C---:B------:R-:W-:Y:S01]  /*67a0*/  HMMA.16816.F32 R68, R4.reuse, R10, R68 ;  /* 0x0000000a0444723c */ /* 0x040fe20000001844 */
[----:B------:R-:W2:Y:S06]  /*67b0*/  LDSM.16.MT88.4 R8, [R168+0x9800] ;  /* 0x00980000a808783b */ /* 0x000eac0000004200 */
[----:B------:R-:W-:Y:S08]  /*67c0*/  MUFU.EX2 R142, R142 ;  /* 0x0000008e008e7308 */ /* 0x000ff00000000800 */
[----:B------:R-:W4:Y:S08]  /*67d0*/  MUFU.EX2 R127, R127 ;  /* 0x0000007f007f7308 */ /* 0x000f300000000800 */
[----:B------:R-:W-:Y:S08]  /*67e0*/  MUFU.EX2 R125, R125 ;  /* 0x0000007d007d7308 */ /* 0x000ff00000000800 */
        /* <DEDUP_REMOVED lines=16> */
[----:B------:R-:W-:Y:S08]  /*68f0*/  MUFU.EX2 R46, R46 ;  /* 0x0000002e002e7308 */ /* 0x000ff00000000800 */
[----:B------:R-:W-:Y:S08]  /*6900*/  MUFU.EX2 R44, R44 ;  /* 0x0000002c002c7308 */ /* 0x000ff00000000800 */
[----:B------:R-:W-:Y:S08]  /*6910*/  MUFU.EX2 R53, R53 ;  /* 0x0000003500357308 */ /* 0x000ff00000000800 */
[----:B------:R-:W-:Y:S01]  /*6920*/  MUFU.EX2 R56, R56 ;  /* 0x0000003800387308 */ /* 0x000fe20000000800 */
[C---:B--2---:R-:W-:Y:S06]  /*6930*/  HMMA.16816.F32 R88, R4.reuse, R8, R88 ;  /* 0x000000080458723c */ /* 0x044fec0000001858 */
[C---:B------:R-:W-:Y:S01]  /*6940*/  HMMA.16816.F32 R92, R4.reuse, R10, R92 ;  /* 0x0000000a045c723c */ /* 0x040fe2000000185c */
[----:B------:R-:W2:Y:S01]  /*6950*/  LDSM.16.MT88.4 R8, [R170+0xd800] ;  /* 0x00d80000aa08783b */ /* 0x000ea20000004200 */
[----:B------:R-:W-:Y:S04]  /*6960*/  MUFU.EX2 R55, R55 ;  /* 0x0000003700377308 */ /* 0x000fe80000000800 */
[C---:B--2---:R-:W-:Y:S06]  /*6970*/  HMMA.16816.F32 R96, R4.reuse, R8, R96 ;  /* 0x000000080460723c */ /* 0x044fec0000001860 */
[C---:B------:R-:W-:Y:S01]  /*6980*/  HMMA.16816.F32 R100, R4.reuse, R10, R100 ;  /* 0x0000000a0464723c */ /* 0x040fe20000001864 */
[----:B------:R-:W2:Y:S05]  /*6990*/  LDSM.16.MT88.4 R8, [R168+0xd800] ;  /* 0x00d80000a808783b */ /* 0x000eaa0000004200 */
[C---:B--2---:R-:W-:Y:S06]  /*69a0*/  HMMA.16816.F32 R108, R4.reuse, R8, R108 ;  /* 0x00000008046c723c */ /* 0x044fec000000186c */
[----:B------:R-:W-:Y:S01]  /*69b0*/  HMMA.16816.F32 R104, R4, R10, R104 ;  /* 0x0000000a0468723c */ /* 0x000fe20000001868 */
[----:B------:R-:W2:Y:S06]  /*69c0*/  LDSM.16.MT88.4 R8, [R170+0x9c00] ;  /* 0x009c0000aa08783b */ /* 0x000eac0000004200 */
[----:B-----5:R-:W-:-:S02]  /*69d0*/  F2FP.F16.F32.PACK_AB R4, R65, R132 ;  /* 0x000000844104723e */ /* 0x020fc400000000ff */
[----:B-1----:R-:W-:Y:S02]  /*69e0*/  F2FP.F16.F32.PACK_AB R5, R63, R66 ;  /* 0x000000423f05723e */ /* 0x002fe400000000ff */
[----:B------:R-:W-:Y:S02]  /*69f0*/  F2FP.F16.F32.PACK_AB R6, R25, R26 ;  /* 0x0000001a1906723e */ /* 0x000fe400000000ff */
[----:B---3--:R-:W-:-:S07]  /*6a00*/  F2FP.F16.F32.PACK_AB R7, R3, R24 ;  /* 0x000000180307723e */ /* 0x008fce00000000ff */
[C---:B--2---:R-:W-:Y:S06]  /*6a10*/  HMMA.16816.F32 R112, R4.reuse, R8, R112 ;  /* 0x000000080470723c */ /* 0x044fec0000001870 */
[C---:B------:R-:W-:Y:S01]  /*6a20*/  HMMA.16816.F32 R68, R4.reuse, R10, R68 ;  /* 0x0000000a0444723c */ /* 0x040fe20000001844 */
[----:B------:R-:W1:Y:S05]  /*6a30*/  LDSM.16.MT88.4 R8, [R168+0x9c00] ;  /* 0x009c0000a808783b */ /* 0x000e6a0000004200 */
[C---:B-1----:R-:W-:Y:S06]  /*6a40*/  HMMA.16816.F32 R72, R4.reuse, R8, R72 ;  /* 0x000000080448723c */ /* 0x042fec0000001848 */
        /* <DEDUP_REMOVED lines=12> */
[----:B------:R-:W-:Y:S01]  /*6b10*/  HMMA.16816.F32 R104, R4, R10, R104 ;  /* 0x0000000a0468723c */ /* 0x000fe20000001868 */
[----:B------:R-:W1:Y:S06]  /*6b20*/  LDSM.16.MT88.4 R8, [R170+0xa000] ;  /* 0x00a00000aa08783b */ /* 0x000e6c0000004200 */
[----:B----4-:R-:W-:-:S02]  /*6b30*/  F2FP.F16.F32.PACK_AB R4, R123, R148 ;  /* 0x000000947b04723e */ /* 0x010fc400000000ff */
[----:B------:R-:W-:Y:S02]  /*6b40*/  F2FP.F16.F32.PACK_AB R5, R127, R142 ;  /* 0x0000008e7f05723e */ /* 0x000fe400000000ff */
[----:B------:R-:W-:Y:S02]  /*6b50*/  F2FP.F16.F32.PACK_AB R6, R119, R146 ;  /* 0x000000927706723e */ /* 0x000fe400000000ff */
[----:B------:R-:W-:-:S07]  /*6b60*/  F2FP.F16.F32.PACK_AB R7, R134, R125 ;  /* 0x0000007d8607723e */ /* 0x000fce00000000ff */
        /* <DEDUP_REMOVED lines=18> */
[----:B------:R-:W-:Y:S01]  /*6c90*/  FFMA.FTZ R5, R18, UR12, -R41 ;  /* 0x0000000c12057c23 */ /* 0x000fe20008010829 */
[----:B------:R-:W-:Y:S01]  /*6ca0*/  FADD.FTZ R4, R60, R117 ;  /* 0x000000753c047221 */ /* 0x000fe20000010000 */
[----:B------:R-:W2:Y:S01]  /*6cb0*/  LDSM.16.MT88.4 R16, [R170+0xa400] ;  /* 0x00a40000aa10783b */ /* 0x000ea20000004200 */
[----:B------:R-:W-:Y:S01]  /*6cc0*/  F2FP.F16.F32.PACK_AB R6, R61, R140 ;  /* 0x0000008c3d06723e */ /* 0x000fe200000000ff */
[----:B------:R3:W4:Y:S01]  /*6cd0*/  MUFU.EX2 R67, R5 ;  /* 0x0000000500437308 */ /* 0x0007220000000800 */
[----:B------:R-:W-:Y:S01]  /*6ce0*/  FADD.FTZ R59, R59, R4 ;  /* 0x000000043b3b7221 */ /* 0x000fe20000010000 */
[----:B------:R-:W-:Y:S01]  /*6cf0*/  F2FP.F16.F32.PACK_AB R4, R144, R133 ;  /* 0x000000859004723e */ /* 0x000fe200000000ff */
[--C-:B------:R-:W-:Y:S01]  /*6d00*/  FFMA.FTZ R117, R51, UR12, -R58.reuse ;  /* 0x0000000c33757c23 */ /* 0x100fe2000801083a */
[----:B------:R-:W-:Y:S01]  /*6d10*/  FFMA.FTZ R60, R52, UR12, -R58 ;  /* 0x0000000c343c7c23 */ /* 0x000fe2000801083a */
[----:B------:R-:W-:Y:S01]  /*6d20*/  FADD.FTZ R58, R57, R122 ;  /* 0x0000007a393a7221 */ /* 0x000fe20000010000 */
[----:B------:R-:W-:-:S02]  /*6d30*/  FFMA.FTZ R51, R22, UR12, -R41 ;  /* 0x0000000c16337c23 */ /* 0x000fc40008010829 */
[----:B------:R-:W5:Y:S08]  /*6d40*/  MUFU.EX2 R54, R117 ;  /* 0x0000007500367308 */ /* 0x000f700000000800 */
[----:B------:R-:W-:Y:S01]  /*6d50*/  MUFU.EX2 R52, R64 ;  /* 0x0000004000347308 */ /* 0x000fe20000000800 */
[----:B---3--:R-:W-:Y:S02]  /*6d60*/  F2FP.F16.F32.PACK_AB R5, R62, R135 ;  /* 0x000000873e05723e */ /* 0x008fe400000000ff */
[----:B----4-:R-:W-:-:S05]  /*6d70*/  F2FP.F16.F32.PACK_AB R7, R50, R67 ;  /* 0x000000433207723e */ /* 0x010fca00000000ff */
[----:B------:R-:W3:Y:S02]  /*6d80*/  MUFU.EX2 R51, R51 ;  /* 0x0000003300337308 */ /* 0x000ee40000000800 */
[C---:B------:R-:W-:Y:S06]  /*6d90*/  HMMA.16816.F32 R72, R4.reuse, R12, R72 ;  /* 0x0000000c0448723c */ /* 0x040fec0000001848 */
[C---:B-1----:R-:W-:Y:S01]  /*6da0*/  HMMA.16816.F32 R80, R4.reuse, R8, R80 ;  /* 0x000000080450723c */ /* 0x042fe20000001850 */
[----:B------:R-:W-:Y:S05]  /*6db0*/  MUFU.EX2 R60, R60 ;  /* 0x0000003c003c7308 */ /* 0x000fea0000000800 */
[C---:B--2---:R-:W-:Y:S06]  /*6dc0*/  HMMA.16816.F32 R112, R4.reuse, R16, R112 ;  /* 0x000000100470723c */ /* 0x044fec0000001870 */
[C---:B------:R-:W-:Y:S01]  /*6dd0*/  HMMA.16816.F32 R68, R4.reuse, R18, R68 ;  /* 0x000000120444723c */ /* 0x040fe20000001844 */
[----:B------:R-:W1:Y:S05]  /*6de0*/  LDSM.16.MT88.4 R16, [R168+0xc400] ;  /* 0x00c40000a810783b */ /* 0x000e6a0000004200 */
[C---:B------:R-:W-:Y:S01]  /*6df0*/  HMMA.16816.F32 R84, R4.reuse, R10, R84 ;  /* 0x0000000a0454723c */ /* 0x040fe20000001854 */
[----:B------:R-:W2:Y:S05]  /*6e00*/  LDSM.16.MT88.4 R8, [R170+0xe400] ;  /* 0x00e40000aa08783b */ /* 0x000eaa0000004200 */
[C---:B------:R-:W-:Y:S01]  /*6e10*/  HMMA.16816.F32 R76, R4.reuse, R14, R76 ;  /* 0x0000000e044c723c */ /* 0x040fe2000000184c */
[----:B------:R-:W4:Y:S05]  /*6e20*/  LDSM.16.MT88.4 R12, [R168+0xe400] ;  /* 0x00e40000a80c783b */ /* 0x000f2a0000004200 */
        /* <DEDUP_REMOVED lines=8> */
[----:B------:R-:W-:Y:S01]  /*6eb0*/  FADD.FTZ R13, R43, R58 ;  /* 0x0000003a2b0d7221 */ /* 0x000fe20000010000 */
[----:B------:R-:W-:Y:S01]  /*6ec0*/  FFMA.FTZ R43, R21, UR12, -R41 ;  /* 0x0000000c152b7c23 */ /* 0x000fe20008010829 */
[----:B------:R-:W-:Y:S01]  /*6ed0*/  FADD.FTZ R12, R48, R59 ;  /* 0x0000003b300c7221 */ /* 0x000fe20000010000 */
[----:B------:R-:W-:Y:S01]  /*6ee0*/  FFMA.FTZ R48, R20, UR12, -R41 ;  /* 0x0000000c14307c23 */ /* 0x000fe20008010829 */
[----:B------:R-:W-:Y:S01]  /*6ef0*/  FADD.FTZ R42, R42, R13 ;  /* 0x0000000d2a2a7221 */ /* 0x000fe20000010000 */
[----:B------:R-:W-:Y:S01]  /*6f00*/  FFMA.FTZ R41, R23, UR12, -R41 ;  /* 0x0000000c17297c23 */ /* 0x000fe20008010829 */
[----:B-----5:R-:W-:Y:S01]  /*6f10*/  F2FP.F16.F32.PACK_AB R4, R49, R54 ;  /* 0x000000363104723e */ /* 0x020fe200000000ff */
[----:B------:R-:W4:Y:S01]  /*6f20*/  MUFU.EX2 R43, R43 ;  /* 0x0000002b002b7308 */ /* 0x000f220000000800 */
[----:B---3--:R-:W-:Y:S01]  /*6f30*/  F2FP.F16.F32.PACK_AB R5, R46, R51 ;  /* 0x000000332e05723e */ /* 0x008fe200000000ff */
[----:B------:R-:W-:Y:S01]  /*6f40*/  FADD.FTZ R45, R45, R12 ;  /* 0x0000000c2d2d7221 */ /* 0x000fe20000010000 */
[----:B------:R-:W-:Y:S01]  /*6f50*/  F2FP.F16.F32.PACK_AB R6, R52, R47 ;  /* 0x0000002f3406723e */ /* 0x000fe200000000ff */
[----:B------:R-:W3:Y:S01]  /*6f60*/  LDSM.16.MT88.4 R12, [R168+0xc800] ;  /* 0x00c80000a80c783b */ /* 0x000ee20000004200 */
[----:B------:R-:W-:Y:S01]  /*6f70*/  FADD.FTZ R37, R37, R42 ;  /* 0x0000002a25257221 */ /* 0x000fe20000010000 */
[----:B------:R-:W-:-:S02]  /*6f80*/  FADD.FTZ R38, R38, R45 ;  /* 0x0000002d26267221 */ /* 0x000fc40000010000 */
[----:B------:R-:W5:Y:S01]  /*6f90*/  LDSM.16.MT88.4 R20, [R168+0xa800] ;  /* 0x00a80000a814783b */ /* 0x000f620000004200 */
[----:B------:R-:W-:Y:S01]  /*6fa0*/  FADD.FTZ R45, R36, R37 ;  /* 0x00000025242d7221 */ /* 0x000fe20000010000 */
[----:B------:R-:W-:Y:S01]  /*6fb0*/  FADD.FTZ R38, R35, R38 ;  /* 0x0000002623267221 */ /* 0x000fe20000010000 */
[----:B------:R-:W-:Y:S02]  /*6fc0*/  MUFU.EX2 R36, R48 ;  /* 0x0000003000247308 */ /* 0x000fe40000000800 */
[----:B------:R-:W-:Y:S01]  /*6fd0*/  FADD.FTZ R34, R34, R45 ;  /* 0x0000002d22227221 */ /* 0x000fe20000010000 */
[----:B----4-:R-:W-:-:S03]  /*6fe0*/  F2FP.F16.F32.PACK_AB R7, R43, R44 ;  /* 0x0000002c2b07723e */ /* 0x010fc600000000ff */
[----:B------:R-:W-:Y:S02]  /*6ff0*/  FADD.FTZ R33, R33, R34 ;  /* 0x0000002221217221 */ /* 0x000fe40000010000 */
[----:B------:R-:W4:Y:S02]  /*7000*/  MUFU.EX2 R37, R40 ;  /* 0x0000002800257308 */ /* 0x000f240000000800 */
[----:B------:R-:W-:Y:S01]  /*7010*/  FADD.FTZ R32, R32, R33 ;  /* 0x0000002120207221 */ /* 0x000fe20000010000 */
[C---:B-1----:R-:W-:Y:S03]  /*7020*/  HMMA.16816.F32 R80, R4.reuse, R16, R80 ;  /* 0x000000100450723c */ /* 0x042fe60000001850 */
[----:B------:R-:W-:Y:S02]  /*7030*/  FADD.FTZ R29, R29, R32 ;  /* 0x000000201d1d7221 */ /* 0x000fe40000010000 */
[----:B------:R-:W-:Y:S01]  /*7040*/  MUFU.EX2 R35, R39 ;  /* 0x0000002700237308 */ /* 0x000fe20000000800 */
[----:B------:R-:W-:Y:S01]  /*7050*/  HMMA.16816.F32 R84, R4, R18, R84 ;  /* 0x000000120454723c */ /* 0x000fe20000001854 */
[----:B------:R-:W1:Y:S01]  /*7060*/  LDSM.16.MT88.4 R16, [R168+0xe800] ;  /* 0x00e80000a810783b */ /* 0x000e620000004200 */
[----:B------:R-:W-:-:S05]  /*7070*/  FADD.FTZ R132, R132, R29 ;  /* 0x0000001d84847221 */ /* 0x000fca0000010000 */
[----:B------:R-:W4:Y:S01]  /*7080*/  MUFU.EX2 R194, R41 ;  /* 0x0000002900c27308 */ /* 0x000f220000000800 */
[----:B--2---:R-:W-:Y:S01]  /*7090*/  HMMA.16816.F32 R112, R4, R8, R112 ;  /* 0x000000080470723c */ /* 0x004fe20000001870 */
[----:B------:R-:W-:-:S04]  /*70a0*/  FADD.FTZ R65, R65, R132 ;  /* 0x0000008441417221 */ /* 0x000fc80000010000 */
[----:B------:R-:W-:Y:S01]  /*70b0*/  FADD.FTZ R26, R26, R65 ;  /* 0x000000411a1a7221 */ /* 0x000fe20000010000 */
[----:B------:R-:W-:Y:S01]  /*70c0*/  HMMA.16816.F32 R68, R4, R10, R68 ;  /* 0x0000000a0444723c */ /* 0x000fe20000001844 */
[----:B------:R-:W2:Y:S02]  /*70d0*/  LDSM.16.MT88.4 R8, [R170+0xe800] ;  /* 0x00e80000aa08783b */ /* 0x000ea40000004200 */
[----:B------:R-:W-:-:S03]  /*70e0*/  FADD.FTZ R25, R25, R26 ;  /* 0x0000001a19197221 */ /* 0x000fc60000010000 */
[----:B---3--:R-:W-:Y:S01]  /*70f0*/  HMMA.16816.F32 R88, R4, R12, R88 ;  /* 0x0000000c0458723c */ /* 0x008fe20000001858 */
[----:B------:R-:W-:-:S04]  /*7100*/  FADD.FTZ R148, R148, R25 ;  /* 0x0000001994947221 */ /* 0x000fc80000010000 */
[----:B------:R-:W-:Y:S01]  /*7110*/  FADD.FTZ R123, R123, R148 ;  /* 0x000000947b7b7221 */ /* 0x000fe20000010000 */
[----:B------:R-:W-:Y:S01]  /*7120*/  HMMA.16816.F32 R92, R4, R14, R92 ;  /* 0x0000000e045c723c */ /* 0x000fe2000000185c */
[----:B------:R-:W3:Y:S02]  /*7130*/  LDSM.16.MT88.4 R12, [R170+0xac00] ;  /* 0x00ac0000aa0c783b */ /* 0x000ee40000004200 */
[----:B------:R-:W-:-:S03]  /*7140*/  FADD.FTZ R146, R146, R123 ;  /* 0x0000007b92927221 */ /* 0x000fc60000010000 */
[----:B-----5:R-:W-:Y:S01]  /*7150*/  HMMA.16816.F32 R72, R4, R20, R72 ;  /* 0x000000140448723c */ /* 0x020fe20000001848 */
[----:B------:R-:W-:-:S05]  /*7160*/  FADD.FTZ R146, R119, R146 ;  /* 0x0000009277927221 */ /* 0x000fca0000010000 */
[C---:B------:R-:W-:Y:S01]  /*7170*/  HMMA.16816.F32 R76, R4.reuse, R22, R76 ;  /* 0x00000016044c723c */ /* 0x040fe2000000184c */
[----:B------:R-:W5:Y:S05]  /*7180*/  LDSM.16.MT88.4 R20, [R170+0xcc00] ;  /* 0x00cc0000aa14783b */ /* 0x000f6a0000004200 */
[C---:B-1----:R-:W-:Y:S06]  /*7190*/  HMMA.16816.F32 R108, R4.reuse, R16, R108 ;  /* 0x00000010046c723c */ /* 0x042fec000000186c */
[----:B------:R-:W-:Y:S01]  /*71a0*/  HMMA.16816.F32 R104, R4, R18, R104 ;  /* 0x000000120468723c */ /* 0x000fe20000001868 */
[----:B------:R-:W-:-:S04]  /*71b0*/  FADD.FTZ R17, R31, R38 ;  /* 0x000000261f117221 */ /* 0x000fc80000010000 */
[----:B------:R-:W-:Y:S01]  /*71c0*/  FADD.FTZ R17, R30, R17 ;  /* 0x000000111e117221 */ /* 0x000fe20000010000 */
[C---:B--2---:R-:W-:Y:S03]  /*71d0*/  HMMA.16816.F32 R96, R4.reuse, R8, R96 ;  /* 0x000000080460723c */ /* 0x044fe60000001860 */
[----:B------:R-:W-:Y:S02]  /*71e0*/  FADD.FTZ R28, R28, R17 ;  /* 0x000000111c1c7221 */ /* 0x000fe40000010000 */
[----:B------:R-:W-:Y:S01]  /*71f0*/  LDSM.16.MT88.4 R16, [R168+0xcc00] ;  /* 0x00cc0000a810783b */ /* 0x000fe20000004200 */
[----:B------:R-:W-:Y:S01]  /*7200*/  HMMA.16816.F32 R100, R4, R10, R100 ;  /* 0x0000000a0464723c */ /* 0x000fe20000001864 */
[----:B------:R-:W-:Y:S02]  /*7210*/  FADD.FTZ R27, R27, R28 ;  /* 0x0000001c1b1b7221 */ /* 0x000fe40000010000 */
[----:B------:R-:W1:Y:S02]  /*7220*/  LDSM.16.MT88.4 R8, [R168+0xac00] ;  /* 0x00ac0000a808783b */ /* 0x000e640000004200 */
[----:B------:R-:W-:-:S02]  /*7230*/  FADD.FTZ R66, R66, R27 ;  /* 0x0000001b42427221 */ /* 0x000fc40000010000 */
[----:B------:R-:W-:Y:S02]  /*7240*/  F2FP.F16.F32.PACK_AB R4, R60, R53 ;  /* 0x000000353c04723e */ /* 0x000fe400000000ff */
[----:B------:R-:W-:Y:S01]  /*7250*/  FADD.FTZ R63, R63, R66 ;  /* 0x000000423f3f7221 */ /* 0x000fe20000010000 */
[----:B----4-:R-:W-:Y:S02]  /*7260*/  F2FP.F16.F32.PACK_AB R5, R37, R36 ;  /* 0x000000242505723e */ /* 0x010fe400000000ff */
[----:B------:R-:W-:Y:S01]  /*7270*/  F2FP.F16.F32.PACK_AB R6, R55, R56 ;  /* 0x000000383706723e */ /* 0x000fe200000000ff */
[----:B------:R-:W-:Y:S01]  /*7280*/  FADD.FTZ R24, R24, R63 ;  /* 0x0000003f18187221 */ /* 0x000fe20000010000 */
[----:B------:R-:W-:-:S03]  /*7290*/  F2FP.F16.F32.PACK_AB R7, R194, R35 ;  /* 0x00000023c207723e */ /* 0x000fc600000000ff */
[----:B------:R-:W-:-:S04]  /*72a0*/  FADD.FTZ R3, R3, R24 ;  /* 0x0000001803037221 */ /* 0x000fc80000010000 */
[----:B------:R-:W-:Y:S01]  /*72b0*/  FADD.FTZ R142, R142, R3 ;  /* 0x000000038e8e7221 */ /* 0x000fe20000010000 */
[C---:B---3--:R-:W-:Y:S01]  /*72c0*/  HMMA.16816.F32 R112, R4.reuse, R12, R112 ;  /* 0x0000000c0470723c */ /* 0x048fe20000001870 */
[----:B------:R-:W-:Y:S02]  /*72d0*/  FADD.FTZ R3, R133, R146 ;  /* 0x0000009285037221 */ /* 0x000fe40000010000 */
[----:B------:R-:W-:Y:S02]  /*72e0*/  FADD.FTZ R142, R127, R142 ;  /* 0x0000008e7f8e7221 */ /* 0x000fe40000010000 */
[----:B------:R-:W-:Y:S01]  /*72f0*/  FADD.FTZ R3, R144, R3 ;  /* 0x0000000390037221 */ /* 0x000fe20000010000 */
[----:B------:R-:W-:Y:S01]  /*7300*/  HMMA.16816.F32 R68, R4, R14, R68 ;  /* 0x0000000e0444723c */ /* 0x000fe20000001844 */
[----:B------:R-:W-:Y:S01]  /*7310*/  FADD.FTZ R125, R125, R142 ;  /* 0x0000008e7d7d7221 */ /* 0x000fe20000010000 */
[----:B------:R-:W2:Y:S01]  /*7320*/  LDSM.16.MT88.4 R12, [R170+0xec00] ;  /* 0x00ec0000aa0c783b */ /* 0x000ea20000004200 */
[----:B------:R-:W-:-:S02]  /*7330*/  FADD.FTZ R140, R140, R3 ;  /* 0x000000038c8c7221 */ /* 0x000fc40000010000 */
[----:B------:R-:W-:Y:S01]  /*7340*/  FADD.FTZ R134, R134, R125 ;  /* 0x0000007d86867221 */ /* 0x000fe20000010000 */
[C---:B-----5:R-:W-:Y:S01]  /*7350*/  HMMA.16816.F32 R80, R4.reuse, R20, R80 ;  /* 0x000000140450723c */ /* 0x060fe20000001850 */
[----:B------:R-:W-:Y:S02]  /*7360*/  FADD.FTZ R61, R61, R140 ;  /* 0x0000008c3d3d7221 */ /* 0x000fe40000010000 */
[----:B------:R-:W-:Y:S02]  /*7370*/  FADD.FTZ R135, R135, R134 ;  /* 0x0000008687877221 */ /* 0x000fe40000010000 */
[----:B------:R-:W-:Y:S01]  /*7380*/  FADD.FTZ R54, R54, R61 ;  /* 0x0000003d36367221 */ /* 0x000fe20000010000 */
[----:B------:R-:W-:Y:S01]  /*7390*/  HMMA.16816.F32 R84, R4, R22, R84 ;  /* 0x000000160454723c */ /* 0x000fe20000001854 */
[----:B------:R-:W-:Y:S02]  /*73a0*/  FADD.FTZ R62, R62, R135 ;  /* 0x000000873e3e7221 */ /* 0x000fe40000010000 */
        /* <DEDUP_REMOVED lines=16> */
[----:B------:R-:W-:Y:S01]  /*74b0*/  HMMA.16816.F32 R92, R4, R18, R92 ;  /* 0x00000012045c723c */ /* 0x000fe2000000185c */
[----:B------:R-:W-:Y:S02]  /*74c0*/  FADD.FTZ R193, R55, R56 ;  /* 0x0000003837c17221 */ /* 0x000fe40000010000 */
[----:B------:R-:W-:-:S03]  /*74d0*/  FADD.FTZ R36, R36, R43 ;  /* 0x0000002b24247221 */ /* 0x000fc60000010000 */
[----:B--2---:R-:W-:Y:S01]  /*74e0*/  HMMA.16816.F32 R96, R4, R12, R96 ;  /* 0x0000000c0460723c */ /* 0x004fe20000001860 */
[----:B------:R-:W-:-:S04]  /*74f0*/  FADD.FTZ R36, R37, R36 ;  /* 0x0000002425247221 */ /* 0x000fc80000010000 */
[----:B------:R-:W-:Y:S01]  /*7500*/  FADD.FTZ R35, R35, R36 ;  /* 0x0000002423237221 */ /* 0x000fe20000010000 */
[----:B------:R-:W-:Y:S03]  /*7510*/  HMMA.16816.F32 R100, R4, R14, R100 ;  /* 0x0000000e0464723c */ /* 0x000fe60000001864 */
[----:B------:R-:W-:-:S03]  /*7520*/  FADD.FTZ R194, R194, R35 ;  /* 0x00000023c2c27221 */ /* 0x000fc60000010000 */
        /* <DEDUP_REMOVED lines=67> */
.L_x_1247:
[----:B------:R-:W-:-:S04]  /*7960*/  LEA R4, -R130, RZ, 0x7 ;  /* 0x000000ff82047211 */ /* 0x000fc800078e39ff */
[----:B------:R-:W-:-:S07]  /*7970*/  SHF.R.S32.HI R11, RZ, 0x1f, R4 ;  /* 0x0000001fff0b7819 */ /* 0x000fce0000011404 */
.L_x_1248:
        /* <DEDUP_REMOVED lines=277> */
[----:B------:R-:W-:Y:S02]  /*8ad0*/  LOP3.LUT R4, R3, 0x18, R116, 0xfe, !PT ;  /* 0x0000001803047812 */ /* 0x000fe400078efe74 */
[----:B------:R-:W-:Y:S02]  /*8ae0*/  FSEL R6, R6, -INF , !P5 ;  /* 0xff80000006067808 */ /* 0x000fe40006800000 */
        /* <DEDUP_REMOVED lines=139> */
[----:B------:R-:W-:Y:S01]  /*93a0*/  ISETP.GE.AND P1, PT, R5, R138, PT ;  /* 0x0000008a0500720c */ /* 0x000fe20003f26270 */
[C---:B------:R-:W-:Y:S01]  /*93b0*/  VIADD R5, R4.reuse, 0x79 ;  /* 0x0000007904057836 */ /* 0x040fe20000000000 */
[----:B------:R-:W-:Y:S02]  /*93c0*/  FSEL R116, R23, -INF , !P0 ;  /* 0xff80000017747808 */ /* 0x000fe40004000000 */
[-C--:B------:R-:W-:Y:S02]  /*93d0*/  ISETP.GE.AND P0, PT, R4, R139.reuse, PT ;  /* 0x0000008b0400720c */ /* 0x080fe40003f06270 */
[----:B------:R-:W-:Y:S02]  /*93e0*/  FSEL R147, R17, -INF , !P5 ;  /* 0xff80000011937808 */ /* 0x000fe40006800000 */
[----:B------:R-:W-:Y:S02]  /*93f0*/  ISETP.GE.AND P5, PT, R5, R139, PT ;  /* 0x0000008b0500720c */ /* 0x000fe40003fa6270 */
[----:B------:R-:W-:-:S02]  /*9400*/  FSEL R65, R19, -INF , !P1 ;  /* 0xff80000013417808 */ /* 0x000fc40004800000 */
[----:B------:R-:W-:Y:S02]  /*9410*/  FSEL R7, R8, -INF , !P0 ;  /* 0xff80000008077808 */ /* 0x000fe40004000000 */
[-C--:B------:R-:W-:Y:S02]  /*9420*/  ISETP.GE.AND P1, PT, R4, R138.reuse, PT ;  /* 0x0000008a0400720c */ /* 0x080fe40003f26270 */
[----:B------:R-:W-:Y:S02]  /*9430*/  ISETP.GE.AND P0, PT, R5, R138, PT ;  /* 0x0000008a0500720c */ /* 0x000fe40003f06270 */
[----:B------:R-:W-:Y:S02]  /*9440*/  FSEL R138, R13, -INF , !P5 ;  /* 0xff8000000d8a7808 */ /* 0x000fe40006800000 */
[----:B------:R-:W-:Y:S02]  /*9450*/  ISETP.GT.AND P5, PT, R180, R175, PT ;  /* 0x000000afb400720c */ /* 0x000fe40003fa4270 */
[----:B------:R-:W-:-:S02]  /*9460*/  FSEL R10, R10, -INF , !P1 ;  /* 0xff8000000a0a7808 */ /* 0x000fc40004800000 */
[----:B------:R-:W-:-:S09]  /*9470*/  FSEL R67, R15, -INF , !P0 ;  /* 0xff8000000f437808 */ /* 0x000fd20004000000 */
[----:B------:R-:W-:Y:S05]  /*9480*/  @!P5 BRA `(.L_x_1249) ;  /* 0x0000000800c0d947 */ /* 0x000fea0003800000 */
[----:B------:R-:W-:Y:S05]  /*9490*/  @!P6 BRA `(.L_x_1250) ;  /* 0x0000000000ece947 */ /* 0x000fea0003800000 */
[----:B------:R-:W1:Y:S02]  /*94a0*/  LDC R16, c[0x0][0x380] ;  /* 0x0000e000ff107b82 */ /* 0x000e640000000800 */
[----:B-1----:R-:W-:-:S04]  /*94b0*/  IABS R8, R16 ;  /* 0x0000001000087213 */ /* 0x002fc80000000000 */
[----:B------:R-:W1:Y:S08]  /*94c0*/  I2F.RP R13, R8 ;  /* 0x00000008000d7306 */ /* 0x000e700000209400 */
[----:B-1----:R-:W1:Y:S02]  /*94d0*/  MUFU.RCP R17, R13 ;  /* 0x0000000d00117308 */ /* 0x002e640000001000 */
[----:B-1----:R-:W-:-:S06]  /*94e0*/  VIADD R17, R17, 0xffffffe ;  /* 0x0ffffffe11117836 */ /* 0x002fcc0000000000 */
[----:B------:R-:W1:Y:S02]  /*94f0*/  F2I.FTZ.U32.TRUNC.NTZ R5, R17 ;  /* 0x0000001100057305 */ /* 0x000e64000021f000 */
[----:B-1----:R-:W-:-:S05]  /*9500*/  IADD3 R4, RZ, -R5, RZ ;  /* 0x80000005ff047210 */ /* 0x002fca0007ffe0ff */
[----:B------:R-:W-:Y:S02]  /*9510*/  IMAD R11, R4, R8, RZ ;  /* 0x00000008040b7224 */ /* 0x000fe400078e02ff */
[----:B------:R-:W-:-:S04]  /*9520*/  IMAD.MOV.U32 R4, RZ, RZ, RZ ;  /* 0x000000ffff047224 */ /* 0x000fc800078e00ff */
[----:B------:R-:W-:Y:S01]  /*9530*/  IMAD.HI.U32 R5, R5, R11, R4 ;  /* 0x0000000b05057227 */ /* 0x000fe200078e0004 */
[----:B------:R-:W-:-:S03]  /*9540*/  IABS R4, R3 ;  /* 0x0000000300047213 */ /* 0x000fc60000000000 */
[C---:B------:R-:W-:Y:S01]  /*9550*/  VIADD R11, R3.reuse, 0xffffff80 ;  /* 0xffffff80030b7836 */ /* 0x040fe20000000000 */
[----:B------:R-:W-:Y:S01]  /*9560*/  LOP3.LUT R3, R3, R16, RZ, 0x3c, !PT ;  /* 0x0000001003037212 */ /* 0x000fe200078e3cff */
[----:B------:R-:W-:-:S05]  /*9570*/  IMAD.HI.U32 R15, R5, R4, RZ ;  /* 0x00000004050f7227 */ /* 0x000fca00078e00ff */
[----:B------:R-:W-:-:S05]  /*9580*/  IADD3 R13, -R15, RZ, RZ ;  /* 0x000000ff0f0d7210 */ /* 0x000fca0007ffe1ff */
[C---:B------:R-:W-:Y:S01]  /*9590*/  IMAD R13, R8.reuse, R13, R4 ;  /* 0x0000000d080d7224 */ /* 0x040fe200078e0204 */
[----:B------:R-:W-:Y:S02]  /*95a0*/  IABS R4, R11 ;  /* 0x0000000b00047213 */ /* 0x000fe40000000000 */
[----:B------:R-:W-:Y:S02]  /*95b0*/  LOP3.LUT R11, R11, R16, RZ, 0x3c, !PT ;  /* 0x000000100b0b7212 */ /* 0x000fe400078e3cff */
[----:B------:R-:W-:Y:S01]  /*95c0*/  ISETP.GT.U32.AND P1, PT, R8, R13, PT ;  /* 0x0000000d0800720c */ /* 0x000fe20003f24070 */
[----:B------:R-:W-:-:S12]  /*95d0*/  IMAD.HI.U32 R5, R5, R4, RZ ;  /* 0x0000000405057227 */ /* 0x000fd800078e00ff */
[-C--:B------:R-:W-:Y:S02]  /*95e0*/  @!P1 IADD3 R13, R13, -R8.reuse, RZ ;  /* 0x800000080d0d9210 */ /* 0x080fe40007ffe0ff */
[----:B------:R-:W-:Y:S02]  /*95f0*/  @!P1 IADD3 R15, R15, 0x1, RZ ;  /* 0x000000010f0f9810 */ /* 0x000fe40007ffe0ff */
[----:B------:R-:W-:Y:S01]  /*9600*/  ISETP.GE.U32.AND P0, PT, R13, R8, PT ;  /* 0x000000080d00720c */ /* 0x000fe20003f06070 */
[----:B------:R-:W-:-:S04]  /*9610*/  IMAD.MOV R13, RZ, RZ, -R5 ;  /* 0x000000ffff0d7224 */ /* 0x000fc800078e0a05 */
[----:B------:R-:W-:Y:S01]  /*9620*/  IMAD R13, R8, R13, R4 ;  /* 0x0000000d080d7224 */ /* 0x000fe200078e0204 */
[----:B------:R-:W-:-:S04]  /*9630*/  LOP3.LUT R4, RZ, R16, RZ, 0x33, !PT ;  /* 0x00000010ff047212 */ /* 0x000fc800078e33ff */
[----:B------:R-:W-:-:S03]  /*9640*/  ISETP.GT.U32.AND P1, PT, R8, R13, PT ;  /* 0x0000000d0800720c */ /* 0x000fc60003f24070 */
[----:B------:R-:W-:Y:S01]  /*9650*/  @P0 VIADD R15, R15, 0x1 ;  /* 0x000000010f0f0836 */ /* 0x000fe20000000000 */
[----:B------:R-:W-:-:S09]  /*9660*/  ISETP.GE.AND P0, PT, R3, RZ, PT ;  /* 0x000000ff0300720c */ /* 0x000fd20003f06270 */
[-C--:B------:R-:W-:Y:S02]  /*9670*/  @!P1 IADD3 R13, R13, -R8.reuse, RZ ;  /* 0x800000080d0d9210 */ /* 0x080fe40007ffe0ff */
[----:B------:R-:W-:Y:S02]  /*9680*/  @!P1 IADD3 R5, R5, 0x1, RZ ;  /* 0x0000000105059810 */ /* 0x000fe40007ffe0ff */
[----:B------:R-:W-:Y:S01]  /*9690*/  @!P0 IMAD.MOV R15, RZ, RZ, -R15 ;  /* 0x000000ffff0f8224 */ /* 0x000fe200078e0a0f */
[----:B------:R-:W-:Y:S02]  /*96a0*/  ISETP.GE.U32.AND P0, PT, R13, R8, PT ;  /* 0x000000080d00720c */ /* 0x000fe40003f06070 */
[----:B------:R-:W-:-:S11]  /*96b0*/  ISETP.GE.AND P1, PT, R11, RZ, PT ;  /* 0x000000ff0b00720c */ /* 0x000fd60003f26270 */
[----:B------:R-:W-:Y:S01]  /*96c0*/  @P0 VIADD R5, R5, 0x1 ;  /* 0x0000000105050836 */ /* 0x000fe20000000000 */
[----:B------:R-:W-:-:S04]  /*96d0*/  ISETP.NE.AND P0, PT, R16, RZ, PT ;  /* 0x000000ff1000720c */ /* 0x000fc80003f05270 */
[----:B------:R-:W-:Y:S02]  /*96e0*/  @!P1 IADD3 R5, -R5, RZ, RZ ;  /* 0x000000ff05059210 */ /* 0x000fe40007ffe1ff */
        /* <DEDUP_REMOVED lines=8> */
[----:B------:R-:W-:Y:S01]  /*9770*/  IMAD R16, R15, R16, -0x80 ;  /* 0xffffff800f107424 */ /* 0x000fe200078e0210 */
[----:B--2---:R-:W-:-:S04]  /*9780*/  IADD3 R8, -R8, R3, RZ ;  /* 0x0000000308087210 */ /* 0x004fc80007ffe1ff */
[----:B------:R-:W-:Y:S02]  /*9790*/  SHF.R.S32.HI R3, RZ, 0x1f, R16 ;  /* 0x0000001fff037819 */ /* 0x000fe40000011410 */
[----:B------:R-:W-:-:S03]  /*97a0*/  SHF.R.S32.HI R11, RZ, 0x1f, R8 ;  /* 0x0000001fff0b7819 */ /* 0x000fc60000011408 */
[----:B------:R-:W-:Y:S02]  /*97b0*/  IMAD R3, R3, R128, RZ ;  /* 0x0000008003037224 */ /* 0x000fe400078e02ff */
[----:B-1----:R-:W-:Y:S02]  /*97c0*/  IMAD R11, R11, R4, RZ ;  /* 0x000000040b0b7224 */ /* 0x002fe400078e02ff */
[C---:B------:R-:W-:Y:S02]  /*97d0*/  IMAD R3, R16.reuse, R129, R3 ;  /* 0x0000008110037224 */ /* 0x040fe400078e0203 */
[----:B------:R-:W-:-:S04]  /*97e0*/  IMAD.WIDE.U32 R16, R16, R128, RZ ;  /* 0x0000008010107225 */ /* 0x000fc800078e00ff */
[----:B------:R-:W-:Y:S02]  /*97f0*/  IMAD.IADD R17, R17, 0x1, R3 ;  /* 0x0000000111117824 */ /* 0x000fe400078e0203 */
[C---:B------:R-:W-:Y:S02]  /*9800*/  IMAD R5, R8.reuse, R5, R11 ;  /* 0x0000000508057224 */ /* 0x040fe400078e020b */
[----:B------:R-:W-:-:S04]  /*9810*/  IMAD.WIDE.U32 R18, R8, R4, R16 ;  /* 0x0000000408127225 */ /* 0x000fc800078e0010 */
[----:B------:R-:W-:Y:S01]  /*9820*/  IMAD.MOV.U32 R11, RZ, RZ, R18 ;  /* 0x000000ffff0b7224 */ /* 0x000fe200078e0012 */
[----:B------:R-:W-:Y:S01]  /*9830*/  IADD3 R16, R19, R5, RZ ;  /* 0x0000000513107210 */ /* 0x000fe20007ffe0ff */
[----:B------:R-:W-:Y:S06]  /*9840*/  BRA `(.L_x_1251) ;  /* 0x0000000000087947 */ /* 0x000fec0003800000 */
.L_x_1250:
[----:B------:R-:W-:-:S04]  /*9850*/  LEA R11, -R128, RZ, 0x7 ;  /* 0x000000ff800b7211 */ /* 0x000fc800078e39ff */
[----:B------:R-:W-:-:S07]  /*9860*/  SHF.R.S32.HI R16, RZ, 0x1f, R11 ;  /* 0x0000001fff107819 */ /* 0x000fce000001140b */
.L_x_1251:
        /* <DEDUP_REMOVED lines=15> */
[----:B------:R2:W-:Y:S02]  /*9960*/  @!P4 LDGSTS.E.BYPASS.LTC128B.128 [R181+0x3000], desc[UR10][R22.64] ;  /* 0x0300000016b5cfae */ /* 0x0005e4000b901d4a */
        /* <DEDUP_REMOVED lines=17> */
[----:B------:R-:W-:-:S03]  /*9a80*/  @!P3 IADD3.X R4, R137, R16, R176, P1, P0 ;  /* 0x000000108904b210 */ /* 0x000fc60000fe04b0 */
[----:B------:R1:W-:Y:S04]  /*9a90*/  @P4 STS.128 [R181+0x3800], RZ ;  /* 0x003800ffb5004388 */ /* 0x0003e80000000c00 */
[----:B------:R-:W-:Y:S01]  /*9aa0*/  @!PT LDS RZ, [RZ] ;  /* 0x00000000fffff984 */ /* 0x000fe20000000800 */
[----:B------:R-:W-:Y:S01]  /*9ab0*/  @!PT LDS RZ, [RZ] ;  /* 0x00000000fffff984 */ /* 0x000fe20000000800 */
[----:B------:R-:W-:Y:S01]  /*9ac0*/  @!PT LDS RZ, [RZ] ;  /* 0x00000000fffff984 */ /* 0x000fe20000000800 */
[----:B------:R4:W-:Y:S01]  /*9ad0*/  @!P4 LDGSTS.E.BYPASS.LTC128B.128 [R181+0x3800], desc[UR10][R24.64] ;  /* 0x0380000018b5cfae */ /* 0x0009e2000b901d4a */
[----:B--2---:R-:W-:-:S03]  /*9ae0*/  @!P3 LEA R22, P0, R3, UR8, 0x1 ;  /* 0x000000080316bc11 */ /* 0x004fc6000f8008ff */
[----:B------:R1:W-:Y:S01]  /*9af0*/  @P3 STS.128 [R181+0x5800], RZ ;  /* 0x005800ffb5003388 */ /* 0x0003e20000000c00 */
[----:B------:R-:W-:Y:S02]  /*9b00*/  @!P3 LEA.HI.X R23, R3, UR9, R4, 0x1, P0 ;  /* 0x000000090317bc11 */ /* 0x000fe400080f0c04 */
[----:B------:R-:W-:-:S03]  /*9b10*/  @!P2 IADD3 R4, P1, P0, R136, R11, R177 ;  /* 0x0000000b8804a210 */ /* 0x000fc6000783e0b1 */
[----:B------:R-:W-:Y:S01]  /*9b20*/  @!PT LDS RZ, [RZ] ;  /* 0x00000000fffff984 */ /* 0x000fe20000000800 */
[----:B------:R-:W-:Y:S01]  /*9b30*/  @!PT LDS RZ, [RZ] ;  /* 0x00000000fffff984 */ /* 0x000fe20000000800 */
[----:B------:R-:W-:Y:S01]  /*9b40*/  @!PT LDS RZ, [RZ] ;  /* 0x00000000fffff984 */ /* 0x000fe20000000800 */
[----:B------:R-:W-:Y:S01]  /*9b50*/  @!P3 LDGSTS.E.BYPASS.LTC128B.128 [R181+0x5800], desc[UR10][R22.64+0x40] ;  /* 0x0580004016b5bfae */ /* 0x000fe2000b901d4a */
[----:B------:R-:W-:Y:S02]  /*9b60*/  @!P2 IADD3.X R3, R137, R16, R176, P1, P0 ;  /* 0x000000108903a210 */ /* 0x000fe40000fe04b0 */
[C---:B---3--:R-:W-:Y:S01]  /*9b70*/  @!P2 LEA R20, P0, R4.reuse, UR8, 0x1 ;  /* 0x000000080414ac11 */ /* 0x048fe2000f8008ff */
[----:B------:R1:W-:Y:S03]  /*9b80*/  @P2 STS.128 [R181+0x7800], RZ ;  /* 0x007800ffb5002388 */ /* 0x0003e60000000c00 */
[----:B------:R-:W-:Y:S02]  /*9b90*/  @!P2 LEA.HI.X R21, R4, UR9, R3, 0x1, P0 ;  /* 0x000000090415ac11 */ /* 0x000fe400080f0c03 */
[----:B------:R-:W-:-:S03]  /*9ba0*/  IADD3 R5, P1, P0, R177, R11, R177 ;  /* 0x0000000bb1057210 */ /* 0x000fc6000783e0b1 */
[----:B------:R-:W-:Y:S01]  /*9bb0*/  @!PT LDS RZ, [RZ] ;  /* 0x00000000fffff984 */ /* 0x000fe20000000800 */
[----:B------:R-:W-:Y:S01]  /*9bc0*/  @!PT LDS RZ, [RZ] ;  /* 0x00000000fffff984 */ /* 0x000fe20000000800 */
[----:B------:R-:W-:Y:S01]  /*9bd0*/  @!PT LDS RZ, [RZ] ;  /* 0x00000000fffff984 */ /* 0x000fe20000000800 */
[----:B------:R2:W-:Y:S01]  /*9be0*/  @!P2 LDGSTS.E.BYPASS.LTC128B.128 [R181+0x7800], desc[UR10][R20.64+0x80] ;  /* 0x0780008014b5afae */ /* 0x0005e2000b901d4a */
[----:B------:R-:W-:-:S03]  /*9bf0*/  IADD3.X R8, R176, R16, R176, P1, P0 ;  /* 0x00000010b0087210 */ /* 0x000fc60000fe04b0 */
[----:B------:R1:W-:Y:S01]  /*9c00*/  @P4 STS.128 [R181+0x4000], RZ ;  /* 0x004000ffb5004388 */ /* 0x0003e20000000c00 */
[----:B----4-:R-:W-:-:S04]  /*9c10*/  @!P4 LEA R24, P0, R5, R192, 0x1 ;  /* 0x000000c00518c211 */ /* 0x010fc800078008ff */
[----:B------:R-:W-:Y:S02]  /*9c20*/  @!P4 LEA.HI.X R25, R5, R191, R8, 0x1, P0 ;  /* 0x000000bf0519c211 */ /* 0x000fe400000f0c08 */
[----:B------:R-:W-:-:S03]  /*9c30*/  @!P3 IADD3 R4, P0, R136, R5, RZ ;  /* 0x000000058804b210 */ /* 0x000fc60007f1e0ff */
[----:B------:R-:W-:Y:S01]  /*9c40*/  @!PT LDS RZ, [RZ] ;  /* 0x00000000fffff984 */ /* 0x000fe20000000800 */
[----:B------:R-:W-:Y:S01]  /*9c50*/  @!PT LDS RZ, [RZ] ;  /* 0x00000000fffff984 */ /* 0x000fe20000000800 */
[----:B------:R-:W-:Y:S01]  /*9c60*/  @!PT LDS RZ, [RZ] ;  /* 0x00000000fffff984 */ /* 0x000fe20000000800 */
[----:B------:R3:W-:Y:S02]  /*9c70*/  @!P4 LDGSTS.E.BYPASS.LTC128B.128 [R181+0x4000], desc[UR10][R24.64] ;  /* 0x0400000018b5cfae */ /* 0x0007e4000b901d4a */
[----:B------:R-:W-:Y:S01]  /*9c80*/  @!P3 IMAD.X R3, R137, 0x1, R8, P0 ;  /* 0x000000018903b824 */ /* 0x000fe200000e0608 */
[C---:B------:R-:W-:Y:S01]  /*9c90*/  @!P3 LEA R18, P0, R4.reuse, UR8, 0x1 ;  /* 0x000000080412bc11 */ /* 0x040fe2000f8008ff */
[----:B------:R1:W-:Y:S03]  /*9ca0*/  @P3 STS.128 [R181+0x6000], RZ ;  /* 0x006000ffb5003388 */ /* 0x0003e60000000c00 */
[----:B------:R-:W-:Y:S02]  /*9cb0*/  @!P3 LEA.HI.X R19, R4, UR9, R3, 0x1, P0 ;  /* 0x000000090413bc11 */ /* 0x000fe400080f0c03 */
[----:B------:R-:W-:-:S03]  /*9cc0*/  @!P2 IADD3 R4, P0, R136, R5, RZ ;  /* 0x000000058804a210 */ /* 0x000fc60007f1e0ff */
[----:B------:R-:W-:Y:S01]  /*9cd0*/  @!PT LDS RZ, [RZ] ;  /* 0x00000000fffff984 */ /* 0x000fe20000000800 */
[----:B------:R-:W-:Y:S01]  /*9ce0*/  @!PT LDS RZ, [RZ] ;  /* 0x00000000fffff984 */ /* 0x000fe20000000800 */
[----:B------:R-:W-:Y:S01]  /*9cf0*/  @!PT LDS RZ, [RZ] ;  /* 0x00000000fffff984 */ /* 0x000fe20000000800 */
[----:B------:R1:W-:Y:S02]  /*9d00*/  @!P3 LDGSTS.E.BYPASS.LTC128B.128 [R181+0x6000], desc[UR10][R18.64+0x40] ;  /* 0x0600004012b5bfae */ /* 0x0003e4000b901d4a */
[----:B------:R-:W-:Y:S01]  /*9d10*/  @!P2 IMAD.X R3, R137, 0x1, R8, P0 ;  /* 0x000000018903a824 */ /* 0x000fe200000e0608 */
[C---:B--2---:R-:W-:Y:S01]  /*9d20*/  @!P2 LEA R20, P0, R4.reuse, UR8, 0x1 ;  /* 0x000000080414ac11 */ /* 0x044fe2000f8008ff */
[----:B------:R1:W-:Y:S03]  /*9d30*/  @P2 STS.128 [R181+0x8000], RZ ;  /* 0x008000ffb5002388 */ /* 0x0003e60000000c00 */
[----:B------:R-:W-:Y:S02]  /*9d40*/  @!P2 LEA.HI.X R21, R4, UR9, R3, 0x1, P0 ;  /* 0x000000090415ac11 */ /* 0x000fe400080f0c03 */
[----:B------:R-:W-:-:S03]  /*9d50*/  IADD3 R5, P0, R177, R5, RZ ;  /* 0x00000005b1057210 */ /* 0x000fc60007f1e0ff */
[----:B------:R-:W-:Y:S01]  /*9d60*/  @!PT LDS RZ, [RZ] ;  /* 0x00000000fffff984 */ /* 0x000fe20000000800 */
[----:B------:R-:W-:Y:S01]  /*9d70*/  @!PT LDS RZ, [RZ] ;  /* 0x00000000fffff984 */ /* 0x000fe20000000800 */
[----:B------:R-:W-:Y:S01]  /*9d80*/  @!PT LDS RZ, [RZ] ;  /* 0x00000000fffff984 */ /* 0x000fe20000000800 */
[----:B------:R1:W-:Y:S02]  /*9d90*/  @!P2 LDGSTS.E.BYPASS.LTC128B.128 [R181+0x8000], desc[UR10][R20.64+0x80] ;  /* 0x0800008014b5afae */ /* 0x0003e4000b901d4a */
[----:B------:R-:W-:Y:S01]  /*9da0*/  IMAD.X R8, R176, 0x1, R8, P0 ;  /* 0x00000001b0087824 */ /* 0x000fe200000e0608 */
[----:B------:R-:W-:Y:S01]  /*9db0*/  @!P3 IADD3 R4, P0, R136, R5, RZ ;  /* 0x000000058804b210 */ /* 0x000fe20007f1e0ff */
[----:B------:R1:W-:Y:S04]  /*9dc0*/  @P4 STS.128 [R181+0x4800], RZ ;  /* 0x004800ffb5004388 */ /* 0x0003e80000000c00 */
[----:B------:R-:W-:Y:S01]  /*9dd0*/  @!P3 IMAD.X R3, R137, 0x1, R8, P0 ;  /* 0x000000018903b824 */ /* 0x000fe200000e0608 */
[----:B------:R-:W-:-:S04]  /*9de0*/  @!P3 LEA R22, P0, R4, UR8, 0x1 ;  /* 0x000000080416bc11 */ /* 0x000fc8000f8008ff */
[----:B------:R-:W-:Y:S02]  /*9df0*/  @!P3 LEA.HI.X R23, R4, UR9, R3, 0x1, P0 ;  /* 0x000000090417bc11 */ /* 0x000fe400080f0c03 */
[----:B---3--:R-:W-:-:S04]  /*9e00*/  @!P4 LEA R24, P0, R5, R192, 0x1 ;  /* 0x000000c00518c211 */ /* 0x008fc800078008ff */
        /* <DEDUP_REMOVED lines=20> */
.L_x_1253:
[----:B------:R-:W-:Y:S05]  /*9f50*/  BSYNC B0 ;  /* 0x0000000000007941 */ /* 0x000fea0003800000 */
.L_x_1252:
[----:B------:R-:W0:Y:S01]  /*9f60*/  LDGDEPBAR ;  /* 0x00000000000079af */ /* 0x000e220000000000 */
[----:B------:R-:W-:-:S04]  /*9f70*/  LEA R192, P0, R11, R192, 0x1 ;  /* 0x000000c00bc07211 */ /* 0x000fc800078008ff */
[----:B------:R-:W-:-:S09]  /*9f80*/  LEA.HI.X R191, R11, R191, R16, 0x1, P0 ;  /* 0x000000bf0bbf7211 */ /* 0x000fd200000f0c10 */
.L_x_1249:
        /* <DEDUP_REMOVED lines=79> */
[----:B------:R-:W-:Y:S02]  /*a480*/  FSEL R150, R150, RZ, P1 ;  /* 0x000000ff96967208 */ /* 0x000fe40000800000 */
[----:B--2---:R-:W-:Y:S01]  /*a490*/  FMNMX.FTZ R3, R4, R3, !PT ;  /* 0x0000000304037209 */ /* 0x004fe20007810000 */
[----:B------:R-:W-:Y:S02]  /*a4a0*/  FADD.FTZ R5, R2, -R5 ;  /* 0x8000000502057221 */ /* 0x000fe40000010000 */
[--C-:B------:R-:W-:Y:S01]  /*a4b0*/  FFMA.FTZ R140, R123, UR12, -R150.reuse ;  /* 0x0000000c7b8c7c23 */ /* 0x100fe20008010896 */
[C---:B------:R-:W-:Y:S01]  /*a4c0*/  FSETP.NEU.FTZ.AND P0, PT, R3.reuse, -INF , PT ;  /* 0xff8000000300780b */ /* 0x040fe20003f1d000 */
[----:B------:R-:W-:Y:S01]  /*a4d0*/  FMUL.FTZ R123, R3, UR12 ;  /* 0x0000000c037b7c20 */ /* 0x000fe20008410000 */
[--C-:B------:R-:W-:Y:S01]  /*a4e0*/  FFMA.FTZ R129, R9, UR12, -R150.reuse ;  /* 0x0000000c09817c23 */ /* 0x100fe20008010896 */
[--C-:B------:R-:W-:Y:S01]  /*a4f0*/  FFMA.FTZ R202, R7, UR12, -R150.reuse ;  /* 0x0000000c07ca7c23 */ /* 0x100fe20008010896 */
[----:B------:R-:W-:Y:S01]  /*a500*/  FSEL R7, R3, RZ, P0 ;  /* 0x000000ff03077208 */ /* 0x000fe20000000000 */
[--C-:B------:R-:W-:Y:S01]  /*a510*/  FFMA.FTZ R141, R161, UR12, -R150.reuse ;  /* 0x0000000ca18d7c23 */ /* 0x100fe20008010896 */
[----:B------:R-:W-:Y:S01]  /*a520*/  FSEL R123, R123, RZ, P0 ;  /* 0x000000ff7b7b7208 */ /* 0x000fe20000000000 */
[----:B------:R-:W-:Y:S01]  /*a530*/  FMUL.FTZ R195, R5, UR12 ;  /* 0x0000000c05c37c20 */ /* 0x000fe20008410000 */
[----:B------:R-:W-:Y:S01]  /*a540*/  MUFU.EX2 R140, R140 ;  /* 0x0000008c008c7308 */ /* 0x000fe20000000800 */
[----:B------:R-:W-:Y:S01]  /*a550*/  FADD.FTZ R7, R0, -R7 ;  /* 0x8000000700077221 */ /* 0x000fe20000010000 */
[--C-:B------:R-:W-:Y:S01]  /*a560*/  FFMA.FTZ R136, R201, UR12, -R150.reuse ;  /* 0x0000000cc9887c23 */ /* 0x100fe20008010896 */
[--C-:B------:R-:W-:Y:S01]  /*a570*/  FFMA.FTZ R139, R10, UR12, -R123.reuse ;  /* 0x0000000c0a8b7c23 */ /* 0x100fe2000801087b */
[--C-:B------:R-:W-:Y:S01]  /*a580*/  FFMA.FTZ R160, R14, UR12, -R123.reuse ;  /* 0x0000000c0ea07c23 */ /* 0x100fe2000801087b */
[----:B------:R-:W1:Y:S01]  /*a590*/  LDSM.16.MT88.4 R8, [R170+0x9000] ;  /* 0x00900000aa08783b */ /* 0x000e620000004200 */
[----:B------:R-:W-:Y:S01]  /*a5a0*/  FMUL.FTZ R161, R7, UR12 ;  /* 0x0000000c07a17c20 */ /* 0x000fe20008410000 */
        /* <DEDUP_REMOVED lines=27> */
[----:B--2---:R-:W-:Y:S01]  /*a760*/  F2FP.F16.F32.PACK_AB R48, R141, R202 ;  /* 0x000000ca8d30723e */ /* 0x004fe200000000ff */
[--C-:B------:R-:W-:Y:S01]  /*a770*/  FFMA.FTZ R166, R200, UR12, -R123.reuse ;  /* 0x0000000cc8a67c23 */ /* 0x100fe2000801087b */
[--C-:B------:R-:W-:Y:S01]  /*a780*/  FFMA.FTZ R162, R198, UR12, -R123.reuse ;  /* 0x0000000cc6a27c23 */ /* 0x100fe2000801087b */
[--C-:B------:R-:W-:Y:S01]  /*a790*/  FFMA.FTZ R200, R157, UR12, -R150.reuse ;  /* 0x0000000c9dc87c23 */ /* 0x100fe20008010896 */
[--C-:B------:R-:W-:Y:S01]  /*a7a0*/  FFMA.FTZ R198, R159, UR12, -R150.reuse ;  /* 0x0000000c9fc67c23 */ /* 0x100fe20008010896 */
[--C-:B------:R-:W-:Y:S01]  /*a7b0*/  FFMA.FTZ R154, R154, UR12, -R123.reuse ;  /* 0x0000000c9a9a7c23 */ /* 0x100fe2000801087b */
[--C-:B------:R-:W-:Y:S01]  /*a7c0*/  FFMA.FTZ R157, R156, UR12, -R123.reuse ;  /* 0x0000000c9c9d7c23 */ /* 0x100fe2000801087b */
[----:B------:R-:W2:Y:S01]  /*a7d0*/  MUFU.EX2 R160, R160 ;  /* 0x000000a000a07308 */ /* 0x000ea20000000800 */
[----:B---3--:R-:W-:Y:S01]  /*a7e0*/  F2FP.F16.F32.PACK_AB R50, R129, R140 ;  /* 0x0000008c8132723e */ /* 0x008fe200000000ff */
[--C-:B------:R-:W-:Y:S01]  /*a7f0*/  FFMA.FTZ R152, R152, UR12, -R123.reuse ;  /* 0x0000000c98987c23 */ /* 0x100fe2000801087b */
[--C-:B------:R-:W-:Y:S01]  /*a800*/  FFMA.FTZ R156, R151, UR12, -R150.reuse ;  /* 0x0000000c979c7c23 */ /* 0x100fe20008010896 */
[----:B------:R-:W-:Y:S01]  /*a810*/  FFMA.FTZ R134, R134, UR12, -R123 ;  /* 0x0000000c86867c23 */ /* 0x000fe2000801087b */
[--C-:B------:R-:W-:Y:S01]  /*a820*/  FFMA.FTZ R131, R131, UR12, -R150.reuse ;  /* 0x0000000c83837c23 */ /* 0x100fe20008010896 */
[--C-:B------:R-:W-:Y:S01]  /*a830*/  FFMA.FTZ R146, R146, UR12, -R150.reuse ;  /* 0x0000000c92927c23 */ /* 0x100fe20008010896 */
[--C-:B------:R-:W-:Y:S01]  /*a840*/  FFMA.FTZ R132, R132, UR12, -R150.reuse ;  /* 0x0000000c84847c23 */ /* 0x100fe20008010896 */
[----:B------:R-:W3:Y:S01]  /*a850*/  MUFU.EX2 R195, R195 ;  /* 0x000000c300c37308 */ /* 0x000ee20000000800 */
[--C-:B------:R-:W-:Y:S01]  /*a860*/  FFMA.FTZ R147, R147, UR12, -R150.reuse ;  /* 0x0000000c93937c23 */ /* 0x100fe20008010896 */
[--C-:B------:R-:W-:Y:S01]  /*a870*/  FFMA.FTZ R133, R133, UR12, -R150.reuse ;  /* 0x0000000c85857c23 */ /* 0x100fe20008010896 */
[----:B------:R-:W-:-:S05]  /*a880*/  FFMA.FTZ R138, R138, UR12, -R150 ;  /* 0x0000000c8a8a7c23 */ /* 0x000fca0008010896 */
[----:B------:R-:W4:Y:S01]  /*a890*/  MUFU.EX2 R161, R161 ;  /* 0x000000a100a17308 */ /* 0x000f220000000800 */
[----:B--2---:R-:W-:-:S07]  /*a8a0*/  F2FP.F16.F32.PACK_AB R49, R160, R139 ;  /* 0x0000008ba031723e */ /* 0x004fce00000000ff */
[----:B------:R-:W-:Y:S01]  /*a8b0*/  MUFU.EX2 R137, R137 ;  /* 0x0000008900897308 */ /* 0x000fe20000000800 */
[-C--:B---3--:R-:W-:Y:S01]  /*a8c0*/  FMUL.FTZ R4, R112, R195.reuse ;  /* 0x000000c370047220 */ /* 0x088fe20000410000 */
[-C--:B------:R-:W-:Y:S01]  /*a8d0*/  FMUL.FTZ R5, R113, R195.reuse ;  /* 0x000000c371057220 */ /* 0x080fe20000410000 */
[-C--:B------:R-:W-:Y:S01]  /*a8e0*/  FMUL.FTZ R12, R72, R195.reuse ;  /* 0x000000c3480c7220 */ /* 0x080fe20000410000 */
[-C--:B------:R-:W-:Y:S01]  /*a8f0*/  FMUL.FTZ R13, R73, R195.reuse ;  /* 0x000000c3490d7220 */ /* 0x080fe20000410000 */
[-C--:B------:R-:W-:Y:S01]  /*a900*/  FMUL.FTZ R68, R68, R195.reuse ;  /* 0x000000c344447220 */ /* 0x080fe20000410000 */
[-C--:B------:R-:W-:Y:S01]  /*a910*/  FMUL.FTZ R69, R69, R195.reuse ;  /* 0x000000c345457220 */ /* 0x080fe20000410000 */
[----:B------:R-:W-:Y:S01]  /*a920*/  FMUL.FTZ R76, R76, R195 ;  /* 0x000000c34c4c7220 */ /* 0x000fe20000410000 */
[----:B------:R-:W2:Y:S01]  /*a930*/  MUFU.EX2 R124, R124 ;  /* 0x0000007c007c7308 */ /* 0x000ea20000000800 */
[-C--:B----4-:R-:W-:Y:S01]  /*a940*/  FMUL.FTZ R6, R114, R161.reuse ;  /* 0x000000a172067220 */ /* 0x090fe20000410000 */
[-C--:B------:R-:W-:Y:S01]  /*a950*/  FMUL.FTZ R7, R115, R161.reuse ;  /* 0x000000a173077220 */ /* 0x080fe20000410000 */
[-C--:B------:R-:W-:Y:S01]  /*a960*/  FMUL.FTZ R14, R74, R161.reuse ;  /* 0x000000a14a0e7220 */ /* 0x080fe20000410000 */
[-C--:B------:R-:W-:Y:S01]  /*a970*/  FMUL.FTZ R15, R75, R161.reuse ;  /* 0x000000a14b0f7220 */ /* 0x080fe20000410000 */
[-C--:B------:R-:W-:Y:S01]  /*a980*/  FMUL.FTZ R70, R70, R161.reuse ;  /* 0x000000a146467220 */ /* 0x080fe20000410000 */
[----:B------:R-:W-:Y:S01]  /*a990*/  FMUL.FTZ R71, R71, R161 ;  /* 0x000000a147477220 */ /* 0x000fe20000410000 */
[----:B------:R-:W-:Y:S01]  /*a9a0*/  FMUL.FTZ R77, R77, R195 ;  /* 0x000000c34d4d7220 */ /* 0x000fe20000410000 */
[-C--:B------:R-:W-:Y:S01]  /*a9b0*/  FMUL.FTZ R78, R78, R161.reuse ;  /* 0x000000a14e4e7220 */ /* 0x080fe20000410000 */
[----:B------:R-:W-:Y:S01]  /*a9c0*/  FMUL.FTZ R79, R79, R161 ;  /* 0x000000a14f4f7220 */ /* 0x000fe20000410000 */
[----:B------:R-:W3:Y:S01]  /*a9d0*/  LDSM.16.MT88.4 R72, [R170+0x9400] ;  /* 0x00940000aa48783b */ /* 0x000ee20000004200 */
[-C--:B------:R-:W-:Y:S01]  /*a9e0*/  FMUL.FTZ R20, R80, R195.reuse ;  /* 0x000000c350147220 */ /* 0x080fe20000410000 */
[----:B------:R-:W-:Y:S01]  /*a9f0*/  FMUL.FTZ R21, R81, R195 ;  /* 0x000000c351157220 */ /* 0x000fe20000410000 */
[-C--:B------:R-:W-:Y:S01]  /*aa00*/  FMUL.FTZ R22, R82, R161.reuse ;  /* 0x000000a152167220 */ /* 0x080fe20000410000 */
[----:B------:R-:W-:Y:S01]  /*aa10*/  FMUL.FTZ R23, R83, R161 ;  /* 0x000000a153177220 */ /* 0x000fe20000410000 */
[-C--:B------:R-:W-:Y:S01]  /*aa20*/  FMUL.FTZ R84, R84, R195.reuse ;  /* 0x000000c354547220 */ /* 0x080fe20000410000 */
[----:B------:R-:W-:Y:S01]  /*aa30*/  FMUL.FTZ R85, R85, R195 ;  /* 0x000000c355557220 */ /* 0x000fe20000410000 */
[----:B--2---:R-:W-:Y:S01]  /*aa40*/  F2FP.F16.F32.PACK_AB R51, R124, R137 ;  /* 0x000000897c33723e */ /* 0x004fe200000000ff */
[-C--:B------:R-:W-:Y:S01]  /*aa50*/  FMUL.FTZ R86, R86, R161.reuse ;  /* 0x000000a156567220 */ /* 0x080fe20000410000 */
[----:B------:R-:W-:Y:S01]  /*aa60*/  FMUL.FTZ R87, R87, R161 ;  /* 0x000000a157577220 */ /* 0x000fe20000410000 */
[----:B------:R-:W-:Y:S01]  /*aa70*/  MUFU.EX2 R136, R136 ;  /* 0x0000008800887308 */ /* 0x000fe20000000800 */
[-C--:B------:R-:W-:Y:S01]  /*aa80*/  FMUL.FTZ R28, R88, R195.reuse ;  /* 0x000000c3581c7220 */ /* 0x080fe20000410000 */
[----:B------:R-:W-:Y:S01]  /*aa90*/  FMUL.FTZ R29, R89, R195 ;  /* 0x000000c3591d7220 */ /* 0x000fe20000410000 */
[-C--:B------:R-:W-:Y:S01]  /*aaa0*/  FMUL.FTZ R30, R90, R161.reuse ;  /* 0x000000a15a1e7220 */ /* 0x080fe20000410000 */
[C---:B-1----:R-:W-:Y:S01]  /*aab0*/  HMMA.16816.F32 R4, R48.reuse, R8, R4 ;  /* 0x000000083004723c */ /* 0x042fe20000001804 */
[----:B------:R-:W-:Y:S01]  /*aac0*/  FMUL.FTZ R31, R91, R161 ;  /* 0x000000a15b1f7220 */ /* 0x000fe20000410000 */
[-C--:B------:R-:W-:Y:S01]  /*aad0*/  FMUL.FTZ R36, R96, R195.reuse ;  /* 0x000000c360247220 */ /* 0x080fe20000410000 */
[----:B------:R-:W-:Y:S01]  /*aae0*/  FMUL.FTZ R37, R97, R195 ;  /* 0x000000c361257220 */ /* 0x000fe20000410000 */
[----:B------:R-:W1:Y:S01]  /*aaf0*/  MUFU.EX2 R63, R63 ;  /* 0x0000003f003f7308 */ /* 0x000e620000000800 */
[-C--:B------:R-:W-:Y:S01]  /*ab00*/  FMUL.FTZ R38, R98, R161.reuse ;  /* 0x000000a162267220 */ /* 0x080fe20000410000 */
[C---:B------:R-:W-:Y:S01]  /*ab10*/  HMMA.16816.F32 R12, R48.reuse, R16, R12 ;  /* 0x00000010300c723c */ /* 0x040fe2000000180c */
[----:B------:R-:W-:Y:S01]  /*ab20*/  FMUL.FTZ R39, R99, R161 ;  /* 0x000000a163277220 */ /* 0x000fe20000410000 */
[-C--:B------:R-:W-:Y:S01]  /*ab30*/  FMUL.FTZ R92, R92, R195.reuse ;  /* 0x000000c35c5c7220 */ /* 0x080fe20000410000 */
[----:B------:R-:W-:Y:S01]  /*ab40*/  FMUL.FTZ R93, R93, R195 ;  /* 0x000000c35d5d7220 */ /* 0x000fe20000410000 */
[-C--:B------:R-:W-:Y:S01]  /*ab50*/  FMUL.FTZ R94, R94, R161.reuse ;  /* 0x000000a15e5e7220 */ /* 0x080fe20000410000 */
[----:B------:R-:W-:Y:S01]  /*ab60*/  FMUL.FTZ R95, R95, R161 ;  /* 0x000000a15f5f7220 */ /* 0x000fe20000410000 */
[C---:B------:R-:W-:Y:S01]  /*ab70*/  HMMA.16816.F32 R8, R48.reuse, R10, R68 ;  /* 0x0000000a3008723c */ /* 0x040fe20000001844 */
[----:B------:R-:W2:Y:S01]  /*ab80*/  LDSM.16.MT88.4 R68, [R168+0x9400] ;  /* 0x00940000a844783b */ /* 0x000ea20000004200 */
[----:B------:R-:W-:Y:S01]  /*ab90*/  MUFU.EX2 R61, R61 ;  /* 0x0000003d003d7308 */ /* 0x000fe20000000800 */
[-C--:B------:R-:W-:Y:S01]  /*aba0*/  FMUL.FTZ R100, R100, R195.reuse ;  /* 0x000000c364647220 */ /* 0x080fe20000410000 */
[----:B------:R-:W-:Y:S01]  /*abb0*/  FMUL.FTZ R101, R101, R195 ;  /* 0x000000c365657220 */ /* 0x000fe20000410000 */
[-C--:B------:R-:W-:Y:S01]  /*abc0*/  FMUL.FTZ R102, R102, R161.reuse ;  /* 0x000000a166667220 */ /* 0x080fe20000410000 */
[C---:B------:R-:W-:Y:S01]  /*abd0*/  HMMA.16816.F32 R16, R48.reuse, R18, R76 ;  /* 0x000000123010723c */ /* 0x040fe2000000184c */
[----:B------:R-:W4:Y:S01]  /*abe0*/  LDSM.16.MT88.4 R76, [R170+0xb400] ;  /* 0x00b40000aa4c783b */ /* 0x000f220000004200 */
[----:B------:R-:W-:Y:S01]  /*abf0*/  FMUL.FTZ R103, R103, R161 ;  /* 0x000000a167677220 */ /* 0x000fe20000410000 */
[-C--:B------:R-:W-:Y:S01]  /*ac00*/  FMUL.FTZ R44, R108, R195.reuse ;  /* 0x000000c36c2c7220 */ /* 0x080fe20000410000 */
[----:B------:R-:W-:Y:S01]  /*ac10*/  MUFU.EX2 R2, R2 ;  /* 0x0000000200027308 */ /* 0x000fe20000000800 */
[----:B------:R-:W-:Y:S01]  /*ac20*/  FMUL.FTZ R45, R109, R195 ;  /* 0x000000c36d2d7220 */ /* 0x000fe20000410000 */
[C---:B------:R-:W-:Y:S01]  /*ac30*/  HMMA.16816.F32 R20, R48.reuse, R24, R20 ;  /* 0x000000183014723c */ /* 0x040fe20000001814 */
[-C--:B------:R-:W-:Y:S01]  /*ac40*/  FMUL.FTZ R46, R110, R161.reuse ;  /* 0x000000a16e2e7220 */ /* 0x080fe20000410000 */
[----:B------:R-:W-:Y:S01]  /*ac50*/  FMUL.FTZ R47, R111, R161 ;  /* 0x000000a16f2f7220 */ /* 0x000fe20000410000 */
[-C--:B------:R-:W-:Y:S01]  /*ac60*/  FMUL.FTZ R104, R104, R195.reuse ;  /* 0x000000c368687220 */ /* 0x080fe20000410000 */
[----:B------:R-:W-:Y:S01]  /*ac70*/  FMUL.FTZ R105, R105, R195 ;  /* 0x000000c369697220 */ /* 0x000fe20000410000 */
[-C--:B------:R-:W-:Y:S01]  /*ac80*/  FMUL.FTZ R106, R106, R161.reuse ;  /* 0x000000a16a6a7220 */ /* 0x080fe20000410000 */
[C---:B------:R-:W-:Y:S01]  /*ac90*/  HMMA.16816.F32 R24, R48.reuse, R26, R84 ;  /* 0x0000001a3018723c */ /* 0x040fe20000001854 */
[----:B------:R-:W-:Y:S01]  /*aca0*/  MUFU.EX2 R128, R128 ;  /* 0x0000008000807308 */ /* 0x000fe20000000800 */
[----:B------:R-:W-:Y:S01]  /*acb0*/  FMUL.FTZ R107, R107, R161 ;  /* 0x000000a16b6b7220 */ /* 0x000fe20000410000 */
[----:B------:R-:W-:Y:S01]  /*acc0*/  FFMA.FTZ R202, R193, R195, R202 ;  /* 0x000000c3c1ca7223 */ /* 0x000fe200000100ca */
[--C-:B------:R-:W-:Y:S01]  /*acd0*/  FFMA.FTZ R193, R153, UR12, -R150.reuse ;  /* 0x0000000c99c17c23 */ /* 0x100fe20008010896 */
[----:B------:R-:W-:Y:S01]  /*ace0*/  FFMA.FTZ R153, R155, UR12, -R150 ;  /* 0x0000000c9b997c23 */ /* 0x000fe20008010896 */
[C---:B------:R-:W-:Y:S01]  /*acf0*/  HMMA.16816.F32 R28, R48.reuse, R32, R28 ;  /* 0x00000020301c723c */ /* 0x040fe2000000181c */
[----:B------:R-:W-:Y:S01]  /*ad00*/  FFMA.FTZ R155, R158, UR12, -R123 ;  /* 0x0000000c9e9b7c23 */ /* 0x000fe2000801087b */
[----:B------:R-:W-:Y:S01]  /*ad10*/  FFMA.FTZ R139, R194, R161, R139 ;  /* 0x000000a1c28b7223 */ /* 0x000fe2000001008b */
[----:B------:R-:W5:Y:S01]  /*ad20*/  MUFU.EX2 R59, R59 ;  /* 0x0000003b003b7308 */ /* 0x000f620000000800 */
[----:B------:R-:W-:Y:S01]  /*ad30*/  FADD.FTZ R81, R141, R202 ;  /* 0x000000ca8d517221 */ /* 0x000fe20000010000 */
[--C-:B------:R-:W-:Y:S01]  /*ad40*/  FFMA.FTZ R158, R149, UR12, -R150.reuse ;  /* 0x0000000c959e7c23 */ /* 0x100fe20008010896 */
[C---:B------:R-:W-:Y:S01]  /*ad50*/  HMMA.16816.F32 R36, R48.reuse, R40, R36 ;  /* 0x000000283024723c */ /* 0x040fe20000001824 */
[----:B------:R-:W-:Y:S01]  /*ad60*/  FADD.FTZ R160, R160, R139 ;  /* 0x0000008ba0a07221 */ /* 0x000fe20000010000 */
[--C-:B------:R-:W-:Y:S01]  /*ad70*/  FFMA.FTZ R139, R135, UR12, -R150.reuse ;  /* 0x0000000c878b7c23 */ /* 0x100fe20008010896 */
[----:B------:R-:W-:Y:S01]  /*ad80*/  FFMA.FTZ R135, R143, UR12, -R150 ;  /* 0x0000000c8f877c23 */ /* 0x000fe20008010896 */
[----:B------:R-:W-:Y:S01]  /*ad90*/  FFMA.FTZ R141, R142, UR12, -R123 ;  /* 0x0000000c8e8d7c23 */ /* 0x000fe2000801087b */
[----:B------:R-:W-:Y:S01]  /*ada0*/  MUFU.EX2 R57, R57 ;  /* 0x0000003900397308 */ /* 0x000fe20000000800 */
[----:B------:R-:W-:Y:S01]  /*adb0*/  HMMA.16816.F32 R32, R48, R34, R92 ;  /* 0x000000223020723c */ /* 0x000fe2000000185c */
[----:B------:R-:W-:Y:S01]  /*adc0*/  LDSM.16.MT88.4 R84, [R170+0xc400] ;  /* 0x00c40000aa54783b */ /* 0x000fe20000004200 */
[----:B------:R-:W-:Y:S01]  /*add0*/  FADD.FTZ R140, R140, R81 ;  /* 0x000000518c8c7221 */ /* 0x000fe20000010000 */
[----:B------:R-:W-:-:S02]  /*ade0*/  FADD.FTZ R137, R137, R160 ;  /* 0x000000a089897221 */ /* 0x000fc40000010000 */
[----:B------:R-:W-:Y:S01]  /*adf0*/  LDSM.16.MT88.4 R92, [R168+0xc400] ;  /* 0x00c40000a85c783b */ /* 0x000fe20000004200 */
[C---:B------:R-:W-:Y:S01]  /*ae00*/  HMMA.16816.F32 R40, R48.reuse, R42, R100 ;  /* 0x0000002a3028723c */ /* 0x040fe20000001864 */
[----:B------:R-:W3:Y:S01]  /*ae10*/  MUFU.EX2 R0, R0 ;  /* 0x0000000000007308 */ /* 0x000ee20000000800 */
[----:B------:R-:W-:Y:S01]  /*ae20*/  FADD.FTZ R129, R129, R140 ;  /* 0x0000008c81817221 */ /* 0x000fe20000010000 */
[----:B------:R-:W-:Y:S01]  /*ae30*/  LDSM.16.MT88.4 R100, [R170+0xe400] ;  /* 0x00e40000aa64783b */ /* 0x000fe20000004200 */
[----:B------:R-:W-:Y:S02]  /*ae40*/  FADD.FTZ R137, R124, R137 ;  /* 0x000000897c897221 */ /* 0x000fe40000010000 */
[C---:B------:R-:W-:Y:S03]  /*ae50*/  HMMA.16816.F32 R44, R48.reuse, R52, R44 ;  /* 0x00000034302c723c */ /* 0x040fe6000000182c */
[----:B------:R-:W-:Y:S03]  /*ae60*/  MUFU.EX2 R125, R125 ;  /* 0x0000007d007d7308 */ /* 0x000fe60000000800 */
[----:B------:R-:W-:Y:S01]  /*ae70*/  HMMA.16816.F32 R48, R48, R54, R104 ;  /* 0x000000363030723c */ /* 0x000fe20000001868 */
[----:B-1----:R-:W-:Y:S01]  /*ae80*/  F2FP.F16.F32.PACK_AB R52, R63, R136 ;  /* 0x000000883f34723e */ /* 0x002fe200000000ff */
[----:B------:R-:W-:Y:S01]  /*ae90*/  FADD.FTZ R136, R136, R129 ;  /* 0x0000008188887221 */ /* 0x000fe20000010000 */
[----:B-----5:R-:W-:Y:S01]  /*aea0*/  F2FP.F16.F32.PACK_AB R53, R59, R128 ;  /* 0x000000803b35723e */ /* 0x020fe200000000ff */
[----:B------:R-:W-:Y:S01]  /*aeb0*/  FADD.FTZ R128, R128, R137 ;  /* 0x0000008980807221 */ /* 0x000fe20000010000 */
[----:B------:R-:W1:Y:S01]  /*aec0*/  MUFU.EX2 R122, R122 ;  /* 0x0000007a007a7308 */ /* 0x000e620000000800 */
[----:B------:R-:W-:Y:S01]  /*aed0*/  FADD.FTZ R136, R63, R136 ;  /* 0x000000883f887221 */ /* 0x000fe20000010000 */
[----:B------:R-:W-:Y:S01]  /*aee0*/  F2FP.F16.F32.PACK_AB R54, R2, R61 ;  /* 0x0000003d0236723e */ /* 0x000fe200000000ff */
[----:B------:R-:W-:Y:S01]  /*aef0*/  FADD.FTZ R128, R59, R128 ;  /* 0x000000803b807221 */ /* 0x000fe20000010000 */
[----:B---3--:R-:W-:Y:S01]  /*af00*/  F2FP.F16.F32.PACK_AB R55, R0, R57 ;  /* 0x000000390037723e */ /* 0x008fe200000000ff */
[----:B------:R-:W-:-:S03]  /*af10*/  FADD.FTZ R61, R61, R136 ;  /* 0x000000883d3d7221 */ /* 0x000fc60000010000 */
[----:B------:R-:W-:Y:S01]  /*af20*/  MUFU.EX2 R120, R120 ;  /* 0x0000007800787308 */ /* 0x000fe20000000800 */
[----:B------:R-:W-:Y:S02]  /*af30*/  FADD.FTZ R2, R2, R61 ;  /* 0x0000003d02027221 */ /* 0x000fe40000010000 */
[C---:B------:R-:W-:Y:S05]  /*af40*/  HMMA.16816.F32 R4, R52.reuse, R72, R4 ;  /* 0x000000483404723c */ /* 0x040fea0000001804 */
[----:B------:R-:W-:Y:S01]  /*af50*/  MUFU.EX2 R119, R119 ;  /* 0x0000007700777308 */ /* 0x000fe20000000800 */
[C---:B------:R-:W-:Y:S01]  /*af60*/  HMMA.16816.F32 R8, R52.reuse, R74, R8 ;  /* 0x0000004a3408723c */ /* 0x040fe20000001808 */
[----:B------:R-:W3:Y:S05]  /*af70*/  LDSM.16.MT88.4 R72, [R168+0xb400] ;  /* 0x00b40000a848783b */ /* 0x000eea0000004200 */
[C---:B--2---:R-:W-:Y:S01]  /*af80*/  HMMA.16816.F32 R12, R52.reuse, R68, R12 ;  /* 0x00000044340c723c */ /* 0x044fe2000000180c */
[----:B------:R-:W-:Y:S05]  /*af90*/  MUFU.EX2 R126, R126 ;  /* 0x0000007e007e7308 */ /* 0x000fea0000000800 */
[C---:B------:R-:W-:Y:S01]  /*afa0*/  HMMA.16816.F32 R16, R52.reuse, R70, R16 ;  /* 0x000000463410723c */ /* 0x040fe20000001810 */
[----:B------:R-:W2:Y:S02]  /*afb0*/  LDSM.16.MT88.4 R68, [R170+0xd400] ;  /* 0x00d40000aa44783b */ /* 0x000ea40000004200 */
[----:B------:R-:W5:Y:S03]  /*afc0*/  MUFU.EX2 R121, R121 ;  /* 0x0000007900797308 */ /* 0x000f660000000800 */
[C---:B----4-:R-:W-:Y:S05]  /*afd0*/  HMMA.16816.F32 R20, R52.reuse, R76, R20 ;  /* 0x0000004c3414723c */ /* 0x050fea0000001814 */
[----:B------:R-:W-:Y:S01]  /*afe0*/  MUFU.EX2 R118, R118 ;  /* 0x0000007600767308 */ /* 0x000fe20000000800 */
[C---:B------:R-:W-:Y:S01]  /*aff0*/  HMMA.16816.F32 R24, R52.reuse, R78, R24 ;  /* 0x0000004e3418723c */ /* 0x040fe20000001818 */
[----:B------:R-:W4:Y:S06]  /*b000*/  LDSM.16.MT88.4 R76, [R168+0xd400] ;  /* 0x00d40000a84c783b */ /* 0x000f2c0000004200 */
[----:B------:R-:W5:Y:S08]  /*b010*/  MUFU.EX2 R117, R117 ;  /* 0x0000007500757308 */ /* 0x000f700000000800 */
[----:B------:R-:W-:Y:S01]  /*b020*/  MUFU.EX2 R190, R190 ;  /* 0x000000be00be7308 */ /* 0x000fe20000000800 */
[C---:B---3--:R-:W-:Y:S06]  /*b030*/  HMMA.16816.F32 R28, R52.reuse, R72, R28 ;  /* 0x00000048341c723c */ /* 0x048fec000000181c */
[C---:B------:R-:W-:Y:S01]  /*b040*/  HMMA.16816.F32 R32, R52.reuse, R74, R32 ;  /* 0x0000004a3420723c */ /* 0x040fe20000001820 */
[----:B------:R-:W3:Y:S01]  /*b050*/  LDSM.16.MT88.4 R72, [R170+0x9800] ;  /* 0x00980000aa48783b */ /* 0x000ee20000004200 */
[----:B------:R-:W-:Y:S04]  /*b060*/  MUFU.EX2 R189, R189 ;  /* 0x000000bd00bd7308 */ /* 0x000fe80000000800 */
[C---:B--2---:R-:W-:Y:S04]  /*b070*/  HMMA.16816.F32 R36, R52.reuse, R68, R36 ;  /* 0x000000443424723c */ /* 0x044fe80000001824 */
[----:B------:R-:W-:Y:S02]  /*b080*/  MUFU.EX2 R165, R165 ;  /* 0x000000a500a57308 */ /* 0x000fe40000000800 */
[C---:B------:R-:W-:Y:S01]  /*b090*/  HMMA.16816.F32 R40, R52.reuse, R70, R40 ;  /* 0x000000463428723c */ /* 0x040fe20000001828 */
[----:B------:R-:W2:Y:S05]  /*b0a0*/  LDSM.16.MT88.4 R68, [R168+0x9800] ;  /* 0x00980000a844783b */ /* 0x000eaa0000004200 */
[C---:B----4-:R-:W-:Y:S01]  /*b0b0*/  HMMA.16816.F32 R44, R52.reuse, R76, R44 ;  /* 0x0000004c342c723c */ /* 0x050fe2000000182c */
[----:B------:R-:W-:Y:S05]  /*b0c0*/  MUFU.EX2 R164, R164 ;  /* 0x000000a400a47308 */ /* 0x000fea0000000800 */
[----:B------:R-:W-:Y:S01]  /*b0d0*/  HMMA.16816.F32 R48, R52, R78, R48 ;  /* 0x0000004e3430723c */ /* 0x000fe20000001830 */
[----:B------:R-:W4:Y:S02]  /*b0e0*/  LDSM.16.MT88.4 R76, [R170+0xb800] ;  /* 0x00b80000aa4c783b */ /* 0x000f240000004200 */
[----:B------:R-:W-:Y:S04]  /*b0f0*/  MUFU.EX2 R167, R167 ;  /* 0x000000a700a77308 */ /* 0x000fe80000000800 */
[----:B-1----:R-:W-:Y:S01]  /*b100*/  F2FP.F16.F32.PACK_AB R52, R122, R125 ;  /* 0x0000007d7a34723e */ /* 0x002fe200000000ff */
[----:B------:R-:W-:Y:S01]  /*b110*/  FADD.FTZ R125, R125, R2 ;  /* 0x000000027d7d7221 */ /* 0x000fe20000010000 */
[----:B-----5:R-:W-:-:S02]  /*b120*/  F2FP.F16.F32.PACK_AB R53, R121, R126 ;  /* 0x0000007e7935723e */ /* 0x020fc400000000ff */
[----:B------:R-:W-:Y:S01]  /*b130*/  F2FP.F16.F32.PACK_AB R54, R119, R120 ;  /* 0x000000787736723e */ /* 0x000fe200000000ff */
[----:B------:R-:W-:Y:S01]  /*b140*/  MUFU.EX2 R166, R166 ;  /* 0x000000a600a67308 */ /* 0x000fe20000000800 */
[----:B------:R-:W-:Y:S01]  /*b150*/  F2FP.F16.F32.PACK_AB R55, R117, R118 ;  /* 0x000000767537723e */ /* 0x000fe200000000ff */
[----:B------:R-:W-:-:S04]  /*b160*/  FADD.FTZ R125, R122, R125 ;  /* 0x0000007d7a7d7221 */ /* 0x000fc80000010000 */
[----:B------:R-:W-:Y:S02]  /*b170*/  FADD.FTZ R120, R120, R125 ;  /* 0x0000007d78787221 */ /* 0x000fe40000010000 */
[----:B---3--:R-:W-:Y:S01]  /*b180*/  HMMA.16816.F32 R4, R52, R72, R4 ;  /* 0x000000483404723c */ /* 0x008fe20000001804 */
[----:B------:R-:W-:Y:S01]  /*b190*/  MUFU.EX2 R163, R163 ;  /* 0x000000a300a37308 */ /* 0x000fe20000000800 */
[----:B------:R-:W-:-:S04]  /*b1a0*/  FADD.FTZ R119, R119, R120 ;  /* 0x0000007877777221 */ /* 0x000fc80000010000 */
[C---:B------:R-:W-:Y:S01]  /*b1b0*/  HMMA.16816.F32 R8, R52.reuse, R74, R8 ;  /* 0x0000004a3408723c */ /* 0x040fe20000001808 */
[----:B------:R-:W1:Y:S02]  /*b1c0*/  LDSM.16.MT88.4 R72, [R168+0xb800] ;  /* 0x00b80000a848783b */ /* 0x000e640000004200 */
[----:B------:R-:W-:Y:S03]  /*b1d0*/  MUFU.EX2 R162, R162 ;  /* 0x000000a200a27308 */ /* 0x000fe60000000800 */
[C---:B--2---:R-:W-:Y:S05]  /*b1e0*/  HMMA.16816.F32 R12, R52.reuse, R68, R12 ;  /* 0x00000044340c723c */ /* 0x044fea000000180c */
[----:B------:R-:W-:Y:S01]  /*b1f0*/  MUFU.EX2 R193, R193 ;  /* 0x000000c100c17308 */ /* 0x000fe20000000800 */
[C---:B------:R-:W-:Y:S01]  /*b200*/  HMMA.16816.F32 R16, R52.reuse, R70, R16 ;  /* 0x000000463410723c */ /* 0x040fe20000001810 */
[----:B------:R-:W2:Y:S05]  /*b210*/  LDSM.16.MT88.4 R68, [R168+0xd800] ;  /* 0x00d80000a844783b */ /* 0x000eaa0000004200 */
[C---:B----4-:R-:W-:Y:S01]  /*b220*/  HMMA.16816.F32 R20, R52.reuse, R76, R20 ;  /* 0x0000004c3414723c */ /* 0x050fe20000001814 */
[----:B------:R-:W3:Y:S05]  /*b230*/  MUFU.EX2 R200, R200 ;  /* 0x000000c800c87308 */ /* 0x000eea0000000800 */
[C---:B------:R-:W-:Y:S01]  /*b240*/  HMMA.16816.F32 R24, R52.reuse, R78, R24 ;  /* 0x0000004e3418723c */ /* 0x040fe20000001818 */
[----:B------:R-:W4:Y:S02]  /*b250*/  LDSM.16.MT88.4 R76, [R170+0xd800] ;  /* 0x00d80000aa4c783b */ /* 0x000f240000004200 */
[----:B------:R-:W-:Y:S08]  /*b260*/  MUFU.EX2 R153, R153 ;  /* 0x0000009900997308 */ /* 0x000ff00000000800 */
[----:B------:R-:W5:Y:S01]  /*b270*/  MUFU.EX2 R198, R198 ;  /* 0x000000c600c67308 */ /* 0x000f620000000800 */
[----:B---3--:R-:W-:Y:S01]  /*b280*/  F2FP.F16.F32.PACK_AB R104, R200, R193 ;  /* 0x000000c1c868723e */ /* 0x008fe200000000ff */
[C---:B-1----:R-:W-:Y:S06]  /*b290*/  HMMA.16816.F32 R28, R52.reuse, R72, R28 ;  /* 0x00000048341c723c */ /* 0x042fec000000181c */
[----:B------:R-:W-:Y:S01]  /*b2a0*/  MUFU.EX2 R154, R154 ;  /* 0x0000009a009a7308 */ /* 0x000fe20000000800 */
[C---:B------:R-:W-:Y:S01]  /*b2b0*/  HMMA.16816.F32 R32, R52.reuse, R74, R32 ;  /* 0x0000004a3420723c */ /* 0x040fe20000001820 */
[----:B------:R-:W1:Y:S06]  /*b2c0*/  LDSM.16.MT88.4 R72, [R168+0x9c00] ;  /* 0x009c0000a848783b */ /* 0x000e6c0000004200 */
[----:B------:R-:W3:Y:S01]  /*b2d0*/  MUFU.EX2 R157, R157 ;  /* 0x0000009d009d7308 */ /* 0x000ee20000000800 */
[----:B-----5:R-:W-:Y:S01]  /*b2e0*/  F2FP.F16.F32.PACK_AB R106, R198, R153 ;  /* 0x00000099c66a723e */ /* 0x020fe200000000ff */
[C---:B--2---:R-:W-:Y:S06]  /*b2f0*/  HMMA.16816.F32 R44, R52.reuse, R68, R44 ;  /* 0x00000044342c723c */ /* 0x044fec000000182c */
[C---:B------:R-:W-:Y:S01]  /*b300*/  HMMA.16816.F32 R48, R52.reuse, R70, R48 ;  /* 0x000000463430723c */ /* 0x040fe20000001830 */
[----:B------:R-:W2:Y:S01]  /*b310*/  LDSM.16.MT88.4 R68, [R170+0xbc00] ;  /* 0x00bc0000aa44783b */ /* 0x000ea20000004200 */
[----:B------:R-:W-:Y:S04]  /*b320*/  MUFU.EX2 R152, R152 ;  /* 0x0000009800987308 */ /* 0x000fe80000000800 */
[----:B----4-:R-:W-:Y:S01]  /*b330*/  HMMA.16816.F32 R36, R52, R76, R36 ;  /* 0x0000004c3424723c */ /* 0x010fe20000001824 */
[----:B---3--:R-:W-:-:S03]  /*b340*/  F2FP.F16.F32.PACK_AB R105, R157, R154 ;  /* 0x0000009a9d69723e */ /* 0x008fc600000000ff */
[----:B------:R-:W3:Y:S02]  /*b350*/  MUFU.EX2 R155, R155 ;  /* 0x0000009b009b7308 */ /* 0x000ee40000000800 */
[----:B------:R-:W-:Y:S01]  /*b360*/  HMMA.16816.F32 R40, R52, R78, R40 ;  /* 0x0000004e3428723c */ /* 0x000fe20000001828 */
[----:B------:R-:W4:Y:S05]  /*b370*/  LDSM.16.MT88.4 R76, [R170+0x9c00] ;  /* 0x009c0000aa4c783b */ /* 0x000f2a0000004200 */
[----:B------:R-:W-:Y:S01]  /*b380*/  MUFU.EX2 R139, R139 ;  /* 0x0000008b008b7308 */ /* 0x000fe20000000800 */
[----:B------:R-:W-:Y:S01]  /*b390*/  F2FP.F16.F32.PACK_AB R52, R189, R190 ;  /* 0x000000bebd34723e */ /* 0x000fe200000000ff */
[----:B------:R-:W-:Y:S01]  /*b3a0*/  FADD.FTZ R190, R190, R119 ;  /* 0x00000077bebe7221 */ /* 0x000fe20000010000 */
[----:B------:R-:W-:-:S02]  /*b3b0*/  F2FP.F16.F32.PACK_AB R53, R166, R167 ;  /* 0x000000a7a635723e */ /* 0x000fc400000000ff */
[----:B------:R-:W-:Y:S02]  /*b3c0*/  F2FP.F16.F32.PACK_AB R54, R164, R165 ;  /* 0x000000a5a436723e */ /* 0x000fe400000000ff */
[----:B------:R-:W-:Y:S01]  /*b3d0*/  F2FP.F16.F32.PACK_AB R55, R162, R163 ;  /* 0x000000a3a237723e */ /* 0x000fe200000000ff */
[----:B------:R-:W5:Y:S01]  /*b3e0*/  MUFU.EX2 R158, R158 ;  /* 0x0000009e009e7308 */ /* 0x000f620000000800 */
[----:B---3--:R-:W-:-:S05]  /*b3f0*/  F2FP.F16.F32.PACK_AB R107, R155, R152 ;  /* 0x000000989b6b723e */ /* 0x008fca00000000ff */
[C---:B-1----:R-:W-:Y:S02]  /*b400*/  HMMA.16816.F32 R12, R52.reuse, R72, R12 ;  /* 0x00000048340c723c */ /* 0x042fe4000000180c */
[----:B------:R-:W-:Y:S04]  /*b410*/  MUFU.EX2 R135, R135 ;  /* 0x0000008700877308 */ /* 0x000fe80000000800 */
[C---:B------:R-:W-:Y:S01]  /*b420*/  HMMA.16816.F32 R16, R52.reuse, R74, R16 ;  /* 0x0000004a3410723c */ /* 0x040fe20000001810 */
[----:B------:R-:W1:Y:S03]  /*b430*/  LDSM.16.MT88.4 R72, [R170+0xdc00] ;  /* 0x00dc0000aa48783b */ /* 0x000e660000004200 */
[----:B------:R-:W3:Y:S02]  /*b440*/  MUFU.EX2 R156, R156 ;  /* 0x0000009c009c7308 */ /* 0x000ee40000000800 */
[C---:B--2---:R-:W-:Y:S06]  /*b450*/  HMMA.16816.F32 R20, R52.reuse, R68, R20 ;  /* 0x000000443414723c */ /* 0x044fec0000001814 */
[C---:B------:R-:W-:Y:S01]  /*b460*/  HMMA.16816.F32 R24, R52.reuse, R70, R24 ;  /* 0x000000463418723c */ /* 0x040fe20000001818 */
[----:B------:R-:W2:Y:S01]  /*b470*/  LDSM.16.MT88.4 R68, [R168+0xdc00] ;  /* 0x00dc0000a844783b */ /* 0x000ea20000004200 */
[----:B------:R-:W-:Y:S04]  /*b480*/  MUFU.EX2 R141, R141 ;  /* 0x0000008d008d7308 */ /* 0x000fe80000000800 */
[C---:B----4-:R-:W-:Y:S04]  /*b490*/  HMMA.16816.F32 R4, R52.reuse, R76, R4 ;  /* 0x0000004c3404723c */ /* 0x050fe80000001804 */
[----:B------:R-:W-:Y:S02]  /*b4a0*/  MUFU.EX2 R132, R132 ;  /* 0x0000008400847308 */ /* 0x000fe40000000800 */
[C---:B------:R-:W-:Y:S01]  /*b4b0*/  HMMA.16816.F32 R8, R52.reuse, R78, R8 ;  /* 0x0000004e3408723c */ /* 0x040fe20000001808 */
[----:B------:R-:W4:Y:S05]  /*b4c0*/  LDSM.16.MT88.4 R76, [R168+0xbc00] ;  /* 0x00bc0000a84c783b */ /* 0x000f2a0000004200 */
[----:B------:R-:W-:Y:S08]  /*b4d0*/  MUFU.EX2 R147, R147 ;  /* 0x0000009300937308 */ /* 0x000ff00000000800 */
        /* <DEDUP_REMOVED lines=10> */
[----:B------:R-:W4:Y:S04]  /*b580*/  LDSM.16.MT88.4 R76, [R170+0xa000] ;  /* 0x00a00000aa4c783b */ /* 0x000f280000004200 */
[----:B------:R-:W5:Y:S01]  /*b590*/  LDSM.16.MT88.4 R52, [R168+0xc000] ;  /* 0x00c00000a834783b */ /* 0x000f620000004200 */
[C---:B-1----:R-:W-:Y:S06]  /*b5a0*/  HMMA.16816.F32 R12, R104.reuse, R72, R12 ;  /* 0x00000048680c723c */ /* 0x042fec000000180c */
[C---:B------:R-:W-:Y:S06]  /*b5b0*/  HMMA.16816.F32 R16, R104.reuse, R74, R16 ;  /* 0x0000004a6810723c */ /* 0x040fec0000001810 */
[C---:B--2---:R-:W-:Y:S06]  /*b5c0*/  HMMA.16816.F32 R20, R104.reuse, R68, R20 ;  /* 0x000000446814723c */ /* 0x044fec0000001814 */
[C---:B------:R-:W-:Y:S01]  /*b5d0*/  HMMA.16816.F32 R24, R104.reuse, R70, R24 ;  /* 0x000000466818723c */ /* 0x040fe20000001818 */
[----:B------:R-:W-:Y:S05]  /*b5e0*/  LDSM.16.MT88.4 R68, [R170+0xa400] ;  /* 0x00a40000aa44783b */ /* 0x000fea0000004200 */
[C---:B----4-:R-:W-:Y:S01]  /*b5f0*/  HMMA.16816.F32 R112, R104.reuse, R76, R4 ;  /* 0x0000004c6870723c */ /* 0x050fe20000001804 */
[----:B------:R-:W1:Y:S05]  /*b600*/  LDSM.16.MT88.4 R4, [R170+0xe000] ;  /* 0x00e00000aa04783b */ /* 0x000e6a0000004200 */
[C---:B-----5:R-:W-:Y:S06]  /*b610*/  HMMA.16816.F32 R28, R104.reuse, R52, R28 ;  /* 0x00000034681c723c */ /* 0x060fec000000181c */
[C---:B------:R-:W-:Y:S01]  /*b620*/  HMMA.16816.F32 R32, R104.reuse, R54, R32 ;  /* 0x000000366820723c */ /* 0x040fe20000001820 */
[----:B------:R-:W2:Y:S05]  /*b630*/  LDSM.16.MT88.4 R52, [R168+0xe000] ;  /* 0x00e00000a834783b */ /* 0x000eaa0000004200 */
[C---:B------:R-:W-:Y:S01]  /*b640*/  HMMA.16816.F32 R8, R104.reuse, R78, R8 ;  /* 0x0000004e6808723c */ /* 0x040fe20000001808 */
[----:B------:R-:W4:Y:S05]  /*b650*/  LDSM.16.MT88.4 R76, [R168+0xa400] ;  /* 0x00a40000a84c783b */ /* 0x000f2a0000004200 */
[C---:B-1----:R-:W-:Y:S06]  /*b660*/  HMMA.16816.F32 R36, R104.reuse, R4, R36 ;  /* 0x000000046824723c */ /* 0x042fec0000001824 */
[----:B------:R-:W-:Y:S01]  /*b670*/  HMMA.16816.F32 R40, R104, R6, R40 ;  /* 0x000000066828723c */ /* 0x000fe20000001828 */
[----:B------:R-:W-:-:S05]  /*b680*/  F2FP.F16.F32.PACK_AB R4, R158, R139 ;  /* 0x0000008b9e04723e */ /* 0x000fca00000000ff */
[----:B--2---:R-:W-:Y:S01]  /*b690*/  HMMA.16816.F32 R44, R104, R52, R44 ;  /* 0x00000034682c723c */ /* 0x004fe2000000182c */
[----:B---3--:R-:W-:-:S05]  /*b6a0*/  F2FP.F16.F32.PACK_AB R6, R156, R135 ;  /* 0x000000879c06723e */ /* 0x008fca00000000ff */
        /* <DEDUP_REMOVED lines=12> */
[C---:B------:R-:W-:Y:S06]  /*b770*/  HMMA.16816.F32 R112, R4.reuse, R68, R112 ;  /* 0x000000440470723c */ /* 0x040fec0000001870 */
        /* <DEDUP_REMOVED lines=10> */
[C---:B----4-:R-:W-:Y:S01]  /*b820*/  HMMA.16816.F32 R72, R4.reuse, R76, R12 ;  /* 0x0000004c0448723c */ /* 0x050fe2000000180c */
[--C-:B------:R-:W-:Y:S01]  /*b830*/  FFMA.FTZ R33, R66, UR12, -R123.reuse ;  /* 0x0000000c42217c23 */ /* 0x100fe2000801087b */
[--C-:B------:R-:W-:Y:S01]  /*b840*/  FFMA.FTZ R32, R116, UR12, -R123.reuse ;  /* 0x0000000c74207c23 */ /* 0x100fe2000801087b */
[----:B------:R-:W-:Y:S01]  /*b850*/  LDSM.16.MT88.4 R12, [R168+0xc800] ;  /* 0x00c80000a80c783b */ /* 0x000fe20000004200 */
[--C-:B------:R-:W-:Y:S01]  /*b860*/  FFMA.FTZ R34, R58, UR12, -R123.reuse ;  /* 0x0000000c3a227c23 */ /* 0x100fe2000801087b */
[----:B------:R-:W-:Y:S01]  /*b870*/  MUFU.EX2 R30, R30 ;  /* 0x0000001e001e7308 */ /* 0x000fe20000000800 */
[----:B------:R-:W-:Y:S01]  /*b880*/  HMMA.16816.F32 R76, R4, R78, R16 ;  /* 0x0000004e044c723c */ /* 0x000fe20000001810 */
[----:B------:R-:W4:Y:S01]  /*b890*/  LDSM.16.MT88.4 R16, [R170+0xc800] ;  /* 0x00c80000aa10783b */ /* 0x000f220000004200 */
[----:B------:R-:W-:-:S04]  /*b8a0*/  FFMA.FTZ R35, R65, UR12, -R123 ;  /* 0x0000000c41237c23 */ /* 0x000fc8000801087b */
[C---:B------:R-:W-:Y:S01]  /*b8b0*/  HMMA.16816.F32 R96, R4.reuse, R100, R36 ;  /* 0x000000640460723c */ /* 0x040fe20000001824 */
[----:B------:R-:W5:Y:S05]  /*b8c0*/  MUFU.EX2 R33, R33 ;  /* 0x0000002100217308 */ /* 0x000f6a0000000800 */
[----:B------:R-:W-:Y:S01]  /*b8d0*/  HMMA.16816.F32 R84, R4, R86, R24 ;  /* 0x000000560454723c */ /* 0x000fe20000001818 */
[----:B------:R-:W-:Y:S01]  /*b8e0*/  LDSM.16.MT88.4 R24, [R170+0xa800] ;  /* 0x00a80000aa18783b */ /* 0x000fe20000004200 */
[--C-:B------:R-:W-:Y:S01]  /*b8f0*/  FFMA.FTZ R36, R60, UR12, -R123.reuse ;  /* 0x0000000c3c247c23 */ /* 0x100fe2000801087b */
[----:B------:R-:W-:Y:S01]  /*b900*/  MUFU.EX2 R31, R31 ;  /* 0x0000001f001f7308 */ /* 0x000fe20000000800 */
[----:B------:R-:W-:-:S02]  /*b910*/  FFMA.FTZ R37, R67, UR12, -R123 ;  /* 0x0000000c43257c23 */ /* 0x000fc4000801087b */
        /* <DEDUP_REMOVED lines=10> */
[----:B------:R-:W1:Y:S05]  /*b9c0*/  MUFU.EX2 R35, R35 ;  /* 0x0000002300237308 */ /* 0x000e6a0000000800 */
[C---:B------:R-:W-:Y:S03]  /*b9d0*/  HMMA.16816.F32 R72, R8.reuse, R20, R72 ;  /* 0x000000140848723c */ /* 0x040fe60000001848 */
[----:B------:R-:W-:Y:S03]  /*b9e0*/  MUFU.EX2 R36, R36 ;  /* 0x0000002400247308 */ /* 0x000fe60000000800 */
        /* <DEDUP_REMOVED lines=9> */
[----:B------:R-:W-:-:S03]  /*ba80*/  F2FP.F16.F32.PACK_AB R4, R147, R132 ;  /* 0x000000849304723e */ /* 0x000fc600000000ff */
[----:B------:R-:W-:Y:S01]  /*ba90*/  FADD.FTZ R5, R0, R5 ;  /* 0x0000000500057221 */ /* 0x000fe20000010000 */
[C---:B------:R-:W-:Y:S01]  /*baa0*/  HMMA.16816.F32 R92, R8.reuse, R14, R92 ;  /* 0x0000000e085c723c */ /* 0x040fe2000000185c */
[----:B------:R-:W2:Y:S02]  /*bab0*/  LDSM.16.MT88.4 R12, [R170+0xcc00] ;  /* 0x00cc0000aa0c783b */ /* 0x000ea40000004200 */
[----:B------:R-:W-:Y:S01]  /*bac0*/  FADD.FTZ R126, R126, R5 ;  /* 0x000000057e7e7221 */ /* 0x000fe20000010000 */
[----:B-1----:R-:W-:Y:S02]  /*bad0*/  F2FP.F16.F32.PACK_AB R5, R35, R34 ;  /* 0x000000222305723e */ /* 0x002fe400000000ff */
[----:B------:R-:W-:Y:S01]  /*bae0*/  HMMA.16816.F32 R112, R8, R24, R112 ;  /* 0x000000180870723c */ /* 0x000fe20000001870 */
[----:B------:R-:W-:-:S04]  /*baf0*/  FADD.FTZ R121, R121, R126 ;  /* 0x0000007e79797221 */ /* 0x000fc80000010000 */
[----:B------:R-:W-:Y:S01]  /*bb00*/  FADD.FTZ R0, R118, R121 ;  /* 0x0000007976007221 */ /* 0x000fe20000010000 */
[----:B------:R-:W-:Y:S01]  /*bb10*/  HMMA.16816.F32 R68, R8, R26, R68 ;  /* 0x0000001a0844723c */ /* 0x000fe20000001844 */
[----:B------:R-:W1:Y:S02]  /*bb20*/  LDSM.16.MT88.4 R24, [R170+0xac00] ;  /* 0x00ac0000aa18783b */ /* 0x000e640000004200 */
[----:B------:R-:W-:-:S03]  /*bb30*/  FADD.FTZ R0, R117, R0 ;  /* 0x0000000075007221 */ /* 0x000fc60000010000 */
[----:B------:R-:W-:Y:S01]  /*bb40*/  HMMA.16816.F32 R100, R8, R6, R100 ;  /* 0x000000060864723c */ /* 0x000fe20000001864 */
[----:B------:R-:W-:Y:S01]  /*bb50*/  FADD.FTZ R167, R167, R0 ;  /* 0x00000000a7a77221 */ /* 0x000fe20000010000 */
[----:B------:R-:W-:-:S03]  /*bb60*/  FADD.FTZ R0, R189, R190 ;  /* 0x000000bebd007221 */ /* 0x000fc60000010000 */
[----:B------:R-:W-:Y:S01]  /*bb70*/  FADD.FTZ R166, R166, R167 ;  /* 0x000000a7a6a67221 */ /* 0x000fe20000010000 */
[C---:B---3--:R-:W-:Y:S01]  /*bb80*/  HMMA.16816.F32 R108, R8.reuse, R20, R108 ;  /* 0x00000014086c723c */ /* 0x048fe2000000186c */
[----:B------:R-:W-:Y:S01]  /*bb90*/  FADD.FTZ R165, R165, R0 ;  /* 0x00000000a5a57221 */ /* 0x000fe20000010000 */
[----:B------:R-:W-:Y:S02]  /*bba0*/  F2FP.F16.F32.PACK_AB R6, R138, R133 ;  /* 0x000000858a06723e */ /* 0x000fe400000000ff */
[----:B-----5:R-:W-:Y:S01]  /*bbb0*/  F2FP.F16.F32.PACK_AB R7, R37, R36 ;  /* 0x000000242507723e */ /* 0x020fe200000000ff */
[----:B------:R-:W-:Y:S01]  /*bbc0*/  FADD.FTZ R164, R164, R165 ;  /* 0x000000a5a4a47221 */ /* 0x000fe20000010000 */
[----:B------:R-:W-:Y:S01]  /*bbd0*/  HMMA.16816.F32 R104, R8, R22, R104 ;  /* 0x000000160868723c */ /* 0x000fe20000001868 */
[----:B------:R-:W3:Y:S01]  /*bbe0*/  LDSM.16.MT88.4 R8, [R168+0xcc00] ;  /* 0x00cc0000a808783b */ /* 0x000ee20000004200 */
[----:B------:R-:W-:Y:S01]  /*bbf0*/  FADD.FTZ R21, R163, R166 ;  /* 0x000000a6a3157221 */ /* 0x000fe20000010000 */
[----:B------:R-:W-:-:S03]  /*bc00*/  FADD.FTZ R193, R193, R164 ;  /* 0x000000a4c1c17221 */ /* 0x000fc60000010000 */
[----:B------:R-:W-:Y:S01]  /*bc10*/  FADD.FTZ R21, R162, R21 ;  /* 0x00000015a2157221 */ /* 0x000fe20000010000 */
[C---:B----4-:R-:W-:Y:S01]  /*bc20*/  HMMA.16816.F32 R72, R4.reuse, R16, R72 ;  /* 0x000000100448723c */ /* 0x050fe20000001848 */
[----:B------:R-:W-:Y:S02]  /*bc30*/  FADD.FTZ R200, R200, R193 ;  /* 0x000000c1c8c87221 */ /* 0x000fe40000010000 */
[----:B------:R-:W-:Y:S02]  /*bc40*/  FADD.FTZ R154, R154, R21 ;  /* 0x000000159a9a7221 */ /* 0x000fe40000010000 */
[----:B------:R-:W-:Y:S01]  /*bc50*/  FADD.FTZ R153, R153, R200 ;  /* 0x000000c899997221 */ /* 0x000fe20000010000 */
[----:B------:R-:W-:Y:S01]  /*bc60*/  HMMA.16816.F32 R76, R4, R18, R76 ;  /* 0x00000012044c723c */ /* 0x000fe2000000184c */
[----:B------:R-:W4:Y:S01]  /*bc70*/  LDSM.16.MT88.4 R16, [R170+0xec00] ;  /* 0x00ec0000aa10783b */ /* 0x000f220000004200 */
[----:B------:R-:W-:Y:S01]  /*bc80*/  FADD.FTZ R157, R157, R154 ;  /* 0x0000009a9d9d7221 */ /* 0x000fe20000010000 */
[----:B------:R-:W-:-:S03]  /*bc90*/  FADD.FTZ R198, R198, R153 ;  /* 0x00000099c6c67221 */ /* 0x000fc60000010000 */
[----:B--2---:R-:W-:Y:S01]  /*bca0*/  HMMA.16816.F32 R80, R4, R12, R80 ;  /* 0x0000000c0450723c */ /* 0x004fe20000001850 */
[----:B------:R-:W-:Y:S01]  /*bcb0*/  FADD.FTZ R0, R152, R157 ;  /* 0x0000009d98007221 */ /* 0x000fe20000010000 */
[----:B------:R-:W-:-:S03]  /*bcc0*/  FADD.FTZ R139, R139, R198 ;  /* 0x000000c68b8b7221 */ /* 0x000fc60000010000 */
[----:B------:R-:W-:Y:S01]  /*bcd0*/  FADD.FTZ R0, R155, R0 ;  /* 0x000000009b007221 */ /* 0x000fe20000010000 */
[----:B------:R-:W-:Y:S01]  /*bce0*/  HMMA.16816.F32 R84, R4, R14, R84 ;  /* 0x0000000e0454723c */ /* 0x000fe20000001854 */
[----:B------:R-:W2:Y:S01]  /*bcf0*/  LDSM.16.MT88.4 R12, [R168+0xec00] ;  /* 0x00ec0000a80c783b */ /* 0x000ea20000004200 */
[----:B------:R-:W-:-:S04]  /*bd00*/  FADD.FTZ R158, R158, R139 ;  /* 0x0000008b9e9e7221 */ /* 0x000fc80000010000 */
[----:B------:R-:W-:Y:S01]  /*bd10*/  FADD.FTZ R135, R135, R158 ;  /* 0x0000009e87877221 */ /* 0x000fe20000010000 */
[C---:B-1----:R-:W-:Y:S06]  /*bd20*/  HMMA.16816.F32 R112, R4.reuse, R24, R112 ;  /* 0x000000180470723c */ /* 0x042fec0000001870 */
[C---:B------:R-:W-:Y:S06]  /*bd30*/  HMMA.16816.F32 R68, R4.reuse, R26, R68 ;  /* 0x0000001a0444723c */ /* 0x040fec0000001844 */
[C---:B---3--:R-:W-:Y:S06]  /*bd40*/  HMMA.16816.F32 R88, R4.reuse, R8, R88 ;  /* 0x000000080458723c */ /* 0x048fec0000001858 */
[----:B------:R-:W-:Y:S01]  /*bd50*/  HMMA.16816.F32 R92, R4, R10, R92 ;  /* 0x0000000a045c723c */ /* 0x000fe2000000185c */
[----:B------:R-:W-:-:S04]  /*bd60*/  FADD.FTZ R9, R141, R0 ;  /* 0x000000008d097221 */ /* 0x000fc80000010000 */
[----:B------:R-:W-:Y:S01]  /*bd70*/  FADD.FTZ R9, R52, R9 ;  /* 0x0000000934097221 */ /* 0x000fe20000010000 */
[C---:B----4-:R-:W-:Y:S03]  /*bd80*/  HMMA.16816.F32 R96, R4.reuse, R16, R96 ;  /* 0x000000100460723c */ /* 0x050fe60000001860 */
[----:B------:R-:W-:Y:S01]  /*bd90*/  FADD.FTZ R48, R48, R9 ;  /* 0x0000000930307221 */ /* 0x000fe20000010000 */
[----:B------:R-:W-:Y:S02]  /*bda0*/  FADD.FTZ R9, R156, R135 ;  /* 0x000000879c097221 */ /* 0x000fe40000010000 */
[----:B------:R-:W-:Y:S01]  /*bdb0*/  HMMA.16816.F32 R100, R4, R18, R100 ;  /* 0x000000120464723c */ /* 0x000fe20000001864 */
[----:B------:R-:W-:Y:S01]  /*bdc0*/  FADD.FTZ R49, R49, R48 ;  /* 0x0000003031317221 */ /* 0x000fe20000010000 */
[----:B------:R-:W-:-:S03]  /*bdd0*/  FADD.FTZ R0, R50, R9 ;  /* 0x0000000932007221 */ /* 0x000fc60000010000 */
[----:B------:R-:W-:Y:S01]  /*bde0*/  FADD.FTZ R2, R30, R49 ;  /* 0x000000311e027221 */ /* 0x000fe20000010000 */
[----:B------:R-:W-:Y:S01]  /*bdf0*/  FADD.FTZ R0, R51, R0 ;  /* 0x0000000033007221 */ /* 0x000fe20000010000 */
[C---:B--2---:R-:W-:Y:S02]  /*be00*/  HMMA.16816.F32 R108, R4.reuse, R12, R108 ;  /* 0x0000000c046c723c */ /* 0x044fe4000000186c */
[----:B------:R-:W-:Y:S01]  /*be10*/  FADD.FTZ R2, R33, R2 ;  /* 0x0000000221027221 */ /* 0x000fe20000010000 */
[----:B------:R-:W-:Y:S01]  /*be20*/  FADD.FTZ R9, R29, R0 ;  /* 0x000000001d097221 */ /* 0x000fe20000010000 */
[----:B------:R-:W-:Y:S02]  /*be30*/  MOV R0, R3 ;  /* 0x0000000300007202 */ /* 0x000fe40000000f00 */
[----:B------:R-:W-:Y:S01]  /*be40*/  FADD.FTZ R11, R31, R2 ;  /* 0x000000021f0b7221 */ /* 0x000fe20000010000 */
[----:B------:R-:W-:Y:S01]  /*be50*/  HMMA.16816.F32 R104, R4, R14, R104 ;  /* 0x0000000e0468723c */ /* 0x000fe20000001868 */
[----:B------:R-:W-:Y:S01]  /*be60*/  FADD.FTZ R9, R28, R9 ;  /* 0x000000091c097221 */ /* 0x000fe20000010000 */
[----:B------:R-:W-:Y:S01]  /*be70*/  MOV R2, R56 ;  /* 0x0000003800027202 */ /* 0x000fe20000000f00 */
[----:B------:R-:W-:-:S02]  /*be80*/  FADD.FTZ R11, R32, R11 ;  /* 0x0000000b200b7221 */ /* 0x000fc40000010000 */
[----:B------:R-:W-:Y:S02]  /*be90*/  FADD.FTZ R132, R132, R9 ;  /* 0x0000000984847221 */ /* 0x000fe40000010000 */
[----:B------:R-:W-:Y:S02]  /*bea0*/  FADD.FTZ R34, R34, R11 ;  /* 0x0000000b22227221 */ /* 0x000fe40000010000 */
[----:B------:R-:W-:Y:S02]  /*beb0*/  FADD.FTZ R132, R147, R132 ;  /* 0x0000008493847221 */ /* 0x000fe40000010000 */
[----:B------:R-:W-:Y:S02]  /*bec0*/  FADD.FTZ R35, R35, R34 ;  /* 0x0000002223237221 */ /* 0x000fe40000010000 */
[----:B------:R-:W-:Y:S02]  /*bed0*/  FADD.FTZ R133, R133, R132 ;  /* 0x0000008485857221 */ /* 0x000fe40000010000 */
[----:B------:R-:W-:-:S02]  /*bee0*/  FADD.FTZ R36, R36, R35 ;  /* 0x0000002324247221 */ /* 0x000fc40000010000 */
[----:B------:R-:W-:Y:S02]  /*bef0*/  FADD.FTZ R193, R138, R133 ;  /* 0x000000858ac17221 */ /* 0x000fe40000010000 */
[----:B------:R-:W-:-:S07]  /*bf00*/  FADD.FTZ R194, R37, R36 ;  /* 0x0000002425c27221 */ /* 0x000fce0000010000 */
.L_x_1246:
        /* <DEDUP_REMOVED lines=8> */
.L_x_1258:
[----:B------:R-:W-:Y:S04]  /*bf90*/  DEPBAR.LE SB0, 0x0 ;  /* 0x000080000000791a */ /* 0x000fe80000000000 */
[----:B------:R-:W-:Y:S01]  /*bfa0*/  BAR.SYNC.DEFER_BLOCKING 0x0 ;  /* 0x0000000000007b1d */ /* 0x000fe20000010000 */
[----:B------:R-:W-:Y:S01]  /*bfb0*/  ISETP.GE.AND P4, PT, R184, UR8, PT ;  /* 0x00000008b8007c0c */ /* 0x000fe2000bf86270 */
[----:B------:R-:W-:Y:S01]  /*bfc0*/  VIADD R180, R180, 0xffffffff ;  /* 0xffffffffb4b47836 */ /* 0x000fe20000000000 */
[----:B------:R-:W-:Y:S01]  /*bfd0*/  ISETP.GE.AND P3, PT, R183, UR8, PT ;  /* 0x00000008b7007c0c */ /* 0x000fe2000bf66270 */
[----:B------:R-:W-:Y:S01]  /*bfe0*/  IMAD.MOV.U32 R8, RZ, RZ, R190 ;  /* 0x000000ffff087224 */ /* 0x000fe200078e00be */
[----:B------:R-:W-:Y:S01]  /*bff0*/  ISETP.GE.AND P2, PT, R182, UR8, PT ;  /* 0x00000008b6007c0c */ /* 0x000fe2000bf46270 */
[----:B------:R-:W-:Y:S01]  /*c000*/  IMAD.MOV.U32 R195, RZ, RZ, R189 ;  /* 0x000000ffffc37224 */ /* 0x000fe200078e00bd */
        /* <DEDUP_REMOVED lines=13> */
[----:B------:R-:W-:Y:S01]  /*c0e0*/  IMAD R2, R9, R4, RZ ;  /* 0x0000000409027224 */ /* 0x000fe200078e02ff */
[----:B------:R-:W-:Y:S02]  /*c0f0*/  IABS R9, R5 ;  /* 0x0000000500097213 */ /* 0x000fe40000000000 */
[----:B------:R-:W-:Y:S01]  /*c100*/  LOP3.LUT R5, R5, R0, RZ, 0x3c, !PT ;  /* 0x0000000005057212 */ /* 0x000fe200078e3cff */
[----:B------:R-:W-:Y:S06]  /*c110*/  IMAD.HI.U32 R2, R7, R2, R6 ;  /* 0x0000000207027227 */ /* 0x000fec00078e0006 */
        /* <DEDUP_REMOVED lines=45> */
.L_x_1255:
        /* <DEDUP_REMOVED lines=54> */
[----:B------:R-:W-:Y:S03]  /*c750*/  ISETP.GT.AND P0, PT, R180, R175, PT ;  /* 0x000000afb400720c */ /* 0x000fe60003f04270 */
        /* <DEDUP_REMOVED lines=88> */
[C---:B---3--:R-:W-:Y:S06]  /*cce0*/  HMMA.16816.F32 R60, R156.reuse, R128, R60 ;  /* 0x000000809c3c723c */ /* 0x048fec000000183c */
[----:B------:R-:W-:Y:S01]  /*ccf0*/  HMMA.16816.F32 R64, R156, R130, R64 ;  /* 0x000000829c40723c */ /* 0x000fe20000001840 */
        /* <DEDUP_REMOVED lines=16> */
[C---:B-1----:R-:W-:Y:S06]  /*ce00*/  HMMA.16816.F32 R44, R120.reuse, R124, R44 ;  /* 0x0000007c782c723c */ /* 0x042fec000000182c */
[C---:B------:R-:W-:Y:S01]  /*ce10*/  HMMA.16816.F32 R48, R120.reuse, R126, R48 ;  /* 0x0000007e7830723c */ /* 0x040fe20000001830 */
[----:B------:R-:W-:Y:S05]  /*ce20*/  LDSM.16.M88.4 R124, [R171+0x1000] ;  /* 0x00100000ab7c783b */ /* 0x000fea0000000200 */
[C---:B---3--:R-:W-:Y:S06]  /*ce30*/  HMMA.16816.F32 R52, R120.reuse, R132, R52 ;  /* 0x000000847834723c */ /* 0x048fec0000001834 */
        /* <DEDUP_REMOVED lines=70> */
[----:B------:R-:W2:Y:S01]  /*d2a0*/  LDSM.16.M88.4 R120, [R169+0x8c00] ;  /* 0x008c0000a978783b */ /* 0x000ea20000000200 */
[----:B------:R-:W-:Y:S04]  /*d2b0*/  DEPBAR.LE SB0, 0x0 ;  /* 0x000080000000791a */ /* 0x000fe80000000000 */
[C---:B---3--:R-:W-:Y:S01]  /*d2c0*/  HMMA.16816.F32 R44, R124.reuse, R128, R44 ;  /* 0x000000807c2c723c */ /* 0x048fe2000000182c */
[----:B------:R-:W-:Y:S05]  /*d2d0*/  BAR.SYNC.DEFER_BLOCKING 0x0 ;  /* 0x0000000000007b1d */ /* 0x000fea0000010000 */
[C---:B------:R-:W-:Y:S06]  /*d2e0*/  HMMA.16816.F32 R48, R124.reuse, R130, R48 ;  /* 0x000000827c30723c */ /* 0x040fec0000001830 */
[C---:B-1----:R-:W-:Y:S06]  /*d2f0*/  HMMA.16816.F32 R52, R124.reuse, R132, R52 ;  /* 0x000000847c34723c */ /* 0x042fec0000001834 */
[C---:B------:R-:W-:Y:S06]  /*d300*/  HMMA.16816.F32 R56, R124.reuse, R134, R56 ;  /* 0x000000867c38723c */ /* 0x040fec0000001838 */
[C---:B--2---:R-:W-:Y:S06]  /*d310*/  HMMA.16816.F32 R60, R124.reuse, R120, R60 ;  /* 0x000000787c3c723c */ /* 0x044fec000000183c */
        /* <DEDUP_REMOVED lines=39> */
[----:B------:R-:W-:Y:S02]  /*d590*/  ISETP.GE.AND P1, PT, R127, RZ, PT ;  /* 0x000000ff7f00720c */ /* 0x000fe40003f26270 */
[----:B------:R-:W-:Y:S07]  /*d5a0*/  LOP3.LUT R123, RZ, R0, RZ, 0x33, !PT ;  /* 0x00000000ff7b7212 */ /* 0x000fee00078e33ff */
[----:B------:R-:W-:Y:S02]  /*d5b0*/  @P5 IADD3 R118, R118, 0x1, RZ ;  /* 0x0000000176765810 */ /* 0x000fe40007ffe0ff */
[----:B------:R-:W-:Y:S01]  /*d5c0*/  ISETP.GE.AND P5, PT, R119, RZ, PT ;  /* 0x000000ff7700720c */ /* 0x000fe20003fa6270 */
[----:B------:R-:W-:Y:S01]  /*d5d0*/  @P0 VIADD R2, R2, 0x1 ;  /* 0x0000000102020836 */ /* 0x000fe20000000000 */
[----:B------:R-:W-:Y:S01]  /*d5e0*/  ISETP.NE.AND P0, PT, R0, RZ, PT ;  /* 0x000000ff0000720c */ /* 0x000fe20003f05270 */
[----:B------:R-:W-:Y:S05]  /*d5f0*/  @!P1 IMAD.MOV R118, RZ, RZ, -R118 ;  /* 0x000000ffff769224 */ /* 0x000fea00078e0a76 */
[----:B------:R-:W-:Y:S04]  /*d600*/  SEL R119, R123, R118, !P0 ;  /* 0x000000767b777207 */ /* 0x000fe80004000000 */
[C---:B------:R-:W-:Y:S02]  /*d610*/  LEA R128, P1, R119.reuse, R186, 0x2 ;  /* 0x000000ba77807211 */ /* 0x040fe400078210ff */
[----:B------:R-:W-:Y:S02]  /*d620*/  @!P5 IADD3 R2, -R2, RZ, RZ ;  /* 0x000000ff0202d210 */ /* 0x000fe40007ffe1ff */
[-C--:B------:R-:W-:Y:S02]  /*d630*/  LEA.HI.X.SX32 R129, R119, R187.reuse, 0x2, P1 ;  /* 0x000000bb77817211 */ /* 0x080fe400008f16ff */
[----:B------:R-:W-:Y:S02]  /*d640*/  SEL R123, R123, R2, !P0 ;  /* 0x000000027b7b7207 */ /* 0x000fe40004000000 */
[----:B------:R-:W1:Y:S01]  /*d650*/  LDC R2, c[0x0][0x24c] ;  /* 0x00009300ff027b82 */ /* 0x000e620000000800 */
[----:B------:R-:W2:Y:S01]  /*d660*/  LDG.E R116, desc[UR10][R128.64] ;  /* 0x0000000a80747981 */ /* 0x000ea2000c1e1900 */
[C---:B------:R-:W-:Y:S04]  /*d670*/  LEA R126, P0, R123.reuse, R186, 0x2 ;  /* 0x000000ba7b7e7211 */ /* 0x040fe800078010ff */
        /* <DEDUP_REMOVED lines=16> */
.L_x_1257:
        /* <DEDUP_REMOVED lines=91> */
.L_x_1256:
[----:B------:R-:W-:Y:S02]  /*dd30*/  FMNMX.FTZ R0, R4, R117, !PT ;  /* 0x0000007504007209 */ /* 0x000fe40007810000 */
[----:B------:R-:W-:Y:S02]  /*dd40*/  FMNMX.FTZ R2, R6, R3, !PT ;  /* 0x0000000306027209 */ /* 0x000fe40007810000 */
[----:B-1----:R-:W-:Y:S02]  /*dd50*/  FMNMX.FTZ R119, R5, R0, !PT ;  /* 0x0000000005777209 */ /* 0x002fe40007810000 */
        /* <DEDUP_REMOVED lines=68> */
[----:B-1----:R-:W-:Y:S02]  /*e1a0*/  FMNMX.FTZ R0, R119, R0, !PT ;  /* 0x0000000077007209 */ /* 0x002fe40007810000 */
[----:B--2---:R-:W-:Y:S03]  /*e1b0*/  FMNMX.FTZ R2, R125, R2, !PT ;  /* 0x000000027d027209 */ /* 0x004fe60007810000 */
[C---:B------:R-:W-:Y:S01]  /*e1c0*/  FADD.FTZ R3, -R0.reuse, R3 ;  /* 0x0000000300037221 */ /* 0x040fe20000010100 */
[----:B------:R-:W-:Y:S01]  /*e1d0*/  FMUL.FTZ R119, R0, UR4 ;  /* 0x0000000400777c20 */ /* 0x000fe20008410000 */
[----:B------:R-:W1:Y:S01]  /*e1e0*/  LDSM.16.MT88.4 R124, [R168+0x9000] ;  /* 0x00900000a87c783b */ /* 0x000e620000004200 */
[C---:B------:R-:W-:Y:S01]  /*e1f0*/  FSETP.NEU.FTZ.AND P0, PT, R2.reuse, -INF , PT ;  /* 0xff8000000200780b */ /* 0x040fe20003f1d000 */
[----:B------:R-:W-:Y:S01]  /*e200*/  FMUL.FTZ R118, R3, UR4 ;  /* 0x0000000403767c20 */ /* 0x000fe20008410000 */
[C---:B------:R-:W-:Y:S01]  /*e210*/  FMUL.FTZ R128, R2.reuse, UR4 ;  /* 0x0000000402807c20 */ /* 0x040fe20008410000 */
[----:B------:R-:W-:Y:S02]  /*e220*/  FADD.FTZ R116, -R2, R117 ;  /* 0x0000007502747221 */ /* 0x000fe40000010100 */
[----:B------:R2:W3:Y:S02]  /*e230*/  MUFU.EX2 R3, R118 ;  /* 0x0000007600037308 */ /* 0x0004e40000000800 */
[----:B------:R-:W-:Y:S01]  /*e240*/  FSEL R128, R128, RZ, P0 ;  /* 0x000000ff80807208 */ /* 0x000fe20000000000 */
[----:B------:R-:W-:Y:S01]  /*e250*/  FMUL.FTZ R117, R116, UR4 ;  /* 0x0000000474757c20 */ /* 0x000fe20008410000 */
[----:B------:R-:W-:Y:S03]  /*e260*/  FSETP.NEU.FTZ.AND P0, PT, R0, -INF , PT ;  /* 0xff8000000000780b */ /* 0x000fe60003f1d000 */
[--C-:B------:R-:W-:Y:S01]  /*e270*/  FFMA.FTZ R134, R5, UR4, -R128.reuse ;  /* 0x0000000405867c23 */ /* 0x100fe20008010880 */
[----:B------:R-:W-:Y:S01]  /*e280*/  FSEL R119, R119, RZ, P0 ;  /* 0x000000ff77777208 */ /* 0x000fe20000000000 */
[--C-:B------:R-:W-:Y:S01]  /*e290*/  FFMA.FTZ R137, R4, UR4, -R128.reuse ;  /* 0x0000000404897c23 */ /* 0x100fe20008010880 */
[--C-:B------:R-:W-:Y:S01]  /*e2a0*/  FFMA.FTZ R133, R8, UR4, -R128.reuse ;  /* 0x0000000408857c23 */ /* 0x100fe20008010880 */
[----:B------:R-:W4:Y:S01]  /*e2b0*/  MUFU.EX2 R116, R117 ;  /* 0x0000007500747308 */ /* 0x000f220000000800 */
[--C-:B------:R-:W-:Y:S01]  /*e2c0*/  FFMA.FTZ R136, R12, UR4, -R128.reuse ;  /* 0x000000040c887c23 */ /* 0x100fe20008010880 */
[--C-:B------:R-:W-:Y:S01]  /*e2d0*/  FFMA.FTZ R142, R6, UR4, -R119.reuse ;  /* 0x00000004068e7c23 */ /* 0x100fe20008010877 */
[--C-:B------:R-:W-:Y:S01]  /*e2e0*/  FFMA.FTZ R132, R7, UR4, -R119.reuse ;  /* 0x0000000407847c23 */ /* 0x100fe20008010877 */
[--C-:B------:R-:W-:Y:S01]  /*e2f0*/  FFMA.FTZ R6, R9, UR4, -R128.reuse ;  /* 0x0000000409067c23 */ /* 0x100fe20008010880 */
[--C-:B------:R-:W-:Y:S01]  /*e300*/  FFMA.FTZ R5, R11, UR4, -R119.reuse ;  /* 0x000000040b057c23 */ /* 0x100fe20008010877 */
[--C-:B--2---:R-:W-:Y:S01]  /*e310*/  FFMA.FTZ R118, R10, UR4, -R119.reuse ;  /* 0x000000040a767c23 */ /* 0x104fe20008010877 */
[C---:B---3--:R-:W-:Y:S03]  /*e320*/  FMUL.FTZ R10, R3.reuse, R114 ;  /* 0x00000072030a7220 */ /* 0x048fe60000410000 */
        /* <DEDUP_REMOVED lines=8> */
[----:B------:R-:W2:Y:S01]  /*e3b0*/  MUFU.EX2 R134, R134 ;  /* 0x0000008600867308 */ /* 0x000ea20000000800 */
[C---:B----4-:R-:W-:Y:S01]  /*e3c0*/  FMUL.FTZ R8, R116.reuse, R112 ;  /* 0x0000007074087220 */ /* 0x050fe20000410000 */
        /* <DEDUP_REMOVED lines=13> */
[----:B------:R-:W-:Y:S03]  /*e4a0*/  FMUL.FTZ R85, R116, R85 ;  /* 0x0000005574557220 */ /* 0x000fe60000410000 */
        /* <DEDUP_REMOVED lines=16> */
[----:B------:R-:W2:Y:S01]  /*e5b0*/  MUFU.EX2 R6, R6 ;  /* 0x0000000600067308 */ /* 0x000ea20000000800 */
[----:B---3--:R-:W-:Y:S01]  /*e5c0*/  F2FP.F16.F32.PACK_AB R113, R132, R142 ;  /* 0x0000008e8471723e */ /* 0x008fe200000000ff */
[C---:B------:R-:W-:Y:S01]  /*e5d0*/  FMUL.FTZ R99, R3.reuse, R99 ;  /* 0x0000006303637220 */ /* 0x040fe20000410000 */
[C---:B------:R-:W-:Y:S01]  /*e5e0*/  FMUL.FTZ R100, R116.reuse, R100 ;  /* 0x0000006474647220 */ /* 0x040fe20000410000 */
[----:B------:R-:W-:Y:S01]  /*e5f0*/  FMUL.FTZ R101, R116, R101 ;  /* 0x0000006574657220 */ /* 0x000fe20000410000 */
[C---:B------:R-:W-:Y:S01]  /*e600*/  FMUL.FTZ R102, R3.reuse, R102 ;  /* 0x0000006603667220 */ /* 0x040fe20000410000 */
[----:B------:R-:W-:Y:S01]  /*e610*/  FMUL.FTZ R103, R3, R103 ;  /* 0x0000006703677220 */ /* 0x000fe20000410000 */
[--C-:B------:R-:W-:Y:S03]  /*e620*/  FFMA.FTZ R129, R13, UR4, -R128.reuse ;  /* 0x000000040d817c23 */ /* 0x100fe60008010880 */
[----:B------:R-:W-:Y:S01]  /*e630*/  MUFU.EX2 R118, R118 ;  /* 0x0000007600767308 */ /* 0x000fe20000000800 */
[--C-:B------:R-:W-:Y:S01]  /*e640*/  FFMA.FTZ R131, R14, UR4, -R119.reuse ;  /* 0x000000040e837c23 */ /* 0x100fe20008010877 */
[C---:B------:R-:W-:Y:S01]  /*e650*/  FMUL.FTZ R12, R116.reuse, R108 ;  /* 0x0000006c740c7220 */ /* 0x040fe20000410000 */
[----:B------:R-:W-:Y:S01]  /*e660*/  FMUL.FTZ R13, R116, R109 ;  /* 0x0000006d740d7220 */ /* 0x000fe20000410000 */
[----:B------:R-:W-:Y:S01]  /*e670*/  FMUL.FTZ R14, R3, R110 ;  /* 0x0000006e030e7220 */ /* 0x000fe20000410000 */
[--C-:B------:R-:W-:Y:S01]  /*e680*/  FFMA.FTZ R130, R16, UR4, -R128.reuse ;  /* 0x0000000410827c23 */ /* 0x100fe20008010880 */
[--C-:B------:R-:W-:Y:S01]  /*e690*/  FFMA.FTZ R7, R17, UR4, -R128.reuse ;  /* 0x0000000411077c23 */ /* 0x100fe20008010880 */
[----:B------:R-:W-:Y:S03]  /*e6a0*/  FMUL.FTZ R104, R116, R104 ;  /* 0x0000006874687220 */ /* 0x000fe60000410000 */
[----:B------:R-:W3:Y:S01]  /*e6b0*/  MUFU.EX2 R5, R5 ;  /* 0x0000000500057308 */ /* 0x000ee20000000800 */
[----:B--2---:R-:W-:Y:S01]  /*e6c0*/  F2FP.F16.F32.PACK_AB R114, R6, R133 ;  /* 0x000000850672723e */ /* 0x004fe200000000ff */
[----:B------:R-:W-:Y:S01]  /*e6d0*/  FMUL.FTZ R105, R116, R105 ;  /* 0x0000006974697220 */ /* 0x000fe20000410000 */
[C---:B------:R-:W-:Y:S01]  /*e6e0*/  FMUL.FTZ R106, R3.reuse, R106 ;  /* 0x0000006a036a7220 */ /* 0x040fe20000410000 */
[----:B------:R-:W-:Y:S01]  /*e6f0*/  FMUL.FTZ R107, R3, R107 ;  /* 0x0000006b036b7220 */ /* 0x000fe20000410000 */
[--C-:B------:R-:W-:Y:S01]  /*e700*/  FFMA.FTZ R138, R30, UR4, -R119.reuse ;  /* 0x000000041e8a7c23 */ /* 0x100fe20008010877 */
[--C-:B------:R-:W-:Y:S01]  /*e710*/  FFMA.FTZ R140, R34, UR4, -R119.reuse ;  /* 0x00000004228c7c23 */ /* 0x100fe20008010877 */
[--C-:B------:R-:W-:Y:S03]  /*e720*/  FFMA.FTZ R135, R35, UR4, -R119.reuse ;  /* 0x0000000423877c23 */ /* 0x100fe60008010877 */
[----:B------:R-:W-:Y:S01]  /*e730*/  MUFU.EX2 R131, R131 ;  /* 0x0000008300837308 */ /* 0x000fe20000000800 */
[--C-:B------:R-:W-:Y:S01]  /*e740*/  FFMA.FTZ R146, R38, UR4, -R119.reuse ;  /* 0x0000000426927c23 */ /* 0x100fe20008010877 */
[--C-:B------:R-:W-:Y:S01]  /*e750*/  FFMA.FTZ R144, R41, UR4, -R128.reuse ;  /* 0x0000000429907c23 */ /* 0x100fe20008010880 */
[--C-:B------:R-:W-:Y:S01]  /*e760*/  FFMA.FTZ R143, R42, UR4, -R119.reuse ;  /* 0x000000042a8f7c23 */ /* 0x100fe20008010877 */
[----:B------:R-:W-:Y:S01]  /*e770*/  FFMA.FTZ R148, R43, UR4, -R119 ;  /* 0x000000042b947c23 */ /* 0x000fe20008010877 */
[----:B------:R-:W-:Y:S01]  /*e780*/  FFMA.FTZ R137, R116, R193, R137 ;  /* 0x000000c174897223 */ /* 0x000fe20000010089 */
[----:B------:R-:W-:Y:S01]  /*e790*/  FFMA.FTZ R116, R36, UR4, -R128 ;  /* 0x0000000424747c23 */ /* 0x000fe20008010880 */
[----:B------:R-:W-:Y:S03]  /*e7a0*/  FFMA.FTZ R142, R3, R194, R142 ;  /* 0x000000c2038e7223 */ /* 0x000fe6000001008e */
[----:B------:R-:W-:Y:S01]  /*e7b0*/  MUFU.EX2 R7, R7 ;  /* 0x0000000700077308 */ /* 0x000fe20000000800 */
[----:B---3--:R-:W-:Y:S01]  /*e7c0*/  F2FP.F16.F32.PACK_AB R115, R5, R118 ;  /* 0x000000760573723e */ /* 0x008fe200000000ff */
[----:B------:R-:W-:Y:S01]  /*e7d0*/  FFMA.FTZ R139, R39, UR4, -R119 ;  /* 0x00000004278b7c23 */ /* 0x000fe20008010877 */
[----:B------:R-:W-:Y:S01]  /*e7e0*/  FADD.FTZ R39, R132, R142 ;  /* 0x0000008e84277221 */ /* 0x000fe20000010000 */
[--C-:B------:R-:W-:Y:S01]  /*e7f0*/  FFMA.FTZ R132, R44, UR4, -R128.reuse ;  /* 0x000000042c847c23 */ /* 0x100fe20008010880 */
[----:B------:R-:W-:Y:S01]  /*e800*/  FFMA.FTZ R141, R40, UR4, -R128 ;  /* 0x00000004288d7c23 */ /* 0x000fe20008010880 */
[----:B------:R-:W-:Y:S01]  /*e810*/  FADD.FTZ R134, R134, R137 ;  /* 0x0000008986867221 */ /* 0x000fe20000010000 */
[----:B------:R-:W-:Y:S01]  /*e820*/  FFMA.FTZ R137, R47, UR4, -R119 ;  /* 0x000000042f897c23 */ /* 0x000fe20008010877 */
[C---:B------:R-:W-:Y:S02]  /*e830*/  HMMA.16816.F32 R8, R112.reuse, R120, R8 ;  /* 0x000000787008723c */ /* 0x040fe40000001808 */
[----:B------:R-:W-:Y:S03]  /*e840*/  MUFU.EX2 R116, R116 ;  /* 0x0000007400747308 */ /* 0x000fe60000000800 */
[----:B------:R-:W-:Y:S01]  /*e850*/  FADD.FTZ R40, R118, R39 ;  /* 0x0000002776287221 */ /* 0x000fe20000010000 */
[C---:B------:R-:W-:Y:S01]  /*e860*/  HMMA.16816.F32 R68, R112.reuse, R122, R68 ;  /* 0x0000007a7044723c */ /* 0x040fe20000001844 */
[----:B------:R-:W2:Y:S05]  /*e870*/  LDSM.16.MT88.4 R120, [R170+0xb000] ;  /* 0x00b00000aa78783b */ /* 0x000eaa0000004200 */
[----:B------:R-:W-:Y:S01]  /*e880*/  MUFU.EX2 R146, R146 ;  /* 0x0000009200927308 */ /* 0x000fe20000000800 */
[----:B------:R-:W-:Y:S01]  /*e890*/  ISETP.GT.AND P0, PT, R180, R175, PT ;  /* 0x000000afb400720c */ /* 0x000fe20003f04270 */
[----:B------:R-:W-:Y:S01]  /*e8a0*/  FADD.FTZ R40, R5, R40 ;  /* 0x0000002805287221 */ /* 0x000fe20000010000 */
[C---:B-1----:R-:W-:Y:S07]  /*e8b0*/  HMMA.16816.F32 R72, R112.reuse, R124, R72 ;  /* 0x0000007c7048723c */ /* 0x042fee0000001848 */
[----:B------:R-:W-:Y:S01]  /*e8c0*/  MUFU.EX2 R139, R139 ;  /* 0x0000008b008b7308 */ /* 0x000fe20000000800 */
[C---:B------:R-:W-:Y:S01]  /*e8d0*/  HMMA.16816.F32 R76, R112.reuse, R126, R76 ;  /* 0x0000007e704c723c */ /* 0x040fe2000000184c */
[----:B------:R-:W1:Y:S02]  /*e8e0*/  LDSM.16.MT88.4 R124, [R168+0xb000] ;  /* 0x00b00000a87c783b */ /* 0x000e640000004200 */
[--C-:B------:R-:W-:Y:S01]  /*e8f0*/  FFMA.FTZ R48, R48, UR4, -R128.reuse ;  /* 0x0000000430307c23 */ /* 0x100fe20008010880 */
[--C-:B------:R-:W-:Y:S05]  /*e900*/  FFMA.FTZ R49, R49, UR4, -R128.reuse ;  /* 0x0000000431317c23 */ /* 0x100fea0008010880 */
[----:B------:R-:W-:Y:S02]  /*e910*/  MUFU.EX2 R141, R141 ;  /* 0x0000008d008d7308 */ /* 0x000fe40000000800 */
[--C-:B------:R-:W-:Y:S01]  /*e920*/  FFMA.FTZ R50, R50, UR4, -R119.reuse ;  /* 0x0000000432327c23 */ /* 0x100fe20008010877 */
[--C-:B------:R-:W-:Y:S01]  /*e930*/  FFMA.FTZ R51, R51, UR4, -R119.reuse ;  /* 0x0000000433337c23 */ /* 0x100fe20008010877 */
[--C-:B------:R-:W-:Y:S01]  /*e940*/  FFMA.FTZ R5, R52, UR4, -R128.reuse ;  /* 0x0000000434057c23 */ /* 0x100fe20008010880 */
[--C-:B------:R-:W-:Y:S01]  /*e950*/  FFMA.FTZ R52, R54, UR4, -R119.reuse ;  /* 0x0000000436347c23 */ /* 0x100fe20008010877 */
[--C-:B------:R-:W-:Y:S04]  /*e960*/  FFMA.FTZ R54, R56, UR4, -R128.reuse ;  /* 0x0000000438367c23 */ /* 0x100fe80008010880 */
[----:B------:R-:W-:Y:S01]  /*e970*/  MUFU.EX2 R144, R144 ;  /* 0x0000009000907308 */ /* 0x000fe20000000800 */
[--C-:B------:R-:W-:Y:S01]  /*e980*/  FFMA.FTZ R56, R58, UR4, -R119.reuse ;  /* 0x000000043a387c23 */ /* 0x100fe20008010877 */
[--C-:B------:R-:W-:Y:S01]  /*e990*/  FFMA.FTZ R58, R60, UR4, -R128.reuse ;  /* 0x000000043c3a7c23 */ /* 0x100fe20008010880 */
[--C-:B------:R-:W-:Y:S01]  /*e9a0*/  FFMA.FTZ R60, R62, UR4, -R119.reuse ;  /* 0x000000043e3c7c23 */ /* 0x100fe20008010877 */
[--C-:B------:R-:W-:Y:S01]  /*e9b0*/  FFMA.FTZ R62, R66, UR4, -R119.reuse ;  /* 0x00000004423e7c23 */ /* 0x100fe20008010877 */
[----:B------:R-:W-:Y:S05]  /*e9c0*/  MOV R117, R2 ;  /* 0x0000000200757202 */ /* 0x000fea0000000f00 */
[----:B------:R-:W-:Y:S01]  /*e9d0*/  MUFU.EX2 R143, R143 ;  /* 0x0000008f008f7308 */ /* 0x000fe20000000800 */
[C---:B--2---:R-:W-:Y:S09]  /*e9e0*/  HMMA.16816.F32 R80, R112.reuse, R120, R80 ;  /* 0x000000787050723c */ /* 0x044ff20000001850 */
[----:B------:R-:W-:Y:S01]  /*e9f0*/  MUFU.EX2 R148, R148 ;  /* 0x0000009400947308 */ /* 0x000fe20000000800 */
[C---:B------:R-:W-:Y:S01]  /*ea00*/  HMMA.16816.F32 R84, R112.reuse, R122, R84 ;  /* 0x0000007a7054723c */ /* 0x040fe20000001854 */
[----:B------:R-:W2:Y:S08]  /*ea10*/  LDSM.16.MT88.4 R120, [R170+0xd000] ;  /* 0x00d00000aa78783b */ /* 0x000eb00000004200 */
[----:B------:R-:W-:Y:S01]  /*ea20*/  MUFU.EX2 R132, R132 ;  /* 0x0000008400847308 */ /* 0x000fe20000000800 */
[C---:B-1----:R-:W-:Y:S06]  /*ea30*/  HMMA.16816.F32 R88, R112.reuse, R124, R88 ;  /* 0x0000007c7058723c */ /* 0x042fec0000001858 */
[C---:B------:R-:W-:Y:S01]  /*ea40*/  HMMA.16816.F32 R92, R112.reuse, R126, R92 ;  /* 0x0000007e705c723c */ /* 0x040fe2000000185c */
[----:B------:R-:W1:Y:S02]  /*ea50*/  LDSM.16.MT88.4 R124, [R168+0xd000] ;  /* 0x00d00000a87c783b */ /* 0x000e640000004200 */
[----:B------:R-:W-:Y:S10]  /*ea60*/  MUFU.EX2 R137, R137 ;  /* 0x0000008900897308 */ /* 0x000ff40000000800 */
[----:B------:R-:W-:Y:S10]  /*ea70*/  MUFU.EX2 R48, R48 ;  /* 0x0000003000307308 */ /* 0x000ff40000000800 */
[----:B------:R-:W-:Y:S10]  /*ea80*/  MUFU.EX2 R49, R49 ;  /* 0x0000003100317308 */ /* 0x000ff40000000800 */
[----:B------:R-:W-:Y:S01]  /*ea90*/  MUFU.EX2 R50, R50 ;  /* 0x0000003200327308 */ /* 0x000fe20000000800 */
[C---:B--2---:R-:W-:Y:S09]  /*eaa0*/  HMMA.16816.F32 R96, R112.reuse, R120, R96 ;  /* 0x000000787060723c */ /* 0x044ff20000001860 */
[----:B------:R-:W-:Y:S01]  /*eab0*/  MUFU.EX2 R51, R51 ;  /* 0x0000003300337308 */ /* 0x000fe20000000800 */
[C---:B------:R-:W-:Y:S03]  /*eac0*/  HMMA.16816.F32 R100, R112.reuse, R122, R100 ;  /* 0x0000007a7064723c */ /* 0x040fe60000001864 */
[--C-:B------:R-:W-:Y:S01]  /*ead0*/  FFMA.FTZ R120, R15, UR4, -R119.reuse ;  /* 0x000000040f787c23 */ /* 0x100fe20008010877 */
[----:B------:R-:W-:Y:S01]  /*eae0*/  FMUL.FTZ R15, R3, R111 ;  /* 0x0000006f030f7220 */ /* 0x000fe20000410000 */
[--C-:B------:R-:W-:Y:S01]  /*eaf0*/  FFMA.FTZ R121, R19, UR4, -R119.reuse ;  /* 0x0000000413797c23 */ /* 0x100fe20008010877 */
[----:B------:R-:W2:Y:S03]  /*eb00*/  LDSM.16.MT88.4 R108, [R170+0x9400] ;  /* 0x00940000aa6c783b */ /* 0x000ea60000004200 */
[----:B------:R3:W4:Y:S02]  /*eb10*/  MUFU.EX2 R122, R120 ;  /* 0x00000078007a7308 */ /* 0x0007240000000800 */
[--C-:B------:R-:W-:Y:S01]  /*eb20*/  FFMA.FTZ R123, R21, UR4, -R128.reuse ;  /* 0x00000004157b7c23 */ /* 0x100fe20008010880 */
[----:B------:R-:W-:Y:S01]  /*eb30*/  FFMA.FTZ R3, R37, UR4, -R128 ;  /* 0x0000000425037c23 */ /* 0x000fe20008010880 */
[C---:B-1----:R-:W-:Y:S03]  /*eb40*/  HMMA.16816.F32 R12, R112.reuse, R124, R12 ;  /* 0x0000007c700c723c */ /* 0x042fe6000000180c */
[----:B------:R-:W-:Y:S03]  /*eb50*/  FADD.FTZ R37, R133, R134 ;  /* 0x0000008685257221 */ /* 0x000fe60000010000 */
[----:B------:R-:W-:Y:S01]  /*eb60*/  MUFU.EX2 R136, R136 ;  /* 0x0000008800887308 */ /* 0x000fe20000000800 */
[--C-:B------:R-:W-:Y:S01]  /*eb70*/  FFMA.FTZ R133, R45, UR4, -R128.reuse ;  /* 0x000000042d857c23 */ /* 0x100fe20008010880 */
[----:B------:R-:W-:Y:S01]  /*eb80*/  HMMA.16816.F32 R104, R112, R126, R104 ;  /* 0x0000007e7068723c */ /* 0x000fe20000001868 */
[----:B------:R-:W1:Y:S02]  /*eb90*/  LDSM.16.MT88.4 R112, [R168+0x9400] ;  /* 0x00940000a870783b */ /* 0x000e640000004200 */
[--C-:B------:R-:W-:Y:S05]  /*eba0*/  FFMA.FTZ R125, R22, UR4, -R119.reuse ;  /* 0x00000004167d7c23 */ /* 0x100fea0008010877 */
[----:B------:R-:W5:Y:S03]  /*ebb0*/  MUFU.EX2 R129, R129 ;  /* 0x0000008100817308 */ /* 0x000f660000000800 */
[--C-:B---3--:R-:W-:Y:S01]  /*ebc0*/  FFMA.FTZ R120, R18, UR4, -R119.reuse ;  /* 0x0000000412787c23 */ /* 0x108fe20008010877 */
[----:B----4-:R-:W-:Y:S01]  /*ebd0*/  F2FP.F16.F32.PACK_AB R17, R122, R131 ;  /* 0x000000837a11723e */ /* 0x010fe200000000ff */
[--C-:B------:R-:W-:Y:S01]  /*ebe0*/  FFMA.FTZ R126, R20, UR4, -R128.reuse ;  /* 0x00000004147e7c23 */ /* 0x100fe20008010880 */
[--C-:B------:R-:W-:Y:S01]  /*ebf0*/  FFMA.FTZ R124, R23, UR4, -R119.reuse ;  /* 0x00000004177c7c23 */ /* 0x100fe20008010877 */
[----:B------:R-:W-:Y:S03]  /*ec00*/  FFMA.FTZ R127, R33, UR4, -R128 ;  /* 0x00000004217f7c23 */ /* 0x000fe60008010880 */
[----:B------:R-:W-:Y:S01]  /*ec10*/  MUFU.EX2 R120, R120 ;  /* 0x0000007800787308 */ /* 0x000fe20000000800 */
[----:B------:R-:W-:Y:S01]  /*ec20*/  LDSM.16.MT88.4 R20, [R170+0x9800] ;  /* 0x00980000aa14783b */ /* 0x000fe20000004200 */
[--C-:B------:R-:W-:Y:S01]  /*ec30*/  FFMA.FTZ R134, R46, UR4, -R119.reuse ;  /* 0x000000042e867c23 */ /* 0x100fe20008010877 */
[----:B------:R-:W-:Y:S07]  /*ec40*/  FADD.FTZ R131, R131, R40 ;  /* 0x0000002883837221 */ /* 0x000fee0000010000 */
[----:B------:R-:W3:Y:S01]  /*ec50*/  MUFU.EX2 R130, R130 ;  /* 0x0000008200827308 */ /* 0x000ee20000000800 */
[----:B-----5:R-:W-:Y:S01]  /*ec60*/  F2FP.F16.F32.PACK_AB R16, R129, R136 ;  /* 0x000000888110723e */ /* 0x020fe200000000ff */
[----:B------:R-:W-:Y:S08]  /*ec70*/  LDSM.16.MT88.4 R40, [R170+0xcc00] ;  /* 0x00cc0000aa28783b */ /* 0x000ff00000004200 */
[----:B------:R-:W4:Y:S01]  /*ec80*/  MUFU.EX2 R121, R121 ;  /* 0x0000007900797308 */ /* 0x000f220000000800 */
[----:B------:R-:W-:Y:S09]  /*ec90*/  LDSM.16.MT88.4 R44, [R170+0xec00] ;  /* 0x00ec0000aa2c783b */ /* 0x000ff20000004200 */
[----:B------:R-:W-:Y:S01]  /*eca0*/  MUFU.EX2 R126, R126 ;  /* 0x0000007e007e7308 */ /* 0x000fe20000000800 */
[----:B---3--:R-:W-:Y:S09]  /*ecb0*/  F2FP.F16.F32.PACK_AB R18, R7, R130 ;  /* 0x000000820712723e */ /* 0x008ff200000000ff */
[----:B------:R-:W3:Y:S01]  /*ecc0*/  MUFU.EX2 R123, R123 ;  /* 0x0000007b007b7308 */ /* 0x000ee20000000800 */
[----:B----4-:R-:W-:Y:S07]  /*ecd0*/  F2FP.F16.F32.PACK_AB R19, R121, R120 ;  /* 0x000000787913723e */ /* 0x010fee00000000ff */
[C---:B--2---:R-:W-:Y:S02]  /*ece0*/  HMMA.16816.F32 R8, R16.reuse, R108, R8 ;  /* 0x0000006c1008723c */ /* 0x044fe40000001808 */
[----:B------:R-:W-:Y:S04]  /*ecf0*/  MUFU.EX2 R3, R3 ;  /* 0x0000000300037308 */ /* 0x000fe80000000800 */
[C---:B------:R-:W-:Y:S01]  /*ed00*/  HMMA.16816.F32 R68, R16.reuse, R110, R68 ;  /* 0x0000006e1044723c */ /* 0x040fe20000001844 */
[----:B------:R-:W2:Y:S05]  /*ed10*/  LDSM.16.MT88.4 R108, [R170+0xb400] ;  /* 0x00b40000aa6c783b */ /* 0x000eaa0000004200 */
[----:B------:R-:W-:Y:S01]  /*ed20*/  MUFU.EX2 R133, R133 ;  /* 0x0000008500857308 */ /* 0x000fe20000000800 */
[C---:B-1----:R-:W-:Y:S09]  /*ed30*/  HMMA.16816.F32 R72, R16.reuse, R112, R72 ;  /* 0x000000701048723c */ /* 0x042ff20000001848 */
[----:B------:R-:W-:Y:S01]  /*ed40*/  MUFU.EX2 R134, R134 ;  /* 0x0000008600867308 */ /* 0x000fe20000000800 */
[C---:B------:R-:W-:Y:S01]  /*ed50*/  HMMA.16816.F32 R76, R16.reuse, R114, R76 ;  /* 0x00000072104c723c */ /* 0x040fe2000000184c */
[----:B------:R-:W1:Y:S08]  /*ed60*/  LDSM.16.MT88.4 R112, [R168+0xb400] ;  /* 0x00b40000a870783b */ /* 0x000e700000004200 */
[----:B------:R-:W-:Y:S10]  /*ed70*/  MUFU.EX2 R125, R125 ;  /* 0x0000007d007d7308 */ /* 0x000ff40000000800 */
[----:B------:R-:W4:Y:S10]  /*ed80*/  MUFU.EX2 R124, R124 ;  /* 0x0000007c007c7308 */ /* 0x000f340000000800 */
        /* <DEDUP_REMOVED lines=16> */
[--C-:B------:R-:W-:Y:S03]  /*ee90*/  FFMA.FTZ R108, R24, UR4, -R128.reuse ;  /* 0x00000004186c7c23 */ /* 0x100fe60008010880 */
[C---:B-1----:R-:W-:Y:S03]  /*eea0*/  HMMA.16816.F32 R12, R16.reuse, R112, R12 ;  /* 0x00000070100c723c */ /* 0x042fe6000000180c */
[----:B------:R-:W-:Y:S02]  /*eeb0*/  MUFU.EX2 R58, R58 ;  /* 0x0000003a003a7308 */ /* 0x000fe40000000800 */
[--C-:B------:R-:W-:Y:S01]  /*eec0*/  FFMA.FTZ R109, R25, UR4, -R128.reuse ;  /* 0x00000004196d7c23 */ /* 0x100fe20008010880 */
[----:B------:R-:W-:Y:S07]  /*eed0*/  HMMA.16816.F32 R104, R16, R114, R104 ;  /* 0x000000721068723c */ /* 0x000fee0000001868 */
[----:B------:R-:W-:Y:S01]  /*eee0*/  MUFU.EX2 R108, R108 ;  /* 0x0000006c006c7308 */ /* 0x000fe20000000800 */
[--C-:B------:R-:W-:Y:S03]  /*eef0*/  FFMA.FTZ R110, R26, UR4, -R119.reuse ;  /* 0x000000041a6e7c23 */ /* 0x100fe60008010877 */
[--C-:B------:R-:W-:Y:S01]  /*ef00*/  FFMA.FTZ R111, R27, UR4, -R119.reuse ;  /* 0x000000041b6f7c23 */ /* 0x100fe20008010877 */
[----:B---3--:R-:W-:Y:S01]  /*ef10*/  F2FP.F16.F32.PACK_AB R16, R123, R126 ;  /* 0x0000007e7b10723e */ /* 0x008fe200000000ff */
[----:B------:R-:W1:Y:S04]  /*ef20*/  LDSM.16.MT88.4 R24, [R168+0x9800] ;  /* 0x00980000a818783b */ /* 0x000e680000004200 */
[----:B------:R-:W2:Y:S01]  /*ef30*/  MUFU.EX2 R109, R109 ;  /* 0x0000006d006d7308 */ /* 0x000ea20000000800 */
[----:B----4-:R-:W-:Y:S01]  /*ef40*/  F2FP.F16.F32.PACK_AB R17, R124, R125 ;  /* 0x0000007d7c11723e */ /* 0x010fe200000000ff */
[--C-:B------:R-:W-:Y:S01]  /*ef50*/  FFMA.FTZ R115, R28, UR4, -R128.reuse ;  /* 0x000000041c737c23 */ /* 0x100fe20008010880 */
[--C-:B------:R-:W-:Y:S01]  /*ef60*/  FFMA.FTZ R112, R29, UR4, -R128.reuse ;  /* 0x000000041d707c23 */ /* 0x100fe20008010880 */
[----:B------:R-:W-:Y:S01]  /*ef70*/  FFMA.FTZ R113, R31, UR4, -R119 ;  /* 0x000000041f717c23 */ /* 0x000fe20008010877 */
[----:B------:R-:W-:Y:S01]  /*ef80*/  FFMA.FTZ R114, R32, UR4, -R128 ;  /* 0x0000000420727c23 */ /* 0x000fe20008010880 */
[----:B------:R-:W-:Y:S04]  /*ef90*/  LDSM.16.MT88.4 R28, [R170+0xbc00] ;  /* 0x00bc0000aa1c783b */ /* 0x000fe80000004200 */
[----:B------:R-:W-:Y:S04]  /*efa0*/  MUFU.EX2 R110, R110 ;  /* 0x0000006e006e7308 */ /* 0x000fe80000000800 */
[----:B------:R-:W-:Y:S06]  /*efb0*/  LDSM.16.MT88.4 R32, [R170+0xc000] ;  /* 0x00c00000aa20783b */ /* 0x000fec0000004200 */
[----:B------:R-:W3:Y:S01]  /*efc0*/  MUFU.EX2 R111, R111 ;  /* 0x0000006f006f7308 */ /* 0x000ee20000000800 */
[----:B--2---:R-:W-:Y:S09]  /*efd0*/  F2FP.F16.F32.PACK_AB R18, R109, R108 ;  /* 0x0000006c6d12723e */ /* 0x004ff200000000ff */
[----:B------:R-:W-:Y:S10]  /*efe0*/  MUFU.EX2 R112, R112 ;  /* 0x0000007000707308 */ /* 0x000ff40000000800 */
[----:B------:R-:W2:Y:S01]  /*eff0*/  MUFU.EX2 R115, R115 ;  /* 0x0000007300737308 */ /* 0x000ea20000000800 */
[----:B---3--:R-:W-:Y:S07]  /*f000*/  F2FP.F16.F32.PACK_AB R19, R111, R110 ;  /* 0x0000006e6f13723e */ /* 0x008fee00000000ff */
[C---:B------:R-:W-:Y:S02]  /*f010*/  HMMA.16816.F32 R8, R16.reuse, R20, R8 ;  /* 0x000000141008723c */ /* 0x040fe40000001808 */
[----:B------:R-:W3:Y:S04]  /*f020*/  MUFU.EX2 R113, R113 ;  /* 0x0000007100717308 */ /* 0x000ee80000000800 */
[C---:B------:R-:W-:Y:S01]  /*f030*/  HMMA.16816.F32 R68, R16.reuse, R22, R68 ;  /* 0x000000161044723c */ /* 0x040fe20000001844 */
[----:B------:R-:W4:Y:S05]  /*f040*/  LDSM.16.MT88.4 R20, [R170+0xb800] ;  /* 0x00b80000aa14783b */ /* 0x000f2a0000004200 */
[----:B------:R-:W5:Y:S01]  /*f050*/  MUFU.EX2 R114, R114 ;  /* 0x0000007200727308 */ /* 0x000f620000000800 */
[C---:B-1----:R-:W-:Y:S09]  /*f060*/  HMMA.16816.F32 R72, R16.reuse, R24, R72 ;  /* 0x000000181048723c */ /* 0x042ff20000001848 */
[----:B------:R-:W-:Y:S01]  /*f070*/  MUFU.EX2 R60, R60 ;  /* 0x0000003c003c7308 */ /* 0x000fe20000000800 */
[C---:B------:R-:W-:Y:S01]  /*f080*/  HMMA.16816.F32 R76, R16.reuse, R26, R76 ;  /* 0x0000001a104c723c */ /* 0x040fe2000000184c */
[----:B------:R-:W1:Y:S08]  /*f090*/  LDSM.16.MT88.4 R24, [R168+0xb800] ;  /* 0x00b80000a818783b */ /* 0x000e700000004200 */
[----:B------:R-:W-:Y:S01]  /*f0a0*/  MUFU.EX2 R62, R62 ;  /* 0x0000003e003e7308 */ /* 0x000fe20000000800 */
[C---:B----4-:R-:W-:Y:S06]  /*f0b0*/  HMMA.16816.F32 R80, R16.reuse, R20, R80 ;  /* 0x000000141050723c */ /* 0x050fec0000001850 */
[C---:B------:R-:W-:Y:S01]  /*f0c0*/  HMMA.16816.F32 R84, R16.reuse, R22, R84 ;  /* 0x000000161054723c */ /* 0x040fe20000001854 */
[----:B------:R-:W4:Y:S05]  /*f0d0*/  LDSM.16.MT88.4 R20, [R170+0xd800] ;  /* 0x00d80000aa14783b */ /* 0x000f2a0000004200 */
[C---:B-1----:R-:W-:Y:S06]  /*f0e0*/  HMMA.16816.F32 R88, R16.reuse, R24, R88 ;  /* 0x000000181058723c */ /* 0x042fec0000001858 */
[C---:B------:R-:W-:Y:S01]  /*f0f0*/  HMMA.16816.F32 R92, R16.reuse, R26, R92 ;  /* 0x0000001a105c723c */ /* 0x040fe2000000185c */
[----:B------:R-:W1:Y:S05]  /*f100*/  LDSM.16.MT88.4 R24, [R168+0xd800] ;  /* 0x00d80000a818783b */ /* 0x000e6a0000004200 */
[C---:B----4-:R-:W-:Y:S06]  /*f110*/  HMMA.16816.F32 R96, R16.reuse, R20, R96 ;  /* 0x000000141060723c */ /* 0x050fec0000001860 */
[C---:B------:R-:W-:Y:S01]  /*f120*/  HMMA.16816.F32 R100, R16.reuse, R22, R100 ;  /* 0x000000161064723c */ /* 0x040fe20000001864 */
[----:B------:R-:W4:Y:S05]  /*f130*/  LDSM.16.MT88.4 R20, [R170+0x9c00] ;  /* 0x009c0000aa14783b */ /* 0x000f2a0000004200 */
[C---:B-1----:R-:W-:Y:S06]  /*f140*/  HMMA.16816.F32 R12, R16.reuse, R24, R12 ;  /* 0x00000018100c723c */ /* 0x042fec000000180c */
[----:B------:R-:W-:Y:S01]  /*f150*/  HMMA.16816.F32 R104, R16, R26, R104 ;  /* 0x0000001a1068723c */ /* 0x000fe20000001868 */
[----:B------:R-:W1:Y:S06]  /*f160*/  LDSM.16.MT88.4 R24, [R168+0x9c00] ;  /* 0x009c0000a818783b */ /* 0x000e6c0000004200 */
[----:B--2---:R-:W-:Y:S04]  /*f170*/  F2FP.F16.F32.PACK_AB R16, R112, R115 ;  /* 0x000000737010723e */ /* 0x004fe800000000ff */
[----:B---3--:R-:W-:Y:S02]  /*f180*/  F2FP.F16.F32.PACK_AB R17, R113, R138 ;  /* 0x0000008a7111723e */ /* 0x008fe400000000ff */
[----:B-----5:R-:W-:Y:S02]  /*f190*/  F2FP.F16.F32.PACK_AB R18, R127, R114 ;  /* 0x000000727f12723e */ /* 0x020fe400000000ff */
[----:B------:R-:W-:Y:S07]  /*f1a0*/  F2FP.F16.F32.PACK_AB R19, R135, R140 ;  /* 0x0000008c8713723e */ /* 0x000fee00000000ff */
[C---:B----4-:R-:W-:Y:S06]  /*f1b0*/  HMMA.16816.F32 R8, R16.reuse, R20, R8 ;  /* 0x000000141008723c */ /* 0x050fec0000001808 */
[C---:B------:R-:W-:Y:S01]  /*f1c0*/  HMMA.16816.F32 R68, R16.reuse, R22, R68 ;  /* 0x000000161044723c */ /* 0x040fe20000001844 */
[----:B------:R-:W2:Y:S05]  /*f1d0*/  LDSM.16.MT88.4 R20, [R168+0xbc00] ;  /* 0x00bc0000a814783b */ /* 0x000eaa0000004200 */
        /* <DEDUP_REMOVED lines=13> */
[----:B------:R-:W-:Y:S01]  /*f2b0*/  HMMA.16816.F32 R104, R16, R30, R104 ;  /* 0x0000001e1068723c */ /* 0x000fe20000001868 */
[----:B------:R-:W3:Y:S06]  /*f2c0*/  LDSM.16.MT88.4 R28, [R168+0xc000] ;  /* 0x00c00000a81c783b */ /* 0x000eec0000004200 */
[----:B------:R-:W-:Y:S04]  /*f2d0*/  F2FP.F16.F32.PACK_AB R16, R3, R116 ;  /* 0x000000740310723e */ /* 0x000fe800000000ff */
[----:B------:R-:W-:Y:S02]  /*f2e0*/  F2FP.F16.F32.PACK_AB R17, R139, R146 ;  /* 0x000000928b11723e */ /* 0x000fe400000000ff */
[----:B------:R-:W-:Y:S02]  /*f2f0*/  F2FP.F16.F32.PACK_AB R18, R144, R141 ;  /* 0x0000008d9012723e */ /* 0x000fe400000000ff */
[----:B------:R-:W-:Y:S07]  /*f300*/  F2FP.F16.F32.PACK_AB R19, R148, R143 ;  /* 0x0000008f9413723e */ /* 0x000fee00000000ff */
[C---:B--2---:R-:W-:Y:S06]  /*f310*/  HMMA.16816.F32 R8, R16.reuse, R20, R8 ;  /* 0x000000141008723c */ /* 0x044fec0000001808 */
[C---:B------:R-:W-:Y:S01]  /*f320*/  HMMA.16816.F32 R68, R16.reuse, R22, R68 ;  /* 0x000000161044723c */ /* 0x040fe20000001844 */
[----:B------:R-:W2:Y:S05]  /*f330*/  LDSM.16.MT88.4 R20, [R170+0xe000] ;  /* 0x00e00000aa14783b */ /* 0x000eaa0000004200 */
[C---:B-1----:R-:W-:Y:S06]  /*f340*/  HMMA.16816.F32 R72, R16.reuse, R24, R72 ;  /* 0x000000181048723c */ /* 0x042fec0000001848 */
[C---:B------:R-:W-:Y:S01]  /*f350*/  HMMA.16816.F32 R76, R16.reuse, R26, R76 ;  /* 0x0000001a104c723c */ /* 0x040fe2000000184c */
[----:B------:R-:W1:Y:S05]  /*f360*/  LDSM.16.MT88.4 R24, [R168+0xe000] ;  /* 0x00e00000a818783b */ /* 0x000e6a0000004200 */
[C---:B------:R-:W-:Y:S06]  /*f370*/  HMMA.16816.F32 R80, R16.reuse, R32, R80 ;  /* 0x000000201050723c */ /* 0x040fec0000001850 */
[C---:B------:R-:W-:Y:S01]  /*f380*/  HMMA.16816.F32 R84, R16.reuse, R34, R84 ;  /* 0x000000221054723c */ /* 0x040fe20000001854 */
[----:B------:R-:W4:Y:S05]  /*f390*/  LDSM.16.MT88.4 R32, [R170+0xa400] ;  /* 0x00a40000aa20783b */ /* 0x000f2a0000004200 */
[C---:B---3--:R-:W-:Y:S06]  /*f3a0*/  HMMA.16816.F32 R88, R16.reuse, R28, R88 ;  /* 0x0000001c1058723c */ /* 0x048fec0000001858 */
[C---:B------:R-:W-:Y:S01]  /*f3b0*/  HMMA.16816.F32 R92, R16.reuse, R30, R92 ;  /* 0x0000001e105c723c */ /* 0x040fe2000000185c */
[----:B------:R-:W3:Y:S05]  /*f3c0*/  LDSM.16.MT88.4 R28, [R168+0xa400] ;  /* 0x00a40000a81c783b */ /* 0x000eea0000004200 */
[C---:B--2---:R-:W-:Y:S06]  /*f3d0*/  HMMA.16816.F32 R96, R16.reuse, R20, R96 ;  /* 0x000000141060723c */ /* 0x044fec0000001860 */
[C---:B------:R-:W-:Y:S05]  /*f3e0*/  HMMA.16816.F32 R100, R16.reuse, R22, R100 ;  /* 0x000000161064723c */ /* 0x040fea0000001864 */
[----:B------:R-:W-:Y:S01]  /*f3f0*/  FADD.FTZ R21, R6, R37 ;  /* 0x0000002506157221 */ /* 0x000fe20000010000 */
[C---:B-1----:R-:W-:Y:S01]  /*f400*/  HMMA.16816.F32 R12, R16.reuse, R24, R12 ;  /* 0x00000018100c723c */ /* 0x042fe2000000180c */
[----:B------:R-:W1:Y:S04]  /*f410*/  LDSM.16.MT88.4 R36, [R170+0xc400] ;  /* 0x00c40000aa24783b */ /* 0x000e680000004200 */
[----:B------:R-:W-:Y:S01]  /*f420*/  FADD.FTZ R136, R136, R21 ;  /* 0x0000001588887221 */ /* 0x000fe20000010000 */
[----:B------:R-:W-:Y:S03]  /*f430*/  HMMA.16816.F32 R104, R16, R26, R104 ;  /* 0x0000001a1068723c */ /* 0x000fe60000001868 */
[----:B------:R-:W2:Y:S02]  /*f440*/  LDSM.16.MT88.4 R16, [R168+0xc400] ;  /* 0x00c40000a810783b */ /* 0x000ea40000004200 */
[----:B------:R-:W-:Y:S01]  /*f450*/  F2FP.F16.F32.PACK_AB R20, R133, R132 ;  /* 0x000000848514723e */ /* 0x000fe200000000ff */
[----:B------:R-:W-:Y:S01]  /*f460*/  FADD.FTZ R129, R129, R136 ;  /* 0x0000008881817221 */ /* 0x000fe20000010000 */
[----:B------:R-:W-:Y:S01]  /*f470*/  F2FP.F16.F32.PACK_AB R21, R137, R134 ;  /* 0x000000868915723e */ /* 0x000fe200000000ff */
[--C-:B------:R-:W-:Y:S03]  /*f480*/  FFMA.FTZ R6, R53, UR4, -R128.reuse ;  /* 0x0000000435067c23 */ /* 0x100fe60008010880 */
[----:B------:R-:W-:Y:S01]  /*f490*/  F2FP.F16.F32.PACK_AB R22, R49, R48 ;  /* 0x000000303116723e */ /* 0x000fe200000000ff */
[----:B------:R-:W5:Y:S01]  /*f4a0*/  LDSM.16.MT88.4 R24, [R170+0xe400] ;  /* 0x00e40000aa18783b */ /* 0x000f620000004200 */
[----:B------:R-:W-:Y:S01]  /*f4b0*/  F2FP.F16.F32.PACK_AB R23, R51, R50 ;  /* 0x000000323317723e */ /* 0x000fe200000000ff */
[----:B------:R-:W-:Y:S01]  /*f4c0*/  FADD.FTZ R130, R130, R129 ;  /* 0x0000008182827221 */ /* 0x000fe20000010000 */
[----:B------:R-:W2:Y:S01]  /*f4d0*/  MUFU.EX2 R6, R6 ;  /* 0x0000000600067308 */ /* 0x000ea20000000800 */
[--C-:B------:R-:W-:Y:S01]  /*f4e0*/  FFMA.FTZ R53, R55, UR4, -R119.reuse ;  /* 0x0000000437357c23 */ /* 0x100fe20008010877 */
[--C-:B------:R-:W-:Y:S01]  /*f4f0*/  FFMA.FTZ R55, R57, UR4, -R128.reuse ;  /* 0x0000000439377c23 */ /* 0x100fe20008010880 */
[--C-:B------:R-:W-:Y:S01]  /*f500*/  FFMA.FTZ R57, R59, UR4, -R119.reuse ;  /* 0x000000043b397c23 */ /* 0x100fe20008010877 */
[----:B------:R-:W-:Y:S01]  /*f510*/  FFMA.FTZ R59, R61, UR4, -R128 ;  /* 0x000000043d3b7c23 */ /* 0x000fe20008010880 */
[C---:B----4-:R-:W-:Y:S05]  /*f520*/  HMMA.16816.F32 R8, R20.reuse, R32, R8 ;  /* 0x000000201408723c */ /* 0x050fea0000001808 */
[----:B------:R-:W4:Y:S01]  /*f530*/  MUFU.EX2 R53, R53 ;  /* 0x0000003500357308 */ /* 0x000f220000000800 */
[--C-:B------:R-:W-:Y:S01]  /*f540*/  FFMA.FTZ R61, R63, UR4, -R119.reuse ;  /* 0x000000043f3d7c23 */ /* 0x100fe20008010877 */
[C---:B------:R-:W-:Y:S01]  /*f550*/  HMMA.16816.F32 R68, R20.reuse, R34, R68 ;  /* 0x000000221444723c */ /* 0x040fe20000001844 */
[----:B------:R-:W4:Y:S07]  /*f560*/  LDSM.16.MT88.4 R32, [R168+0xe400] ;  /* 0x00e40000a820783b */ /* 0x000f2e0000004200 */
[----:B------:R-:W4:Y:S01]  /*f570*/  MUFU.EX2 R55, R55 ;  /* 0x0000003700377308 */ /* 0x000f220000000800 */
[C---:B---3--:R-:W-:Y:S03]  /*f580*/  HMMA.16816.F32 R72, R20.reuse, R28, R72 ;  /* 0x0000001c1448723c */ /* 0x048fe60000001848 */
[----:B------:R-:W-:Y:S03]  /*f590*/  FFMA.FTZ R119, R67, UR4, -R119 ;  /* 0x0000000443777c23 */ /* 0x000fe60008010877 */
[C---:B------:R-:W-:Y:S01]  /*f5a0*/  HMMA.16816.F32 R76, R20.reuse, R30, R76 ;  /* 0x0000001e144c723c */ /* 0x040fe2000000184c */
[----:B------:R-:W3:Y:S02]  /*f5b0*/  LDSM.16.MT88.4 R28, [R170+0xa800] ;  /* 0x00a80000aa1c783b */ /* 0x000ee40000004200 */
[----:B------:R-:W4:Y:S03]  /*f5c0*/  MUFU.EX2 R57, R57 ;  /* 0x0000003900397308 */ /* 0x000f260000000800 */
[C---:B-1----:R-:W-:Y:S07]  /*f5d0*/  HMMA.16816.F32 R80, R20.reuse, R36, R80 ;  /* 0x000000241450723c */ /* 0x042fee0000001850 */
[----:B------:R-:W-:Y:S01]  /*f5e0*/  MUFU.EX2 R59, R59 ;  /* 0x0000003b003b7308 */ /* 0x000fe20000000800 */
[C---:B------:R-:W-:Y:S01]  /*f5f0*/  HMMA.16816.F32 R84, R20.reuse, R38, R84 ;  /* 0x000000261454723c */ /* 0x040fe20000001854 */
[----:B------:R-:W1:Y:S05]  /*f600*/  LDSM.16.MT88.4 R36, [R168+0xa800] ;  /* 0x00a80000a824783b */ /* 0x000e6a0000004200 */
[C---:B--2---:R-:W-:Y:S03]  /*f610*/  HMMA.16816.F32 R88, R20.reuse, R16, R88 ;  /* 0x000000101458723c */ /* 0x044fe60000001858 */
[----:B------:R-:W2:Y:S03]  /*f620*/  MUFU.EX2 R61, R61 ;  /* 0x0000003d003d7308 */ /* 0x000ea60000000800 */
[C---:B------:R-:W-:Y:S07]  /*f630*/  HMMA.16816.F32 R92, R20.reuse, R18, R92 ;  /* 0x00000012145c723c */ /* 0x040fee000000185c */
[----:B------:R-:W-:Y:S01]  /*f640*/  MUFU.EX2 R119, R119 ;  /* 0x0000007700777308 */ /* 0x000fe20000000800 */
[----:B------:R-:W-:Y:S01]  /*f650*/  F2FP.F16.F32.PACK_AB R16, R6, R5 ;  /* 0x000000050610723e */ /* 0x000fe200000000ff */
[C---:B-----5:R-:W-:Y:S03]  /*f660*/  HMMA.16816.F32 R96, R20.reuse, R24, R96 ;  /* 0x000000181460723c */ /* 0x060fe60000001860 */
[----:B----4-:R-:W-:Y:S03]  /*f670*/  F2FP.F16.F32.PACK_AB R17, R53, R52 ;  /* 0x000000343511723e */ /* 0x010fe600000000ff */
[C---:B------:R-:W-:Y:S01]  /*f680*/  HMMA.16816.F32 R100, R20.reuse, R26, R100 ;  /* 0x0000001a1464723c */ /* 0x040fe20000001864 */
[----:B------:R-:W4:Y:S04]  /*f690*/  LDSM.16.MT88.4 R24, [R170+0xc800] ;  /* 0x00c80000aa18783b */ /* 0x000f280000004200 */
[----:B------:R-:W-:Y:S01]  /*f6a0*/  F2FP.F16.F32.PACK_AB R18, R55, R54 ;  /* 0x000000363712723e */ /* 0x000fe200000000ff */
[C---:B------:R-:W-:Y:S05]  /*f6b0*/  HMMA.16816.F32 R12, R20.reuse, R32, R12 ;  /* 0x00000020140c723c */ /* 0x040fea000000180c */
[----:B------:R-:W-:Y:S01]  /*f6c0*/  F2FP.F16.F32.PACK_AB R19, R57, R56 ;  /* 0x000000383913723e */ /* 0x000fe200000000ff */
[----:B------:R-:W-:Y:S01]  /*f6d0*/  HMMA.16816.F32 R104, R20, R34, R104 ;  /* 0x000000221468723c */ /* 0x000fe20000001868 */
[----:B------:R-:W5:Y:S04]  /*f6e0*/  LDSM.16.MT88.4 R20, [R168+0xc800] ;  /* 0x00c80000a814783b */ /* 0x000f680000004200 */
[----:B------:R-:W-:Y:S01]  /*f6f0*/  FADD.FTZ R33, R122, R131 ;  /* 0x000000837a217221 */ /* 0x000fe20000010000 */
[C---:B---3--:R-:W-:Y:S05]  /*f700*/  HMMA.16816.F32 R8, R16.reuse, R28, R8 ;  /* 0x0000001c1008723c */ /* 0x048fea0000001808 */
[----:B------:R-:W-:Y:S01]  /*f710*/  FADD.FTZ R120, R120, R33 ;  /* 0x0000002178787221 */ /* 0x000fe20000010000 */
[C---:B------:R-:W-:Y:S01]  /*f720*/  HMMA.16816.F32 R68, R16.reuse, R30, R68 ;  /* 0x0000001e1044723c */ /* 0x040fe20000001844 */
[----:B------:R-:W3:Y:S04]  /*f730*/  LDSM.16.MT88.4 R28, [R170+0xe800] ;  /* 0x00e80000aa1c783b */ /* 0x000ee80000004200 */
[----:B------:R-:W-:Y:S01]  /*f740*/  FADD.FTZ R120, R121, R120 ;  /* 0x0000007879787221 */ /* 0x000fe20000010000 */
[C---:B-1----:R-:W-:Y:S03]  /*f750*/  HMMA.16816.F32 R72, R16.reuse, R36, R72 ;  /* 0x000000241048723c */ /* 0x042fe60000001848 */
[----:B------:R-:W1:Y:S02]  /*f760*/  LDSM.16.MT88.4 R32, [R168+0xe800] ;  /* 0x00e80000a820783b */ /* 0x000e640000004200 */
[----:B------:R-:W-:Y:S01]  /*f770*/  FADD.FTZ R125, R125, R120 ;  /* 0x000000787d7d7221 */ /* 0x000fe20000010000 */
[C---:B------:R-:W-:Y:S05]  /*f780*/  HMMA.16816.F32 R76, R16.reuse, R38, R76 ;  /* 0x00000026104c723c */ /* 0x040fea000000184c */
[----:B------:R-:W-:Y:S01]  /*f790*/  FADD.FTZ R37, R7, R130 ;  /* 0x0000008207257221 */ /* 0x000fe20000010000 */
[C---:B----4-:R-:W-:Y:S05]  /*f7a0*/  HMMA.16816.F32 R80, R16.reuse, R24, R80 ;  /* 0x000000181050723c */ /* 0x050fea0000001850 */
[----:B------:R-:W-:Y:S01]  /*f7b0*/  FADD.FTZ R126, R126, R37 ;  /* 0x000000257e7e7221 */ /* 0x000fe20000010000 */
[C---:B------:R-:W-:Y:S01]  /*f7c0*/  HMMA.16816.F32 R84, R16.reuse, R26, R84 ;  /* 0x0000001a1054723c */ /* 0x040fe20000001854 */
[----:B------:R-:W4:Y:S04]  /*f7d0*/  LDSM.16.MT88.4 R24, [R170+0xac00] ;  /* 0x00ac0000aa18783b */ /* 0x000f280000004200 */
[--C-:B------:R-:W-:Y:S01]  /*f7e0*/  FFMA.FTZ R7, R64, UR4, -R128.reuse ;  /* 0x0000000440077c23 */ /* 0x100fe20008010880 */
[C---:B-----5:R-:W-:Y:S03]  /*f7f0*/  HMMA.16816.F32 R88, R16.reuse, R20, R88 ;  /* 0x000000141058723c */ /* 0x060fe60000001858 */
[----:B------:R-:W5:Y:S02]  /*f800*/  LDSM.16.MT88.4 R36, [R168+0xac00] ;  /* 0x00ac0000a824783b */ /* 0x000f640000004200 */
[----:B------:R-:W-:Y:S01]  /*f810*/  MUFU.EX2 R7, R7 ;  /* 0x0000000700077308 */ /* 0x000fe20000000800 */
[C---:B------:R-:W-:Y:S05]  /*f820*/  HMMA.16816.F32 R92, R16.reuse, R22, R92 ;  /* 0x00000016105c723c */ /* 0x040fea000000185c */
[----:B------:R-:W-:Y:S01]  /*f830*/  FFMA.FTZ R128, R65, UR4, -R128 ;  /* 0x0000000441807c23 */ /* 0x000fe20008010880 */
[C---:B---3--:R-:W-:Y:S05]  /*f840*/  HMMA.16816.F32 R96, R16.reuse, R28, R96 ;  /* 0x0000001c1060723c */ /* 0x048fea0000001860 */
[----:B------:R-:W-:Y:S01]  /*f850*/  FADD.FTZ R123, R123, R126 ;  /* 0x0000007e7b7b7221 */ /* 0x000fe20000010000 */
[C---:B------:R-:W-:Y:S01]  /*f860*/  HMMA.16816.F32 R100, R16.reuse, R30, R100 ;  /* 0x0000001e1064723c */ /* 0x040fe20000001864 */
[----:B------:R-:W3:Y:S01]  /*f870*/  MUFU.EX2 R128, R128 ;  /* 0x0000008000807308 */ /* 0x000ee20000000800 */
[----:B------:R-:W5:Y:S03]  /*f880*/  LDSM.16.MT88.4 R28, [R168+0xcc00] ;  /* 0x00cc0000a81c783b */ /* 0x000f660000004200 */
[----:B------:R-:W-:Y:S01]  /*f890*/  FADD.FTZ R20, R108, R123 ;  /* 0x0000007b6c147221 */ /* 0x000fe20000010000 */
[C---:B-1----:R-:W-:Y:S05]  /*f8a0*/  HMMA.16816.F32 R12, R16.reuse, R32, R12 ;  /* 0x00000020100c723c */ /* 0x042fea000000180c */
[----:B------:R-:W-:Y:S01]  /*f8b0*/  FADD.FTZ R125, R124, R125 ;  /* 0x0000007d7c7d7221 */ /* 0x000fe20000010000 */
[----:B------:R-:W-:Y:S05]  /*f8c0*/  HMMA.16816.F32 R104, R16, R34, R104 ;  /* 0x000000221068723c */ /* 0x000fea0000001868 */
[----:B------:R-:W-:Y:S01]  /*f8d0*/  FADD.FTZ R20, R109, R20 ;  /* 0x000000146d147221 */ /* 0x000fe20000010000 */
[----:B------:R-:W-:Y:S01]  /*f8e0*/  FADD.FTZ R110, R110, R125 ;  /* 0x0000007d6e6e7221 */ /* 0x000fe20000010000 */
[----:B--2---:R-:W-:Y:S04]  /*f8f0*/  F2FP.F16.F32.PACK_AB R21, R61, R60 ;  /* 0x0000003c3d15723e */ /* 0x004fe800000000ff */
[----:B------:R-:W-:Y:S01]  /*f900*/  FADD.FTZ R115, R115, R20 ;  /* 0x0000001473737221 */ /* 0x000fe20000010000 */
[----:B------:R-:W-:Y:S01]  /*f910*/  FADD.FTZ R111, R111, R110 ;  /* 0x0000006e6f6f7221 */ /* 0x000fe20000010000 */
[----:B------:R-:W-:Y:S02]  /*f920*/  F2FP.F16.F32.PACK_AB R20, R59, R58 ;  /* 0x0000003a3b14723e */ /* 0x000fe400000000ff */
[----:B------:R-:W-:Y:S01]  /*f930*/  FADD.FTZ R115, R112, R115 ;  /* 0x0000007370737221 */ /* 0x000fe20000010000 */
[----:B------:R-:W-:Y:S01]  /*f940*/  FADD.FTZ R138, R138, R111 ;  /* 0x0000006f8a8a7221 */ /* 0x000fe20000010000 */
[----:B---3--:R-:W-:Y:S02]  /*f950*/  F2FP.F16.F32.PACK_AB R22, R128, R7 ;  /* 0x000000078016723e */ /* 0x008fe400000000ff */
[----:B------:R-:W-:Y:S01]  /*f960*/  F2FP.F16.F32.PACK_AB R23, R119, R62 ;  /* 0x0000003e7717723e */ /* 0x000fe200000000ff */
[----:B------:R-:W-:Y:S01]  /*f970*/  FADD.FTZ R113, R113, R138 ;  /* 0x0000008a71717221 */ /* 0x000fe20000010000 */
[----:B------:R-:W-:Y:S03]  /*f980*/  FADD.FTZ R114, R114, R115 ;  /* 0x0000007372727221 */ /* 0x000fe60000010000 */
[----:B------:R-:W-:Y:S01]  /*f990*/  FADD.FTZ R140, R140, R113 ;  /* 0x000000718c8c7221 */ /* 0x000fe20000010000 */
[----:B------:R-:W-:Y:S02]  /*f9a0*/  FADD.FTZ R127, R127, R114 ;  /* 0x000000727f7f7221 */ /* 0x000fe40000010000 */
[C---:B----4-:R-:W-:Y:S01]  /*f9b0*/  HMMA.16816.F32 R112, R20.reuse, R24, R8 ;  /* 0x000000181470723c */ /* 0x050fe20000001808 */
[----:B------:R-:W1:Y:S04]  /*f9c0*/  LDSM.16.MT88.4 R8, [R168+0xec00] ;  /* 0x00ec0000a808783b */ /* 0x000e680000004200 */
[----:B------:R-:W-:Y:S01]  /*f9d0*/  FADD.FTZ R135, R135, R140 ;  /* 0x0000008c87877221 */ /* 0x000fe20000010000 */
[C---:B------:R-:W-:Y:S05]  /*f9e0*/  HMMA.16816.F32 R68, R20.reuse, R26, R68 ;  /* 0x0000001a1444723c */ /* 0x040fea0000001844 */
[----:B------:R-:W-:Y:S01]  /*f9f0*/  FADD.FTZ R116, R116, R127 ;  /* 0x0000007f74747221 */ /* 0x000fe20000010000 */
[C---:B-----5:R-:W-:Y:S05]  /*fa00*/  HMMA.16816.F32 R72, R20.reuse, R36, R72 ;  /* 0x000000241448723c */ /* 0x060fea0000001848 */
[----:B------:R-:W-:Y:S01]  /*fa10*/  FADD.FTZ R146, R146, R135 ;  /* 0x0000008792927221 */ /* 0x000fe20000010000 */
[C---:B------:R-:W-:Y:S05]  /*fa20*/  HMMA.16816.F32 R76, R20.reuse, R38, R76 ;  /* 0x00000026144c723c */ /* 0x040fea000000184c */
        /* <DEDUP_REMOVED lines=8> */
[----:B------:R-:W-:Y:S01]  /*fab0*/  MOV R3, R0 ;  /* 0x0000000000037202 */ /* 0x000fe20000000f00 */
[----:B------:R-:W-:Y:S01]  /*fac0*/  FADD.FTZ R141, R144, R141 ;  /* 0x0000008d908d7221 */ /* 0x000fe20000010000 */
[----:B------:R-:W-:Y:S01]  /*fad0*/  FADD.FTZ R143, R148, R143 ;  /* 0x0000008f948f7221 */ /* 0x000fe20000010000 */
[C---:B------:R-:W-:Y:S03]  /*fae0*/  HMMA.16816.F32 R96, R20.reuse, R44, R96 ;  /* 0x0000002c1460723c */ /* 0x040fe60000001860 */
[----:B------:R-:W-:Y:S01]  /*faf0*/  FADD.FTZ R132, R132, R141 ;  /* 0x0000008d84847221 */ /* 0x000fe20000010000 */
[----:B------:R-:W-:Y:S02]  /*fb00*/  FADD.FTZ R134, R134, R143 ;  /* 0x0000008f86867221 */ /* 0x000fe40000010000 */
[C---:B------:R-:W-:Y:S05]  /*fb10*/  HMMA.16816.F32 R100, R20.reuse, R46, R100 ;  /* 0x0000002e1464723c */ /* 0x040fea0000001864 */
[----:B------:R-:W-:Y:S01]  /*fb20*/  FADD.FTZ R133, R133, R132 ;  /* 0x0000008485857221 */ /* 0x000fe20000010000 */
[----:B------:R-:W-:Y:S01]  /*fb30*/  FADD.FTZ R137, R137, R134 ;  /* 0x0000008689897221 */ /* 0x000fe20000010000 */
[C---:B-1----:R-:W-:Y:S04]  /*fb40*/  HMMA.16816.F32 R108, R20.reuse, R8, R12 ;  /* 0x00000008146c723c */ /* 0x042fe8000000180c */
        /* <DEDUP_REMOVED lines=21> */
[----:B------:R-:W-:Y:S06]  /*fca0*/  @P0 BRA `(.L_x_1258) ;  /* 0xffffffc000b80947 */ /* 0x000fec000383ffff */
.L_x_1254:
[----:B------:R-:W1:Y:S01]  /*fcb0*/  SHFL.BFLY PT, R8, R193, 0x2, 0x1f ;  /* 0x0c401f00c1087f89 */ /* 0x000e6200000e0000 */
[----:B------:R-:W2:Y:S01]  /*fcc0*/  S2UR UR4, SR_CgaCtaId ;  /* 0x00000000000479c3 */ /* 0x000ea20000008800 */
[----:B------:R-:W-:Y:S01]  /*fcd0*/  MOV R7, 0x3f800000 ;  /* 0x3f80000000077802 */ /* 0x000fe20000000f00 */
[----:B------:R-:W-:Y:S01]  /*fce0*/  UMOV UR5, 0x400 ;  /* 0x0000040000057882 */ /* 0x000fe20000000000 */
[----:B------:R-:W3:Y:S01]  /*fcf0*/  SHFL.BFLY PT, R9, R194, 0x2, 0x1f ;  /* 0x0c401f00c2097f89 */ /* 0x000ee200000e0000 */
[----:B------:R-:W-:Y:S01]  /*fd00*/  MOV R6, 0x3f800000 ;  /* 0x3f80000000067802 */ /* 0x000fe20000000f00 */
[----:B------:R-:W-:Y:S01]  /*fd10*/  BSSY B0, `(.L_x_1259) ;  /* 0x00000be000007945 */ /* 0x000fe20003800000 */
[----:B------:R-:W4:Y:S02]  /*fd20*/  S2R R3, SR_TID.X ;  /* 0x0000000000037919 */ /* 0x000f240000002100 */
[----:B------:R-:W-:Y:S06]  /*fd30*/  BAR.SYNC.DEFER_BLOCKING 0x0 ;  /* 0x0000000000007b1d */ /* 0x000fec0000010000 */
[----:B------:R-:W5:Y:S01]  /*fd40*/  S2R R28, SR_CTAID.Y ;  /* 0x00000000001c7919 */ /* 0x000f620000002600 */
[----:B-1----:R-:W-:Y:S01]  /*fd50*/  FADD.FTZ R8, R8, R193 ;  /* 0x000000c108087221 */ /* 0x002fe20000010000 */
[----:B--2---:R-:W-:Y:S01]  /*fd60*/  ULEA UR4, UR4, UR5, 0x18 ;  /* 0x0000000504047291 */ /* 0x004fe2000f8ec03f */
[----:B------:R-:W1:Y:S01]  /*fd70*/  S2R R29, SR_CTAID.X ;  /* 0x00000000001d7919 */ /* 0x000e620000002500 */
[----:B---3--:R-:W-:-:S02]  /*fd80*/  FADD.FTZ R9, R9, R194 ;  /* 0x000000c209097221 */ /* 0x008fc40000010000 */
[----:B------:R-:W2:Y:S04]  /*fd90*/  SHFL.BFLY PT, R5, R8, 0x1, 0x1f ;  /* 0x0c201f0008057f89 */ /* 0x000ea800000e0000 */
[----:B------:R-:W3:Y:S01]  /*fda0*/  SHFL.BFLY PT, R4, R9, 0x1, 0x1f ;  /* 0x0c201f0009047f89 */ /* 0x000ee200000e0000 */
[----:B--2---:R-:W-:Y:S01]  /*fdb0*/  FADD.FTZ R5, R8, R5 ;  /* 0x0000000508057221 */ /* 0x004fe20000010000 */
[----:B----4-:R-:W-:Y:S01]  /*fdc0*/  SHF.R.S32.HI R8, RZ, 0x1f, R3 ;  /* 0x0000001fff087819 */ /* 0x010fe20000011403 */
[----:B---3--:R-:W-:-:S03]  /*fdd0*/  FADD.FTZ R4, R9, R4 ;  /* 0x0000000409047221 */ /* 0x008fc60000010000 */
[CC--:B------:R-:W-:Y:S02]  /*fde0*/  LEA.HI R10, R8.reuse, R3.reuse, RZ, 0x3 ;  /* 0x00000003080a7211 */ /* 0x0c0fe400078f18ff */
[----:B------:R-:W-:Y:S02]  /*fdf0*/  LEA.HI R9, R8, R3, RZ, 0x2 ;  /* 0x0000000308097211 */ /* 0x000fe400078f10ff */
[----:B------:R-:W-:Y:S02]  /*fe00*/  SHF.R.S32.HI R11, RZ, 0x3, R10 ;  /* 0x00000003ff0b7819 */ /* 0x000fe4000001140a */
[----:B------:R-:W-:Y:S02]  /*fe10*/  SHF.R.S32.HI R12, RZ, 0x2, R9 ;  /* 0x00000002ff0c7819 */ /* 0x000fe40000011409 */
[----:B------:R-:W-:Y:S02]  /*fe20*/  LEA.HI R16, R10, R11, RZ, 0x1 ;  /* 0x0000000b0a107211 */ /* 0x000fe400078f08ff */
[----:B------:R-:W-:-:S02]  /*fe30*/  SHF.R.S32.HI R15, RZ, 0x1f, R12 ;  /* 0x0000001fff0f7819 */ /* 0x000fc4000001140c */
[----:B------:R-:W-:Y:S02]  /*fe40*/  LEA.HI R14, R8, R3, RZ, 0x6 ;  /* 0x00000003080e7211 */ /* 0x000fe400078f30ff */
[----:B------:R-:W-:Y:S02]  /*fe50*/  LOP3.LUT R16, R16, 0xfffffffe, RZ, 0xc0, !PT ;  /* 0xfffffffe10107812 */ /* 0x000fe400078ec0ff */
[----:B------:R-:W-:Y:S02]  /*fe60*/  LEA.HI R15, R15, R12, RZ, 0x3 ;  /* 0x0000000c0f0f7211 */ /* 0x000fe400078f18ff */
[----:B------:R-:W-:Y:S01]  /*fe70*/  SHF.L.U32 R14, R14, 0x2, RZ ;  /* 0x000000020e0e7819 */ /* 0x000fe200000006ff */
[----:B------:R-:W-:Y:S01]  /*fe80*/  IMAD.IADD R13, R11, 0x1, -R16 ;  /* 0x000000010b0d7824 */ /* 0x000fe200078e0a10 */
[----:B------:R-:W-:Y:S02]  /*fe90*/  LOP3.LUT R15, R15, 0xfffffff8, RZ, 0xc0, !PT ;  /* 0xfffffff80f0f7812 */ /* 0x000fe400078ec0ff */
[----:B------:R-:W-:-:S02]  /*fea0*/  LOP3.LUT R14, R14, 0x3fffff00, RZ, 0xc0, !PT ;  /* 0x3fffff000e0e7812 */ /* 0x000fc400078ec0ff */
[----:B------:R-:W-:Y:S02]  /*feb0*/  IADD3 R15, R12, -R15, RZ ;  /* 0x8000000f0c0f7210 */ /* 0x000fe40007ffe0ff */
[----:B------:R-:W-:Y:S02]  /*fec0*/  LEA R13, R13, R14, 0x5 ;  /* 0x0000000e0d0d7211 */ /* 0x000fe400078e28ff */
[----:B------:R-:W-:Y:S02]  /*fed0*/  LOP3.LUT R14, R10, 0xfffffff8, RZ, 0xc0, !PT ;  /* 0xfffffff80a0e7812 */ /* 0x000fe400078ec0ff */
[----:B------:R-:W-:Y:S02]  /*fee0*/  LEA.HI R19, R15, R15, RZ, 0x1 ;  /* 0x0000000f0f137211 */ /* 0x000fe400078f08ff */
[----:B------:R-:W-:Y:S02]  /*fef0*/  LEA.HI R10, R8, R3, RZ, 0x4 ;  /* 0x00000003080a7211 */ /* 0x000fe400078f20ff */
[----:B------:R-:W-:-:S02]  /*ff00*/  LOP3.LUT R18, R9, 0xfffffffc, RZ, 0xc0, !PT ;  /* 0xfffffffc09127812 */ /* 0x000fc400078ec0ff */
[----:B------:R-:W-:Y:S02]  /*ff10*/  IADD3 R9, -R14, R3, RZ ;  /* 0x000000030e097210 */ /* 0x000fe40007ffe1ff */
[----:B------:R-:W-:Y:S01]  /*ff20*/  FSETP.NE.FTZ.AND P3, PT, R5, RZ, PT ;  /* 0x000000ff0500720b */ /* 0x000fe20003f75000 */
[----:B------:R-:W-:Y:S01]  /*ff30*/  IMAD.IADD R21, R3, 0x1, -R18 ;  /* 0x0000000103157824 */ /* 0x000fe200078e0a12 */
[----:B------:R-:W-:Y:S02]  /*ff40*/  LOP3.LUT R14, R19, 0x1fffffe, RZ, 0xc0, !PT ;  /* 0x01fffffe130e7812 */ /* 0x000fe400078ec0ff */
[----:B------:R-:W-:Y:S02]  /*ff50*/  SHF.R.S32.HI R10, RZ, 0x4, R10 ;  /* 0x00000004ff0a7819 */ /* 0x000fe4000001140a */
[----:B------:R-:W-:Y:S02]  /*ff60*/  LEA.HI R16, R9, R9, RZ, 0x1 ;  /* 0x0000000909107211 */ /* 0x000fe400078f08ff */
[----:B------:R-:W-:-:S02]  /*ff70*/  FSETP.NE.FTZ.AND P2, PT, R4, RZ, PT ;  /* 0x000000ff0400720b */ /* 0x000fc40003f55000 */
[----:B------:R-:W-:Y:S02]  /*ff80*/  LEA.HI R12, R8, R3, RZ, 0x5 ;  /* 0x00000003080c7211 */ /* 0x000fe400078f28ff */
[----:B------:R-:W-:Y:S01]  /*ff90*/  IADD3 R17, R15, -R14, RZ ;  /* 0x8000000e0f117210 */ /* 0x000fe20007ffe0ff */
[----:B------:R-:W2:Y:S01]  /*ffa0*/  @P3 MUFU.RCP R7, R5 ;  /* 0x0000000500073308 */ /* 0x000ea20000001000 */
[----:B------:R-:W-:Y:S02]  /*ffb0*/  SHF.L.U32 R15, R10, 0x6, RZ ;  /* 0x000000060a0f7819 */ /* 0x000fe400000006ff */
[----:B------:R-:W-:Y:S02]  /*ffc0*/  LOP3.LUT R10, R16, 0xfffffffe, RZ, 0xc0, !PT ;  /* 0xfffffffe100a7812 */ /* 0x000fe400078ec0ff */
[----:B------:R-:W-:Y:S02]  /*ffd0*/  SHF.R.S32.HI R8, RZ, 0x5, R12 ;  /* 0x00000005ff087819 */ /* 0x000fe4000001140c */
[----:B------:R-:W-:Y:S01]  /*ffe0*/  SHF.R.S32.HI R16, RZ, 0x1, R16 ;  /* 0x00000001ff107819 */ /* 0x000fe20000011410 */
[----:B------:R-:W-:Y:S01]  /*fff0*/  IMAD.IADD R10, R9, 0x1, -R10 ;  /* 0x00000001090a7824 */ /* 0x000fe200078e0a0a */
[----:B------:R-:W-:Y:S01]  /*10000*/  SHF.R.S32.HI R19, RZ, 0x1, R19 ;  /* 0x00000001ff137819 */ /* 0x000fe20000011413 */
[----:B------:R-:W3:Y:S01]  /*10010*/  @P2 MUFU.RCP R6, R4 ;  /* 0x0000000400062308 */ /* 0x000ee20000001000 */
[----:B------:R-:W-:-:S02]  /*10020*/  LEA R14, R8, R21, 0x8 ;  /* 0x00000015080e7211 */ /* 0x000fc400078e40ff */
[----:B------:R-:W-:Y:S02]  /*10030*/  LOP3.LUT R15, R15, 0xc0, RZ, 0xc0, !PT ;  /* 0x000000c00f0f7812 */ /* 0x000fe400078ec0ff */
[----:B------:R-:W-:Y:S01]  /*10040*/  SHF.L.U32 R16, R16, 0x3, RZ ;  /* 0x0000000310107819 */ /* 0x000fe200000006ff */
[----:B------:R-:W-:Y:S01]  /*10050*/  IMAD R14, R17, 0x10, R14 ;  /* 0x00000010110e7824 */ /* 0x000fe200078e020e */
[----:B------:R-:W-:Y:S01]  /*10060*/  SHF.L.U32 R18, R19, 0x6, RZ ;  /* 0x0000000613127819 */ /* 0x000fe200000006ff */
[C---:B--2---:R-:W-:Y:S01]  /*10070*/  FMUL.FTZ R112, R7.reuse, R112 ;  /* 0x0000007007707220 */ /* 0x044fe20000410000 */
[----:B------:R-:W-:Y:S01]  /*10080*/  LEA R10, R10, R13, 0x2 ;  /* 0x0000000d0a0a7211 */ /* 0x000fe200078e10ff */
[----:B------:R-:W-:Y:S01]  /*10090*/  FMUL.FTZ R113, R7, R113 ;  /* 0x0000007107717220 */ /* 0x000fe20000410000 */
[----:B------:R-:W-:Y:S01]  /*100a0*/  LOP3.LUT R13, R15, 0x18, R16, 0xf8, !PT ;  /* 0x000000180f0d7812 */ /* 0x000fe200078ef810 */
[C---:B------:R-:W-:Y:S01]  /*100b0*/  FMUL.FTZ R68, R7.reuse, R68 ;  /* 0x0000004407447220 */ /* 0x040fe20000410000 */
[----:B------:R-:W-:Y:S01]  /*100c0*/  LOP3.LUT R17, R18, 0xc0, RZ, 0xc0, !PT ;  /* 0x000000c012117812 */ /* 0x000fe200078ec0ff */
[----:B------:R-:W-:Y:S01]  /*100d0*/  FMUL.FTZ R69, R7, R69 ;  /* 0x0000004507457220 */ /* 0x000fe20000410000 */
[----:B------:R-:W-:Y:S01]  /*100e0*/  LOP3.LUT R16, R19, 0x1, RZ, 0xc0, !PT ;  /* 0x0000000113107812 */ /* 0x000fe200078ec0ff */
[C---:B------:R-:W-:Y:S01]  /*100f0*/  FMUL.FTZ R72, R7.reuse, R72 ;  /* 0x0000004807487220 */ /* 0x040fe20000410000 */
[----:B------:R-:W-:Y:S01]  /*10100*/  SHF.R.U32.HI R18, RZ, 0x3, R15 ;  /* 0x00000003ff127819 */ /* 0x000fe2000001160f */
[----:B------:R-:W-:Y:S01]  /*10110*/  FMUL.FTZ R73, R7, R73 ;  /* 0x0000004907497220 */ /* 0x000fe20000410000 */
[----:B------:R-:W-:Y:S01]  /*10120*/  LEA.HI R15, R17, R17, RZ, 0x1d ;  /* 0x00000011110f7211 */ /* 0x000fe200078fe8ff */
[C---:B------:R-:W-:Y:S01]  /*10130*/  FMUL.FTZ R76, R7.reuse, R76 ;  /* 0x0000004c074c7220 */ /* 0x040fe20000410000 */
[----:B------:R-:W-:Y:S01]  /*10140*/  ISETP.NE.U32.AND P1, PT, R16, 0x1, PT ;  /* 0x000000011000780c */ /* 0x000fe20003f25070 */
[C---:B------:R-:W-:Y:S01]  /*10150*/  FMUL.FTZ R77, R7.reuse, R77 ;  /* 0x0000004d074d7220 */ /* 0x040fe20000410000 */
[----:B------:R-:W-:Y:S01]  /*10160*/  LEA R14, R14, R15, 0x1 ;  /* 0x0000000f0e0e7211 */ /* 0x000fe200078e08ff */
        /* <DEDUP_REMOVED lines=16> */
[----:B------:R-:W-:Y:S01]  /*10270*/  LOP3.LUT P0, RZ, R19, 0x2, RZ, 0xc0, !PT ;  /* 0x0000000213ff7812 */ /* 0x000fe2000780c0ff */
[----:B---3--:R-:W-:Y:S01]  /*10280*/  FMUL.FTZ R115, R6, R115 ;  /* 0x0000007306737220 */ /* 0x008fe20000410000 */
[----:B------:R-:W-:Y:S01]  /*10290*/  LEA R14, R14, UR4, 0x2 ;  /* 0x000000040e0e7c11 */ /* 0x000fe2000f8e10ff */
[C---:B------:R-:W-:Y:S01]  /*102a0*/  FMUL.FTZ R114, R6.reuse, R114 ;  /* 0x0000007206727220 */ /* 0x040fe20000410000 */
[----:B------:R-:W-:Y:S01]  /*102b0*/  MOV R7, 0x40 ;  /* 0x0000004000077802 */ /* 0x000fe20000000f00 */
[C---:B------:R-:W-:Y:S01]  /*102c0*/  FMUL.FTZ R71, R6.reuse, R71 ;  /* 0x0000004706477220 */ /* 0x040fe20000410000 */
[----:B------:R-:W-:Y:S01]  /*102d0*/  LOP3.LUT R13, R13, R18, RZ, 0x3c, !PT ;  /* 0x000000120d0d7212 */ /* 0x000fe200078e3cff */
        /* <DEDUP_REMOVED lines=21> */
[----:B------:R-:W-:Y:S01]  /*10430*/  IADD3 R6, R14, -0x20, RZ ;  /* 0xffffffe00e067810 */ /* 0x000fe20007ffe0ff */
[----:B------:R-:W-:Y:S01]  /*10440*/  IMAD.IADD R10, R10, 0x1, R13 ;  /* 0x000000010a0a7824 */ /* 0x000fe200078e020d */
[----:B------:R-:W-:Y:S01]  /*10450*/  SEL R7, R7, 0xffffffc0, !P0 ;  /* 0xffffffc007077807 */ /* 0x000fe20004000000 */
[----:B------:R-:W-:Y:S01]  /*10460*/  STS.64 [R14], R112 ;  /* 0x000000700e007388 */ /* 0x000fe20000000a00 */
[C---:B------:R-:W-:Y:S01]  /*10470*/  @P1 IADD3 R6, R14.reuse, 0x20, RZ ;  /* 0x000000200e061810 */ /* 0x040fe20007ffe0ff */
[----:B------:R-:W2:Y:S01]  /*10480*/  @P3 MUFU.LG2 R5, R5 ;  /* 0x0000000500053308 */ /* 0x000ea20000000c00 */
[----:B------:R-:W-:Y:S01]  /*10490*/  IADD3 R13, R14, R7, RZ ;  /* 0x000000070e0d7210 */ /* 0x000fe20007ffe0ff */
[----:B------:R-:W-:Y:S01]  /*104a0*/  STS.64 [R14+0x400], R114 ;  /* 0x000400720e007388 */ /* 0x000fe20000000a00 */
[----:B------:R-:W-:-:S02]  /*104b0*/  IADD3 R7, R7, R6, RZ ;  /* 0x0000000607077210 */ /* 0x000fc40007ffe0ff */
[----:B------:R-:W-:Y:S01]  /*104c0*/  LEA R10, R10, UR4, 0x2 ;  /* 0x000000040a0a7c11 */ /* 0x000fe2000f8e10ff */
[----:B------:R-:W-:Y:S01]  /*104d0*/  STS.64 [R6], R68 ;  /* 0x0000004406007388 */ /* 0x000fe20000000a00 */
[----:B------:R-:W3:Y:S01]  /*104e0*/  S2UR UR4, SR_CTAID.Z ;  /* 0x00000000000479c3 */ /* 0x000ee20000002700 */
[----:B------:R-:W-:Y:S01]  /*104f0*/  LOP3.LUT R12, R12, 0xffffffe0, RZ, 0xc0, !PT ;  /* 0xffffffe00c0c7812 */ /* 0x000fe200078ec0ff */
[----:B------:R-:W4:Y:S01]  /*10500*/  @P2 MUFU.LG2 R4, R4 ;  /* 0x0000000400042308 */ /* 0x000f220000000c00 */
[----:B------:R-:W-:Y:S03]  /*10510*/  STS.64 [R6+0x400], R70 ;  /* 0x0004004606007388 */ /* 0x000fe60000000a00 */
[----:B------:R-:W-:Y:S01]  /*10520*/  IMAD.IADD R12, R3, 0x1, -R12 ;  /* 0x00000001030c7824 */ /* 0x000fe200078e0a0c */
[----:B------:R-:W-:Y:S01]  /*10530*/  STS.64 [R13], R72 ;  /* 0x000000480d007388 */ /* 0x000fe20000000a00 */
[----:B------:R-:W-:Y:S01]  /*10540*/  IADD3 R3, -R185, RZ, RZ ;  /* 0x000000ffb9037210 */ /* 0x000fe20007ffe1ff */
[----:B--2---:R-:W-:-:S02]  /*10550*/  @P3 FMUL.FTZ R5, R5, 0.69314718246459960938 ;  /* 0x3f31721805053820 */ /* 0x004fc40000410000 */
[----:B------:R-:W-:Y:S01]  /*10560*/  STS.64 [R13+0x400], R74 ;  /* 0x0004004a0d007388 */ /* 0x000fe20000000a00 */
[----:B------:R-:W-:Y:S02]  /*10570*/  LOP3.LUT P0, RZ, R12, 0x3, RZ, 0xc0, !PT ;  /* 0x000000030cff7812 */ /* 0x000fe4000780c0ff */
[----:B------:R-:W-:Y:S01]  /*10580*/  MOV R12, 0xff800000 ;  /* 0xff800000000c7802 */ /* 0x000fe20000000f00 */
[----:B------:R-:W-:Y:S04]  /*10590*/  STS.64 [R7], R76 ;  /* 0x0000004c07007388 */ /* 0x000fe80000000a00 */
[----:B------:R-:W-:Y:S04]  /*105a0*/  STS.64 [R7+0x400], R78 ;  /* 0x0004004e07007388 */ /* 0x000fe80000000a00 */
        /* <DEDUP_REMOVED lines=9> */
[----:B------:R2:W-:Y:S04]  /*10640*/  STS.64 [R14+0x4400], R98 ;  /* 0x004400620e007388 */ /* 0x0005e80000000a00 */
[----:B------:R-:W-:Y:S04]  /*10650*/  STS.64 [R6+0x4000], R100 ;  /* 0x0040006406007388 */ /* 0x000fe80000000a00 */
[----:B------:R5:W-:Y:S04]  /*10660*/  STS.64 [R6+0x4400], R102 ;  /* 0x0044006606007388 */ /* 0x000be80000000a00 */
[----:B------:R-:W-:Y:S04]  /*10670*/  STS.64 [R13+0x4000], R108 ;  /* 0x0040006c0d007388 */ /* 0x000fe80000000a00 */
[----:B------:R1:W-:Y:S04]  /*10680*/  STS.64 [R13+0x4400], R110 ;  /* 0x0044006e0d007388 */ /* 0x0003e80000000a00 */
[----:B------:R-:W-:Y:S04]  /*10690*/  STS.64 [R7+0x4000], R104 ;  /* 0x0040006807007388 */ /* 0x000fe80000000a00 */
[----:B------:R3:W-:Y:S01]  /*106a0*/  STS.64 [R7+0x4400], R106 ;  /* 0x0044006a07007388 */ /* 0x0007e20000000a00 */
[----:B--2---:R-:W2:Y:S08]  /*106b0*/  LDC.64 R14, c[0x0][0x2c0] ;  /* 0x0000b000ff0e7b82 */ /* 0x004eb00000000a00 */
[----:B------:R-:W-:Y:S08]  /*106c0*/  BAR.SYNC.DEFER_BLOCKING 0x0 ;  /* 0x0000000000007b1d */ /* 0x000ff00000010000 */
[----:B-----5:R-:W5:Y:S01]  /*106d0*/  LDC R6, c[0x0][0x270] ;  /* 0x00009c00ff067b82 */ /* 0x020f620000000800 */
[----:B-1----:R-:W-:-:S04]  /*106e0*/  SHF.R.S32.HI R13, RZ, 0x1f, R8 ;  /* 0x0000001fff0d7819 */ /* 0x002fc80000011408 */
[----:B------:R-:W-:-:S03]  /*106f0*/  LEA.HI R30, R13, R8, RZ, 0x2 ;  /* 0x000000080d1e7211 */ /* 0x000fc600078f10ff */
[----:B------:R-:W1:Y:S01]  /*10700*/  @P3 LDC R13, c[0x0][0x2e8] ;  /* 0x0000ba00ff0d3b82 */ /* 0x000e620000000800 */
[----:B------:R-:W-:Y:S01]  /*10710*/  LOP3.LUT R31, R30, 0xffffffc, RZ, 0xc0, !PT ;  /* 0x0ffffffc1e1f7812 */ /* 0x000fe200078ec0ff */
[----:B------:R1:W1:Y:S01]  /*10720*/  LDS.128 R24, [R10+0x1800] ;  /* 0x001800000a187984 */ /* 0x0002620000000c00 */
[----:B--2---:R-:W-:Y:S01]  /*10730*/  IMAD R185, R28, R14, R185 ;  /* 0x0000000e1cb97224 */ /* 0x004fe200078e02b9 */
[----:B------:R-:W-:Y:S01]  /*10740*/  SHF.L.U32 R14, R29, 0x6, RZ ;  /* 0x000000061d0e7819 */ /* 0x000fe200000006ff */
[----:B----4-:R-:W-:Y:S01]  /*10750*/  @P2 FMUL.FTZ R29, R4, 0.69314718246459960938 ;  /* 0x3f317218041d2820 */ /* 0x010fe20000410000 */
[----:B------:R2:W4:Y:S02]  /*10760*/  LDS.128 R20, [R10+0x3800] ;  /* 0x003800000a147984 */ /* 0x0005240000000c00 */
[----:B---3--:R-:W3:Y:S01]  /*10770*/  @P2 LDC R7, c[0x0][0x2e8] ;  /* 0x0000ba00ff072b82 */ /* 0x008ee20000000800 */
[----:B------:R-:W-:Y:S01]  /*10780*/  IADD3 R31, R8, -R31, RZ ;  /* 0x8000001f081f7210 */ /* 0x000fe20007ffe0ff */
[----:B-----5:R-:W-:Y:S01]  /*10790*/  IMAD R3, R6, R3, UR4 ;  /* 0x0000000406037e24 */ /* 0x020fe2000f8e0203 */
[----:B------:R2:W2:Y:S01]  /*107a0*/  LDS.128 R16, [R10+0x5800] ;  /* 0x005800000a107984 */ /* 0x0004a20000000c00 */
[----:B------:R-:W-:Y:S01]  /*107b0*/  SHF.L.U32 R4, R9, 0x2, RZ ;  /* 0x0000000209047819 */ /* 0x000fe200000006ff */
[----:B------:R-:W-:Y:S01]  /*107c0*/  IMAD.MOV.U32 R8, RZ, RZ, -0x800000 ;  /* 0xff800000ff087424 */ /* 0x000fe200078e00ff */
[----:B------:R-:W-:Y:S01]  /*107d0*/  LEA R31, R31, R188, 0x4 ;  /* 0x000000bc1f1f7211 */ /* 0x000fe200078e20ff */
[----:B------:R-:W-:-:S04]  /*107e0*/  IMAD R3, R185, R6, R3 ;  /* 0x00000006b9037224 */ /* 0x000fc800078e0203 */
[----:B------:R-:W-:Y:S02]  /*107f0*/  IMAD R14, R3, R15, R14 ;  /* 0x0000000f030e7224 */ /* 0x000fe400078e020e */
[----:B-1----:R-:W-:Y:S01]  /*10800*/  @P3 FFMA.FTZ R8, R2, R13, R5 ;  /* 0x0000000d02083223 */ /* 0x002fe20000010005 */
[----:B------:R-:W-:Y:S01]  /*10810*/  SHF.R.S32.HI R5, RZ, 0x1f, R4 ;  /* 0x0000001fff057819 */ /* 0x000fe20000011404 */
[----:B---3--:R-:W-:Y:S01]  /*10820*/  @P2 FFMA.FTZ R12, R0, R7, R29 ;  /* 0x00000007000c2223 */ /* 0x008fe2000001001d */
[----:B----4-:R-:W-:Y:S06]  /*10830*/  @P0 BRA `(.L_x_1260) ;  /* 0x00000000002c0947 */ /* 0x010fec0003800000 */
[C---:B------:R-:W-:Y:S01]  /*10840*/  VIADD R7, R31.reuse, 0x8 ;  /* 0x000000081f077836 */ /* 0x040fe20000000000 */
[----:B------:R-:W-:Y:S01]  /*10850*/  SHF.R.S32.HI R3, RZ, 0x1f, R31 ;  /* 0x0000001fff037819 */ /* 0x000fe2000001141f */
[----:B------:R-:W-:Y:S01]  /*10860*/  ULDC.64 UR4, c[0x0][0x2b8] ;  /* 0x0000ae0000047ab9 */ /* 0x000fe20000000a00 */
[C---:B------:R-:W-:Y:S02]  /*10870*/  IADD3 R0, P0, R14.reuse, R31, RZ ;  /* 0x0000001f0e007210 */ /* 0x040fe40007f1e0ff */
[-C--:B------:R-:W-:Y:S02]  /*10880*/  ISETP.GE.AND P2, PT, R31, R174.reuse, PT ;  /* 0x000000ae1f00720c */ /* 0x080fe40003f46270 */
[----:B------:R-:W-:Y:S02]  /*10890*/  ISETP.GE.AND P1, PT, R7, R174, PT ;  /* 0x000000ae0700720c */ /* 0x000fe40003f26270 */
[----:B------:R-:W-:Y:S02]  /*108a0*/  LEA.HI.X.SX32 R3, R14, R3, 0x1, P0 ;  /* 0x000000030e037211 */ /* 0x000fe400000f0eff */
[----:B------:R-:W-:-:S04]  /*108b0*/  LEA R2, P0, R0, UR4, 0x2 ;  /* 0x0000000400027c11 */ /* 0x000fc8000f8010ff */
[----:B------:R-:W-:-:S05]  /*108c0*/  LEA.HI.X R3, R0, UR5, R3, 0x2, P0 ;  /* 0x0000000500037c11 */ /* 0x000fca00080f1403 */
[----:B------:R1:W-:Y:S04]  /*108d0*/  @!P2 STG.E desc[UR10][R2.64], R8 ;  /* 0x000000080200a986 */ /* 0x0003e8000c10190a */
[----:B------:R1:W-:Y:S02]  /*108e0*/  @!P1 STG.E desc[UR10][R2.64+0x20], R12 ;  /* 0x0000200c02009986 */ /* 0x0003e4000c10190a */
.L_x_1260:
[----:B------:R-:W-:Y:S05]  /*108f0*/  BSYNC B0 ;  /* 0x0000000000007941 */ /* 0x000fea0003800000 */
.L_x_1259:
[----:B------:R-:W-:Y:S01]  /*10900*/  ULDC UR4, c[0x0][0x2dc] ;  /* 0x0000b70000047ab9 */ /* 0x000fe20000000800 */
[----:B------:R3:W4:Y:S01]  /*10910*/  LDS.128 R32, [R10] ;  /* 0x000000000a207984 */ /* 0x0007220000000c00 */
[----:B------:R-:W-:Y:S01]  /*10920*/  IMAD R0, R14, UR4, RZ ;  /* 0x000000040e007c24 */ /* 0x000fe2000f8e02ff */
[C---:B------:R-:W-:Y:S01]  /*10930*/  ISETP.GE.AND P1, PT, R11.reuse, R174, PT ;  /* 0x000000ae0b00720c */ /* 0x040fe20003f26270 */
[C---:B-1----:R-:W-:Y:S01]  /*10940*/  IMAD.WIDE R2, R11.reuse, 0x60, R4 ;  /* 0x000000600b027825 */ /* 0x042fe200078e0204 */
[----:B------:R3:W1:Y:S01]  /*10950*/  LDS.128 R28, [R10+0x2000] ;  /* 0x002000000a1c7984 */ /* 0x0006620000000c00 */
[----:B------:R-:W-:Y:S01]  /*10960*/  ULDC.64 UR4, c[0x0][0x288] ;  /* 0x0000a20000047ab9 */ /* 0x000fe20000000a00 */
[----:B------:R-:W-:Y:S01]  /*10970*/  BSSY B0, `(.L_x_1261) ;  /* 0x0000017000007945 */ /* 0x000fe20003800000 */
[----:B------:R-:W-:Y:S01]  /*10980*/  VIADD R7, R11, 0x10 ;  /* 0x000000100b077836 */ /* 0x000fe20000000000 */
[----:B------:R3:W1:Y:S01]  /*10990*/  LDS.128 R12, [R10+0x4000] ;  /* 0x004000000a0c7984 */ /* 0x0006620000000c00 */
[----:B------:R-:W-:Y:S01]  /*109a0*/  IADD3 R9, P0, R0, R2, RZ ;  /* 0x0000000200097210 */ /* 0x000fe20007f1e0ff */
[----:B------:R-:W-:-:S02]  /*109b0*/  VIADD R2, R4, 0x20 ;  /* 0x0000002004027836 */ /* 0x000fc40000000000 */
[----:B------:R-:W-:Y:S02]  /*109c0*/  ISETP.GE.AND P5, PT, R7, R174, PT ;  /* 0x000000ae0700720c */ /* 0x000fe40003fa6270 */
[----:B------:R-:W-:Y:S01]  /*109d0*/  LEA.HI.X.SX32 R0, R0, R3, 0x1, P0 ;  /* 0x0000000300007211 */ /* 0x000fe200000f0eff */
[----:B------:R-:W-:Y:S01]  /*109e0*/  VIADD R3, R11, 0x20 ;  /* 0x000000200b037836 */ /* 0x000fe20000000000 */
[----:B------:R-:W-:Y:S01]  /*109f0*/  LEA R6, P0, R9, UR4, 0x2 ;  /* 0x0000000409067c11 */ /* 0x000fe2000f8010ff */
[----:B------:R-:W-:-:S03]  /*10a00*/  VIADD R11, R11, 0x30 ;  /* 0x000000300b0b7836 */ /* 0x000fc60000000000 */
[----:B------:R-:W-:Y:S01]  /*10a10*/  LEA.HI.X R7, R9, UR5, R0, 0x2, P0 ;  /* 0x0000000509077c11 */ /* 0x000fe200080f1400 */
[----:B------:R-:W-:Y:S01]  /*10a20*/  VIADD R0, R4, 0x40 ;  /* 0x0000004004007836 */ /* 0x000fe20000000000 */
[-C--:B------:R-:W-:Y:S02]  /*10a30*/  ISETP.GE.AND P4, PT, R3, R174.reuse, PT ;  /* 0x000000ae0300720c */ /* 0x080fe40003f86270 */
[----:B------:R-:W-:Y:S01]  /*10a40*/  ISETP.GE.AND P3, PT, R11, R174, PT ;  /* 0x000000ae0b00720c */ /* 0x000fe20003f66270 */
[----:B------:R-:W-:-:S12]  /*10a50*/  @P1 BRA `(.L_x_1262) ;  /* 0x0000000000201947 */ /* 0x000fd80003800000 */
[----:B------:R-:W-:Y:S02]  /*10a60*/  ULDC UR4, c[0x0][0x2d0] ;  /* 0x0000b40000047ab9 */ /* 0x000fe40000000800 */
[----:B------:R-:W-:Y:S02]  /*10a70*/  ISETP.GE.AND P1, PT, R2, UR4, PT ;  /* 0x0000000402007c0c */ /* 0x000fe4000bf26270 */
[----:B------:R-:W-:Y:S02]  /*10a80*/  ISETP.GE.AND P0, PT, R0, UR4, PT ;  /* 0x0000000400007c0c */ /* 0x000fe4000bf06270 */
[----:B------:R-:W-:-:S09]  /*10a90*/  ISETP.GE.AND P2, PT, R4, UR4, PT ;  /* 0x0000000404007c0c */ /* 0x000fd2000bf46270 */
[----:B-1----:R1:W-:Y:S04]  /*10aa0*/  @!P1 STG.E.128 desc[UR10][R6.64+0x80], R28 ;  /* 0x0000801c06009986 */ /* 0x0023e8000c101d0a */
[----:B------:R1:W-:Y:S04]  /*10ab0*/  @!P0 STG.E.128 desc[UR10][R6.64+0x100], R12 ;  /* 0x0001000c06008986 */ /* 0x0003e8000c101d0a */
[----:B----4-:R1:W-:Y:S04]  /*10ac0*/  @!P2 STG.E.64 desc[UR10][R6.64], R32 ;  /* 0x000000200600a986 */ /* 0x0103e8000c101b0a */
[----:B------:R1:W-:Y:S02]  /*10ad0*/  @!P2 STG.E.64 desc[UR10][R6.64+0x8], R34 ;  /* 0x000008220600a986 */ /* 0x0003e4000c101b0a */
.L_x_1262:
[----:B------:R-:W-:Y:S05]  /*10ae0*/  BSYNC B0 ;  /* 0x0000000000007941 */ /* 0x000fea0003800000 */
.L_x_1261:
[----:B-1--4-:R1:W4:Y:S01]  /*10af0*/  LDS.128 R32, [R10+0x800] ;  /* 0x000800000a207984 */ /* 0x0123220000000c00 */
[----:B------:R-:W-:Y:S03]  /*10b00*/  BSSY B0, `(.L_x_1263) ;  /* 0x000000b000007945 */ /* 0x000fe60003800000 */
[----:B------:R1:W1:Y:S04]  /*10b10*/  LDS.128 R28, [R10+0x2800] ;  /* 0x002800000a1c7984 */ /* 0x0002680000000c00 */
[----:B------:R1:W1:Y:S01]  /*10b20*/  LDS.128 R12, [R10+0x4800] ;  /* 0x004800000a0c7984 */ /* 0x0002620000000c00 */
[----:B------:R-:W-:Y:S05]  /*10b30*/  @P5 BRA `(.L_x_1264) ;  /* 0x00000000001c5947 */ /* 0x000fea0003800000 */
[----:B------:R-:W-:Y:S02]  /*10b40*/  ULDC UR4, c[0x0][0x2d0] ;  /* 0x0000b40000047ab9 */ /* 0x000fe40000000800 */
[----:B------:R-:W-:Y:S02]  /*10b50*/  ISETP.GE.AND P2, PT, R4, UR4, PT ;  /* 0x0000000404007c0c */ /* 0x000fe4000bf46270 */
[----:B------:R-:W-:Y:S02]  /*10b60*/  ISETP.GE.AND P1, PT, R2, UR4, PT ;  /* 0x0000000402007c0c */ /* 0x000fe4000bf26270 */
[----:B------:R-:W-:-:S09]  /*10b70*/  ISETP.GE.AND P0, PT, R0, UR4, PT ;  /* 0x0000000400007c0c */ /* 0x000fd2000bf06270 */
[----:B----4-:R4:W-:Y:S04]  /*10b80*/  @!P2 STG.E.128 desc[UR10][R6.64+0x1800], R32 ;  /* 0x001800200600a986 */ /* 0x0109e8000c101d0a */
[----:B-1----:R4:W-:Y:S04]  /*10b90*/  @!P1 STG.E.128 desc[UR10][R6.64+0x1880], R28 ;  /* 0x0018801c06009986 */ /* 0x0029e8000c101d0a */
[----:B------:R4:W-:Y:S02]  /*10ba0*/  @!P0 STG.E.128 desc[UR10][R6.64+0x1900], R12 ;  /* 0x0019000c06008986 */ /* 0x0009e4000c101d0a */
.L_x_1264:
[----:B------:R-:W-:Y:S05]  /*10bb0*/  BSYNC B0 ;  /* 0x0000000000007941 */ /* 0x000fea0003800000 */
.L_x_1263:
        /* <DEDUP_REMOVED lines=12> */
.L_x_1266:
[----:B------:R-:W-:Y:S05]  /*10c80*/  BSYNC B0 ;  /* 0x0000000000007941 */ /* 0x000fea0003800000 */
.L_x_1265:
[----:B------:R-:W-:Y:S05]  /*10c90*/  @P3 EXIT ;  /* 0x000000000000394d */ /* 0x000fea0003800000 */
[----:B------:R-:W-:Y:S02]  /*10ca0*/  ULDC UR4, c[0x0][0x2d0] ;  /* 0x0000b40000047ab9 */ /* 0x000fe40000000800 */
[----:B------:R-:W-:Y:S02]  /*10cb0*/  ISETP.GE.AND P2, PT, R4, UR4, PT ;  /* 0x0000000404007c0c */ /* 0x000fe4000bf46270 */
[----:B------:R-:W-:Y:S02]  /*10cc0*/  ISETP.GE.AND P1, PT, R2, UR4, PT ;  /* 0x0000000402007c0c */ /* 0x000fe4000bf26270 */
[----:B------:R-:W-:-:S09]  /*10cd0*/  ISETP.GE.AND P0, PT, R0, UR4, PT ;  /* 0x0000000400007c0c */ /* 0x000fd2000bf06270 */
[----:B------:R1:W-:Y:S04]  /*10ce0*/  @!P2 STG.E.128 desc[UR10][R6.64+0x4800], R24 ;  /* 0x004800180600a986 */ /* 0x0003e8000c101d0a */
[----:B------:R1:W-:Y:S01]  /*10cf0*/  @!P1 STG.E.128 desc[UR10][R6.64+0x4880], R20 ;  /* 0x0048801406009986 */ /* 0x0003e2000c101d0a */
[----:B------:R-:W-:Y:S05]  /*10d00*/  @P0 EXIT ;  /* 0x000000000000094d */ /* 0x000fea0003800000 */
[----:B--2---:R-:W-:Y:S01]  /*10d10*/  STG.E.128 desc[UR10][R6.64+0x4900], R16 ;  /* 0x0049001006007986 */ /* 0x004fe2000c101d0a */
[----:B------:R-:W-:Y:S05]  /*10d20*/  EXIT ;  /* 0x000000000000794d */ /* 0x000fea0003800000 */
.L_x_1267:
        /* <DEDUP_REMOVED lines=13> */
.L_x_6240:


//--------------------- .text._ZN5flash24flash_fwd_splitkv_kernelI23Flash_fwd_kernel_traitsILi96ELi64ELi128ELi4ELb0ELb0EN7cutlass6half_tE19Flash_kernel_traitsILi96ELi64ELi128ELi4ES3_EELb1ELb0ELb0ELb0ELb0ELb1ELb1ELb0EEEvNS_16Flash_fwd_paramsE --------------------------
	.section	.text._ZN5flash24flash_fwd_splitkv_kernelI23Flash_fwd_kernel_traitsILi96ELi64ELi128ELi4ELb0ELb0EN7cutlass6half_tE19Flash_kernel_traitsILi96ELi64ELi128ELi4ES3_EELb1ELb0ELb0ELb0ELb0ELb1ELb1ELb0EEEvNS_16Flash_fwd_paramsE,"ax",@progbits
	.align	128
        .global         _ZN5flash24flash_fwd_splitkv_kernelI23Flash_fwd_kernel_traitsILi96ELi64ELi128ELi4ELb0ELb0EN7cutlass6half_tE19Flash_kernel_traitsILi96ELi64ELi128ELi4ES3_EELb1ELb0ELb0ELb0ELb0ELb1ELb1ELb0EEEvNS_16Flash_fwd_paramsE
        .type           _ZN5flash24flash_fwd_splitkv_kernelI23Flash_fwd_kernel_traitsILi96ELi64ELi128ELi4ELb0ELb0EN7cutlass6half_tE19Flash_kernel_traitsILi96ELi64ELi128ELi4ES3_EELb1ELb0ELb0ELb0ELb0ELb1ELb1ELb0EEEvNS_16Flash_fwd_paramsE,@function
        .size           _ZN5flash24flash_fwd_splitkv_kernelI23Flash_fwd_kernel_traitsILi96ELi64ELi128ELi4ELb0ELb0EN7cutlass6half_tE19Flash_kernel_traitsILi96ELi64ELi128ELi4ES3_EELb1ELb0ELb0ELb0ELb0ELb1ELb1ELb0EEEvNS_16Flash_fwd_paramsE,(.L_x_6241 - _ZN5flash24flash_fwd_splitkv_kernelI23Flash_fwd_kernel_traitsILi96ELi64ELi128ELi4ELb0ELb0EN7cutlass6half_tE19Flash_kernel_traitsILi96ELi64ELi128ELi4ES3_EELb1ELb0ELb0ELb0ELb0ELb1ELb1ELb0EEEvNS_16Flash_fwd_paramsE)
        .other          _ZN5flash24flash_fwd_splitkv_kernelI23Flash_fwd_kernel_traitsILi96ELi64ELi128ELi4ELb0ELb0EN7cutlass6half_tE19Flash_kernel_traitsILi96ELi64ELi128ELi4ES3_EELb1ELb0ELb0ELb0ELb0ELb1ELb1ELb0EEEvNS_16Flash_fwd_paramsE,@"STO_CUDA_ENTRY STV_DEFAULT"
_ZN5flash24flash_fwd_splitkv_kernelI23Flash_fwd_kernel_traitsILi96ELi64ELi128ELi4ELb0ELb0EN7cutlass6half_tE19Flash_kernel_traitsILi96ELi64ELi128ELi4ES3_EELb1ELb0ELb0ELb0ELb0ELb1ELb1ELb0EEEvNS_16Flash_fwd_paramsE:
.text._ZN5flash24flash_fwd_splitkv_kernelI23Flash_fwd_kernel_traitsILi96ELi64ELi128ELi4ELb0ELb0EN7cutlass6half_tE19Flash_kernel_traitsILi96ELi64ELi128ELi4ES3_EELb1ELb0ELb0ELb0ELb0ELb1ELb1ELb0EEEvNS_16Flash_fwd_paramsE:
        /* <DEDUP_REMOVED lines=59> */
.L_x_1268:
[----:B------:R-:W1:Y:S02]  /*03b0*/  LDC R7, c[0x0][0x2c8] ;  /* 0x0000b200ff077b82 */ /* 0x000e640000000800 */
.L_x_1269:
        /* <DEDUP_REMOVED lines=104> */
.L_x_1272:
[----:B------:R-:W-:Y:S05]  /*0a40*/  BSYNC B0 ;  /* 0x0000000000007941 */ /* 0x000fea0003800000 */
.L_x_1271:
        /* <DEDUP_REMOVED lines=10> */
.L_x_1274:
[----:B------:R-:W-:Y:S05]  /*0af0*/  BSYNC B0 ;  /* 0x0000000000007941 */ /* 0x000fea0003800000 */
.L_x_1273:
        /* <DEDUP_REMOVED lines=11> */
.L_x_1276:
[----:B------:R-:W-:Y:S05]  /*0bb0*/  BSYNC B0 ;  /* 0x0000000000007941 */ /* 0x000fea0003800000 */
.L_x_1275:
        /* <DEDUP_REMOVED lines=9> */
.L_x_1278:
[----:B------:R-:W-:Y:S05]  /*0c50*/  BSYNC B0 ;  /* 0x0000000000007941 */ /* 0x000fea0003800000 */
.L_x_1277:
        /* <DEDUP_REMOVED lines=15> */
.L_x_1270:
        /* <DEDUP_REMOVED lines=24> */
.L_x_1279:
        /* <DEDUP_REMOVED lines=81> */
.L_x_1280:
        /* <DEDUP_REMOVED lines=48> */
.L_x_1282:
        /* <DEDUP_REMOVED lines=28> */
.L_x_1281:
        /* <DEDUP_REMOVED lines=20> */
[--C-:B------:R-:W-:Y:S01]  /*19e0*/  SHF.R.S32.HI R17, RZ, 0x1f, R16.reuse ;  /* 0x0000001fff117819 */ /* 0x100fe20000011410 */
[----:B------:R-:W3:Y:S01]  /*19f0*/  @!P1 LDC.64 R2, c[0x0][0x228] ;  /* 0x00008a00ff029b82 */ /* 0x000ee20000000a00 */
[----:B------:R-:W-:Y:S01]  /*1a00*/  LOP3.LUT R175, R175, 0xc0, RZ, 0xc0, !PT ;  /* 0x000000c0afaf7812 */ /* 0x000fe200078ec0ff */
[----:B------:R-:W-:Y:S01]  /*1a10*/  VIADD R177, R178, 0x20 ;  /* 0x00000020b2b17836 */ /* 0x000fe20000000000 */
[----:B------:R-:W-:Y:S01]  /*1a20*/  SHF.R.S32.HI R130, RZ, 0x5, R127 ;  /* 0x00000005ff827819 */ /* 0x000fe2000001147f */
[----:B------:R-:W-:Y:S01]  /*1a30*/  IMAD.WIDE R18, R19, 0x40, R16 ;  /* 0x0000004013127825 */ /* 0x000fe200078e0210 */
[----:B------:R-:W-:-:S02]  /*1a40*/  LOP3.LUT R20, R175, 0x18, R178, 0xf8, !PT ;  /* 0x00000018af147812 */ /* 0x000fc400078ef8b2 */
[----:B------:R-:W-:Y:S02]  /*1a50*/  SHF.R.U32.HI R175, RZ, 0x3, R175 ;  /* 0x00000003ffaf7819 */ /* 0x000fe400000116af */
[----:B------:R-:W-:Y:S02]  /*1a60*/  IADD3 R176, R178, 0x40, RZ ;  /* 0x00000040b2b07810 */ /* 0x000fe40007ffe0ff */
[----:B------:R-:W-:Y:S01]  /*1a70*/  LOP3.LUT R175, R20, R175, RZ, 0x3c, !PT ;  /* 0x000000af14af7212 */ /* 0x000fe200078e3cff */
[----:B--2---:R-:W-:Y:S01]  /*1a80*/  @P1 IMAD.WIDE.U32 R26, R11, R4, RZ ;  /* 0x000000040b1a1225 */ /* 0x004fe200078e00ff */
[----:B------:R-:W-:-:S03]  /*1a90*/  LEA.HI R4, R23, R16, RZ, 0x1 ;  /* 0x0000001017047211 */ /* 0x000fc600078f08ff */
[----:B------:R-:W-:Y:S01]  /*1aa0*/  @P1 IMAD R5, R11, R5, R27 ;  /* 0x000000050b051224 */ /* 0x000fe200078e021b */
[----:B------:R-:W-:Y:S01]  /*1ab0*/  LOP3.LUT R11, R4, 0x7fffffe, RZ, 0xc0, !PT ;  /* 0x07fffffe040b7812 */ /* 0x000fe200078ec0ff */
[----:B------:R-:W-:Y:S01]  /*1ac0*/  @P1 IMAD.MOV.U32 R4, RZ, RZ, R26 ;  /* 0x000000ffff041224 */ /* 0x000fe200078e001a */
[----:B------:R-:W-:Y:S01]  /*1ad0*/  IADD3 R26, P0, R178, R14, RZ ;  /* 0x0000000eb21a7210 */ /* 0x000fe20007f1e0ff */
        /* <DEDUP_REMOVED lines=9> */
[----:B------:R-:W-:Y:S01]  /*1b70*/  IADD3 R4, P0, R178, R4, RZ ;  /* 0x00000004b2047210 */ /* 0x000fe20007f1e0ff */
[----:B------:R-:W-:Y:S01]  /*1b80*/  IMAD R2, R130, 0x8, R11 ;  /* 0x0000000882027824 */ /* 0x000fe200078e020b */
[----:B------:R-:W-:Y:S01]  /*1b90*/  IADD3 R22, P1, R178, R22, RZ ;  /* 0x00000016b2167210 */ /* 0x000fe20007f3e0ff */
[----:B------:R-:W-:Y:S01]  /*1ba0*/  IMAD.WIDE.U32 R8, R8, UR4, R26 ;  /* 0x0000000408087c25 */ /* 0x000fe2000f8e001a */
[----:B------:R-:W-:Y:S01]  /*1bb0*/  SHF.R.S32.HI R27, RZ, 0x1f, R24 ;  /* 0x0000001fff1b7819 */ /* 0x000fe20000011418 */
[----:B------:R-:W-:-:S02]  /*1bc0*/  UMOV UR4, 0x400 ;  /* 0x0000040000047882 */ /* 0x000fc40000000000 */
[----:B------:R-:W-:Y:S01]  /*1bd0*/  IMAD.X R5, R3, 0x1, R5, P0 ;  /* 0x0000000103057824 */ /* 0x000fe200000e0605 */
[-C--:B------:R-:W-:Y:S01]  /*1be0*/  ISETP.GE.AND P0, PT, R16, R168.reuse, PT ;  /* 0x000000a81000720c */ /* 0x080fe20003f06270 */
[----:B------:R-:W-:Y:S01]  /*1bf0*/  IMAD R27, R27, UR6, RZ ;  /* 0x000000061b1b7c24 */ /* 0x000fe2000f8e02ff */
[----:B-1----:R-:W-:Y:S01]  /*1c00*/  ULEA UR4, UR8, UR4, 0x18 ;  /* 0x0000000408047291 */ /* 0x002fe2000f8ec03f */
[----:B------:R-:W-:Y:S01]  /*1c10*/  IMAD.X R23, R3, 0x1, R0, P1 ;  /* 0x0000000103177824 */ /* 0x000fe200008e0600 */
[----:B------:R-:W-:Y:S01]  /*1c20*/  SHF.L.U32 R0, R174, 0x7, RZ ;  /* 0x00000007ae007819 */ /* 0x000fe200000006ff */
[----:B------:R-:W-:Y:S02]  /*1c30*/  IMAD.U32 R175, R2, 0x20, R175 ;  /* 0x0000002002af7824 */ /* 0x000fe400078e00af */
[----:B------:R-:W-:Y:S02]  /*1c40*/  VIADD R14, R16, 0x20 ;  /* 0x00000020100e7836 */ /* 0x000fe40000000000 */
[C---:B------:R-:W-:Y:S01]  /*1c50*/  IMAD R27, R24.reuse, UR7, R27 ;  /* 0x00000007181b7c24 */ /* 0x040fe2000f8e021b */
[----:B------:R-:W-:Y:S01]  /*1c60*/  LEA R175, R175, UR4, 0x1 ;  /* 0x00000004afaf7c11 */ /* 0x000fe2000f8e08ff */
[----:B------:R-:W-:Y:S01]  /*1c70*/  IMAD.WIDE.U32 R24, R24, UR6, R4 ;  /* 0x0000000618187c25 */ /* 0x000fe2000f8e0004 */
[----:B------:R-:W-:-:S03]  /*1c80*/  ISETP.GE.AND P2, PT, R14, R168, PT ;  /* 0x000000a80e00720c */ /* 0x000fc60003f46270 */
[----:B------:R-:W-:Y:S02]  /*1c90*/  IMAD.IADD R11, R119, 0x1, -R0 ;  /* 0x00000001770b7824 */ /* 0x000fe400078e0a00 */
[----:B------:R-:W-:Y:S01]  /*1ca0*/  IMAD.IADD R27, R25, 0x1, R27 ;  /* 0x00000001191b7824 */ /* 0x000fe200078e021b */
[----:B------:R-:W-:Y:S07]  /*1cb0*/  @P0 BRA `(.L_x_1284) ;  /* 0x0000000000940947 */ /* 0x000fee0003800000 */
        /* <DEDUP_REMOVED lines=37> */
.L_x_1284:
[----:B------:R-:W-:Y:S05]  /*1f10*/  BSYNC B0 ;  /* 0x0000000000007941 */ /* 0x000fea0003800000 */
.L_x_1283:
        /* <DEDUP_REMOVED lines=40> */
.L_x_1286:
[----:B------:R-:W-:Y:S05]  /*21a0*/  BSYNC B0 ;  /* 0x0000000000007941 */ /* 0x000fea0003800000 */
.L_x_1285:
        /* <DEDUP_REMOVED lines=43> */
.L_x_1288:
[----:B------:R-:W-:Y:S05]  /*2460*/  BSYNC B0 ;  /* 0x0000000000007941 */ /* 0x000fea0003800000 */
.L_x_1287:
        /* <DEDUP_REMOVED lines=33> */
.L_x_1290:
[----:B------:R-:W-:Y:S05]  /*2680*/  BSYNC B0 ;  /* 0x0000000000007941 */ /* 0x000fea0003800000 */
.L_x_1289:
        /* <DEDUP_REMOVED lines=35> */
.L_x_1292:
[----:B------:R-:W-:Y:S05]  /*28c0*/  BSYNC B0 ;  /* 0x0000000000007941 */ /* 0x000fea0003800000 */
.L_x_1291:
[-C--:B------:R-:W-:Y:S01]  /*28d0*/  ISETP.GE.AND P2, PT, R20, R11.reuse, PT ;  /* 0x0000000b1400720c */ /* 0x080fe20003f46270 */
[----:B------:R-:W-:Y:S01]  /*28e0*/  BSSY B0, `(.L_x_1293) ;  /* 0x0000024000007945 */ /* 0x000fe20003800000 */
[----:B------:R-:W-:-:S11]  /*28f0*/  ISETP.GE.AND P1, PT, R16, R11, PT ;  /* 0x0000000b1000720c */ /* 0x000fd60003f26270 */
        /* <DEDUP_REMOVED lines=34> */
.L_x_1294:
[----:B------:R-:W-:Y:S05]  /*2b20*/  BSYNC B0 ;  /* 0x0000000000007941 */ /* 0x000fea0003800000 */
.L_x_1293:
        /* <DEDUP_REMOVED lines=28> */
[----:B------:R-:W-:Y:S01]  /*2cf0*/  IMAD.SHL.U32 R12, R7, 0x8, RZ ;  /* 0x00000008070c7824 */ /* 0x000fe200078e00ff */
[----:B------:R-:W-:Y:S01]  /*2d00*/  SHF.R.S32.HI R11, RZ, 0x1, R17 ;  /* 0x00000001ff0b7819 */ /* 0x000fe20000011411 */
[----:B--2---:R-:W-:Y:S01]  /*2d10*/  IMAD.WIDE.U32 R124, R15, R134, R8 ;  /* 0x000000860f7c7225 */ /* 0x004fe200078e0008 */
[----:B------:R-:W-:Y:S02]  /*2d20*/  SHF.R.S32.HI R4, RZ, 0x1f, R17 ;  /* 0x0000001fff047819 */ /* 0x000fe40000011411 */
[----:B------:R-:W-:Y:S01]  /*2d30*/  LOP3.LUT R19, R19, 0xfffffffe, RZ, 0xc0, !PT ;  /* 0xfffffffe13137812 */ /* 0x000fe200078ec0ff */
[----:B------:R-:W-:Y:S01]  /*2d40*/  IMAD.SHL.U32 R173, R134, 0x20, RZ ;  /* 0x0000002086ad7824 */ /* 0x000fe200078e00ff */
[----:B------:R-:W-:-:S02]  /*2d50*/  LEA.HI R4, R4, R11, RZ, 0x2 ;  /* 0x0000000b04047211 */ /* 0x000fc400078f10ff */
[----:B------:R-:W-:Y:S01]  /*2d60*/  LOP3.LUT R2, R2, 0xc0, RZ, 0xc0, !PT ;  /* 0x000000c002027812 */ /* 0x000fe200078ec0ff */
[----:B------:R-:W-:Y:S01]  /*2d70*/  IMAD.IADD R10, R10, 0x1, -R19 ;  /* 0x000000010a0a7824 */ /* 0x000fe200078e0a13 */
[----:B------:R-:W-:Y:S02]  /*2d80*/  SHF.R.S32.HI R19, RZ, 0x1f, R126 ;  /* 0x0000001fff137819 */ /* 0x000fe4000001147e */
[----:B------:R-:W-:Y:S02]  /*2d90*/  LOP3.LUT R4, R4, 0xfffffffc, RZ, 0xc0, !PT ;  /* 0xfffffffc04047812 */ /* 0x000fe400078ec0ff */
[----:B------:R-:W-:Y:S02]  /*2da0*/  LOP3.LUT R5, R2, 0x8, R5, 0xf8, !PT ;  /* 0x0000000802057812 */ /* 0x000fe400078ef805 */
[----:B------:R-:W-:Y:S01]  /*2db0*/  SHF.R.U32.HI R2, RZ, 0x3, R2 ;  /* 0x00000003ff027819 */ /* 0x000fe20000011602 */
[----:B------:R-:W-:Y:S01]  /*2dc0*/  IMAD.IADD R4, R11, 0x1, -R4 ;  /* 0x000000010b047824 */ /* 0x000fe200078e0a04 */
[----:B------:R-:W-:Y:S01]  /*2dd0*/  LEA.HI R6, R19, R126, RZ, 0x3 ;  /* 0x0000007e13067211 */ /* 0x000fe200078f18ff */
[----:B------:R1:W-:Y:S01]  /*2de0*/  @P1 STS [R175+0x9000], RZ ;  /* 0x009000ffaf001388 */ /* 0x0003e20000000800 */
[----:B------:R-:W-:Y:S01]  /*2df0*/  LOP3.LUT R2, R5, R2, RZ, 0x3c, !PT ;  /* 0x0000000205027212 */ /* 0x000fe200078e3cff */
[----:B------:R-:W-:Y:S01]  /*2e00*/  IMAD.SHL.U32 R5, R4, 0x40, RZ ;  /* 0x0000004004057824 */ /* 0x000fe200078e00ff */
[----:B------:R-:W-:Y:S01]  /*2e10*/  LOP3.LUT R17, R17, 0x7fffffe, RZ, 0xc0, !PT ;  /* 0x07fffffe11117812 */ /* 0x000fe200078ec0ff */
[----:B------:R-:W-:Y:S01]  /*2e20*/  IMAD.SHL.U32 R6, R6, 0x20, RZ ;  /* 0x0000002006067824 */ /* 0x000fe200078e00ff */
[----:B------:R1:W-:Y:S01]  /*2e30*/  @P1 STS [R175+0x9004], RZ ;  /* 0x009004ffaf001388 */ /* 0x0003e20000000800 */
[----:B------:R-:W-:Y:S01]  /*2e40*/  IMAD R11, R7, 0x8, R10 ;  /* 0x00000008070b7824 */ /* 0x000fe200078e020a */
[----:B------:R-:W-:Y:S01]  /*2e50*/  LOP3.LUT R5, R5, 0xc0, RZ, 0xc0, !PT ;  /* 0x000000c005057812 */ /* 0x000fe200078ec0ff */
[----:B------:R-:W-:Y:S01]  /*2e60*/  IMAD.IADD R126, R126, 0x1, -R17 ;  /* 0x000000017e7e7824 */ /* 0x000fe200078e0a11 */
[----:B------:R1:W-:Y:S01]  /*2e70*/  @P1 STS.64 [R175+0x9008], RZ ;  /* 0x009008ffaf001388 */ /* 0x0003e20000000a00 */
[----:B------:R-:W-:Y:S01]  /*2e80*/  LOP3.LUT R123, R6, 0xffffff00, RZ, 0xc0, !PT ;  /* 0xffffff00067b7812 */ /* 0x000fe200078ec0ff */
[----:B------:R-:W-:Y:S01]  /*2e90*/  IMAD.U32 R166, R11, 0x20, R2 ;  /* 0x000000200ba67824 */ /* 0x000fe200078e0002 */
[----:B------:R-:W-:Y:S01]  /*2ea0*/  LOP3.LUT R11, R5, 0x8, R12, 0xf8, !PT ;  /* 0x00000008050b7812 */ /* 0x000fe200078ef80c */
[----:B------:R1:W-:Y:S01]  /*2eb0*/  @P1 STS.128 [R175+0xb000], RZ ;  /* 0x00b000ffaf001388 */ /* 0x0003e20000000c00 */
[----:B------:R-:W-:Y:S01]  /*2ec0*/  SHF.R.U32.HI R2, RZ, 0x3, R5 ;  /* 0x00000003ff027819 */ /* 0x000fe20000011605 */
[----:B------:R-:W-:Y:S01]  /*2ed0*/  IMAD R10, R13, R134, RZ ;  /* 0x000000860d0a7224 */ /* 0x000fe200078e02ff */
[----:B------:R-:W-:Y:S01]  /*2ee0*/  LEA R190, P0, R124, UR6, 0x1 ;  /* 0x000000067cbe7c11 */ /* 0x000fe2000f8008ff */
[----:B------:R1:W-:Y:S01]  /*2ef0*/  @P1 STS.128 [R175+0xd000], RZ ;  /* 0x00d000ffaf001388 */ /* 0x0003e20000000c00 */
[----:B------:R-:W-:Y:S01]  /*2f00*/  IMAD R7, R130, 0x200, R123 ;  /* 0x0000020082077824 */ /* 0x000fe200078e027b */
[----:B------:R-:W-:Y:S01]  /*2f10*/  LOP3.LUT R2, R11, R2, RZ, 0x3c, !PT ;  /* 0x000000020b027212 */ /* 0x000fe200078e3cff */
[----:B------:R-:W-:Y:S01]  /*2f20*/  IMAD R5, R15, R135, R10 ;  /* 0x000000870f057224 */ /* 0x000fe200078e020a */
[----:B------:R-:W-:Y:S01]  /*2f30*/  SHF.L.U64.HI R172, R134, 0x5, R135 ;  /* 0x0000000586ac7819 */ /* 0x000fe20000010287 */
[----:B------:R-:W-:Y:S01]  /*2f40*/  IMAD R7, R126, 0x20, R7 ;  /* 0x000000207e077824 */ /* 0x000fe200078e0207 */
[----:B------:R-:W-:Y:S01]  /*2f50*/  LEA R166, R166, UR4, 0x1 ;  /* 0x00000004a6a67c11 */ /* 0x000fe2000f8e08ff */
[----:B------:R-:W-:-:S02]  /*2f60*/  IMAD.IADD R120, R125, 0x1, R5 ;  /* 0x000000017d787824 */ /* 0x000fc400078e0205 */
        /* <DEDUP_REMOVED lines=28> */
.L_x_1296:
[----:B------:R-:W-:Y:S05]  /*3130*/  BSYNC B0 ;  /* 0x0000000000007941 */ /* 0x000fea0003800000 */
.L_x_1295:
        /* <DEDUP_REMOVED lines=31> */
.L_x_1298:
[----:B------:R-:W-:Y:S05]  /*3330*/  BSYNC B0 ;  /* 0x0000000000007941 */ /* 0x000fea0003800000 */
.L_x_1297:
        /* <DEDUP_REMOVED lines=33> */
.L_x_1300:
[----:B------:R-:W-:Y:S05]  /*3550*/  BSYNC B0 ;  /* 0x0000000000007941 */ /* 0x000fea0003800000 */
.L_x_1299:
        /* <DEDUP_REMOVED lines=36> */
.L_x_1302:
[----:B------:R-:W-:Y:S05]  /*37a0*/  BSYNC B0 ;  /* 0x0000000000007941 */ /* 0x000fea0003800000 */
.L_x_1301:
[----:B------:R-:W-:Y:S01]  /*37b0*/  LDSM.16.M88.4 R84, [R167] ;  /* 0x00000000a754783b */ /* 0x000fe20000000200 */
[----:B------:R-:W-:Y:S01]  /*37c0*/  LOP3.LUT P1, RZ, R4, 0x2, RZ, 0xc0, !PT ;  /* 0x0000000204ff7812 */ /* 0x000fe2000782c0ff */
[----:B------:R-:W-:Y:S01]  /*37d0*/  IMAD.MOV.U32 R4, RZ, RZ, 0x10 ;  /* 0x00000010ff047424 */ /* 0x000fe200078e00ff */
[----:B------:R-:W-:Y:S01]  /*37e0*/  LOP3.LUT P0, RZ, R3, 0x2, RZ, 0xc0, !PT ;  /* 0x0000000203ff7812 */ /* 0x000fe2000780c0ff */
[----:B------:R-:W5:Y:S01]  /*37f0*/  LDSM.16.M88.4 R28, [R166+0x3000] ;  /* 0x00300000a61c783b */ /* 0x000f620000000200 */
[----:B------:R-:W-:Y:S01]  /*3800*/  IMAD.MOV.U32 R5, RZ, RZ, 0x20 ;  /* 0x00000020ff057424 */ /* 0x000fe200078e00ff */
[----:B------:R-:W-:Y:S01]  /*3810*/  ULDC UR10, c[0x0][0x39c] ;  /* 0x0000e700000a7ab9 */ /* 0x000fe20000000800 */
[----:B------:R-:W-:Y:S01]  /*3820*/  SEL R3, R4, 0xfffffff0, !P1 ;  /* 0xfffffff004037807 */ /* 0x000fe20004800000 */
[----:B------:R-:W3:Y:S01]  /*3830*/  LDSM.16.M88.4 R76, [R166+0x3400] ;  /* 0x00340000a64c783b */ /* 0x000ee20000000200 */
[----:B------:R-:W-:Y:S01]  /*3840*/  IMAD R129, R130, 0x10, R129 ;  /* 0x0000001082817824 */ /* 0x000fe200078e0281 */
[----:B------:R-:W-:Y:S01]  /*3850*/  SEL R5, R5, 0xffffffe0, !P0 ;  /* 0xffffffe005057807 */ /* 0x000fe20004000000 */
[----:B------:R-:W-:Y:S01]  /*3860*/  IMAD R123, R126, 0x20, R123 ;  /* 0x000000207e7b7824 */ /* 0x000fe200078e027b */
[----:B------:R-:W4:Y:S01]  /*3870*/  LDSM.16.M88.4 R68, [R166+0x3800] ;  /* 0x00380000a644783b */ /* 0x000f220000000200 */
[----:B------:R-:W-:-:S02]  /*3880*/  IMAD R165, R3, 0x2, R167 ;  /* 0x0000000203a57824 */ /* 0x000fc400078e02a7 */
[----:B------:R-:W-:Y:S01]  /*3890*/  IMAD.IADD R118, R166, 0x1, R5 ;  /* 0x00000001a6767824 */ /* 0x000fe200078e0205 */
[----:B------:R-:W-:Y:S01]  /*38a0*/  LDSM.16.M88.4 R60, [R166+0x3c00] ;  /* 0x003c0000a63c783b */ /* 0x000fe20000000200 */
[----:B------:R-:W-:-:S03]  /*38b0*/  IMAD.IADD R164, R2, 0x1, R123 ;  /* 0x0000000102a47824 */ /* 0x000fc600078e027b */
[----:B------:R-:W-:Y:S04]  /*38c0*/  LDSM.16.M88.4 R104, [R165] ;  /* 0x00000000a568783b */ /* 0x000fe80000000200 */
[----:B-12---:R-:W1:Y:S04]  /*38d0*/  LDSM.16.M88.4 R4, [R118+0x3000] ;  /* 0x003000007604783b */ /* 0x006e680000000200 */
[----:B------:R-:W2:Y:S04]  /*38e0*/  LDSM.16.M88.4 R52, [R166+0x4000] ;  /* 0x00400000a634783b */ /* 0x000ea80000000200 */
[----:B------:R-:W2:Y:S04]  /*38f0*/  LDSM.16.M88.4 R44, [R166+0x4400] ;  /* 0x00440000a62c783b */ /* 0x000ea80000000200 */
[----:B------:R-:W2:Y:S04]  /*3900*/  LDSM.16.M88.4 R92, [R166+0x4800] ;  /* 0x00480000a65c783b */ /* 0x000ea80000000200 */
[----:B------:R-:W2:Y:S01]  /*3910*/  LDSM.16.M88.4 R12, [R166+0x4c00] ;  /* 0x004c0000a60c783b */ /* 0x000ea20000000200 */
[C---:B-----5:R-:W-:Y:S03]  /*3920*/  HMMA.16816.F32 R20, R84.reuse, R28, RZ ;  /* 0x0000001c5414723c */ /* 0x060fe600000018ff */
[----:B------:R-:W-:Y:S04]  /*3930*/  LDSM.16.M88.4 R16, [R167+0x1000] ;  /* 0x00100000a710783b */ /* 0x000fe80000000200 */
[----:B------:R-:W5:Y:S01]  /*3940*/  LDSM.16.M88.4 R40, [R166+0x5000] ;  /* 0x00500000a628783b */ /* 0x000f620000000200 */
[C---:B------:R-:W-:Y:S03]  /*3950*/  HMMA.16816.F32 R28, R84.reuse, R30, RZ ;  /* 0x0000001e541c723c */ /* 0x040fe600000018ff */
[----:B------:R-:W5:Y:S03]  /*3960*/  LDSM.16.M88.4 R8, [R118+0x3800] ;  /* 0x003800007608783b */ /* 0x000f660000000200 */
[C---:B---3--:R-:W-:Y:S01]  /*3970*/  HMMA.16816.F32 R36, R84.reuse, R76, RZ ;  /* 0x0000004c5424723c */ /* 0x048fe200000018ff */
[----:B------:R-:W3:Y:S04]  /*3980*/  LDSM.16.M88.4 R32, [R118+0x3400] ;  /* 0x003400007620783b */ /* 0x000ee80000000200 */
[----:B------:R-:W-:Y:S01]  /*3990*/  LDSM.16.M88.4 R80, [R118+0x5000] ;  /* 0x005000007650783b */ /* 0x000fe20000000200 */
[----:B----4-:R-:W-:Y:S03]  /*39a0*/  HMMA.16816.F32 R72, R84, R68, RZ ;  /* 0x000000445448723c */ /* 0x010fe600000018ff */
[----:B------:R-:W-:Y:S03]  /*39b0*/  LDSM.16.M88.4 R24, [R118+0x3c00] ;  /* 0x003c00007618783b */ /* 0x000fe60000000200 */
[C---:B-1----:R-:W-:Y:S01]  /*39c0*/  HMMA.16816.F32 R20, R104.reuse, R4, R20 ;  /* 0x000000046814723c */ /* 0x042fe20000001814 */
[----:B------:R-:W-:Y:S04]  /*39d0*/  LDSM.16.M88.4 R112, [R166+0x5400] ;  /* 0x00540000a670783b */ /* 0x000fe80000000200 */
[----:B------:R-:W-:Y:S01]  /*39e0*/  LDSM.16.M88.4 R108, [R166+0x7000] ;  /* 0x00700000a66c783b */ /* 0x000fe20000000200 */
[----:B------:R-:W-:Y:S03]  /*39f0*/  HMMA.16816.F32 R28, R104, R6, R28 ;  /* 0x00000006681c723c */ /* 0x000fe6000000181c */
[----:B------:R-:W-:Y:S03]  /*3a00*/  LDSM.16.M88.4 R4, [R118+0x4000] ;  /* 0x004000007604783b */ /* 0x000fe60000000200 */
[C---:B------:R-:W-:Y:S01]  /*3a10*/  HMMA.16816.F32 R64, R84.reuse, R60, RZ ;  /* 0x0000003c5440723c */ /* 0x040fe200000018ff */
[----:B------:R-:W-:Y:S04]  /*3a20*/  LDSM.16.M88.4 R100, [R118+0x4800] ;  /* 0x004800007664783b */ /* 0x000fe80000000200 */
[----:B------:R-:W0:Y:S01]  /*3a30*/  LDGDEPBAR ;  /* 0x00000000000079af */ /* 0x000e220000000000 */
[C---:B--2---:R-:W-:Y:S06]  /*3a40*/  HMMA.16816.F32 R56, R84.reuse, R52, RZ ;  /* 0x000000345438723c */ /* 0x044fec00000018ff */
        /* <DEDUP_REMOVED lines=12> */
[----:B------:R-:W-:Y:S01]  /*3b10*/  HMMA.16816.F32 R28, R16, R42, R28 ;  /* 0x0000002a101c723c */ /* 0x000fe2000000181c */
[----:B------:R-:W-:Y:S05]  /*3b20*/  LDSM.16.M88.4 R40, [R118+0x5400] ;  /* 0x005400007628783b */ /* 0x000fea0000000200 */
[C---:B------:R-:W-:Y:S06]  /*3b30*/  HMMA.16816.F32 R72, R104.reuse, R8, R72 ;  /* 0x000000086848723c */ /* 0x040fec0000001848 */
[C---:B------:R-:W-:Y:S01]  /*3b40*/  HMMA.16816.F32 R68, R104.reuse, R10, R68 ;  /* 0x0000000a6844723c */ /* 0x040fe20000001844 */
[----:B------:R-:W2:Y:S05]  /*3b50*/  LDSM.16.M88.4 R8, [R167+0x2000] ;  /* 0x00200000a708783b */ /* 0x000eaa0000000200 */
[C---:B---3--:R-:W-:Y:S06]  /*3b60*/  HMMA.16816.F32 R36, R104.reuse, R32, R36 ;  /* 0x000000206824723c */ /* 0x048fec0000001824 */
[----:B------:R-:W-:Y:S01]  /*3b70*/  HMMA.16816.F32 R76, R104, R34, R76 ;  /* 0x00000022684c723c */ /* 0x000fe2000000184c */
[----:B------:R-:W3:Y:S05]  /*3b80*/  LDSM.16.M88.4 R32, [R118+0x4400] ;  /* 0x004400007620783b */ /* 0x000eea0000000200 */
[C---:B-1----:R-:W-:Y:S06]  /*3b90*/  HMMA.16816.F32 R20, R12.reuse, R80, R20 ;  /* 0x000000500c14723c */ /* 0x042fec0000001814 */
[----:B------:R-:W-:Y:S01]  /*3ba0*/  HMMA.16816.F32 R28, R12, R82, R28 ;  /* 0x000000520c1c723c */ /* 0x000fe2000000181c */
[----:B------:R-:W-:Y:S05]  /*3bb0*/  LDSM.16.M88.4 R80, [R166+0x5800] ;  /* 0x00580000a650783b */ /* 0x000fea0000000200 */
[C---:B------:R-:W-:Y:S06]  /*3bc0*/  HMMA.16816.F32 R64, R104.reuse, R24, R64 ;  /* 0x000000186840723c */ /* 0x040fec0000001840 */
[C---:B------:R-:W-:Y:S01]  /*3bd0*/  HMMA.16816.F32 R60, R104.reuse, R26, R60 ;  /* 0x0000001a683c723c */ /* 0x040fe2000000183c */
[----:B------:R-:W-:Y:S05]  /*3be0*/  LDSM.16.M88.4 R24, [R118+0x7000] ;  /* 0x007000007618783b */ /* 0x000fea0000000200 */
[C---:B------:R-:W-:Y:S06]  /*3bf0*/  HMMA.16816.F32 R56, R104.reuse, R4, R56 ;  /* 0x000000046838723c */ /* 0x040fec0000001838 */
[----:B------:R-:W-:Y:S01]  /*3c00*/  HMMA.16816.F32 R52, R104, R6, R52 ;  /* 0x000000066834723c */ /* 0x000fe20000001834 */
[----:B------:R-:W1:Y:S05]  /*3c10*/  LDSM.16.M88.4 R4, [R165+0x2000] ;  /* 0x00200000a504783b */ /* 0x000e6a0000000200 */
[----:B------:R-:W-:Y:S06]  /*3c20*/  HMMA.16816.F32 R36, R16, R112, R36 ;  /* 0x000000701024723c */ /* 0x000fec0000001824 */
[----:B--2---:R-:W-:Y:S06]  /*3c30*/  HMMA.16816.F32 R20, R8, R108, R20 ;  /* 0x0000006c0814723c */ /* 0x004fec0000001814 */
[----:B------:R-:W-:Y:S01]  /*3c40*/  HMMA.16816.F32 R76, R16, R114, R76 ;  /* 0x00000072104c723c */ /* 0x000fe2000000184c */
[----:B------:R-:W-:Y:S05]  /*3c50*/  LDSM.16.M88.4 R112, [R118+0x7400] ;  /* 0x007400007670783b */ /* 0x000fea0000000200 */
[----:B------:R-:W-:Y:S01]  /*3c60*/  HMMA.16816.F32 R28, R8, R110, R28 ;  /* 0x0000006e081c723c */ /* 0x000fe2000000181c */
[----:B------:R-:W-:Y:S05]  /*3c70*/  LDSM.16.M88.4 R108, [R118+0x5800] ;  /* 0x00580000766c783b */ /* 0x000fea0000000200 */
[C---:B---3--:R-:W-:Y:S06]  /*3c80*/  HMMA.16816.F32 R48, R104.reuse, R32, R48 ;  /* 0x000000206830723c */ /* 0x048fec0000001830 */
[----:B------:R-:W-:Y:S01]  /*3c90*/  HMMA.16816.F32 R44, R104, R34, R44 ;  /* 0x00000022682c723c */ /* 0x000fe2000000182c */
[----:B------:R-:W2:Y:S05]  /*3ca0*/  LDSM.16.M88.4 R32, [R166+0x7400] ;  /* 0x00740000a620783b */ /* 0x000eaa0000000200 */
[----:B------:R-:W-:Y:S06]  /*3cb0*/  HMMA.16816.F32 R36, R12, R40, R36 ;  /* 0x000000280c24723c */ /* 0x000fec0000001824 */
[----:B-1----:R-:W-:Y:S06]  /*3cc0*/  HMMA.16816.F32 R20, R4, R24, R20 ;  /* 0x000000180414723c */ /* 0x002fec0000001814 */
[----:B------:R-:W-:Y:S01]  /*3cd0*/  HMMA.16816.F32 R76, R12, R42, R76 ;  /* 0x0000002a0c4c723c */ /* 0x000fe2000000184c */
[----:B------:R-:W-:Y:S05]  /*3ce0*/  LDSM.16.M88.4 R40, [R166+0x7800] ;  /* 0x00780000a628783b */ /* 0x000fea0000000200 */
[----:B------:R-:W-:Y:S01]  /*3cf0*/  HMMA.16816.F32 R28, R4, R26, R28 ;  /* 0x0000001a041c723c */ /* 0x000fe2000000181c */
[----:B------:R-:W1:Y:S05]  /*3d00*/  LDSM.16.M88.4 R24, [R166+0x5c00] ;  /* 0x005c0000a618783b */ /* 0x000e6a0000000200 */
[C---:B------:R-:W-:Y:S06]  /*3d10*/  HMMA.16816.F32 R72, R16.reuse, R80, R72 ;  /* 0x000000501048723c */ /* 0x040fec0000001848 */
[----:B------:R-:W-:Y:S01]  /*3d20*/  HMMA.16816.F32 R68, R16, R82, R68 ;  /* 0x000000521044723c */ /* 0x000fe20000001844 */
[----:B------:R-:W-:Y:S01]  /*3d30*/  FMUL.FTZ R20, R20, UR10 ;  /* 0x0000000a14147c20 */ /* 0x000fe20008410000 */
[----:B------:R-:W-:-:S03]  /*3d40*/  FMUL.FTZ R21, R21, UR10 ;  /* 0x0000000a15157c20 */ /* 0x000fc60008410000 */
[----:B------:R-:W-:Y:S01]  /*3d50*/  MUFU.TANH R80, R20 ;  /* 0x0000001400507308 */ /* 0x000fe20000002400 */
[----:B--2---:R-:W-:Y:S01]  /*3d60*/  HMMA.16816.F32 R36, R8, R32, R36 ;  /* 0x000000200824723c */ /* 0x004fe20000001824 */
[----:B------:R-:W-:-:S05]  /*3d70*/  FMUL.FTZ R82, R22, UR10 ;  /* 0x0000000a16527c20 */ /* 0x000fca0008410000 */
[----:B------:R-:W-:Y:S01]  /*3d80*/  HMMA.16816.F32 R76, R8, R34, R76 ;  /* 0x00000022084c723c */ /* 0x000fe2000000184c */
[----:B------:R-:W2:Y:S01]  /*3d90*/  LDSM.16.M88.4 R32, [R118+0x5c00] ;  /* 0x005c00007620783b */ /* 0x000ea20000000200 */
[----:B------:R-:W-:Y:S01]  /*3da0*/  FMUL.FTZ R28, R28, UR10 ;  /* 0x0000000a1c1c7c20 */ /* 0x000fe20008410000 */
[----:B------:R-:W-:Y:S01]  /*3db0*/  FMUL.FTZ R29, R29, UR10 ;  /* 0x0000000a1d1d7c20 */ /* 0x000fe20008410000 */
[----:B------:R3:W-:Y:S02]  /*3dc0*/  MUFU.TANH R81, R21 ;  /* 0x0000001500517308 */ /* 0x0007e40000002400 */
[----:B------:R-:W-:Y:S06]  /*3dd0*/  HMMA.16816.F32 R96, R104, R100, R96 ;  /* 0x000000646860723c */ /* 0x000fec0000001860 */
[----:B------:R-:W-:Y:S01]  /*3de0*/  HMMA.16816.F32 R72, R12, R108, R72 ;  /* 0x0000006c0c48723c */ /* 0x000fe20000001848 */
[----:B------:R-:W-:Y:S01]  /*3df0*/  MUFU.TANH R83, R28 ;  /* 0x0000001c00537308 */ /* 0x000fe20000002400 */
[----:B------:R-:W-:Y:S01]  /*3e00*/  FMUL.FTZ R100, R30, UR10 ;  /* 0x0000000a1e647c20 */ /* 0x000fe20008410000 */
[----:B------:R-:W-:-:S03]  /*3e10*/  FMUL.FTZ R101, R23, UR10 ;  /* 0x0000000a17657c20 */ /* 0x000fc60008410000 */
[C---:B-1----:R-:W-:Y:S01]  /*3e20*/  HMMA.16816.F32 R64, R16.reuse, R24, R64 ;  /* 0x000000181040723c */ /* 0x042fe20000001840 */
[----:B------:R-:W-:Y:S02]  /*3e30*/  FMUL.FTZ R109, R31, UR10 ;  /* 0x0000000a1f6d7c20 */ /* 0x000fe40008410000 */
[----:B------:R1:W-:Y:S01]  /*3e40*/  MUFU.TANH R108, R29 ;  /* 0x0000001d006c7308 */ /* 0x0003e20000002400 */
[----:B---3--:R-:W-:Y:S02]  /*3e50*/  LDSM.16.M88.4 R20, [R118+0x7800] ;  /* 0x007800007614783b */ /* 0x008fe40000000200 */
[----:B------:R-:W-:Y:S02]  /*3e60*/  HMMA.16816.F32 R60, R16, R26, R60 ;  /* 0x0000001a103c723c */ /* 0x000fe4000000183c */
[----:B------:R-:W3:Y:S03]  /*3e70*/  LDSM.16.M88.4 R24, [R166+0x7c00] ;  /* 0x007c0000a618783b */ /* 0x000ee60000000200 */
[----:B------:R-:W-:Y:S01]  /*3e80*/  MUFU.TANH R82, R82 ;  /* 0x0000005200527308 */ /* 0x000fe20000002400 */
[----:B------:R-:W-:Y:S06]  /*3e90*/  HMMA.16816.F32 R68, R12, R110, R68 ;  /* 0x0000006e0c44723c */ /* 0x000fec0000001844 */
[----:B------:R-:W-:Y:S01]  /*3ea0*/  HMMA.16816.F32 R72, R8, R40, R72 ;  /* 0x000000280848723c */ /* 0x000fe20000001848 */
[----:B------:R-:W4:Y:S01]  /*3eb0*/  MUFU.TANH R101, R101 ;  /* 0x0000006500657308 */ /* 0x000f220000002400 */
[----:B-1----:R-:W1:Y:S04]  /*3ec0*/  LDSM.16.M88.4 R28, [R166+0x6000] ;  /* 0x00600000a61c783b */ /* 0x002e680000000200 */
[C---:B--2---:R-:W-:Y:S03]  /*3ed0*/  HMMA.16816.F32 R64, R12.reuse, R32, R64 ;  /* 0x000000200c40723c */ /* 0x044fe60000001840 */
[----:B------:R-:W-:Y:S03]  /*3ee0*/  MUFU.TANH R100, R100 ;  /* 0x0000006400647308 */ /* 0x000fe60000002400 */
[----:B------:R-:W-:Y:S01]  /*3ef0*/  HMMA.16816.F32 R60, R12, R34, R60 ;  /* 0x000000220c3c723c */ /* 0x000fe2000000183c */
[----:B------:R-:W2:Y:S04]  /*3f00*/  LDSM.16.M88.4 R32, [R118+0x7c00] ;  /* 0x007c00007620783b */ /* 0x000ea80000000200 */
[----:B------:R-:W5:Y:S01]  /*3f10*/  MUFU.TANH R109, R109 ;  /* 0x0000006d006d7308 */ /* 0x000f620000002400 */
[----:B------:R-:W-:Y:S01]  /*3f20*/  HMMA.16816.F32 R68, R8, R42, R68 ;  /* 0x0000002a0844723c */ /* 0x000fe20000001844 */
[----:B------:R-:W4:Y:S05]  /*3f30*/  LDSM.16.M88.4 R40, [R118+0x6000] ;  /* 0x006000007628783b */ /* 0x000f2a0000000200 */
[----:B------:R-:W-:Y:S06]  /*3f40*/  HMMA.16816.F32 R36, R4, R112, R36 ;  /* 0x000000700424723c */ /* 0x000fec0000001824 */
[C---:B---3--:R-:W-:Y:S06]  /*3f50*/  HMMA.16816.F32 R64, R8.reuse, R24, R64 ;  /* 0x000000180840723c */ /* 0x048fec0000001840 */
[----:B------:R-:W-:Y:S01]  /*3f60*/  HMMA.16816.F32 R60, R8, R26, R60 ;  /* 0x0000001a083c723c */ /* 0x000fe2000000183c */
[----:B------:R-:W3:Y:S05]  /*3f70*/  LDSM.16.M88.4 R24, [R166+0x6400] ;  /* 0x00640000a618783b */ /* 0x000eea0000000200 */
[C---:B-1----:R-:W-:Y:S06]  /*3f80*/  HMMA.16816.F32 R52, R16.reuse, R30, R52 ;  /* 0x0000001e1034723c */ /* 0x042fec0000001834 */
[----:B------:R-:W-:Y:S01]  /*3f90*/  HMMA.16816.F32 R56, R16, R28, R56 ;  /* 0x0000001c1038723c */ /* 0x000fe20000001838 */
[----:B------:R-:W-:Y:S01]  /*3fa0*/  FMUL.FTZ R36, R36, UR10 ;  /* 0x0000000a24247c20 */ /* 0x000fe20008410000 */
[----:B------:R-:W-:Y:S01]  /*3fb0*/  FMUL.FTZ R37, R37, UR10 ;  /* 0x0000000a25257c20 */ /* 0x000fe20008410000 */
[----:B------:R-:W-:Y:S01]  /*3fc0*/  FMUL.FTZ R38, R38, UR10 ;  /* 0x0000000a26267c20 */ /* 0x000fe20008410000 */
[----:B------:R-:W-:Y:S01]  /*3fd0*/  FMUL.FTZ R39, R39, UR10 ;  /* 0x0000000a27277c20 */ /* 0x000fe20008410000 */
[----:B------:R-:W1:Y:S01]  /*3fe0*/  MUFU.TANH R110, R36 ;  /* 0x00000024006e7308 */ /* 0x000e620000002400 */
[C---:B------:R-:W-:Y:S01]  /*3ff0*/  HMMA.16816.F32 R72, R4.reuse, R20, R72 ;  /* 0x000000140448723c */ /* 0x040fe20000001848 */
[----:B------:R-:W-:Y:S05]  /*4000*/  LDSM.16.M88.4 R28, [R118+0x8000] ;  /* 0x00800000761c783b */ /* 0x000fea0000000200 */
[C---:B------:R-:W-:Y:S01]  /*4010*/  HMMA.16816.F32 R68, R4.reuse, R22, R68 ;  /* 0x000000160444723c */ /* 0x040fe20000001844 */
[----:B------:R-:W5:Y:S01]  /*4020*/  LDSM.16.M88.4 R20, [R166+0x8000] ;  /* 0x00800000a614783b */ /* 0x000f620000000200 */
[----:B------:R-:W-:Y:S04]  /*4030*/  MUFU.TANH R111, R37 ;  /* 0x00000025006f7308 */ /* 0x000fe80000002400 */
[C---:B--2---:R-:W-:Y:S04]  /*4040*/  HMMA.16816.F32 R64, R4.reuse, R32, R64 ;  /* 0x000000200440723c */ /* 0x044fe80000001840 */
[----:B------:R-:W-:Y:S02]  /*4050*/  MUFU.TANH R112, R38 ;  /* 0x0000002600707308 */ /* 0x000fe40000002400 */
[----:B------:R-:W-:Y:S01]  /*4060*/  HMMA.16816.F32 R60, R4, R34, R60 ;  /* 0x00000022043c723c */ /* 0x000fe2000000183c */
[----:B------:R-:W2:Y:S05]  /*4070*/  LDSM.16.M88.4 R32, [R118+0x4c00] ;  /* 0x004c00007620783b */ /* 0x000eaa0000000200 */
[----:B----4-:R-:W-:Y:S01]  /*4080*/  HMMA.16816.F32 R52, R12, R42, R52 ;  /* 0x0000002a0c34723c */ /* 0x010fe20000001834 */
[----:B------:R4:W-:Y:S01]  /*4090*/  MUFU.TANH R113, R39 ;  /* 0x0000002700717308 */ /* 0x0009e20000002400 */
[----:B------:R-:W-:Y:S01]  /*40a0*/  FMUL.FTZ R72, R72, UR10 ;  /* 0x0000000a48487c20 */ /* 0x000fe20008410000 */
[----:B------:R-:W-:-:S03]  /*40b0*/  FMUL.FTZ R73, R73, UR10 ;  /* 0x0000000a49497c20 */ /* 0x000fc60008410000 */
[----:B------:R-:W-:Y:S01]  /*40c0*/  HMMA.16816.F32 R56, R12, R40, R56 ;  /* 0x000000280c38723c */ /* 0x000fe20000001838 */
[----:B------:R-:W-:Y:S01]  /*40d0*/  FMUL.FTZ R42, R71, UR10 ;  /* 0x0000000a472a7c20 */ /* 0x000fe20008410000 */
[----:B------:R-:W-:Y:S01]  /*40e0*/  FMUL.FTZ R68, R68, UR10 ;  /* 0x0000000a44447c20 */ /* 0x000fe20008410000 */
[----:B------:R-:W-:Y:S01]  /*40f0*/  MUFU.TANH R72, R72 ;  /* 0x0000004800487308 */ /* 0x000fe20000002400 */
[----:B------:R-:W-:Y:S02]  /*4100*/  FMUL.FTZ R70, R70, UR10 ;  /* 0x0000000a46467c20 */ /* 0x000fe40008410000 */
[C---:B---3--:R-:W-:Y:S01]  /*4110*/  HMMA.16816.F32 R48, R16.reuse, R24, R48 ;  /* 0x000000181030723c */ /* 0x048fe20000001830 */
[----:B------:R-:W-:Y:S01]  /*4120*/  FMUL.FTZ R41, R74, UR10 ;  /* 0x0000000a4a297c20 */ /* 0x000fe20008410000 */
[----:B------:R-:W-:Y:S01]  /*4130*/  FMUL.FTZ R40, R69, UR10 ;  /* 0x0000000a45287c20 */ /* 0x000fe20008410000 */
[----:B------:R-:W-:Y:S01]  /*4140*/  FMUL.FTZ R69, R75, UR10 ;  /* 0x0000000a4b457c20 */ /* 0x000fe20008410000 */
[----:B------:R-:W-:Y:S01]  /*4150*/  FMUL.FTZ R43, R65, UR10 ;  /* 0x0000000a412b7c20 */ /* 0x000fe20008410000 */
[----:B------:R-:W-:Y:S01]  /*4160*/  MUFU.TANH R73, R73 ;  /* 0x0000004900497308 */ /* 0x000fe20000002400 */
[----:B----4-:R-:W3:Y:S01]  /*4170*/  LDSM.16.M88.4 R36, [R118+0x6400] ;  /* 0x006400007624783b */ /* 0x010ee20000000200 */
[----:B------:R-:W-:Y:S01]  /*4180*/  HMMA.16816.F32 R44, R16, R26, R44 ;  /* 0x0000001a102c723c */ /* 0x000fe2000000182c */
[----:B------:R-:W-:Y:S01]  /*4190*/  FMUL.FTZ R150, R60, UR10 ;  /* 0x0000000a3c967c20 */ /* 0x000fe20008410000 */
[----:B------:R-:W-:Y:S01]  /*41a0*/  FMUL.FTZ R60, R61, UR10 ;  /* 0x0000000a3d3c7c20 */ /* 0x000fe20008410000 */
[----:B------:R-:W4:Y:S01]  /*41b0*/  LDSM.16.M88.4 R24, [R166+0x6800] ;  /* 0x00680000a618783b */ /* 0x000f220000000200 */
[----:B------:R-:W-:-:S02]  /*41c0*/  IMAD.SHL.U32 R61, R121, 0x2, RZ ;  /* 0x00000002793d7824 */ /* 0x000fc400078e00ff */
[----:B------:R-:W-:Y:S01]  /*41d0*/  FMUL.FTZ R63, R63, UR10 ;  /* 0x0000000a3f3f7c20 */ /* 0x000fe20008410000 */
[C---:B-----5:R-:W-:Y:S01]  /*41e0*/  HMMA.16816.F32 R52, R8.reuse, R22, R52 ;  /* 0x000000160834723c */ /* 0x060fe20000001834 */
[----:B------:R-:W-:Y:S01]  /*41f0*/  MUFU.TANH R68, R68 ;  /* 0x0000004400447308 */ /* 0x000fe20000002400 */
[----:B------:R-:W-:Y:S01]  /*4200*/  FMUL.FTZ R64, R64, UR10 ;  /* 0x0000000a40407c20 */ /* 0x000fe20008410000 */
[----:B------:R-:W-:Y:S01]  /*4210*/  LOP3.LUT R61, R61, 0x6, RZ, 0xc0, !PT ;  /* 0x000000063d3d7812 */ /* 0x000fe200078ec0ff */
[----:B------:R-:W-:Y:S01]  /*4220*/  FMUL.FTZ R62, R62, UR10 ;  /* 0x0000000a3e3e7c20 */ /* 0x000fe20008410000 */
[----:B------:R-:W-:Y:S01]  /*4230*/  FMUL.FTZ R67, R67, UR10 ;  /* 0x0000000a43437c20 */ /* 0x000fe20008410000 */
[----:B------:R-:W-:Y:S01]  /*4240*/  HMMA.16816.F32 R56, R8, R20, R56 ;  /* 0x000000140838723c */ /* 0x000fe20000001838 */
[----:B------:R-:W5:Y:S01]  /*4250*/  LDSM.16.M88.4 R20, [R166+0x8400] ;  /* 0x00840000a614783b */ /* 0x000f620000000200 */
[----:B------:R-:W-:Y:S01]  /*4260*/  FMUL.FTZ R66, R66, UR10 ;  /* 0x0000000a42427c20 */ /* 0x000fe20008410000 */
[----:B------:R1:W-:Y:S03]  /*4270*/  MUFU.TANH R137, R63 ;  /* 0x0000003f00897308 */ /* 0x0003e60000002400 */
[C---:B--2---:R-:W-:Y:S05]  /*4280*/  HMMA.16816.F32 R88, R104.reuse, R32, R88 ;  /* 0x000000206858723c */ /* 0x044fea0000001858 */
[----:B------:R-:W-:Y:S01]  /*4290*/  MUFU.TANH R40, R40 ;  /* 0x0000002800287308 */ /* 0x000fe20000002400 */
[----:B------:R-:W-:Y:S01]  /*42a0*/  HMMA.16816.F32 R84, R104, R34, R84 ;  /* 0x000000226854723c */ /* 0x000fe20000001854 */
[----:B------:R-:W-:-:S05]  /*42b0*/  LOP3.LUT R32, R127, 0xffffffe0, RZ, 0xc0, !PT ;  /* 0xffffffe07f207812 */ /* 0x000fca00078ec0ff */
[----:B------:R-:W-:Y:S01]  /*42c0*/  IMAD.IADD R32, R121, 0x1, -R32 ;  /* 0x0000000179207824 */ /* 0x000fe200078e0a20 */
[C---:B------:R-:W-:Y:S01]  /*42d0*/  HMMA.16816.F32 R52, R4.reuse, R30, R52 ;  /* 0x0000001e0434723c */ /* 0x040fe20000001834 */
[----:B------:R-:W-:Y:S03]  /*42e0*/  MUFU.TANH R41, R41 ;  /* 0x0000002900297308 */ /* 0x000fe60000002400 */
[----:B------:R-:W-:Y:S02]  /*42f0*/  SHF.R.S32.HI R33, RZ, 0x1f, R32 ;  /* 0x0000001fff217819 */ /* 0x000fe40000011420 */
[----:B------:R-:W-:Y:S01]  /*4300*/  HMMA.16816.F32 R56, R4, R28, R56 ;  /* 0x0000001c0438723c */ /* 0x000fe20000001838 */
[----:B------:R-:W2:Y:S01]  /*4310*/  LDSM.16.M88.4 R28, [R118+0x8400] ;  /* 0x00840000761c783b */ /* 0x000ea20000000200 */
[----:B------:R-:W-:Y:S01]  /*4320*/  LEA.HI R33, R33, R32, RZ, 0x2 ;  /* 0x0000002021217211 */ /* 0x000fe200078f10ff */
[----:B------:R-:W-:Y:S03]  /*4330*/  MUFU.TANH R70, R70 ;  /* 0x0000004600467308 */ /* 0x000fe60000002400 */
[----:B---3--:R-:W-:Y:S01]  /*4340*/  HMMA.16816.F32 R48, R12, R36, R48 ;  /* 0x000000240c30723c */ /* 0x008fe20000001830 */
[----:B------:R-:W-:-:S02]  /*4350*/  SHF.R.S32.HI R182, RZ, 0x2, R33 ;  /* 0x00000002ffb67819 */ /* 0x000fc40000011421 */
[----:B------:R-:W3:Y:S02]  /*4360*/  LDSM.16.M88.4 R32, [R118+0x6800] ;  /* 0x006800007620783b */ /* 0x000ee40000000200 */
[----:B------:R-:W-:Y:S01]  /*4370*/  IADD3 R129, R129, 0x1, R182 ;  /* 0x0000000181817810 */ /* 0x000fe20007ffe0b6 */
[----:B------:R-:W-:Y:S01]  /*4380*/  HMMA.16816.F32 R44, R12, R38, R44 ;  /* 0x000000260c2c723c */ /* 0x000fe2000000182c */
[----:B------:R-:W1:Y:S01]  /*4390*/  LDSM.16.M88.4 R36, [R166+0x6c00] ;  /* 0x006c0000a624783b */ /* 0x000e620000000200 */
[----:B------:R-:W-:Y:S04]  /*43a0*/  MUFU.TANH R42, R42 ;  /* 0x0000002a002a7308 */ /* 0x000fe80000002400 */
[----:B------:R-:W-:Y:S01]  /*43b0*/  HMMA.16816.F32 R92, R104, R102, R92 ;  /* 0x00000066685c723c */ /* 0x000fe2000000185c */
[----:B------:R-:W-:Y:S01]  /*43c0*/  FMUL.FTZ R144, R52, UR10 ;  /* 0x0000000a34907c20 */ /* 0x000fe20008410000 */
[----:B------:R-:W-:-:S02]  /*43d0*/  IMAD.IADD R52, R0, 0x1, R61 ;  /* 0x0000000100347824 */ /* 0x000fc400078e023d */
[----:B------:R-:W-:Y:S01]  /*43e0*/  FMUL.FTZ R53, R53, UR10 ;  /* 0x0000000a35357c20 */ /* 0x000fe20008410000 */
[----:B------:R-:W-:Y:S01]  /*43f0*/  MUFU.TANH R152, R64 ;  /* 0x0000004000987308 */ /* 0x000fe20000002400 */
[----:B------:R-:W-:Y:S01]  /*4400*/  FMUL.FTZ R54, R54, UR10 ;  /* 0x0000000a36367c20 */ /* 0x000fe20008410000 */
[----:B----4-:R-:W-:Y:S01]  /*4410*/  HMMA.16816.F32 R96, R16, R24, R96 ;  /* 0x000000181060723c */ /* 0x010fe20000001860 */
[----:B------:R-:W-:Y:S01]  /*4420*/  FMUL.FTZ R56, R56, UR10 ;  /* 0x0000000a38387c20 */ /* 0x000fe20008410000 */
[----:B------:R-:W-:Y:S01]  /*4430*/  FMUL.FTZ R58, R58, UR10 ;  /* 0x0000000a3a3a7c20 */ /* 0x000fe20008410000 */
[----:B------:R-:W-:Y:S01]  /*4440*/  FMUL.FTZ R59, R59, UR10 ;  /* 0x0000000a3b3b7c20 */ /* 0x000fe20008410000 */
[----:B------:R-:W-:Y:S01]  /*4450*/  FMUL.FTZ R57, R57, UR10 ;  /* 0x0000000a39397c20 */ /* 0x000fe20008410000 */
[----:B------:R-:W-:Y:S01]  /*4460*/  FMUL.FTZ R55, R55, UR10 ;  /* 0x0000000a37377c20 */ /* 0x000fe20008410000 */
[C---:B-----5:R-:W-:Y:S01]  /*4470*/  HMMA.16816.F32 R48, R8.reuse, R20, R48 ;  /* 0x000000140830723c */ /* 0x060fe20000001830 */
[C---:B------:R-:W-:Y:S01]  /*4480*/  VIADD R24, R52.reuse, 0x9 ;  /* 0x0000000934187836 */ /* 0x040fe20000000000 */
[----:B------:R-:W-:Y:S04]  /*4490*/  MUFU.TANH R43, R43 ;  /* 0x0000002b002b7308 */ /* 0x000fe80000002400 */
[----:B------:R-:W-:Y:S01]  /*44a0*/  HMMA.16816.F32 R44, R8, R22, R44 ;  /* 0x00000016082c723c */ /* 0x000fe2000000182c */
[----:B------:R-:W-:Y:S01]  /*44b0*/  IADD3 R21, R119, R129, -R128 ;  /* 0x0000008177157210 */ /* 0x000fe20007ffe880 */
[----:B------:R-:W-:-:S02]  /*44c0*/  VIADD R20, R52, 0x8 ;  /* 0x0000000834147836 */ /* 0x000fc40000000000 */
[----:B------:R-:W-:Y:S02]  /*44d0*/  MUFU.TANH R150, R150 ;  /* 0x0000009600967308 */ /* 0x000fe40000002400 */
[----:B------:R-:W-:Y:S01]  /*44e0*/  IMAD.IADD R116, R21, 0x1, R116 ;  /* 0x0000000115747824 */ /* 0x000fe200078e0274 */
[----:B------:R-:W-:Y:S01]  /*44f0*/  HMMA.16816.F32 R76, R4, R114, R76 ;  /* 0x00000072044c723c */ /* 0x000fe2000000184c */
[----:B------:R-:W-:-:S03]  /*4500*/  VIADD R22, R52, 0x1 ;  /* 0x0000000134167836 */ /* 0x000fc60000000000 */
[C---:B------:R-:W-:Y:S01]  /*4510*/  VIMNMX R141, R116.reuse, R119, PT ;  /* 0x00000077748d7248 */ /* 0x040fe20003fe0100 */
[----:B------:R-:W-:Y:S01]  /*4520*/  MUFU.TANH R60, R60 ;  /* 0x0000003c003c7308 */ /* 0x000fe20000002400 */
[----:B------:R-:W-:Y:S01]  /*4530*/  VIADDMNMX R119, R116, 0x8, R119, PT ;  /* 0x0000000874777846 */ /* 0x000fe20003800177 */
[----:B------:R-:W-:Y:S01]  /*4540*/  HMMA.16816.F32 R92, R16, R26, R92 ;  /* 0x0000001a105c723c */ /* 0x000fe2000000185c */
[C---:B------:R-:W-:Y:S02]  /*4550*/  ISETP.GE.AND P3, PT, R22.reuse, R141, PT ;  /* 0x0000008d1600720c */ /* 0x040fe40003f66270 */
[----:B------:R-:W-:Y:S02]  /*4560*/  ISETP.GE.AND P2, PT, R22, R119, PT ;  /* 0x000000771600720c */ /* 0x000fe40003f46270 */
[C---:B------:R-:W-:Y:S01]  /*4570*/  ISETP.GE.AND P0, PT, R20.reuse, R141, PT ;  /* 0x0000008d1400720c */ /* 0x040fe20003f06270 */
[----:B--2---:R-:W-:Y:S01]  /*4580*/  HMMA.16816.F32 R48, R4, R28, R48 ;  /* 0x0000001c0430723c */ /* 0x004fe20000001830 */
[----:B------:R-:W-:Y:S01]  /*4590*/  ISETP.GE.AND P4, PT, R20, R119, PT ;  /* 0x000000771400720c */ /* 0x000fe20003f86270 */
[----:B------:R-:W-:Y:S01]  /*45a0*/  MUFU.TANH R143, R62 ;  /* 0x0000003e008f7308 */ /* 0x000fe20000002400 */
[----:B------:R-:W2:Y:S01]  /*45b0*/  LDSM.16.M88.4 R20, [R166+0x8800] ;  /* 0x00880000a614783b */ /* 0x000ea20000000200 */
[----:B------:R-:W-:-:S02]  /*45c0*/  ISETP.GE.AND P1, PT, R24, R141, PT ;  /* 0x0000008d1800720c */ /* 0x000fc40003f26270 */
[----:B------:R-:W-:Y:S01]  /*45d0*/  FSEL R101, R101, -INF , !P2 ;  /* 0xff80000065657808 */ /* 0x000fe20005000000 */
[----:B------:R-:W-:Y:S01]  /*45e0*/  VIADD R28, R52, 0x11 ;  /* 0x00000011341c7836 */ /* 0x000fe20000000000 */
[----:B------:R-:W-:Y:S01]  /*45f0*/  FSEL R108, R108, -INF , !P1 ;  /* 0xff8000006c6c7808 */ /* 0x000fe20004800000 */
[----:B---3--:R-:W-:Y:S01]  /*4600*/  HMMA.16816.F32 R96, R12, R32, R96 ;  /* 0x000000200c60723c */ /* 0x008fe20000001860 */
[-C--:B------:R-:W-:Y:S01]  /*4610*/  ISETP.GE.AND P1, PT, R52, R119.reuse, PT ;  /* 0x000000773400720c */ /* 0x080fe20003f26270 */
[----:B------:R-:W-:Y:S01]  /*4620*/  FMUL.FTZ R76, R76, UR10 ;  /* 0x0000000a4c4c7c20 */ /* 0x000fe20008410000 */
[----:B------:R-:W-:Y:S01]  /*4630*/  ISETP.GE.AND P2, PT, R28, R119, PT ;  /* 0x000000771c00720c */ /* 0x000fe20003f46270 */
[----:B------:R-:W-:Y:S01]  /*4640*/  FMUL.FTZ R77, R77, UR10 ;  /* 0x0000000a4d4d7c20 */ /* 0x000fe20008410000 */
[----:B-1----:R-:W-:Y:S01]  /*4650*/  FSEL R63, R82, -INF , !P1 ;  /* 0xff800000523f7808 */ /* 0x002fe20004800000 */
[----:B------:R-:W-:Y:S01]  /*4660*/  HMMA.16816.F32 R44, R4, R30, R44 ;  /* 0x0000001e042c723c */ /* 0x000fe2000000182c */
[-C--:B------:R-:W-:Y:S01]  /*4670*/  ISETP.GE.AND P1, PT, R28, R141.reuse, PT ;  /* 0x0000008d1c00720c */ /* 0x080fe20003f26270 */
[----:B------:R-:W1:Y:S01]  /*4680*/  MUFU.TANH R76, R76 ;  /* 0x0000004c004c7308 */ /* 0x000e620000002400 */
[----:B------:R-:W3:Y:S01]  /*4690*/  LDSM.16.M88.4 R28, [R118+0x6c00] ;  /* 0x006c0000761c783b */ /* 0x000ee20000000200 */
[C---:B------:R-:W-:Y:S01]  /*46a0*/  ISETP.GE.AND P5, PT, R52.reuse, R141, PT ;  /* 0x0000008d3400720c */ /* 0x040fe20003fa6270 */
[----:B------:R-:W-:Y:S01]  /*46b0*/  VIADD R32, R52, 0x18 ;  /* 0x0000001834207836 */ /* 0x000fe20000000000 */
[----:B------:R-:W-:Y:S01]  /*46c0*/  HMMA.16816.F32 R88, R16, R36, R88 ;  /* 0x000000241058723c */ /* 0x000fe20000001858 */
[----:B------:R-:W-:Y:S01]  /*46d0*/  FMUL.FTZ R78, R78, UR10 ;  /* 0x0000000a4e4e7c20 */ /* 0x000fe20008410000 */
[----:B------:R-:W-:Y:S01]  /*46e0*/  FSEL R80, R80, -INF , !P5 ;  /* 0xff80000050507808 */ /* 0x000fe20006800000 */
[----:B------:R-:W-:Y:S01]  /*46f0*/  FMUL.FTZ R79, R79, UR10 ;  /* 0x0000000a4f4f7c20 */ /* 0x000fe20008410000 */
[----:B------:R-:W4:Y:S01]  /*4700*/  MUFU.TANH R77, R77 ;  /* 0x0000004d004d7308 */ /* 0x000f220000002400 */
[-C--:B------:R-:W-:Y:S01]  /*4710*/  ISETP.GE.AND P5, PT, R24, R119.reuse, PT ;  /* 0x000000771800720c */ /* 0x080fe20003fa6270 */
[----:B------:R-:W-:Y:S01]  /*4720*/  VIADD R24, R52, 0x10 ;  /* 0x0000001034187836 */ /* 0x000fe20000000000 */
[----:B------:R-:W-:Y:S01]  /*4730*/  HMMA.16816.F32 R92, R12, R34, R92 ;  /* 0x000000220c5c723c */ /* 0x000fe2000000185c */
[----:B------:R-:W-:Y:S01]  /*4740*/  FSEL R74, R81, -INF , !P3 ;  /* 0xff800000514a7808 */ /* 0x000fe20005800000 */
[----:B------:R-:W-:Y:S01]  /*4750*/  FMUL.FTZ R48, R48, UR10 ;  /* 0x0000000a30307c20 */ /* 0x000fe20008410000 */
[----:B------:R-:W-:Y:S01]  /*4760*/  FSEL R37, R109, -INF , !P5 ;  /* 0xff8000006d257808 */ /* 0x000fe20006800000 */
[----:B------:R-:W-:Y:S01]  /*4770*/  FMUL.FTZ R49, R49, UR10 ;  /* 0x0000000a31317c20 */ /* 0x000fe20008410000 */
[----:B------:R-:W-:Y:S01]  /*4780*/  ISETP.GE.AND P5, PT, R32, R119, PT ;  /* 0x000000772000720c */ /* 0x000fe20003fa6270 */
[----:B------:R-:W-:Y:S01]  /*4790*/  HMMA.16816.F32 R84, R16, R38, R84 ;  /* 0x000000261054723c */ /* 0x000fe20000001854 */
[----:B------:R-:W-:Y:S01]  /*47a0*/  FSEL R35, R100, -INF , !P4 ;  /* 0xff80000064237808 */ /* 0x000fe20006000000 */
[----:B------:R-:W5:Y:S01]  /*47b0*/  MUFU.TANH R78, R78 ;  /* 0x0000004e004e7308 */ /* 0x000f620000002400 */
[-C--:B------:R-:W-:Y:S01]  /*47c0*/  ISETP.GE.AND P4, PT, R32, R141.reuse, PT ;  /* 0x0000008d2000720c */ /* 0x080fe20003f86270 */
[----:B------:R-:W-:Y:S01]  /*47d0*/  VIADD R32, R52, 0x19 ;  /* 0x0000001934207836 */ /* 0x000fe20000000000 */
[-C--:B------:R-:W-:Y:S01]  /*47e0*/  ISETP.GE.AND P3, PT, R24, R141.reuse, PT ;  /* 0x0000008d1800720c */ /* 0x080fe20003f66270 */
[----:B------:R-:W5:Y:S01]  /*47f0*/  LDSM.16.M88.4 R16, [R166+0x8c00] ;  /* 0x008c0000a610783b */ /* 0x000f620000000200 */
[----:B------:R-:W-:Y:S01]  /*4800*/  FSEL R102, R83, -INF , !P0 ;  /* 0xff80000053667808 */ /* 0x000fe20004000000 */
[----:B------:R-:W-:Y:S01]  /*4810*/  FMUL.FTZ R44, R44, UR10 ;  /* 0x0000000a2c2c7c20 */ /* 0x000fe20008410000 */
[C---:B--2---:R-:W-:Y:S01]  /*4820*/  HMMA.16816.F32 R96, R8.reuse, R20, R96 ;  /* 0x000000140860723c */ /* 0x044fe20000001860 */
[----:B------:R-:W2:Y:S01]  /*4830*/  MUFU.TANH R79, R79 ;  /* 0x0000004f004f7308 */ /* 0x000ea20000002400 */
[----:B------:R-:W-:Y:S01]  /*4840*/  FSEL R110, R110, -INF , !P3 ;  /* 0xff8000006e6e7808 */ /* 0x000fe20005800000 */
[----:B------:R-:W-:Y:S01]  /*4850*/  FMUL.FTZ R45, R45, UR10 ;  /* 0x0000000a2d2d7c20 */ /* 0x000fe20008410000 */
[----:B------:R-:W-:Y:S01]  /*4860*/  ISETP.GE.AND P3, PT, R32, R141, PT ;  /* 0x0000008d2000720c */ /* 0x000fe20003f66270 */
[----:B------:R-:W-:Y:S01]  /*4870*/  FMUL.FTZ R46, R46, UR10 ;  /* 0x0000000a2e2e7c20 */ /* 0x000fe20008410000 */
[----:B------:R-:W-:Y:S01]  /*4880*/  ISETP.GE.AND P0, PT, R24, R119, PT ;  /* 0x000000771800720c */ /* 0x000fe20003f06270 */
[----:B------:R-:W-:Y:S01]  /*4890*/  VIADD R20, R52, 0x20 ;  /* 0x0000002034147836 */ /* 0x000fe20000000000 */
[----:B-1----:R-:W-:Y:S01]  /*48a0*/  FSEL R76, R76, -INF , !P4 ;  /* 0xff8000004c4c7808 */ /* 0x002fe20006000000 */
[----:B------:R-:W1:Y:S01]  /*48b0*/  LDSM.16.M88.4 R24, [R118+0x8800] ;  /* 0x008800007618783b */ /* 0x000e620000000200 */
[----:B----4-:R-:W-:Y:S01]  /*48c0*/  FSEL R38, R77, -INF , !P3 ;  /* 0xff8000004d267808 */ /* 0x010fe20005800000 */
[----:B------:R-:W-:Y:S01]  /*48d0*/  HMMA.16816.F32 R92, R8, R22, R92 ;  /* 0x00000016085c723c */ /* 0x000fe2000000185c */
[C---:B------:R-:W-:Y:S01]  /*48e0*/  ISETP.GE.AND P4, PT, R20.reuse, R141, PT ;  /* 0x0000008d1400720c */ /* 0x040fe20003f86270 */
[----:B------:R-:W4:Y:S01]  /*48f0*/  MUFU.TANH R69, R69 ;  /* 0x0000004500457308 */ /* 0x000f220000002400 */
[----:B------:R-:W-:Y:S01]  /*4900*/  ISETP.GE.AND P3, PT, R20, R119, PT ;  /* 0x000000771400720c */ /* 0x000fe20003f66270 */
[----:B------:R-:W-:Y:S01]  /*4910*/  VIADD R20, R52, 0x21 ;  /* 0x0000002134147836 */ /* 0x000fe20000000000 */
[----:B------:R-:W-:Y:S01]  /*4920*/  FSEL R71, R112, -INF , !P0 ;  /* 0xff80000070477808 */ /* 0x000fe20004000000 */
[C---:B---3--:R-:W-:Y:S01]  /*4930*/  HMMA.16816.F32 R84, R12.reuse, R30, R84 ;  /* 0x0000001e0c54723c */ /* 0x048fe20000001854 */
[----:B------:R-:W-:Y:S01]  /*4940*/  FSEL R113, R113, -INF , !P2 ;  /* 0xff80000071717808 */ /* 0x000fe20005000000 */
[----:B------:R-:W-:Y:S01]  /*4950*/  FMUL.FTZ R47, R47, UR10 ;  /* 0x0000000a2f2f7c20 */ /* 0x000fe20008410000 */
[----:B------:R-:W-:Y:S01]  /*4960*/  FSEL R36, R111, -INF , !P1 ;  /* 0xff8000006f247808 */ /* 0x000fe20004800000 */
[----:B------:R3:W4:Y:S01]  /*4970*/  MUFU.TANH R148, R56 ;  /* 0x0000003800947308 */ /* 0x0007220000002400 */
[C---:B------:R-:W-:Y:S01]  /*4980*/  ISETP.GE.AND P0, PT, R20.reuse, R141, PT ;  /* 0x0000008d1400720c */ /* 0x040fe20003f06270 */
[----:B------:R-:W-:Y:S01]  /*4990*/  HMMA.16816.F32 R88, R12, R28, R88 ;  /* 0x0000001c0c58723c */ /* 0x000fe20000001858 */
[-C--:B------:R-:W-:Y:S01]  /*49a0*/  ISETP.GE.AND P2, PT, R20, R119.reuse, PT ;  /* 0x000000771400720c */ /* 0x080fe20003f46270 */
[----:B------:R-:W-:Y:S01]  /*49b0*/  VIADD R20, R52, 0x28 ;  /* 0x0000002834147836 */ /* 0x000fe20000000000 */
[----:B------:R-:W-:Y:S01]  /*49c0*/  ISETP.GE.AND P1, PT, R32, R119, PT ;  /* 0x000000772000720c */ /* 0x000fe20003f26270 */
[----:B------:R-:W-:Y:S01]  /*49d0*/  FMUL.FTZ R50, R50, UR10 ;  /* 0x0000000a32327c20 */ /* 0x000fe20008410000 */
[----:B-----5:R-:W-:Y:S01]  /*49e0*/  FSEL R75, R78, -INF , !P5 ;  /* 0xff8000004e4b7808 */ /* 0x020fe20006800000 */
[----:B------:R-:W5:Y:S01]  /*49f0*/  MUFU.TANH R149, R67 ;  /* 0x0000004300957308 */ /* 0x000f620000002400 */
[----:B--2---:R-:W-:Y:S01]  /*4a00*/  FSEL R79, R79, -INF , !P1 ;  /* 0xff8000004f4f7808 */ /* 0x004fe20004800000 */
[----:B------:R-:W-:Y:S01]  /*4a10*/  VIADD R12, R52, 0x38 ;  /* 0x00000038340c7836 */ /* 0x000fe20000000000 */
[----:B------:R-:W-:Y:S01]  /*4a20*/  ISETP.GE.AND P5, PT, R20, R141, PT ;  /* 0x0000008d1400720c */ /* 0x000fe20003fa6270 */
[----:B------:R-:W-:Y:S01]  /*4a30*/  VIADD R14, R52, 0x39 ;  /* 0x00000039340e7836 */ /* 0x000fe20000000000 */
[----:B------:R-:W-:Y:S01]  /*4a40*/  ISETP.GE.AND P1, PT, R20, R119, PT ;  /* 0x000000771400720c */ /* 0x000fe20003f26270 */
[----:B------:R-:W-:Y:S01]  /*4a50*/  VIADD R20, R52, 0x29 ;  /* 0x0000002934147836 */ /* 0x000fe20000000000 */
[----:B------:R-:W-:Y:S01]  /*4a60*/  FSEL R32, R72, -INF , !P4 ;  /* 0xff80000048207808 */ /* 0x000fe20006000000 */
[----:B------:R-:W2:Y:S01]  /*4a70*/  MUFU.TANH R144, R144 ;  /* 0x0000009000907308 */ /* 0x000ea20000002400 */
[----:B------:R-:W-:Y:S01]  /*4a80*/  FSEL R34, R73, -INF , !P0 ;  /* 0xff80000049227808 */ /* 0x000fe20004000000 */
[----:B------:R-:W-:Y:S01]  /*4a90*/  FMUL.FTZ R51, R51, UR10 ;  /* 0x0000000a33337c20 */ /* 0x000fe20008410000 */
[C---:B------:R-:W-:Y:S01]  /*4aa0*/  ISETP.GE.AND P4, PT, R20.reuse, R141, PT ;  /* 0x0000008d1400720c */ /* 0x040fe20003f86270 */
[----:B------:R-:W-:Y:S01]  /*4ab0*/  HMMA.16816.F32 R84, R8, R18, R84 ;  /* 0x000000120854723c */ /* 0x000fe20000001854 */
[----:B------:R-:W-:-:S02]  /*4ac0*/  ISETP.GE.AND P0, PT, R20, R119, PT ;  /* 0x000000771400720c */ /* 0x000fc40003f06270 */
[----:B------:R-:W4:Y:S01]  /*4ad0*/  LDSM.16.M88.4 R20, [R118+0x8c00] ;  /* 0x008c00007614783b */ /* 0x000f220000000200 */
[----:B------:R-:W-:Y:S01]  /*4ae0*/  FSEL R156, R68, -INF , !P5 ;  /* 0xff800000449c7808 */ /* 0x000fe20006800000 */
[----:B------:R-:W2:Y:S01]  /*4af0*/  MUFU.TANH R142, R53 ;  /* 0x00000035008e7308 */ /* 0x000ea20000002400 */
[----:B------:R-:W-:Y:S01]  /*4b00*/  HMMA.16816.F32 R88, R8, R16, R88 ;  /* 0x000000100858723c */ /* 0x000fe20000001858 */
[----:B------:R-:W-:Y:S01]  /*4b10*/  FSEL R154, R40, -INF , !P4 ;  /* 0xff800000289a7808 */ /* 0x000fe20006000000 */
[----:B------:R-:W-:-:S04]  /*4b20*/  DEPBAR.LE SB0, 0x0 ;  /* 0x000080000000791a */ /* 0x000fc80000000000 */
[C---:B-1----:R-:W-:Y:S01]  /*4b30*/  HMMA.16816.F32 R96, R4.reuse, R24, R96 ;  /* 0x000000180460723c */ /* 0x042fe20000001860 */
[----:B------:R-:W-:Y:S01]  /*4b40*/  FSEL R33, R41, -INF , !P3 ;  /* 0xff80000029217808 */ /* 0x000fe20005800000 */
[----:B------:R-:W1:Y:S01]  /*4b50*/  MUFU.TANH R151, R66 ;  /* 0x0000004200977308 */ /* 0x000e620000002400 */
[----:B------:R-:W-:Y:S01]  /*4b60*/  FSEL R153, R70, -INF , !P1 ;  /* 0xff80000046997808 */ /* 0x000fe20004800000 */
[----:B------:R-:W-:Y:S01]  /*4b70*/  VIADD R8, R52, 0x48 ;  /* 0x0000004834087836 */ /* 0x000fe20000000000 */
[----:B------:R-:W-:Y:S01]  /*4b80*/  FSEL R129, R42, -INF , !P0 ;  /* 0xff8000002a817808 */ /* 0x000fe20004000000 */
[----:B------:R-:W-:Y:S01]  /*4b90*/  HMMA.16816.F32 R92, R4, R26, R92 ;  /* 0x0000001a045c723c */ /* 0x000fe2000000185c */
[----:B------:R-:W-:Y:S01]  /*4ba0*/  VIADD R24, R52, 0x30 ;  /* 0x0000003034187836 */ /* 0x000fe20000000000 */
[----:B------:R-:W-:Y:S01]  /*4bb0*/  ISETP.GE.AND P1, PT, R12, R141, PT ;  /* 0x0000008d0c00720c */ /* 0x000fe20003f26270 */
[----:B------:R-:W-:Y:S01]  /*4bc0*/  VIADD R10, R52, 0x49 ;  /* 0x00000049340a7836 */ /* 0x000fe20000000000 */
[----:B------:R-:W-:Y:S01]  /*4bd0*/  ISETP.GE.AND P0, PT, R12, R119, PT ;  /* 0x000000770c00720c */ /* 0x000fe20003f06270 */
[----:B------:R-:W-:Y:S01]  /*4be0*/  VIADD R12, R52, 0x40 ;  /* 0x00000040340c7836 */ /* 0x000fe20000000000 */
[C---:B------:R-:W-:Y:S01]  /*4bf0*/  ISETP.GE.AND P5, PT, R24.reuse, R141, PT ;  /* 0x0000008d1800720c */ /* 0x040fe20003fa6270 */
[----:B------:R-:W1:Y:S01]  /*4c00*/  MUFU.TANH R147, R58 ;  /* 0x0000003a00937308 */ /* 0x000e620000002400 */
[----:B------:R-:W-:Y:S01]  /*4c10*/  ISETP.GE.AND P4, PT, R24, R119, PT ;  /* 0x000000771800720c */ /* 0x000fe20003f86270 */
[----:B------:R-:W-:Y:S01]  /*4c20*/  VIADD R24, R52, 0x31 ;  /* 0x0000003134187836 */ /* 0x000fe20000000000 */
[----:B------:R-:W-:-:S02]  /*4c30*/  FSEL R152, R152, -INF , !P5 ;  /* 0xff80000098987808 */ /* 0x000fc40006800000 */
[-C--:B------:R-:W-:Y:S02]  /*4c40*/  ISETP.GE.AND P5, PT, R14, R141.reuse, PT ;  /* 0x0000008d0e00720c */ /* 0x080fe40003fa6270 */
[----:B------:R-:W-:Y:S01]  /*4c50*/  ISETP.GE.AND P3, PT, R24, R141, PT ;  /* 0x0000008d1800720c */ /* 0x000fe20003f66270 */
[----:B------:R-:W1:Y:S01]  /*4c60*/  MUFU.TANH R145, R59 ;  /* 0x0000003b00917308 */ /* 0x000e620000002400 */
[----:B------:R-:W-:Y:S02]  /*4c70*/  FSEL R150, R150, -INF , !P1 ;  /* 0xff80000096967808 */ /* 0x000fe40004800000 */
[----:B------:R-:W-:Y:S01]  /*4c80*/  FSEL R28, R43, -INF , !P3 ;  /* 0xff8000002b1c7808 */ /* 0x000fe20005800000 */
[----:B---3--:R-:W-:Y:S01]  /*4c90*/  FMUL.FTZ R56, R97, UR10 ;  /* 0x0000000a61387c20 */ /* 0x008fe20008410000 */
[----:B------:R-:W-:Y:S02]  /*4ca0*/  ISETP.GE.AND P3, PT, R14, R119, PT ;  /* 0x000000770e00720c */ /* 0x000fe40003f66270 */
[----:B------:R-:W-:Y:S01]  /*4cb0*/  ISETP.GE.AND P1, PT, R12, R141, PT ;  /* 0x0000008d0c00720c */ /* 0x000fe20003f26270 */
[----:B------:R3:W1:Y:S01]  /*4cc0*/  MUFU.TANH R139, R54 ;  /* 0x00000036008b7308 */ /* 0x0006620000002400 */
[----:B------:R-:W-:Y:S01]  /*4cd0*/  FSEL R128, R60, -INF , !P5 ;  /* 0xff8000003c807808 */ /* 0x000fe20006800000 */
[----:B----4-:R-:W-:Y:S01]  /*4ce0*/  HMMA.16816.F32 R84, R4, R22, R84 ;  /* 0x000000160454723c */ /* 0x010fe20000001854 */
[----:B------:R-:W-:-:S02]  /*4cf0*/  FSEL R143, R143, -INF , !P0 ;  /* 0xff8000008f8f7808 */ /* 0x000fc40004000000 */
[----:B------:R-:W-:Y:S02]  /*4d00*/  FSEL R137, R137, -INF , !P3 ;  /* 0xff80000089897808 */ /* 0x000fe40005800000 */
[----:B------:R-:W-:Y:S01]  /*4d10*/  FSEL R29, R69, -INF , !P2 ;  /* 0xff800000451d7808 */ /* 0x000fe20005000000 */
[----:B------:R4:W1:Y:S01]  /*4d20*/  MUFU.TANH R126, R48 ;  /* 0x00000030007e7308 */ /* 0x0008620000002400 */
[----:B------:R-:W-:Y:S01]  /*4d30*/  ISETP.GE.AND P5, PT, R12, R119, PT ;  /* 0x000000770c00720c */ /* 0x000fe20003fa6270 */
[----:B------:R-:W-:Y:S01]  /*4d40*/  VIADD R12, R52, 0x41 ;  /* 0x00000041340c7836 */ /* 0x000fe20000000000 */
[C---:B------:R-:W-:Y:S01]  /*4d50*/  ISETP.GE.AND P0, PT, R8.reuse, R141, PT ;  /* 0x0000008d0800720c */ /* 0x040fe20003f06270 */
[----:B------:R-:W-:Y:S01]  /*4d60*/  HMMA.16816.F32 R88, R4, R20, R88 ;  /* 0x000000140458723c */ /* 0x000fe20000001858 */
[-C--:B------:R-:W-:Y:S01]  /*4d70*/  ISETP.GE.AND P3, PT, R8, R119.reuse, PT ;  /* 0x000000770800720c */ /* 0x080fe20003f66270 */
[----:B------:R-:W-:Y:S01]  /*4d80*/  VIADD R8, R52, 0x50 ;  /* 0x0000005034087836 */ /* 0x000fe20000000000 */
[----:B------:R-:W-:Y:S01]  /*4d90*/  FSEL R148, R148, -INF , !P1 ;  /* 0xff80000094947808 */ /* 0x000fe20004800000 */
[----:B------:R1:W1:Y:S01]  /*4da0*/  MUFU.TANH R146, R57 ;  /* 0x0000003900927308 */ /* 0x0002620000002400 */
[----:B------:R-:W-:Y:S01]  /*4db0*/  ISETP.GE.AND P2, PT, R24, R119, PT ;  /* 0x000000771800720c */ /* 0x000fe20003f46270 */
[----:B---3--:R-:W-:Y:S01]  /*4dc0*/  FMUL.FTZ R54, R93, UR10 ;  /* 0x0000000a5d367c20 */ /* 0x008fe20008410000 */
[----:B------:R-:W-:Y:S01]  /*4dd0*/  ISETP.GE.AND P1, PT, R10, R141, PT ;  /* 0x0000008d0a00720c */ /* 0x000fe20003f26270 */
[C---:B------:R-:W-:Y:S01]  /*4de0*/  VIADD R6, R52.reuse, 0x51 ;  /* 0x0000005134067836 */ /* 0x040fe20000000000 */
[----:B-----5:R-:W-:Y:S01]  /*4df0*/  FSEL R149, R149, -INF , !P2 ;  /* 0xff80000095957808 */ /* 0x020fe20005000000 */
[----:B------:R-:W-:Y:S01]  /*4e00*/  VIADD R4, R52, 0x58 ;  /* 0x0000005834047836 */ /* 0x000fe20000000000 */
[----:B--2---:R-:W-:Y:S01]  /*4e10*/  FSEL R144, R144, -INF , !P0 ;  /* 0xff80000090907808 */ /* 0x004fe20004000000 */
[----:B------:R-:W2:Y:S01]  /*4e20*/  MUFU.TANH R64, R44 ;  /* 0x0000002c00407308 */ /* 0x000ea20000002400 */
[----:B------:R-:W-:Y:S01]  /*4e30*/  FSEL R142, R142, -INF , !P1 ;  /* 0xff8000008e8e7808 */ /* 0x000fe20004800000 */
[----:B----4-:R-:W-:Y:S01]  /*4e40*/  FMUL.FTZ R48, R84, UR10 ;  /* 0x0000000a54307c20 */ /* 0x010fe20008410000 */
[----:B------:R-:W-:Y:S01]  /*4e50*/  ISETP.GE.AND P2, PT, R12, R119, PT ;  /* 0x000000770c00720c */ /* 0x000fe20003f46270 */
[----:B------:R-:W-:Y:S01]  /*4e60*/  FMUL.FTZ R20, R95, UR10 ;  /* 0x0000000a5f147c20 */ /* 0x000fe20008410000 */
[C---:B------:R-:W-:Y:S01]  /*4e70*/  ISETP.GE.AND P0, PT, R8.reuse, R141, PT ;  /* 0x0000008d0800720c */ /* 0x040fe20003f06270 */
[----:B------:R-:W-:Y:S01]  /*4e80*/  FMUL.FTZ R58, R85, UR10 ;  /* 0x0000000a553a7c20 */ /* 0x000fe20008410000 */
[----:B------:R-:W-:Y:S01]  /*4e90*/  ISETP.GE.AND P1, PT, R8, R119, PT ;  /* 0x000000770800720c */ /* 0x000fe20003f26270 */
[----:B------:R3:W4:Y:S01]  /*4ea0*/  MUFU.TANH R62, R45 ;  /* 0x0000002d003e7308 */ /* 0x0007220000002400 */
[----:B-1----:R-:W-:Y:S01]  /*4eb0*/  FMUL.FTZ R57, R96, UR10 ;  /* 0x0000000a60397c20 */ /* 0x002fe20008410000 */
[----:B------:R-:W-:Y:S01]  /*4ec0*/  FSEL R151, R151, -INF , !P4 ;  /* 0xff80000097977808 */ /* 0x000fe20006000000 */
[----:B------:R-:W-:Y:S01]  /*4ed0*/  VIADD R8, R52, 0x59 ;  /* 0x0000005934087836 */ /* 0x000fe20000000000 */
[-C--:B------:R-:W-:Y:S01]  /*4ee0*/  ISETP.GE.AND P4, PT, R12, R141.reuse, PT ;  /* 0x0000008d0c00720c */ /* 0x080fe20003f86270 */
[----:B------:R-:W-:Y:S01]  /*4ef0*/  FMUL.FTZ R88, R88, UR10 ;  /* 0x0000000a58587c20 */ /* 0x000fe20008410000 */
[----:B------:R-:W-:Y:S01]  /*4f00*/  FSEL R147, R147, -INF , !P5 ;  /* 0xff80000093937808 */ /* 0x000fe20006800000 */
[----:B------:R-:W-:Y:S01]  /*4f10*/  FMUL.FTZ R41, R90, UR10 ;  /* 0x0000000a5a297c20 */ /* 0x000fe20008410000 */
[----:B------:R1:W5:Y:S01]  /*4f20*/  MUFU.TANH R131, R55 ;  /* 0x0000003700837308 */ /* 0x0003620000002400 */
[----:B------:R-:W-:Y:S01]  /*4f30*/  FSEL R145, R145, -INF , !P2 ;  /* 0xff80000091917808 */ /* 0x000fe20005000000 */
[----:B------:R-:W-:Y:S01]  /*4f40*/  FMUL.FTZ R23, R91, UR10 ;  /* 0x0000000a5b177c20 */ /* 0x000fe20008410000 */
[----:B------:R-:W-:Y:S01]  /*4f50*/  ISETP.GE.AND P5, PT, R6, R141, PT ;  /* 0x0000008d0600720c */ /* 0x000fe20003fa6270 */
[----:B------:R-:W-:Y:S01]  /*4f60*/  FMUL.FTZ R22, R86, UR10 ;  /* 0x0000000a56167c20 */ /* 0x000fe20008410000 */
[----:B------:R-:W-:Y:S01]  /*4f70*/  ISETP.GE.AND P2, PT, R6, R119, PT ;  /* 0x000000770600720c */ /* 0x000fe20003f46270 */
[----:B------:R-:W-:Y:S01]  /*4f80*/  VIADD R6, R52, 0x60 ;  /* 0x0000006034067836 */ /* 0x000fe20000000000 */
[----:B------:R-:W-:Y:S01]  /*4f90*/  FSEL R139, R139, -INF , !P3 ;  /* 0xff8000008b8b7808 */ /* 0x000fe20005800000 */
[----:B------:R5:W5:Y:S01]  /*4fa0*/  MUFU.TANH R66, R49 ;  /* 0x0000003100427308 */ /* 0x000b620000002400 */
[----:B------:R-:W-:Y:S01]  /*4fb0*/  FSEL R126, R126, -INF , !P0 ;  /* 0xff8000007e7e7808 */ /* 0x000fe20004000000 */
[----:B---3--:R-:W-:Y:S01]  /*4fc0*/  FMUL.FTZ R45, R94, UR10 ;  /* 0x0000000a5e2d7c20 */ /* 0x008fe20008410000 */
[----:B------:R-:W-:Y:S01]  /*4fd0*/  FSEL R146, R146, -INF , !P4 ;  /* 0xff80000092927808 */ /* 0x000fe20006000000 */
[----:B------:R-:W-:Y:S01]  /*4fe0*/  FMUL.FTZ R21, R87, UR10 ;  /* 0x0000000a57157c20 */ /* 0x000fe20008410000 */
[----:B------:R-:W-:-:S02]  /*4ff0*/  ISETP.GE.AND P3, PT, R4, R141, PT ;  /* 0x0000008d0400720c */ /* 0x000fc40003f66270 */
[----:B------:R-:W-:Y:S01]  /*5000*/  ISETP.GE.AND P0, PT, R8, R141, PT ;  /* 0x0000008d0800720c */ /* 0x000fe20003f06270 */
[----:B------:R-:W3:Y:S01]  /*5010*/  MUFU.TANH R65, R46 ;  /* 0x0000002e00417308 */ /* 0x000ee20000002400 */
[----:B-1----:R-:W-:Y:S01]  /*5020*/  FMUL.FTZ R55, R92, UR10 ;  /* 0x0000000a5c377c20 */ /* 0x002fe20008410000 */
[----:B------:R-:W-:Y:S02]  /*5030*/  ISETP.GE.AND P4, PT, R10, R119, PT ;  /* 0x000000770a00720c */ /* 0x000fe40003f86270 */
[----:B--2---:R-:W-:Y:S02]  /*5040*/  FSEL R64, R64, -INF , !P3 ;  /* 0xff80000040407808 */ /* 0x004fe40005800000 */
[----:B----4-:R-:W-:Y:S02]  /*5050*/  FSEL R62, R62, -INF , !P0 ;  /* 0xff8000003e3e7808 */ /* 0x010fe40004000000 */
[----:B------:R-:W1:Y:S01]  /*5060*/  MUFU.TANH R53, R47 ;  /* 0x0000002f00357308 */ /* 0x000e620000002400 */
[----:B-----5:R-:W-:Y:S01]  /*5070*/  FSEL R131, R131, -INF , !P4 ;  /* 0xff80000083837808 */ /* 0x020fe20006000000 */
[----:B------:R-:W-:Y:S01]  /*5080*/  FMUL.FTZ R49, R98, UR10 ;  /* 0x0000000a62317c20 */ /* 0x000fe20008410000 */
[----:B------:R-:W-:-:S02]  /*5090*/  FSEL R66, R66, -INF , !P5 ;  /* 0xff80000042427808 */ /* 0x000fc40006800000 */
[C---:B------:R-:W-:Y:S02]  /*50a0*/  ISETP.GE.AND P3, PT, R6.reuse, R141, PT ;  /* 0x0000008d0600720c */ /* 0x040fe40003f66270 */
[-C--:B------:R-:W-:Y:S01]  /*50b0*/  ISETP.GE.AND P0, PT, R6, R119.reuse, PT ;  /* 0x000000770600720c */ /* 0x080fe20003f06270 */
[----:B------:R-:W2:Y:S01]  /*50c0*/  MUFU.TANH R121, R50 ;  /* 0x0000003200797308 */ /* 0x000ea20000002400 */
[-C--:B------:R-:W-:Y:S01]  /*50d0*/  ISETP.GE.AND P4, PT, R4, R119.reuse, PT ;  /* 0x000000770400720c */ /* 0x080fe20003f86270 */
[----:B------:R-:W-:Y:S01]  /*50e0*/  VIADD R6, R52, 0x68 ;  /* 0x0000006834067836 */ /* 0x000fe20000000000 */
[----:B------:R-:W-:Y:S01]  /*50f0*/  ISETP.GE.AND P5, PT, R8, R119, PT ;  /* 0x000000770800720c */ /* 0x000fe20003fa6270 */
[----:B------:R-:W-:Y:S01]  /*5100*/  VIADD R8, R52, 0x61 ;  /* 0x0000006134087836 */ /* 0x000fe20000000000 */
[----:B---3--:R-:W-:Y:S02]  /*5110*/  FSEL R65, R65, -INF , !P4 ;  /* 0xff80000041417808 */ /* 0x008fe40006000000 */
[C---:B------:R-:W-:Y:S01]  /*5120*/  ISETP.GE.AND P4, PT, R6.reuse, R141, PT ;  /* 0x0000008d0600720c */ /* 0x040fe20003f86270 */
[----:B------:R-:W3:Y:S01]  /*5130*/  MUFU.TANH R67, R51 ;  /* 0x0000003300437308 */ /* 0x000ee20000002400 */
[----:B-1----:R-:W-:Y:S01]  /*5140*/  FSEL R53, R53, -INF , !P5 ;  /* 0xff80000035357808 */ /* 0x002fe20006800000 */
[----:B------:R-:W-:Y:S01]  /*5150*/  FMUL.FTZ R47, R99, UR10 ;  /* 0x0000000a632f7c20 */ /* 0x000fe20008410000 */
[----:B------:R-:W-:Y:S01]  /*5160*/  ISETP.GE.AND P5, PT, R6, R119, PT ;  /* 0x000000770600720c */ /* 0x000fe20003fa6270 */
[----:B------:R-:W-:-:S04]  /*5170*/  VIADD R6, R52, 0x69 ;  /* 0x0000006934067836 */ /* 0x000fc80000000000 */
[----:B------:R-:W1:Y:S01]  /*5180*/  MUFU.TANH R57, R57 ;  /* 0x0000003900397308 */ /* 0x000e620000002400 */
[----:B--2---:R-:W-:Y:S01]  /*5190*/  FSEL R121, R121, -INF , !P1 ;  /* 0xff80000079797808 */ /* 0x004fe20004800000 */
[----:B------:R-:W-:Y:S01]  /*51a0*/  FMUL.FTZ R50, R89, UR10 ;  /* 0x0000000a59327c20 */ /* 0x000fe20008410000 */
        /* <DEDUP_REMOVED lines=24> */
[----:B------:R-:W-:-:S05]  /*5330*/  ISETP.GT.AND P5, PT, R174, R169, PT ;  /* 0x000000a9ae00720c */ /* 0x000fca0003fa4270 */
        /* <DEDUP_REMOVED lines=11> */
[----:B-1----:R-:W-:Y:S01]  /*53f0*/  FSEL R52, R4, -INF , !P4 ;  /* 0xff80000004347808 */ /* 0x002fe20006000000 */
[----:B------:R-:W-:Y:S01]  /*5400*/  BAR.SYNC.DEFER_BLOCKING 0x0 ;  /* 0x0000000000007b1d */ /* 0x000fe20000010000 */
[----:B------:R-:W-:-:S05]  /*5410*/  ISETP.GE.AND P4, PT, R6, R141, PT ;  /* 0x0000008d0600720c */ /* 0x000fca0003f86270 */
[----:B------:R-:W1:Y:S01]  /*5420*/  MUFU.TANH R41, R41 ;  /* 0x0000002900297308 */ /* 0x000e620000002400 */
[----:B--2---:R-:W-:Y:S02]  /*5430*/  FSEL R50, R50, -INF , !P0 ;  /* 0xff80000032327808 */ /* 0x004fe40004000000 */
[----:B------:R-:W-:-:S05]  /*5440*/  ISETP.GE.AND P0, PT, R6, R119, PT ;  /* 0x000000770600720c */ /* 0x000fca0003f06270 */
[----:B------:R-:W2:Y:S01]  /*5450*/  MUFU.TANH R23, R23 ;  /* 0x0000001700177308 */ /* 0x000ea20000002400 */
[----:B---3--:R-:W-:-:S07]  /*5460*/  FSEL R58, R58, -INF , !P4 ;  /* 0xff8000003a3a7808 */ /* 0x008fce0006000000 */
[----:B------:R-:W3:Y:S01]  /*5470*/  MUFU.TANH R22, R22 ;  /* 0x0000001600167308 */ /* 0x000ee20000002400 */
[----:B-1----:R-:W-:-:S07]  /*5480*/  FSEL R41, R41, -INF , !P3 ;  /* 0xff80000029297808 */ /* 0x002fce0005800000 */
[----:B------:R-:W1:Y:S01]  /*5490*/  MUFU.TANH R21, R21 ;  /* 0x0000001500157308 */ /* 0x000e620000002400 */
[----:B--2---:R-:W-:Y:S02]  /*54a0*/  FSEL R23, R23, -INF , !P2 ;  /* 0xff80000017177808 */ /* 0x004fe40005000000 */
[----:B---3--:R-:W-:Y:S02]  /*54b0*/  FSEL R22, R22, -INF , !P1 ;  /* 0xff80000016167808 */ /* 0x008fe40004800000 */
[----:B-1----:R-:W-:Y:S01]  /*54c0*/  FSEL R21, R21, -INF , !P0 ;  /* 0xff80000015157808 */ /* 0x002fe20004000000 */
        /* <DEDUP_REMOVED lines=43> */
[----:B------:R-:W-:Y:S02]  /*5780*/  IMAD.WIDE R10, R0, 0x4, R180 ;  /* 0x00000004000a7825 */ /* 0x000fe400078e02b4 */
[----:B------:R-:W2:Y:S04]  /*5790*/  LDG.E R9, desc[UR12][R8.64] ;  /* 0x0000000c08097981 */ /* 0x000ea8000c1e1900 */
[----:B------:R-:W2:Y:S01]  /*57a0*/  LDG.E R4, desc[UR12][R10.64] ;  /* 0x0000000c0a047981 */ /* 0x000ea2000c1e1900 */
[----:B------:R-:W-:-:S04]  /*57b0*/  IMAD.IADD R0, R7, 0x1, -R0 ;  /* 0x0000000107007824 */ /* 0x000fc800078e0a00 */
[----:B------:R-:W-:-:S05]  /*57c0*/  IMAD R5, R0, R5, -0x80 ;  /* 0xffffff8000057424 */ /* 0x000fca00078e0205 */
[----:B------:R-:W-:-:S05]  /*57d0*/  SHF.R.S32.HI R7, RZ, 0x1f, R5 ;  /* 0x0000001fff077819 */ /* 0x000fca0000011405 */
[-C--:B------:R-:W-:Y:S02]  /*57e0*/  IMAD R0, R7, R132.reuse, RZ ;  /* 0x0000008407007224 */ /* 0x080fe400078e02ff */
[----:B------:R-:W-:-:S04]  /*57f0*/  IMAD.WIDE.U32 R6, R5, R132, RZ ;  /* 0x0000008405067225 */ /* 0x000fc800078e00ff */
[----:B------:R-:W-:-:S04]  /*5800*/  IMAD R0, R5, R133, R0 ;  /* 0x0000008505007224 */ /* 0x000fc800078e0200 */
        /* <DEDUP_REMOVED lines=9> */
.L_x_1304:
[----:B------:R-:W-:-:S04]  /*58a0*/  LEA R13, -R132, RZ, 0x7 ;  /* 0x000000ff840d7211 */ /* 0x000fc800078e39ff */
[----:B------:R-:W-:-:S07]  /*58b0*/  SHF.R.S32.HI R0, RZ, 0x1f, R13 ;  /* 0x0000001fff007819 */ /* 0x000fce000001140d */
.L_x_1305:
        /* <DEDUP_REMOVED lines=8> */
[C-C-:B------:R-:W-:Y:S01]  /*5940*/  @!P3 IMAD.X R2, R0.reuse, 0x1, R117.reuse, P0 ;  /* 0x000000010002b824 */ /* 0x140fe200000e0675 */
[----:B------:R-:W-:Y:S01]  /*5950*/  @!P2 IADD3 R12, P0, R13, R140, RZ ;  /* 0x0000008c0d0ca210 */ /* 0x000fe20007f1e0ff */
[----:B------:R-:W3:Y:S01]  /*5960*/  @!P2 LDC.64 R6, c[0x0][0x218] ;  /* 0x00008600ff06ab82 */ /* 0x000ee20000000a00 */
[----:B------:R2:W-:Y:S03]  /*5970*/  @P3 STS [R175+0x3004], RZ ;  /* 0x003004ffaf003388 */ /* 0x0005e60000000800 */
[----:B------:R-:W-:Y:S01]  /*5980*/  @!P2 IMAD.X R14, R0, 0x1, R117, P0 ;  /* 0x00000001000ea824 */ /* 0x000fe200000e0675 */
[----:B------:R2:W-:Y:S03]  /*5990*/  @P3 STS.64 [R175+0x3008], RZ ;  /* 0x003008ffaf003388 */ /* 0x0005e60000000a00 */
[----:B------:R-:W4:Y:S08]  /*59a0*/  @!P1 LDC.64 R4, c[0x0][0x218] ;  /* 0x00008600ff049b82 */ /* 0x000f300000000a00 */
[----:B------:R-:W5:Y:S01]  /*59b0*/  @!P3 LDC.64 R10, c[0x0][0x218] ;  /* 0x00008600ff0abb82 */ /* 0x000f620000000a00 */
[----:B-1----:R-:W-:-:S04]  /*59c0*/  @!P3 LEA R16, P4, R15, R8, 0x1 ;  /* 0x000000080f10b211 */ /* 0x002fc800078808ff */
[----:B------:R-:W-:Y:S02]  /*59d0*/  @!P3 LEA.HI.X R17, R15, R9, R2, 0x1, P4 ;  /* 0x000000090f11b211 */ /* 0x000fe400020f0c02 */
        /* <DEDUP_REMOVED lines=8> */
[--C-:B------:R-:W-:Y:S01]  /*5a60*/  @!P1 IMAD.X R12, R0, 0x1, R117.reuse, P0 ;  /* 0x00000001000c9824 */ /* 0x100fe200000e0675 */
        /* <DEDUP_REMOVED lines=107> */
.L_x_1307:
[----:B------:R-:W-:Y:S05]  /*6120*/  BSYNC B0 ;  /* 0x0000000000007941 */ /* 0x000fea0003800000 */
.L_x_1306:
[----:B------:R-:W0:Y:S01]  /*6130*/  LDGDEPBAR ;  /* 0x00000000000079af */ /* 0x000e220000000000 */
[----:B------:R-:W-:-:S04]  /*6140*/  IADD3 R140, P0, R13, R140, RZ ;  /* 0x0000008c0d8c7210 */ /* 0x000fc80007f1e0ff */
[----:B------:R-:W-:-:S09]  /*6150*/  IADD3.X R117, R0, R117, RZ, P0, !PT ;  /* 0x0000007500757210 */ /* 0x000fd200007fe4ff */
.L_x_1303:
[----:B-12---:R-:W-:Y:S01]  /*6160*/  FMNMX.FTZ R5, R80, R74, !PT ;  /* 0x0000004a50057209 */ /* 0x006fe20007810000 */
        /* <DEDUP_REMOVED lines=66> */
[----:B------:R-:W-:Y:S04]  /*6590*/  LDSM.16.MT88.4 R92, [R164+0xb000] ;  /* 0x00b00000a45c783b */ /* 0x000fe80000004200 */
[----:B------:R-:W-:Y:S04]  /*65a0*/  LDSM.16.MT88.4 R84, [R116+0xb000] ;  /* 0x00b000007454783b */ /* 0x000fe80000004200 */
[----:B------:R-:W-:Y:S04]  /*65b0*/  LDSM.16.MT88.4 R8, [R116+0xb400] ;  /* 0x00b400007408783b */ /* 0x000fe80000004200 */
[----:B------:R-:W-:Y:S04]  /*65c0*/  LDSM.16.MT88.4 R12, [R164+0xb400] ;  /* 0x00b40000a40c783b */ /* 0x000fe80000004200 */
[----:B------:R-:W-:Y:S01]  /*65d0*/  LDSM.16.MT88.4 R24, [R164+0x9400] ;  /* 0x00940000a418783b */ /* 0x000fe20000004200 */
[----:B-1----:R-:W-:-:S03]  /*65e0*/  FMNMX.FTZ R5, R4, R5, !PT ;  /* 0x0000000504057209 */ /* 0x002fc60007810000 */
[----:B------:R-:W-:Y:S04]  /*65f0*/  LDSM.16.MT88.4 R16, [R116+0x9400] ;  /* 0x009400007410783b */ /* 0x000fe80000004200 */
[----:B------:R-:W1:Y:S04]  /*6600*/  SHFL.BFLY PT, R4, R7, 0x2, 0x1f ;  /* 0x0c401f0007047f89 */ /* 0x000e6800000e0000 */
[----:B------:R-:W2:Y:S01]  /*6610*/  SHFL.BFLY PT, R2, R5, 0x1, 0x1f ;  /* 0x0c201f0005027f89 */ /* 0x000ea200000e0000 */
[----:B-1----:R-:W-:Y:S02]  /*6620*/  FMNMX.FTZ R4, R7, R4, !PT ;  /* 0x0000000407047209 */ /* 0x002fe40007810000 */
[----:B--2---:R-:W-:-:S03]  /*6630*/  FMNMX.FTZ R2, R5, R2, !PT ;  /* 0x0000000205027209 */ /* 0x004fc60007810000 */
[----:B------:R-:W1:Y:S01]  /*6640*/  SHFL.BFLY PT, R5, R4, 0x1, 0x1f ;  /* 0x0c201f0004057f89 */ /* 0x000e6200000e0000 */
[C---:B------:R-:W-:Y:S01]  /*6650*/  FSETP.NEU.FTZ.AND P0, PT, R2.reuse, -INF , PT ;  /* 0xff8000000200780b */ /* 0x040fe20003f1d000 */
[----:B------:R-:W-:-:S05]  /*6660*/  FMUL.FTZ R61, R2, UR11 ;  /* 0x0000000b023d7c20 */ /* 0x000fca0008410000 */
        /* <DEDUP_REMOVED lines=11> */
[--C-:B------:R-:W-:Y:S01]  /*6720*/  FFMA.FTZ R36, R32, UR11, -R61.reuse ;  /* 0x0000000b20247c23 */ /* 0x100fe2000801083d */
[----:B-1----:R-:W-:Y:S01]  /*6730*/  FMNMX.FTZ R0, R4, R5, !PT ;  /* 0x0000000504007209 */ /* 0x002fe20007810000 */
[--C-:B------:R-:W-:Y:S01]  /*6740*/  FFMA.FTZ R31, R154, UR11, -R61.reuse ;  /* 0x0000000b9a1f7c23 */ /* 0x100fe2000801083d */
[--C-:B------:R-:W-:Y:S01]  /*6750*/  FFMA.FTZ R28, R28, UR11, -R61.reuse ;  /* 0x0000000b1c1c7c23 */ /* 0x100fe2000801083d */
[----:B------:R-:W1:Y:S01]  /*6760*/  MUFU.EX2 R123, R123 ;  /* 0x0000007b007b7308 */ /* 0x000e620000000800 */
[C---:B------:R-:W-:Y:S01]  /*6770*/  FSETP.NEU.FTZ.AND P0, PT, R0.reuse, -INF , PT ;  /* 0xff8000000000780b */ /* 0x040fe20003f1d000 */
[----:B------:R-:W-:Y:S01]  /*6780*/  FMUL.FTZ R42, R0, UR11 ;  /* 0x0000000b002a7c20 */ /* 0x000fe20008410000 */
[--C-:B------:R-:W-:Y:S01]  /*6790*/  FFMA.FTZ R148, R148, UR11, -R61.reuse ;  /* 0x0000000b94947c23 */ /* 0x100fe2000801083d */
[--C-:B------:R-:W-:Y:S01]  /*67a0*/  FFMA.FTZ R144, R144, UR11, -R61.reuse ;  /* 0x0000000b90907c23 */ /* 0x100fe2000801083d */
[--C-:B------:R-:W-:Y:S01]  /*67b0*/  FFMA.FTZ R126, R126, UR11, -R61.reuse ;  /* 0x0000000b7e7e7c23 */ /* 0x100fe2000801083d */
[--C-:B------:R-:W-:Y:S01]  /*67c0*/  FFMA.FTZ R62, R62, UR11, -R61.reuse ;  /* 0x0000000b3e3e7c23 */ /* 0x100fe2000801083d */
[----:B------:R-:W-:Y:S01]  /*67d0*/  FSEL R42, R42, RZ, P0 ;  /* 0x000000ff2a2a7208 */ /* 0x000fe20000000000 */
[----:B------:R-:W-:Y:S01]  /*67e0*/  MUFU.EX2 R130, R130 ;  /* 0x0000008200827308 */ /* 0x000fe20000000800 */
[--C-:B------:R-:W-:Y:S01]  /*67f0*/  FFMA.FTZ R57, R57, UR11, -R61.reuse ;  /* 0x0000000b39397c23 */ /* 0x100fe2000801083d */
[--C-:B------:R-:W-:Y:S01]  /*6800*/  FFMA.FTZ R58, R58, UR11, -R61.reuse ;  /* 0x0000000b3a3a7c23 */ /* 0x100fe2000801083d */
[----:B------:R-:W-:Y:S01]  /*6810*/  LEA R186, P0, R140, UR8, 0x1 ;  /* 0x000000088cba7c11 */ /* 0x000fe2000f8008ff */
[--C-:B------:R-:W-:Y:S01]  /*6820*/  FFMA.FTZ R127, R63, UR11, -R42.reuse ;  /* 0x0000000b3f7f7c23 */ /* 0x100fe2000801082a */
[--C-:B------:R-:W-:Y:S01]  /*6830*/  FFMA.FTZ R138, R101, UR11, -R42.reuse ;  /* 0x0000000b658a7c23 */ /* 0x100fe2000801082a */
[--C-:B------:R-:W-:Y:S01]  /*6840*/  FFMA.FTZ R63, R35, UR11, -R42.reuse ;  /* 0x0000000b233f7c23 */ /* 0x100fe2000801082a */
[--C-:B------:R-:W-:Y:S01]  /*6850*/  FFMA.FTZ R60, R37, UR11, -R42.reuse ;  /* 0x0000000b253c7c23 */ /* 0x100fe2000801082a */
[----:B------:R-:W2:Y:S01]  /*6860*/  MUFU.EX2 R59, R59 ;  /* 0x0000003b003b7308 */ /* 0x000ea20000000800 */
[--C-:B------:R-:W-:Y:S01]  /*6870*/  FFMA.FTZ R51, R71, UR11, -R42.reuse ;  /* 0x0000000b47337c23 */ /* 0x100fe2000801082a */
[----:B-1----:R-:W-:Y:S01]  /*6880*/  F2FP.F16.F32.PACK_AB R68, R123, R136 ;  /* 0x000000887b44723e */ /* 0x002fe200000000ff */
[--C-:B------:R-:W-:Y:S01]  /*6890*/  FFMA.FTZ R46, R113, UR11, -R42.reuse ;  /* 0x0000000b712e7c23 */ /* 0x100fe2000801082a */
[--C-:B------:R-:W-:Y:S01]  /*68a0*/  FFMA.FTZ R40, R75, UR11, -R42.reuse ;  /* 0x0000000b4b287c23 */ /* 0x100fe2000801082a */
[--C-:B------:R-:W-:Y:S01]  /*68b0*/  FFMA.FTZ R37, R79, UR11, -R42.reuse ;  /* 0x0000000b4f257c23 */ /* 0x100fe2000801082a */
[----:B------:R-:W-:Y:S01]  /*68c0*/  LDSM.16.MT88.4 R100, [R116+0x9000] ;  /* 0x009000007464783b */ /* 0x000fe20000004200 */
[--C-:B------:R-:W-:Y:S01]  /*68d0*/  FFMA.FTZ R35, R34, UR11, -R61.reuse ;  /* 0x0000000b22237c23 */ /* 0x100fe2000801083d */
[----:B------:R-:W-:Y:S01]  /*68e0*/  MUFU.EX2 R127, R127 ;  /* 0x0000007f007f7308 */ /* 0x000fe20000000800 */
[--C-:B------:R-:W-:Y:S01]  /*68f0*/  FFMA.FTZ R32, R29, UR11, -R42.reuse ;  /* 0x0000000b1d207c23 */ /* 0x100fe2000801082a */
[----:B------:R-:W1:Y:S01]  /*6900*/  LDSM.16.MT88.4 R76, [R164+0xd000] ;  /* 0x00d00000a44c783b */ /* 0x000e620000004200 */
[--C-:B------:R-:W-:Y:S01]  /*6910*/  FFMA.FTZ R34, R156, UR11, -R61.reuse ;  /* 0x0000000b9c227c23 */ /* 0x100fe2000801083d */
[--C-:B------:R-:W-:Y:S01]  /*6920*/  FFMA.FTZ R33, R33, UR11, -R42.reuse ;  /* 0x0000000b21217c23 */ /* 0x100fe2000801082a */
[--C-:B------:R-:W-:Y:S01]  /*6930*/  FFMA.FTZ R30, R153, UR11, -R42.reuse ;  /* 0x0000000b991e7c23 */ /* 0x100fe2000801082a */
[--C-:B------:R-:W-:Y:S01]  /*6940*/  FFMA.FTZ R29, R129, UR11, -R42.reuse ;  /* 0x0000000b811d7c23 */ /* 0x100fe2000801082a */
[--C-:B------:R-:W-:Y:S01]  /*6950*/  FFMA.FTZ R129, R152, UR11, -R61.reuse ;  /* 0x0000000b98817c23 */ /* 0x100fe2000801083d */
[----:B------:R-:W3:Y:S01]  /*6960*/  MUFU.EX2 R138, R138 ;  /* 0x0000008a008a7308 */ /* 0x000ee20000000800 */
[----:B--2---:R-:W-:Y:S01]  /*6970*/  F2FP.F16.F32.PACK_AB R70, R59, R130 ;  /* 0x000000823b46723e */ /* 0x004fe200000000ff */
[--C-:B------:R-:W-:Y:S01]  /*6980*/  FFMA.FTZ R3, R137, UR11, -R42.reuse ;  /* 0x0000000b89037c23 */ /* 0x100fe2000801082a */
[----:B------:R-:W-:Y:S01]  /*6990*/  FFMA.FTZ R137, R142, UR11, -R61 ;  /* 0x0000000b8e897c23 */ /* 0x000fe2000801083d */
[--C-:B------:R-:W-:Y:S01]  /*69a0*/  FFMA.FTZ R142, R139, UR11, -R42.reuse ;  /* 0x0000000b8b8e7c23 */ /* 0x100fe2000801082a */
[--C-:B------:R-:W-:Y:S01]  /*69b0*/  FFMA.FTZ R131, R131, UR11, -R42.reuse ;  /* 0x0000000b83837c23 */ /* 0x100fe2000801082a */
[--C-:B------:R-:W-:Y:S01]  /*69c0*/  FFMA.FTZ R145, R145, UR11, -R42.reuse ;  /* 0x0000000b91917c23 */ /* 0x100fe2000801082a */
[--C-:B------:R-:W-:Y:S01]  /*69d0*/  FFMA.FTZ R121, R121, UR11, -R42.reuse ;  /* 0x0000000b79797c23 */ /* 0x100fe2000801082a */
[----:B------:R-:W-:Y:S01]  /*69e0*/  MUFU.EX2 R63, R63 ;  /* 0x0000003f003f7308 */ /* 0x000fe20000000800 */
[--C-:B------:R-:W-:Y:S01]  /*69f0*/  FFMA.FTZ R53, R53, UR11, -R42.reuse ;  /* 0x0000000b35357c23 */ /* 0x100fe2000801082a */
[----:B------:R-:W-:Y:S01]  /*6a00*/  FADD.FTZ R123, R136, R123 ;  /* 0x0000007b887b7221 */ /* 0x000fe20000010000 */
[--C-:B------:R-:W-:Y:S01]  /*6a10*/  FFMA.FTZ R49, R49, UR11, -R42.reuse ;  /* 0x0000000b31317c23 */ /* 0x100fe2000801082a */
[----:B------:R-:W-:Y:S01]  /*6a20*/  FFMA.FTZ R45, R45, UR11, -R42 ;  /* 0x0000000b2d2d7c23 */ /* 0x000fe2000801082a */
[----:B------:R-:W-:Y:S01]  /*6a30*/  LEA.HI.X R185, R140, UR9, R117, 0x1, P0 ;  /* 0x000000098cb97c11 */ /* 0x000fe200080f0c75 */
[----:B------:R-:W-:-:S02]  /*6a40*/  FADD.FTZ R130, R130, R123 ;  /* 0x0000007b82827221 */ /* 0x000fc40000010000 */
[----:B------:R-:W2:Y:S01]  /*6a50*/  MUFU.EX2 R60, R60 ;  /* 0x0000003c003c7308 */ /* 0x000ea20000000800 */
[----:B---3--:R-:W-:Y:S01]  /*6a60*/  F2FP.F16.F32.PACK_AB R69, R138, R127 ;  /* 0x0000007f8a45723e */ /* 0x008fe200000000ff */
[----:B------:R-:W-:Y:S01]  /*6a70*/  FADD.FTZ R138, R127, R138 ;  /* 0x0000008a7f8a7221 */ /* 0x000fe20000010000 */
[----:B------:R-:W-:-:S05]  /*6a80*/  FADD.FTZ R59, R59, R130 ;  /* 0x000000823b3b7221 */ /* 0x000fca0000010000 */
[----:B------:R-:W-:Y:S08]  /*6a90*/  MUFU.EX2 R44, R44 ;  /* 0x0000002c002c7308 */ /* 0x000ff00000000800 */
[----:B------:R-:W3:Y:S01]  /*6aa0*/  MUFU.EX2 R43, R43 ;  /* 0x0000002b002b7308 */ /* 0x000ee20000000800 */
[----:B--2---:R-:W-:-:S07]  /*6ab0*/  F2FP.F16.F32.PACK_AB R71, R60, R63 ;  /* 0x0000003f3c47723e */ /* 0x004fce00000000ff */
[C---:B------:R-:W-:Y:S01]  /*6ac0*/  HMMA.16816.F32 R88, R68.reuse, R84, RZ ;  /* 0x000000544458723c */ /* 0x040fe200000018ff */
[----:B------:R-:W-:Y:S05]  /*6ad0*/  MUFU.EX2 R39, R39 ;  /* 0x0000002700277308 */ /* 0x000fea0000000800 */
[----:B------:R-:W-:Y:S03]  /*6ae0*/  HMMA.16816.F32 R84, R68, R86, RZ ;  /* 0x000000564454723c */ /* 0x000fe600000018ff */
[----:B------:R-:W2:Y:S01]  /*6af0*/  MUFU.EX2 R38, R38 ;  /* 0x0000002600267308 */ /* 0x000ea20000000800 */
[----:B---3--:R-:W-:-:S02]  /*6b00*/  F2FP.F16.F32.PACK_AB R4, R43, R44 ;  /* 0x0000002c2b04723e */ /* 0x008fc400000000ff */
[C---:B------:R-:W-:Y:S05]  /*6b10*/  HMMA.16816.F32 R96, R68.reuse, R92, RZ ;  /* 0x0000005c4460723c */ /* 0x040fea00000018ff */
[----:B------:R-:W-:Y:S01]  /*6b20*/  MUFU.EX2 R51, R51 ;  /* 0x0000003300337308 */ /* 0x000fe20000000800 */
[C---:B------:R-:W-:Y:S06]  /*6b30*/  HMMA.16816.F32 R92, R68.reuse, R94, RZ ;  /* 0x0000005e445c723c */ /* 0x040fec00000018ff */
[----:B-1----:R-:W-:Y:S01]  /*6b40*/  HMMA.16816.F32 R80, R68, R76, RZ ;  /* 0x0000004c4450723c */ /* 0x002fe200000018ff */
[----:B------:R-:W1:Y:S01]  /*6b50*/  MUFU.EX2 R46, R46 ;  /* 0x0000002e002e7308 */ /* 0x000e620000000800 */
[----:B--2---:R-:W-:-:S04]  /*6b60*/  F2FP.F16.F32.PACK_AB R6, R38, R39 ;  /* 0x000000272606723e */ /* 0x004fc800000000ff */
[C---:B------:R-:W-:Y:S03]  /*6b70*/  HMMA.16816.F32 R76, R68.reuse, R78, RZ ;  /* 0x0000004e444c723c */ /* 0x040fe600000018ff */
[----:B------:R-:W-:Y:S03]  /*6b80*/  MUFU.EX2 R40, R40 ;  /* 0x0000002800287308 */ /* 0x000fe60000000800 */
[C---:B------:R-:W-:Y:S05]  /*6b90*/  HMMA.16816.F32 R112, R68.reuse, R108, RZ ;  /* 0x0000006c4470723c */ /* 0x040fea00000018ff */
        /* <DEDUP_REMOVED lines=18> */
[----:B------:R-:W4:Y:S02]  /*6cc0*/  MUFU.EX2 R32, R32 ;  /* 0x0000002000207308 */ /* 0x000f240000000800 */
[C---:B------:R-:W-:Y:S01]  /*6cd0*/  HMMA.16816.F32 R108, R4.reuse, R26, R108 ;  /* 0x0000001a046c723c */ /* 0x040fe2000000186c */
[--C-:B------:R-:W-:Y:S01]  /*6ce0*/  FFMA.FTZ R25, R128, UR11, -R61.reuse ;  /* 0x0000000b80197c23 */ /* 0x100fe2000801083d */
[--C-:B------:R-:W-:Y:S01]  /*6cf0*/  FFMA.FTZ R128, R151, UR11, -R42.reuse ;  /* 0x0000000b97807c23 */ /* 0x100fe2000801082a */
[--C-:B------:R-:W-:Y:S01]  /*6d00*/  FFMA.FTZ R24, R143, UR11, -R42.reuse ;  /* 0x0000000b8f187c23 */ /* 0x100fe2000801082a */
[--C-:B------:R-:W-:Y:S01]  /*6d10*/  FFMA.FTZ R143, R146, UR11, -R61.reuse ;  /* 0x0000000b928f7c23 */ /* 0x100fe2000801083d */
[--C-:B------:R-:W-:Y:S01]  /*6d20*/  FFMA.FTZ R146, R147, UR11, -R42.reuse ;  /* 0x0000000b93927c23 */ /* 0x100fe2000801082a */
[----:B------:R-:W-:Y:S01]  /*6d30*/  MUFU.EX2 R30, R30 ;  /* 0x0000001e001e7308 */ /* 0x000fe20000000800 */
[C---:B------:R-:W-:Y:S01]  /*6d40*/  HMMA.16816.F32 R104, R4.reuse, R16, R104 ;  /* 0x000000100468723c */ /* 0x040fe20000001868 */
[--C-:B------:R-:W-:Y:S01]  /*6d50*/  FFMA.FTZ R26, R150, UR11, -R61.reuse ;  /* 0x0000000b961a7c23 */ /* 0x100fe2000801083d */
[--C-:B------:R-:W-:Y:S01]  /*6d60*/  FFMA.FTZ R27, R149, UR11, -R42.reuse ;  /* 0x0000000b951b7c23 */ /* 0x100fe2000801082a */
[--C-:B------:R-:W-:Y:S01]  /*6d70*/  FFMA.FTZ R147, R66, UR11, -R61.reuse ;  /* 0x0000000b42937c23 */ /* 0x100fe2000801083d */
[----:B------:R-:W-:Y:S01]  /*6d80*/  FFMA.FTZ R66, R65, UR11, -R42 ;  /* 0x0000000b41427c23 */ /* 0x000fe2000801082a */
[--C-:B------:R-:W-:Y:S01]  /*6d90*/  FFMA.FTZ R65, R55, UR11, -R61.reuse ;  /* 0x0000000b37417c23 */ /* 0x100fe2000801083d */
[----:B------:R-:W-:Y:S01]  /*6da0*/  HMMA.16816.F32 R100, R4, R18, R100 ;  /* 0x000000120464723c */ /* 0x000fe20000001864 */
[----:B------:R-:W5:Y:S01]  /*6db0*/  MUFU.EX2 R29, R29 ;  /* 0x0000001d001d7308 */ /* 0x000f620000000800 */
[----:B------:R-:W-:Y:S01]  /*6dc0*/  LDSM.16.MT88.4 R16, [R164+0xa400] ;  /* 0x00a40000a410783b */ /* 0x000fe20000004200 */
[--C-:B------:R-:W-:Y:S01]  /*6dd0*/  FFMA.FTZ R55, R54, UR11, -R61.reuse ;  /* 0x0000000b36377c23 */ /* 0x100fe2000801083d */
[----:B------:R-:W-:-:S02]  /*6de0*/  FFMA.FTZ R54, R48, UR11, -R61 ;  /* 0x0000000b30367c23 */ /* 0x000fc4000801083d */
[C---:B--2---:R-:W-:Y:S03]  /*6df0*/  HMMA.16816.F32 R80, R4.reuse, R8, R80 ;  /* 0x000000080450723c */ /* 0x044fe60000001850 */
[----:B------:R-:W-:Y:S03]  /*6e00*/  MUFU.EX2 R129, R129 ;  /* 0x0000008100817308 */ /* 0x000fe60000000800 */
[----:B------:R-:W-:Y:S01]  /*6e10*/  HMMA.16816.F32 R76, R4, R10, R76 ;  /* 0x0000000a044c723c */ /* 0x000fe2000000184c */
[----:B------:R-:W2:Y:S04]  /*6e20*/  LDSM.16.MT88.4 R8, [R116+0xd400] ;  /* 0x00d400007408783b */ /* 0x000ea80000004200 */
[----:B------:R-:W5:Y:S01]  /*6e30*/  MUFU.EX2 R28, R28 ;  /* 0x0000001c001c7308 */ /* 0x000f620000000800 */
[C---:B---3--:R-:W-:Y:S06]  /*6e40*/  HMMA.16816.F32 R72, R68.reuse, R12, RZ ;  /* 0x0000000c4448723c */ /* 0x048fec00000018ff */
[----:B------:R-:W-:Y:S01]  /*6e50*/  HMMA.16816.F32 R68, R68, R14, RZ ;  /* 0x0000000e4444723c */ /* 0x000fe200000018ff */
[----:B------:R-:W-:Y:S01]  /*6e60*/  MUFU.EX2 R26, R26 ;  /* 0x0000001a001a7308 */ /* 0x000fe20000000800 */
[----:B------:R-:W-:Y:S07]  /*6e70*/  LDSM.16.MT88.4 R12, [R116+0xa400] ;  /* 0x00a40000740c783b */ /* 0x000fee0000004200 */
[----:B------:R-:W-:Y:S08]  /*6e80*/  MUFU.EX2 R25, R25 ;  /* 0x0000001900197308 */ /* 0x000ff00000000800 */
[----:B------:R-:W-:Y:S08]  /*6e90*/  MUFU.EX2 R128, R128 ;  /* 0x0000008000807308 */ /* 0x000ff00000000800 */
[----:B------:R-:W3:Y:S01]  /*6ea0*/  MUFU.EX2 R27, R27 ;  /* 0x0000001b001b7308 */ /* 0x000ee20000000800 */
[C---:B--2---:R-:W-:Y:S07]  /*6eb0*/  HMMA.16816.F32 R72, R4.reuse, R8, R72 ;  /* 0x000000080448723c */ /* 0x044fee0000001848 */
[----:B------:R-:W-:Y:S01]  /*6ec0*/  MUFU.EX2 R24, R24 ;  /* 0x0000001800187308 */ /* 0x000fe20000000800 */
[----:B------:R-:W-:Y:S01]  /*6ed0*/  HMMA.16816.F32 R68, R4, R10, R68 ;  /* 0x0000000a0444723c */ /* 0x000fe20000001844 */
[----:B------:R-:W2:Y:S06]  /*6ee0*/  LDSM.16.MT88.4 R8, [R164+0x9800] ;  /* 0x00980000a408783b */ /* 0x000eac0000004200 */
[----:B------:R-:W3:Y:S01]  /*6ef0*/  MUFU.EX2 R3, R3 ;  /* 0x0000000300037308 */ /* 0x000ee20000000800 */
[----:B-1----:R-:W-:-:S02]  /*6f00*/  F2FP.F16.F32.PACK_AB R4, R35, R36 ;  /* 0x000000242304723e */ /* 0x002fc400000000ff */
[----:B----4-:R-:W-:Y:S02]  /*6f10*/  F2FP.F16.F32.PACK_AB R5, R32, R33 ;  /* 0x000000212005723e */ /* 0x010fe400000000ff */
[----:B------:R-:W-:Y:S02]  /*6f20*/  F2FP.F16.F32.PACK_AB R6, R31, R34 ;  /* 0x000000221f06723e */ /* 0x000fe400000000ff */
[----:B-----5:R-:W-:Y:S01]  /*6f30*/  F2FP.F16.F32.PACK_AB R7, R29, R30 ;  /* 0x0000001e1d07723e */ /* 0x020fe200000000ff */
[----:B------:R-:W-:Y:S08]  /*6f40*/  MUFU.EX2 R148, R148 ;  /* 0x0000009400947308 */ /* 0x000ff00000000800 */
[----:B------:R-:W1:Y:S08]  /*6f50*/  MUFU.EX2 R143, R143 ;  /* 0x0000008f008f7308 */ /* 0x000e700000000800 */
[----:B------:R-:W-:Y:S08]  /*6f60*/  MUFU.EX2 R144, R144 ;  /* 0x0000009000907308 */ /* 0x000ff00000000800 */
[----:B------:R-:W-:Y:S01]  /*6f70*/  MUFU.EX2 R137, R137 ;  /* 0x0000008900897308 */ /* 0x000fe20000000800 */
[C---:B--2---:R-:W-:Y:S07]  /*6f80*/  HMMA.16816.F32 R112, R4.reuse, R8, R112 ;  /* 0x000000080470723c */ /* 0x044fee0000001870 */
[----:B------:R-:W-:Y:S01]  /*6f90*/  MUFU.EX2 R146, R146 ;  /* 0x0000009200927308 */ /* 0x000fe20000000800 */
[----:B------:R-:W-:Y:S01]  /*6fa0*/  HMMA.16816.F32 R108, R4, R10, R108 ;  /* 0x0000000a046c723c */ /* 0x000fe2000000186c */
[----:B------:R-:W2:Y:S06]  /*6fb0*/  LDSM.16.MT88.4 R8, [R116+0x9800] ;  /* 0x009800007408783b */ /* 0x000eac0000004200 */
[----:B------:R4:W5:Y:S08]  /*6fc0*/  MUFU.EX2 R139, R145 ;  /* 0x00000091008b7308 */ /* 0x0009700000000800 */
[----:B------:R-:W-:Y:S08]  /*6fd0*/  MUFU.EX2 R142, R142 ;  /* 0x0000008e008e7308 */ /* 0x000ff00000000800 */
[----:B------:R-:W5:Y:S01]  /*6fe0*/  MUFU.EX2 R131, R131 ;  /* 0x0000008300837308 */ /* 0x000f620000000800 */
[--C-:B----4-:R-:W-:Y:S01]  /*6ff0*/  FFMA.FTZ R145, R64, UR11, -R61.reuse ;  /* 0x0000000b40917c23 */ /* 0x110fe2000801083d */
[--C-:B------:R-:W-:Y:S01]  /*7000*/  FFMA.FTZ R64, R67, UR11, -R42.reuse ;  /* 0x0000000b43407c23 */ /* 0x100fe2000801082a */
[--C-:B------:R-:W-:Y:S01]  /*7010*/  FFMA.FTZ R67, R56, UR11, -R61.reuse ;  /* 0x0000000b38437c23 */ /* 0x100fe2000801083d */
[----:B------:R-:W-:Y:S01]  /*7020*/  FFMA.FTZ R56, R52, UR11, -R61 ;  /* 0x0000000b34387c23 */ /* 0x000fe2000801083d */
[--C-:B------:R-:W-:Y:S01]  /*7030*/  FFMA.FTZ R52, R47, UR11, -R42.reuse ;  /* 0x0000000b2f347c23 */ /* 0x100fe2000801082a */
[----:B------:R-:W-:-:S02]  /*7040*/  FFMA.FTZ R47, R22, UR11, -R42 ;  /* 0x0000000b162f7c23 */ /* 0x000fc4000801082a */
[----:B------:R-:W-:Y:S08]  /*7050*/  MUFU.EX2 R126, R126 ;  /* 0x0000007e007e7308 */ /* 0x000ff00000000800 */
[----:B------:R-:W4:Y:S01]  /*7060*/  MUFU.EX2 R147, R147 ;  /* 0x0000009300937308 */ /* 0x000f220000000800 */
[C---:B--2---:R-:W-:Y:S06]  /*7070*/  HMMA.16816.F32 R104, R4.reuse, R8, R104 ;  /* 0x000000080468723c */ /* 0x044fec0000001868 */
[C---:B------:R-:W-:Y:S01]  /*7080*/  HMMA.16816.F32 R100, R4.reuse, R10, R100 ;  /* 0x0000000a0464723c */ /* 0x040fe20000001864 */
[----:B------:R-:W2:Y:S01]  /*7090*/  LDSM.16.MT88.4 R8, [R164+0xb800] ;  /* 0x00b80000a408783b */ /* 0x000ea20000004200 */
[----:B------:R-:W-:Y:S08]  /*70a0*/  MUFU.EX2 R145, R145 ;  /* 0x0000009100917308 */ /* 0x000ff00000000800 */
[----:B------:R-:W4:Y:S08]  /*70b0*/  MUFU.EX2 R62, R62 ;  /* 0x0000003e003e7308 */ /* 0x000f300000000800 */
[----:B------:R-:W-:Y:S08]  /*70c0*/  MUFU.EX2 R121, R121 ;  /* 0x0000007900797308 */ /* 0x000ff00000000800 */
[----:B------:R-:W4:Y:S08]  /*70d0*/  MUFU.EX2 R64, R64 ;  /* 0x0000004000407308 */ /* 0x000f300000000800 */
[----:B------:R-:W-:Y:S01]  /*70e0*/  MUFU.EX2 R66, R66 ;  /* 0x0000004200427308 */ /* 0x000fe20000000800 */
[C---:B--2---:R-:W-:Y:S07]  /*70f0*/  HMMA.16816.F32 R96, R4.reuse, R8, R96 ;  /* 0x000000080460723c */ /* 0x044fee0000001860 */
[----:B------:R-:W2:Y:S01]  /*7100*/  MUFU.EX2 R53, R53 ;  /* 0x0000003500357308 */ /* 0x000ea20000000800 */
[C---:B------:R-:W-:Y:S01]  /*7110*/  HMMA.16816.F32 R92, R4.reuse, R10, R92 ;  /* 0x0000000a045c723c */ /* 0x040fe2000000185c */
[----:B------:R-:W3:Y:S06]  /*7120*/  LDSM.16.MT88.4 R8, [R116+0xb800] ;  /* 0x00b800007408783b */ /* 0x000eec0000004200 */
[----:B------:R-:W-:Y:S08]  /*7130*/  MUFU.EX2 R57, R57 ;  /* 0x0000003900397308 */ /* 0x000ff00000000800 */
[----:B------:R-:W-:Y:S08]  /*7140*/  MUFU.EX2 R48, R65 ;  /* 0x0000004100307308 */ /* 0x000ff00000000800 */
[----:B------:R-:W-:Y:S08]  /*7150*/  MUFU.EX2 R55, R55 ;  /* 0x0000003700377308 */ /* 0x000ff00000000800 */
[----:B------:R-:W-:Y:S08]  /*7160*/  MUFU.EX2 R49, R49 ;  /* 0x0000003100317308 */ /* 0x000ff00000000800 */
[----:B------:R-:W-:Y:S01]  /*7170*/  MUFU.EX2 R52, R52 ;  /* 0x0000003400347308 */ /* 0x000fe20000000800 */
[C---:B---3--:R-:W-:Y:S07]  /*7180*/  HMMA.16816.F32 R88, R4.reuse, R8, R88 ;  /* 0x000000080458723c */ /* 0x048fee0000001858 */
[----:B------:R-:W-:Y:S01]  /*7190*/  MUFU.EX2 R45, R45 ;  /* 0x0000002d002d7308 */ /* 0x000fe20000000800 */
[C---:B------:R-:W-:Y:S01]  /*71a0*/  HMMA.16816.F32 R84, R4.reuse, R10, R84 ;  /* 0x0000000a0454723c */ /* 0x040fe20000001854 */
[----:B------:R-:W3:Y:S06]  /*71b0*/  LDSM.16.MT88.4 R8, [R164+0xd800] ;  /* 0x00d80000a408783b */ /* 0x000eec0000004200 */
[----:B------:R-:W-:Y:S08]  /*71c0*/  MUFU.EX2 R56, R56 ;  /* 0x0000003800387308 */ /* 0x000ff00000000800 */
[----:B------:R-:W-:Y:S01]  /*71d0*/  MUFU.EX2 R58, R58 ;  /* 0x0000003a003a7308 */ /* 0x000fe20000000800 */
[C---:B---3--:R-:W-:Y:S06]  /*71e0*/  HMMA.16816.F32 R80, R4.reuse, R8, R80 ;  /* 0x000000080450723c */ /* 0x048fec0000001850 */
[C---:B------:R-:W-:Y:S01]  /*71f0*/  HMMA.16816.F32 R76, R4.reuse, R10, R76 ;  /* 0x0000000a044c723c */ /* 0x040fe2000000184c */
[----:B------:R-:W3:Y:S05]  /*7200*/  LDSM.16.MT88.4 R8, [R116+0xd800] ;  /* 0x00d800007408783b */ /* 0x000eea0000004200 */
[C---:B---3--:R-:W-:Y:S06]  /*7210*/  HMMA.16816.F32 R72, R4.reuse, R8, R72 ;  /* 0x000000080448723c */ /* 0x048fec0000001848 */
[----:B------:R-:W-:Y:S01]  /*7220*/  HMMA.16816.F32 R68, R4, R10, R68 ;  /* 0x0000000a0444723c */ /* 0x000fe20000001844 */
[----:B------:R-:W3:Y:S06]  /*7230*/  LDSM.16.MT88.4 R8, [R164+0x9c00] ;  /* 0x009c0000a408783b */ /* 0x000eec0000004200 */
[----:B------:R-:W-:-:S02]  /*7240*/  F2FP.F16.F32.PACK_AB R4, R28, R129 ;  /* 0x000000811c04723e */ /* 0x000fc400000000ff */
[----:B------:R-:W-:Y:S02]  /*7250*/  F2FP.F16.F32.PACK_AB R5, R27, R128 ;  /* 0x000000801b05723e */ /* 0x000fe400000000ff */
[----:B------:R-:W-:Y:S02]  /*7260*/  F2FP.F16.F32.PACK_AB R6, R25, R26 ;  /* 0x0000001a1906723e */ /* 0x000fe400000000ff */
[----:B------:R-:W-:-:S07]  /*7270*/  F2FP.F16.F32.PACK_AB R7, R3, R24 ;  /* 0x000000180307723e */ /* 0x000fce00000000ff */
[C---:B---3--:R-:W-:Y:S06]  /*7280*/  HMMA.16816.F32 R112, R4.reuse, R8, R112 ;  /* 0x000000080470723c */ /* 0x048fec0000001870 */
[C---:B------:R-:W-:Y:S01]  /*7290*/  HMMA.16816.F32 R108, R4.reuse, R10, R108 ;  /* 0x0000000a046c723c */ /* 0x040fe2000000186c */
[----:B------:R-:W3:Y:S05]  /*72a0*/  LDSM.16.MT88.4 R8, [R116+0x9c00] ;  /* 0x009c00007408783b */ /* 0x000eea0000004200 */
        /* <DEDUP_REMOVED lines=13> */
[----:B------:R-:W-:Y:S01]  /*7380*/  HMMA.16816.F32 R68, R4, R10, R68 ;  /* 0x0000000a0444723c */ /* 0x000fe20000001844 */
[----:B------:R-:W3:Y:S06]  /*7390*/  LDSM.16.MT88.4 R8, [R164+0xa000] ;  /* 0x00a00000a408783b */ /* 0x000eec0000004200 */
[----:B-1----:R-:W-:-:S02]  /*73a0*/  F2FP.F16.F32.PACK_AB R4, R143, R148 ;  /* 0x000000948f04723e */ /* 0x002fc400000000ff */
[----:B-----5:R-:W-:Y:S02]  /*73b0*/  F2FP.F16.F32.PACK_AB R5, R139, R146 ;  /* 0x000000928b05723e */ /* 0x020fe400000000ff */
[----:B------:R-:W-:Y:S02]  /*73c0*/  F2FP.F16.F32.PACK_AB R6, R137, R144 ;  /* 0x000000908906723e */ /* 0x000fe400000000ff */
[----:B------:R-:W-:-:S07]  /*73d0*/  F2FP.F16.F32.PACK_AB R7, R131, R142 ;  /* 0x0000008e8307723e */ /* 0x000fce00000000ff */
[C---:B---3--:R-:W-:Y:S06]  /*73e0*/  HMMA.16816.F32 R112, R4.reuse, R8, R112 ;  /* 0x000000080470723c */ /* 0x048fec0000001870 */
        /* <DEDUP_REMOVED lines=17> */
[----:B------:R-:W-:Y:S01]  /*7500*/  FADD.FTZ R5, R63, R138 ;  /* 0x0000008a3f057221 */ /* 0x000fe20000010000 */
[----:B----4-:R-:W-:Y:S01]  /*7510*/  F2FP.F16.F32.PACK_AB R4, R147, R126 ;  /* 0x0000007e9304723e */ /* 0x010fe200000000ff */
[----:B------:R-:W-:Y:S01]  /*7520*/  FFMA.FTZ R63, R50, UR11, -R61 ;  /* 0x0000000b323f7c23 */ /* 0x000fe2000801083d */
[----:B------:R-:W-:Y:S01]  /*7530*/  F2FP.F16.F32.PACK_AB R6, R62, R145 ;  /* 0x000000913e06723e */ /* 0x000fe200000000ff */
[----:B------:R-:W-:Y:S01]  /*7540*/  FADD.FTZ R60, R60, R5 ;  /* 0x000000053c3c7221 */ /* 0x000fe20000010000 */
[----:B------:R-:W-:Y:S01]  /*7550*/  F2FP.F16.F32.PACK_AB R5, R64, R121 ;  /* 0x000000794005723e */ /* 0x000fe200000000ff */
[----:B------:R-:W3:Y:S01]  /*7560*/  MUFU.EX2 R50, R67 ;  /* 0x0000004300327308 */ /* 0x000ee20000000800 */
[----:B--2---:R-:W-:-:S07]  /*7570*/  F2FP.F16.F32.PACK_AB R7, R53, R66 ;  /* 0x000000423507723e */ /* 0x004fce00000000ff */
[C---:B------:R-:W-:Y:S01]  /*7580*/  HMMA.16816.F32 R112, R4.reuse, R16, R112 ;  /* 0x000000100470723c */ /* 0x040fe20000001870 */
[----:B------:R-:W-:Y:S05]  /*7590*/  MUFU.EX2 R63, R63 ;  /* 0x0000003f003f7308 */ /* 0x000fea0000000800 */
[C---:B------:R-:W-:Y:S01]  /*75a0*/  HMMA.16816.F32 R108, R4.reuse, R18, R108 ;  /* 0x00000012046c723c */ /* 0x040fe2000000186c */
[----:B------:R-:W2:Y:S05]  /*75b0*/  LDSM.16.MT88.4 R16, [R116+0xc400] ;  /* 0x00c400007410783b */ /* 0x000eaa0000004200 */
[C---:B------:R-:W-:Y:S06]  /*75c0*/  HMMA.16816.F32 R104, R4.reuse, R12, R104 ;  /* 0x0000000c0468723c */ /* 0x040fec0000001868 */
        /* <DEDUP_REMOVED lines=9> */
[C---:B------:R-:W-:Y:S01]  /*7660*/  HMMA.16816.F32 R68, R4.reuse, R14, R68 ;  /* 0x0000000e0444723c */ /* 0x040fe20000001844 */
[----:B------:R-:W-:Y:S01]  /*7670*/  FADD.FTZ R12, R44, R59 ;  /* 0x0000003b2c0c7221 */ /* 0x000fe20000010000 */
[----:B------:R-:W-:Y:S01]  /*7680*/  FFMA.FTZ R44, R20, UR11, -R42 ;  /* 0x0000000b142c7c23 */ /* 0x000fe2000801082a */
[----:B------:R-:W-:Y:S01]  /*7690*/  FADD.FTZ R13, R51, R60 ;  /* 0x0000003c330d7221 */ /* 0x000fe20000010000 */
[--C-:B------:R-:W-:Y:S01]  /*76a0*/  FFMA.FTZ R51, R41, UR11, -R42.reuse ;  /* 0x0000000b29337c23 */ /* 0x100fe2000801082a */
[--C-:B------:R-:W-:Y:S01]  /*76b0*/  FFMA.FTZ R41, R23, UR11, -R42.reuse ;  /* 0x0000000b17297c23 */ /* 0x100fe2000801082a */
[C---:B-1----:R-:W-:Y:S01]  /*76c0*/  HMMA.16816.F32 R80, R4.reuse, R8, R80 ;  /* 0x000000080450723c */ /* 0x042fe20000001850 */
[----:B------:R-:W-:Y:S01]  /*76d0*/  FFMA.FTZ R42, R21, UR11, -R42 ;  /* 0x0000000b152a7c23 */ /* 0x000fe2000801082a */
[----:B------:R-:W1:Y:S01]  /*76e0*/  MUFU.EX2 R44, R44 ;  /* 0x0000002c002c7308 */ /* 0x000e620000000800 */
[----:B------:R-:W4:Y:S01]  /*76f0*/  LDSM.16.MT88.4 R20, [R116+0xa800] ;  /* 0x00a800007414783b */ /* 0x000f220000004200 */
[----:B------:R-:W-:Y:S01]  /*7700*/  FADD.FTZ R12, R43, R12 ;  /* 0x0000000c2b0c7221 */ /* 0x000fe20000010000 */
[----:B------:R-:W-:Y:S01]  /*7710*/  FADD.FTZ R13, R46, R13 ;  /* 0x0000000d2e0d7221 */ /* 0x000fe20000010000 */
[----:B------:R-:W-:Y:S01]  /*7720*/  HMMA.16816.F32 R76, R4, R10, R76 ;  /* 0x0000000a044c723c */ /* 0x000fe2000000184c */
[----:B------:R-:W5:Y:S01]  /*7730*/  LDSM.16.MT88.4 R8, [R164+0xa800] ;  /* 0x00a80000a408783b */ /* 0x000f620000004200 */
[----:B------:R-:W-:Y:S01]  /*7740*/  FADD.FTZ R43, R39, R12 ;  /* 0x0000000c272b7221 */ /* 0x000fe20000010000 */
[----:B------:R-:W-:Y:S01]  /*7750*/  FADD.FTZ R40, R40, R13 ;  /* 0x0000000d28287221 */ /* 0x000fe20000010000 */
[----:B------:R-:W-:Y:S01]  /*7760*/  MUFU.EX2 R39, R54 ;  /* 0x0000003600277308 */ /* 0x000fe20000000800 */
[----:B------:R-:W5:Y:S01]  /*7770*/  LDSM.16.MT88.4 R12, [R116+0xc800] ;  /* 0x00c80000740c783b */ /* 0x000f620000004200 */
[----:B------:R-:W-:Y:S01]  /*7780*/  FADD.FTZ R43, R38, R43 ;  /* 0x0000002b262b7221 */ /* 0x000fe20000010000 */
[----:B---3--:R-:W-:Y:S01]  /*7790*/  F2FP.F16.F32.PACK_AB R4, R50, R57 ;  /* 0x000000393204723e */ /* 0x008fe200000000ff */
[----:B------:R-:W-:Y:S01]  /*77a0*/  FADD.FTZ R40, R37, R40 ;  /* 0x0000002825287221 */ /* 0x000fe20000010000 */
[----:B------:R-:W-:Y:S01]  /*77b0*/  F2FP.F16.F32.PACK_AB R5, R52, R49 ;  /* 0x000000313405723e */ /* 0x000fe200000000ff */
[----:B------:R-:W-:Y:S01]  /*77c0*/  FADD.FTZ R36, R36, R43 ;  /* 0x0000002b24247221 */ /* 0x000fe20000010000 */
[----:B------:R-:W-:Y:S01]  /*77d0*/  F2FP.F16.F32.PACK_AB R6, R55, R48 ;  /* 0x000000303706723e */ /* 0x000fe200000000ff */
[----:B------:R-:W-:Y:S01]  /*77e0*/  MUFU.EX2 R38, R51 ;  /* 0x0000003300267308 */ /* 0x000fe20000000800 */
[----:B-1----:R-:W-:Y:S01]  /*77f0*/  F2FP.F16.F32.PACK_AB R7, R44, R45 ;  /* 0x0000002d2c07723e */ /* 0x002fe200000000ff */
[----:B------:R-:W-:-:S04]  /*7800*/  FADD.FTZ R35, R35, R36 ;  /* 0x0000002423237221 */ /* 0x000fc80000010000 */
[----:B------:R-:W-:Y:S02]  /*7810*/  FADD.FTZ R34, R34, R35 ;  /* 0x0000002322227221 */ /* 0x000fe40000010000 */
[----:B--2---:R-:W-:Y:S01]  /*7820*/  HMMA.16816.F32 R96, R4, R16, R96 ;  /* 0x000000100460723c */ /* 0x004fe20000001860 */
[----:B------:R-:W1:Y:S01]  /*7830*/  MUFU.EX2 R41, R41 ;  /* 0x0000002900297308 */ /* 0x000e620000000800 */
[----:B------:R-:W-:-:S04]  /*7840*/  FADD.FTZ R34, R31, R34 ;  /* 0x000000221f227221 */ /* 0x000fc80000010000 */
[----:B------:R-:W-:Y:S01]  /*7850*/  HMMA.16816.F32 R92, R4, R18, R92 ;  /* 0x00000012045c723c */ /* 0x000fe2000000185c */
[----:B------:R-:W2:Y:S01]  /*7860*/  LDSM.16.MT88.4 R16, [R116+0xe800] ;  /* 0x00e800007410783b */ /* 0x000ea20000004200 */
[----:B------:R-:W-:Y:S01]  /*7870*/  FADD.FTZ R129, R129, R34 ;  /* 0x0000002281817221 */ /* 0x000fe20000010000 */
[----:B------:R-:W-:Y:S03]  /*7880*/  MUFU.EX2 R37, R47 ;  /* 0x0000002f00257308 */ /* 0x000fe60000000800 */
[----:B------:R-:W-:-:S04]  /*7890*/  FADD.FTZ R129, R28, R129 ;  /* 0x000000811c817221 */ /* 0x000fc80000010000 */
[----:B------:R-:W-:Y:S01]  /*78a0*/  FADD.FTZ R26, R26, R129 ;  /* 0x000000811a1a7221 */ /* 0x000fe20000010000 */
[----:B----4-:R-:W-:Y:S01]  /*78b0*/  HMMA.16816.F32 R104, R4, R20, R104 ;  /* 0x000000140468723c */ /* 0x010fe20000001868 */
[----:B------:R-:W3:Y:S02]  /*78c0*/  MUFU.EX2 R42, R42 ;  /* 0x0000002a002a7308 */ /* 0x000ee40000000800 */
[----:B------:R-:W-:-:S03]  /*78d0*/  FADD.FTZ R25, R25, R26 ;  /* 0x0000001a19197221 */ /* 0x000fc60000010000 */
[----:B-----5:R-:W-:Y:S01]  /*78e0*/  HMMA.16816.F32 R112, R4, R8, R112 ;  /* 0x000000080470723c */ /* 0x020fe20000001870 */
[----:B------:R-:W-:-:S04]  /*78f0*/  FADD.FTZ R148, R148, R25 ;  /* 0x0000001994947221 */ /* 0x000fc80000010000 */
[----:B------:R-:W-:Y:S01]  /*7900*/  FADD.FTZ R143, R143, R148 ;  /* 0x000000948f8f7221 */ /* 0x000fe20000010000 */
[----:B------:R-:W-:Y:S01]  /*7910*/  HMMA.16816.F32 R108, R4, R10, R108 ;  /* 0x0000000a046c723c */ /* 0x000fe2000000186c */
[----:B------:R-:W4:Y:S02]  /*7920*/  LDSM.16.MT88.4 R8, [R164+0xe800] ;  /* 0x00e80000a408783b */ /* 0x000f240000004200 */
[----:B------:R-:W-:-:S03]  /*7930*/  FADD.FTZ R144, R144, R143 ;  /* 0x0000008f90907221 */ /* 0x000fc60000010000 */
[----:B------:R-:W-:Y:S01]  /*7940*/  HMMA.16816.F32 R100, R4, R22, R100 ;  /* 0x000000160464723c */ /* 0x000fe20000001864 */
[----:B------:R-:W5:Y:S01]  /*7950*/  LDSM.16.MT88.4 R20, [R164+0xcc00] ;  /* 0x00cc0000a414783b */ /* 0x000f620000004200 */
[----:B------:R-:W-:-:S04]  /*7960*/  FADD.FTZ R137, R137, R144 ;  /* 0x0000009089897221 */ /* 0x000fc80000010000 */
[C---:B------:R-:W-:Y:S06]  /*7970*/  HMMA.16816.F32 R88, R4.reuse, R12, R88 ;  /* 0x0000000c0458723c */ /* 0x040fec0000001858 */
[C---:B--2---:R-:W-:Y:S06]  /*7980*/  HMMA.16816.F32 R72, R4.reuse, R16, R72 ;  /* 0x000000100448723c */ /* 0x044fec0000001848 */
[----:B------:R-:W-:Y:S01]  /*7990*/  HMMA.16816.F32 R68, R4, R18, R68 ;  /* 0x000000120444723c */ /* 0x000fe20000001844 */
[----:B------:R-:W-:-:S04]  /*79a0*/  FADD.FTZ R17, R33, R40 ;  /* 0x0000002821117221 */ /* 0x000fc80000010000 */
[----:B------:R-:W-:Y:S01]  /*79b0*/  FADD.FTZ R17, R32, R17 ;  /* 0x0000001120117221 */ /* 0x000fe20000010000 */
[C---:B------:R-:W-:Y:S01]  /*79c0*/  HMMA.16816.F32 R84, R4.reuse, R14, R84 ;  /* 0x0000000e0454723c */ /* 0x040fe20000001854 */
[----:B------:R-:W2:Y:S02]  /*79d0*/  LDSM.16.MT88.4 R12, [R164+0xac00] ;  /* 0x00ac0000a40c783b */ /* 0x000ea40000004200 */
[----:B------:R-:W-:Y:S02]  /*79e0*/  FADD.FTZ R30, R30, R17 ;  /* 0x000000111e1e7221 */ /* 0x000fe40000010000 */
[----:B------:R-:W2:Y:S02]  /*79f0*/  LDSM.16.MT88.4 R16, [R116+0xcc00] ;  /* 0x00cc00007410783b */ /* 0x000ea40000004200 */
[----:B------:R-:W-:Y:S01]  /*7a00*/  FADD.FTZ R29, R29, R30 ;  /* 0x0000001e1d1d7221 */ /* 0x000fe20000010000 */
[----:B----4-:R-:W-:Y:S03]  /*7a10*/  HMMA.16816.F32 R80, R4, R8, R80 ;  /* 0x000000080450723c */ /* 0x010fe60000001850 */
[----:B------:R-:W-:-:S04]  /*7a20*/  FADD.FTZ R128, R128, R29 ;  /* 0x0000001d80807221 */ /* 0x000fc80000010000 */
[----:B------:R-:W-:Y:S01]  /*7a30*/  FADD.FTZ R27, R27, R128 ;  /* 0x000000801b1b7221 */ /* 0x000fe20000010000 */
[----:B------:R-:W-:Y:S01]  /*7a40*/  HMMA.16816.F32 R76, R4, R10, R76 ;  /* 0x0000000a044c723c */ /* 0x000fe2000000184c */
[----:B------:R-:W4:Y:S02]  /*7a50*/  LDSM.16.MT88.4 R8, [R116+0xac00] ;  /* 0x00ac00007408783b */ /* 0x000f240000004200 */
[----:B------:R-:W-:-:S04]  /*7a60*/  FADD.FTZ R24, R24, R27 ;  /* 0x0000001b18187221 */ /* 0x000fc80000010000 */
[----:B------:R-:W-:Y:S01]  /*7a70*/  FADD.FTZ R3, R3, R24 ;  /* 0x0000001803037221 */ /* 0x000fe20000010000 */
[----:B------:R-:W-:Y:S02]  /*7a80*/  F2FP.F16.F32.PACK_AB R4, R63, R56 ;  /* 0x000000383f04723e */ /* 0x000fe400000000ff */
[----:B-1----:R-:W-:Y:S01]  /*7a90*/  F2FP.F16.F32.PACK_AB R5, R41, R38 ;  /* 0x000000262905723e */ /* 0x002fe200000000ff */
[----:B------:R-:W-:Y:S01]  /*7aa0*/  FADD.FTZ R146, R146, R3 ;  /* 0x0000000392927221 */ /* 0x000fe20000010000 */
[----:B------:R-:W-:Y:S02]  /*7ab0*/  F2FP.F16.F32.PACK_AB R6, R58, R39 ;  /* 0x000000273a06723e */ /* 0x000fe400000000ff */
[----:B---3--:R-:W-:Y:S01]  /*7ac0*/  F2FP.F16.F32.PACK_AB R7, R42, R37 ;  /* 0x000000252a07723e */ /* 0x008fe200000000ff */
[----:B------:R-:W-:-:S06]  /*7ad0*/  FADD.FTZ R139, R139, R146 ;  /* 0x000000928b8b7221 */ /* 0x000fcc0000010000 */
[C---:B-----5:R-:W-:Y:S06]  /*7ae0*/  HMMA.16816.F32 R96, R4.reuse, R20, R96 ;  /* 0x000000140460723c */ /* 0x060fec0000001860 */
[----:B--2---:R-:W-:Y:S01]  /*7af0*/  HMMA.16816.F32 R112, R4, R12, R112 ;  /* 0x0000000c0470723c */ /* 0x004fe20000001870 */
[----:B------:R-:W-:-:S04]  /*7b00*/  FADD.FTZ R20, R142, R139 ;  /* 0x0000008b8e147221 */ /* 0x000fc80000010000 */
[----:B------:R-:W-:Y:S01]  /*7b10*/  FADD.FTZ R20, R131, R20 ;  /* 0x0000001483147221 */ /* 0x000fe20000010000 */
[----:B------:R-:W-:Y:S03]  /*7b20*/  HMMA.16816.F32 R88, R4, R16, R88 ;  /* 0x000000100458723c */ /* 0x000fe60000001858 */
[----:B------:R-:W-:-:S03]  /*7b30*/  FADD.FTZ R121, R121, R20 ;  /* 0x0000001479797221 */ /* 0x000fc60000010000 */
[C---:B------:R-:W-:Y:S01]  /*7b40*/  HMMA.16816.F32 R108, R4.reuse, R14, R108 ;  /* 0x0000000e046c723c */ /* 0x040fe2000000186c */
[----:B------:R-:W-:Y:S01]  /*7b50*/  FADD.FTZ R16, R126, R137 ;  /* 0x000000897e107221 */ /* 0x000fe20000010000 */
[----:B------:R-:W1:Y:S01]  /*7b60*/  LDSM.16.MT88.4 R12, [R164+0xec00] ;  /* 0x00ec0000a40c783b */ /* 0x000e620000004200 */
[----:B------:R-:W-:Y:S02]  /*7b70*/  FADD.FTZ R121, R64, R121 ;  /* 0x0000007940797221 */ /* 0x000fe40000010000 */
[----:B------:R-:W-:Y:S01]  /*7b80*/  FADD.FTZ R16, R147, R16 ;  /* 0x0000001093107221 */ /* 0x000fe20000010000 */
[C---:B----4-:R-:W-:Y:S01]  /*7b90*/  HMMA.16816.F32 R104, R4.reuse, R8, R104 ;  /* 0x000000080468723c */ /* 0x050fe20000001868 */
[----:B------:R-:W-:Y:S02]  /*7ba0*/  FADD.FTZ R66, R66, R121 ;  /* 0x0000007942427221 */ /* 0x000fe40000010000 */
[----:B------:R-:W-:Y:S02]  /*7bb0*/  FADD.FTZ R145, R145, R16 ;  /* 0x0000001091917221 */ /* 0x000fe40000010000 */
[----:B------:R-:W-:Y:S01]  /*7bc0*/  FADD.FTZ R66, R53, R66 ;  /* 0x0000004235427221 */ /* 0x000fe20000010000 */
[----:B------:R-:W-:Y:S01]  /*7bd0*/  HMMA.16816.F32 R100, R4, R10, R100 ;  /* 0x0000000a0464723c */ /* 0x000fe20000001864 */
[----:B------:R-:W2:Y:S01]  /*7be0*/  LDSM.16.MT88.4 R8, [R116+0xec00] ;  /* 0x00ec00007408783b */ /* 0x000ea20000004200 */
        /* <DEDUP_REMOVED lines=13> */
[----:B------:R-:W-:-:S03]  /*7cc0*/  FADD.FTZ R38, R41, R38 ;  /* 0x0000002629267221 */ /* 0x000fc60000010000 */
[----:B------:R-:W-:Y:S01]  /*7cd0*/  FADD.FTZ R56, R63, R56 ;  /* 0x000000383f387221 */ /* 0x000fe20000010000 */
[----:B------:R-:W-:-:S03]  /*7ce0*/  FADD.FTZ R37, R37, R38 ;  /* 0x0000002625257221 */ /* 0x000fc60000010000 */
[----:B------:R-:W-:Y:S01]  /*7cf0*/  FADD.FTZ R39, R39, R56 ;  /* 0x0000003827277221 */ /* 0x000fe20000010000 */
[----:B-1----:R-:W-:Y:S01]  /*7d00*/  HMMA.16816.F32 R80, R4, R12, R80 ;  /* 0x0000000c0450723c */ /* 0x002fe20000001850 */
[----:B------:R-:W-:Y:S02]  /*7d10*/  FADD.FTZ R188, R42, R37 ;  /* 0x000000252abc7221 */ /* 0x000fe40000010000 */
[----:B------:R-:W-:-:S03]  /*7d20*/  FADD.FTZ R187, R58, R39 ;  /* 0x000000273abb7221 */ /* 0x000fc60000010000 */
[C---:B------:R-:W-:Y:S06]  /*7d30*/  HMMA.16816.F32 R76, R4.reuse, R14, R76 ;  /* 0x0000000e044c723c */ /* 0x040fec000000184c */
[C---:B--2---:R-:W-:Y:S06]  /*7d40*/  HMMA.16816.F32 R72, R4.reuse, R8, R72 ;  /* 0x000000080448723c */ /* 0x044fec0000001848 */
        /* <DEDUP_REMOVED lines=66> */
.L_x_1309:
[----:B------:R-:W-:-:S04]  /*8170*/  LEA R4, -R134, RZ, 0x7 ;  /* 0x000000ff86047211 */ /* 0x000fc800078e39ff */
[----:B------:R-:W-:-:S07]  /*8180*/  SHF.R.S32.HI R11, RZ, 0x1f, R4 ;  /* 0x0000001fff0b7819 */ /* 0x000fce0000011404 */
.L_x_1310:
        /* <DEDUP_REMOVED lines=249> */
[----:B------:R-:W-:Y:S01]  /*9120*/  FMUL.FTZ R237, R57, UR10 ;  /* 0x0000000a39ed7c20 */ /* 0x000fe20008410000 */
[----:B------:R-:W-:-:S05]  /*9130*/  FMUL.FTZ R233, R59, UR10 ;  /* 0x0000000a3be97c20 */ /* 0x000fca0008410000 */
[----:B------:R-:W-:Y:S01]  /*9140*/  FMUL.FTZ R52, R52, UR10 ;  /* 0x0000000a34347c20 */ /* 0x000fe20008410000 */
[----:B------:R-:W-:Y:S01]  /*9150*/  FMUL.FTZ R54, R54, UR10 ;  /* 0x0000000a36367c20 */ /* 0x000fe20008410000 */
[----:B------:R-:W-:Y:S01]  /*9160*/  MUFU.TANH R237, R237 ;  /* 0x000000ed00ed7308 */ /* 0x000fe20000002400 */
[----:B------:R-:W-:Y:S01]  /*9170*/  FMUL.FTZ R53, R53, UR10 ;  /* 0x0000000a35357c20 */ /* 0x000fe20008410000 */
[----:B------:R-:W-:Y:S02]  /*9180*/  FMUL.FTZ R55, R55, UR10 ;  /* 0x0000000a37377c20 */ /* 0x000fe40008410000 */
[----:B------:R-:W-:Y:S01]  /*9190*/  FMUL.FTZ R3, R66, UR10 ;  /* 0x0000000a42037c20 */ /* 0x000fe20008410000 */
[----:B------:R-:W-:Y:S01]  /*91a0*/  FMUL.FTZ R66, R67, UR10 ;  /* 0x0000000a43427c20 */ /* 0x000fe20008410000 */
[----:B------:R-:W-:Y:S01]  /*91b0*/  FMUL.FTZ R67, R56, UR10 ;  /* 0x0000000a38437c20 */ /* 0x000fe20008410000 */
[----:B------:R-:W-:Y:S01]  /*91c0*/  FMUL.FTZ R56, R58, UR10 ;  /* 0x0000000a3a387c20 */ /* 0x000fe20008410000 */
[----:B------:R-:W-:Y:S01]  /*91d0*/  MUFU.TANH R59, R52 ;  /* 0x00000034003b7308 */ /* 0x000fe20000002400 */
[----:B------:R-:W-:Y:S01]  /*91e0*/  FMUL.FTZ R64, R64, UR10 ;  /* 0x0000000a40407c20 */ /* 0x000fe20008410000 */
[----:B------:R-:W-:Y:S01]  /*91f0*/  FMUL.FTZ R63, R63, UR10 ;  /* 0x0000000a3f3f7c20 */ /* 0x000fe20008410000 */
[C---:B-1----:R-:W-:Y:S05]  /*9200*/  HMMA.16816.F32 R40, R128.reuse, R120, R40 ;  /* 0x000000788028723c */ /* 0x042fea0000001828 */
[----:B------:R-:W1:Y:S01]  /*9210*/  MUFU.TANH R67, R67 ;  /* 0x0000004300437308 */ /* 0x000e620000002400 */
[C---:B------:R-:W-:Y:S01]  /*9220*/  HMMA.16816.F32 R36, R128.reuse, R122, R36 ;  /* 0x0000007a8024723c */ /* 0x040fe20000001824 */
[----:B------:R-:W3:Y:S06]  /*9230*/  LDSM.16.M88.4 R120, [R118+0x8400] ;  /* 0x008400007678783b */ /* 0x000eec0000000200 */
[----:B------:R-:W-:Y:S01]  /*9240*/  MUFU.TANH R56, R56 ;  /* 0x0000003800387308 */ /* 0x000fe20000002400 */
[C---:B--2---:R-:W-:Y:S07]  /*9250*/  HMMA.16816.F32 R48, R128.reuse, R124, R48 ;  /* 0x0000007c8030723c */ /* 0x044fee0000001830 */
[----:B------:R-:W2:Y:S01]  /*9260*/  MUFU.TANH R57, R54 ;  /* 0x0000003600397308 */ /* 0x000ea20000002400 */
[----:B------:R-:W-:Y:S01]  /*9270*/  HMMA.16816.F32 R44, R128, R126, R44 ;  /* 0x0000007e802c723c */ /* 0x000fe2000000182c */
[----:B------:R-:W4:Y:S01]  /*9280*/  LDSM.16.M88.4 R124, [R118+0x8000] ;  /* 0x00800000767c783b */ /* 0x000f220000000200 */
        /* <DEDUP_REMOVED lines=8> */
[----:B------:R-:W-:-:S05]  /*9310*/  FMUL.FTZ R211, R39, UR10 ;  /* 0x0000000a27d37c20 */ /* 0x000fca0008410000 */
[----:B------:R-:W-:Y:S01]  /*9320*/  FMUL.FTZ R48, R48, UR10 ;  /* 0x0000000a30307c20 */ /* 0x000fe20008410000 */
[----:B------:R-:W-:Y:S01]  /*9330*/  FMUL.FTZ R50, R50, UR10 ;  /* 0x0000000a32327c20 */ /* 0x000fe20008410000 */
[----:B------:R-:W-:Y:S01]  /*9340*/  MUFU.TANH R217, R41 ;  /* 0x0000002900d97308 */ /* 0x000fe20000002400 */
[----:B------:R-:W-:Y:S01]  /*9350*/  FMUL.FTZ R49, R49, UR10 ;  /* 0x0000000a31317c20 */ /* 0x000fe20008410000 */
[----:B------:R-:W-:-:S04]  /*9360*/  FMUL.FTZ R51, R51, UR10 ;  /* 0x0000000a33337c20 */ /* 0x000fc80008410000 */
[----:B------:R-:W-:Y:S01]  /*9370*/  FMUL.FTZ R221, R44, UR10 ;  /* 0x0000000a2cdd7c20 */ /* 0x000fe20008410000 */
[----:B------:R-:W-:Y:S01]  /*9380*/  FMUL.FTZ R46, R46, UR10 ;  /* 0x0000000a2e2e7c20 */ /* 0x000fe20008410000 */
[----:B------:R-:W5:Y:S01]  /*9390*/  S2R R44, SR_TID.X ;  /* 0x00000000002c7919 */ /* 0x000f620000002100 */
[----:B------:R-:W-:Y:S01]  /*93a0*/  FMUL.FTZ R45, R45, UR10 ;  /* 0x0000000a2d2d7c20 */ /* 0x000fe20008410000 */
[----:B------:R-:W-:Y:S01]  /*93b0*/  MUFU.TANH R215, R37 ;  /* 0x0000002500d77308 */ /* 0x000fe20000002400 */
[----:B---3--:R-:W-:Y:S01]  /*93c0*/  HMMA.16816.F32 R24, R128, R120, R24 ;  /* 0x000000788018723c */ /* 0x008fe20000001818 */
[----:B------:R-:W-:-:S05]  /*93d0*/  FMUL.FTZ R47, R47, UR10 ;  /* 0x0000000a2f2f7c20 */ /* 0x000fca0008410000 */
[C---:B------:R-:W-:Y:S01]  /*93e0*/  HMMA.16816.F32 R20, R128.reuse, R122, R20 ;  /* 0x0000007a8014723c */ /* 0x040fe20000001814 */
[----:B------:R-:W3:Y:S01]  /*93f0*/  LDSM.16.M88.4 R120, [R118+0x8c00] ;  /* 0x008c00007678783b */ /* 0x000ee20000000200 */
[----:B------:R-:W2:Y:S04]  /*9400*/  MUFU.TANH R221, R221 ;  /* 0x000000dd00dd7308 */ /* 0x000ea80000002400 */
[C---:B----4-:R-:W-:Y:S04]  /*9410*/  HMMA.16816.F32 R32, R128.reuse, R124, R32 ;  /* 0x0000007c8020723c */ /* 0x050fe80000001820 */
[----:B------:R-:W-:Y:S02]  /*9420*/  MUFU.TANH R219, R46 ;  /* 0x0000002e00db7308 */ /* 0x000fe40000002400 */
[----:B------:R-:W-:Y:S01]  /*9430*/  HMMA.16816.F32 R28, R128, R126, R28 ;  /* 0x0000007e801c723c */ /* 0x000fe2000000181c */
[----:B------:R-:W4:Y:S01]  /*9440*/  LDSM.16.M88.4 R124, [R118+0x8800] ;  /* 0x00880000767c783b */ /* 0x000f220000000200 */
[----:B------:R-:W-:-:S04]  /*9450*/  DEPBAR.LE SB0, 0x0 ;  /* 0x000080000000791a */ /* 0x000fc80000000000 */
[----:B------:R-:W-:Y:S01]  /*9460*/  MUFU.TANH R209, R40 ;  /* 0x0000002800d17308 */ /* 0x000fe20000002400 */
[----:B------:R-:W-:Y:S01]  /*9470*/  FMUL.FTZ R148, R24, UR10 ;  /* 0x0000000a18947c20 */ /* 0x000fe20008410000 */
[----:B------:R-:W-:Y:S01]  /*9480*/  FMUL.FTZ R26, R26, UR10 ;  /* 0x0000000a1a1a7c20 */ /* 0x000fe20008410000 */
[----:B------:R-:W-:Y:S01]  /*9490*/  FMUL.FTZ R25, R25, UR10 ;  /* 0x0000000a19197c20 */ /* 0x000fe20008410000 */
[----:B------:R-:W-:Y:S01]  /*94a0*/  FMUL.FTZ R27, R27, UR10 ;  /* 0x0000000a1b1b7c20 */ /* 0x000fe20008410000 */
[----:B-----5:R-:W-:Y:S02]  /*94b0*/  IMAD.SHL.U32 R43, R44, 0x2, RZ ;  /* 0x000000022c2b7824 */ /* 0x020fe400078e00ff */
[----:B------:R-:W-:Y:S01]  /*94c0*/  FMUL.FTZ R151, R20, UR10 ;  /* 0x0000000a14977c20 */ /* 0x000fe20008410000 */
[----:B------:R-:W-:Y:S01]  /*94d0*/  FMUL.FTZ R22, R22, UR10 ;  /* 0x0000000a16167c20 */ /* 0x000fe20008410000 */
[----:B------:R-:W-:Y:S01]  /*94e0*/  MUFU.TANH R207, R42 ;  /* 0x0000002a00cf7308 */ /* 0x000fe20000002400 */
[----:B------:R-:W-:Y:S01]  /*94f0*/  FMUL.FTZ R21, R21, UR10 ;  /* 0x0000000a15157c20 */ /* 0x000fe20008410000 */
[----:B------:R-:W-:Y:S01]  /*9500*/  LOP3.LUT R43, R43, 0x6, RZ, 0xc0, !PT ;  /* 0x000000062b2b7812 */ /* 0x000fe200078ec0ff */
[----:B------:R-:W-:Y:S01]  /*9510*/  FMUL.FTZ R23, R23, UR10 ;  /* 0x0000000a17177c20 */ /* 0x000fe20008410000 */
[----:B------:R-:W-:Y:S01]  /*9520*/  FMUL.FTZ R163, R32, UR10 ;  /* 0x0000000a20a37c20 */ /* 0x000fe20008410000 */
[----:B------:R-:W-:-:S02]  /*9530*/  IMAD.SHL.U32 R32, R174, 0x80, RZ ;  /* 0x00000080ae207824 */ /* 0x000fc400078e00ff */
[----:B------:R-:W-:Y:S01]  /*9540*/  FMUL.FTZ R183, R34, UR10 ;  /* 0x0000000a22b77c20 */ /* 0x000fe20008410000 */
[----:B------:R-:W-:Y:S01]  /*9550*/  FMUL.FTZ R197, R33, UR10 ;  /* 0x0000000a21c57c20 */ /* 0x000fe20008410000 */
[----:B------:R-:W-:Y:S01]  /*9560*/  MUFU.TANH R205, R205 ;  /* 0x000000cd00cd7308 */ /* 0x000fe20000002400 */
[----:B------:R-:W-:Y:S01]  /*9570*/  FMUL.FTZ R193, R35, UR10 ;  /* 0x0000000a23c17c20 */ /* 0x000fe20008410000 */
[--C-:B------:R-:W-:Y:S01]  /*9580*/  LOP3.LUT R36, R32, 0x8, R43.reuse, 0xfe, !PT ;  /* 0x0000000820247812 */ /* 0x100fe200078efe2b */
[----:B------:R-:W-:Y:S01]  /*9590*/  FMUL.FTZ R189, R28, UR10 ;  /* 0x0000000a1cbd7c20 */ /* 0x000fe20008410000 */
[--C-:B------:R-:W-:Y:S01]  /*95a0*/  LOP3.LUT R34, R32, 0x10, R43.reuse, 0xfe, !PT ;  /* 0x0000001020227812 */ /* 0x100fe200078efe2b */
[----:B------:R-:W-:Y:S01]  /*95b0*/  FMUL.FTZ R30, R30, UR10 ;  /* 0x0000000a1e1e7c20 */ /* 0x000fe20008410000 */
[C---:B------:R-:W-:Y:S01]  /*95c0*/  ISETP.GE.AND P0, PT, R36.reuse, R141, PT ;  /* 0x0000008d2400720c */ /* 0x040fe20003f06270 */
[C---:B---3--:R-:W-:Y:S01]  /*95d0*/  HMMA.16816.F32 R8, R128.reuse, R120, R8 ;  /* 0x000000788008723c */ /* 0x048fe20000001808 */
[----:B------:R-:W-:Y:S01]  /*95e0*/  ISETP.GE.AND P5, PT, R36, R119, PT ;  /* 0x000000772400720c */ /* 0x000fe20003fa6270 */
[----:B------:R-:W-:Y:S01]  /*95f0*/  MUFU.TANH R203, R38 ;  /* 0x0000002600cb7308 */ /* 0x000fe20000002400 */
[----:B------:R-:W-:Y:S01]  /*9600*/  ISETP.GE.AND P1, PT, R34, R141, PT ;  /* 0x0000008d2200720c */ /* 0x000fe20003f26270 */
[----:B------:R-:W-:Y:S01]  /*9610*/  FMUL.FTZ R199, R29, UR10 ;  /* 0x0000000a1dc77c20 */ /* 0x000fe20008410000 */
[--C-:B------:R-:W-:Y:S01]  /*9620*/  LOP3.LUT R28, R32, 0x18, R43.reuse, 0xfe, !PT ;  /* 0x00000018201c7812 */ /* 0x100fe200078efe2b */
[C---:B------:R-:W-:Y:S01]  /*9630*/  HMMA.16816.F32 R4, R128.reuse, R122, R4 ;  /* 0x0000007a8004723c */ /* 0x040fe20000001804 */
[----:B------:R-:W-:Y:S01]  /*9640*/  FMUL.FTZ R121, R65, UR10 ;  /* 0x0000000a41797c20 */ /* 0x000fe20008410000 */
[----:B------:R-:W-:Y:S01]  /*9650*/  FMUL.FTZ R65, R60, UR10 ;  /* 0x0000000a3c417c20 */ /* 0x000fe20008410000 */
[----:B------:R-:W-:Y:S01]  /*9660*/  FMUL.FTZ R60, R61, UR10 ;  /* 0x0000000a3d3c7c20 */ /* 0x000fe20008410000 */
[----:B------:R-:W-:Y:S01]  /*9670*/  FMUL.FTZ R61, R62, UR10 ;  /* 0x0000000a3e3d7c20 */ /* 0x000fe20008410000 */
[----:B-1----:R-:W-:Y:S01]  /*9680*/  FSEL R67, R67, -INF , !P1 ;  /* 0xff80000043437808 */ /* 0x002fe20004800000 */
[C---:B----4-:R-:W-:Y:S01]  /*9690*/  HMMA.16816.F32 R16, R128.reuse, R124, R16 ;  /* 0x0000007c8010723c */ /* 0x050fe20000001810 */
[----:B------:R-:W-:Y:S01]  /*96a0*/  ISETP.GE.AND P1, PT, R28, R119, PT ;  /* 0x000000771c00720c */ /* 0x000fe20003f26270 */
[----:B------:R-:W1:Y:S01]  /*96b0*/  MUFU.TANH R65, R65 ;  /* 0x0000004100417308 */ /* 0x000e620000002400 */
[----:B------:R-:W-:Y:S01]  /*96c0*/  LOP3.LUT R24, R32, 0x28, R43, 0xfe, !PT ;  /* 0x0000002820187812 */ /* 0x000fe200078efe2b */
[----:B------:R-:W-:Y:S01]  /*96d0*/  FMUL.FTZ R31, R31, UR10 ;  /* 0x0000000a1f1f7c20 */ /* 0x000fe20008410000 */
[----:B--2---:R-:W-:Y:S01]  /*96e0*/  FSEL R57, R57, -INF , !P1 ;  /* 0xff80000039397808 */ /* 0x004fe20004800000 */
[----:B------:R-:W-:Y:S01]  /*96f0*/  HMMA.16816.F32 R12, R128, R126, R12 ;  /* 0x0000007e800c723c */ /* 0x000fe2000000180c */
[----:B------:R-:W-:-:S02]  /*9700*/  ISETP.GE.AND P1, PT, R24, R141, PT ;  /* 0x0000008d1800720c */ /* 0x000fc40003f26270 */
[--C-:B------:R-:W-:Y:S01]  /*9710*/  LOP3.LUT R20, R32, 0x38, R43.reuse, 0xfe, !PT ;  /* 0x0000003820147812 */ /* 0x100fe200078efe2b */
[----:B------:R-:W2:Y:S01]  /*9720*/  MUFU.TANH R61, R61 ;  /* 0x0000003d003d7308 */ /* 0x000ea20000002400 */
[----:B------:R-:W-:Y:S01]  /*9730*/  FSEL R221, R221, -INF , !P1 ;  /* 0xff800000dddd7808 */ /* 0x000fe20004800000 */
[----:B------:R-:W-:Y:S01]  /*9740*/  FMUL.FTZ R137, R8, UR10 ;  /* 0x0000000a08897c20 */ /* 0x000fe20008410000 */
[--C-:B------:R-:W-:Y:S01]  /*9750*/  LOP3.LUT R8, R32, 0x68, R43.reuse, 0xfe, !PT ;  /* 0x0000006820087812 */ /* 0x100fe200078efe2b */
[----:B------:R-:W-:Y:S01]  /*9760*/  FMUL.FTZ R10, R10, UR10 ;  /* 0x0000000a0a0a7c20 */ /* 0x000fe20008410000 */
[----:B------:R-:W-:Y:S01]  /*9770*/  FMUL.FTZ R9, R9, UR10 ;  /* 0x0000000a09097c20 */ /* 0x000fe20008410000 */
[----:B------:R-:W-:Y:S02]  /*9780*/  FMUL.FTZ R11, R11, UR10 ;  /* 0x0000000a0b0b7c20 */ /* 0x000fe40008410000 */
[----:B------:R-:W3:Y:S01]  /*9790*/  MUFU.TANH R129, R48 ;  /* 0x0000003000817308 */ /* 0x000ee20000002400 */
[----:B-1----:R-:W-:Y:S01]  /*97a0*/  FSEL R41, R65, -INF , !P0 ;  /* 0xff80000041297808 */ /* 0x002fe20004000000 */
[----:B------:R-:W-:Y:S01]  /*97b0*/  FMUL.FTZ R138, R4, UR10 ;  /* 0x0000000a048a7c20 */ /* 0x000fe20008410000 */
[----:B------:R-:W-:Y:S01]  /*97c0*/  ISETP.GE.AND P0, PT, R34, R119, PT ;  /* 0x000000772200720c */ /* 0x000fe20003f06270 */
[----:B------:R-:W-:Y:S01]  /*97d0*/  FMUL.FTZ R62, R6, UR10 ;  /* 0x0000000a063e7c20 */ /* 0x000fe20008410000 */
[--C-:B------:R-:W-:Y:S01]  /*97e0*/  LOP3.LUT R4, R32, 0x78, R43.reuse, 0xfe, !PT ;  /* 0x0000007820047812 */ /* 0x100fe200078efe2b */
[----:B------:R-:W-:Y:S01]  /*97f0*/  FMUL.FTZ R131, R16, UR10 ;  /* 0x0000000a10837c20 */ /* 0x000fe20008410000 */
[----:B------:R-:W-:Y:S01]  /*9800*/  FSEL R65, R56, -INF , !P0 ;  /* 0xff80000038417808 */ /* 0x000fe20004000000 */
[----:B------:R-:W1:Y:S01]  /*9810*/  MUFU.TANH R127, R50 ;  /* 0x00000032007f7308 */ /* 0x000e620000002400 */
[----:B--2---:R-:W-:Y:S01]  /*9820*/  FSEL R37, R61, -INF , !P5 ;  /* 0xff8000003d257808 */ /* 0x004fe20006800000 */
[----:B------:R-:W-:Y:S01]  /*9830*/  FMUL.FTZ R18, R18, UR10 ;  /* 0x0000000a12127c20 */ /* 0x000fe20008410000 */
[-C--:B------:R-:W-:Y:S01]  /*9840*/  ISETP.GE.AND P5, PT, R28, R141.reuse, PT ;  /* 0x0000008d1c00720c */ /* 0x080fe20003fa6270 */
[----:B------:R-:W-:Y:S01]  /*9850*/  FMUL.FTZ R135, R12, UR10 ;  /* 0x0000000a0c877c20 */ /* 0x000fe20008410000 */
[--C-:B------:R-:W-:Y:S01]  /*9860*/  LOP3.LUT R28, R32, 0x20, R43.reuse, 0xfe, !PT ;  /* 0x00000020201c7812 */ /* 0x100fe200078efe2b */
[----:B------:R-:W-:Y:S01]  /*9870*/  FMUL.FTZ R14, R14, UR10 ;  /* 0x0000000a0e0e7c20 */ /* 0x000fe20008410000 */
[----:B------:R-:W-:Y:S01]  /*9880*/  FSEL R59, R59, -INF , !P5 ;  /* 0xff8000003b3b7808 */ /* 0x000fe20006800000 */
[----:B------:R-:W2:Y:S01]  /*9890*/  MUFU.TANH R163, R163 ;  /* 0x000000a300a37308 */ /* 0x000ea20000002400 */
[C---:B------:R-:W-:Y:S01]  /*98a0*/  ISETP.GE.AND P0, PT, R28.reuse, R141, PT ;  /* 0x0000008d1c00720c */ /* 0x040fe20003f06270 */
[----:B------:R-:W-:Y:S01]  /*98b0*/  FMUL.FTZ R17, R17, UR10 ;  /* 0x0000000a11117c20 */ /* 0x000fe20008410000 */
[-C--:B------:R-:W-:Y:S01]  /*98c0*/  ISETP.GE.AND P5, PT, R28, R119.reuse, PT ;  /* 0x000000771c00720c */ /* 0x080fe20003fa6270 */
[----:B------:R-:W-:Y:S01]  /*98d0*/  FMUL.FTZ R19, R19, UR10 ;  /* 0x0000000a13137c20 */ /* 0x000fe20008410000 */
[----:B---3--:R-:W-:Y:S01]  /*98e0*/  FSEL R129, R129, -INF , !P0 ;  /* 0xff80000081817808 */ /* 0x008fe20004000000 */
[----:B------:R-:W-:Y:S01]  /*98f0*/  FMUL.FTZ R13, R13, UR10 ;  /* 0x0000000a0d0d7c20 */ /* 0x000fe20008410000 */
[----:B------:R-:W-:Y:S01]  /*9900*/  ISETP.GE.AND P0, PT, R24, R119, PT ;  /* 0x000000771800720c */ /* 0x000fe20003f06270 */
[----:B------:R-:W3:Y:S01]  /*9910*/  MUFU.TANH R183, R183 ;  /* 0x000000b700b77308 */ /* 0x000ee20000002400 */
[----:B------:R-:W-:Y:S01]  /*9920*/  LOP3.LUT R24, R32, 0x30, R43, 0xfe, !PT ;  /* 0x0000003020187812 */ /* 0x000fe200078efe2b */
[----:B------:R-:W-:Y:S01]  /*9930*/  FMUL.FTZ R15, R15, UR10 ;  /* 0x0000000a0f0f7c20 */ /* 0x000fe20008410000 */
[----:B-1----:R-:W-:Y:S01]  /*9940*/  FSEL R127, R127, -INF , !P5 ;  /* 0xff8000007f7f7808 */ /* 0x002fe20006800000 */
[----:B------:R-:W-:Y:S01]  /*9950*/  FMUL.FTZ R5, R5, UR10 ;  /* 0x0000000a05057c20 */ /* 0x000fe20008410000 */
[----:B------:R-:W-:Y:S01]  /*9960*/  ISETP.GE.AND P5, PT, R24, R141, PT ;  /* 0x0000008d1800720c */ /* 0x000fe20003fa6270 */
[----:B------:R-:W-:Y:S01]  /*9970*/  FMUL.FTZ R7, R7, UR10 ;  /* 0x0000000a07077c20 */ /* 0x000fe20008410000 */
[----:B------:R-:W-:Y:S01]  /*9980*/  FSEL R219, R219, -INF , !P0 ;  /* 0xff800000dbdb7808 */ /* 0x000fe20004000000 */
[----:B------:R-:W1:Y:S01]  /*9990*/  MUFU.TANH R189, R189 ;  /* 0x000000bd00bd7308 */ /* 0x000e620000002400 */
[----:B------:R-:W-:-:S02]  /*99a0*/  FSEL R209, R209, -INF , !P5 ;  /* 0xff800000d1d17808 */ /* 0x000fc40006800000 */
[----:B------:R-:W-:Y:S02]  /*99b0*/  ISETP.GE.AND P1, PT, R24, R119, PT ;  /* 0x000000771800720c */ /* 0x000fe40003f26270 */
[C---:B------:R-:W-:Y:S02]  /*99c0*/  ISETP.GE.AND P0, PT, R20.reuse, R141, PT ;  /* 0x0000008d1400720c */ /* 0x040fe40003f06270 */
[----:B------:R-:W-:Y:S01]  /*99d0*/  ISETP.GE.AND P5, PT, R20, R119, PT ;  /* 0x000000771400720c */ /* 0x000fe20003fa6270 */
[----:B------:R-:W4:Y:S01]  /*99e0*/  MUFU.TANH R161, R30 ;  /* 0x0000001e00a17308 */ /* 0x000f220000002400 */
[----:B------:R-:W-:Y:S02]  /*99f0*/  LOP3.LUT R20, R32, 0x40, R43, 0xfe, !PT ;  /* 0x0000004020147812 */ /* 0x000fe400078efe2b */
[----:B------:R-:W-:Y:S02]  /*9a00*/  FSEL R207, R207, -INF , !P1 ;  /* 0xff800000cfcf7808 */ /* 0x000fe40004800000 */
[----:B------:R-:W-:-:S02]  /*9a10*/  ISETP.GE.AND P1, PT, R20, R141, PT ;  /* 0x0000008d1400720c */ /* 0x000fc40003f26270 */
[----:B------:R-:W-:Y:S01]  /*9a20*/  LOP3.LUT R16, R32, 0x48, R43, 0xfe, !PT ;  /* 0x0000004820107812 */ /* 0x000fe200078efe2b */
[----:B------:R-:W5:Y:S01]  /*9a30*/  MUFU.TANH R148, R148 ;  /* 0x0000009400947308 */ /* 0x000f620000002400 */
[----:B------:R-:W-:Y:S02]  /*9a40*/  FSEL R205, R205, -INF , !P0 ;  /* 0xff800000cdcd7808 */ /* 0x000fe40004000000 */
[----:B------:R-:W-:Y:S02]  /*9a50*/  FSEL R203, R203, -INF , !P5 ;  /* 0xff800000cbcb7808 */ /* 0x000fe40006800000 */
[----:B--2---:R-:W-:Y:S02]  /*9a60*/  FSEL R163, R163, -INF , !P1 ;  /* 0xff800000a3a37808 */ /* 0x004fe40004800000 */
[----:B------:R-:W-:Y:S01]  /*9a70*/  ISETP.GE.AND P0, PT, R20, R119, PT ;  /* 0x000000771400720c */ /* 0x000fe20003f06270 */
[----:B------:R-:W2:Y:S01]  /*9a80*/  MUFU.TANH R147, R26 ;  /* 0x0000001a00937308 */ /* 0x000ea20000002400 */
[----:B------:R-:W-:-:S02]  /*9a90*/  ISETP.GE.AND P5, PT, R16, R141, PT ;  /* 0x0000008d1000720c */ /* 0x000fc40003fa6270 */
[----:B------:R-:W-:Y:S02]  /*9aa0*/  ISETP.GE.AND P1, PT, R16, R119, PT ;  /* 0x000000771000720c */ /* 0x000fe40003f26270 */
[--C-:B------:R-:W-:Y:S02]  /*9ab0*/  LOP3.LUT R16, R32, 0x50, R43.reuse, 0xfe, !PT ;  /* 0x0000005020107812 */ /* 0x100fe400078efe2b */
[----:B---3--:R-:W-:Y:S01]  /*9ac0*/  FSEL R183, R183, -INF , !P0 ;  /* 0xff800000b7b77808 */ /* 0x008fe20004000000 */
[----:B------:R-:W3:Y:S01]  /*9ad0*/  MUFU.TANH R151, R151 ;  /* 0x0000009700977308 */ /* 0x000ee20000002400 */
[----:B------:R-:W-:Y:S02]  /*9ae0*/  ISETP.GE.AND P0, PT, R16, R141, PT ;  /* 0x0000008d1000720c */ /* 0x000fe40003f06270 */
[----:B------:R-:W-:Y:S02]  /*9af0*/  LOP3.LUT R12, R32, 0x58, R43, 0xfe, !PT ;  /* 0x00000058200c7812 */ /* 0x000fe400078efe2b */
[----:B-1----:R-:W-:-:S02]  /*9b00*/  FSEL R189, R189, -INF , !P5 ;  /* 0xff800000bdbd7808 */ /* 0x002fc40006800000 */
[----:B----4-:R-:W-:Y:S01]  /*9b10*/  FSEL R161, R161, -INF , !P1 ;  /* 0xff800000a1a17808 */ /* 0x010fe20004800000 */
[----:B------:R-:W1:Y:S01]  /*9b20*/  MUFU.TANH R145, R22 ;  /* 0x0000001600917308 */ /* 0x000e620000002400 */
[----:B-----5:R-:W-:Y:S02]  /*9b30*/  FSEL R148, R148, -INF , !P0 ;  /* 0xff80000094947808 */ /* 0x020fe40004000000 */
[----:B------:R-:W-:Y:S02]  /*9b40*/  ISETP.GE.AND P5, PT, R16, R119, PT ;  /* 0x000000771000720c */ /* 0x000fe40003fa6270 */
[C---:B------:R-:W-:Y:S02]  /*9b50*/  ISETP.GE.AND P1, PT, R12.reuse, R141, PT ;  /* 0x0000008d0c00720c */ /* 0x040fe40003f26270 */
[----:B------:R-:W-:Y:S01]  /*9b60*/  ISETP.GE.AND P0, PT, R12, R119, PT ;  /* 0x000000770c00720c */ /* 0x000fe20003f06270 */
[----:B------:R-:W4:Y:S01]  /*9b70*/  MUFU.TANH R131, R131 ;  /* 0x0000008300837308 */ /* 0x000f220000002400 */
[----:B------:R-:W-:-:S02]  /*9b80*/  LOP3.LUT R12, R32, 0x60, R43, 0xfe, !PT ;  /* 0x00000060200c7812 */ /* 0x000fc400078efe2b */
[----:B--2---:R-:W-:Y:S02]  /*9b90*/  FSEL R147, R147, -INF , !P5 ;  /* 0xff80000093937808 */ /* 0x004fe40006800000 */
[C---:B------:R-:W-:Y:S02]  /*9ba0*/  ISETP.GE.AND P5, PT, R12.reuse, R141, PT ;  /* 0x0000008d0c00720c */ /* 0x040fe40003fa6270 */
[----:B---3--:R-:W-:Y:S01]  /*9bb0*/  FSEL R151, R151, -INF , !P1 ;  /* 0xff80000097977808 */ /* 0x008fe20004800000 */
[----:B------:R-:W2:Y:S01]  /*9bc0*/  MUFU.TANH R120, R18 ;  /* 0x0000001200787308 */ /* 0x000ea20000002400 */
[----:B-1----:R-:W-:Y:S02]  /*9bd0*/  FSEL R145, R145, -INF , !P0 ;  /* 0xff80000091917808 */ /* 0x002fe40004000000 */
[----:B------:R-:W-:Y:S02]  /*9be0*/  ISETP.GE.AND P1, PT, R12, R119, PT ;  /* 0x000000770c00720c */ /* 0x000fe40003f26270 */
[----:B------:R-:W-:-:S03]  /*9bf0*/  ISETP.GE.AND P0, PT, R8, R141, PT ;  /* 0x0000008d0800720c */ /* 0x000fc60003f06270 */
[----:B------:R-:W-:Y:S01]  /*9c00*/  MUFU.TANH R122, R63 ;  /* 0x0000003f007a7308 */ /* 0x000fe20000002400 */
[----:B----4-:R-:W-:Y:S02]  /*9c10*/  FSEL R131, R131, -INF , !P5 ;  /* 0xff80000083837808 */ /* 0x010fe40006800000 */
[----:B------:R-:W-:Y:S02]  /*9c20*/  ISETP.GE.AND P5, PT, R8, R119, PT ;  /* 0x000000770800720c */ /* 0x000fe40003fa6270 */
[----:B------:R-:W-:-:S03]  /*9c30*/  LOP3.LUT R8, R32, 0x70, R43, 0xfe, !PT ;  /* 0x0000007020087812 */ /* 0x000fc600078efe2b */
[----:B------:R-:W1:Y:S01]  /*9c40*/  MUFU.TANH R63, R14 ;  /* 0x0000000e003f7308 */ /* 0x000e620000002400 */
[----:B--2---:R-:W-:Y:S02]  /*9c50*/  FSEL R120, R120, -INF , !P1 ;  /* 0xff80000078787808 */ /* 0x004fe40004800000 */
[----:B------:R-:W-:-:S05]  /*9c60*/  ISETP.GE.AND P1, PT, R8, R141, PT ;  /* 0x0000008d0800720c */ /* 0x000fca0003f26270 */
[----:B------:R-:W2:Y:S08]  /*9c70*/  MUFU.TANH R137, R137 ;  /* 0x0000008900897308 */ /* 0x000eb00000002400 */
[----:B------:R-:W3:Y:S01]  /*9c80*/  MUFU.TANH R135, R135 ;  /* 0x0000008700877308 */ /* 0x000ee20000002400 */
[----:B-1----:R-:W-:Y:S02]  /*9c90*/  FSEL R63, R63, -INF , !P5 ;  /* 0xff8000003f3f7808 */ /* 0x002fe40006800000 */
[----:B------:R-:W-:-:S05]  /*9ca0*/  ISETP.GE.AND P5, PT, R4, R141, PT ;  /* 0x0000008d0400720c */ /* 0x000fca0003fa6270 */
[----:B------:R-:W1:Y:S01]  /*9cb0*/  MUFU.TANH R61, R10 ;  /* 0x0000000a003d7308 */ /* 0x000e620000002400 */
[----:B--2---:R-:W-:Y:S02]  /*9cc0*/  FSEL R137, R137, -INF , !P1 ;  /* 0xff80000089897808 */ /* 0x004fe40004800000 */
[----:B------:R-:W-:Y:S02]  /*9cd0*/  ISETP.GE.AND P1, PT, R4, R119, PT ;  /* 0x000000770400720c */ /* 0x000fe40003f26270 */
[----:B------:R-:W-:-:S03]  /*9ce0*/  LOP3.LUT R4, R32, R43, RZ, 0xfc, !PT ;  /* 0x0000002b20047212 */ /* 0x000fc600078efcff */
[----:B------:R-:W2:Y:S01]  /*9cf0*/  MUFU.TANH R138, R138 ;  /* 0x0000008a008a7308 */ /* 0x000ea20000002400 */
[----:B---3--:R-:W-:Y:S01]  /*9d00*/  FSEL R135, R135, -INF , !P0 ;  /* 0xff80000087877808 */ /* 0x008fe20004000000 */
[----:B------:R-:W-:Y:S01]  /*9d10*/  VIADD R6, R4, 0x1 ;  /* 0x0000000104067836 */ /* 0x000fe20000000000 */
[----:B------:R-:W-:-:S05]  /*9d20*/  ISETP.GE.AND P0, PT, R8, R119, PT ;  /* 0x000000770800720c */ /* 0x000fca0003f06270 */
[----:B------:R-:W3:Y:S01]  /*9d30*/  MUFU.TANH R121, R121 ;  /* 0x0000007900797308 */ /* 0x000ee20000002400 */
[----:B-1----:R-:W-:Y:S02]  /*9d40*/  FSEL R61, R61, -INF , !P0 ;  /* 0xff8000003d3d7808 */ /* 0x002fe40004000000 */
[----:B------:R-:W-:-:S05]  /*9d50*/  ISETP.GE.AND P0, PT, R6, R141, PT ;  /* 0x0000008d0600720c */ /* 0x000fca0003f06270 */
[----:B------:R-:W1:Y:S01]  /*9d60*/  MUFU.TANH R62, R62 ;  /* 0x0000003e003e7308 */ /* 0x000e620000002400 */
[----:B--2---:R-:W-:Y:S02]  /*9d70*/  FSEL R138, R138, -INF , !P5 ;  /* 0xff8000008a8a7808 */ /* 0x004fe40006800000 */
[----:B------:R-:W-:Y:S01]  /*9d80*/  ISETP.GE.AND P5, PT, R6, R119, PT ;  /* 0x000000770600720c */ /* 0x000fe20003fa6270 */
[----:B------:R-:W-:-:S03]  /*9d90*/  VIADD R6, R4, 0x9 ;  /* 0x0000000904067836 */ /* 0x000fc60000000000 */
[----:B------:R-:W-:Y:S01]  /*9da0*/  FSEL R33, R66, -INF , !P5 ;  /* 0xff80000042217808 */ /* 0x000fe20006800000 */
        /* <DEDUP_REMOVED lines=10> */
[C---:B------:R-:W-:Y:S02]  /*9e50*/  ISETP.GE.AND P5, PT, R6.reuse, R141, PT ;  /* 0x0000008d0600720c */ /* 0x040fe40003fa6270 */
[----:B------:R-:W-:Y:S01]  /*9e60*/  ISETP.GE.AND P1, PT, R6, R119, PT ;  /* 0x000000770600720c */ /* 0x000fe20003f26270 */
[----:B------:R-:W-:Y:S01]  /*9e70*/  VIADD R6, R4, 0x19 ;  /* 0x0000001904067836 */ /* 0x000fe20000000000 */
[----:B------:R-:W-:Y:S01]  /*9e80*/  FSEL R237, R237, -INF , !P5 ;  /* 0xff800000eded7808 */ /* 0x000fe20006800000 */
[----:B------:R-:W2:Y:S01]  /*9e90*/  MUFU.TANH R231, R55 ;  /* 0x0000003700e77308 */ /* 0x000ea20000002400 */
[----:B---3--:R-:W-:Y:S02]  /*9ea0*/  FSEL R233, R233, -INF , !P1 ;  /* 0xff800000e9e97808 */ /* 0x008fe40004800000 */
[----:B------:R-:W-:-:S02]  /*9eb0*/  ISETP.GE.AND P0, PT, R6, R141, PT ;  /* 0x0000008d0600720c */ /* 0x000fc40003f06270 */
[----:B------:R-:W-:Y:S01]  /*9ec0*/  ISETP.GE.AND P5, PT, R6, R119, PT ;  /* 0x000000770600720c */ /* 0x000fe20003fa6270 */
[----:B------:R-:W-:Y:S02]  /*9ed0*/  VIADD R6, R4, 0x21 ;  /* 0x0000002104067836 */ /* 0x000fe40000000000 */
[----:B------:R-:W3:Y:S01]  /*9ee0*/  MUFU.TANH R229, R49 ;  /* 0x0000003100e57308 */ /* 0x000ee20000002400 */
[----:B-1----:R-:W-:Y:S02]  /*9ef0*/  FSEL R235, R235, -INF , !P0 ;  /* 0xff800000ebeb7808 */ /* 0x002fe40004000000 */
[C---:B------:R-:W-:Y:S02]  /*9f00*/  ISETP.GE.AND P1, PT, R6.reuse, R141, PT ;  /* 0x0000008d0600720c */ /* 0x040fe40003f26270 */
[----:B------:R-:W-:Y:S01]  /*9f10*/  ISETP.GE.AND P0, PT, R6, R119, PT ;  /* 0x000000770600720c */ /* 0x000fe20003f06270 */
[----:B------:R-:W-:Y:S02]  /*9f20*/  VIADD R6, R4, 0x29 ;  /* 0x0000002904067836 */ /* 0x000fe40000000000 */
[----:B------:R-:W1:Y:S01]  /*9f30*/  MUFU.TANH R225, R51 ;  /* 0x0000003300e17308 */ /* 0x000e620000002400 */
[----:B--2---:R-:W-:-:S02]  /*9f40*/  FSEL R231, R231, -INF , !P5 ;  /* 0xff800000e7e77808 */ /* 0x004fc40006800000 */
        /* <DEDUP_REMOVED lines=15> */
[C---:B------:R-:W-:Y:S02]  /*a040*/  ISETP.GE.AND P1, PT, R6.reuse, R141, PT ;  /* 0x0000008d0600720c */ /* 0x040fe40003f26270 */
[----:B------:R-:W-:Y:S01]  /*a050*/  ISETP.GE.AND P0, PT, R6, R119, PT ;  /* 0x000000770600720c */ /* 0x000fe20003f06270 */
[----:B------:R-:W-:Y:S01]  /*a060*/  VIADD R6, R4, 0x41 ;  /* 0x0000004104067836 */ /* 0x000fe20000000000 */
[----:B------:R-:W-:Y:S01]  /*a070*/  FSEL R215, R215, -INF , !P1 ;  /* 0xff800000d7d77808 */ /* 0x000fe20004800000 */
[----:B------:R-:W3:Y:S01]  /*a080*/  MUFU.TANH R197, R197 ;  /* 0x000000c500c57308 */ /* 0x000ee20000002400 */
[----:B-1----:R-:W-:Y:S02]  /*a090*/  FSEL R213, R213, -INF , !P5 ;  /* 0xff800000d5d57808 */ /* 0x002fe40006800000 */
[----:B------:R-:W-:-:S02]  /*a0a0*/  ISETP.GE.AND P5, PT, R6, R141, PT ;  /* 0x0000008d0600720c */ /* 0x000fc40003fa6270 */
[----:B------:R-:W-:Y:S01]  /*a0b0*/  ISETP.GE.AND P1, PT, R6, R119, PT ;  /* 0x000000770600720c */ /* 0x000fe20003f26270 */
[----:B------:R-:W-:Y:S02]  /*a0c0*/  VIADD R6, R4, 0x49 ;  /* 0x0000004904067836 */ /* 0x000fe40000000000 */
        /* <DEDUP_REMOVED lines=43> */
[----:B--2---:R-:W-:Y:S01]  /*a380*/  FSEL R150, R150, -INF , !P5 ;  /* 0xff80000096967808 */ /* 0x004fe20006800000 */
[----:B------:R-:W-:Y:S01]  /*a390*/  BAR.SYNC.DEFER_BLOCKING 0x0 ;  /* 0x0000000000007b1d */ /* 0x000fe20000010000 */
[----:B------:R-:W-:-:S05]  /*a3a0*/  ISETP.GE.AND P5, PT, R6, R141, PT ;  /* 0x0000008d0600720c */ /* 0x000fca0003fa6270 */
[----:B------:R-:W2:Y:S01]  /*a3b0*/  MUFU.TANH R64, R64 ;  /* 0x0000004000407308 */ /* 0x000ea20000002400 */
[----:B---3--:R-:W-:Y:S02]  /*a3c0*/  FSEL R126, R126, -INF , !P0 ;  /* 0xff8000007e7e7808 */ /* 0x008fe40004000000 */
[----:B------:R-:W-:-:S05]  /*a3d0*/  ISETP.GE.AND P0, PT, R4, R141, PT ;  /* 0x0000008d0400720c */ /* 0x000fca0003f06270 */
[----:B------:R-:W3:Y:S01]  /*a3e0*/  MUFU.TANH R121, R11 ;  /* 0x0000000b00797308 */ /* 0x000ee20000002400 */
[----:B-1----:R-:W-:Y:S02]  /*a3f0*/  FSEL R141, R5, -INF , !P5 ;  /* 0xff800000058d7808 */ /* 0x002fe40006800000 */
[----:B------:R-:W-:-:S05]  /*a400*/  ISETP.GT.AND P5, PT, R174, R169, PT ;  /* 0x000000a9ae00720c */ /* 0x000fca0003fa4270 */
[----:B------:R-:W1:Y:S01]  /*a410*/  MUFU.TANH R3, R3 ;  /* 0x0000000300037308 */ /* 0x000e620000002400 */
[----:B--2---:R-:W-:Y:S02]  /*a420*/  FSEL R9, R64, -INF , !P0 ;  /* 0xff80000040097808 */ /* 0x004fe40004000000 */
[----:B------:R-:W-:-:S05]  /*a430*/  ISETP.GE.AND P0, PT, R6, R119, PT ;  /* 0x000000770600720c */ /* 0x000fca0003f06270 */
[----:B------:R1:W2:Y:S01]  /*a440*/  MUFU.TANH R123, R7 ;  /* 0x00000007007b7308 */ /* 0x0002a20000002400 */
[----:B---3--:R-:W-:Y:S02]  /*a450*/  FSEL R121, R121, -INF , !P1 ;  /* 0xff80000079797808 */ /* 0x008fe40004800000 */
[----:B------:R-:W-:-:S04]  /*a460*/  ISETP.GE.AND P1, PT, R4, R119, PT ;  /* 0x000000770400720c */ /* 0x000fc80003f26270 */
[----:B-1----:R-:W-:Y:S02]  /*a470*/  FSEL R7, R3, -INF , !P1 ;  /* 0xff80000003077808 */ /* 0x002fe40004800000 */
[----:B--2---:R-:W-:Y:S01]  /*a480*/  FSEL R123, R123, -INF , !P0 ;  /* 0xff8000007b7b7808 */ /* 0x004fe20004000000 */
[----:B------:R-:W-:Y:S06]  /*a490*/  @!P5 BRA `(.L_x_1311) ;  /* 0x0000000800c0d947 */ /* 0x000fec0003800000 */
[----:B------:R-:W-:Y:S05]  /*a4a0*/  @!P6 BRA `(.L_x_1312) ;  /* 0x0000000000ece947 */ /* 0x000fea0003800000 */
[----:B------:R-:W1:Y:S02]  /*a4b0*/  LDC R11, c[0x0][0x380] ;  /* 0x0000e000ff0b7b82 */ /* 0x000e640000000800 */
[----:B-1----:R-:W-:-:S04]  /*a4c0*/  IABS R5, R11 ;  /* 0x0000000b00057213 */ /* 0x002fc80000000000 */
[----:B------:R-:W1:Y:S08]  /*a4d0*/  I2F.RP R6, R5 ;  /* 0x0000000500067306 */ /* 0x000e700000209400 */
[----:B-1----:R-:W1:Y:S02]  /*a4e0*/  MUFU.RCP R12, R6 ;  /* 0x00000006000c7308 */ /* 0x002e640000001000 */
[----:B-1----:R-:W-:-:S02]  /*a4f0*/  VIADD R12, R12, 0xffffffe ;  /* 0x0ffffffe0c0c7836 */ /* 0x002fc40000000000 */
[----:B------:R-:W-:-:S04]  /*a500*/  VIADD R6, R32, 0xffffff80 ;  /* 0xffffff8020067836 */ /* 0x000fc80000000000 */
[----:B------:R-:W1:Y:S02]  /*a510*/  F2I.FTZ.U32.TRUNC.NTZ R13, R12 ;  /* 0x0000000c000d7305 */ /* 0x000e64000021f000 */
[----:B-1----:R-:W-:Y:S01]  /*a520*/  IADD3 R3, RZ, -R13, RZ ;  /* 0x8000000dff037210 */ /* 0x002fe20007ffe0ff */
[----:B------:R-:W-:-:S04]  /*a530*/  IMAD.MOV.U32 R12, RZ, RZ, RZ ;  /* 0x000000ffff0c7224 */ /* 0x000fc800078e00ff */
[----:B------:R-:W-:-:S04]  /*a540*/  IMAD R3, R3, R5, RZ ;  /* 0x0000000503037224 */ /* 0x000fc800078e02ff */
[----:B------:R-:W-:Y:S01]  /*a550*/  IMAD.HI.U32 R4, R13, R3, R12 ;  /* 0x000000030d047227 */ /* 0x000fe200078e000c */
[----:B------:R-:W-:Y:S02]  /*a560*/  IABS R3, R32 ;  /* 0x0000002000037213 */ /* 0x000fe40000000000 */
[----:B------:R-:W-:-:S03]  /*a570*/  LOP3.LUT R32, R32, R11, RZ, 0x3c, !PT ;  /* 0x0000000b20207212 */ /* 0x000fc600078e3cff */
        /* <DEDUP_REMOVED lines=30> */
[----:B------:R-:W-:-:S04]  /*a760*/  IMAD.IADD R4, R5, 0x1, -R4 ;  /* 0x0000000105047824 */ /* 0x000fc800078e0a04 */
[----:B------:R-:W-:Y:S02]  /*a770*/  IMAD R11, R4, R11, -0x80 ;  /* 0xffffff80040b7424 */ /* 0x000fe400078e020b */
[----:B------:R-:W1:Y:S03]  /*a780*/  LDC.64 R4, c[0x0][0x230] ;  /* 0x00008c00ff047b82 */ /* 0x000e660000000a00 */
[----:B------:R-:W-:Y:S02]  /*a790*/  SHF.R.S32.HI R13, RZ, 0x1f, R11 ;  /* 0x0000001fff0d7819 */ /* 0x000fe4000001140b */
[----:B--2---:R-:W-:-:S03]  /*a7a0*/  IADD3 R3, -R6, R3, RZ ;  /* 0x0000000306037210 */ /* 0x004fc60007ffe1ff */
[----:B------:R-:W-:-:S04]  /*a7b0*/  IMAD R6, R13, R132, RZ ;  /* 0x000000840d067224 */ /* 0x000fc800078e02ff */
[C---:B------:R-:W-:Y:S02]  /*a7c0*/  IMAD R6, R11.reuse, R133, R6 ;  /* 0x000000850b067224 */ /* 0x040fe400078e0206 */
[----:B------:R-:W-:Y:S01]  /*a7d0*/  IMAD.WIDE.U32 R132, R11, R132, RZ ;  /* 0x000000840b847225 */ /* 0x000fe200078e00ff */
[----:B------:R-:W-:-:S03]  /*a7e0*/  SHF.R.S32.HI R11, RZ, 0x1f, R3 ;  /* 0x0000001fff0b7819 */ /* 0x000fc60000011403 */
[----:B------:R-:W-:Y:S02]  /*a7f0*/  IMAD.IADD R133, R133, 0x1, R6 ;  /* 0x0000000185857824 */ /* 0x000fe400078e0206 */
[----:B-1----:R-:W-:-:S04]  /*a800*/  IMAD R8, R11, R4, RZ ;  /* 0x000000040b087224 */ /* 0x002fc800078e02ff */
[C---:B------:R-:W-:Y:S02]  /*a810*/  IMAD R8, R3.reuse, R5, R8 ;  /* 0x0000000503087224 */ /* 0x040fe400078e0208 */
[----:B------:R-:W-:-:S04]  /*a820*/  IMAD.WIDE.U32 R4, R3, R4, R132 ;  /* 0x0000000403047225 */ /* 0x000fc800078e0084 */
[----:B------:R-:W-:Y:S01]  /*a830*/  IMAD.MOV.U32 R11, RZ, RZ, R4 ;  /* 0x000000ffff0b7224 */ /* 0x000fe200078e0004 */
[----:B------:R-:W-:Y:S01]  /*a840*/  IADD3 R8, R5, R8, RZ ;  /* 0x0000000805087210 */ /* 0x000fe20007ffe0ff */
[----:B------:R-:W-:Y:S06]  /*a850*/  BRA `(.L_x_1313) ;  /* 0x0000000000087947 */ /* 0x000fec0003800000 */
.L_x_1312:
[----:B------:R-:W-:-:S04]  /*a860*/  LEA R11, -R132, RZ, 0x7 ;  /* 0x000000ff840b7211 */ /* 0x000fc800078e39ff */
[----:B------:R-:W-:-:S07]  /*a870*/  SHF.R.S32.HI R8, RZ, 0x1f, R11 ;  /* 0x0000001fff087819 */ /* 0x000fce000001140b */
.L_x_1313:
        /* <DEDUP_REMOVED lines=110> */
.L_x_1315:
[----:B------:R-:W-:Y:S05]  /*af60*/  BSYNC B0 ;  /* 0x0000000000007941 */ /* 0x000fea0003800000 */
.L_x_1314:
[----:B------:R-:W0:Y:S01]  /*af70*/  LDGDEPBAR ;  /* 0x00000000000079af */ /* 0x000e220000000000 */
[----:B------:R-:W-:-:S04]  /*af80*/  LEA R186, P0, R11, R186, 0x1 ;  /* 0x000000ba0bba7211 */ /* 0x000fc800078008ff */
[----:B------:R-:W-:-:S09]  /*af90*/  LEA.HI.X R185, R11, R185, R8, 0x1, P0 ;  /* 0x000000b90bb97211 */ /* 0x000fd200000f0c08 */
.L_x_1311:
[----:B------:R-:W-:Y:S01]  /*afa0*/  FMNMX.FTZ R6, R2, R9, !PT ;  /* 0x0000000902067209 */ /* 0x000fe20007810000 */
[----:B-1----:R-:W-:Y:S01]  /*afb0*/  LDSM.16.MT88.4 R16, [R116+0x9000] ;  /* 0x009000007410783b */ /* 0x002fe20000004200 */
[----:B--2---:R-:W-:Y:S02]  /*afc0*/  FMNMX.FTZ R4, R0, R7, !PT ;  /* 0x0000000700047209 */ /* 0x004fe40007810000 */
        /* <DEDUP_REMOVED lines=78> */
[----:B------:R-:W1:Y:S01]  /*b4b0*/  LDSM.16.MT88.4 R8, [R164+0x9000] ;  /* 0x00900000a408783b */ /* 0x000e620000004200 */
[----:B--2---:R-:W-:Y:S01]  /*b4c0*/  FMNMX.FTZ R3, R4, R3, !PT ;  /* 0x0000000304037209 */ /* 0x004fe20007810000 */
[----:B------:R-:W-:Y:S01]  /*b4d0*/  FMUL.FTZ R194, R5, UR11 ;  /* 0x0000000b05c27c20 */ /* 0x000fe20008410000 */
[--C-:B------:R-:W-:Y:S01]  /*b4e0*/  FFMA.FTZ R143, R41, UR11, -R142.reuse ;  /* 0x0000000b298f7c23 */ /* 0x100fe2000801088e */
[--C-:B------:R-:W-:Y:S01]  /*b4f0*/  FFMA.FTZ R140, R35, UR11, -R142.reuse ;  /* 0x0000000b238c7c23 */ /* 0x100fe2000801088e */
[C---:B------:R-:W-:Y:S01]  /*b500*/  FSETP.NEU.FTZ.AND P0, PT, R3.reuse, -INF , PT ;  /* 0xff8000000300780b */ /* 0x040fe20003f1d000 */
[----:B------:R-:W-:Y:S01]  /*b510*/  FMUL.FTZ R128, R3, UR11 ;  /* 0x0000000b03807c20 */ /* 0x000fe20008410000 */
[----:B------:R-:W-:Y:S01]  /*b520*/  LDSM.16.MT88.4 R40, [R164+0xd000] ;  /* 0x00d00000a428783b */ /* 0x000fe20000004200 */
[----:B------:R-:W2:Y:S01]  /*b530*/  MUFU.EX2 R194, R194 ;  /* 0x000000c200c27308 */ /* 0x000ea20000000800 */
[--C-:B------:R-:W-:Y:S01]  /*b540*/  FFMA.FTZ R139, R67, UR11, -R142.reuse ;  /* 0x0000000b438b7c23 */ /* 0x100fe2000801088e */
[--C-:B------:R-:W-:Y:S01]  /*b550*/  FFMA.FTZ R60, R237, UR11, -R142.reuse ;  /* 0x0000000bed3c7c23 */ /* 0x100fe2000801088e */
[----:B------:R-:W-:Y:S01]  /*b560*/  FSEL R128, R128, RZ, P0 ;  /* 0x000000ff80807208 */ /* 0x000fe20000000000 */
[--C-:B------:R-:W-:Y:S01]  /*b570*/  FFMA.FTZ R59, R59, UR11, -R142.reuse ;  /* 0x0000000b3b3b7c23 */ /* 0x100fe2000801088e */
[--C-:B------:R-:W-:Y:S01]  /*b580*/  FFMA.FTZ R2, R235, UR11, -R142.reuse ;  /* 0x0000000beb027c23 */ /* 0x100fe2000801088e */
[--C-:B------:R-:W-:Y:S01]  /*b590*/  FFMA.FTZ R136, R129, UR11, -R142.reuse ;  /* 0x0000000b81887c23 */ /* 0x100fe2000801088e */
[----:B------:R-:W-:Y:S01]  /*b5a0*/  FFMA.FTZ R129, R229, UR11, -R142 ;  /* 0x0000000be5817c23 */ /* 0x000fe2000801088e */
[--C-:B------:R-:W-:Y:S01]  /*b5b0*/  FFMA.FTZ R201, R7, UR11, -R128.reuse ;  /* 0x0000000b07c97c23 */ /* 0x100fe20008010880 */
[----:B------:R-:W-:Y:S01]  /*b5c0*/  FSEL R7, R3, RZ, P0 ;  /* 0x000000ff03077208 */ /* 0x000fe20000000000 */
[--C-:B------:R-:W-:Y:S01]  /*b5d0*/  FFMA.FTZ R154, R33, UR11, -R128.reuse ;  /* 0x0000000b219a7c23 */ /* 0x100fe20008010880 */
[--C-:B------:R-:W-:Y:S01]  /*b5e0*/  FFMA.FTZ R155, R37, UR11, -R128.reuse ;  /* 0x0000000b259b7c23 */ /* 0x100fe20008010880 */
[--C-:B------:R-:W-:Y:S01]  /*b5f0*/  FFMA.FTZ R130, R29, UR11, -R128.reuse ;  /* 0x0000000b1d827c23 */ /* 0x100fe20008010880 */
[----:B------:R-:W3:Y:S01]  /*b600*/  LDSM.16.MT88.4 R32, [R116+0xb000] ;  /* 0x00b000007420783b */ /* 0x000ee20000004200 */
[----:B------:R-:W-:Y:S01]  /*b610*/  FADD.FTZ R7, R0, -R7 ;  /* 0x8000000700077221 */ /* 0x000fe20000010000 */
[----:B------:R-:W-:Y:S01]  /*b620*/  MUFU.EX2 R192, R192 ;  /* 0x000000c000c07308 */ /* 0x000fe20000000800 */
[--C-:B------:R-:W-:Y:S01]  /*b630*/  FFMA.FTZ R133, R65, UR11, -R128.reuse ;  /* 0x0000000b41857c23 */ /* 0x100fe20008010880 */
[-C--:B--2---:R-:W-:Y:S01]  /*b640*/  FMUL.FTZ R44, R72, R194.reuse ;  /* 0x000000c2482c7220 */ /* 0x084fe20000410000 */
[----:B------:R-:W-:Y:S01]  /*b650*/  FMUL.FTZ R156, R7, UR11 ;  /* 0x0000000b079c7c20 */ /* 0x000fe20008410000 */
[-C--:B------:R-:W-:Y:S01]  /*b660*/  FMUL.FTZ R45, R73, R194.reuse ;  /* 0x000000c2492d7220 */ /* 0x080fe20000410000 */
[-C--:B------:R-:W-:Y:S01]  /*b670*/  FMUL.FTZ R4, R112, R194.reuse ;  /* 0x000000c270047220 */ /* 0x080fe20000410000 */
[-C--:B------:R-:W-:Y:S01]  /*b680*/  FMUL.FTZ R5, R113, R194.reuse ;  /* 0x000000c271057220 */ /* 0x080fe20000410000 */
[-C--:B------:R-:W-:Y:S01]  /*b690*/  FMUL.FTZ R108, R108, R194.reuse ;  /* 0x000000c26c6c7220 */ /* 0x080fe20000410000 */
[----:B------:R-:W2:Y:S01]  /*b6a0*/  MUFU.EX2 R152, R152 ;  /* 0x0000009800987308 */ /* 0x000ea20000000800 */
[-C--:B------:R-:W-:Y:S01]  /*b6b0*/  FMUL.FTZ R109, R109, R194.reuse ;  /* 0x000000c26d6d7220 */ /* 0x080fe20000410000 */
[--C-:B------:R-:W-:Y:S01]  /*b6c0*/  FFMA.FTZ R58, R233, UR11, -R128.reuse ;  /* 0x0000000be93a7c23 */ /* 0x100fe20008010880 */
[--C-:B------:R-:W-:Y:S01]  /*b6d0*/  FFMA.FTZ R57, R57, UR11, -R128.reuse ;  /* 0x0000000b39397c23 */ /* 0x100fe20008010880 */
[--C-:B------:R-:W-:Y:S01]  /*b6e0*/  FFMA.FTZ R0, R231, UR11, -R128.reuse ;  /* 0x0000000be7007c23 */ /* 0x100fe20008010880 */
[-C--:B------:R-:W-:Y:S01]  /*b6f0*/  FMUL.FTZ R12, R104, R194.reuse ;  /* 0x000000c2680c7220 */ /* 0x080fe20000410000 */
[-C--:B------:R-:W-:Y:S01]  /*b700*/  FMUL.FTZ R13, R105, R194.reuse ;  /* 0x000000c2690d7220 */ /* 0x080fe20000410000 */
[-C--:B------:R-:W-:Y:S01]  /*b710*/  FMUL.FTZ R20, R96, R194.reuse ;  /* 0x000000c260147220 */ /* 0x080fe20000410000 */
[----:B------:R-:W4:Y:S01]  /*b720*/  MUFU.EX2 R156, R156 ;  /* 0x0000009c009c7308 */ /* 0x000f220000000800 */
[-C--:B------:R-:W-:Y:S01]  /*b730*/  FMUL.FTZ R21, R97, R194.reuse ;  /* 0x000000c261157220 */ /* 0x080fe20000410000 */
[-C--:B------:R-:W-:Y:S01]  /*b740*/  FMUL.FTZ R28, R88, R194.reuse ;  /* 0x000000c2581c7220 */ /* 0x080fe20000410000 */
[-C--:B------:R-:W-:Y:S01]  /*b750*/  FMUL.FTZ R29, R89, R194.reuse ;  /* 0x000000c2591d7220 */ /* 0x080fe20000410000 */
[-C--:B------:R-:W-:Y:S01]  /*b760*/  FMUL.FTZ R36, R80, R194.reuse ;  /* 0x000000c250247220 */ /* 0x080fe20000410000 */
[-C--:B------:R-:W-:Y:S01]  /*b770*/  FMUL.FTZ R37, R81, R194.reuse ;  /* 0x000000c251257220 */ /* 0x080fe20000410000 */
[-C--:B------:R-:W-:Y:S01]  /*b780*/  FMUL.FTZ R100, R100, R194.reuse ;  /* 0x000000c264647220 */ /* 0x080fe20000410000 */
[----:B------:R-:W-:Y:S01]  /*b790*/  FMUL.FTZ R101, R101, R194 ;  /* 0x000000c265657220 */ /* 0x000fe20000410000 */
[----:B------:R-:W-:Y:S01]  /*b7a0*/  MUFU.EX2 R143, R143 ;  /* 0x0000008f008f7308 */ /* 0x000fe20000000800 */
[----:B--2---:R-:W-:Y:S01]  /*b7b0*/  F2FP.F16.F32.PACK_AB R48, R152, R192 ;  /* 0x000000c09830723e */ /* 0x004fe200000000ff */
        /* <DEDUP_REMOVED lines=10> */
[----:B------:R-:W4:Y:S01]  /*b860*/  LDSM.16.MT88.4 R72, [R164+0x9400] ;  /* 0x00940000a448783b */ /* 0x000f220000004200 */
        /* <DEDUP_REMOVED lines=22> */
[----:B------:R-:W-:Y:S01]  /*b9d0*/  FMUL.FTZ R79, R79, R156 ;  /* 0x0000009c4f4f7220 */ /* 0x000fe20000410000 */
[-C--:B------:R-:W-:Y:S01]  /*b9e0*/  FMUL.FTZ R68, R68, R194.reuse ;  /* 0x000000c244447220 */ /* 0x080fe20000410000 */
[----:B------:R-:W-:Y:S01]  /*b9f0*/  FMUL.FTZ R69, R69, R194 ;  /* 0x000000c245457220 */ /* 0x000fe20000410000 */
[-C--:B------:R-:W-:Y:S01]  /*ba00*/  FMUL.FTZ R70, R70, R156.reuse ;  /* 0x0000009c46467220 */ /* 0x080fe20000410000 */
[----:B------:R-:W-:Y:S01]  /*ba10*/  FMUL.FTZ R71, R71, R156 ;  /* 0x0000009c47477220 */ /* 0x000fe20000410000 */
[----:B------:R-:W2:Y:S01]  /*ba20*/  MUFU.EX2 R130, R130 ;  /* 0x0000008200827308 */ /* 0x000ea20000000800 */
[----:B-----5:R-:W-:Y:S01]  /*ba30*/  F2FP.F16.F32.PACK_AB R49, R154, R201 ;  /* 0x000000c99a31723e */ /* 0x020fe200000000ff */
[----:B------:R-:W5:Y:S01]  /*ba40*/  LDSM.16.MT88.4 R64, [R116+0x9400] ;  /* 0x009400007440783b */ /* 0x000f620000004200 */
[----:B------:R-:W-:Y:S01]  /*ba50*/  FFMA.FTZ R132, R127, UR11, -R128 ;  /* 0x0000000b7f847c23 */ /* 0x000fe20008010880 */
[--C-:B------:R-:W-:Y:S01]  /*ba60*/  FFMA.FTZ R124, R221, UR11, -R142.reuse ;  /* 0x0000000bdd7c7c23 */ /* 0x100fe2000801088e */
[----:B------:R-:W-:Y:S01]  /*ba70*/  FFMA.FTZ R119, R227, UR11, -R142 ;  /* 0x0000000be3777c23 */ /* 0x000fe2000801088e */
        /* <DEDUP_REMOVED lines=8> */
[--C-:B------:R-:W-:Y:S01]  /*bb00*/  FFMA.FTZ R207, R207, UR11, -R128.reuse ;  /* 0x0000000bcfcf7c23 */ /* 0x100fe20008010880 */
[--C-:B------:R-:W-:Y:S01]  /*bb10*/  FFMA.FTZ R162, R213, UR11, -R128.reuse ;  /* 0x0000000bd5a27c23 */ /* 0x100fe20008010880 */
[----:B------:R-:W4:Y:S01]  /*bb20*/  MUFU.EX2 R60, R60 ;  /* 0x0000003c003c7308 */ /* 0x000f220000000800 */
[----:B--2---:R-:W-:Y:S01]  /*bb30*/  F2FP.F16.F32.PACK_AB R51, R130, R155 ;  /* 0x0000009b8233723e */ /* 0x004fe200000000ff */
[--C-:B------:R-:W-:Y:S01]  /*bb40*/  FFMA.FTZ R203, R203, UR11, -R128.reuse ;  /* 0x0000000bcbcb7c23 */ /* 0x100fe20008010880 */
[----:B------:R-:W-:Y:S01]  /*bb50*/  FFMA.FTZ R158, R211, UR11, -R128 ;  /* 0x0000000bd39e7c23 */ /* 0x000fe20008010880 */
[----:B------:R-:W-:Y:S01]  /*bb60*/  FFMA.FTZ R81, R187, R194, R192 ;  /* 0x000000c2bb517223 */ /* 0x000fe200000100c0 */
[--C-:B------:R-:W-:Y:S01]  /*bb70*/  FFMA.FTZ R187, R163, UR11, -R142.reuse ;  /* 0x0000000ba3bb7c23 */ /* 0x100fe2000801088e */
[--C-:B------:R-:W-:Y:S01]  /*bb80*/  FFMA.FTZ R194, R197, UR11, -R142.reuse ;  /* 0x0000000bc5c27c23 */ /* 0x100fe2000801088e */
[--C-:B------:R-:W-:Y:S01]  /*bb90*/  FFMA.FTZ R163, R189, UR11, -R142.reuse ;  /* 0x0000000bbda37c23 */ /* 0x100fe2000801088e */
[C---:B-1----:R-:W-:Y:S01]  /*bba0*/  HMMA.16816.F32 R4, R48.reuse, R8, R4 ;  /* 0x000000083004723c */ /* 0x042fe20000001804 */
[----:B------:R-:W-:Y:S01]  /*bbb0*/  MUFU.EX2 R59, R59 ;  /* 0x0000003b003b7308 */ /* 0x000fe20000000800 */
[----:B------:R-:W-:Y:S01]  /*bbc0*/  FFMA.FTZ R192, R199, UR11, -R142 ;  /* 0x0000000bc7c07c23 */ /* 0x000fe2000801088e */
[--C-:B------:R-:W-:Y:S01]  /*bbd0*/  FFMA.FTZ R183, R183, UR11, -R128.reuse ;  /* 0x0000000bb7b77c23 */ /* 0x100fe20008010880 */
[--C-:B------:R-:W-:Y:S01]  /*bbe0*/  FFMA.FTZ R198, R193, UR11, -R128.reuse ;  /* 0x0000000bc1c67c23 */ /* 0x100fe20008010880 */
[--C-:B------:R-:W-:Y:S01]  /*bbf0*/  FFMA.FTZ R161, R161, UR11, -R128.reuse ;  /* 0x0000000ba1a17c23 */ /* 0x100fe20008010880 */
[C---:B------:R-:W-:Y:S01]  /*bc00*/  HMMA.16816.F32 R8, R48.reuse, R10, R108 ;  /* 0x0000000a3008723c */ /* 0x040fe2000000186c */
[--C-:B------:R-:W-:Y:S01]  /*bc10*/  FFMA.FTZ R196, R195, UR11, -R128.reuse ;  /* 0x0000000bc3c47c23 */ /* 0x100fe20008010880 */
[----:B------:R-:W-:Y:S01]  /*bc20*/  LDSM.16.MT88.4 R108, [R164+0xa400] ;  /* 0x00a40000a46c783b */ /* 0x000fe20000004200 */
[----:B------:R-:W-:Y:S01]  /*bc30*/  MUFU.EX2 R2, R2 ;  /* 0x0000000200027308 */ /* 0x000fe20000000800 */
[--C-:B------:R-:W-:Y:S01]  /*bc40*/  FFMA.FTZ R147, R147, UR11, -R128.reuse ;  /* 0x0000000b93937c23 */ /* 0x100fe20008010880 */
[----:B------:R-:W-:Y:S01]  /*bc50*/  FFMA.FTZ R145, R145, UR11, -R128 ;  /* 0x0000000b91917c23 */ /* 0x000fe20008010880 */
[C---:B------:R-:W-:Y:S01]  /*bc60*/  HMMA.16816.F32 R12, R48.reuse, R16, R12 ;  /* 0x00000010300c723c */ /* 0x040fe2000000180c */
[--C-:B------:R-:W-:Y:S01]  /*bc70*/  FFMA.FTZ R135, R135, UR11, -R142.reuse ;  /* 0x0000000b87877c23 */ /* 0x100fe2000801088e */
[----:B------:R-:W-:Y:S01]  /*bc80*/  FFMA.FTZ R146, R146, UR11, -R142 ;  /* 0x0000000b92927c23 */ /* 0x000fe2000801088e */
[----:B------:R-:W-:Y:S01]  /*bc90*/  FADD.FTZ R152, R152, R81 ;  /* 0x0000005198987221 */ /* 0x000fe20000010000 */
[----:B------:R-:W-:Y:S01]  /*bca0*/  FFMA.FTZ R201, R188, R156, R201 ;  /* 0x0000009cbcc97223 */ /* 0x000fe200000100c9 */
[----:B------:R-:W-:Y:S01]  /*bcb0*/  MUFU.EX2 R133, R133 ;  /* 0x0000008500857308 */ /* 0x000fe20000000800 */
[C---:B------:R-:W-:Y:S01]  /*bcc0*/  HMMA.16816.F32 R20, R48.reuse, R24, R20 ;  /* 0x000000183014723c */ /* 0x040fe20000001814 */
[----:B------:R-:W-:Y:S01]  /*bcd0*/  FADD.FTZ R143, R143, R152 ;  /* 0x000000988f8f7221 */ /* 0x000fe20000010000 */
[----:B------:R-:W-:Y:S01]  /*bce0*/  FADD.FTZ R154, R154, R201 ;  /* 0x000000c99a9a7221 */ /* 0x000fe20000010000 */
[--C-:B------:R-:W-:Y:S01]  /*bcf0*/  FFMA.FTZ R137, R137, UR11, -R142.reuse ;  /* 0x0000000b89897c23 */ /* 0x100fe2000801088e */
[----:B------:R-:W-:Y:S01]  /*bd00*/  FFMA.FTZ R150, R150, UR11, -R142 ;  /* 0x0000000b96967c23 */ /* 0x000fe2000801088e */
[----:B------:R-:W-:Y:S01]  /*bd10*/  FADD.FTZ R140, R140, R143 ;  /* 0x0000008f8c8c7221 */ /* 0x000fe20000010000 */
[----:B---3--:R-:W-:Y:S01]  /*bd20*/  HMMA.16816.F32 R28, R48, R32, R28 ;  /* 0x00000020301c723c */ /* 0x008fe2000000181c */
[----:B------:R-:W1:Y:S01]  /*bd30*/  MUFU.EX2 R58, R58 ;  /* 0x0000003a003a7308 */ /* 0x000e620000000800 */
[----:B------:R-:W-:Y:S01]  /*bd40*/  FADD.FTZ R155, R155, R154 ;  /* 0x0000009a9b9b7221 */ /* 0x000fe20000010000 */
[--C-:B------:R-:W-:Y:S01]  /*bd50*/  FFMA.FTZ R138, R138, UR11, -R142.reuse ;  /* 0x0000000b8a8a7c23 */ /* 0x100fe2000801088e */
[----:B------:R-:W-:-:S02]  /*bd60*/  FFMA.FTZ R141, R141, UR11, -R142 ;  /* 0x0000000b8d8d7c23 */ /* 0x000fc4000801088e */
[C---:B------:R-:W-:Y:S01]  /*bd70*/  HMMA.16816.F32 R36, R48.reuse, R40, R36 ;  /* 0x000000283024723c */ /* 0x040fe20000001824 */
[----:B------:R-:W-:Y:S02]  /*bd80*/  FADD.FTZ R130, R130, R155 ;  /* 0x0000009b82827221 */ /* 0x000fe40000010000 */
[----:B------:R-:W-:Y:S03]  /*bd90*/  MUFU.EX2 R57, R57 ;  /* 0x0000003900397308 */ /* 0x000fe60000000800 */
[C---:B------:R-:W-:Y:S01]  /*bda0*/  HMMA.16816.F32 R16, R48.reuse, R18, R100 ;  /* 0x000000123010723c */ /* 0x040fe20000001864 */
[----:B------:R-:W-:Y:S04]  /*bdb0*/  LDSM.16.MT88.4 R100, [R116+0xa400] ;  /* 0x00a400007464783b */ /* 0x000fe80000004200 */
[----:B------:R-:W2:Y:S01]  /*bdc0*/  MUFU.EX2 R0, R0 ;  /* 0x0000000000007308 */ /* 0x000ea20000000800 */
[C---:B------:R-:W-:Y:S01]  /*bdd0*/  HMMA.16816.F32 R24, R48.reuse, R26, R92 ;  /* 0x0000001a3018723c */ /* 0x040fe2000000185c */
[----:B------:R-:W-:Y:S05]  /*bde0*/  LDSM.16.MT88.4 R92, [R164+0xc400] ;  /* 0x00c40000a45c783b */ /* 0x000fea0000004200 */
[C---:B------:R-:W-:Y:S01]  /*bdf0*/  HMMA.16816.F32 R32, R48.reuse, R34, R84 ;  /* 0x000000223020723c */ /* 0x040fe20000001854 */
[----:B------:R-:W-:Y:S01]  /*be00*/  MUFU.EX2 R136, R136 ;  /* 0x0000008800887308 */ /* 0x000fe20000000800 */
[----:B------:R-:W-:Y:S04]  /*be10*/  LDSM.16.MT88.4 R84, [R116+0xc400] ;  /* 0x00c400007454783b */ /* 0x000fe80000004200 */
[C---:B------:R-:W-:Y:S01]  /*be20*/  HMMA.16816.F32 R40, R48.reuse, R42, R76 ;  /* 0x0000002a3028723c */ /* 0x040fe2000000184c */
[----:B------:R-:W-:Y:S02]  /*be30*/  LDSM.16.MT88.4 R76, [R164+0xa000] ;  /* 0x00a00000a44c783b */ /* 0x000fe40000004200 */
[----:B------:R-:W3:Y:S03]  /*be40*/  MUFU.EX2 R129, R129 ;  /* 0x0000008100817308 */ /* 0x000ee60000000800 */
[C---:B------:R-:W-:Y:S05]  /*be50*/  HMMA.16816.F32 R44, R48.reuse, R52, R44 ;  /* 0x00000034302c723c */ /* 0x040fea000000182c */
[----:B------:R-:W-:Y:S01]  /*be60*/  MUFU.EX2 R124, R124 ;  /* 0x0000007c007c7308 */ /* 0x000fe20000000800 */
[----:B------:R-:W-:Y:S01]  /*be70*/  HMMA.16816.F32 R48, R48, R54, R68 ;  /* 0x000000363030723c */ /* 0x000fe20000001844 */
[----:B----4-:R-:W-:Y:S01]  /*be80*/  F2FP.F16.F32.PACK_AB R52, R60, R139 ;  /* 0x0000008b3c34723e */ /* 0x010fe200000000ff */
[----:B------:R-:W4:Y:S01]  /*be90*/  LDSM.16.MT88.4 R68, [R116+0xb400] ;  /* 0x00b400007444783b */ /* 0x000f220000004200 */
[----:B-1----:R-:W-:Y:S01]  /*bea0*/  F2FP.F16.F32.PACK_AB R53, R58, R133 ;  /* 0x000000853a35723e */ /* 0x002fe200000000ff */
[----:B------:R-:W-:Y:S01]  /*beb0*/  FADD.FTZ R139, R139, R140 ;  /* 0x0000008c8b8b7221 */ /* 0x000fe20000010000 */
[----:B------:R-:W-:-:S02]  /*bec0*/  FADD.FTZ R133, R133, R130 ;  /* 0x0000008285857221 */ /* 0x000fc40000010000 */
[----:B------:R-:W-:Y:S01]  /*bed0*/  F2FP.F16.F32.PACK_AB R54, R2, R59 ;  /* 0x0000003b0236723e */ /* 0x000fe200000000ff */
[----:B------:R-:W-:Y:S01]  /*bee0*/  MUFU.EX2 R119, R119 ;  /* 0x0000007700777308 */ /* 0x000fe20000000800 */
[----:B--2---:R-:W-:Y:S01]  /*bef0*/  F2FP.F16.F32.PACK_AB R55, R0, R57 ;  /* 0x000000390037723e */ /* 0x004fe200000000ff */
[----:B------:R-:W-:Y:S01]  /*bf00*/  FADD.FTZ R60, R60, R139 ;  /* 0x0000008b3c3c7221 */ /* 0x000fe20000010000 */
[----:B------:R-:W-:-:S03]  /*bf10*/  FADD.FTZ R58, R58, R133 ;  /* 0x000000853a3a7221 */ /* 0x000fc60000010000 */
[----:B------:R-:W-:Y:S02]  /*bf20*/  FADD.FTZ R59, R59, R60 ;  /* 0x0000003c3b3b7221 */ /* 0x000fe40000010000 */
[C---:B------:R-:W-:Y:S01]  /*bf30*/  HMMA.16816.F32 R4, R52.reuse, R72, R4 ;  /* 0x000000483404723c */ /* 0x040fe20000001804 */
[----:B------:R-:W-:Y:S05]  /*bf40*/  MUFU.EX2 R132, R132 ;  /* 0x0000008400847308 */ /* 0x000fea0000000800 */
[C---:B------:R-:W-:Y:S01]  /*bf50*/  HMMA.16816.F32 R8, R52.reuse, R74, R8 ;  /* 0x0000004a3408723c */ /* 0x040fe20000001808 */
[----:B------:R-:W1:Y:S02]  /*bf60*/  LDSM.16.MT88.4 R72, [R164+0xb400] ;  /* 0x00b40000a448783b */ /* 0x000e640000004200 */
[----:B------:R-:W2:Y:S03]  /*bf70*/  MUFU.EX2 R127, R127 ;  /* 0x0000007f007f7308 */ /* 0x000ea60000000800 */
[C---:B-----5:R-:W-:Y:S05]  /*bf80*/  HMMA.16816.F32 R12, R52.reuse, R64, R12 ;  /* 0x00000040340c723c */ /* 0x060fea000000180c */
[----:B------:R-:W-:Y:S01]  /*bf90*/  MUFU.EX2 R122, R122 ;  /* 0x0000007a007a7308 */ /* 0x000fe20000000800 */
[C---:B------:R-:W-:Y:S01]  /*bfa0*/  HMMA.16816.F32 R16, R52.reuse, R66, R16 ;  /* 0x000000423410723c */ /* 0x040fe20000001810 */
[----:B------:R-:W5:Y:S06]  /*bfb0*/  LDSM.16.MT88.4 R64, [R164+0xd400] ;  /* 0x00d40000a440783b */ /* 0x000f6c0000004200 */
[----:B------:R-:W2:Y:S01]  /*bfc0*/  MUFU.EX2 R117, R117 ;  /* 0x0000007500757308 */ /* 0x000ea20000000800 */
[C---:B----4-:R-:W-:Y:S06]  /*bfd0*/  HMMA.16816.F32 R28, R52.reuse, R68, R28 ;  /* 0x00000044341c723c */ /* 0x050fec000000181c */
[C---:B------:R-:W-:Y:S01]  /*bfe0*/  HMMA.16816.F32 R32, R52.reuse, R70, R32 ;  /* 0x000000463420723c */ /* 0x040fe20000001820 */
[----:B------:R-:W-:Y:S01]  /*bff0*/  LDSM.16.MT88.4 R68, [R164+0x9800] ;  /* 0x00980000a444783b */ /* 0x000fe20000004200 */
[----:B------:R-:W-:Y:S08]  /*c000*/  MUFU.EX2 R209, R209 ;  /* 0x000000d100d17308 */ /* 0x000ff00000000800 */
[----:B------:R-:W4:Y:S01]  /*c010*/  MUFU.EX2 R184, R184 ;  /* 0x000000b800b87308 */ /* 0x000f220000000800 */
[C---:B-1----:R-:W-:Y:S07]  /*c020*/  HMMA.16816.F32 R20, R52.reuse, R72, R20 ;  /* 0x000000483414723c */ /* 0x042fee0000001814 */
[----:B------:R-:W-:Y:S01]  /*c030*/  MUFU.EX2 R205, R205 ;  /* 0x000000cd00cd7308 */ /* 0x000fe20000000800 */
[C---:B------:R-:W-:Y:S01]  /*c040*/  HMMA.16816.F32 R24, R52.reuse, R74, R24 ;  /* 0x0000004a3418723c */ /* 0x040fe20000001818 */
[----:B------:R-:W1:Y:S06]  /*c050*/  LDSM.16.MT88.4 R72, [R116+0xd400] ;  /* 0x00d400007448783b */ /* 0x000e6c0000004200 */
[----:B------:R-:W-:Y:S01]  /*c060*/  MUFU.EX2 R160, R160 ;  /* 0x000000a000a07308 */ /* 0x000fe20000000800 */
[C---:B-----5:R-:W-:Y:S06]  /*c070*/  HMMA.16816.F32 R36, R52.reuse, R64, R36 ;  /* 0x000000403424723c */ /* 0x060fec0000001824 */
[C---:B------:R-:W-:Y:S01]  /*c080*/  HMMA.16816.F32 R40, R52.reuse, R66, R40 ;  /* 0x000000423428723c */ /* 0x040fe20000001828 */
[----:B------:R-:W5:Y:S01]  /*c090*/  LDSM.16.MT88.4 R64, [R116+0x9800] ;  /* 0x009800007440783b */ /* 0x000f620000004200 */
[----:B------:R-:W-:Y:S08]  /*c0a0*/  MUFU.EX2 R207, R207 ;  /* 0x000000cf00cf7308 */ /* 0x000ff00000000800 */
[----:B------:R-:W4:Y:S08]  /*c0b0*/  MUFU.EX2 R162, R162 ;  /* 0x000000a200a27308 */ /* 0x000f300000000800 */
[----:B------:R-:W-:Y:S08]  /*c0c0*/  MUFU.EX2 R203, R203 ;  /* 0x000000cb00cb7308 */ /* 0x000ff00000000800 */
[----:B------:R-:W4:Y:S01]  /*c0d0*/  MUFU.EX2 R158, R158 ;  /* 0x0000009e009e7308 */ /* 0x000f220000000800 */
[C---:B-1----:R-:W-:Y:S07]  /*c0e0*/  HMMA.16816.F32 R44, R52.reuse, R72, R44 ;  /* 0x00000048342c723c */ /* 0x042fee000000182c */
[----:B------:R-:W-:Y:S01]  /*c0f0*/  MUFU.EX2 R187, R187 ;  /* 0x000000bb00bb7308 */ /* 0x000fe20000000800 */
[----:B------:R-:W-:Y:S01]  /*c100*/  HMMA.16816.F32 R48, R52, R74, R48 ;  /* 0x0000004a3430723c */ /* 0x000fe20000001830 */
[----:B------:R-:W1:Y:S06]  /*c110*/  LDSM.16.MT88.4 R72, [R164+0xb800] ;  /* 0x00b80000a448783b */ /* 0x000e6c0000004200 */
[----:B---3--:R-:W-:Y:S01]  /*c120*/  F2FP.F16.F32.PACK_AB R52, R129, R136 ;  /* 0x000000888134723e */ /* 0x008fe200000000ff */
[----:B------:R-:W3:Y:S01]  /*c130*/  MUFU.EX2 R194, R194 ;  /* 0x000000c200c27308 */ /* 0x000ee20000000800 */
[----:B--2---:R-:W-:-:S02]  /*c140*/  F2FP.F16.F32.PACK_AB R53, R127, R132 ;  /* 0x000000847f35723e */ /* 0x004fc400000000ff */
[----:B------:R-:W-:Y:S02]  /*c150*/  F2FP.F16.F32.PACK_AB R54, R119, R124 ;  /* 0x0000007c7736723e */ /* 0x000fe400000000ff */
[----:B------:R-:W-:-:S03]  /*c160*/  F2FP.F16.F32.PACK_AB R55, R117, R122 ;  /* 0x0000007a7537723e */ /* 0x000fc600000000ff */
[----:B------:R-:W-:Y:S04]  /*c170*/  MUFU.EX2 R163, R163 ;  /* 0x000000a300a37308 */ /* 0x000fe80000000800 */
[C---:B------:R-:W-:Y:S04]  /*c180*/  HMMA.16816.F32 R4, R52.reuse, R68, R4 ;  /* 0x000000443404723c */ /* 0x040fe80000001804 */
[----:B------:R-:W-:Y:S02]  /*c190*/  MUFU.EX2 R192, R192 ;  /* 0x000000c000c07308 */ /* 0x000fe40000000800 */
[C---:B------:R-:W-:Y:S01]  /*c1a0*/  HMMA.16816.F32 R8, R52.reuse, R70, R8 ;  /* 0x000000463408723c */ /* 0x040fe20000001808 */
[----:B------:R-:W2:Y:S05]  /*c1b0*/  LDSM.16.MT88.4 R68, [R116+0xb800] ;  /* 0x00b800007444783b */ /* 0x000eaa0000004200 */
[C---:B-----5:R-:W-:Y:S01]  /*c1c0*/  HMMA.16816.F32 R12, R52.reuse, R64, R12 ;  /* 0x00000040340c723c */ /* 0x060fe2000000180c */
[----:B------:R-:W-:Y:S05]  /*c1d0*/  MUFU.EX2 R183, R183 ;  /* 0x000000b700b77308 */ /* 0x000fea0000000800 */
[C---:B------:R-:W-:Y:S01]  /*c1e0*/  HMMA.16816.F32 R16, R52.reuse, R66, R16 ;  /* 0x000000423410723c */ /* 0x040fe20000001810 */
[----:B------:R-:W5:Y:S02]  /*c1f0*/  LDSM.16.MT88.4 R64, [R116+0xd800] ;  /* 0x00d800007440783b */ /* 0x000f640000004200 */
[----:B------:R-:W3:Y:S03]  /*c200*/  MUFU.EX2 R198, R198 ;  /* 0x000000c600c67308 */ /* 0x000ee60000000800 */
[C---:B-1----:R-:W-:Y:S05]  /*c210*/  HMMA.16816.F32 R20, R52.reuse, R72, R20 ;  /* 0x000000483414723c */ /* 0x042fea0000001814 */
[----:B------:R-:W-:Y:S01]  /*c220*/  MUFU.EX2 R161, R161 ;  /* 0x000000a100a17308 */ /* 0x000fe20000000800 */
[C---:B------:R-:W-:Y:S01]  /*c230*/  HMMA.16816.F32 R24, R52.reuse, R74, R24 ;  /* 0x0000004a3418723c */ /* 0x040fe20000001818 */
[----:B------:R-:W1:Y:S06]  /*c240*/  LDSM.16.MT88.4 R72, [R164+0xd800] ;  /* 0x00d80000a448783b */ /* 0x000e6c0000004200 */
[----:B------:R-:W3:Y:S08]  /*c250*/  MUFU.EX2 R196, R196 ;  /* 0x000000c400c47308 */ /* 0x000ef00000000800 */
[----:B------:R-:W-:Y:S01]  /*c260*/  MUFU.EX2 R147, R147 ;  /* 0x0000009300937308 */ /* 0x000fe20000000800 */
[C---:B--2---:R-:W-:Y:S06]  /*c270*/  HMMA.16816.F32 R28, R52.reuse, R68, R28 ;  /* 0x00000044341c723c */ /* 0x044fec000000181c */
[C---:B------:R-:W-:Y:S01]  /*c280*/  HMMA.16816.F32 R32, R52.reuse, R70, R32 ;  /* 0x000000463420723c */ /* 0x040fe20000001820 */
[----:B------:R-:W2:Y:S01]  /*c290*/  LDSM.16.MT88.4 R68, [R116+0x9c00] ;  /* 0x009c00007444783b */ /* 0x000ea20000004200 */
[----:B------:R-:W-:Y:S04]  /*c2a0*/  MUFU.EX2 R137, R137 ;  /* 0x0000008900897308 */ /* 0x000fe80000000800 */
[C---:B-----5:R-:W-:Y:S04]  /*c2b0*/  HMMA.16816.F32 R44, R52.reuse, R64, R44 ;  /* 0x00000040342c723c */ /* 0x060fe8000000182c */
[----:B------:R-:W-:Y:S02]  /*c2c0*/  MUFU.EX2 R150, R150 ;  /* 0x0000009600967308 */ /* 0x000fe40000000800 */
[C---:B------:R-:W-:Y:S01]  /*c2d0*/  HMMA.16816.F32 R48, R52.reuse, R66, R48 ;  /* 0x000000423430723c */ /* 0x040fe20000001830 */
[----:B------:R-:W5:Y:S05]  /*c2e0*/  LDSM.16.MT88.4 R64, [R164+0xbc00] ;  /* 0x00bc0000a440783b */ /* 0x000f6a0000004200 */
[C---:B-1----:R-:W-:Y:S01]  /*c2f0*/  HMMA.16816.F32 R36, R52.reuse, R72, R36 ;  /* 0x000000483424723c */ /* 0x042fe20000001824 */
[----:B------:R-:W-:Y:S05]  /*c300*/  MUFU.EX2 R138, R138 ;  /* 0x0000008a008a7308 */ /* 0x000fea0000000800 */
[----:B------:R-:W-:Y:S01]  /*c310*/  HMMA.16816.F32 R40, R52, R74, R40 ;  /* 0x0000004a3428723c */ /* 0x000fe20000001828 */
[----:B------:R-:W1:Y:S02]  /*c320*/  LDSM.16.MT88.4 R72, [R164+0x9c00] ;  /* 0x009c0000a448783b */ /* 0x000e640000004200 */
[----:B------:R-:W-:Y:S04]  /*c330*/  MUFU.EX2 R141, R141 ;  /* 0x0000008d008d7308 */ /* 0x000fe80000000800 */
[----:B----4-:R-:W-:-:S02]  /*c340*/  F2FP.F16.F32.PACK_AB R52, R184, R209 ;  /* 0x000000d1b834723e */ /* 0x010fc400000000ff */
[----:B------:R-:W-:Y:S02]  /*c350*/  F2FP.F16.F32.PACK_AB R53, R162, R207 ;  /* 0x000000cfa235723e */ /* 0x000fe400000000ff */
[----:B------:R-:W-:Y:S02]  /*c360*/  F2FP.F16.F32.PACK_AB R54, R160, R205 ;  /* 0x000000cda036723e */ /* 0x000fe400000000ff */
[----:B------:R-:W-:-:S07]  /*c370*/  F2FP.F16.F32.PACK_AB R55, R158, R203 ;  /* 0x000000cb9e37723e */ /* 0x000fce00000000ff */
[C---:B--2---:R-:W-:Y:S06]  /*c380*/  HMMA.16816.F32 R12, R52.reuse, R68, R12 ;  /* 0x00000044340c723c */ /* 0x044fec000000180c */
[C---:B------:R-:W-:Y:S01]  /*c390*/  HMMA.16816.F32 R16, R52.reuse, R70, R16 ;  /* 0x000000463410723c */ /* 0x040fe20000001810 */
[----:B------:R-:W2:Y:S05]  /*c3a0*/  LDSM.16.MT88.4 R68, [R164+0xdc00] ;  /* 0x00dc0000a444783b */ /* 0x000eaa0000004200 */
[C---:B-----5:R-:W-:Y:S06]  /*c3b0*/  HMMA.16816.F32 R20, R52.reuse, R64, R20 ;  /* 0x000000403414723c */ /* 0x060fec0000001814 */
[C---:B------:R-:W-:Y:S01]  /*c3c0*/  HMMA.16816.F32 R24, R52.reuse, R66, R24 ;  /* 0x000000423418723c */ /* 0x040fe20000001818 */
[----:B------:R-:W4:Y:S05]  /*c3d0*/  LDSM.16.MT88.4 R64, [R116+0xdc00] ;  /* 0x00dc00007440783b */ /* 0x000f2a0000004200 */
[C---:B-1----:R-:W-:Y:S06]  /*c3e0*/  HMMA.16816.F32 R4, R52.reuse, R72, R4 ;  /* 0x000000483404723c */ /* 0x042fec0000001804 */
[C---:B------:R-:W-:Y:S01]  /*c3f0*/  HMMA.16816.F32 R8, R52.reuse, R74, R8 ;  /* 0x0000004a3408723c */ /* 0x040fe20000001808 */
[----:B------:R-:W1:Y:S05]  /*c400*/  LDSM.16.MT88.4 R72, [R116+0xbc00] ;  /* 0x00bc00007448783b */ /* 0x000e6a0000004200 */
[C---:B--2---:R-:W-:Y:S06]  /*c410*/  HMMA.16816.F32 R36, R52.reuse, R68, R36 ;  /* 0x000000443424723c */ /* 0x044fec0000001824 */
[----:B------:R-:W-:Y:S01]  /*c420*/  HMMA.16816.F32 R40, R52, R70, R40 ;  /* 0x000000463428723c */ /* 0x000fe20000001828 */
[----:B---3--:R-:W-:-:S02]  /*c430*/  F2FP.F16.F32.PACK_AB R68, R194, R187 ;  /* 0x000000bbc244723e */ /* 0x008fc400000000ff */
[----:B------:R-:W-:-:S03]  /*c440*/  F2FP.F16.F32.PACK_AB R69, R198, R183 ;  /* 0x000000b7c645723e */ /* 0x000fc600000000ff */
[----:B----4-:R-:W-:Y:S01]  /*c450*/  HMMA.16816.F32 R44, R52, R64, R44 ;  /* 0x00000040342c723c */ /* 0x010fe2000000182c */
[----:B------:R-:W-:Y:S02]  /*c460*/  F2FP.F16.F32.PACK_AB R70, R192, R163 ;  /* 0x000000a3c046723e */ /* 0x000fe400000000ff */
[----:B------:R-:W-:-:S03]  /*c470*/  F2FP.F16.F32.PACK_AB R71, R196, R161 ;  /* 0x000000a1c447723e */ /* 0x000fc600000000ff */
[C---:B------:R-:W-:Y:S01]  /*c480*/  HMMA.16816.F32 R48, R52.reuse, R66, R48 ;  /* 0x000000423430723c */ /* 0x040fe20000001830 */
[----:B------:R-:W2:Y:S05]  /*c490*/  LDSM.16.MT88.4 R64, [R164+0xc000] ;  /* 0x00c00000a440783b */ /* 0x000eaa0000004200 */
[C---:B-1----:R-:W-:Y:S06]  /*c4a0*/  HMMA.16816.F32 R28, R52.reuse, R72, R28 ;  /* 0x00000048341c723c */ /* 0x042fec000000181c */
[----:B------:R-:W-:Y:S01]  /*c4b0*/  HMMA.16816.F32 R32, R52, R74, R32 ;  /* 0x0000004a3420723c */ /* 0x000fe20000001820 */
[----:B------:R-:W1:Y:S04]  /*c4c0*/  LDSM.16.MT88.4 R52, [R116+0xc000] ;  /* 0x00c000007434783b */ /* 0x000e680000004200 */
[----:B------:R-:W3:Y:S01]  /*c4d0*/  LDSM.16.MT88.4 R72, [R116+0xa000] ;  /* 0x00a000007448783b */ /* 0x000ee20000004200 */
[C---:B------:R-:W-:Y:S03]  /*c4e0*/  HMMA.16816.F32 R112, R68.reuse, R76, R4 ;  /* 0x0000004c4470723c */ /* 0x040fe60000001804 */
[----:B------:R-:W4:Y:S03]  /*c4f0*/  LDSM.16.MT88.4 R4, [R164+0xe000] ;  /* 0x00e00000a404783b */ /* 0x000f260000004200 */
[C---:B------:R-:W-:Y:S01]  /*c500*/  HMMA.16816.F32 R8, R68.reuse, R78, R8 ;  /* 0x0000004e4408723c */ /* 0x040fe20000001808 */
[----:B------:R-:W-:Y:S05]  /*c510*/  LDSM.16.MT88.4 R76, [R164+0xe400] ;  /* 0x00e40000a44c783b */ /* 0x000fea0000004200 */
[C---:B--2---:R-:W-:Y:S06]  /*c520*/  HMMA.16816.F32 R20, R68.reuse, R64, R20 ;  /* 0x000000404414723c */ /* 0x044fec0000001814 */
[----:B------:R-:W-:Y:S01]  /*c530*/  HMMA.16816.F32 R24, R68, R66, R24 ;  /* 0x000000424418723c */ /* 0x000fe20000001818 */
[--C-:B------:R-:W-:Y:S01]  /*c540*/  FFMA.FTZ R64, R151, UR11, -R142.reuse ;  /* 0x0000000b97407c23 */ /* 0x100fe2000801088e */
[----:B------:R-:W-:-:S04]  /*c550*/  FFMA.FTZ R65, R159, UR11, -R142 ;  /* 0x0000000b9f417c23 */ /* 0x000fc8000801088e */
[C---:B-1----:R-:W-:Y:S01]  /*c560*/  HMMA.16816.F32 R28, R68.reuse, R52, R28 ;  /* 0x00000034441c723c */ /* 0x042fe2000000181c */
[--C-:B------:R-:W-:Y:S01]  /*c570*/  FFMA.FTZ R66, R148, UR11, -R142.reuse ;  /* 0x0000000b94427c23 */ /* 0x100fe2000801088e */
[----:B------:R-:W-:Y:S01]  /*c580*/  FFMA.FTZ R67, R157, UR11, -R142 ;  /* 0x0000000b9d437c23 */ /* 0x000fe2000801088e */
[----:B------:R-:W-:Y:S03]  /*c590*/  MUFU.EX2 R64, R64 ;  /* 0x0000004000407308 */ /* 0x000fe60000000800 */
[C---:B------:R-:W-:Y:S01]  /*c5a0*/  HMMA.16816.F32 R32, R68.reuse, R54, R32 ;  /* 0x000000364420723c */ /* 0x040fe20000001820 */
[----:B------:R-:W1:Y:S04]  /*c5b0*/  LDSM.16.MT88.4 R52, [R116+0xe000] ;  /* 0x00e000007434783b */ /* 0x000e680000004200 */
[----:B------:R-:W-:Y:S01]  /*c5c0*/  MUFU.EX2 R66, R66 ;  /* 0x0000004200427308 */ /* 0x000fe20000000800 */
[C---:B---3--:R-:W-:Y:S06]  /*c5d0*/  HMMA.16816.F32 R12, R68.reuse, R72, R12 ;  /* 0x00000048440c723c */ /* 0x048fec000000180c */
[C---:B------:R-:W-:Y:S01]  /*c5e0*/  HMMA.16816.F32 R16, R68.reuse, R74, R16 ;  /* 0x0000004a4410723c */ /* 0x040fe20000001810 */
[----:B------:R-:W2:Y:S05]  /*c5f0*/  MUFU.EX2 R67, R67 ;  /* 0x0000004300437308 */ /* 0x000eaa0000000800 */
[C---:B----4-:R-:W-:Y:S03]  /*c600*/  HMMA.16816.F32 R36, R68.reuse, R4, R36 ;  /* 0x000000044424723c */ /* 0x050fe60000001824 */
[----:B------:R-:W3:Y:S03]  /*c610*/  MUFU.EX2 R65, R65 ;  /* 0x0000004100417308 */ /* 0x000ee60000000800 */
[----:B------:R-:W-:Y:S01]  /*c620*/  HMMA.16816.F32 R40, R68, R6, R40 ;  /* 0x000000064428723c */ /* 0x000fe20000001828 */
[----:B--2---:R-:W-:-:S06]  /*c630*/  F2FP.F16.F32.PACK_AB R4, R67, R66 ;  /* 0x000000424304723e */ /* 0x004fcc00000000ff */
[----:B---3--:R-:W-:Y:S01]  /*c640*/  F2FP.F16.F32.PACK_AB R6, R65, R64 ;  /* 0x000000404106723e */ /* 0x008fe200000000ff */
        /* <DEDUP_REMOVED lines=35> */
[C---:B--2---:R-:W-:Y:S01]  /*c880*/  HMMA.16816.F32 R72, R4.reuse, R8, R44 ;  /* 0x000000080448723c */ /* 0x044fe2000000182c */
[--C-:B------:R-:W-:Y:S01]  /*c890*/  FFMA.FTZ R36, R62, UR11, -R128.reuse ;  /* 0x0000000b3e247c23 */ /* 0x100fe20008010880 */
[----:B------:R-:W-:Y:S01]  /*c8a0*/  FFMA.FTZ R37, R123, UR11, -R128 ;  /* 0x0000000b7b257c23 */ /* 0x000fe20008010880 */
[----:B------:R-:W-:Y:S03]  /*c8b0*/  MUFU.EX2 R31, R31 ;  /* 0x0000001f001f7308 */ /* 0x000fe60000000800 */
[----:B------:R-:W-:Y:S01]  /*c8c0*/  HMMA.16816.F32 R68, R4, R10, R68 ;  /* 0x0000000a0444723c */ /* 0x000fe20000001844 */
[----:B-1----:R-:W-:-:S04]  /*c8d0*/  F2FP.F16.F32.PACK_AB R8, R51, R50 ;  /* 0x000000323308723e */ /* 0x002fc800000000ff */
[----:B------:R-:W1:Y:S01]  /*c8e0*/  MUFU.EX2 R32, R32 ;  /* 0x0000002000207308 */ /* 0x000e620000000800 */
[----:B-----5:R-:W-:Y:S01]  /*c8f0*/  F2FP.F16.F32.PACK_AB R9, R33, R30 ;  /* 0x0000001e2109723e */ /* 0x020fe200000000ff */
[C---:B------:R-:W-:Y:S01]  /*c900*/  HMMA.16816.F32 R92, R4.reuse, R94, R24 ;  /* 0x0000005e045c723c */ /* 0x040fe20000001818 */
[----:B------:R-:W-:Y:S01]  /*c910*/  F2FP.F16.F32.PACK_AB R10, R28, R29 ;  /* 0x0000001d1c0a723e */ /* 0x000fe200000000ff */
[----:B------:R-:W-:Y:S04]  /*c920*/  LDSM.16.MT88.4 R24, [R164+0xa800] ;  /* 0x00a80000a418783b */ /* 0x000fe80000004200 */
[----:B------:R-:W-:Y:S01]  /*c930*/  HMMA.16816.F32 R76, R4, R78, R40 ;  /* 0x0000004e044c723c */ /* 0x000fe20000001828 */
[----:B------:R-:W2:Y:S01]  /*c940*/  LDSM.16.MT88.4 R4, [R164+0xe800] ;  /* 0x00e80000a404783b */ /* 0x000ea20000004200 */
[----:B------:R-:W-:Y:S01]  /*c950*/  MUFU.EX2 R34, R34 ;  /* 0x0000002200227308 */ /* 0x000fe20000000800 */
[----:B-1----:R-:W-:-:S07]  /*c960*/  F2FP.F16.F32.PACK_AB R11, R32, R31 ;  /* 0x0000001f200b723e */ /* 0x002fce00000000ff */
[----:B------:R-:W1:Y:S01]  /*c970*/  MUFU.EX2 R35, R35 ;  /* 0x0000002300237308 */ /* 0x000e620000000800 */
[C---:B---3--:R-:W-:Y:S07]  /*c980*/  HMMA.16816.F32 R104, R8.reuse, R20, R104 ;  /* 0x000000140868723c */ /* 0x048fee0000001868 */
[----:B------:R-:W-:Y:S01]  /*c990*/  MUFU.EX2 R36, R36 ;  /* 0x0000002400247308 */ /* 0x000fe20000000800 */
[C---:B------:R-:W-:Y:S01]  /*c9a0*/  HMMA.16816.F32 R100, R8.reuse, R22, R100 ;  /* 0x000000160864723c */ /* 0x040fe20000001864 */
[----:B------:R-:W3:Y:S06]  /*c9b0*/  LDSM.16.MT88.4 R20, [R116+0xe800] ;  /* 0x00e800007414783b */ /* 0x000eec0000004200 */
[----:B------:R-:W5:Y:S01]  /*c9c0*/  MUFU.EX2 R37, R37 ;  /* 0x0000002500257308 */ /* 0x000f620000000800 */
[C---:B----4-:R-:W-:Y:S06]  /*c9d0*/  HMMA.16816.F32 R96, R8.reuse, R16, R96 ;  /* 0x000000100860723c */ /* 0x050fec0000001860 */
[C---:B------:R-:W-:Y:S01]  /*c9e0*/  HMMA.16816.F32 R92, R8.reuse, R18, R92 ;  /* 0x00000012085c723c */ /* 0x040fe2000000185c */
[----:B------:R-:W4:Y:S05]  /*c9f0*/  LDSM.16.MT88.4 R16, [R116+0xac00] ;  /* 0x00ac00007410783b */ /* 0x000f2a0000004200 */
[C---:B------:R-:W-:Y:S06]  /*ca00*/  HMMA.16816.F32 R88, R8.reuse, R12, R88 ;  /* 0x0000000c0858723c */ /* 0x040fec0000001858 */
[C---:B--2---:R-:W-:Y:S06]  /*ca10*/  HMMA.16816.F32 R80, R8.reuse, R4, R80 ;  /* 0x000000040850723c */ /* 0x044fec0000001850 */
[----:B------:R-:W-:Y:S01]  /*ca20*/  HMMA.16816.F32 R84, R8, R14, R84 ;  /* 0x0000000e0854723c */ /* 0x000fe20000001854 */
[----:B------:R-:W-:Y:S01]  /*ca30*/  FADD.FTZ R5, R57, R58 ;  /* 0x0000003a39057221 */ /* 0x000fe20000010000 */
[----:B------:R-:W2:Y:S01]  /*ca40*/  LDSM.16.MT88.4 R12, [R164+0xcc00] ;  /* 0x00cc0000a40c783b */ /* 0x000ea20000004200 */
[----:B------:R-:W-:-:S02]  /*ca50*/  F2FP.F16.F32.PACK_AB R4, R150, R137 ;  /* 0x000000899604723e */ /* 0x000fc400000000ff */
[----:B------:R-:W-:Y:S01]  /*ca60*/  FADD.FTZ R5, R0, R5 ;  /* 0x0000000500057221 */ /* 0x000fe20000010000 */
[C---:B------:R-:W-:Y:S03]  /*ca70*/  HMMA.16816.F32 R76, R8.reuse, R6, R76 ;  /* 0x00000006084c723c */ /* 0x040fe6000000184c */
[----:B------:R-:W-:Y:S01]  /*ca80*/  FADD.FTZ R132, R132, R5 ;  /* 0x0000000584847221 */ /* 0x000fe20000010000 */
[----:B-1----:R-:W-:Y:S02]  /*ca90*/  F2FP.F16.F32.PACK_AB R5, R35, R34 ;  /* 0x000000222305723e */ /* 0x002fe400000000ff */
[----:B------:R-:W-:Y:S01]  /*caa0*/  HMMA.16816.F32 R112, R8, R24, R112 ;  /* 0x000000180870723c */ /* 0x000fe20000001870 */
[----:B------:R-:W-:Y:S01]  /*cab0*/  FADD.FTZ R7, R2, R59 ;  /* 0x0000003b02077221 */ /* 0x000fe20000010000 */
[----:B------:R-:W-:Y:S01]  /*cac0*/  FADD.FTZ R127, R127, R132 ;  /* 0x000000847f7f7221 */ /* 0x000fe20000010000 */
[----:B------:R-:W-:-:S02]  /*cad0*/  F2FP.F16.F32.PACK_AB R6, R141, R138 ;  /* 0x0000008a8d06723e */ /* 0x000fc400000000ff */
[----:B------:R-:W-:Y:S01]  /*cae0*/  FADD.FTZ R136, R136, R7 ;  /* 0x0000000788887221 */ /* 0x000fe20000010000 */
[C---:B------:R-:W-:Y:S01]  /*caf0*/  HMMA.16816.F32 R108, R8.reuse, R26, R108 ;  /* 0x0000001a086c723c */ /* 0x040fe2000000186c */
[----:B------:R-:W-:Y:S01]  /*cb00*/  FADD.FTZ R2, R122, R127 ;  /* 0x0000007f7a027221 */ /* 0x000fe20000010000 */
[----:B-----5:R-:W-:Y:S01]  /*cb10*/  F2FP.F16.F32.PACK_AB R7, R37, R36 ;  /* 0x000000242507723e */ /* 0x020fe200000000ff */
[----:B------:R-:W-:Y:S01]  /*cb20*/  FADD.FTZ R129, R129, R136 ;  /* 0x0000008881817221 */ /* 0x000fe20000010000 */
[----:B------:R-:W1:Y:S01]  /*cb30*/  LDSM.16.MT88.4 R24, [R164+0xac00] ;  /* 0x00ac0000a418783b */ /* 0x000e620000004200 */
[----:B------:R-:W-:Y:S01]  /*cb40*/  FADD.FTZ R2, R117, R2 ;  /* 0x0000000275027221 */ /* 0x000fe20000010000 */
[----:B---3--:R-:W-:Y:S01]  /*cb50*/  HMMA.16816.F32 R72, R8, R20, R72 ;  /* 0x000000140848723c */ /* 0x008fe20000001848 */
[----:B------:R-:W-:Y:S02]  /*cb60*/  FADD.FTZ R0, R124, R129 ;  /* 0x000000817c007221 */ /* 0x000fe40000010000 */
[----:B------:R-:W-:-:S02]  /*cb70*/  FADD.FTZ R207, R207, R2 ;  /* 0x00000002cfcf7221 */ /* 0x000fc40000010000 */
[----:B------:R-:W-:Y:S01]  /*cb80*/  FADD.FTZ R0, R119, R0 ;  /* 0x0000000077007221 */ /* 0x000fe20000010000 */
        /* <DEDUP_REMOVED lines=15> */
[----:B--2---:R-:W-:Y:S01]  /*cc80*/  HMMA.16816.F32 R96, R4, R12, R96 ;  /* 0x0000000c0460723c */ /* 0x004fe20000001860 */
[----:B------:R-:W-:Y:S01]  /*cc90*/  FADD.FTZ R194, R194, R187 ;  /* 0x000000bbc2c27221 */ /* 0x000fe20000010000 */
[----:B------:R-:W-:-:S04]  /*cca0*/  FADD.FTZ R161, R161, R198 ;  /* 0x000000c6a1a17221 */ /* 0x000fc80000010000 */
[----:B------:R-:W-:Y:S01]  /*ccb0*/  HMMA.16816.F32 R92, R4, R14, R92 ;  /* 0x0000000e045c723c */ /* 0x000fe2000000185c */
[----:B------:R-:W2:Y:S01]  /*ccc0*/  LDSM.16.MT88.4 R12, [R116+0xec00] ;  /* 0x00ec0000740c783b */ /* 0x000ea20000004200 */
[----:B------:R-:W-:-:S04]  /*ccd0*/  FADD.FTZ R196, R196, R161 ;  /* 0x000000a1c4c47221 */ /* 0x000fc80000010000 */
        /* <DEDUP_REMOVED lines=24> */
[----:B------:R-:W-:Y:S02]  /*ce60*/  MOV R0, R3 ;  /* 0x0000000300007202 */ /* 0x000fe40000000f00 */
[----:B------:R-:W-:Y:S01]  /*ce70*/  FADD.FTZ R28, R28, R29 ;  /* 0x0000001d1c1c7221 */ /* 0x000fe20000010000 */
[----:B------:R-:W-:Y:S01]  /*ce80*/  FADD.FTZ R9, R32, R9 ;  /* 0x0000000920097221 */ /* 0x000fe20000010000 */
[----:B------:R-:W-:Y:S02]  /*ce90*/  MOV R2, R56 ;  /* 0x0000003800027202 */ /* 0x000fe40000000f00 */
        /* <DEDUP_REMOVED lines=8> */
.L_x_1308:
        /* <DEDUP_REMOVED lines=9> */
.L_x_1320:
        /* <DEDUP_REMOVED lines=10> */
[----:B------:R-:W-:Y:S04]  /*d050*/  SHF.L.U32 R5, R174, 0x7, RZ ;  /* 0x00000007ae057819 */ /* 0x000fe800000006ff */
[----:B------:R-:W-:Y:S01]  /*d060*/  IABS R7, R5 ;  /* 0x0000000500077213 */ /* 0x000fe20000000000 */
[C---:B------:R-:W-:Y:S05]  /*d070*/  VIADD R9, R5.reuse, 0x80 ;  /* 0x0000008005097836 */ /* 0x040fea0000000000 */
        /* <DEDUP_REMOVED lines=57> */
.L_x_1317:
        /* <DEDUP_REMOVED lines=58> */
[----:B------:R-:W-:Y:S05]  /*d7b0*/  ISETP.GT.AND P0, PT, R174, R169, PT ;  /* 0x000000a9ae00720c */ /* 0x000fea0003f04270 */
        /* <DEDUP_REMOVED lines=35> */
[----:B------:R-:W1:Y:S01]  /*d9f0*/  LDSM.16.M88.4 R136, [R166+0x3c00] ;  /* 0x003c0000a688783b */ /* 0x000e620000000200 */
[----:B------:R-:W-:Y:S05]  /*da00*/  MOV R191, R193 ;  /* 0x000000c100bf7202 */ /* 0x000fea0000000f00 */
        /* <DEDUP_REMOVED lines=12> */
[----:B------:R-:W-:Y:S01]  /*dad0*/  LDSM.16.M88.4 R124, [R118+0x3800] ;  /* 0x00380000767c783b */ /* 0x000fe20000000200 */
[C---:B------:R-:W-:Y:S05]  /*dae0*/  HMMA.16816.F32 R24, R120.reuse, R134, RZ ;  /* 0x000000867818723c */ /* 0x040fea00000018ff */
[----:B------:R-:W-:Y:S01]  /*daf0*/  LDSM.16.M88.4 R128, [R118+0x3c00] ;  /* 0x003c00007680783b */ /* 0x000fe20000000200 */
[C---:B-1----:R-:W-:Y:S05]  /*db00*/  HMMA.16816.F32 R28, R120.reuse, R136, RZ ;  /* 0x00000088781c723c */ /* 0x042fea00000018ff */
[----:B------:R-:W-:Y:S01]  /*db10*/  LDSM.16.M88.4 R132, [R166+0x5800] ;  /* 0x00580000a684783b */ /* 0x000fe20000000200 */
[C---:B------:R-:W-:Y:S06]  /*db20*/  HMMA.16816.F32 R32, R120.reuse, R138, RZ ;  /* 0x0000008a7820723c */ /* 0x040fec00000018ff */
[C---:B-----5:R-:W-:Y:S06]  /*db30*/  HMMA.16816.F32 R36, R120.reuse, R140, RZ ;  /* 0x0000008c7824723c */ /* 0x060fec00000018ff */
        /* <DEDUP_REMOVED lines=29> */
[----:B------:R-:W-:Y:S01]  /*dd10*/  HMMA.16816.F32 R64, R156, R122, R64 ;  /* 0x0000007a9c40723c */ /* 0x000fe20000001840 */
        /* <DEDUP_REMOVED lines=15> */
[----:B------:R-:W1:Y:S05]  /*de10*/  LDSM.16.M88.4 R120, [R166+0x6c00] ;  /* 0x006c0000a678783b */ /* 0x000e6a0000000200 */
[C---:B---3--:R-:W-:Y:S06]  /*de20*/  HMMA.16816.F32 R44, R124.reuse, R132, R44 ;  /* 0x000000847c2c723c */ /* 0x048fec000000182c */
[C---:B------:R-:W-:Y:S01]  /*de30*/  HMMA.16816.F32 R48, R124.reuse, R134, R48 ;  /* 0x000000867c30723c */ /* 0x040fe20000001830 */
[----:B------:R-:W-:Y:S05]  /*de40*/  LDSM.16.M88.4 R132, [R165+0x1000] ;  /* 0x00100000a584783b */ /* 0x000fea0000000200 */
[C---:B--2---:R-:W-:Y:S06]  /*de50*/  HMMA.16816.F32 R52, R124.reuse, R128, R52 ;  /* 0x000000807c34723c */ /* 0x044fec0000001834 */
[C---:B------:R-:W-:Y:S01]  /*de60*/  HMMA.16816.F32 R56, R124.reuse, R130, R56 ;  /* 0x000000827c38723c */ /* 0x040fe20000001838 */
[----:B------:R-:W2:Y:S05]  /*de70*/  LDSM.16.M88.4 R128, [R118+0x5000] ;  /* 0x005000007680783b */ /* 0x000eaa0000000200 */
[C---:B-1----:R-:W-:Y:S06]  /*de80*/  HMMA.16816.F32 R60, R124.reuse, R120, R60 ;  /* 0x000000787c3c723c */ /* 0x042fec000000183c */
[----:B------:R-:W-:Y:S01]  /*de90*/  HMMA.16816.F32 R64, R124, R122, R64 ;  /* 0x0000007a7c40723c */ /* 0x000fe20000001840 */
[----:B------:R-:W1:Y:S06]  /*dea0*/  LDSM.16.M88.4 R120, [R118+0x5400] ;  /* 0x005400007678783b */ /* 0x000e6c0000000200 */
[----:B------:R-:W3:Y:S01]  /*deb0*/  LDSM.16.M88.4 R124, [R118+0x5800] ;  /* 0x00580000767c783b */ /* 0x000ee20000000200 */
        /* <DEDUP_REMOVED lines=51> */
[C---:B------:R-:W-:Y:S06]  /*e1f0*/  HMMA.16816.F32 R8, R132.reuse, R130, R8 ;  /* 0x000000828408723c */ /* 0x040fec0000001808 */
[C---:B-1----:R-:W-:Y:S11]  /*e200*/  HMMA.16816.F32 R12, R132.reuse, R120, R12 ;  /* 0x00000078840c723c */ /* 0x042ff6000000180c */
[----:B------:R-:W-:Y:S01]  /*e210*/  @!UPT UIADD3 URZ, URZ, URZ, URZ ;  /* 0x0000003f3f3ff290 */ /* 0x000fe2000fffe03f */
[----:B------:R-:W-:Y:S01]  /*e220*/  FMUL.FTZ R0, R4, UR8 ;  /* 0x0000000804007c20 */ /* 0x000fe20008410000 */
[----:B------:R-:W-:Y:S01]  /*e230*/  FMUL.FTZ R237, R5, UR8 ;  /* 0x0000000805ed7c20 */ /* 0x000fe20008410000 */
[----:B------:R-:W-:Y:S01]  /*e240*/  FMUL.FTZ R243, R7, UR8 ;  /* 0x0000000807f37c20 */ /* 0x000fe20008410000 */
[C---:B------:R-:W-:Y:S01]  /*e250*/  HMMA.16816.F32 R16, R132.reuse, R122, R16 ;  /* 0x0000007a8410723c */ /* 0x040fe20000001810 */
[----:B------:R1:W2:Y:S01]  /*e260*/  MUFU.TANH R130, R0 ;  /* 0x0000000000827308 */ /* 0x0002a20000002400 */
[----:B------:R-:W4:Y:S01]  /*e270*/  LDSM.16.M88.4 R120, [R118+0x7c00] ;  /* 0x007c00007678783b */ /* 0x000f220000000200 */
[----:B------:R-:W-:Y:S03]  /*e280*/  FMUL.FTZ R241, R8, UR8 ;  /* 0x0000000808f17c20 */ /* 0x000fe60008410000 */
[C---:B---3--:R-:W-:Y:S05]  /*e290*/  HMMA.16816.F32 R20, R132.reuse, R124, R20 ;  /* 0x0000007c8414723c */ /* 0x048fea0000001814 */
[----:B------:R-:W3:Y:S01]  /*e2a0*/  MUFU.TANH R237, R237 ;  /* 0x000000ed00ed7308 */ /* 0x000ee20000002400 */
[----:B------:R-:W-:Y:S01]  /*e2b0*/  FMUL.FTZ R239, R9, UR8 ;  /* 0x0000000809ef7c20 */ /* 0x000fe20008410000 */
[C---:B------:R-:W-:Y:S01]  /*e2c0*/  HMMA.16816.F32 R24, R132.reuse, R126, R24 ;  /* 0x0000007e8418723c */ /* 0x040fe20000001818 */
[----:B------:R-:W5:Y:S07]  /*e2d0*/  LDSM.16.M88.4 R124, [R118+0x8000] ;  /* 0x00800000767c783b */ /* 0x000f6e0000000200 */
[----:B------:R-:W2:Y:S03]  /*e2e0*/  MUFU.TANH R243, R243 ;  /* 0x000000f300f37308 */ /* 0x000ea60000002400 */
[----:B-1----:R-:W-:Y:S01]  /*e2f0*/  FMUL.FTZ R0, R10, UR8 ;  /* 0x000000080a007c20 */ /* 0x002fe20008410000 */
[----:B------:R-:W-:Y:S01]  /*e300*/  FMUL.FTZ R245, R11, UR8 ;  /* 0x000000080bf57c20 */ /* 0x000fe20008410000 */
[----:B------:R-:W-:Y:S01]  /*e310*/  FMUL.FTZ R233, R12, UR8 ;  /* 0x000000080ce97c20 */ /* 0x000fe20008410000 */
[----:B------:R-:W-:Y:S01]  /*e320*/  FMUL.FTZ R231, R13, UR8 ;  /* 0x000000080de77c20 */ /* 0x000fe20008410000 */
[----:B------:R-:W-:Y:S03]  /*e330*/  FMUL.FTZ R229, R14, UR8 ;  /* 0x000000080ee57c20 */ /* 0x000fe60008410000 */
[----:B------:R1:W1:Y:S01]  /*e340*/  MUFU.TANH R10, R0 ;  /* 0x00000000000a7308 */ /* 0x0002620000002400 */
[----:B------:R-:W-:Y:S01]  /*e350*/  FMUL.FTZ R235, R15, UR8 ;  /* 0x000000080feb7c20 */ /* 0x000fe20008410000 */
[----:B------:R-:W-:Y:S01]  /*e360*/  FMUL.FTZ R227, R16, UR8 ;  /* 0x0000000810e37c20 */ /* 0x000fe20008410000 */
[----:B------:R-:W-:Y:S01]  /*e370*/  FMUL.FTZ R225, R17, UR8 ;  /* 0x0000000811e17c20 */ /* 0x000fe20008410000 */
[----:B------:R-:W-:Y:S01]  /*e380*/  FMUL.FTZ R223, R18, UR8 ;  /* 0x0000000812df7c20 */ /* 0x000fe20008410000 */
[----:B------:R-:W-:Y:S01]  /*e390*/  FMUL.FTZ R221, R19, UR8 ;  /* 0x0000000813dd7c20 */ /* 0x000fe20008410000 */
[----:B------:R-:W-:Y:S01]  /*e3a0*/  FMUL.FTZ R217, R20, UR8 ;  /* 0x0000000814d97c20 */ /* 0x000fe20008410000 */
[----:B------:R-:W-:Y:S03]  /*e3b0*/  FMUL.FTZ R215, R21, UR8 ;  /* 0x0000000815d77c20 */ /* 0x000fe60008410000 */
[----:B------:R-:W1:Y:S01]  /*e3c0*/  MUFU.TANH R241, R241 ;  /* 0x000000f100f17308 */ /* 0x000e620000002400 */
        /* <DEDUP_REMOVED lines=8> */
[C---:B----4-:R-:W-:Y:S06]  /*e450*/  HMMA.16816.F32 R28, R132.reuse, R120, R28 ;  /* 0x00000078841c723c */ /* 0x050fec000000181c */
[C---:B------:R-:W-:Y:S03]  /*e460*/  HMMA.16816.F32 R32, R132.reuse, R122, R32 ;  /* 0x0000007a8420723c */ /* 0x040fe60000001820 */
[----:B------:R-:W4:Y:S01]  /*e470*/  MUFU.TANH R6, R2 ;  /* 0x0000000200067308 */ /* 0x000f220000002400 */
[----:B------:R-:W3:Y:S02]  /*e480*/  LDSM.16.M88.4 R120, [R118+0x8400] ;  /* 0x008400007678783b */ /* 0x000ee40000000200 */
[C---:B-----5:R-:W-:Y:S07]  /*e490*/  HMMA.16816.F32 R36, R132.reuse, R124, R36 ;  /* 0x0000007c8424723c */ /* 0x060fee0000001824 */
[----:B------:R-:W2:Y:S01]  /*e4a0*/  MUFU.TANH R245, R245 ;  /* 0x000000f500f57308 */ /* 0x000ea20000002400 */
[C---:B------:R-:W-:Y:S01]  /*e4b0*/  HMMA.16816.F32 R40, R132.reuse, R126, R40 ;  /* 0x0000007e8428723c */ /* 0x040fe20000001828 */
[----:B------:R-:W5:Y:S08]  /*e4c0*/  LDSM.16.M88.4 R124, [R118+0x8800] ;  /* 0x00880000767c783b */ /* 0x000f700000000200 */
[----:B------:R-:W2:Y:S02]  /*e4d0*/  MUFU.TANH R233, R233 ;  /* 0x000000e900e97308 */ /* 0x000ea40000002400 */
[----:B-1----:R-:W-:Y:S01]  /*e4e0*/  FMUL.FTZ R0, R28, UR8 ;  /* 0x000000081c007c20 */ /* 0x002fe20008410000 */
        /* <DEDUP_REMOVED lines=9> */
[----:B------:R-:W-:Y:S05]  /*e580*/  FMUL.FTZ R244, R38, UR8 ;  /* 0x0000000826f47c20 */ /* 0x000fea0008410000 */
[----:B------:R-:W2:Y:S01]  /*e590*/  MUFU.TANH R231, R231 ;  /* 0x000000e700e77308 */ /* 0x000ea20000002400 */
[----:B------:R-:W-:Y:S01]  /*e5a0*/  FMUL.FTZ R246, R39, UR8 ;  /* 0x0000000827f67c20 */ /* 0x000fe20008410000 */
[----:B------:R-:W-:Y:S01]  /*e5b0*/  FMUL.FTZ R242, R40, UR8 ;  /* 0x0000000828f27c20 */ /* 0x000fe20008410000 */
[----:B------:R-:W-:Y:S01]  /*e5c0*/  FMUL.FTZ R240, R41, UR8 ;  /* 0x0000000829f07c20 */ /* 0x000fe20008410000 */
[----:B------:R-:W-:Y:S01]  /*e5d0*/  FMUL.FTZ R238, R42, UR8 ;  /* 0x000000082aee7c20 */ /* 0x000fe20008410000 */
[----:B------:R-:W-:Y:S05]  /*e5e0*/  FMUL.FTZ R236, R43, UR8 ;  /* 0x000000082bec7c20 */ /* 0x000fea0008410000 */
[----:B------:R-:W2:Y:S01]  /*e5f0*/  MUFU.TANH R229, R229 ;  /* 0x000000e500e57308 */ /* 0x000ea20000002400 */
[C---:B---3--:R-:W-:Y:S03]  /*e600*/  HMMA.16816.F32 R44, R132.reuse, R120, R44 ;  /* 0x00000078842c723c */ /* 0x048fe6000000182c */
[----:B-1----:R-:W-:Y:S03]  /*e610*/  FMUL.FTZ R0, R34, UR8 ;  /* 0x0000000822007c20 */ /* 0x002fe60008410000 */
[C---:B------:R-:W-:Y:S03]  /*e620*/  HMMA.16816.F32 R48, R132.reuse, R122, R48 ;  /* 0x0000007a8430723c */ /* 0x040fe60000001830 */
[----:B------:R1:W3:Y:S01]  /*e630*/  MUFU.TANH R158, R0 ;  /* 0x00000000009e7308 */ /* 0x0002e20000002400 */
[----:B------:R-:W4:Y:S02]  /*e640*/  LDSM.16.M88.4 R120, [R118+0x8c00] ;  /* 0x008c00007678783b */ /* 0x000f240000000200 */
[----:B------:R-:W-:Y:S07]  /*e650*/  DEPBAR.LE SB0, 0x0 ;  /* 0x000080000000791a */ /* 0x000fee0000000000 */
[----:B------:R-:W1:Y:S01]  /*e660*/  MUFU.TANH R235, R235 ;  /* 0x000000eb00eb7308 */ /* 0x000e620000002400 */
[----:B------:R-:W-:Y:S01]  /*e670*/  BAR.SYNC.DEFER_BLOCKING 0x0 ;  /* 0x0000000000007b1d */ /* 0x000fe20000010000 */
[C---:B-----5:R-:W-:Y:S08]  /*e680*/  HMMA.16816.F32 R52, R132.reuse, R124, R52 ;  /* 0x0000007c8434723c */ /* 0x060ff00000001834 */
[----:B------:R-:W1:Y:S01]  /*e690*/  MUFU.TANH R227, R227 ;  /* 0x000000e300e37308 */ /* 0x000e620000002400 */
        /* <DEDUP_REMOVED lines=16> */
[C---:B----4-:R-:W-:Y:S03]  /*e7a0*/  HMMA.16816.F32 R60, R132.reuse, R120, R60 ;  /* 0x00000078843c723c */ /* 0x050fe6000000183c */
[----:B------:R-:W-:Y:S01]  /*e7b0*/  FMUL.FTZ R212, R56, UR8 ;  /* 0x0000000838d47c20 */ /* 0x000fe20008410000 */
[----:B------:R-:W-:Y:S01]  /*e7c0*/  FMUL.FTZ R208, R57, UR8 ;  /* 0x0000000839d07c20 */ /* 0x000fe20008410000 */
[----:B------:R-:W-:Y:S01]  /*e7d0*/  FMUL.FTZ R206, R58, UR8 ;  /* 0x000000083ace7c20 */ /* 0x000fe20008410000 */
[----:B------:R-:W-:Y:S03]  /*e7e0*/  HMMA.16816.F32 R64, R132, R122, R64 ;  /* 0x0000007a8440723c */ /* 0x000fe60000001840 */
[----:B------:R-:W4:Y:S02]  /*e7f0*/  MUFU.TANH R217, R217 ;  /* 0x000000d900d97308 */ /* 0x000f240000002400 */
[----:B------:R-:W-:Y:S08]  /*e800*/  FMUL.FTZ R204, R59, UR8 ;  /* 0x000000083bcc7c20 */ /* 0x000ff00008410000 */
[----:B------:R-:W1:Y:S10]  /*e810*/  MUFU.TANH R215, R215 ;  /* 0x000000d700d77308 */ /* 0x000e740000002400 */
[----:B------:R-:W2:Y:S01]  /*e820*/  MUFU.TANH R213, R213 ;  /* 0x000000d500d57308 */ /* 0x000ea20000002400 */
        /* <DEDUP_REMOVED lines=8> */
[----:B-1----:R-:W-:Y:S07]  /*e8b0*/  FMUL.FTZ R0, R66, UR8 ;  /* 0x0000000842007c20 */ /* 0x002fee0008410000 */
        /* <DEDUP_REMOVED lines=85> */
[----:B------:R-:W-:Y:S03]  /*ee10*/  SEL R5, R9, R8, !P0 ;  /* 0x0000000809057207 */ /* 0x000fe60004000000 */
[----:B------:R-:W-:Y:S02]  /*ee20*/  @!P5 IADD3 R2, -R2, RZ, RZ ;  /* 0x000000ff0202d210 */ /* 0x000fe40007ffe1ff */
        /* <DEDUP_REMOVED lines=22> */
.L_x_1319:
        /* <DEDUP_REMOVED lines=91> */
.L_x_1318:
        /* <DEDUP_REMOVED lines=81> */
[----:B------:R-:W-:Y:S01]  /*fa50*/  FADD.FTZ R4, -R2, R119 ;  /* 0x0000007702047221 */ /* 0x000fe20000010100 */
[----:B------:R-:W-:Y:S03]  /*fa60*/  MOV R119, R2 ;  /* 0x0000000200777202 */ /* 0x000fe60000000f00 */
[----:B------:R-:W-:Y:S01]  /*fa70*/  FMUL.FTZ R54, R4, UR4 ;  /* 0x0000000404367c20 */ /* 0x000fe20008410000 */
[----:B------:R-:W-:Y:S01]  /*fa80*/  FADD.FTZ R4, -R0, R117 ;  /* 0x0000007500047221 */ /* 0x000fe20000010100 */
[----:B------:R-:W-:Y:S03]  /*fa90*/  FMUL.FTZ R117, R2, UR4 ;  /* 0x0000000402757c20 */ /* 0x000fe60008410000 */
[----:B------:R-:W-:Y:S01]  /*faa0*/  FMUL.FTZ R53, R4, UR4 ;  /* 0x0000000404357c20 */ /* 0x000fe20008410000 */
[----:B------:R-:W1:Y:S01]  /*fab0*/  MUFU.EX2 R54, R54 ;  /* 0x0000003600367308 */ /* 0x000e620000000800 */
[----:B------:R-:W-:Y:S02]  /*fac0*/  FSEL R117, R117, RZ, P0 ;  /* 0x000000ff75757208 */ /* 0x000fe40000000000 */
[----:B------:R-:W-:Y:S03]  /*fad0*/  FSETP.NEU.FTZ.AND P0, PT, R0, -INF , PT ;  /* 0xff8000000000780b */ /* 0x000fe60003f1d000 */
[--C-:B------:R-:W-:Y:S01]  /*fae0*/  FFMA.FTZ R124, R241, UR4, -R117.reuse ;  /* 0x00000004f17c7c23 */ /* 0x100fe20008010875 */
[----:B------:R-:W-:Y:S01]  /*faf0*/  FSEL R55, R55, RZ, P0 ;  /* 0x000000ff37377208 */ /* 0x000fe20000000000 */
[--C-:B------:R-:W-:Y:S01]  /*fb00*/  FFMA.FTZ R121, R239, UR4, -R117.reuse ;  /* 0x00000004ef797c23 */ /* 0x100fe20008010875 */
[--C-:B------:R-:W-:Y:S01]  /*fb10*/  FFMA.FTZ R127, R130, UR4, -R117.reuse ;  /* 0x00000004827f7c23 */ /* 0x100fe20008010875 */
[----:B------:R-:W-:Y:S01]  /*fb20*/  FFMA.FTZ R125, R237, UR4, -R117 ;  /* 0x00000004ed7d7c23 */ /* 0x000fe20008010875 */
[----:B------:R-:W2:Y:S01]  /*fb30*/  MUFU.EX2 R53, R53 ;  /* 0x0000003500357308 */ /* 0x000ea20000000800 */
[--C-:B------:R-:W-:Y:S01]  /*fb40*/  FFMA.FTZ R123, R10, UR4, -R55.reuse ;  /* 0x000000040a7b7c23 */ /* 0x100fe20008010837 */
[--C-:B------:R-:W-:Y:S01]  /*fb50*/  FFMA.FTZ R126, R6, UR4, -R55.reuse ;  /* 0x00000004067e7c23 */ /* 0x100fe20008010837 */
[--C-:B------:R-:W-:Y:S01]  /*fb60*/  FFMA.FTZ R122, R243, UR4, -R55.reuse ;  /* 0x00000004f37a7c23 */ /* 0x100fe20008010837 */
[--C-:B------:R-:W-:Y:S01]  /*fb70*/  FFMA.FTZ R120, R245, UR4, -R55.reuse ;  /* 0x00000004f5787c23 */ /* 0x100fe20008010837 */
[----:B------:R-:W-:Y:S01]  /*fb80*/  FFMA.FTZ R229, R229, UR4, -R55 ;  /* 0x00000004e5e57c23 */ /* 0x000fe20008010837 */
        /* <DEDUP_REMOVED lines=29> */
[----:B------:R-:W-:Y:S01]  /*fd60*/  FMUL.FTZ R49, R54, R69 ;  /* 0x0000004536317220 */ /* 0x000fe20000410000 */
[C---:B------:R-:W-:Y:S01]  /*fd70*/  FMUL.FTZ R50, R53.reuse, R70 ;  /* 0x0000004635327220 */ /* 0x040fe20000410000 */
[----:B------:R-:W-:Y:S01]  /*fd80*/  FMUL.FTZ R51, R53, R71 ;  /* 0x0000004735337220 */ /* 0x000fe20000410000 */
[--C-:B------:R-:W-:Y:S01]  /*fd90*/  FFMA.FTZ R95, R233, UR4, -R117.reuse ;  /* 0x00000004e95f7c23 */ /* 0x100fe20008010875 */
[----:B------:R-:W-:Y:S03]  /*fda0*/  FFMA.FTZ R84, R231, UR4, -R117 ;  /* 0x00000004e7547c23 */ /* 0x000fe60008010875 */
[----:B------:R-:W2:Y:S01]  /*fdb0*/  MUFU.EX2 R120, R120 ;  /* 0x0000007800787308 */ /* 0x000ea20000000800 */
[----:B-1----:R-:W-:Y:S01]  /*fdc0*/  F2FP.F16.F32.PACK_AB R58, R121, R124 ;  /* 0x0000007c793a723e */ /* 0x002fe200000000ff */
[----:B------:R-:W-:Y:S01]  /*fdd0*/  FFMA.FTZ R86, R235, UR4, -R55 ;  /* 0x00000004eb567c23 */ /* 0x000fe20008010837 */
[----:B------:R-:W-:Y:S01]  /*fde0*/  FFMA.FTZ R85, R227, UR4, -R117 ;  /* 0x00000004e3557c23 */ /* 0x000fe20008010875 */
[----:B------:R-:W-:Y:S01]  /*fdf0*/  LDSM.16.MT88.4 R68, [R164+0xbc00] ;  /* 0x00bc0000a444783b */ /* 0x000fe20000004200 */
[----:B------:R-:W-:Y:S01]  /*fe00*/  FFMA.FTZ R94, R205, UR4, -R55 ;  /* 0x00000004cd5e7c23 */ /* 0x000fe20008010837 */
[--C-:B------:R-:W-:Y:S01]  /*fe10*/  FFMA.FTZ R92, R217, UR4, -R117.reuse ;  /* 0x00000004d95c7c23 */ /* 0x100fe20008010875 */
[----:B------:R-:W-:Y:S03]  /*fe20*/  FFMA.FTZ R87, R219, UR4, -R117 ;  /* 0x00000004db577c23 */ /* 0x000fe60008010875 */
[----:B------:R-:W-:Y:S01]  /*fe30*/  MUFU.EX2 R127, R127 ;  /* 0x0000007f007f7308 */ /* 0x000fe20000000800 */
[--C-:B------:R-:W-:Y:S01]  /*fe40*/  FFMA.FTZ R93, R207, UR4, -R55.reuse ;  /* 0x00000004cf5d7c23 */ /* 0x100fe20008010837 */
[--C-:B------:R-:W-:Y:S01]  /*fe50*/  FFMA.FTZ R113, R244, UR4, -R55.reuse ;  /* 0x00000004f4717c23 */ /* 0x100fe20008010837 */
[----:B------:R-:W-:Y:S01]  /*fe60*/  FFMA.FTZ R128, R246, UR4, -R55 ;  /* 0x00000004f6807c23 */ /* 0x000fe20008010837 */
[----:B------:R-:W-:Y:S01]  /*fe70*/  LDSM.16.MT88.4 R108, [R164+0xac00] ;  /* 0x00ac0000a46c783b */ /* 0x000fe20000004200 */
[--C-:B------:R-:W-:Y:S01]  /*fe80*/  FFMA.FTZ R129, R242, UR4, -R117.reuse ;  /* 0x00000004f2817c23 */ /* 0x100fe20008010875 */
[----:B------:R-:W-:Y:S01]  /*fe90*/  FFMA.FTZ R130, R240, UR4, -R117 ;  /* 0x00000004f0827c23 */ /* 0x000fe20008010875 */
[--C-:B------:R-:W-:Y:S03]  /*fea0*/  FFMA.FTZ R131, R238, UR4, -R55.reuse ;  /* 0x00000004ee837c23 */ /* 0x100fe60008010837 */
[----:B------:R-:W1:Y:S01]  /*feb0*/  MUFU.EX2 R125, R125 ;  /* 0x0000007d007d7308 */ /* 0x000e620000000800 */
[----:B--2---:R-:W-:Y:S01]  /*fec0*/  F2FP.F16.F32.PACK_AB R59, R120, R123 ;  /* 0x0000007b783b723e */ /* 0x004fe200000000ff */
[----:B------:R-:W-:Y:S01]  /*fed0*/  FFMA.FTZ R132, R236, UR4, -R55 ;  /* 0x00000004ec847c23 */ /* 0x000fe20008010837 */
[----:B------:R-:W-:Y:S01]  /*fee0*/  FFMA.FTZ R133, R224, UR4, -R117 ;  /* 0x00000004e0857c23 */ /* 0x000fe20008010875 */
[--C-:B------:R-:W-:Y:S01]  /*fef0*/  FFMA.FTZ R134, R222, UR4, -R55.reuse ;  /* 0x00000004de867c23 */ /* 0x100fe20008010837 */
[--C-:B------:R-:W-:Y:S01]  /*ff00*/  FFMA.FTZ R135, R220, UR4, -R55.reuse ;  /* 0x00000004dc877c23 */ /* 0x100fe20008010837 */
[----:B------:R-:W-:Y:S01]  /*ff10*/  FFMA.FTZ R136, R210, UR4, -R55 ;  /* 0x00000004d2887c23 */ /* 0x000fe20008010837 */
[--C-:B------:R-:W-:Y:S03]  /*ff20*/  FFMA.FTZ R137, R212, UR4, -R117.reuse ;  /* 0x00000004d4897c23 */ /* 0x100fe60008010875 */
[----:B------:R-:W2:Y:S01]  /*ff30*/  MUFU.EX2 R126, R126 ;  /* 0x0000007e007e7308 */ /* 0x000ea20000000800 */
[----:B------:R-:W-:Y:S01]  /*ff40*/  FFMA.FTZ R138, R208, UR4, -R117 ;  /* 0x00000004d08a7c23 */ /* 0x000fe20008010875 */
[--C-:B------:R-:W-:Y:S01]  /*ff50*/  FFMA.FTZ R139, R206, UR4, -R55.reuse ;  /* 0x00000004ce8b7c23 */ /* 0x100fe20008010837 */
[----:B------:R-:W-:Y:S01]  /*ff60*/  FFMA.FTZ R140, R204, UR4, -R55 ;  /* 0x00000004cc8c7c23 */ /* 0x000fe20008010837 */
[--C-:B------:R-:W-:Y:S01]  /*ff70*/  FFMA.FTZ R141, R202, UR4, -R117.reuse ;  /* 0x00000004ca8d7c23 */ /* 0x100fe20008010875 */
[----:B------:R-:W-:Y:S01]  /*ff80*/  FFMA.FTZ R142, R200, UR4, -R117 ;  /* 0x00000004c88e7c23 */ /* 0x000fe20008010875 */
[--C-:B------:R-:W-:Y:S01]  /*ff90*/  FFMA.FTZ R143, R198, UR4, -R55.reuse ;  /* 0x00000004c68f7c23 */ /* 0x100fe20008010837 */
[----:B------:R-:W-:Y:S03]  /*ffa0*/  FFMA.FTZ R144, R196, UR4, -R55 ;  /* 0x00000004c4907c23 */ /* 0x000fe60008010837 */
[----:B------:R-:W-:Y:S01]  /*ffb0*/  MUFU.EX2 R95, R95 ;  /* 0x0000005f005f7308 */ /* 0x000fe20000000800 */
[C---:B-1----:R-:W-:Y:S01]  /*ffc0*/  F2FP.F16.F32.PACK_AB R56, R125.reuse, R127 ;  /* 0x0000007f7d38723e */ /* 0x042fe200000000ff */
[----:B------:R-:W-:Y:S01]  /*ffd0*/  FFMA.FTZ R127, R54, R187, R127 ;  /* 0x000000bb367f7223 */ /* 0x000fe2000001007f */
[----:B------:R-:W-:Y:S01]  /*ffe0*/  FFMA.FTZ R194, R194, UR4, -R117 ;  /* 0x00000004c2c27c23 */ /* 0x000fe20008010875 */
[----:B------:R-:W-:Y:S01]  /*fff0*/  FFMA.FTZ R52, R52, UR4, -R55 ;  /* 0x0000000434347c23 */ /* 0x000fe20008010837 */
[----:B------:R-:W-:Y:S01]  /*10000*/  ISETP.GT.AND P0, PT, R174, R169, PT ;  /* 0x000000a9ae00720c */ /* 0x000fe20003f04270 */
[----:B------:R-:W-:Y:S01]  /*10010*/  FADD.FTZ R127, R125, R127 ;  /* 0x0000007f7d7f7221 */ /* 0x000fe20000010000 */
[----:B------:R-:W-:Y:S03]  /*10020*/  FFMA.FTZ R125, R232, UR4, -R117 ;  /* 0x00000004e87d7c23 */ /* 0x000fe60008010875 */
[----:B------:R-:W1:Y:S01]  /*10030*/  MUFU.EX2 R84, R84 ;  /* 0x0000005400547308 */ /* 0x000e620000000800 */
[----:B--2---:R-:W-:Y:S01]  /*10040*/  F2FP.F16.F32.PACK_AB R57, R122, R126 ;  /* 0x0000007e7a39723e */ /* 0x004fe200000000ff */
[----:B------:R-:W-:Y:S01]  /*10050*/  FADD.FTZ R76, R124, R127 ;  /* 0x0000007f7c4c7221 */ /* 0x000fe20000010000 */
[----:B------:R-:W-:Y:S01]  /*10060*/  FFMA.FTZ R126, R53, R188, R126 ;  /* 0x000000bc357e7223 */ /* 0x000fe2000001007e */
[--C-:B------:R-:W-:Y:S01]  /*10070*/  FFMA.FTZ R124, R230, UR4, -R55.reuse ;  /* 0x00000004e67c7c23 */ /* 0x100fe20008010837 */
[----:B------:R-:W-:Y:S02]  /*10080*/  FFMA.FTZ R127, R228, UR4, -R55 ;  /* 0x00000004e47f7c23 */ /* 0x000fe40008010837 */
[----:B------:R-:W-:Y:S01]  /*10090*/  FADD.FTZ R78, R122, R126 ;  /* 0x0000007e7a4e7221 */ /* 0x000fe20000010000 */
[C---:B------:R-:W-:Y:S02]  /*100a0*/  HMMA.16816.F32 R4, R56.reuse, R12, R4 ;  /* 0x0000000c3804723c */ /* 0x040fe40000001804 */
[----:B------:R-:W-:Y:S03]  /*100b0*/  MUFU.EX2 R94, R94 ;  /* 0x0000005e005e7308 */ /* 0x000fe60000000800 */
[----:B------:R-:W-:Y:S01]  /*100c0*/  FADD.FTZ R123, R123, R78 ;  /* 0x0000004e7b7b7221 */ /* 0x000fe20000010000 */
[C---:B------:R-:W-:Y:S06]  /*100d0*/  HMMA.16816.F32 R8, R56.reuse, R14, R8 ;  /* 0x0000000e3808723c */ /* 0x040fec0000001808 */
[----:B------:R-:W-:Y:S01]  /*100e0*/  MUFU.EX2 R86, R86 ;  /* 0x0000005600567308 */ /* 0x000fe20000000800 */
[C---:B------:R-:W-:Y:S01]  /*100f0*/  FMUL.FTZ R12, R54.reuse, R104 ;  /* 0x00000068360c7220 */ /* 0x040fe20000410000 */
[----:B------:R-:W-:Y:S03]  /*10100*/  FMUL.FTZ R13, R54, R105 ;  /* 0x00000069360d7220 */ /* 0x000fe60000410000 */
[C---:B------:R-:W-:Y:S01]  /*10110*/  FMUL.FTZ R14, R53.reuse, R106 ;  /* 0x0000006a350e7220 */ /* 0x040fe20000410000 */
[----:B------:R-:W-:Y:S01]  /*10120*/  FMUL.FTZ R15, R53, R107 ;  /* 0x0000006b350f7220 */ /* 0x000fe20000410000 */
[----:B------:R-:W-:Y:S03]  /*10130*/  FADD.FTZ R100, R120, R123 ;  /* 0x0000007b78647221 */ /* 0x000fe60000010000 */
[----:B------:R-:W-:Y:S01]  /*10140*/  MUFU.EX2 R85, R85 ;  /* 0x0000005500557308 */ /* 0x000fe20000000800 */
[----:B------:R-:W-:Y:S01]  /*10150*/  FFMA.FTZ R104, R197, UR4, -R55 ;  /* 0x00000004c5687c23 */ /* 0x000fe20008010837 */
[--C-:B------:R-:W-:Y:S01]  /*10160*/  FFMA.FTZ R122, R234, UR4, -R117.reuse ;  /* 0x00000004ea7a7c23 */ /* 0x100fe20008010875 */
[C---:B------:R-:W-:Y:S03]  /*10170*/  HMMA.16816.F32 R12, R56.reuse, R20, R12 ;  /* 0x00000014380c723c */ /* 0x040fe6000000180c */
[--C-:B------:R-:W-:Y:S01]  /*10180*/  FFMA.FTZ R126, R226, UR4, -R117.reuse ;  /* 0x00000004e27e7c23 */ /* 0x100fe20008010875 */
[--C-:B------:R-:W-:Y:S03]  /*10190*/  FFMA.FTZ R105, R199, UR4, -R117.reuse ;  /* 0x00000004c7697c23 */ /* 0x100fe60008010875 */
[----:B------:R-:W-:Y:S01]  /*101a0*/  MUFU.EX2 R92, R92 ;  /* 0x0000005c005c7308 */ /* 0x000fe20000000800 */
[C---:B------:R-:W-:Y:S03]  /*101b0*/  HMMA.16816.F32 R16, R56.reuse, R22, R16 ;  /* 0x000000163810723c */ /* 0x040fe60000001810 */
[C---:B------:R-:W-:Y:S01]  /*101c0*/  FMUL.FTZ R20, R54.reuse, R96 ;  /* 0x0000006036147220 */ /* 0x040fe20000410000 */
[----:B------:R-:W-:Y:S03]  /*101d0*/  FMUL.FTZ R21, R54, R97 ;  /* 0x0000006136157220 */ /* 0x000fe60000410000 */
[C---:B------:R-:W-:Y:S01]  /*101e0*/  FMUL.FTZ R22, R53.reuse, R98 ;  /* 0x0000006235167220 */ /* 0x040fe20000410000 */
[----:B------:R-:W-:Y:S01]  /*101f0*/  FMUL.FTZ R23, R53, R99 ;  /* 0x0000006335177220 */ /* 0x000fe20000410000 */
[----:B------:R-:W-:Y:S02]  /*10200*/  MUFU.EX2 R87, R87 ;  /* 0x0000005700577308 */ /* 0x000fe40000000800 */
[--C-:B------:R-:W-:Y:S01]  /*10210*/  FFMA.FTZ R99, R162, UR4, -R117.reuse ;  /* 0x00000004a2637c23 */ /* 0x100fe20008010875 */
[----:B------:R-:W-:Y:S01]  /*10220*/  FFMA.FTZ R96, R195, UR4, -R117 ;  /* 0x00000004c3607c23 */ /* 0x000fe20008010875 */
[----:B------:R-:W-:Y:S01]  /*10230*/  FFMA.FTZ R97, R203, UR4, -R55 ;  /* 0x00000004cb617c23 */ /* 0x000fe20008010837 */
[----:B------:R-:W-:Y:S01]  /*10240*/  FFMA.FTZ R98, R201, UR4, -R117 ;  /* 0x00000004c9627c23 */ /* 0x000fe20008010875 */
[C---:B------:R-:W-:Y:S04]  /*10250*/  HMMA.16816.F32 R20, R56.reuse, R28, R20 ;  /* 0x0000001c3814723c */ /* 0x040fe80000001814 */
[----:B------:R-:W-:Y:S01]  /*10260*/  MUFU.EX2 R93, R93 ;  /* 0x0000005d005d7308 */ /* 0x000fe20000000800 */
[--C-:B------:R-:W-:Y:S01]  /*10270*/  FFMA.FTZ R107, R158, UR4, -R55.reuse ;  /* 0x000000049e6b7c23 */ /* 0x100fe20008010837 */
[----:B------:R-:W-:Y:S01]  /*10280*/  FFMA.FTZ R106, R252, UR4, -R55 ;  /* 0x00000004fc6a7c23 */ /* 0x000fe20008010837 */
        /* <DEDUP_REMOVED lines=8> */
[----:B------:R-:W-:Y:S01]  /*10310*/  MUFU.EX2 R113, R113 ;  /* 0x0000007100717308 */ /* 0x000fe20000000800 */
[----:B------:R-:W-:Y:S01]  /*10320*/  FFMA.FTZ R90, R209, UR4, -R117 ;  /* 0x00000004d15a7c23 */ /* 0x000fe20008010875 */
[--C-:B------:R-:W-:Y:S01]  /*10330*/  FFMA.FTZ R91, R213, UR4, -R55.reuse ;  /* 0x00000004d55b7c23 */ /* 0x100fe20008010837 */
[C---:B------:R-:W-:Y:S03]  /*10340*/  HMMA.16816.F32 R28, R56.reuse, R36, R28 ;  /* 0x00000024381c723c */ /* 0x040fe6000000181c */
[--C-:B------:R-:W-:Y:S01]  /*10350*/  FFMA.FTZ R88, R211, UR4, -R55.reuse ;  /* 0x00000004d3587c23 */ /* 0x100fe20008010837 */
[----:B------:R-:W-:Y:S03]  /*10360*/  FFMA.FTZ R123, R214, UR4, -R55 ;  /* 0x00000004d67b7c23 */ /* 0x000fe60008010837 */
[----:B------:R-:W-:Y:S01]  /*10370*/  MUFU.EX2 R89, R89 ;  /* 0x0000005900597308 */ /* 0x000fe20000000800 */
[C---:B------:R-:W-:Y:S03]  /*10380*/  HMMA.16816.F32 R32, R56.reuse, R38, R32 ;  /* 0x000000263820723c */ /* 0x040fe60000001820 */
[C---:B------:R-:W-:Y:S01]  /*10390*/  FMUL.FTZ R36, R54.reuse, R80 ;  /* 0x0000005036247220 */ /* 0x040fe20000410000 */
[C---:B------:R-:W-:Y:S03]  /*103a0*/  FMUL.FTZ R37, R54.reuse, R81 ;  /* 0x0000005136257220 */ /* 0x040fe60000410000 */
[C---:B------:R-:W-:Y:S01]  /*103b0*/  FMUL.FTZ R38, R53.reuse, R82 ;  /* 0x0000005235267220 */ /* 0x040fe20000410000 */
[----:B------:R-:W-:Y:S01]  /*103c0*/  FMUL.FTZ R39, R53, R83 ;  /* 0x0000005335277220 */ /* 0x000fe20000410000 */
[----:B------:R-:W-:Y:S02]  /*103d0*/  MUFU.EX2 R90, R90 ;  /* 0x0000005a005a7308 */ /* 0x000fe40000000800 */
[----:B------:R-:W-:Y:S01]  /*103e0*/  FFMA.FTZ R80, R225, UR4, -R117 ;  /* 0x00000004e1507c23 */ /* 0x000fe20008010875 */
[--C-:B------:R-:W-:Y:S01]  /*103f0*/  FFMA.FTZ R81, R223, UR4, -R55.reuse ;  /* 0x00000004df517c23 */ /* 0x100fe20008010837 */
[--C-:B------:R-:W-:Y:S01]  /*10400*/  FFMA.FTZ R82, R221, UR4, -R55.reuse ;  /* 0x00000004dd527c23 */ /* 0x100fe20008010837 */
[----:B------:R-:W-:Y:S01]  /*10410*/  FFMA.FTZ R55, R3, UR4, -R55 ;  /* 0x0000000403377c23 */ /* 0x000fe20008010837 */
[C---:B------:R-:W-:Y:S04]  /*10420*/  HMMA.16816.F32 R36, R56.reuse, R44, R36 ;  /* 0x0000002c3824723c */ /* 0x040fe80000001824 */
[----:B------:R-:W2:Y:S02]  /*10430*/  MUFU.EX2 R83, R229 ;  /* 0x000000e500537308 */ /* 0x000ea40000000800 */
[C---:B------:R-:W-:Y:S08]  /*10440*/  HMMA.16816.F32 R40, R56.reuse, R46, R40 ;  /* 0x0000002e3828723c */ /* 0x040ff00000001828 */
[----:B------:R-:W3:Y:S03]  /*10450*/  MUFU.EX2 R80, R80 ;  /* 0x0000005000507308 */ /* 0x000ee60000000800 */
[C---:B------:R-:W-:Y:S01]  /*10460*/  FMUL.FTZ R44, R54.reuse, R72 ;  /* 0x00000048362c7220 */ /* 0x040fe20000410000 */
[----:B------:R-:W-:Y:S01]  /*10470*/  FMUL.FTZ R45, R54, R73 ;  /* 0x00000049362d7220 */ /* 0x000fe20000410000 */
[C---:B------:R-:W-:Y:S01]  /*10480*/  FMUL.FTZ R46, R53.reuse, R74 ;  /* 0x0000004a352e7220 */ /* 0x040fe20000410000 */
[----:B------:R-:W-:Y:S02]  /*10490*/  FMUL.FTZ R47, R53, R75 ;  /* 0x0000004b352f7220 */ /* 0x000fe40000410000 */
[----:B------:R-:W-:Y:S01]  /*104a0*/  LDSM.16.MT88.4 R72, [R164+0xc000] ;  /* 0x00c00000a448783b */ /* 0x000fe20000004200 */
[--C-:B------:R-:W-:Y:S01]  /*104b0*/  FFMA.FTZ R54, R250, UR4, -R117.reuse ;  /* 0x00000004fa367c23 */ /* 0x100fe20008010875 */
[----:B------:R-:W-:Y:S01]  /*104c0*/  MUFU.EX2 R81, R81 ;  /* 0x0000005100517308 */ /* 0x000fe20000000800 */
[----:B------:R-:W-:Y:S02]  /*104d0*/  FFMA.FTZ R53, R248, UR4, -R117 ;  /* 0x00000004f8357c23 */ /* 0x000fe40008010875 */
[C---:B------:R-:W-:Y:S07]  /*104e0*/  HMMA.16816.F32 R44, R56.reuse, R60, R44 ;  /* 0x0000003c382c723c */ /* 0x040fee000000182c */
[----:B------:R-:W-:Y:S01]  /*104f0*/  MUFU.EX2 R54, R54 ;  /* 0x0000003600367308 */ /* 0x000fe20000000800 */
[----:B------:R-:W-:Y:S01]  /*10500*/  HMMA.16816.F32 R48, R56, R62, R48 ;  /* 0x0000003e3830723c */ /* 0x000fe20000001830 */
[----:B------:R-:W4:Y:S08]  /*10510*/  LDSM.16.MT88.4 R60, [R116+0x9400] ;  /* 0x00940000743c783b */ /* 0x000f300000004200 */
[----:B------:R-:W5:Y:S02]  /*10520*/  MUFU.EX2 R82, R82 ;  /* 0x0000005200527308 */ /* 0x000f640000000800 */
[----:B-1----:R-:W-:Y:S02]  /*10530*/  F2FP.F16.F32.PACK_AB R56, R84, R95 ;  /* 0x0000005f5438723e */ /* 0x002fe400000000ff */
[----:B--2---:R-:W-:Y:S01]  /*10540*/  F2FP.F16.F32.PACK_AB R57, R86, R83 ;  /* 0x000000535639723e */ /* 0x004fe200000000ff */
[----:B------:R-:W-:Y:S01]  /*10550*/  FADD.FTZ R83, R83, R100 ;  /* 0x0000006453537221 */ /* 0x000fe20000010000 */
[----:B---3--:R-:W-:Y:S01]  /*10560*/  F2FP.F16.F32.PACK_AB R58, R80, R85 ;  /* 0x00000055503a723e */ /* 0x008fe200000000ff */
[----:B------:R-:W-:Y:S03]  /*10570*/  LDSM.16.MT88.4 R100, [R116+0xac00] ;  /* 0x00ac00007464783b */ /* 0x000fe60000004200 */
[----:B------:R-:W-:Y:S01]  /*10580*/  MUFU.EX2 R91, R91 ;  /* 0x0000005b005b7308 */ /* 0x000fe20000000800 */
[----:B------:R-:W-:Y:S09]  /*10590*/  FADD.FTZ R86, R86, R83 ;  /* 0x0000005356567221 */ /* 0x000ff20000010000 */
[----:B------:R-:W1:Y:S01]  /*105a0*/  MUFU.EX2 R88, R88 ;  /* 0x0000005800587308 */ /* 0x000e620000000800 */
[C---:B-----5:R-:W-:Y:S01]  /*105b0*/  F2FP.F16.F32.PACK_AB R59, R82.reuse, R81 ;  /* 0x00000051523b723e */ /* 0x060fe200000000ff */
[----:B------:R-:W-:Y:S04]  /*105c0*/  FADD.FTZ R81, R81, R86 ;  /* 0x0000005651517221 */ /* 0x000fe80000010000 */
[----:B------:R-:W-:Y:S02]  /*105d0*/  FADD.FTZ R82, R82, R81 ;  /* 0x0000005152527221 */ /* 0x000fe40000010000 */
[C---:B------:R-:W-:Y:S02]  /*105e0*/  HMMA.16816.F32 R4, R56.reuse, R64, R4 ;  /* 0x000000403804723c */ /* 0x040fe40000001804 */
[----:B------:R-:W-:Y:S04]  /*105f0*/  MUFU.EX2 R53, R53 ;  /* 0x0000003500357308 */ /* 0x000fe80000000800 */
[C---:B------:R-:W-:Y:S01]  /*10600*/  HMMA.16816.F32 R8, R56.reuse, R66, R8 ;  /* 0x000000423808723c */ /* 0x040fe20000001808 */
[----:B------:R-:W2:Y:S05]  /*10610*/  LDSM.16.MT88.4 R64, [R164+0xb400] ;  /* 0x00b40000a440783b */ /* 0x000eaa0000004200 */
[----:B------:R-:W-:Y:S01]  /*10620*/  MUFU.EX2 R128, R128 ;  /* 0x0000008000807308 */ /* 0x000fe20000000800 */
[C---:B----4-:R-:W-:Y:S09]  /*10630*/  HMMA.16816.F32 R12, R56.reuse, R60, R12 ;  /* 0x0000003c380c723c */ /* 0x050ff2000000180c */
[----:B------:R-:W-:Y:S01]  /*10640*/  MUFU.EX2 R129, R129 ;  /* 0x0000008100817308 */ /* 0x000fe20000000800 */
[C---:B------:R-:W-:Y:S01]  /*10650*/  HMMA.16816.F32 R16, R56.reuse, R62, R16 ;  /* 0x0000003e3810723c */ /* 0x040fe20000001810 */
[----:B------:R-:W3:Y:S08]  /*10660*/  LDSM.16.MT88.4 R60, [R116+0xb400] ;  /* 0x00b40000743c783b */ /* 0x000ef00000004200 */
[----:B------:R-:W-:Y:S10]  /*10670*/  MUFU.EX2 R130, R130 ;  /* 0x0000008200827308 */ /* 0x000ff40000000800 */
[----:B------:R-:W-:Y:S10]  /*10680*/  MUFU.EX2 R131, R131 ;  /* 0x0000008300837308 */ /* 0x000ff40000000800 */
[----:B------:R-:W-:Y:S01]  /*10690*/  MUFU.EX2 R132, R132 ;  /* 0x0000008400847308 */ /* 0x000fe20000000800 */
[C---:B--2---:R-:W-:Y:S09]  /*106a0*/  HMMA.16816.F32 R20, R56.reuse, R64, R20 ;  /* 0x000000403814723c */ /* 0x044ff20000001814 */
[----:B------:R-:W-:Y:S01]  /*106b0*/  MUFU.EX2 R122, R122 ;  /* 0x0000007a007a7308 */ /* 0x000fe20000000800 */
[C---:B------:R-:W-:Y:S01]  /*106c0*/  HMMA.16816.F32 R24, R56.reuse, R66, R24 ;  /* 0x000000423818723c */ /* 0x040fe20000001818 */
[----:B------:R-:W2:Y:S08]  /*106d0*/  LDSM.16.MT88.4 R64, [R164+0xd400] ;  /* 0x00d40000a440783b */ /* 0x000eb00000004200 */
[----:B------:R-:W-:Y:S01]  /*106e0*/  MUFU.EX2 R125, R125 ;  /* 0x0000007d007d7308 */ /* 0x000fe20000000800 */
[C---:B---3--:R-:W-:Y:S06]  /*106f0*/  HMMA.16816.F32 R28, R56.reuse, R60, R28 ;  /* 0x0000003c381c723c */ /* 0x048fec000000181c */
[C---:B------:R-:W-:Y:S01]  /*10700*/  HMMA.16816.F32 R32, R56.reuse, R62, R32 ;  /* 0x0000003e3820723c */ /* 0x040fe20000001820 */
[----:B------:R-:W3:Y:S02]  /*10710*/  LDSM.16.MT88.4 R60, [R116+0xd400] ;  /* 0x00d40000743c783b */ /* 0x000ee40000004200 */
[----:B------:R-:W-:Y:S10]  /*10720*/  MUFU.EX2 R124, R124 ;  /* 0x0000007c007c7308 */ /* 0x000ff40000000800 */
[----:B------:R-:W-:Y:S10]  /*10730*/  MUFU.EX2 R127, R127 ;  /* 0x0000007f007f7308 */ /* 0x000ff40000000800 */
[----:B------:R-:W-:Y:S10]  /*10740*/  MUFU.EX2 R126, R126 ;  /* 0x0000007e007e7308 */ /* 0x000ff40000000800 */
[----:B------:R-:W-:Y:S01]  /*10750*/  MUFU.EX2 R133, R133 ;  /* 0x0000008500857308 */ /* 0x000fe20000000800 */
[C---:B--2---:R-:W-:Y:S09]  /*10760*/  HMMA.16816.F32 R36, R56.reuse, R64, R36 ;  /* 0x000000403824723c */ /* 0x044ff20000001824 */
[----:B------:R-:W-:Y:S01]  /*10770*/  MUFU.EX2 R134, R134 ;  /* 0x0000008600867308 */ /* 0x000fe20000000800 */
[C---:B------:R-:W-:Y:S01]  /*10780*/  HMMA.16816.F32 R40, R56.reuse, R66, R40 ;  /* 0x000000423828723c */ /* 0x040fe20000001828 */
[----:B------:R-:W2:Y:S05]  /*10790*/  LDSM.16.MT88.4 R64, [R164+0x9800] ;  /* 0x00980000a440783b */ /* 0x000eaa0000004200 */
[C---:B---3--:R-:W-:Y:S03]  /*107a0*/  HMMA.16816.F32 R44, R56.reuse, R60, R44 ;  /* 0x0000003c382c723c */ /* 0x048fe6000000182c */
[----:B------:R-:W-:Y:S03]  /*107b0*/  MUFU.EX2 R135, R135 ;  /* 0x0000008700877308 */ /* 0x000fe60000000800 */
[----:B------:R-:W-:Y:S01]  /*107c0*/  HMMA.16816.F32 R48, R56, R62, R48 ;  /* 0x0000003e3830723c */ /* 0x000fe20000001830 */
[----:B------:R-:W3:Y:S06]  /*107d0*/  LDSM.16.MT88.4 R60, [R116+0x9800] ;  /* 0x00980000743c783b */ /* 0x000eec0000004200 */
[----:B------:R-:W-:Y:S01]  /*107e0*/  MUFU.EX2 R99, R99 ;  /* 0x0000006300637308 */ /* 0x000fe20000000800 */
[----:B------:R-:W-:Y:S03]  /*107f0*/  F2FP.F16.F32.PACK_AB R59, R94, R93 ;  /* 0x0000005d5e3b723e */ /* 0x000fe600000000ff */
[----:B------:R-:W-:Y:S06]  /*10800*/  F2FP.F16.F32.PACK_AB R56, R89, R92 ;  /* 0x0000005c5938723e */ /* 0x000fec00000000ff */
[----:B------:R-:W4:Y:S01]  /*10810*/  MUFU.EX2 R96, R96 ;  /* 0x0000006000607308 */ /* 0x000f220000000800 */
[----:B-1----:R-:W-:Y:S01]  /*10820*/  F2FP.F16.F32.PACK_AB R57, R88, R91 ;  /* 0x0000005b5839723e */ /* 0x002fe200000000ff */
[----:B------:R-:W-:Y:S01]  /*10830*/  FADD.FTZ R91, R91, R82 ;  /* 0x000000525b5b7221 */ /* 0x000fe20000010000 */
[----:B------:R-:W-:Y:S03]  /*10840*/  F2FP.F16.F32.PACK_AB R58, R90, R87 ;  /* 0x000000575a3a723e */ /* 0x000fe600000000ff */
[----:B------:R-:W-:Y:S04]  /*10850*/  FADD.FTZ R88, R88, R91 ;  /* 0x0000005b58587221 */ /* 0x000fe80000010000 */
[----:B------:R-:W1:Y:S01]  /*10860*/  MUFU.EX2 R97, R97 ;  /* 0x0000006100617308 */ /* 0x000e620000000800 */
[----:B------:R-:W-:Y:S04]  /*10870*/  FADD.FTZ R93, R93, R88 ;  /* 0x000000585d5d7221 */ /* 0x000fe80000010000 */
[----:B------:R-:W-:Y:S05]  /*10880*/  FADD.FTZ R93, R94, R93 ;  /* 0x0000005d5e5d7221 */ /* 0x000fea0000010000 */
[----:B------:R-:W-:Y:S01]  /*10890*/  MUFU.EX2 R98, R98 ;  /* 0x0000006200627308 */ /* 0x000fe20000000800 */
[C---:B--2---:R-:W-:Y:S06]  /*108a0*/  HMMA.16816.F32 R4, R56.reuse, R64, R4 ;  /* 0x000000403804723c */ /* 0x044fec0000001804 */
[C---:B------:R-:W-:Y:S01]  /*108b0*/  HMMA.16816.F32 R8, R56.reuse, R66, R8 ;  /* 0x000000423808723c */ /* 0x040fe20000001808 */
[----:B------:R-:W2:Y:S02]  /*108c0*/  LDSM.16.MT88.4 R64, [R164+0xb800] ;  /* 0x00b80000a440783b */ /* 0x000ea40000004200 */
[----:B------:R-:W5:Y:S03]  /*108d0*/  MUFU.EX2 R105, R105 ;  /* 0x0000006900697308 */ /* 0x000f660000000800 */
[C---:B---3--:R-:W-:Y:S07]  /*108e0*/  HMMA.16816.F32 R12, R56.reuse, R60, R12 ;  /* 0x0000003c380c723c */ /* 0x048fee000000180c */
[----:B------:R-:W-:Y:S01]  /*108f0*/  MUFU.EX2 R107, R107 ;  /* 0x0000006b006b7308 */ /* 0x000fe20000000800 */
[C---:B------:R-:W-:Y:S01]  /*10900*/  HMMA.16816.F32 R16, R56.reuse, R62, R16 ;  /* 0x0000003e3810723c */ /* 0x040fe20000001810 */
[----:B------:R-:W3:Y:S08]  /*10910*/  LDSM.16.MT88.4 R60, [R116+0xb800] ;  /* 0x00b80000743c783b */ /* 0x000ef00000004200 */
[----:B------:R-:W5:Y:S10]  /*10920*/  MUFU.EX2 R106, R106 ;  /* 0x0000006a006a7308 */ /* 0x000f740000000800 */
[----:B------:R-:W-:Y:S10]  /*10930*/  MUFU.EX2 R120, R120 ;  /* 0x0000007800787308 */ /* 0x000ff40000000800 */
[----:B------:R-:W-:Y:S01]  /*10940*/  MUFU.EX2 R123, R123 ;  /* 0x0000007b007b7308 */ /* 0x000fe20000000800 */
[C---:B--2---:R-:W-:Y:S09]  /*10950*/  HMMA.16816.F32 R20, R56.reuse, R64, R20 ;  /* 0x000000403814723c */ /* 0x044ff20000001814 */
[----:B------:R-:W-:Y:S01]  /*10960*/  MUFU.EX2 R136, R136 ;  /* 0x0000008800887308 */ /* 0x000fe20000000800 */
[C---:B------:R-:W-:Y:S01]  /*10970*/  HMMA.16816.F32 R24, R56.reuse, R66, R24 ;  /* 0x000000423818723c */ /* 0x040fe20000001818 */
[----:B------:R-:W2:Y:S08]  /*10980*/  LDSM.16.MT88.4 R64, [R164+0xd800] ;  /* 0x00d80000a440783b */ /* 0x000eb00000004200 */
[----:B------:R-:W-:Y:S01]  /*10990*/  MUFU.EX2 R137, R137 ;  /* 0x0000008900897308 */ /* 0x000fe20000000800 */
[C---:B---3--:R-:W-:Y:S09]  /*109a0*/  HMMA.16816.F32 R28, R56.reuse, R60, R28 ;  /* 0x0000003c381c723c */ /* 0x048ff2000000181c */
        /* <DEDUP_REMOVED lines=12> */
[----:B------:R-:W-:Y:S01]  /*10a70*/  HMMA.16816.F32 R48, R56, R62, R48 ;  /* 0x0000003e3830723c */ /* 0x000fe20000001830 */
[----:B------:R-:W3:Y:S02]  /*10a80*/  LDSM.16.MT88.4 R60, [R116+0x9c00] ;  /* 0x009c0000743c783b */ /* 0x000ee40000004200 */
[----:B------:R-:W-:Y:S04]  /*10a90*/  MUFU.EX2 R144, R144 ;  /* 0x0000009000907308 */ /* 0x000fe80000000800 */
[----:B----4-:R-:W-:Y:S06]  /*10aa0*/  F2FP.F16.F32.PACK_AB R56, R96, R99 ;  /* 0x000000636038723e */ /* 0x010fec00000000ff */
[----:B------:R-:W-:Y:S01]  /*10ab0*/  MUFU.EX2 R52, R52 ;  /* 0x0000003400347308 */ /* 0x000fe20000000800 */
[----:B-1----:R-:W-:Y:S01]  /*10ac0*/  F2FP.F16.F32.PACK_AB R57, R97, R104 ;  /* 0x000000686139723e */ /* 0x002fe200000000ff */
[----:B------:R-:W-:Y:S01]  /*10ad0*/  FADD.FTZ R104, R104, R93 ;  /* 0x0000005d68687221 */ /* 0x000fe20000010000 */
[----:B-----5:R-:W-:Y:S02]  /*10ae0*/  F2FP.F16.F32.PACK_AB R58, R105, R98 ;  /* 0x00000062693a723e */ /* 0x020fe400000000ff */
[C---:B------:R-:W-:Y:S01]  /*10af0*/  F2FP.F16.F32.PACK_AB R59, R106.reuse, R107 ;  /* 0x0000006b6a3b723e */ /* 0x040fe200000000ff */
[----:B------:R-:W-:Y:S04]  /*10b00*/  FADD.FTZ R104, R97, R104 ;  /* 0x0000006861687221 */ /* 0x000fe80000010000 */
[----:B------:R-:W-:Y:S01]  /*10b10*/  MUFU.EX2 R55, R55 ;  /* 0x0000003700377308 */ /* 0x000fe20000000800 */
[----:B------:R-:W-:Y:S04]  /*10b20*/  FADD.FTZ R107, R107, R104 ;  /* 0x000000686b6b7221 */ /* 0x000fe80000010000 */
[----:B------:R-:W-:Y:S04]  /*10b30*/  FADD.FTZ R106, R106, R107 ;  /* 0x0000006b6a6a7221 */ /* 0x000fe80000010000 */
[----:B------:R-:W-:Y:S01]  /*10b40*/  FADD.FTZ R3, R113, R106 ;  /* 0x0000006a71037221 */ /* 0x000fe20000010000 */
        /* <DEDUP_REMOVED lines=17> */
[----:B------:R-:W3:Y:S06]  /*10c60*/  LDSM.16.MT88.4 R68, [R116+0xc000] ;  /* 0x00c000007444783b */ /* 0x000eec0000004200 */
[----:B------:R-:W-:Y:S04]  /*10c70*/  F2FP.F16.F32.PACK_AB R56, R53, R54 ;  /* 0x000000363538723e */ /* 0x000fe800000000ff */
[C---:B------:R-:W-:Y:S01]  /*10c80*/  F2FP.F16.F32.PACK_AB R57, R128.reuse, R113 ;  /* 0x000000718039723e */ /* 0x040fe200000000ff */
[----:B------:R-:W-:Y:S01]  /*10c90*/  FADD.FTZ R128, R128, R3 ;  /* 0x0000000380807221 */ /* 0x000fe20000010000 */
[----:B------:R-:W-:Y:S02]  /*10ca0*/  F2FP.F16.F32.PACK_AB R58, R130, R129 ;  /* 0x00000081823a723e */ /* 0x000fe400000000ff */
[C---:B------:R-:W-:Y:S01]  /*10cb0*/  F2FP.F16.F32.PACK_AB R59, R132.reuse, R131 ;  /* 0x00000083843b723e */ /* 0x040fe200000000ff */
[----:B------:R-:W-:Y:S04]  /*10cc0*/  FADD.FTZ R131, R131, R128 ;  /* 0x0000008083837221 */ /* 0x000fe80000010000 */
[----:B------:R-:W-:Y:S02]  /*10cd0*/  FADD.FTZ R131, R132, R131 ;  /* 0x0000008384837221 */ /* 0x000fe40000010000 */
[C---:B-1----:R-:W-:Y:S06]  /*10ce0*/  HMMA.16816.F32 R4, R56.reuse, R64, R4 ;  /* 0x000000403804723c */ /* 0x042fec0000001804 */
[C---:B------:R-:W-:Y:S01]  /*10cf0*/  HMMA.16816.F32 R8, R56.reuse, R66, R8 ;  /* 0x000000423808723c */ /* 0x040fe20000001808 */
[----:B------:R-:W1:Y:S05]  /*10d00*/  LDSM.16.MT88.4 R64, [R164+0xe000] ;  /* 0x00e00000a440783b */ /* 0x000e6a0000004200 */
[C---:B--2---:R-:W-:Y:S06]  /*10d10*/  HMMA.16816.F32 R12, R56.reuse, R60, R12 ;  /* 0x0000003c380c723c */ /* 0x044fec000000180c */
[C---:B------:R-:W-:Y:S01]  /*10d20*/  HMMA.16816.F32 R16, R56.reuse, R62, R16 ;  /* 0x0000003e3810723c */ /* 0x040fe20000001810 */
[----:B------:R-:W2:Y:S05]  /*10d30*/  LDSM.16.MT88.4 R60, [R116+0xe000] ;  /* 0x00e00000743c783b */ /* 0x000eaa0000004200 */
[C---:B------:R-:W-:Y:S06]  /*10d40*/  HMMA.16816.F32 R20, R56.reuse, R72, R20 ;  /* 0x000000483814723c */ /* 0x040fec0000001814 */
[C---:B------:R-:W-:Y:S01]  /*10d50*/  HMMA.16816.F32 R24, R56.reuse, R74, R24 ;  /* 0x0000004a3818723c */ /* 0x040fe20000001818 */
[----:B------:R-:W4:Y:S05]  /*10d60*/  LDSM.16.MT88.4 R72, [R164+0xa400] ;  /* 0x00a40000a448783b */ /* 0x000f2a0000004200 */
[C---:B---3--:R-:W-:Y:S06]  /*10d70*/  HMMA.16816.F32 R28, R56.reuse, R68, R28 ;  /* 0x00000044381c723c */ /* 0x048fec000000181c */
[C---:B------:R-:W-:Y:S01]  /*10d80*/  HMMA.16816.F32 R32, R56.reuse, R70, R32 ;  /* 0x000000463820723c */ /* 0x040fe20000001820 */
[----:B------:R-:W3:Y:S05]  /*10d90*/  LDSM.16.MT88.4 R68, [R116+0xa400] ;  /* 0x00a400007444783b */ /* 0x000eea0000004200 */
[C---:B-1----:R-:W-:Y:S06]  /*10da0*/  HMMA.16816.F32 R36, R56.reuse, R64, R36 ;  /* 0x000000403824723c */ /* 0x042fec0000001824 */
[C---:B------:R-:W-:Y:S05]  /*10db0*/  HMMA.16816.F32 R40, R56.reuse, R66, R40 ;  /* 0x000000423828723c */ /* 0x040fea0000001828 */
[----:B------:R-:W-:Y:S01]  /*10dc0*/  FADD.FTZ R64, R121, R76 ;  /* 0x0000004c79407221 */ /* 0x000fe20000010000 */
[C---:B--2---:R-:W-:Y:S01]  /*10dd0*/  HMMA.16816.F32 R44, R56.reuse, R60, R44 ;  /* 0x0000003c382c723c */ /* 0x044fe2000000182c */
        /* <DEDUP_REMOVED lines=13> */
[----:B------:R-:W-:Y:S01]  /*10eb0*/  FFMA.FTZ R117, R189, UR4, -R117 ;  /* 0x00000004bd757c23 */ /* 0x000fe20008010875 */
[----:B------:R-:W-:Y:S01]  /*10ec0*/  FADD.FTZ R124, R124, R131 ;  /* 0x000000837c7c7221 */ /* 0x000fe20000010000 */
[----:B------:R-:W-:Y:S02]  /*10ed0*/  FADD.FTZ R85, R80, R85 ;  /* 0x0000005550557221 */ /* 0x000fe40000010000 */
[C---:B----4-:R-:W-:Y:S05]  /*10ee0*/  HMMA.16816.F32 R4, R64.reuse, R72, R4 ;  /* 0x000000484004723c */ /* 0x050fea0000001804 */
[----:B------:R-:W-:Y:S01]  /*10ef0*/  MUFU.EX2 R117, R117 ;  /* 0x0000007500757308 */ /* 0x000fe20000000800 */
[----:B------:R-:W-:Y:S01]  /*10f00*/  FADD.FTZ R92, R92, R85 ;  /* 0x000000555c5c7221 */ /* 0x000fe20000010000 */
[C---:B------:R-:W-:Y:S01]  /*10f10*/  HMMA.16816.F32 R8, R64.reuse, R74, R8 ;  /* 0x0000004a4008723c */ /* 0x040fe20000001808 */
[----:B------:R-:W4:Y:S03]  /*10f20*/  LDSM.16.MT88.4 R72, [R116+0xe400] ;  /* 0x00e400007448783b */ /* 0x000f260000004200 */
[----:B------:R-:W-:Y:S02]  /*10f30*/  FADD.FTZ R92, R89, R92 ;  /* 0x0000005c595c7221 */ /* 0x000fe40000010000 */
[C---:B---3--:R-:W-:Y:S05]  /*10f40*/  HMMA.16816.F32 R12, R64.reuse, R68, R12 ;  /* 0x00000044400c723c */ /* 0x048fea000000180c */
[----:B------:R-:W-:Y:S01]  /*10f50*/  FADD.FTZ R87, R87, R92 ;  /* 0x0000005c57577221 */ /* 0x000fe20000010000 */
[C---:B------:R-:W-:Y:S01]  /*10f60*/  HMMA.16816.F32 R16, R64.reuse, R70, R16 ;  /* 0x000000464010723c */ /* 0x040fe20000001810 */
[----:B------:R-:W3:Y:S04]  /*10f70*/  LDSM.16.MT88.4 R68, [R164+0xa800] ;  /* 0x00a80000a444783b */ /* 0x000ee80000004200 */
[----:B------:R-:W-:Y:S01]  /*10f80*/  FADD.FTZ R90, R90, R87 ;  /* 0x000000575a5a7221 */ /* 0x000fe20000010000 */
[C---:B-1----:R-:W-:Y:S03]  /*10f90*/  HMMA.16816.F32 R20, R64.reuse, R76, R20 ;  /* 0x0000004c4014723c */ /* 0x042fe60000001814 */
[----:B------:R-:W-:Y:S02]  /*10fa0*/  LDSM.16.MT88.4 R92, [R164+0xcc00] ;  /* 0x00cc0000a45c783b */ /* 0x000fe40000004200 */
[----:B------:R-:W-:Y:S01]  /*10fb0*/  FADD.FTZ R99, R99, R90 ;  /* 0x0000005a63637221 */ /* 0x000fe20000010000 */
[C---:B------:R-:W-:Y:S05]  /*10fc0*/  HMMA.16816.F32 R24, R64.reuse, R78, R24 ;  /* 0x0000004e4018723c */ /* 0x040fea0000001818 */
[----:B------:R-:W1:Y:S01]  /*10fd0*/  LDSM.16.MT88.4 R76, [R116+0xa800] ;  /* 0x00a80000744c783b */ /* 0x000e620000004200 */
[C---:B--2---:R-:W-:Y:S05]  /*10fe0*/  HMMA.16816.F32 R28, R64.reuse, R56, R28 ;  /* 0x00000038401c723c */ /* 0x044fea000000181c */
[----:B------:R-:W-:Y:S01]  /*10ff0*/  FADD.FTZ R99, R96, R99 ;  /* 0x0000006360637221 */ /* 0x000fe20000010000 */
[C---:B------:R-:W-:Y:S01]  /*11000*/  HMMA.16816.F32 R32, R64.reuse, R58, R32 ;  /* 0x0000003a4020723c */ /* 0x040fe20000001820 */
[----:B------:R-:W-:Y:S04]  /*11010*/  LDSM.16.MT88.4 R84, [R116+0xcc00] ;  /* 0x00cc00007454783b */ /* 0x000fe80000004200 */
[----:B------:R-:W-:Y:S01]  /*11020*/  F2FP.F16.F32.PACK_AB R56, R121, R120 ;  /* 0x000000787938723e */ /* 0x000fe200000000ff */
[C---:B-----5:R-:W-:Y:S05]  /*11030*/  HMMA.16816.F32 R36, R64.reuse, R60, R36 ;  /* 0x0000003c4024723c */ /* 0x060fea0000001824 */
[----:B------:R-:W-:Y:S01]  /*11040*/  F2FP.F16.F32.PACK_AB R57, R136, R123 ;  /* 0x0000007b8839723e */ /* 0x000fe200000000ff */
[C---:B------:R-:W-:Y:S01]  /*11050*/  HMMA.16816.F32 R40, R64.reuse, R62, R40 ;  /* 0x0000003e4028723c */ /* 0x040fe20000001828 */
[----:B------:R-:W2:Y:S04]  /*11060*/  LDSM.16.MT88.4 R60, [R164+0xc800] ;  /* 0x00c80000a43c783b */ /* 0x000ea80000004200 */
[----:B------:R-:W-:Y:S01]  /*11070*/  F2FP.F16.F32.PACK_AB R58, R138, R137 ;  /* 0x000000898a3a723e */ /* 0x000fe200000000ff */
[C---:B----4-:R-:W-:Y:S05]  /*11080*/  HMMA.16816.F32 R44, R64.reuse, R72, R44 ;  /* 0x00000048402c723c */ /* 0x050fea000000182c */
[----:B------:R-:W-:Y:S01]  /*11090*/  F2FP.F16.F32.PACK_AB R59, R140, R139 ;  /* 0x0000008b8c3b723e */ /* 0x000fe200000000ff */
[----:B------:R-:W-:Y:S01]  /*110a0*/  HMMA.16816.F32 R48, R64, R74, R48 ;  /* 0x0000004a4030723c */ /* 0x000fe20000001830 */
[----:B------:R-:W4:Y:S04]  /*110b0*/  LDSM.16.MT88.4 R64, [R116+0xc800] ;  /* 0x00c800007440783b */ /* 0x000f280000004200 */
[----:B------:R-:W-:Y:S01]  /*110c0*/  FADD.FTZ R98, R98, R99 ;  /* 0x0000006362627221 */ /* 0x000fe20000010000 */
[C---:B---3--:R-:W-:Y:S03]  /*110d0*/  HMMA.16816.F32 R4, R56.reuse, R68, R4 ;  /* 0x000000443804723c */ /* 0x048fe60000001804 */
[----:B------:R-:W-:Y:S02]  /*110e0*/  LDSM.16.MT88.4 R72, [R116+0xe800] ;  /* 0x00e800007448783b */ /* 0x000fe40000004200 */
[----:B------:R-:W-:Y:S01]  /*110f0*/  FADD.FTZ R105, R105, R98 ;  /* 0x0000006269697221 */ /* 0x000fe20000010000 */
[C---:B------:R-:W-:Y:S05]  /*11100*/  HMMA.16816.F32 R8, R56.reuse, R70, R8 ;  /* 0x000000463808723c */ /* 0x040fea0000001808 */
[----:B------:R-:W3:Y:S01]  /*11110*/  LDSM.16.MT88.4 R68, [R164+0xe800] ;  /* 0x00e80000a444783b */ /* 0x000ee20000004200 */
[C---:B-1----:R-:W-:Y:S05]  /*11120*/  HMMA.16816.F32 R12, R56.reuse, R76, R12 ;  /* 0x0000004c380c723c */ /* 0x042fea000000180c */
[----:B------:R-:W-:Y:S01]  /*11130*/  FADD.FTZ R54, R54, R105 ;  /* 0x0000006936367221 */ /* 0x000fe20000010000 */
[C---:B------:R-:W-:Y:S01]  /*11140*/  HMMA.16816.F32 R16, R56.reuse, R78, R16 ;  /* 0x0000004e3810723c */ /* 0x040fe20000001810 */
[----:B------:R-:W1:Y:S04]  /*11150*/  LDSM.16.MT88.4 R76, [R164+0xec00] ;  /* 0x00ec0000a44c783b */ /* 0x000e680000004200 */
[----:B------:R-:W-:Y:S01]  /*11160*/  FADD.FTZ R54, R53, R54 ;  /* 0x0000003635367221 */ /* 0x000fe20000010000 */
[C---:B--2---:R-:W-:Y:S01]  /*11170*/  HMMA.16816.F32 R20, R56.reuse, R60, R20 ;  /* 0x0000003c3814723c */ /* 0x044fe20000001814 */
[----:B------:R-:W2:Y:S04]  /*11180*/  MUFU.EX2 R60, R194 ;  /* 0x000000c2003c7308 */ /* 0x000ea80000000800 */
[----:B------:R-:W-:Y:S01]  /*11190*/  FADD.FTZ R129, R129, R54 ;  /* 0x0000003681817221 */ /* 0x000fe20000010000 */
[C---:B------:R-:W-:Y:S05]  /*111a0*/  HMMA.16816.F32 R24, R56.reuse, R62, R24 ;  /* 0x0000003e3818723c */ /* 0x040fea0000001818 */
[----:B------:R-:W-:Y:S01]  /*111b0*/  FADD.FTZ R129, R130, R129 ;  /* 0x0000008182817221 */ /* 0x000fe20000010000 */
[C---:B----4-:R-:W-:Y:S05]  /*111c0*/  HMMA.16816.F32 R28, R56.reuse, R64, R28 ;  /* 0x00000040381c723c */ /* 0x050fea000000181c */
[----:B------:R-:W-:Y:S01]  /*111d0*/  FADD.FTZ R122, R122, R129 ;  /* 0x000000817a7a7221 */ /* 0x000fe20000010000 */
[C---:B------:R-:W-:Y:S05]  /*111e0*/  HMMA.16816.F32 R32, R56.reuse, R66, R32 ;  /* 0x000000423820723c */ /* 0x040fea0000001820 */
[----:B------:R-:W-:Y:S01]  /*111f0*/  FADD.FTZ R125, R125, R122 ;  /* 0x0000007a7d7d7221 */ /* 0x000fe20000010000 */
[----:B------:R-:W-:Y:S01]  /*11200*/  FADD.FTZ R127, R127, R124 ;  /* 0x0000007c7f7f7221 */ /* 0x000fe20000010000 */
[C---:B---3--:R-:W-:Y:S04]  /*11210*/  HMMA.16816.F32 R36, R56.reuse, R68, R36 ;  /* 0x000000443824723c */ /* 0x048fe80000001824 */
[----:B------:R-:W-:Y:S01]  /*11220*/  FADD.FTZ R126, R126, R125 ;  /* 0x0000007d7e7e7221 */ /* 0x000fe20000010000 */
[----:B------:R-:W-:Y:S01]  /*11230*/  FADD.FTZ R134, R134, R127 ;  /* 0x0000007f86867221 */ /* 0x000fe20000010000 */
[C---:B------:R-:W-:Y:S05]  /*11240*/  HMMA.16816.F32 R40, R56.reuse, R70, R40 ;  /* 0x000000463828723c */ /* 0x040fea0000001828 */
[----:B------:R-:W-:Y:S01]  /*11250*/  F2FP.F16.F32.PACK_AB R68, R142, R141 ;  /* 0x0000008d8e44723e */ /* 0x000fe200000000ff */
[C---:B------:R-:W-:Y:S05]  /*11260*/  HMMA.16816.F32 R44, R56.reuse, R72, R44 ;  /* 0x00000048382c723c */ /* 0x040fea000000182c */
[----:B------:R-:W-:Y:S01]  /*11270*/  F2FP.F16.F32.PACK_AB R69, R144, R143 ;  /* 0x0000008f9045723e */ /* 0x000fe200000000ff */
[----:B------:R-:W-:Y:S05]  /*11280*/  HMMA.16816.F32 R48, R56, R74, R48 ;  /* 0x0000004a3830723c */ /* 0x000fea0000001830 */
[----:B--2---:R-:W-:Y:S01]  /*11290*/  F2FP.F16.F32.PACK_AB R70, R117, R60 ;  /* 0x0000003c7546723e */ /* 0x004fe200000000ff */
[----:B------:R-:W-:Y:S01]  /*112a0*/  FADD.FTZ R133, R133, R126 ;  /* 0x0000007e85857221 */ /* 0x000fe20000010000 */
[----:B------:R-:W-:Y:S01]  /*112b0*/  F2FP.F16.F32.PACK_AB R71, R55, R52 ;  /* 0x000000343747723e */ /* 0x000fe200000000ff */
[----:B------:R-:W-:Y:S03]  /*112c0*/  FADD.FTZ R134, R135, R134 ;  /* 0x0000008687867221 */ /* 0x000fe60000010000 */
[----:B------:R-:W-:Y:S01]  /*112d0*/  FADD.FTZ R120, R120, R133 ;  /* 0x0000008578787221 */ /* 0x000fe20000010000 */
[----:B------:R-:W-:Y:S02]  /*112e0*/  FADD.FTZ R123, R123, R134 ;  /* 0x000000867b7b7221 */ /* 0x000fe40000010000 */
[C---:B------:R-:W-:Y:S01]  /*112f0*/  HMMA.16816.F32 R112, R68.reuse, R108, R4 ;  /* 0x0000006c4470723c */ /* 0x040fe20000001804 */
[----:B------:R-:W2:Y:S04]  /*11300*/  LDSM.16.MT88.4 R4, [R116+0xec00] ;  /* 0x00ec00007404783b */ /* 0x000ea80000004200 */
        /* <DEDUP_REMOVED lines=15> */
[C---:B-1----:R-:W-:Y:S05]  /*11400*/  HMMA.16816.F32 R80, R68.reuse, R76, R36 ;  /* 0x0000004c4450723c */ /* 0x042fea0000001824 */
[----:B------:R-:W-:Y:S01]  /*11410*/  FADD.FTZ R141, R142, R141 ;  /* 0x0000008d8e8d7221 */ /* 0x000fe20000010000 */
[C---:B------:R-:W-:Y:S05]  /*11420*/  HMMA.16816.F32 R76, R68.reuse, R78, R40 ;  /* 0x0000004e444c723c */ /* 0x040fea0000001828 */
[----:B------:R-:W-:Y:S01]  /*11430*/  FADD.FTZ R143, R144, R143 ;  /* 0x0000008f908f7221 */ /* 0x000fe20000010000 */
[C---:B--2---:R-:W-:Y:S05]  /*11440*/  HMMA.16816.F32 R72, R68.reuse, R4, R44 ;  /* 0x000000044448723c */ /* 0x044fea000000182c */
[----:B------:R-:W-:Y:S01]  /*11450*/  FADD.FTZ R60, R60, R141 ;  /* 0x0000008d3c3c7221 */ /* 0x000fe20000010000 */
[----:B------:R-:W-:Y:S05]  /*11460*/  HMMA.16816.F32 R68, R68, R6, R48 ;  /* 0x000000064444723c */ /* 0x000fea0000001830 */
[----:B------:R-:W-:Y:S01]  /*11470*/  FADD.FTZ R52, R52, R143 ;  /* 0x0000008f34347221 */ /* 0x000fe20000010000 */
[----:B------:R-:W-:Y:S01]  /*11480*/  FADD.FTZ R187, R117, R60 ;  /* 0x0000003c75bb7221 */ /* 0x000fe20000010000 */
[----:B------:R-:W-:Y:S04]  /*11490*/  MOV R117, R0 ;  /* 0x0000000000757202 */ /* 0x000fe80000000f00 */
[----:B------:R-:W-:Y:S01]  /*114a0*/  FADD.FTZ R188, R55, R52 ;  /* 0x0000003437bc7221 */ /* 0x000fe20000010000 */
[----:B------:R-:W-:Y:S01]  /*114b0*/  @!UPT UIADD3 URZ, URZ, URZ, URZ ;  /* 0x0000003f3f3ff290 */ /* 0x000fe2000fffe03f */
[----:B------:R-:W-:Y:S11]  /*114c0*/  @P0 BRA `(.L_x_1320) ;  /* 0xffffffb800b80947 */ /* 0x000ff6000383ffff */
.L_x_1316:
        /* <DEDUP_REMOVED lines=196> */
.L_x_1322:
[----:B------:R-:W-:Y:S05]  /*12110*/  BSYNC B0 ;  /* 0x0000000000007941 */ /* 0x000fea0003800000 */
.L_x_1321:
        /* <DEDUP_REMOVED lines=30> */
.L_x_1324:
[----:B------:R-:W-:Y:S05]  /*12300*/  BSYNC B0 ;  /* 0x0000000000007941 */ /* 0x000fea0003800000 */
.L_x_1323:
        /* <DEDUP_REMOVED lines=12> */
.L_x_1326:
[----:B------:R-:W-:Y:S05]  /*123d0*/  BSYNC B0 ;  /* 0x0000000000007941 */ /* 0x000fea0003800000 */
.L_x_1325:
        /* <DEDUP_REMOVED lines=12> */
.L_x_1328:
[----:B------:R-:W-:Y:S05]  /*124a0*/  BSYNC B0 ;  /* 0x0000000000007941 */ /* 0x000fea0003800000 */
.L_x_1327:
        /* <DEDUP_REMOVED lines=10> */
.L_x_1329:
        /* <DEDUP_REMOVED lines=11> */
.L_x_6241:


//--------------------- .text._ZN5flash24flash_fwd_splitkv_kernelI23Flash_fwd_kernel_traitsILi96ELi64ELi128ELi4ELb0ELb0EN7cutlass6half_tE19Flash_kernel_traitsILi96ELi64ELi128ELi4ES3_EELb1ELb0ELb0ELb0ELb0ELb0ELb1ELb1EEEvNS_16Flash_fwd_paramsE --------------------------
	.section	.text._ZN5flash24flash_fwd_splitkv_kernelI23Flash_fwd_kernel_traitsILi96ELi64ELi128ELi4ELb0ELb0EN7cutlass6half_tE19Flash_kernel_traitsILi96ELi64ELi128ELi4ES3_EELb1ELb0ELb0ELb0ELb0ELb0ELb1ELb1EEEvNS_16Flash_fwd_paramsE,"ax",@progbits
	.align	128
        .global         _ZN5flash24flash_fwd_splitkv_kernelI23Flash_fwd_kernel_traitsILi96ELi64ELi128ELi4ELb0ELb0EN7cutlass6half_tE19Flash_kernel_traitsILi96ELi64ELi128ELi4ES3_EELb1ELb0ELb0ELb0ELb0ELb0ELb1ELb1EEEvNS_16Flash_fwd_paramsE
        .type           _ZN5flash24flash_fwd_splitkv_kernelI23Flash_fwd_kernel_traitsILi96ELi64ELi128ELi4ELb0ELb0EN7cutlass6half_tE19Flash_kernel_traitsILi96ELi64ELi128ELi4ES3_EELb1ELb0ELb0ELb0ELb0ELb0ELb1ELb1EEEvNS_16Flash_fwd_paramsE,@function
        .size           _ZN5flash24flash_fwd_splitkv_kernelI23Flash_fwd_kernel_traitsILi96ELi64ELi128ELi4ELb0ELb0EN7cutlass6half_tE19Flash_kernel_traitsILi96ELi64ELi128ELi4ES3_EELb1ELb0ELb0ELb0ELb0ELb0ELb1ELb1EEEvNS_16Flash_fwd_paramsE,(.L_x_6242 - _ZN5flash24flash_fwd_splitkv_kernelI23Flash_fwd_kernel_traitsILi96ELi64ELi128ELi4ELb0ELb0EN7cutlass6half_tE19Flash_kernel_traitsILi96ELi64ELi128ELi4ES3_EELb1ELb0ELb0ELb0ELb0ELb0ELb1ELb1EEEvNS_16Flash_fwd_paramsE)
        .other          _ZN5flash24flash_fwd_splitkv_kernelI23Flash_fwd_kernel_traitsILi96ELi64ELi128ELi4ELb0ELb0EN7cutlass6half_tE19Flash_kernel_traitsILi96ELi64ELi128ELi4ES3_EELb1ELb0ELb0ELb0ELb0ELb0ELb1ELb1EEEvNS_16Flash_fwd_paramsE,@"STO_CUDA_ENTRY STV_DEFAULT"
_ZN5flash24flash_fwd_splitkv_kernelI23Flash_fwd_kernel_traitsILi96ELi64ELi128ELi4ELb0ELb0EN7cutlass6half_tE19Flash_kernel_traitsILi96ELi64ELi128ELi4ES3_EELb1ELb0ELb0ELb0ELb0ELb0ELb1ELb1EEEvNS_16Flash_fwd_paramsE:
.text._ZN5flash24flash_fwd_splitkv_kernelI23Flash_fwd_kernel_traitsILi96ELi64ELi128ELi4ELb0ELb0EN7cutlass6half_tE19Flash_kernel_traitsILi96ELi64ELi128ELi4ES3_EELb1ELb0ELb0ELb0ELb0ELb0ELb1ELb1EEEvNS_16Flash_fwd_paramsE:
[----:B------:R-:W-:Y:S08]  /*0000*/  LDC R1, c[0x0][0x28] ;  /* 0x00000a00ff017b82 */ /* 0x000ff00000000800 */
[----:B------:R-:W1:Y:S01]  /*0010*/  LDC R5, c[0x0][0x270] ;  /* 0x00009c00ff057b82 */ /* 0x000e620000000800 */
[----:B------:R-:W2:Y:S01]  /*0020*/  S2R R164, SR_CTAID.Z ;  /* 0x0000000000a47919 */ /* 0x000ea20000002700 */
[----:B------:R-:W-:Y:S01]  /*0030*/  MOV R2, RZ ;  /* 0x000000ff00027202 */ /* 0x000fe20000000f00 */
[----:B------:R-:W-:Y:S01]  /*0040*/  ULDC.64 UR6, c[0x0][0x208] ;  /* 0x0000820000067ab9 */ /* 0x000fe20000000a00 */
[----:B------:R-:W-:Y:S01]  /*0050*/  MOV R23, 0xffffffff ;  /* 0xffffffff00177802 */ /* 0x000fe20000000f00 */
[----:B------:R-:W-:-:S03]  /*0060*/  ULDC.64 UR8, c[0x0][0x300] ;  /* 0x0000c00000087ab9 */ /* 0x000fc60000000a00 */
[----:B------:R-:W3:Y:S08]  /*0070*/  LDC.64 R8, c[0x0][0x2f8] ;  /* 0x0000be00ff087b82 */ /* 0x000ef00000000a00 */
[----:B------:R-:W4:Y:S01]  /*0080*/  LDC.64 R172, c[0x0][0x300] ;  /* 0x0000c000ffac7b82 */ /* 0x000f220000000a00 */
        /* <DEDUP_REMOVED lines=14> */
[----:B-1----:R-:W-:-:S11]  /*0170*/  ISETP.NE.U32.AND P1, PT, R2, RZ, PT ;  /* 0x000000ff0200720c */ /* 0x002fd60003f25070 */
[----:B------:R-:W-:Y:S01]  /*0180*/  @P0 IMAD.IADD R0, R0, 0x1, -R5 ;  /* 0x0000000100000824 */ /* 0x000fe200078e0a05 */
[----:B------:R-:W-:Y:S02]  /*0190*/  @P0 IADD3 R153, R153, 0x1, RZ ;  /* 0x0000000199990810 */ /* 0x000fe40007ffe0ff */
[----:B------:R-:W-:Y:S02]  /*01a0*/  ISETP.NE.AND.EX P0, PT, R3, RZ, PT, P1 ;  /* 0x000000ff0300720c */ /* 0x000fe40003f05310 */
[-C--:B------:R-:W-:Y:S01]  /*01b0*/  ISETP.GE.U32.AND P2, PT, R0, R5.reuse, PT ;  /* 0x000000050000720c */ /* 0x080fe20003f46070 */
[----:B------:R-:W1:Y:S08]  /*01c0*/  LDC.64 R2, c[0x0][0x2f8] ;  /* 0x0000be00ff027b82 */ /* 0x000e700000000a00 */
[----:B------:R-:W4:Y:S04]  /*01d0*/  LDC.U8 R0, c[0x0][0x3c2] ;  /* 0x0000f080ff007b82 */ /* 0x000f280000000000 */
[----:B------:R-:W-:Y:S01]  /*01e0*/  @P2 VIADD R153, R153, 0x1 ;  /* 0x0000000199992836 */ /* 0x000fe20000000000 */
[----:B------:R-:W-:-:S05]  /*01f0*/  @!P3 LOP3.LUT R153, RZ, R5, RZ, 0x33, !PT ;  /* 0x00000005ff99b212 */ /* 0x000fca00078e33ff */
[----:B--2---:R-:W-:-:S05]  /*0200*/  IMAD.WIDE R12, R153, 0x4, R6 ;  /* 0x00000004990c7825 */ /* 0x004fca00078e0206 */
[----:B------:R-:W2:Y:S04]  /*0210*/  @P0 LDG.E R23, desc[UR6][R12.64] ;  /* 0x000000060c170981 */ /* 0x000ea8000c1e1900 */
[----:B------:R-:W2:Y:S01]  /*0220*/  @P0 LDG.E R4, desc[UR6][R12.64+0x4] ;  /* 0x000004060c040981 */ /* 0x000ea2000c1e1900 */
[----:B-1----:R-:W-:Y:S01]  /*0230*/  ISETP.EQ.U32.AND P2, PT, R2, RZ, PT ;  /* 0x000000ff0200720c */ /* 0x002fe20003f42070 */
[----:B------:R-:W-:Y:S01]  /*0240*/  IMAD.MOV.U32 R6, RZ, RZ, -0x1 ;  /* 0xffffffffff067424 */ /* 0x000fe200078e00ff */
[----:B------:R-:W-:Y:S01]  /*0250*/  ISETP.NE.U32.AND P1, PT, RZ, UR8, PT ;  /* 0x00000008ff007c0c */ /* 0x000fe2000bf25070 */
[C---:B---3--:R-:W-:Y:S01]  /*0260*/  IMAD.WIDE R8, R153.reuse, 0x4, R8 ;  /* 0x0000000499087825 */ /* 0x048fe200078e0208 */
[----:B----4-:R-:W-:Y:S02]  /*0270*/  ISETP.NE.AND P3, PT, R0, RZ, PT ;  /* 0x000000ff0000720c */ /* 0x010fe40003f65270 */
[----:B------:R-:W-:Y:S01]  /*0280*/  ISETP.NE.AND.EX P6, PT, RZ, UR9, PT, P1 ;  /* 0x00000009ff007c0c */ /* 0x000fe2000bfc5310 */
[----:B------:R-:W-:Y:S01]  /*0290*/  IMAD.WIDE R172, R153, 0x4, R172 ;  /* 0x0000000499ac7825 */ /* 0x000fe200078e02ac */
[----:B------:R-:W-:-:S02]  /*02a0*/  ISETP.EQ.OR.EX P2, PT, R3, RZ, !P3, P2 ;  /* 0x000000ff0300720c */ /* 0x000fc40005f42720 */
[----:B------:R-:W-:-:S09]  /*02b0*/  MOV R11, RZ ;  /* 0x000000ff000b7202 */ /* 0x000fd20000000f00 */
[----:B------:R1:W5:Y:S04]  /*02c0*/  @P6 LDG.E R11, desc[UR6][R172.64] ;  /* 0x00000006ac0b6981 */ /* 0x000368000c1e1900 */
[----:B------:R1:W5:Y:S01]  /*02d0*/  @!P2 LDG.E R6, desc[UR6][R8.64] ;  /* 0x000000060806a981 */ /* 0x000362000c1e1900 */
[----:B------:R-:W3:Y:S01]  /*02e0*/  S2R R25, SR_CTAID.X ;  /* 0x0000000000197919 */ /* 0x000ee20000002500 */
[----:B------:R-:W4:Y:S01]  /*02f0*/  S2R R0, SR_CTAID.Y ;  /* 0x0000000000007919 */ /* 0x000f220000002600 */
[----:B--2---:R-:W-:-:S06]  /*0300*/  @P0 IMAD.IADD R151, R4, 0x1, -R23 ;  /* 0x0000000104970824 */ /* 0x004fcc00078e0a17 */
[----:B------:R-:W2:Y:S01]  /*0310*/  @!P0 LDC R151, c[0x0][0x2c4] ;  /* 0x0000b100ff978b82 */ /* 0x000ea20000000800 */
[----:B------:R-:W-:-:S04]  /*0320*/  ISETP.NE.U32.AND P0, PT, R2, RZ, PT ;  /* 0x000000ff0200720c */ /* 0x000fc80003f05070 */
[----:B------:R-:W-:Y:S02]  /*0330*/  ISETP.NE.AND.EX P0, PT, R3, RZ, PT, P0 ;  /* 0x000000ff0300720c */ /* 0x000fe40003f05300 */
[----:B------:R-:W-:-:S05]  /*0340*/  IADD3 R2, -R153, RZ, RZ ;  /* 0x000000ff99027210 */ /* 0x000fca0007ffe1ff */
[----:B------:R-:W-:-:S06]  /*0350*/  IMAD R164, R5, R2, R164 ;  /* 0x0000000205a47224 */ /* 0x000fcc00078e02a4 */
[----:B-1-34-:R-:W-:Y:S05]  /*0360*/  @!P0 BRA `(.L_x_1330) ;  /* 0x0000000000108947 */ /* 0x01afea0003800000 */
[----:B------:R-:W3:Y:S02]  /*0370*/  @P3 LDG.E R3, desc[UR6][R8.64+0x4] ;  /* 0x0000040608033981 */ /* 0x000ee4000c1e1900 */
[----:B---3-5:R-:W-:-:S06]  /*0380*/  @P3 IADD3 R10, R3, -R6, RZ ;  /* 0x80000006030a3210 */ /* 0x028fcc0007ffe0ff */
[----:B------:R3:W5:Y:S01]  /*0390*/  @!P3 LDG.E R10, desc[UR6][R8.64] ;  /* 0x00000006080ab981 */ /* 0x000762000c1e1900 */
[----:B------:R-:W-:Y:S05]  /*03a0*/  BRA `(.L_x_1331) ;  /* 0x0000000000047947 */ /* 0x000fea0003800000 */
.L_x_1330:
[----:B------:R-:W1:Y:S02]  /*03b0*/  LDC R10, c[0x0][0x2c8] ;  /* 0x0000b200ff0a7b82 */ /* 0x000e640000000800 */
.L_x_1331:
[----:B------:R-:W4:Y:S02]  /*03c0*/  LDC.64 R2, c[0x0][0x308] ;  /* 0x0000c200ff027b82 */ /* 0x000f240000000a00 */
[----:B----4-:R-:W-:-:S04]  /*03d0*/  ISETP.NE.U32.AND P0, PT, R2, RZ, PT ;  /* 0x000000ff0200720c */ /* 0x010fc80003f05070 */
[----:B------:R-:W-:-:S13]  /*03e0*/  ISETP.NE.AND.EX P0, PT, R3, RZ, PT, P0 ;  /* 0x000000ff0300720c */ /* 0x000fda0003f05300 */
[----:B------:R-:W4:Y:S02]  /*03f0*/  @P0 LDC.64 R2, c[0x0][0x308] ;  /* 0x0000c200ff020b82 */ /* 0x000f240000000a00 */
[----:B----4-:R-:W-:-:S05]  /*0400*/  @P0 IMAD.WIDE R2, R153, 0x4, R2 ;  /* 0x0000000499020825 */ /* 0x010fca00078e0202 */
[----:B------:R4:W5:Y:S01]  /*0410*/  @P0 LDG.E R12, desc[UR6][R2.64] ;  /* 0x00000006020c0981 */ /* 0x000962000c1e1900 */
[----:B------:R-:W-:-:S05]  /*0420*/  IMAD.SHL.U32 R56, R25, 0x40, RZ ;  /* 0x0000004019387824 */ /* 0x000fca00078e00ff */
[----:B--2---:R-:W-:-:S13]  /*0430*/  ISETP.GT.AND P1, PT, R151, R56, PT ;  /* 0x000000389700720c */ /* 0x004fda0003f24270 */
[----:B------:R-:W-:Y:S05]  /*0440*/  @!P1 EXIT ;  /* 0x000000000000994d */ /* 0x000fea0003800000 */
[----:B---3--:R-:W2:Y:S01]  /*0450*/  LDC R8, c[0x0][0x10] ;  /* 0x00000400ff087b82 */ /* 0x008ea20000000800 */
[--C-:B-1---5:R-:W-:Y:S01]  /*0460*/  IMAD.IADD R69, R10, 0x1, -R11.reuse ;  /* 0x000000010a457824 */ /* 0x122fe200078e0a0b */
[----:B------:R-:W1:Y:S01]  /*0470*/  S2R R127, SR_TID.X ;  /* 0x00000000007f7919 */ /* 0x000e620000002100 */
[----:B------:R-:W-:-:S05]  /*0480*/  @P0 IMAD.IADD R55, R12, 0x1, -R11 ;  /* 0x000000010c370824 */ /* 0x000fca00078e0a0b */
[----:B----4-:R-:W3:Y:S08]  /*0490*/  LDC R2, c[0x0][0x2c8] ;  /* 0x0000b200ff027b82 */ /* 0x010ef00000000800 */
[----:B------:R-:W4:Y:S01]  /*04a0*/  @!P0 LDC R7, c[0x0][0x2cc] ;  /* 0x0000b300ff078b82 */ /* 0x000f220000000800 */
[-C--:B--2---:R-:W-:Y:S02]  /*04b0*/  IABS R13, R8.reuse ;  /* 0x00000008000d7213 */ /* 0x084fe40000000000 */
[----:B------:R-:W-:-:S02]  /*04c0*/  IABS R14, R8 ;  /* 0x00000008000e7213 */ /* 0x000fc40000000000 */
[----:B------:R-:W2:Y:S03]  /*04d0*/  I2F.RP R4, R13 ;  /* 0x0000000d00047306 */ /* 0x000ea60000209400 */
[----:B------:R-:W-:Y:S02]  /*04e0*/  IMAD.MOV R14, RZ, RZ, -R14 ;  /* 0x000000ffff0e7224 */ /* 0x000fe400078e0a0e */
[----:B---3--:R-:W-:-:S05]  /*04f0*/  VIADD R2, R2, 0x7f ;  /* 0x0000007f02027836 */ /* 0x008fca0000000000 */
[----:B------:R-:W-:-:S04]  /*0500*/  SHF.R.S32.HI R15, RZ, 0x1f, R2 ;  /* 0x0000001fff0f7819 */ /* 0x000fc80000011402 */
[----:B------:R-:W-:Y:S01]  /*0510*/  LEA.HI R15, R15, R2, RZ, 0x7 ;  /* 0x000000020f0f7211 */ /* 0x000fe200078f38ff */
[----:B--2---:R-:W2:Y:S03]  /*0520*/  MUFU.RCP R3, R4 ;  /* 0x0000000400037308 */ /* 0x004ea60000001000 */
[----:B------:R-:W-:-:S05]  /*0530*/  LEA.HI.SX32 R15, R15, R8, 0x19 ;  /* 0x000000080f0f7211 */ /* 0x000fca00078fcaff */
[----:B------:R-:W-:Y:S02]  /*0540*/  VIADD R15, R15, 0xffffffff ;  /* 0xffffffff0f0f7836 */ /* 0x000fe40000000000 */
[----:B--2---:R-:W-:-:S03]  /*0550*/  VIADD R3, R3, 0xffffffe ;  /* 0x0ffffffe03037836 */ /* 0x004fc60000000000 */
[----:B------:R-:W-:Y:S02]  /*0560*/  IABS R4, R15 ;  /* 0x0000000f00047213 */ /* 0x000fe40000000000 */
[----:B------:R-:W-:Y:S01]  /*0570*/  LOP3.LUT R15, R15, R8, RZ, 0x3c, !PT ;  /* 0x000000080f0f7212 */ /* 0x000fe200078e3cff */
[----:B------:R-:W2:Y:S02]  /*0580*/  F2I.FTZ.U32.TRUNC.NTZ R3, R3 ;  /* 0x0000000300037305 */ /* 0x000ea4000021f000 */
[----:B--2---:R-:W-:-:S04]  /*0590*/  IMAD.MOV R2, RZ, RZ, -R3 ;  /* 0x000000ffff027224 */ /* 0x004fc800078e0a03 */
[----:B------:R-:W-:Y:S02]  /*05a0*/  IMAD R9, R2, R13, RZ ;  /* 0x0000000d02097224 */ /* 0x000fe400078e02ff */
[----:B------:R-:W-:-:S04]  /*05b0*/  IMAD.MOV.U32 R2, RZ, RZ, RZ ;  /* 0x000000ffff027224 */ /* 0x000fc800078e00ff */
[----:B------:R-:W-:Y:S02]  /*05c0*/  IMAD.HI.U32 R9, R3, R9, R2 ;  /* 0x0000000903097227 */ /* 0x000fe400078e0002 */
[----:B------:R-:W2:Y:S04]  /*05d0*/  @!P0 LDC.64 R2, c[0x0][0x318] ;  /* 0x0000c600ff028b82 */ /* 0x000ea80000000a00 */
[----:B------:R-:W-:-:S04]  /*05e0*/  IMAD.HI.U32 R9, R9, R4, RZ ;  /* 0x0000000409097227 */ /* 0x000fc800078e00ff */
[----:B------:R-:W-:Y:S02]  /*05f0*/  IMAD R14, R9, R14, R4 ;  /* 0x0000000e090e7224 */ /* 0x000fe400078e0204 */
[----:B------:R-:W3:Y:S03]  /*0600*/  LDC R4, c[0x0][0x398] ;  /* 0x0000e600ff047b82 */ /* 0x000ee60000000800 */
[----:B------:R-:W-:Y:S02]  /*0610*/  ISETP.GT.U32.AND P1, PT, R13, R14, PT ;  /* 0x0000000e0d00720c */ /* 0x000fe40003f24070 */
[----:B--2---:R-:W-:-:S11]  /*0620*/  @!P0 ISETP.NE.U32.AND P2, PT, R2, RZ, PT ;  /* 0x000000ff0200820c */ /* 0x004fd60003f45070 */
[----:B------:R-:W-:Y:S01]  /*0630*/  @!P1 IMAD.IADD R14, R14, 0x1, -R13 ;  /* 0x000000010e0e9824 */ /* 0x000fe200078e0a0d */
[----:B------:R-:W-:Y:S01]  /*0640*/  @!P0 ISETP.NE.AND.EX P3, PT, R3, RZ, PT, P2 ;  /* 0x000000ff0300820c */ /* 0x000fe20003f65320 */
[----:B------:R-:W-:Y:S01]  /*0650*/  @!P1 VIADD R9, R9, 0x1 ;  /* 0x0000000109099836 */ /* 0x000fe20000000000 */
[----:B------:R-:W-:Y:S02]  /*0660*/  ISETP.GE.AND P2, PT, R15, RZ, PT ;  /* 0x000000ff0f00720c */ /* 0x000fe40003f46270 */
[----:B------:R-:W-:Y:S02]  /*0670*/  ISETP.GE.U32.AND P4, PT, R14, R13, PT ;  /* 0x0000000d0e00720c */ /* 0x000fe40003f86070 */
[----:B----4-:R-:W-:Y:S02]  /*0680*/  @!P0 SEL R2, R7, RZ, P3 ;  /* 0x000000ff07028207 */ /* 0x010fe40001800000 */
[----:B------:R-:W-:Y:S02]  /*0690*/  ISETP.NE.AND P1, PT, R8, RZ, PT ;  /* 0x000000ff0800720c */ /* 0x000fe40003f25270 */
[----:B------:R-:W-:Y:S01]  /*06a0*/  IADD3 R3, -R151, 0xbf, R56 ;  /* 0x000000bf97037810 */ /* 0x000fe20007ffe138 */
[----:B------:R-:W-:-:S04]  /*06b0*/  @!P0 IMAD.IADD R55, R69, 0x1, R2 ;  /* 0x0000000145378824 */ /* 0x000fc800078e0202 */
[----:B------:R-:W-:Y:S01]  /*06c0*/  VIADD R2, R55, 0x7f ;  /* 0x0000007f37027836 */ /* 0x000fe20000000000 */
[----:B---3--:R-:W-:Y:S01]  /*06d0*/  IADD3 R4, R3, R4, R55 ;  /* 0x0000000403047210 */ /* 0x008fe20007ffe037 */
[----:B------:R-:W-:-:S03]  /*06e0*/  @P4 VIADD R9, R9, 0x1 ;  /* 0x0000000109094836 */ /* 0x000fc60000000000 */
[----:B------:R-:W-:Y:S01]  /*06f0*/  SHF.R.S32.HI R3, RZ, 0x1f, R2 ;  /* 0x0000001fff037819 */ /* 0x000fe20000011402 */
[----:B------:R-:W-:Y:S01]  /*0700*/  @!P2 IMAD.MOV R9, RZ, RZ, -R9 ;  /* 0x000000ffff09a224 */ /* 0x000fe200078e0a09 */
[----:B------:R-:W-:Y:S02]  /*0710*/  @!P1 LOP3.LUT R9, RZ, R8, RZ, 0x33, !PT ;  /* 0x00000008ff099212 */ /* 0x000fe400078e33ff */
[----:B------:R-:W-:Y:S02]  /*0720*/  SHF.R.S32.HI R7, RZ, 0x1f, R4 ;  /* 0x0000001fff077819 */ /* 0x000fe40000011404 */
[----:B------:R-:W-:Y:S01]  /*0730*/  LEA.HI R3, R3, R2, RZ, 0x7 ;  /* 0x0000000203037211 */ /* 0x000fe200078f38ff */
[----:B------:R-:W-:Y:S01]  /*0740*/  IMAD R146, R9, R0, RZ ;  /* 0x0000000009927224 */ /* 0x000fe200078e02ff */
[----:B------:R-:W-:Y:S02]  /*0750*/  LEA.HI R7, R7, R4, RZ, 0x7 ;  /* 0x0000000407077211 */ /* 0x000fe400078f38ff */
[----:B------:R-:W-:-:S02]  /*0760*/  SHF.R.S32.HI R3, RZ, 0x7, R3 ;  /* 0x00000007ff037819 */ /* 0x000fc40000011403 */
[----:B------:R-:W-:Y:S02]  /*0770*/  SHF.R.S32.HI R7, RZ, 0x7, R7 ;  /* 0x00000007ff077819 */ /* 0x000fe40000011407 */
[----:B------:R-:W-:-:S04]  /*0780*/  VIADDMNMX R2, R146, R9, R3, PT ;  /* 0x0000000992027246 */ /* 0x000fc80003800103 */
[----:B------:R-:W-:-:S04]  /*0790*/  VIMNMX R53, R2, R7, PT ;  /* 0x0000000702357248 */ /* 0x000fc80003fe0100 */
[----:B------:R-:W-:-:S13]  /*07a0*/  ISETP.GE.AND P0, PT, R146, R53, PT ;  /* 0x000000359200720c */ /* 0x000fda0003f06270 */
[----:B-1----:R-:W-:Y:S05]  /*07b0*/  @!P0 BRA `(.L_x_1332) ;  /* 0x0000000400788947 */ /* 0x002fea0003800000 */
[----:B------:R-:W1:Y:S01]  /*07c0*/  LDC.64 R2, c[0x0][0x2c0] ;  /* 0x0000b000ff027b82 */ /* 0x000e620000000a00 */
[----:B------:R-:W-:Y:S01]  /*07d0*/  SHF.R.S32.HI R4, RZ, 0x1f, R127 ;  /* 0x0000001fff047819 */ /* 0x000fe2000001147f */
[----:B------:R-:W-:Y:S01]  /*07e0*/  ULDC UR4, c[0x0][0x2dc] ;  /* 0x0000b70000047ab9 */ /* 0x000fe20000000800 */
[----:B------:R-:W-:Y:S01]  /*07f0*/  IMAD.IADD R151, R151, 0x1, -R56 ;  /* 0x0000000197977824 */ /* 0x000fe200078e0a38 */
[----:B------:R-:W-:Y:S01]  /*0800*/  BSSY B0, `(.L_x_1333) ;  /* 0x0000026000007945 */ /* 0x000fe20003800000 */
[----:B------:R-:W-:-:S04]  /*0810*/  LEA.HI R4, R4, R127, RZ, 0x3 ;  /* 0x0000007f04047211 */ /* 0x000fc800078f18ff */
[----:B------:R-:W-:-:S05]  /*0820*/  LOP3.LUT R6, R4, 0xfffffff8, RZ, 0xc0, !PT ;  /* 0xfffffff804067812 */ /* 0x000fca00078ec0ff */
[----:B------:R-:W-:-:S05]  /*0830*/  IMAD.IADD R127, R127, 0x1, -R6 ;  /* 0x000000017f7f7824 */ /* 0x000fca00078e0a06 */
[----:B------:R-:W-:Y:S01]  /*0840*/  ISETP.NE.AND P3, PT, R127, RZ, PT ;  /* 0x000000ff7f00720c */ /* 0x000fe20003f65270 */
[----:B-1----:R-:W-:Y:S01]  /*0850*/  IMAD R2, R0, R2, R153 ;  /* 0x0000000200027224 */ /* 0x002fe200078e0299 */
[----:B------:R-:W-:-:S03]  /*0860*/  SHF.R.S32.HI R0, RZ, 0x3, R4 ;  /* 0x00000003ff007819 */ /* 0x000fc60000011404 */
[----:B------:R-:W-:Y:S02]  /*0870*/  IMAD R5, R2, R5, R164 ;  /* 0x0000000502057224 */ /* 0x000fe400078e02a4 */
[----:B------:R-:W-:Y:S02]  /*0880*/  IMAD.SHL.U32 R2, R127, 0x4, RZ ;  /* 0x000000047f027824 */ /* 0x000fe400078e00ff */
[----:B------:R-:W-:Y:S02]  /*0890*/  IMAD R5, R5, R3, R56 ;  /* 0x0000000305057224 */ /* 0x000fe400078e0238 */
[----:B------:R-:W-:Y:S01]  /*08a0*/  VIADD R6, R0, 0x10 ;  /* 0x0000001000067836 */ /* 0x000fe20000000000 */
[--C-:B------:R-:W-:Y:S01]  /*08b0*/  SHF.R.S32.HI R3, RZ, 0x1f, R2.reuse ;  /* 0x0000001fff037819 */ /* 0x100fe20000011402 */
[----:B------:R-:W-:Y:S01]  /*08c0*/  IMAD R4, R5, UR4, RZ ;  /* 0x0000000405047c24 */ /* 0x000fe2000f8e02ff */
[----:B------:R-:W-:Y:S02]  /*08d0*/  ULDC.64 UR4, c[0x0][0x288] ;  /* 0x0000a20000047ab9 */ /* 0x000fe40000000a00 */
[-C--:B------:R-:W-:Y:S01]  /*08e0*/  ISETP.GE.AND P1, PT, R6, R151.reuse, PT ;  /* 0x000000970600720c */ /* 0x080fe20003f26270 */
[----:B------:R-:W-:Y:S01]  /*08f0*/  IMAD.WIDE R8, R0, 0x60, R2 ;  /* 0x0000006000087825 */ /* 0x000fe200078e0202 */
[----:B------:R-:W-:-:S03]  /*0900*/  ISETP.GE.OR P6, PT, R6, R151, P3 ;  /* 0x000000970600720c */ /* 0x000fc60001fc6670 */
[----:B------:R-:W-:Y:S01]  /*0910*/  VIADD R6, R0, 0x30 ;  /* 0x0000003000067836 */ /* 0x000fe20000000000 */
[----:B------:R-:W-:Y:S01]  /*0920*/  IADD3 R7, P0, R4, R8, RZ ;  /* 0x0000000804077210 */ /* 0x000fe20007f1e0ff */
[----:B------:R-:W-:-:S03]  /*0930*/  VIADD R8, R0, 0x20 ;  /* 0x0000002000087836 */ /* 0x000fc60000000000 */
[----:B------:R-:W-:Y:S02]  /*0940*/  LEA.HI.X.SX32 R4, R4, R9, 0x1, P0 ;  /* 0x0000000904047211 */ /* 0x000fe400000f0eff */
[C---:B------:R-:W-:Y:S02]  /*0950*/  LEA R12, P0, R7.reuse, UR4, 0x2 ;  /* 0x00000004070c7c11 */ /* 0x040fe4000f8010ff */
[-C--:B------:R-:W-:Y:S02]  /*0960*/  ISETP.GE.AND P2, PT, R6, R151.reuse, PT ;  /* 0x000000970600720c */ /* 0x080fe40003f46270 */
[----:B------:R-:W-:Y:S01]  /*0970*/  LEA.HI.X R13, R7, UR5, R4, 0x2, P0 ;  /* 0x00000005070d7c11 */ /* 0x000fe200080f1404 */
[----:B------:R-:W-:Y:S01]  /*0980*/  VIADD R7, R2, 0x40 ;  /* 0x0000004002077836 */ /* 0x000fe20000000000 */
[-C--:B------:R-:W-:Y:S02]  /*0990*/  ISETP.GE.AND P0, PT, R0, R151.reuse, PT ;  /* 0x000000970000720c */ /* 0x080fe40003f06270 */
[----:B------:R-:W-:-:S02]  /*09a0*/  ISETP.GE.AND P4, PT, R8, R151, PT ;  /* 0x000000970800720c */ /* 0x000fc40003f86270 */
[----:B------:R-:W-:Y:S01]  /*09b0*/  ISETP.GE.OR P5, PT, R8, R151, P3 ;  /* 0x000000970800720c */ /* 0x000fe20001fa6670 */
[----:B------:R-:W-:Y:S01]  /*09c0*/  VIADD R8, R2, 0x20 ;  /* 0x0000002002087836 */ /* 0x000fe20000000000 */
[----:B------:R-:W-:-:S07]  /*09d0*/  P2R R10, PR, RZ, 0x4 ;  /* 0x00000004ff0a7803 */ /* 0x000fce0000000000 */
        /* <DEDUP_REMOVED lines=8> */
.L_x_1334:
[----:B------:R-:W-:Y:S05]  /*0a60*/  BSYNC B0 ;  /* 0x0000000000007941 */ /* 0x000fea0003800000 */
.L_x_1333:
[----:B------:R-:W-:Y:S01]  /*0a70*/  IADD3 R4, P0, R5, R0, RZ ;  /* 0x0000000005047210 */ /* 0x000fe20007f1e0ff */
[----:B------:R-:W-:Y:S03]  /*0a80*/  BSSY B0, `(.L_x_1335) ;  /* 0x000000a000007945 */ /* 0x000fe60003800000 */
[----:B------:R-:W-:Y:S01]  /*0a90*/  P2R R9, PR, RZ, 0x1 ;  /* 0x00000001ff097803 */ /* 0x000fe20000000000 */
[----:B------:R-:W-:Y:S08]  /*0aa0*/  @P1 BRA `(.L_x_1336) ;  /* 0x00000000001c1947 */ /* 0x000ff00003800000 */
[----:B------:R-:W-:Y:S02]  /*0ab0*/  ULDC UR4, c[0x0][0x2d0] ;  /* 0x0000b40000047ab9 */ /* 0x000fe40000000800 */
[----:B------:R-:W-:-:S13]  /*0ac0*/  ISETP.GE.AND P0, PT, R2, UR4, PT ;  /* 0x0000000402007c0c */ /* 0x000fda000bf06270 */
[----:B------:R2:W-:Y:S01]  /*0ad0*/  @!P0 STG.E.128 desc[UR6][R12.64+0x1800], RZ ;  /* 0x001800ff0c008986 */ /* 0x0005e2000c101d06 */
[----:B------:R-:W-:-:S13]  /*0ae0*/  ISETP.GE.AND P0, PT, R8, UR4, PT ;  /* 0x0000000408007c0c */ /* 0x000fda000bf06270 */
[----:B------:R2:W-:Y:S01]  /*0af0*/  @!P0 STG.E.128 desc[UR6][R12.64+0x1880], RZ ;  /* 0x001880ff0c008986 */ /* 0x0005e2000c101d06 */
[----:B------:R-:W-:-:S13]  /*0b00*/  ISETP.GE.AND P0, PT, R7, UR4, PT ;  /* 0x0000000407007c0c */ /* 0x000fda000bf06270 */
[----:B------:R2:W-:Y:S02]  /*0b10*/  @!P0 STG.E.128 desc[UR6][R12.64+0x1900], RZ ;  /* 0x001900ff0c008986 */ /* 0x0005e4000c101d06 */
.L_x_1336:
[----:B------:R-:W-:Y:S05]  /*0b20*/  BSYNC B0 ;  /* 0x0000000000007941 */ /* 0x000fea0003800000 */
.L_x_1335:
        /* <DEDUP_REMOVED lines=11> */
.L_x_1338:
[----:B------:R-:W-:Y:S05]  /*0be0*/  BSYNC B0 ;  /* 0x0000000000007941 */ /* 0x000fea0003800000 */
.L_x_1337:
[----:B------:R-:W-:Y:S01]  /*0bf0*/  ISETP.NE.AND P0, PT, R10, RZ, PT ;  /* 0x000000ff0a00720c */ /* 0x000fe20003f05270 */
[----:B------:R-:W-:-:S12]  /*0c00*/  BSSY B0, `(.L_x_1339) ;  /* 0x0000009000007945 */ /* 0x000fd80003800000 */
        /* <DEDUP_REMOVED lines=8> */
.L_x_1340:
[----:B------:R-:W-:Y:S05]  /*0c90*/  BSYNC B0 ;  /* 0x0000000000007941 */ /* 0x000fea0003800000 */
.L_x_1339:
[----:B------:R-:W-:Y:S01]  /*0ca0*/  ISETP.NE.AND P0, PT, R9, RZ, PT ;  /* 0x000000ff0900720c */ /* 0x000fe20003f05270 */
        /* <DEDUP_REMOVED lines=15> */
.L_x_1332:
[----:B------:R-:W1:Y:S01]  /*0da0*/  LDC.64 R2, c[0x0][0x368] ;  /* 0x0000da00ff027b82 */ /* 0x000e620000000a00 */
[----:B------:R-:W-:Y:S01]  /*0db0*/  IMAD.MOV.U32 R10, RZ, RZ, R153 ;  /* 0x000000ffff0a7224 */ /* 0x000fe200078e0099 */
        /* <DEDUP_REMOVED lines=8> */
[----:B------:R-:W-:Y:S02]  /*0e40*/  SHF.R.S32.HI R7, RZ, 0x1f, R153 ;  /* 0x0000001fff077819 */ /* 0x000fe40000011499 */
        /* <DEDUP_REMOVED lines=16> */
.L_x_1341:
[----:B------:R-:W-:Y:S05]  /*0f50*/  @!P2 BRA `(.L_x_1342) ;  /* 0x000000040048a947 */ /* 0x000fea0003800000 */
[----:B------:R-:W1:Y:S01]  /*0f60*/  LDC R13, c[0x0][0x380] ;  /* 0x0000e000ff0d7b82 */ /* 0x000e620000000800 */
[----:B------:R-:W-:Y:S01]  /*0f70*/  LEA R0, R53, 0xffffff80, 0x7 ;  /* 0xffffff8035007811 */ /* 0x000fe200078e38ff */
[----:B------:R-:W-:-:S06]  /*0f80*/  ULDC.64 UR4, c[0x0][0x260] ;  /* 0x0000980000047ab9 */ /* 0x000fcc0000000a00 */
        /* <DEDUP_REMOVED lines=41> */
[----:B-----5:R-:W-:-:S05]  /*1220*/  IMAD.HI.U32 R10, R9, R4, RZ ;  /* 0x00000004090a7227 */ /* 0x020fca00078e00ff */
        /* <DEDUP_REMOVED lines=37> */
.L_x_1342:
        /* <DEDUP_REMOVED lines=49> */
.L_x_1344:
[----:B------:R-:W-:Y:S01]  /*1790*/  MOV R14, R12 ;  /* 0x0000000c000e7202 */ /* 0x000fe20000000f00 */
[----:B------:R-:W-:Y:S01]  /*17a0*/  IMAD R4, R13, R168, RZ ;  /* 0x000000a80d047224 */ /* 0x000fe200078e02ff */
[----:B------:R-:W-:Y:S02]  /*17b0*/  MOV R15, R5 ;  /* 0x00000005000f7202 */ /* 0x000fe40000000f00 */
[----:B------:R-:W-:Y:S01]  /*17c0*/  @!P1 LOP3.LUT R8, RZ, R9, RZ, 0x33, !PT ;  /* 0x00000009ff089212 */ /* 0x000fe200078e33ff */
[----:B------:R-:W-:Y:S01]  /*17d0*/  IMAD R4, R169, R0, R4 ;  /* 0x00000000a9047224 */ /* 0x000fe200078e0204 */
[----:B------:R-:W-:Y:S01]  /*17e0*/  @P0 IADD3 R6, R11, R6, RZ ;  /* 0x000000060b060210 */ /* 0x000fe20007ffe0ff */
[-C--:B------:R-:W-:Y:S01]  /*17f0*/  IMAD.WIDE.U32 R14, R168, R0.reuse, R14 ;  /* 0x00000000a80e7225 */ /* 0x080fe200078e000e */
[----:B------:R-:W-:Y:S02]  /*1800*/  SHF.R.S32.HI R5, RZ, 0x1f, R8 ;  /* 0x0000001fff057819 */ /* 0x000fe40000011408 */
[----:B------:R-:W-:Y:S01]  /*1810*/  MOV R19, R0 ;  /* 0x0000000000137202 */ /* 0x000fe20000000f00 */
        /* <DEDUP_REMOVED lines=24> */
.L_x_1343:
[----:B------:R1:W5:Y:S01]  /*19a0*/  @P6 LDG.E R9, desc[UR6][R172.64] ;  /* 0x00000006ac096981 */ /* 0x000362000c1e1900 */
[----:B------:R-:W-:Y:S01]  /*19b0*/  ISETP.NE.AND P0, PT, R23, -0x1, PT ;  /* 0xffffffff1700780c */ /* 0x000fe20003f05270 */
[----:B------:R-:W2:Y:S01]  /*19c0*/  LDC.64 R2, c[0x0][0x240] ;  /* 0x00009000ff027b82 */ /* 0x000ea20000000a00 */
[----:B------:R-:W-:Y:S01]  /*19d0*/  SHF.R.S32.HI R8, RZ, 0x1f, R127 ;  /* 0x0000001fff087819 */ /* 0x000fe2000001147f */
[----:B------:R-:W-:Y:S01]  /*19e0*/  ULDC UR10, c[0x0][0x2d0] ;  /* 0x0000b400000a7ab9 */ /* 0x000fe20000000800 */
[----:B------:R-:W-:Y:S01]  /*19f0*/  ULDC.64 UR4, c[0x0][0x268] ;  /* 0x00009a0000047ab9 */ /* 0x000fe20000000a00 */
[C---:B------:R-:W-:Y:S01]  /*1a00*/  SHF.L.U64.HI R147, R168.reuse, 0x5, R169 ;  /* 0x00000005a8937819 */ /* 0x040fe200000102a9 */
[----:B------:R-:W-:Y:S01]  /*1a10*/  IMAD.SHL.U32 R148, R168, 0x20, RZ ;  /* 0x00000020a8947824 */ /* 0x000fe200078e00ff */
[CC--:B------:R-:W-:Y:S02]  /*1a20*/  LEA.HI R27, R8.reuse, R127.reuse, RZ, 0x2 ;  /* 0x0000007f081b7211 */ /* 0x0c0fe400078f10ff */
[----:B------:R-:W-:Y:S01]  /*1a30*/  LEA.HI R14, R8, R127, RZ, 0x3 ;  /* 0x0000007f080e7211 */ /* 0x000fe200078f18ff */
[----:B------:R-:W3:Y:S01]  /*1a40*/  LDC.64 R166, c[0x0][0x250] ;  /* 0x00009400ffa67b82 */ /* 0x000ee20000000a00 */
[----:B------:R-:W-:-:S02]  /*1a50*/  LOP3.LUT R16, R27, 0xfffffffc, RZ, 0xc0, !PT ;  /* 0xfffffffc1b107812 */ /* 0x000fc400078ec0ff */
[----:B------:R-:W-:Y:S02]  /*1a60*/  SHF.R.S32.HI R59, RZ, 0x3, R14 ;  /* 0x00000003ff3b7819 */ /* 0x000fe4000001140e */
[----:B------:R-:W-:Y:S01]  /*1a70*/  LOP3.LUT R58, R14, 0xfffffff8, RZ, 0xc0, !PT ;  /* 0xfffffff80e3a7812 */ /* 0x000fe200078ec0ff */
[----:B------:R-:W-:Y:S01]  /*1a80*/  IMAD.IADD R17, R127, 0x1, -R16 ;  /* 0x000000017f117824 */ /* 0x000fe200078e0a10 */
[----:B------:R-:W-:Y:S01]  /*1a90*/  LEA.HI R60, R8, R127, RZ, 0x4 ;  /* 0x0000007f083c7211 */ /* 0x000fe200078f20ff */
[----:B-----5:R-:W4:Y:S01]  /*1aa0*/  @!P0 LDC.64 R10, c[0x0][0x228] ;  /* 0x00008a00ff0a8b82 */ /* 0x020f220000000a00 */
[----:B------:R-:W-:Y:S01]  /*1ab0*/  IMAD.SHL.U32 R29, R59, 0x40, RZ ;  /* 0x000000403b1d7824 */ /* 0x000fe200078e00ff */
[----:B------:R-:W-:Y:S01]  /*1ac0*/  LEA.HI R14, R14, R59, RZ, 0x1 ;  /* 0x0000003b0e0e7211 */ /* 0x000fe200078f08ff */
[----:B------:R-:W-:Y:S01]  /*1ad0*/  IMAD.IADD R58, R127, 0x1, -R58 ;  /* 0x000000017f3a7824 */ /* 0x000fe200078e0a3a */
[----:B------:R-:W-:Y:S01]  /*1ae0*/  SHF.R.S32.HI R170, RZ, 0x2, R27 ;  /* 0x00000002ffaa7819 */ /* 0x000fe2000001141b */
[----:B------:R-:W-:Y:S01]  /*1af0*/  IMAD.SHL.U32 R116, R17, 0x8, RZ ;  /* 0x0000000811747824 */ /* 0x000fe200078e00ff */
[----:B------:R-:W-:Y:S01]  /*1b00*/  LOP3.LUT R29, R29, 0xc0, RZ, 0xc0, !PT ;  /* 0x000000c01d1d7812 */ /* 0x000fe200078ec0ff */
[----:B------:R-:W-:Y:S01]  /*1b10*/  IMAD.SHL.U32 R17, R17, 0x4, RZ ;  /* 0x0000000411117824 */ /* 0x000fe200078e00ff */
[----:B------:R-:W-:Y:S01]  /*1b20*/  LEA.HI R57, R58, R58, RZ, 0x1 ;  /* 0x0000003a3a397211 */ /* 0x000fe200078f08ff */
[----:B------:R-:W1:Y:S01]  /*1b30*/  LDC R144, c[0x0][0x2e0] ;  /* 0x0000b800ff907b82 */ /* 0x000e620000000800 */
[----:B------:R-:W-:-:S02]  /*1b40*/  LOP3.LUT R31, R29, 0x18, R116, 0xf8, !PT ;  /* 0x000000181d1f7812 */ /* 0x000fc400078ef874 */
[----:B------:R-:W-:Y:S02]  /*1b50*/  SHF.R.U32.HI R158, RZ, 0x3, R29 ;  /* 0x00000003ff9e7819 */ /* 0x000fe4000001161d */
[----:B------:R-:W-:Y:S02]  /*1b60*/  LOP3.LUT R29, R57, 0xfffffffe, RZ, 0xc0, !PT ;  /* 0xfffffffe391d7812 */ /* 0x000fe400078ec0ff */
[----:B------:R-:W-:Y:S01]  /*1b70*/  LOP3.LUT R18, R60, 0xfffffff0, RZ, 0xc0, !PT ;  /* 0xfffffff03c127812 */ /* 0x000fe200078ec0ff */
[----:B---3--:R-:W-:Y:S01]  /*1b80*/  IMAD.SHL.U32 R150, R166, 0x20, RZ ;  /* 0x00000020a6967824 */ /* 0x008fe200078e00ff */
[----:B------:R-:W-:Y:S01]  /*1b90*/  LOP3.LUT R14, R14, 0xfffffffe, RZ, 0xc0, !PT ;  /* 0xfffffffe0e0e7812 */ /* 0x000fe200078ec0ff */
[----:B------:R-:W-:Y:S01]  /*1ba0*/  IMAD.IADD R58, R58, 0x1, -R29 ;  /* 0x000000013a3a7824 */ /* 0x000fe200078e0a1d */
[----:B------:R-:W-:Y:S01]  /*1bb0*/  LOP3.LUT R158, R31, R158, RZ, 0x3c, !PT ;  /* 0x0000009e1f9e7212 */ /* 0x000fe200078e3cff */
[----:B--2---:R-:W-:Y:S01]  /*1bc0*/  @P0 IMAD.WIDE.U32 R30, R23, R2, RZ ;  /* 0x00000002171e0225 */ /* 0x004fe200078e00ff */
[----:B------:R-:W-:-:S02]  /*1bd0*/  LEA.HI R27, R27, R170, RZ, 0x1 ;  /* 0x000000aa1b1b7211 */ /* 0x000fc400078f08ff */
[----:B------:R-:W-:Y:S01]  /*1be0*/  LEA.HI R8, R8, R127, RZ, 0x5 ;  /* 0x0000007f08087211 */ /* 0x000fe200078f28ff */
[-C--:B----4-:R-:W-:Y:S01]  /*1bf0*/  @!P0 IMAD R16, R7, R10.reuse, RZ ;  /* 0x0000000a07108224 */ /* 0x090fe200078e02ff */
[----:B------:R-:W-:Y:S01]  /*1c00*/  LOP3.LUT R27, R27, 0x7fffffe, RZ, 0xc0, !PT ;  /* 0x07fffffe1b1b7812 */ /* 0x000fe200078ec0ff */
[----:B------:R-:W-:Y:S01]  /*1c10*/  IMAD.IADD R63, R127, 0x1, -R18 ;  /* 0x000000017f3f7824 */ /* 0x000fe200078e0a12 */
[C---:B------:R-:W-:Y:S01]  /*1c20*/  ISETP.GE.AND P1, PT, R116.reuse, UR10, PT ;  /* 0x0000000a74007c0c */ /* 0x040fe2000bf26270 */
[----:B------:R-:W-:Y:S01]  /*1c30*/  @!P0 IMAD R16, R153, R11, R16 ;  /* 0x0000000b99108224 */ /* 0x000fe200078e0210 */
[----:B------:R-:W-:Y:S01]  /*1c40*/  SHF.R.S32.HI R171, RZ, 0x1f, R170 ;  /* 0x0000001fffab7819 */ /* 0x000fe200000114aa */
[----:B------:R-:W-:Y:S01]  /*1c50*/  VIADD R11, R116, 0x20 ;  /* 0x00000020740b7836 */ /* 0x000fe20000000000 */
[----:B------:R-:W-:Y:S01]  /*1c60*/  LEA.HI R62, R63, R63, RZ, 0x1 ;  /* 0x0000003f3f3e7211 */ /* 0x000fe200078f08ff */
[----:B------:R-:W-:Y:S01]  /*1c70*/  @!P0 IMAD.WIDE.U32 R28, R153, R10, RZ ;  /* 0x0000000a991c8225 */ /* 0x000fe200078e00ff */
[----:B------:R-:W-:-:S02]  /*1c80*/  SHF.R.S32.HI R54, RZ, 0x5, R8 ;  /* 0x00000005ff367819 */ /* 0x000fc40000011408 */
[----:B------:R-:W-:Y:S01]  /*1c90*/  ISETP.GE.AND P5, PT, R11, UR10, PT ;  /* 0x0000000a0b007c0c */ /* 0x000fe2000bfa6270 */
[----:B------:R-:W-:Y:S01]  /*1ca0*/  IMAD.IADD R59, R59, 0x1, -R14 ;  /* 0x000000013b3b7824 */ /* 0x000fe200078e0a0e */
[----:B------:R-:W-:Y:S01]  /*1cb0*/  SEL R10, RZ, 0x1, P1 ;  /* 0x00000001ff0a7807 */ /* 0x000fe20000800000 */
[----:B------:R-:W-:Y:S01]  /*1cc0*/  @P0 IMAD.MOV.U32 R14, RZ, RZ, R30 ;  /* 0x000000ffff0e0224 */ /* 0x000fe200078e001e */
[----:B------:R-:W-:Y:S01]  /*1cd0*/  SEL R145, RZ, 0xffffffff, P5 ;  /* 0xffffffffff917807 */ /* 0x000fe20002800000 */
[----:B------:R-:W-:Y:S01]  /*1ce0*/  @!P0 IMAD.MOV.U32 R14, RZ, RZ, R28 ;  /* 0x000000ffff0e8224 */ /* 0x000fe200078e001c */
[--C-:B------:R-:W-:Y:S01]  /*1cf0*/  SHF.R.S32.HI R18, RZ, 0x1, R62.reuse ;  /* 0x00000001ff127819 */ /* 0x100fe2000001143e */
[----:B------:R-:W-:Y:S01]  /*1d00*/  IMAD.IADD R27, R170, 0x1, -R27 ;  /* 0x00000001aa1b7824 */ /* 0x000fe200078e0a1b */
[----:B------:R-:W-:Y:S01]  /*1d10*/  SHF.R.S32.HI R61, RZ, 0x1f, R62 ;  /* 0x0000001fff3d7819 */ /* 0x000fe2000001143e */
[----:B------:R-:W-:Y:S01]  /*1d20*/  IMAD.SHL.U32 R145, R145, 0x2, RZ ;  /* 0x0000000291917824 */ /* 0x000fe200078e00ff */
[----:B------:R-:W-:Y:S01]  /*1d30*/  SHF.R.S32.HI R117, RZ, 0x1f, R116 ;  /* 0x0000001fff757819 */ /* 0x000fe20000011474 */
[----:B------:R-:W-:Y:S01]  /*1d40*/  @P0 IMAD R23, R23, R3, R31 ;  /* 0x0000000317170224 */ /* 0x000fe200078e021f */
[----:B------:R-:W-:Y:S01]  /*1d50*/  IADD3 R28, P1, R116, R14, RZ ;  /* 0x0000000e741c7210 */ /* 0x000fe20007f3e0ff */
[----:B------:R-:W-:Y:S01]  /*1d60*/  IMAD.WIDE R24, R25, 0x40, R170 ;  /* 0x0000004019187825 */ /* 0x000fe200078e02aa */
[----:B------:R-:W-:-:S02]  /*1d70*/  LEA.HI R61, R61, R18, RZ, 0x2 ;  /* 0x000000123d3d7211 */ /* 0x000fc400078f10ff */
[----:B------:R-:W-:Y:S01]  /*1d80*/  LOP3.LUT R145, R145, 0x2, R10, 0xe2, !PT ;  /* 0x0000000291917812 */ /* 0x000fe200078ee20a */
[----:B------:R-:W-:Y:S01]  /*1d90*/  @!P0 IMAD.IADD R23, R29, 0x1, R16 ;  /* 0x000000011d178824 */ /* 0x000fe200078e0210 */
[----:B------:R-:W-:Y:S01]  /*1da0*/  IADD3 R26, P0, R116, R12, RZ ;  /* 0x0000000c741a7210 */ /* 0x000fe20007f1e0ff */
[----:B------:R-:W-:Y:S01]  /*1db0*/  IMAD R27, R54, 0x8, R27 ;  /* 0x00000008361b7824 */ /* 0x000fe200078e021b */
[----:B------:R-:W-:Y:S01]  /*1dc0*/  LOP3.LUT R61, R61, 0xfffffffc, RZ, 0xc0, !PT ;  /* 0xfffffffc3d3d7812 */ /* 0x000fe200078ec0ff */
[----:B------:R-:W-:Y:S01]  /*1dd0*/  IMAD R10, R25, R2, RZ ;  /* 0x00000002190a7224 */ /* 0x000fe200078e02ff */
[----:B-1----:R-:W-:Y:S01]  /*1de0*/  LEA.HI R144, R144, R144, RZ, 0x1 ;  /* 0x0000009090907211 */ /* 0x002fe200078f08ff */
[----:B------:R-:W-:Y:S01]  /*1df0*/  IMAD.X R29, R117, 0x1, R23, P1 ;  /* 0x00000001751d7824 */ /* 0x000fe200008e0617 */
[----:B------:R-:W-:Y:S01]  /*1e00*/  SHF.L.U64.HI R149, R166, 0x5, R167 ;  /* 0x00000005a6957819 */ /* 0x000fe200000102a7 */
[----:B------:R-:W-:Y:S01]  /*1e10*/  IMAD.U32 R158, R27, 0x20, R158 ;  /* 0x000000201b9e7824 */ /* 0x000fe200078e009e */
[----:B------:R-:W-:Y:S01]  /*1e20*/  SHF.R.S32.HI R141, RZ, 0x1, R144 ;  /* 0x00000001ff8d7819 */ /* 0x000fe20000011490 */
[----:B------:R-:W-:Y:S01]  /*1e30*/  IMAD.X R27, R117, 0x1, R21, P0 ;  /* 0x00000001751b7824 */ /* 0x000fe200000e0615 */
[----:B------:R-:W-:Y:S01]  /*1e40*/  IADD3 R160, P0, R170, R19, RZ ;  /* 0x00000013aaa07210 */ /* 0x000fe20007f1e0ff */
[C---:B------:R-:W-:Y:S01]  /*1e50*/  IMAD R3, R24.reuse, R3, R10 ;  /* 0x0000000318037224 */ /* 0x040fe200078e020a */
[----:B------:R-:W-:Y:S01]  /*1e60*/  SHF.R.S32.HI R60, RZ, 0x4, R60 ;  /* 0x00000004ff3c7819 */ /* 0x000fe2000001143c */
[----:B------:R-:W-:Y:S01]  /*1e70*/  IMAD.WIDE.U32 R20, R24, R2, R28 ;  /* 0x0000000218147225 */ /* 0x000fe200078e001c */
[----:B------:R-:W-:-:S02]  /*1e80*/  SHF.R.S32.HI R2, RZ, 0x1f, R164 ;  /* 0x0000001fff027819 */ /* 0x000fc400000114a4 */
[----:B------:R-:W-:Y:S01]  /*1e90*/  SHF.R.S32.HI R57, RZ, 0x1, R57 ;  /* 0x00000001ff397819 */ /* 0x000fe20000011439 */
[----:B------:R-:W-:Y:S02]  /*1ea0*/  IMAD R23, R5, UR4, RZ ;  /* 0x0000000405177c24 */ /* 0x000fe4000f8e02ff */
[----:B------:R-:W-:Y:S02]  /*1eb0*/  IMAD.IADD R61, R18, 0x1, -R61 ;  /* 0x00000001123d7824 */ /* 0x000fe400078e0a3d */
[----:B------:R-:W-:Y:S02]  /*1ec0*/  IMAD.IADD R21, R21, 0x1, R3 ;  /* 0x0000000115157824 */ /* 0x000fe400078e0203 */
[C---:B------:R-:W-:Y:S02]  /*1ed0*/  IMAD R18, R4.reuse, UR5, R23 ;  /* 0x0000000504127c24 */ /* 0x040fe4000f8e0217 */
[----:B------:R-:W-:Y:S01]  /*1ee0*/  IMAD.WIDE.U32 R26, R4, UR4, R26 ;  /* 0x00000004041a7c25 */ /* 0x000fe2000f8e001a */
[----:B------:R-:W-:-:S03]  /*1ef0*/  ULDC.64 UR4, c[0x0][0x258] ;  /* 0x0000960000047ab9 */ /* 0x000fc60000000a00 */
[----:B------:R-:W-:Y:S01]  /*1f00*/  IMAD.X R3, R171, 0x1, R13, P0 ;  /* 0x00000001ab037824 */ /* 0x000fe200000e060d */
[----:B------:R-:W-:Y:S01]  /*1f10*/  IADD3 R162, P0, R116, R6, RZ ;  /* 0x0000000674a27210 */ /* 0x000fe20007f1e0ff */
[----:B------:R-:W-:Y:S02]  /*1f20*/  IMAD.IADD R19, R27, 0x1, R18 ;  /* 0x000000011b137824 */ /* 0x000fe400078e0212 */
[----:B------:R-:W-:Y:S02]  /*1f30*/  IMAD R3, R3, R166, RZ ;  /* 0x000000a603037224 */ /* 0x000fe400078e02ff */
[----:B------:R-:W-:Y:S02]  /*1f40*/  IMAD.MOV.U32 R18, RZ, RZ, R26 ;  /* 0x000000ffff127224 */ /* 0x000fe400078e001a */
[----:B------:R-:W-:Y:S01]  /*1f50*/  IMAD R13, R2, UR4, RZ ;  /* 0x00000004020d7c24 */ /* 0x000fe2000f8e02ff */
[----:B------:R-:W-:Y:S01]  /*1f60*/  SHF.R.S32.HI R2, RZ, 0x1f, R69 ;  /* 0x0000001fff027819 */ /* 0x000fe20000011445 */
[----:B------:R-:W-:-:S02]  /*1f70*/  IMAD R3, R160, R167, R3 ;  /* 0x000000a7a0037224 */ /* 0x000fc400078e0203 */
[----:B------:R-:W-:Y:S01]  /*1f80*/  IMAD.WIDE.U32 R160, R160, R166, R18 ;  /* 0x000000a6a0a07225 */ /* 0x000fe200078e0012 */
[----:B------:R-:W-:Y:S02]  /*1f90*/  LEA.HI R19, R2, R69, RZ, 0x7 ;  /* 0x0000004502137211 */ /* 0x000fe400078f38ff */
[----:B------:R-:W-:Y:S01]  /*1fa0*/  LOP3.LUT R2, R8, 0xffffffe0, RZ, 0xc0, !PT ;  /* 0xffffffe008027812 */ /* 0x000fe200078ec0ff */
[----:B------:R-:W-:Y:S01]  /*1fb0*/  IMAD.X R163, R117, 0x1, R15, P0 ;  /* 0x0000000175a37824 */ /* 0x000fe200000e060f */
[----:B------:R-:W-:Y:S01]  /*1fc0*/  SHF.R.S32.HI R19, RZ, 0x7, R19 ;  /* 0x00000007ff137819 */ /* 0x000fe20000011413 */
[----:B------:R-:W-:Y:S02]  /*1fd0*/  VIADD R10, R116, 0x40 ;  /* 0x00000040740a7836 */ /* 0x000fe40000000000 */
[----:B------:R-:W-:Y:S01]  /*1fe0*/  IMAD R142, R170, R141, R17 ;  /* 0x0000008daa8e7224 */ /* 0x000fe200078e0211 */
[----:B------:R-:W-:Y:S01]  /*1ff0*/  VIMNMX R68, R146, R19, !PT ;  /* 0x0000001392447248 */ /* 0x000fe20007fe0100 */
[----:B------:R-:W-:Y:S01]  /*2000*/  IMAD R159, R171, R168, RZ ;  /* 0x000000a8ab9f7224 */ /* 0x000fe200078e02ff */
[----:B------:R-:W-:Y:S01]  /*2010*/  ISETP.GE.AND P2, PT, R10, UR10, PT ;  /* 0x0000000a0a007c0c */ /* 0x000fe2000bf46270 */
[C---:B------:R-:W-:Y:S01]  /*2020*/  IMAD R13, R164.reuse, UR5, R13 ;  /* 0x00000005a40d7c24 */ /* 0x040fe2000f8e020d */
[----:B------:R-:W-:Y:S01]  /*2030*/  ISETP.GT.AND P0, PT, R53, R68, PT ;  /* 0x000000443500720c */ /* 0x000fe20003f04270 */
[----:B------:R-:W-:Y:S01]  /*2040*/  IMAD.IADD R140, R17, 0x1, R142 ;  /* 0x00000001118c7824 */ /* 0x000fe200078e028e */
[----:B------:R-:W-:Y:S01]  /*2050*/  SEL R12, RZ, 0x4, P2 ;  /* 0x00000004ff0c7807 */ /* 0x000fe20001000000 */
[----:B------:R-:W-:Y:S01]  /*2060*/  IMAD.WIDE.U32 R164, R164, UR4, R20 ;  /* 0x00000004a4a47c25 */ /* 0x000fe2000f8e0014 */
[----:B------:R-:W-:-:S02]  /*2070*/  P2R R152, PR, RZ, 0x4 ;  /* 0x00000004ff987803 */ /* 0x000fc40000000000 */
[----:B------:R-:W-:Y:S01]  /*2080*/  LOP3.LUT R145, R145, R12, RZ, 0xfc, !PT ;  /* 0x0000000c91917212 */ /* 0x000fe200078efcff */
[C---:B------:R-:W-:Y:S01]  /*2090*/  IMAD R159, R170.reuse, R169, R159 ;  /* 0x000000a9aa9f7224 */ /* 0x040fe200078e029f */
[----:B------:R-:W-:Y:S01]  /*20a0*/  SHF.R.S32.HI R126, RZ, 0x1f, R142 ;  /* 0x0000001fff7e7819 */ /* 0x000fe2000001148e */
[----:B------:R-:W-:Y:S01]  /*20b0*/  IMAD.WIDE.U32 R162, R170, R168, R162 ;  /* 0x000000a8aaa27225 */ /* 0x000fe200078e00a2 */
[----:B------:R-:W-:-:S03]  /*20c0*/  SHF.R.S32.HI R125, RZ, 0x1f, R140 ;  /* 0x0000001fff7d7819 */ /* 0x000fc6000001148c */
[----:B------:R-:W-:Y:S02]  /*20d0*/  IMAD.IADD R155, R127, 0x1, -R2 ;  /* 0x000000017f9b7824 */ /* 0x000fe400078e0a02 */
[----:B------:R-:W-:Y:S02]  /*20e0*/  IMAD.SHL.U32 R143, R141, 0x20, RZ ;  /* 0x000000208d8f7824 */ /* 0x000fe400078e00ff */
[----:B------:R-:W-:Y:S02]  /*20f0*/  IMAD.IADD R159, R163, 0x1, R159 ;  /* 0x00000001a39f7824 */ /* 0x000fe400078e029f */
[----:B------:R-:W-:Y:S02]  /*2100*/  IMAD.IADD R70, R165, 0x1, R13 ;  /* 0x00000001a5467824 */ /* 0x000fe400078e020d */
[----:B------:R-:W-:Y:S02]  /*2110*/  IMAD.IADD R52, R161, 0x1, R3 ;  /* 0x00000001a1347824 */ /* 0x000fe400078e0203 */
[----:B------:R-:W-:Y:S01]  /*2120*/  @!P6 IMAD.MOV.U32 R9, RZ, RZ, RZ ;  /* 0x000000ffff09e224 */ /* 0x000fe200078e00ff */
[----:B------:R-:W-:Y:S06]  /*2130*/  @!P0 BRA `(.L_x_1345) ;  /* 0x0000009400d08947 */ /* 0x000fec0003800000 */
        /* <DEDUP_REMOVED lines=12> */
[----:B------:R-:W-:Y:S01]  /*2200*/  LOP3.LUT R135, R145, 0xffff, RZ, 0xc0, !PT ;  /* 0x0000ffff91877812 */ /* 0x000fe200078ec0ff */
        /* <DEDUP_REMOVED lines=17> */
[----:B------:R-:W-:Y:S01]  /*2320*/  SHF.L.U64.HI R71, R74, 0x5, R75 ;  /* 0x000000054a477819 */ /* 0x000fe2000001024b */
[----:B------:R-:W-:Y:S01]  /*2330*/  IMAD.WIDE.U32 R14, R6, UR10, R14 ;  /* 0x0000000a060e7c25 */ /* 0x000fe2000f8e000e */
[----:B------:R-:W-:Y:S01]  /*2340*/  ULDC.64 UR10, c[0x0][0x360] ;  /* 0x0000d800000a7ab9 */ /* 0x000fe20000000a00 */
[----:B------:R-:W-:Y:S01]  /*2350*/  SHF.L.U64.HI R73, R74, 0x6, R75 ;  /* 0x000000064a497819 */ /* 0x000fe2000001024b */
[----:B------:R-:W-:Y:S01]  /*2360*/  USHF.L.U64.HI UR20, UR21, 0x1, UR20 ;  /* 0x0000000115147899 */ /* 0x000fe20008010214 */
[----:B------:R-:W-:Y:S01]  /*2370*/  IMAD.WIDE.U32 R16, R6, R74, R16 ;  /* 0x0000004a06107225 */ /* 0x000fe200078e0010 */
[----:B------:R-:W-:Y:S01]  /*2380*/  LOP3.LUT R137, R135, 0x2, RZ, 0xc0, !PT ;  /* 0x0000000287897812 */ /* 0x000fe200078ec0ff */
[----:B------:R-:W-:Y:S01]  /*2390*/  USHF.L.U64.HI UR25, UR15, 0x1, UR14 ;  /* 0x000000010f197899 */ /* 0x000fe2000801020e */
[----:B------:R-:W-:Y:S01]  /*23a0*/  IADD3 R134, R170, 0x60, RZ ;  /* 0x00000060aa867810 */ /* 0x000fe20007ffe0ff */
[----:B------:R-:W-:Y:S01]  /*23b0*/  IMAD R2, R6, R75, R2 ;  /* 0x0000004b06027224 */ /* 0x000fe200078e0202 */
[----:B------:R-:W-:Y:S01]  /*23c0*/  MOV R8, R16 ;  /* 0x0000001000087202 */ /* 0x000fe20000000f00 */
[----:B------:R-:W-:Y:S01]  /*23d0*/  IMAD.IADD R15, R15, 0x1, R7 ;  /* 0x000000010f0f7824 */ /* 0x000fe200078e0207 */
[----:B------:R-:W-:Y:S01]  /*23e0*/  SHF.R.S32.HI R124, RZ, 0x1f, R143 ;  /* 0x0000001fff7c7819 */ /* 0x000fe2000001148f */
[----:B------:R-:W-:Y:S01]  /*23f0*/  IMAD R109, R5, UR12, RZ ;  /* 0x0000000c056d7c24 */ /* 0x000fe2000f8e02ff */
[----:B------:R-:W-:Y:S01]  /*2400*/  LOP3.LUT R135, R135, 0x4, RZ, 0xc0, !PT ;  /* 0x0000000487877812 */ /* 0x000fe200078ec0ff */
[----:B------:R-:W-:Y:S01]  /*2410*/  IMAD.IADD R0, R9, 0x1, R0 ;  /* 0x0000000109007824 */ /* 0x000fe200078e0200 */
[----:B------:R-:W-:Y:S01]  /*2420*/  USHF.L.U32 UR26, UR15, 0x1, URZ ;  /* 0x000000010f1a7899 */ /* 0x000fe2000800063f */
[----:B------:R-:W-:Y:S01]  /*2430*/  IMAD.IADD R9, R17, 0x1, R2 ;  /* 0x0000000111097824 */ /* 0x000fe200078e0202 */
[----:B------:R-:W-:Y:S01]  /*2440*/  ULDC UR23, c[0x0][0x2e0] ;  /* 0x0000b80000177ab9 */ /* 0x000fe20000000800 */
[----:B------:R-:W-:Y:S01]  /*2450*/  IMAD R111, R5, UR4, RZ ;  /* 0x00000004056f7c24 */ /* 0x000fe2000f8e02ff */
[----:B------:R-:W-:Y:S01]  /*2460*/  ULDC.64 UR16, c[0x0][0x250] ;  /* 0x0000940000107ab9 */ /* 0x000fe20000000a00 */
[C---:B------:R-:W-:Y:S01]  /*2470*/  IMAD R109, R4.reuse, UR13, R109 ;  /* 0x0000000d046d7c24 */ /* 0x040fe2000f8e026d */
[----:B------:R-:W-:Y:S01]  /*2480*/  USHF.L.U32 UR21, UR21, 0x1, URZ ;  /* 0x0000000115157899 */ /* 0x000fe2000800063f */
[----:B------:R-:W-:Y:S01]  /*2490*/  IMAD.WIDE.U32 R2, R4, UR12, R14 ;  /* 0x0000000c04027c25 */ /* 0x000fe2000f8e000e */
[----:B------:R-:W-:Y:S01]  /*24a0*/  ULDC.64 UR12, c[0x0][0x320] ;  /* 0x0000c800000c7ab9 */ /* 0x000fe20000000a00 */
[----:B------:R-:W-:-:S02]  /*24b0*/  UIADD3 UR27, UR19, UR22, URZ ;  /* 0x00000016131b7290 */ /* 0x000fc4000fffe03f */
[----:B------:R-:W-:Y:S01]  /*24c0*/  IMAD R111, R4, UR5, R111 ;  /* 0x00000005046f7c24 */ /* 0x000fe2000f8e026f */
[----:B------:R-:W-:Y:S01]  /*24d0*/  LEA R108, P1, R2, UR12, 0x1 ;  /* 0x0000000c026c7c11 */ /* 0x000fe2000f8208ff */
[----:B------:R-:W-:Y:S01]  /*24e0*/  IMAD.WIDE.U32 R4, R4, UR4, R8 ;  /* 0x0000000404047c25 */ /* 0x000fe2000f8e0008 */
[----:B------:R-:W-:Y:S01]  /*24f0*/  ULDC.64 UR4, c[0x0][0x318] ;  /* 0x0000c60000047ab9 */ /* 0x000fe20000000a00 */
[----:B------:R-:W-:Y:S02]  /*2500*/  ULDC.64 UR14, c[0x0][0x238] ;  /* 0x00008e00000e7ab9 */ /* 0x000fe40000000a00 */
[----:B------:R-:W-:Y:S01]  /*2510*/  IMAD.IADD R109, R3, 0x1, R109 ;  /* 0x00000001036d7824 */ /* 0x000fe200078e026d */
[----:B------:R-:W-:Y:S01]  /*2520*/  LEA R110, P0, R4, UR4, 0x1 ;  /* 0x00000004046e7c11 */ /* 0x000fe2000f8008ff */
[----:B------:R-:W-:Y:S02]  /*2530*/  IMAD.SHL.U32 R100, R167, 0x40, RZ ;  /* 0x00000040a7647824 */ /* 0x000fe400078e00ff */
[----:B------:R-:W-:Y:S01]  /*2540*/  IMAD.WIDE.U32 R6, R166, 0x40, RZ ;  /* 0x00000040a6067825 */ /* 0x000fe200078e00ff */
[----:B------:R-:W-:Y:S01]  /*2550*/  LEA.HI.X R109, R2, UR13, R109, 0x1, P1 ;  /* 0x0000000d026d7c11 */ /* 0x000fe200088f0c6d */
[----:B------:R-:W-:-:S02]  /*2560*/  ULDC.64 UR12, c[0x0][0x220] ;  /* 0x00008800000c7ab9 */ /* 0x000fc40000000a00 */
[----:B------:R-:W-:Y:S01]  /*2570*/  IMAD R9, R141, R0, RZ ;  /* 0x000000008d097224 */ /* 0x000fe200078e02ff */
[----:B------:R-:W-:Y:S01]  /*2580*/  LEA R106, P3, R160, UR12, 0x1 ;  /* 0x0000000ca06a7c11 */ /* 0x000fe2000f8608ff */
[----:B------:R-:W-:Y:S01]  /*2590*/  IMAD.IADD R100, R7, 0x1, R100 ;  /* 0x0000000107647824 */ /* 0x000fe200078e0264 */
[----:B------:R-:W-:Y:S01]  /*25a0*/  SHF.L.U32 R101, R6, 0x1, RZ ;  /* 0x0000000106657819 */ /* 0x000fe200000006ff */
[----:B------:R-:W-:Y:S01]  /*25b0*/  IMAD.IADD R111, R5, 0x1, R111 ;  /* 0x00000001056f7824 */ /* 0x000fe200078e026f */
[----:B------:R-:W-:Y:S01]  /*25c0*/  SHF.R.S32.HI R7, RZ, 0x1f, R9 ;  /* 0x0000001fff077819 */ /* 0x000fe20000011409 */
[----:B------:R-:W-:Y:S01]  /*25d0*/  IMAD.SHL.U32 R72, R74, 0x20, RZ ;  /* 0x000000204a487824 */ /* 0x000fe200078e00ff */
[-C--:B------:R-:W-:Y:S01]  /*25e0*/  IADD3 R114, P1, R140, R9.reuse, RZ ;  /* 0x000000098c727210 */ /* 0x080fe20007f3e0ff */
[C---:B------:R-:W-:Y:S01]  /*25f0*/  VIADD R132, R143.reuse, 0x40 ;  /* 0x000000408f847836 */ /* 0x040fe20000000000 */
[----:B------:R-:W-:Y:S01]  /*2600*/  IADD3 R42, P2, R142, R9, RZ ;  /* 0x000000098e2a7210 */ /* 0x000fe20007f5e0ff */
[----:B------:R-:W-:Y:S01]  /*2610*/  VIADD R133, R143, 0x20 ;  /* 0x000000208f857836 */ /* 0x000fe20000000000 */
        /* <DEDUP_REMOVED lines=8> */
[----:B------:R-:W-:Y:S01]  /*26a0*/  LEA.HI.X R103, R162, UR5, R159, 0x1, P0 ;  /* 0x00000005a2677c11 */ /* 0x000fe200080f0c9f */
[----:B------:R-:W-:Y:S01]  /*26b0*/  ULDC.64 UR4, c[0x0][0x358] ;  /* 0x0000d60000047ab9 */ /* 0x000fe20000000a00 */
[C---:B------:R-:W-:Y:S01]  /*26c0*/  SHF.L.U64.HI R0, R42.reuse, 0x1, R7 ;  /* 0x000000012a007819 */ /* 0x040fe20000010207 */
[----:B------:R-:W-:Y:S01]  /*26d0*/  IMAD.SHL.U32 R3, R169, 0x40, RZ ;  /* 0x00000040a9037824 */ /* 0x000fe200078e00ff */
[----:B------:R-:W-:Y:S01]  /*26e0*/  SHF.L.U32 R42, R42, 0x1, RZ ;  /* 0x000000012a2a7819 */ /* 0x000fe200000006ff */
[----:B------:R-:W-:Y:S01]  /*26f0*/  IMAD.WIDE.U32 R168, R168, 0x40, RZ ;  /* 0x00000040a8a87825 */ /* 0x000fe200078e00ff */
[----:B------:R-:W-:-:S02]  /*2700*/  IADD3 R112, P0, R114, UR10, RZ ;  /* 0x0000000a72707c10 */ /* 0x000fc4000ff1e0ff */
[----:B------:R-:W-:Y:S01]  /*2710*/  IADD3 R14, P2, R42, UR10, RZ ;  /* 0x0000000a2a0e7c10 */ /* 0x000fe2000ff5e0ff */
[----:B------:R-:W-:Y:S01]  /*2720*/  IMAD R5, R167, 0xc0, RZ ;  /* 0x000000c0a7057824 */ /* 0x000fe200078e02ff */
[----:B------:R-:W-:Y:S01]  /*2730*/  IADD3.X R113, R115, UR11, RZ, P0, !PT ;  /* 0x0000000b73717c10 */ /* 0x000fe200087fe4ff */
[C---:B------:R-:W-:Y:S01]  /*2740*/  IMAD.SHL.U32 R67, R141.reuse, 0x40, RZ ;  /* 0x000000408d437824 */ /* 0x040fe200078e00ff */
[----:B------:R-:W-:Y:S01]  /*2750*/  IADD3 R114, P1, R114, UR4, RZ ;  /* 0x0000000472727c10 */ /* 0x000fe2000ff3e0ff */
[----:B------:R-:W-:Y:S01]  /*2760*/  IMAD R65, R141, 0x60, RZ ;  /* 0x000000608d417824 */ /* 0x000fe200078e02ff */
[----:B------:R-:W-:Y:S01]  /*2770*/  IADD3 R42, P0, R42, UR4, RZ ;  /* 0x000000042a2a7c10 */ /* 0x000fe2000ff1e0ff */
[----:B------:R-:W-:Y:S01]  /*2780*/  IMAD.IADD R129, R143, 0x1, R131 ;  /* 0x000000018f817824 */ /* 0x000fe200078e0283 */
[----:B------:R-:W-:Y:S01]  /*2790*/  IADD3.X R115, R115, UR5, RZ, P1, !PT ;  /* 0x0000000573737c10 */ /* 0x000fe20008ffe4ff */
[----:B------:R-:W-:Y:S01]  /*27a0*/  IMAD.WIDE.U32 R166, R166, 0xc0, RZ ;  /* 0x000000c0a6a67825 */ /* 0x000fe200078e00ff */
[----:B------:R-:W-:Y:S01]  /*27b0*/  IADD3.X R43, R0, UR5, RZ, P0, !PT ;  /* 0x00000005002b7c10 */ /* 0x000fe200087fe4ff */
[----:B------:R-:W-:Y:S01]  /*27c0*/  ULDC UR4, c[0x0][0x2e0] ;  /* 0x0000b80000047ab9 */ /* 0x000fe20000000800 */
[----:B------:R-:W-:Y:S01]  /*27d0*/  IADD3 R81, P1, R148, 0x20, RZ ;  /* 0x0000002094517810 */ /* 0x000fe20007f3e0ff */
[----:B------:R-:W-:Y:S01]  /*27e0*/  IMAD.SHL.U32 R74, R74, 0x40, RZ ;  /* 0x000000404a4a7824 */ /* 0x000fe200078e00ff */
[----:B------:R-:W-:Y:S01]  /*27f0*/  IADD3 R89, P0, R148, 0x40, RZ ;  /* 0x0000004094597810 */ /* 0x000fe20007f1e0ff */
[----:B------:R-:W-:Y:S01]  /*2800*/  VIADD R138, R170, 0x20 ;  /* 0x00000020aa8a7836 */ /* 0x000fe20000000000 */
[----:B------:R-:W-:Y:S01]  /*2810*/  LEA.HI.X R107, R160, UR13, R52, 0x1, P3 ;  /* 0x0000000da06b7c11 */ /* 0x000fe200098f0c34 */
[--C-:B------:R-:W-:Y:S01]  /*2820*/  IMAD.X R80, RZ, RZ, R147.reuse, P1 ;  /* 0x000000ffff507224 */ /* 0x100fe200008e0693 */
[-C--:B------:R-:W-:Y:S01]  /*2830*/  IADD3 R83, P1, R81, R148.reuse, RZ ;  /* 0x0000009451537210 */ /* 0x080fe20007f3e0ff */
[--C-:B------:R-:W-:Y:S01]  /*2840*/  IMAD.X R88, RZ, RZ, R147.reuse, P0 ;  /* 0x000000ffff587224 */ /* 0x100fe200000e0693 */
[-C--:B------:R-:W-:Y:S01]  /*2850*/  IADD3 R91, P0, R89, R148.reuse, RZ ;  /* 0x00000094595b7210 */ /* 0x080fe20007f1e0ff */
[----:B------:R-:W-:Y:S01]  /*2860*/  VIADD R136, R170, 0x40 ;  /* 0x00000040aa887836 */ /* 0x000fe20000000000 */
[----:B------:R-:W-:Y:S01]  /*2870*/  IADD3.X R15, R0, UR11, RZ, P2, !PT ;  /* 0x0000000b000f7c10 */ /* 0x000fe200097fe4ff */
[--C-:B------:R-:W-:Y:S01]  /*2880*/  IMAD.X R82, R80, 0x1, R147.reuse, P1 ;  /* 0x0000000150527824 */ /* 0x100fe200008e0693 */
[-C--:B------:R-:W-:Y:S01]  /*2890*/  IADD3 R99, P2, R91, R148.reuse, RZ ;  /* 0x000000945b637210 */ /* 0x080fe20007f5e0ff */
[----:B------:R-:W-:Y:S01]  /*28a0*/  IMAD.X R90, R88, 0x1, R147, P0 ;  /* 0x00000001585a7824 */ /* 0x000fe200000e0693 */
[----:B------:R-:W-:Y:S01]  /*28b0*/  IADD3 R95, P0, R83, R148, RZ ;  /* 0x00000094535f7210 */ /* 0x000fe20007f1e0ff */
[----:B------:R-:W-:Y:S01]  /*28c0*/  IMAD.MOV.U32 R9, RZ, RZ, R53 ;  /* 0x000000ffff097224 */ /* 0x000fe200078e0035 */
[----:B------:R-:W-:Y:S01]  /*28d0*/  IADD3 R77, P1, R72, 0x20, RZ ;  /* 0x00000020484d7810 */ /* 0x000fe20007f3e0ff */
[----:B------:R-:W-:Y:S01]  /*28e0*/  IMAD.X R98, R90, 0x1, R147, P2 ;  /* 0x000000015a627824 */ /* 0x000fe200010e0693 */
[----:B------:R-:W-:Y:S01]  /*28f0*/  IADD3 R85, P3, R72, 0x40, RZ ;  /* 0x0000004048557810 */ /* 0x000fe20007f7e0ff */
[----:B------:R-:W-:Y:S01]  /*2900*/  IMAD.IADD R102, R167, 0x1, R5 ;  /* 0x00000001a7667824 */ /* 0x000fe200078e0205 */
[----:B------:R-:W-:Y:S01]  /*2910*/  IADD3.X R94, R82, R147, RZ, P0, !PT ;  /* 0x00000093525e7210 */ /* 0x000fe200007fe4ff */
[--C-:B------:R-:W-:Y:S01]  /*2920*/  IMAD.X R76, RZ, RZ, R71.reuse, P1 ;  /* 0x000000ffff4c7224 */ /* 0x100fe200008e0647 */
[----:B------:R-:W-:Y:S01]  /*2930*/  IADD3 R79, P0, R77, R72, RZ ;  /* 0x000000484d4f7210 */ /* 0x000fe20007f1e0ff */
[--C-:B------:R-:W-:Y:S01]  /*2940*/  IMAD.X R84, RZ, RZ, R71.reuse, P3 ;  /* 0x000000ffff547224 */ /* 0x100fe200018e0647 */
[----:B------:R-:W-:Y:S01]  /*2950*/  IADD3 R130, R143, R132, RZ ;  /* 0x000000848f827210 */ /* 0x000fe20007ffe0ff */
[----:B------:R-:W-:Y:S01]  /*2960*/  ULDC UR5, c[0x0][0x2e0] ;  /* 0x0000b80000057ab9 */ /* 0x000fe20000000800 */
[-C--:B------:R-:W-:Y:S01]  /*2970*/  IADD3 R87, P2, R85, R72.reuse, RZ ;  /* 0x0000004855577210 */ /* 0x080fe20007f5e0ff */
[--C-:B------:R-:W-:Y:S01]  /*2980*/  IMAD.X R78, R76, 0x1, R71.reuse, P0 ;  /* 0x000000014c4e7824 */ /* 0x100fe200000e0647 */
[-C--:B------:R-:W-:Y:S01]  /*2990*/  IADD3 R93, P1, R79, R72.reuse, RZ ;  /* 0x000000484f5d7210 */ /* 0x080fe20007f3e0ff */
[----:B------:R-:W-:Y:S01]  /*29a0*/  IMAD.IADD R128, R143, 0x1, R130 ;  /* 0x000000018f807824 */ /* 0x000fe200078e0282 */
[----:B------:R-:W-:Y:S01]  /*29b0*/  IADD3 R97, P0, R87, R72, RZ ;  /* 0x0000004857617210 */ /* 0x000fe20007f1e0ff */
[----:B------:R-:W-:Y:S01]  /*29c0*/  ULDC.64 UR10, c[0x0][0x248] ;  /* 0x00009200000a7ab9 */ /* 0x000fe20000000a00 */
[----:B------:R-:W-:Y:S01]  /*29d0*/  IADD3.X R86, R84, R71, RZ, P2, !PT ;  /* 0x0000004754567210 */ /* 0x000fe200017fe4ff */
[--C-:B------:R-:W-:Y:S01]  /*29e0*/  IMAD.X R92, R78, 0x1, R71.reuse, P1 ;  /* 0x000000014e5c7824 */ /* 0x100fe200008e0647 */
[----:B------:R-:W-:Y:S01]  /*29f0*/  SHF.L.U64.HI R100, R6, 0x1, R100 ;  /* 0x0000000106647819 */ /* 0x000fe20000010264 */
[----:B------:R-:W-:Y:S01]  /*2a00*/  ULDC.64 UR12, c[0x0][0x230] ;  /* 0x00008c00000c7ab9 */ /* 0x000fe20000000a00 */
[----:B------:R-:W-:Y:S01]  /*2a10*/  IADD3 R75, R169, R3, RZ ;  /* 0x00000003a94b7210 */ /* 0x000fe20007ffe0ff */
[----:B------:R-:W-:Y:S01]  /*2a20*/  IMAD.X R96, R86, 0x1, R71, P0 ;  /* 0x0000000156607824 */ /* 0x000fe200000e0647 */
[----:B------:R-:W-:-:S02]  /*2a30*/  SHF.R.S32.HI R66, RZ, 0x1f, R67 ;  /* 0x0000001fff427819 */ /* 0x000fc40000011443 */
[----:B------:R-:W-:Y:S02]  /*2a40*/  SHF.R.S32.HI R123, RZ, 0x1f, R133 ;  /* 0x0000001fff7b7819 */ /* 0x000fe40000011485 */
[----:B------:R-:W-:Y:S02]  /*2a50*/  SHF.R.S32.HI R64, RZ, 0x1f, R65 ;  /* 0x0000001fff407819 */ /* 0x000fe40000011441 */
[----:B------:R-:W-:Y:S02]  /*2a60*/  SHF.R.S32.HI R122, RZ, 0x1f, R132 ;  /* 0x0000001fff7a7819 */ /* 0x000fe40000011484 */
[----:B------:R-:W-:Y:S02]  /*2a70*/  SHF.R.S32.HI R121, RZ, 0x1f, R131 ;  /* 0x0000001fff797819 */ /* 0x000fe40000011483 */
[----:B------:R-:W-:Y:S02]  /*2a80*/  SHF.R.S32.HI R120, RZ, 0x1f, R130 ;  /* 0x0000001fff787819 */ /* 0x000fe40000011482 */
[----:B------:R-:W-:-:S02]  /*2a90*/  SHF.R.S32.HI R119, RZ, 0x1f, R129 ;  /* 0x0000001fff777819 */ /* 0x000fc40000011481 */
[----:B------:R-:W-:-:S07]  /*2aa0*/  SHF.R.S32.HI R118, RZ, 0x1f, R128 ;  /* 0x0000001fff767819 */ /* 0x000fce0000011480 */
.L_x_1438:
[----:B--2---:R-:W-:Y:S01]  /*2ab0*/  MOV R27, R109 ;  /* 0x0000006d001b7202 */ /* 0x004fe20000000f00 */
[----:B------:R-:W-:Y:S01]  /*2ac0*/  IMAD.SHL.U32 R13, R9, 0x80, RZ ;  /* 0x00000080090d7824 */ /* 0x000fe200078e00ff */
[----:B------:R-:W1:Y:S01]  /*2ad0*/  LDC R0, c[0x0][0x340] ;  /* 0x0000d000ff007b82 */ /* 0x000e620000000800 */
[----:B------:R-:W-:Y:S01]  /*2ae0*/  BSSY B0, `(.L_x_1346) ;  /* 0x0000013000007945 */ /* 0x000fe20003800000 */
[----:B------:R-:W-:Y:S02]  /*2af0*/  IMAD.MOV.U32 R26, RZ, RZ, R108 ;  /* 0x000000ffff1a7224 */ /* 0x000fe400078e006c */
[----:B------:R-:W-:Y:S04]  /*2b00*/  VIADD R12, R13, 0xffffff80 ;  /* 0xffffff800d0c7836 */ /* 0x000fe80000000000 */
[----:B------:R-:W-:Y:S01]  /*2b10*/  IMAD.IADD R25, R55, 0x1, -R12 ;  /* 0x0000000137197824 */ /* 0x000fe200078e0a0c */
[----:B------:R-:W-:Y:S04]  /*2b20*/  IADD3 R3, R69, -R12, RZ ;  /* 0x8000000c45037210 */ /* 0x000fe80007ffe0ff */
[-C--:B------:R-:W-:Y:S02]  /*2b30*/  ISETP.GE.AND P1, PT, R170, R25.reuse, PT ;  /* 0x00000019aa00720c */ /* 0x080fe40003f26270 */
[----:B------:R-:W-:Y:S02]  /*2b40*/  ISETP.GE.AND P0, PT, R138, R25, PT ;  /* 0x000000198a00720c */ /* 0x000fe40003f06270 */
[-C--:B------:R-:W-:Y:S02]  /*2b50*/  ISETP.GE.AND P3, PT, R170, R3.reuse, !P1 ;  /* 0x00000003aa00720c */ /* 0x080fe40004f66270 */
[----:B------:R-:W-:Y:S11]  /*2b60*/  ISETP.GE.AND P4, PT, R138, R3, !P0 ;  /* 0x000000038a00720c */ /* 0x000ff60004786270 */
[----:B---3--:R-:W-:Y:S05]  /*2b70*/  @!P3 BRA `(.L_x_1347) ;  /* 0x000000000024b947 */ /* 0x008fea0003800000 */
        /* <DEDUP_REMOVED lines=9> */
.L_x_1347:
[----:B------:R-:W-:Y:S05]  /*2c10*/  BSYNC B0 ;  /* 0x0000000000007941 */ /* 0x000fea0003800000 */
.L_x_1346:
        /* <DEDUP_REMOVED lines=15> */
.L_x_1349:
[----:B------:R-:W-:Y:S05]  /*2d10*/  BSYNC B0 ;  /* 0x0000000000007941 */ /* 0x000fea0003800000 */
.L_x_1348:
        /* <DEDUP_REMOVED lines=23> */
.L_x_1351:
[----:B------:R-:W-:Y:S05]  /*2e90*/  BSYNC B0 ;  /* 0x0000000000007941 */ /* 0x000fea0003800000 */
.L_x_1350:
        /* <DEDUP_REMOVED lines=21> */
.L_x_1353:
[----:B------:R-:W-:Y:S05]  /*2ff0*/  BSYNC B0 ;  /* 0x0000000000007941 */ /* 0x000fea0003800000 */
.L_x_1352:
        /* <DEDUP_REMOVED lines=63> */
.L_x_1359:
[----:B------:R-:W-:Y:S05]  /*33f0*/  BSYNC B0 ;  /* 0x0000000000007941 */ /* 0x000fea0003800000 */
.L_x_1358:
        /* <DEDUP_REMOVED lines=54> */
.L_x_1361:
[----:B------:R-:W-:Y:S05]  /*3760*/  BSYNC B0 ;  /* 0x0000000000007941 */ /* 0x000fea0003800000 */
.L_x_1360:
        /* <DEDUP_REMOVED lines=53> */
.L_x_1357:
[----:B------:R-:W-:Y:S05]  /*3ac0*/  BSYNC B1 ;  /* 0x0000000000017941 */ /* 0x000fea0003800000 */
.L_x_1356:
        /* <DEDUP_REMOVED lines=66> */
.L_x_1365:
[----:B------:R-:W-:Y:S05]  /*3ef0*/  BSYNC B0 ;  /* 0x0000000000007941 */ /* 0x000fea0003800000 */
.L_x_1364:
        /* <DEDUP_REMOVED lines=57> */
.L_x_1367:
[----:B------:R-:W-:Y:S05]  /*4290*/  BSYNC B0 ;  /* 0x0000000000007941 */ /* 0x000fea0003800000 */
.L_x_1366:
        /* <DEDUP_REMOVED lines=56> */
.L_x_1363:
[----:B------:R-:W-:Y:S05]  /*4620*/  BSYNC B1 ;  /* 0x0000000000017941 */ /* 0x000fea0003800000 */
.L_x_1362:
        /* <DEDUP_REMOVED lines=66> */
.L_x_1371:
[----:B------:R-:W-:Y:S05]  /*4a50*/  BSYNC B0 ;  /* 0x0000000000007941 */ /* 0x000fea0003800000 */
.L_x_1370:
        /* <DEDUP_REMOVED lines=56> */
.L_x_1373:
[----:B------:R-:W-:Y:S05]  /*4de0*/  BSYNC B0 ;  /* 0x0000000000007941 */ /* 0x000fea0003800000 */
.L_x_1372:
        /* <DEDUP_REMOVED lines=54> */
.L_x_1369:
[----:B------:R-:W-:Y:S05]  /*5150*/  BSYNC B1 ;  /* 0x0000000000017941 */ /* 0x000fea0003800000 */
.L_x_1368:
        /* <DEDUP_REMOVED lines=74> */
.L_x_1377:
[----:B------:R-:W-:Y:S05]  /*5600*/  BSYNC B0 ;  /* 0x0000000000007941 */ /* 0x000fea0003800000 */
.L_x_1376:
        /* <DEDUP_REMOVED lines=55> */
.L_x_1379:
[----:B------:R-:W-:Y:S05]  /*5980*/  BSYNC B0 ;  /* 0x0000000000007941 */ /* 0x000fea0003800000 */
.L_x_1378:
        /* <DEDUP_REMOVED lines=54> */
.L_x_1375:
[----:B------:R-:W-:Y:S05]  /*5cf0*/  BSYNC B1 ;  /* 0x0000000000017941 */ /* 0x000fea0003800000 */
.L_x_1374:
        /* <DEDUP_REMOVED lines=8> */
.L_x_1355:
[----:B------:R-:W-:Y:S04]  /*5d80*/  BSSY B2, `(.L_x_1381) ;  /* 0x0000128000027945 */ /* 0x000fe80003800000 */
[----:B------:R-:W-:Y:S05]  /*5d90*/  @!P3 BRA `(.L_x_1382) ;  /* 0x000000100098b947 */ /* 0x000fea0003800000 */
[----:B------:R-:W5:Y:S01]  /*5da0*/  LDC R175, c[0x0][0x2d0] ;  /* 0x0000b400ffaf7b82 */ /* 0x000f620000000800 */
[----:B------:R-:W-:Y:S01]  /*5db0*/  BSSY B1, `(.L_x_1383) ;  /* 0x0000060000017945 */ /* 0x000fe20003800000 */
[----:B-----5:R-:W-:Y:S11]  /*5dc0*/  ISETP.GE.AND P0, PT, R116, R175, PT ;  /* 0x000000af7400720c */ /* 0x020ff60003f06270 */
[----:B------:R-:W-:Y:S02]  /*5dd0*/  @!UPT UIADD3 URZ, URZ, URZ, URZ ;  /* 0x0000003f3f3ff290 */ /* 0x000fe4000fffe03f */
[----:B------:R-:W-:Y:S05]  /*5de0*/  @P0 BRA `(.L_x_1384) ;  /* 0x0000000400700947 */ /* 0x000fea0003800000 */
[----:B------:R1:W5:Y:S01]  /*5df0*/  LDG.E.128 R48, desc[UR6][R110.64] ;  /* 0x000000066e307981 */ /* 0x000362000c1e1d00 */
[----:B------:R-:W-:Y:S01]  /*5e00*/  ISETP.GE.AND P0, PT, R116, UR4, PT ;  /* 0x0000000474007c0c */ /* 0x000fe2000bf06270 */
[----:B------:R-:W-:Y:S11]  /*5e10*/  BSSY B0, `(.L_x_1385) ;  /* 0x0000057000007945 */ /* 0x000ff60003800000 */
[----:B------:R-:W-:Y:S01]  /*5e20*/  @!UPT UIADD3 URZ, URZ, URZ, URZ ;  /* 0x0000003f3f3ff290 */ /* 0x000fe2000fffe03f */
[----:B------:R-:W-:Y:S05]  /*5e30*/  @P0 BRA `(.L_x_1386) ;  /* 0x0000000400500947 */ /* 0x000fea0003800000 */
[----:B-----5:R-:W-:Y:S01]  /*5e40*/  HADD2.F32 R34, -RZ, R49.H0_H0 ;  /* 0x20000031ff227230 */ /* 0x020fe20000004100 */
[----:B------:R-:W-:Y:S01]  /*5e50*/  ULEA.HI UR22, UR4, UR4, URZ, 0x1 ;  /* 0x0000000404167291 */ /* 0x000fe2000f8f083f */
[----:B------:R-:W-:Y:S02]  /*5e60*/  MOV R33, R48 ;  /* 0x0000003000217202 */ /* 0x000fe40000000f00 */
[----:B------:R-:W-:Y:S01]  /*5e70*/  MOV R48, R50 ;  /* 0x0000003200307202 */ /* 0x000fe20000000f00 */
[----:B------:R-:W-:Y:S01]  /*5e80*/  USHF.R.S32.HI UR22, URZ, 0x1, UR22 ;  /* 0x000000013f167899 */ /* 0x000fe20008011416 */
[----:B------:R-:W-:Y:S01]  /*5e90*/  MOV R41, R51 ;  /* 0x0000003300297202 */ /* 0x000fe20000000f00 */
[--C-:B-1-3--:R-:W-:Y:S02]  /*5ea0*/  HADD2.F32 R29, -RZ, R33.reuse.H0_H0 ;  /* 0x20000021ff1d7230 */ /* 0x10afe40000004100 */
[----:B------:R-:W-:Y:S02]  /*5eb0*/  HADD2.F32 R33, -RZ, R33.H1_H1 ;  /* 0x30000021ff217230 */ /* 0x000fe40000004100 */
[----:B------:R-:W-:Y:S02]  /*5ec0*/  ISETP.GE.AND P0, PT, R116, UR22, PT ;  /* 0x0000001674007c0c */ /* 0x000fe4000bf06270 */
[----:B------:R-:W-:Y:S11]  /*5ed0*/  MOV R105, UR22 ;  /* 0x0000001600697c02 */ /* 0x000ff60008000f00 */
[----:B------:R-:W-:Y:S04]  /*5ee0*/  @P0 IADD3 R105, RZ, -UR22, RZ ;  /* 0x80000016ff690c10 */ /* 0x000fe8000fffe0ff */
[C---:B--2-4-:R-:W-:Y:S04]  /*5ef0*/  LEA R22, P1, R105.reuse, R110, 0x1 ;  /* 0x0000006e69167211 */ /* 0x054fe800078208ff */
        /* <DEDUP_REMOVED lines=12> */
[----:B--2---:R-:W-:Y:S01]  /*5fc0*/  HADD2.F32 R27, -RZ, R21.H0_H0 ;  /* 0x20000015ff1b7230 */ /* 0x004fe20000004100 */
[----:B------:R-:W-:Y:S02]  /*5fd0*/  MOV R16, R20 ;  /* 0x0000001400107202 */ /* 0x000fe40000000f00 */
[----:B------:R-:W-:Y:S02]  /*5fe0*/  MOV R19, R23 ;  /* 0x0000001700137202 */ /* 0x000fe40000000f00 */
[----:B------:R-:W-:Y:S01]  /*5ff0*/  MOV R26, R22 ;  /* 0x00000016001a7202 */ /* 0x000fe20000000f00 */
[--C-:B------:R-:W-:Y:S02]  /*6000*/  HADD2.F32 R30, -RZ, R16.reuse.H0_H0 ;  /* 0x20000010ff1e7230 */ /* 0x100fe40000004100 */
[----:B------:R-:W-:Y:S02]  /*6010*/  HADD2.F32 R28, -RZ, R16.H1_H1 ;  /* 0x30000010ff1c7230 */ /* 0x000fe40000004100 */
[--C-:B---3--:R-:W-:Y:S02]  /*6020*/  HADD2.F32 R31, -RZ, R44.reuse.H0_H0 ;  /* 0x2000002cff1f7230 */ /* 0x108fe40000004100 */
[----:B------:R-:W-:Y:S02]  /*6030*/  HADD2.F32 R32, -RZ, R44.H1_H1 ;  /* 0x3000002cff207230 */ /* 0x000fe40000004100 */
[--C-:B------:R-:W-:Y:S02]  /*6040*/  HADD2.F32 R35, -RZ, R45.reuse.H0_H0 ;  /* 0x2000002dff237230 */ /* 0x100fe40000004100 */
[----:B------:R-:W-:Y:S02]  /*6050*/  HADD2.F32 R36, -RZ, R45.H1_H1 ;  /* 0x3000002dff247230 */ /* 0x000fe40000004100 */
[--C-:B------:R-:W-:Y:S02]  /*6060*/  HADD2.F32 R37, -RZ, R46.reuse.H0_H0 ;  /* 0x2000002eff257230 */ /* 0x100fe40000004100 */
        /* <DEDUP_REMOVED lines=21> */
[----:B------:R-:W-:Y:S02]  /*61c0*/  HADD2.F32 R39, -RZ, R47.H0_H0 ;  /* 0x2000002fff277230 */ /* 0x000fe40000004100 */
[----:B------:R-:W-:Y:S01]  /*61d0*/  FMUL.FTZ R6, R21, R18 ;  /* 0x0000001215067220 */ /* 0x000fe20000410000 */
[--C-:B------:R-:W-:Y:S02]  /*61e0*/  HADD2.F32 R18, -RZ, R19.reuse.H0_H0 ;  /* 0x20000013ff127230 */ /* 0x100fe40000004100 */
[----:B------:R-:W-:Y:S01]  /*61f0*/  FFMA.FTZ R0, R29, R31, R0 ;  /* 0x0000001f1d007223 */ /* 0x000fe20000010000 */
[----:B------:R-:W-:Y:S02]  /*6200*/  HADD2.F32 R19, -RZ, R19.H1_H1 ;  /* 0x30000013ff137230 */ /* 0x000fe40000004100 */
[----:B------:R-:W-:Y:S01]  /*6210*/  @!P0 FADD.FTZ R17, -R17, -RZ ;  /* 0x800000ff11118221 */ /* 0x000fe20000010100 */
[----:B------:R-:W-:Y:S01]  /*6220*/  FFMA.FTZ R2, R33, R32, R2 ;  /* 0x0000002021027223 */ /* 0x000fe20000010002 */
[----:B------:R-:W-:Y:S02]  /*6230*/  HADD2.F32 R29, -RZ, R49.H1_H1 ;  /* 0x30000031ff1d7230 */ /* 0x000fe40000004100 */
[----:B------:R-:W-:Y:S01]  /*6240*/  FMUL.FTZ R4, R25, R22 ;  /* 0x0000001619047220 */ /* 0x000fe20000410000 */
[----:B------:R-:W-:Y:S01]  /*6250*/  @!P0 FADD.FTZ R16, -R16, -RZ ;  /* 0x800000ff10108221 */ /* 0x000fe20000010100 */
[--C-:B------:R-:W-:Y:S02]  /*6260*/  HADD2.F32 R32, -RZ, R48.reuse.H0_H0 ;  /* 0x20000030ff207230 */ /* 0x100fe40000004100 */
[----:B------:R-:W-:Y:S01]  /*6270*/  FMUL.FTZ R5, R23, R20 ;  /* 0x0000001417057220 */ /* 0x000fe20000410000 */
[----:B------:R-:W-:Y:S01]  /*6280*/  FFMA.FTZ R3, R34, R35, R3 ;  /* 0x0000002322037223 */ /* 0x000fe20000010003 */
[----:B------:R-:W-:Y:S01]  /*6290*/  HADD2.F32 R31, -RZ, R48.H1_H1 ;  /* 0x30000030ff1f7230 */ /* 0x000fe20000004100 */
[----:B------:R-:W-:Y:S01]  /*62a0*/  F2FP.F16.F32.PACK_AB R48, R2, R0 ;  /* 0x000000000230723e */ /* 0x000fe200000000ff */
[----:B------:R-:W-:Y:S02]  /*62b0*/  HADD2.F32 R34, -RZ, R41.H0_H0 ;  /* 0x20000029ff227230 */ /* 0x000fe40000004100 */
[----:B------:R-:W-:Y:S01]  /*62c0*/  FMUL.FTZ R7, R18, R17 ;  /* 0x0000001112077220 */ /* 0x000fe20000410000 */
[----:B------:R-:W-:Y:S02]  /*62d0*/  HADD2.F32 R40, -RZ, R47.H1_H1 ;  /* 0x3000002fff287230 */ /* 0x000fe40000004100 */
[----:B------:R-:W-:Y:S01]  /*62e0*/  FMUL.FTZ R8, R19, R16 ;  /* 0x0000001013087220 */ /* 0x000fe20000410000 */
[----:B------:R-:W-:Y:S02]  /*62f0*/  HADD2.F32 R33, -RZ, R41.H1_H1 ;  /* 0x30000029ff217230 */ /* 0x000fe40000004100 */
[----:B------:R-:W-:Y:S01]  /*6300*/  FFMA.FTZ R4, R29, R36, R4 ;  /* 0x000000241d047223 */ /* 0x000fe20000010004 */
[----:B------:R-:W-:Y:S01]  /*6310*/  FFMA.FTZ R5, R32, R37, R5 ;  /* 0x0000002520057223 */ /* 0x000fe20000010005 */
[----:B------:R-:W-:Y:S01]  /*6320*/  FFMA.FTZ R6, R31, R38, R6 ;  /* 0x000000261f067223 */ /* 0x000fe20000010006 */
[----:B------:R-:W-:Y:S01]  /*6330*/  FFMA.FTZ R7, R34, R39, R7 ;  /* 0x0000002722077223 */ /* 0x000fe20000010007 */
[----:B------:R-:W-:Y:S01]  /*6340*/  FFMA.FTZ R8, R33, R40, R8 ;  /* 0x0000002821087223 */ /* 0x000fe20000010008 */
[----:B------:R-:W-:Y:S02]  /*6350*/  F2FP.F16.F32.PACK_AB R49, R4, R3 ;  /* 0x000000030431723e */ /* 0x000fe400000000ff */
[----:B------:R-:W-:Y:S02]  /*6360*/  F2FP.F16.F32.PACK_AB R50, R6, R5 ;  /* 0x000000050632723e */ /* 0x000fe400000000ff */
[----:B------:R-:W-:Y:S02]  /*6370*/  F2FP.F16.F32.PACK_AB R51, R8, R7 ;  /* 0x000000070833723e */ /* 0x000fe400000000ff */
.L_x_1386:
[----:B------:R-:W-:Y:S05]  /*6380*/  BSYNC B0 ;  /* 0x0000000000007941 */ /* 0x000fea0003800000 */
.L_x_1385:
[----:B------:R-:W-:Y:S05]  /*6390*/  MOV R105, R103 ;  /* 0x0000006700697202 */ /* 0x000fea0000000f00 */
[----:B-----5:R1:W-:Y:S02]  /*63a0*/  STG.E.128 desc[UR6][R104.64], R48 ;  /* 0x0000003068007986 */ /* 0x0203e4000c101d06 */
.L_x_1384:
[----:B------:R-:W-:Y:S05]  /*63b0*/  BSYNC B1 ;  /* 0x0000000000017941 */ /* 0x000fea0003800000 */
.L_x_1383:
[----:B------:R-:W-:Y:S01]  /*63c0*/  ISETP.GE.AND P0, PT, R11, R175, PT ;  /* 0x000000af0b00720c */ /* 0x000fe20003f06270 */
[----:B------:R-:W-:Y:S11]  /*63d0*/  BSSY B1, `(.L_x_1387) ;  /* 0x0000061000017945 */ /* 0x000ff60003800000 */
[----:B------:R-:W-:Y:S01]  /*63e0*/  @!UPT UIADD3 URZ, URZ, URZ, URZ ;  /* 0x0000003f3f3ff290 */ /* 0x000fe2000fffe03f */
[----:B------:R-:W-:Y:S05]  /*63f0*/  @P0 BRA `(.L_x_1388) ;  /* 0x0000000400780947 */ /* 0x000fea0003800000 */
[----:B------:R-:W-:Y:S01]  /*6400*/  IADD3 R176, P0, R110, 0x40, RZ ;  /* 0x000000406eb07810 */ /* 0x000fe20007f1e0ff */
[----:B-1----:R1:W5:Y:S01]  /*6410*/  LDG.E.128 R48, desc[UR6][R110.64+0x40] ;  /* 0x000040066e307981 */ /* 0x002362000c1e1d00 */
[----:B------:R-:W-:Y:S03]  /*6420*/  BSSY B0, `(.L_x_1389) ;  /* 0x0000059000007945 */ /* 0x000fe60003800000 */
[----:B------:R-:W-:Y:S01]  /*6430*/  IMAD.X R177, RZ, RZ, R111, P0 ;  /* 0x000000ffffb17224 */ /* 0x000fe200000e066f */
[----:B------:R-:W-:Y:S11]  /*6440*/  ISETP.GE.AND P0, PT, R11, UR4, PT ;  /* 0x000000040b007c0c */ /* 0x000ff6000bf06270 */
[----:B------:R-:W-:Y:S02]  /*6450*/  @!UPT UIADD3 URZ, URZ, URZ, URZ ;  /* 0x0000003f3f3ff290 */ /* 0x000fe4000fffe03f */
[----:B------:R-:W-:Y:S05]  /*6460*/  @P0 BRA `(.L_x_1390) ;  /* 0x0000000400500947 */ /* 0x000fea0003800000 */
[----:B-----5:R-:W-:Y:S01]  /*6470*/  HADD2.F32 R34, -RZ, R49.H0_H0 ;  /* 0x20000031ff227230 */ /* 0x020fe20000004100 */
[----:B------:R-:W-:Y:S01]  /*6480*/  ULEA.HI UR22, UR4, UR4, URZ, 0x1 ;  /* 0x0000000404167291 */ /* 0x000fe2000f8f083f */
[----:B------:R-:W-:Y:S02]  /*6490*/  MOV R33, R48 ;  /* 0x0000003000217202 */ /* 0x000fe40000000f00 */
[----:B------:R-:W-:Y:S01]  /*64a0*/  MOV R48, R50 ;  /* 0x0000003200307202 */ /* 0x000fe20000000f00 */
[----:B------:R-:W-:Y:S01]  /*64b0*/  USHF.R.S32.HI UR22, URZ, 0x1, UR22 ;  /* 0x000000013f167899 */ /* 0x000fe20008011416 */
[----:B------:R-:W-:Y:S01]  /*64c0*/  MOV R41, R51 ;  /* 0x0000003300297202 */ /* 0x000fe20000000f00 */
[--C-:B---3--:R-:W-:Y:S02]  /*64d0*/  HADD2.F32 R29, -RZ, R33.reuse.H0_H0 ;  /* 0x20000021ff1d7230 */ /* 0x108fe40000004100 */
        /* <DEDUP_REMOVED lines=77> */
.L_x_1390:
[----:B------:R-:W-:Y:S05]  /*69b0*/  BSYNC B0 ;  /* 0x0000000000007941 */ /* 0x000fea0003800000 */
.L_x_1389:
[----:B------:R-:W-:Y:S05]  /*69c0*/  MOV R105, R103 ;  /* 0x0000006700697202 */ /* 0x000fea0000000f00 */
[----:B-----5:R1:W-:Y:S02]  /*69d0*/  STG.E.128 desc[UR6][R104.64+0x40], R48 ;  /* 0x0000403068007986 */ /* 0x0203e4000c101d06 */
.L_x_1388:
[----:B------:R-:W-:Y:S05]  /*69e0*/  BSYNC B1 ;  /* 0x0000000000017941 */ /* 0x000fea0003800000 */
.L_x_1387:
        /* <DEDUP_REMOVED lines=95> */
.L_x_1392:
[----:B------:R-:W-:Y:S05]  /*6fe0*/  BSYNC B0 ;  /* 0x0000000000007941 */ /* 0x000fea0003800000 */
.L_x_1391:
[----:B-----5:R1:W-:Y:S02]  /*6ff0*/  STG.E.128 desc[UR6][R104.64+0x80], R48 ;  /* 0x0000803068007986 */ /* 0x0203e4000c101d06 */
.L_x_1382:
[----:B------:R-:W-:Y:S05]  /*7000*/  BSYNC B2 ;  /* 0x0000000000027941 */ /* 0x000fea0003800000 */
.L_x_1381:
        /* <DEDUP_REMOVED lines=15> */
[----:B------:R-:W-:Y:S01]  /*7100*/  ULEA.HI UR22, UR4, UR4, URZ, 0x1 ;  /* 0x0000000404167291 */ /* 0x000fe2000f8f083f */
[----:B------:R-:W-:Y:S02]  /*7110*/  MOV R50, RZ ;  /* 0x000000ff00327202 */ /* 0x000fe40000000f00 */
[----:B-----5:R-:W-:Y:S01]  /*7120*/  MOV R34, R36 ;  /* 0x0000002400227202 */ /* 0x020fe20000000f00 */
[----:B------:R-:W-:Y:S01]  /*7130*/  USHF.R.S32.HI UR22, URZ, 0x1, UR22 ;  /* 0x000000013f167899 */ /* 0x000fe20008011416 */
[----:B------:R-:W-:Y:S02]  /*7140*/  MOV R51, R37 ;  /* 0x0000002500337202 */ /* 0x000fe40000000f00 */
[----:B------:R-:W-:Y:S01]  /*7150*/  MOV R48, R38 ;  /* 0x0000002600307202 */ /* 0x000fe20000000f00 */
[--C-:B---3--:R-:W-:Y:S01]  /*7160*/  HADD2.F32 R29, -RZ, R34.reuse.H0_H0 ;  /* 0x20000022ff1d7230 */ /* 0x108fe20000004100 */
[----:B------:R-:W-:Y:S01]  /*7170*/  MOV R49, R39 ;  /* 0x0000002700317202 */ /* 0x000fe20000000f00 */
[----:B------:R-:W-:Y:S01]  /*7180*/  HADD2.F32 R33, -RZ, R34.H1_H1 ;  /* 0x30000022ff217230 */ /* 0x000fe20000004100 */
[----:B------:R-:W-:Y:S01]  /*7190*/  ISETP.GE.AND P0, PT, R116, UR22, PT ;  /* 0x0000001674007c0c */ /* 0x000fe2000bf06270 */
[----:B------:R-:W-:Y:S01]  /*71a0*/  HADD2.F32 R36, -RZ, R51.H0_H0 ;  /* 0x20000033ff247230 */ /* 0x000fe20000004100 */
[----:B------:R-:W-:Y:S11]  /*71b0*/  MOV R175, UR22 ;  /* 0x0000001600af7c02 */ /* 0x000ff60008000f00 */
[----:B------:R-:W-:Y:S02]  /*71c0*/  @P0 IADD3 R175, RZ, -UR22, RZ ;  /* 0x80000016ffaf0c10 */ /* 0x000fe4000fffe0ff */
[----:B------:R-:W-:Y:S02]  /*71d0*/  @P0 IADD3 R50, RZ, -UR22, RZ ;  /* 0x80000016ff320c10 */ /* 0x000fe4000fffe0ff */
[C---:B--2-4-:R-:W-:Y:S04]  /*71e0*/  LEA R16, P1, R175.reuse, R176, 0x1 ;  /* 0x000000b0af107211 */ /* 0x054fe800078208ff */
[----:B------:R-:W-:Y:S02]  /*71f0*/  LEA.HI.X.SX32 R17, R175, R177, 0x1, P1 ;  /* 0x000000b1af117211 */ /* 0x000fe400008f0eff */
[----:B------:R-:W-:Y:S04]  /*7200*/  IADD3 R175, P1, R143, R50, RZ ;  /* 0x000000328faf7210 */ /* 0x000fe80007f3e0ff */
[----:B------:R-:W-:Y:S01]  /*7210*/  LEA.HI.X.SX32 R50, R50, R124, 0x1, P1 ;  /* 0x0000007c32327211 */ /* 0x000fe200008f0eff */
[----:B------:R-:W2:Y:S01]  /*7220*/  LDG.E.128 R16, desc[UR6][R16.64] ;  /* 0x0000000610107981 */ /* 0x000ea2000c1e1d00 */
[C---:B-1----:R-:W-:Y:S04]  /*7230*/  LEA R176, P1, R175.reuse, R112, 0x1 ;  /* 0x00000070afb07211 */ /* 0x042fe800078208ff */
[----:B------:R-:W-:Y:S02]  /*7240*/  LEA.HI.X R177, R175, R113, R50, 0x1, P1 ;  /* 0x00000071afb17211 */ /* 0x000fe400008f0c32 */
[----:B------:R-:W-:Y:S02]  /*7250*/  MOV R50, RZ ;  /* 0x000000ff00327202 */ /* 0x000fe40000000f00 */
[----:B------:R-:W-:Y:S02]  /*7260*/  @P0 IADD3 R50, RZ, -UR22, RZ ;  /* 0x80000016ff320c10 */ /* 0x000fe4000fffe0ff */
[----:B------:R-:W3:Y:S02]  /*7270*/  LDG.E.128 R176, desc[UR6][R176.64] ;  /* 0x00000006b0b07981 */ /* 0x000ee4000c1e1d00 */
        /* <DEDUP_REMOVED lines=9> */
[--C-:B------:R-:W-:Y:S01]  /*7310*/  HADD2.F32 R21, -RZ, R177.reuse.H0_H0 ;  /* 0x200000b1ff157230 */ /* 0x100fe20000004100 */
[----:B------:R-:W-:Y:S01]  /*7320*/  MOV R17, R19 ;  /* 0x0000001300117202 */ /* 0x000fe20000000f00 */
[----:B------:R-:W-:Y:S02]  /*7330*/  HADD2.F32 R19, -RZ, R177.H1_H1 ;  /* 0x300000b1ff137230 */ /* 0x000fe40000004100 */
[----:B------:R-:W-:Y:S01]  /*7340*/  @!P0 FADD.FTZ R25, -R25, -RZ ;  /* 0x800000ff19198221 */ /* 0x000fe20000010100 */
[--C-:B------:R-:W-:Y:S01]  /*7350*/  HADD2.F32 R32, -RZ, R26.reuse.H0_H0 ;  /* 0x2000001aff207230 */ /* 0x100fe20000004100 */
[----:B------:R-:W-:Y:S01]  /*7360*/  MOV R24, R18 ;  /* 0x0000001200187202 */ /* 0x000fe20000000f00 */
[----:B------:R-:W-:Y:S02]  /*7370*/  HADD2.F32 R30, -RZ, R26.H1_H1 ;  /* 0x3000001aff1e7230 */ /* 0x000fe40000004100 */
[----:B------:R-:W-:Y:S01]  /*7380*/  @!P0 FADD.FTZ R23, -R23, -RZ ;  /* 0x800000ff17178221 */ /* 0x000fe20000010100 */
[--C-:B------:R-:W-:Y:S02]  /*7390*/  HADD2.F32 R28, -RZ, R27.reuse.H0_H0 ;  /* 0x2000001bff1c7230 */ /* 0x100fe40000004100 */
[----:B------:R-:W-:Y:S01]  /*73a0*/  @!P0 FADD.FTZ R21, -R21, -RZ ;  /* 0x800000ff15158221 */ /* 0x000fe20000010100 */
[--C-:B------:R-:W-:Y:S02]  /*73b0*/  HADD2.F32 R22, -RZ, R178.reuse.H0_H0 ;  /* 0x200000b2ff167230 */ /* 0x100fe40000004100 */
[----:B------:R-:W-:Y:S01]  /*73c0*/  @!P0 FADD.FTZ R19, -R19, -RZ ;  /* 0x800000ff13138221 */ /* 0x000fe20000010100 */
[----:B------:R-:W-:Y:S02]  /*73d0*/  HADD2.F32 R26, -RZ, R27.H1_H1 ;  /* 0x3000001bff1a7230 */ /* 0x000fe40000004100 */
[----:B------:R-:W-:Y:S01]  /*73e0*/  FMUL.FTZ R0, R32, R25 ;  /* 0x0000001920007220 */ /* 0x000fe20000410000 */
[----:B------:R-:W-:Y:S02]  /*73f0*/  HADD2.F32 R20, -RZ, R178.H1_H1 ;  /* 0x300000b2ff147230 */ /* 0x000fe40000004100 */
[----:B------:R-:W-:Y:S01]  /*7400*/  FMUL.FTZ R2, R30, R23 ;  /* 0x000000171e027220 */ /* 0x000fe20000410000 */
[--C-:B----4-:R-:W-:Y:S02]  /*7410*/  HADD2.F32 R31, -RZ, R44.reuse.H0_H0 ;  /* 0x2000002cff1f7230 */ /* 0x110fe40000004100 */
[----:B------:R-:W-:Y:S01]  /*7420*/  FMUL.FTZ R3, R28, R21 ;  /* 0x000000151c037220 */ /* 0x000fe20000410000 */
[--C-:B------:R-:W-:Y:S02]  /*7430*/  HADD2.F32 R18, -RZ, R179.reuse.H0_H0 ;  /* 0x200000b3ff127230 */ /* 0x100fe40000004100 */
[----:B------:R-:W-:Y:S01]  /*7440*/  FMUL.FTZ R4, R26, R19 ;  /* 0x000000131a047220 */ /* 0x000fe20000410000 */
[----:B------:R-:W-:Y:S02]  /*7450*/  HADD2.F32 R34, -RZ, R44.H1_H1 ;  /* 0x3000002cff227230 */ /* 0x000fe40000004100 */
[----:B------:R-:W-:Y:S01]  /*7460*/  @!P0 FADD.FTZ R22, -R22, -RZ ;  /* 0x800000ff16168221 */ /* 0x000fe20000010100 */
[----:B------:R-:W-:Y:S02]  /*7470*/  HADD2.F32 R16, -RZ, R179.H1_H1 ;  /* 0x300000b3ff107230 */ /* 0x000fe40000004100 */
[----:B------:R-:W-:Y:S01]  /*7480*/  @!P0 FADD.FTZ R20, -R20, -RZ ;  /* 0x800000ff14148221 */ /* 0x000fe20000010100 */
[--C-:B------:R-:W-:Y:S02]  /*7490*/  HADD2.F32 R23, -RZ, R24.reuse.H0_H0 ;  /* 0x20000018ff177230 */ /* 0x100fe40000004100 */
[----:B------:R-:W-:Y:S01]  /*74a0*/  FFMA.FTZ R0, R29, R31, R0 ;  /* 0x0000001f1d007223 */ /* 0x000fe20000010000 */
[----:B------:R-:W-:Y:S02]  /*74b0*/  HADD2.F32 R35, -RZ, R45.H0_H0 ;  /* 0x2000002dff237230 */ /* 0x000fe40000004100 */
[----:B------:R-:W-:Y:S01]  /*74c0*/  @!P0 FADD.FTZ R18, -R18, -RZ ;  /* 0x800000ff12128221 */ /* 0x000fe20000010100 */
[----:B------:R-:W-:Y:S02]  /*74d0*/  HADD2.F32 R21, -RZ, R24.H1_H1 ;  /* 0x30000018ff157230 */ /* 0x000fe40000004100 */
[----:B------:R-:W-:Y:S01]  /*74e0*/  FFMA.FTZ R2, R33, R34, R2 ;  /* 0x0000002221027223 */ /* 0x000fe20000010002 */
[--C-:B------:R-:W-:Y:S02]  /*74f0*/  HADD2.F32 R19, -RZ, R17.reuse.H0_H0 ;  /* 0x20000011ff137230 */ /* 0x100fe40000004100 */
[----:B------:R-:W-:Y:S01]  /*7500*/  @!P0 FADD.FTZ R16, -R16, -RZ ;  /* 0x800000ff10108221 */ /* 0x000fe20000010100 */
[----:B------:R-:W-:Y:S02]  /*7510*/  HADD2.F32 R17, -RZ, R17.H1_H1 ;  /* 0x30000011ff117230 */ /* 0x000fe40000004100 */
        /* <DEDUP_REMOVED lines=13> */
[----:B------:R-:W-:Y:S01]  /*75f0*/  HADD2.F32 R40, -RZ, R47.H0_H0 ;  /* 0x2000002fff287230 */ /* 0x000fe20000004100 */
[----:B------:R-:W-:Y:S01]  /*7600*/  F2FP.F16.F32.PACK_AB R37, R4, R3 ;  /* 0x000000030425723e */ /* 0x000fe200000000ff */
[----:B------:R-:W-:Y:S02]  /*7610*/  HADD2.F32 R36, -RZ, R49.H0_H0 ;  /* 0x20000031ff247230 */ /* 0x000fe40000004100 */
[----:B------:R-:W-:Y:S01]  /*7620*/  FFMA.FTZ R6, R31, R39, R6 ;  /* 0x000000271f067223 */ /* 0x000fe20000010006 */
[----:B------:R-:W-:Y:S02]  /*7630*/  HADD2.F32 R41, -RZ, R47.H1_H1 ;  /* 0x3000002fff297230 */ /* 0x000fe40000004100 */
[----:B------:R-:W-:Y:S02]  /*7640*/  HADD2.F32 R33, -RZ, R49.H1_H1 ;  /* 0x30000031ff217230 */ /* 0x000fe40000004100 */
[----:B------:R-:W-:Y:S01]  /*7650*/  FFMA.FTZ R7, R36, R40, R7 ;  /* 0x0000002824077223 */ /* 0x000fe20000010007 */
[----:B------:R-:W-:Y:S02]  /*7660*/  F2FP.F16.F32.PACK_AB R36, R2, R0 ;  /* 0x000000000224723e */ /* 0x000fe400000000ff */
[----:B------:R-:W-:Y:S01]  /*7670*/  F2FP.F16.F32.PACK_AB R38, R6, R5 ;  /* 0x000000050626723e */ /* 0x000fe200000000ff */
[----:B------:R-:W-:Y:S05]  /*7680*/  FFMA.FTZ R8, R33, R41, R8 ;  /* 0x0000002921087223 */ /* 0x000fea0000010008 */
[----:B------:R-:W-:Y:S02]  /*7690*/  F2FP.F16.F32.PACK_AB R39, R8, R7 ;  /* 0x000000070827723e */ /* 0x000fe400000000ff */
.L_x_1398:
[----:B------:R-:W-:Y:S05]  /*76a0*/  BSYNC B0 ;  /* 0x0000000000007941 */ /* 0x000fea0003800000 */
.L_x_1397:
[----:B-----5:R1:W-:Y:S02]  /*76b0*/  STG.E.128 desc[UR6][R180.64], R36 ;  /* 0x00000024b4007986 */ /* 0x0203e4000c101d06 */
.L_x_1396:
[----:B------:R-:W-:Y:S05]  /*76c0*/  BSYNC B1 ;  /* 0x0000000000017941 */ /* 0x000fea0003800000 */
.L_x_1395:
        /* <DEDUP_REMOVED lines=102> */
.L_x_1402:
[----:B------:R-:W-:Y:S05]  /*7d30*/  BSYNC B0 ;  /* 0x0000000000007941 */ /* 0x000fea0003800000 */
.L_x_1401:
[----:B-----5:R1:W-:Y:S02]  /*7d40*/  STG.E.128 desc[UR6][R180.64], R36 ;  /* 0x00000024b4007986 */ /* 0x0203e4000c101d06 */
.L_x_1400:
[----:B------:R-:W-:Y:S05]  /*7d50*/  BSYNC B1 ;  /* 0x0000000000017941 */ /* 0x000fea0003800000 */
.L_x_1399:
        /* <DEDUP_REMOVED lines=27> */
[C---:B------:R-:W-:Y:S04]  /*7f10*/  IADD3 R105, P1, R132.reuse, R175, RZ ;  /* 0x000000af84697210 */ /* 0x040fe80007f3e0ff */
[----:B------:R-:W-:Y:S01]  /*7f20*/  LEA.HI.X.SX32 R50, R175, R122, 0x1, P1 ;  /* 0x0000007aaf327211 */ /* 0x000fe200008f0eff */
[----:B------:R-:W2:Y:S01]  /*7f30*/  LDG.E.128 R16, desc[UR6][R16.64] ;  /* 0x0000000610107981 */ /* 0x000ea2000c1e1d00 */
[C---:B-1----:R-:W-:Y:S02]  /*7f40*/  LEA R176, P1, R105.reuse, R112, 0x1 ;  /* 0x0000007069b07211 */ /* 0x042fe400078208ff */
[----:B------:R-:W-:Y:S02]  /*7f50*/  MOV R175, RZ ;  /* 0x000000ff00af7202 */ /* 0x000fe40000000f00 */
[----:B------:R-:W-:Y:S02]  /*7f60*/  @P0 IADD3 R175, RZ, -UR22, RZ ;  /* 0x80000016ffaf0c10 */ /* 0x000fe4000fffe0ff */
[----:B------:R-:W-:Y:S02]  /*7f70*/  LEA.HI.X R177, R105, R113, R50, 0x1, P1 ;  /* 0x0000007169b17211 */ /* 0x000fe400008f0c32 */
[----:B------:R-:W-:Y:S04]  /*7f80*/  IADD3 R105, P1, R132, R175, RZ ;  /* 0x000000af84697210 */ /* 0x000fe80007f3e0ff */
[----:B------:R-:W-:Y:S01]  /*7f90*/  LEA.HI.X.SX32 R50, R175, R122, 0x1, P1 ;  /* 0x0000007aaf327211 */ /* 0x000fe200008f0eff */
[----:B------:R-:W3:Y:S01]  /*7fa0*/  LDG.E.128 R176, desc[UR6][R176.64] ;  /* 0x00000006b0b07981 */ /* 0x000ee2000c1e1d00 */
        /* <DEDUP_REMOVED lines=64> */
.L_x_1404:
[----:B------:R-:W-:Y:S05]  /*83b0*/  BSYNC B0 ;  /* 0x0000000000007941 */ /* 0x000fea0003800000 */
.L_x_1403:
[----:B-----5:R1:W-:Y:S02]  /*83c0*/  STG.E.128 desc[UR6][R180.64], R36 ;  /* 0x00000024b4007986 */ /* 0x0203e4000c101d06 */
.L_x_1394:
[----:B------:R-:W-:Y:S05]  /*83d0*/  BSYNC B2 ;  /* 0x0000000000027941 */ /* 0x000fea0003800000 */
.L_x_1393:
        /* <DEDUP_REMOVED lines=29> */
[C---:B--2-4-:R-:W-:Y:S02]  /*85b0*/  LEA R16, P1, R176.reuse, R178, 0x1 ;  /* 0x000000b2b0107211 */ /* 0x054fe400078208ff */
[----:B------:R-:W-:Y:S02]  /*85c0*/  IADD3 R50, P2, R67, R175, RZ ;  /* 0x000000af43327210 */ /* 0x000fe40007f5e0ff */
[----:B------:R-:W-:Y:S02]  /*85d0*/  LEA.HI.X.SX32 R17, R176, R179, 0x1, P1 ;  /* 0x000000b3b0117211 */ /* 0x000fe400008f0eff */
[C---:B-1----:R-:W-:Y:S02]  /*85e0*/  LEA R178, P1, R50.reuse, R112, 0x1 ;  /* 0x0000007032b27211 */ /* 0x042fe400078208ff */
[----:B------:R-:W-:Y:S02]  /*85f0*/  LEA.HI.X.SX32 R175, R175, R66, 0x1, P2 ;  /* 0x00000042afaf7211 */ /* 0x000fe400010f0eff */
[----:B------:R-:W2:Y:S02]  /*8600*/  LDG.E.128 R16, desc[UR6][R16.64] ;  /* 0x0000000610107981 */ /* 0x000ea4000c1e1d00 */
        /* <DEDUP_REMOVED lines=70> */
.L_x_1410:
[----:B------:R-:W-:Y:S05]  /*8a70*/  BSYNC B0 ;  /* 0x0000000000007941 */ /* 0x000fea0003800000 */
.L_x_1409:
[----:B-----5:R1:W-:Y:S02]  /*8a80*/  STG.E.128 desc[UR6][R180.64], R36 ;  /* 0x00000024b4007986 */ /* 0x0203e4000c101d06 */
.L_x_1408:
[----:B------:R-:W-:Y:S05]  /*8a90*/  BSYNC B1 ;  /* 0x0000000000017941 */ /* 0x000fea0003800000 */
.L_x_1407:
        /* <DEDUP_REMOVED lines=26> */
[----:B--2-4-:R-:W-:Y:S02]  /*8c40*/  LEA R16, P1, R175, R178, 0x1 ;  /* 0x000000b2af107211 */ /* 0x014fe400078208ff */
[----:B------:R-:W-:Y:S02]  /*8c50*/  IADD3 R50, P2, R131, R176, RZ ;  /* 0x000000b083327210 */ /* 0x000fe40007f5e0ff */
[----:B------:R-:W-:Y:S02]  /*8c60*/  LEA.HI.X.SX32 R17, R175, R179, 0x1, P1 ;  /* 0x000000b3af117211 */ /* 0x000fe400008f0eff */
[----:B------:R-:W-:Y:S02]  /*8c70*/  LEA.HI.X.SX32 R176, R176, R121, 0x1, P2 ;  /* 0x00000079b0b07211 */ /* 0x000fe400010f0eff */
[C---:B-1----:R-:W-:Y:S02]  /*8c80*/  LEA R178, P1, R50.reuse, R112, 0x1 ;  /* 0x0000007032b27211 */ /* 0x042fe400078208ff */
        /* <DEDUP_REMOVED lines=71> */
.L_x_1414:
[----:B------:R-:W-:Y:S05]  /*9100*/  BSYNC B0 ;  /* 0x0000000000007941 */ /* 0x000fea0003800000 */
.L_x_1413:
[----:B-----5:R1:W-:Y:S02]  /*9110*/  STG.E.128 desc[UR6][R180.64], R36 ;  /* 0x00000024b4007986 */ /* 0x0203e4000c101d06 */
.L_x_1412:
[----:B------:R-:W-:Y:S05]  /*9120*/  BSYNC B1 ;  /* 0x0000000000017941 */ /* 0x000fea0003800000 */
.L_x_1411:
[----:B------:R-:W-:Y:S11]  /*9130*/  ISETP.GE.AND P0, PT, R10, R105, PT ;  /* 0x000000690a00720c */ /* 0x000ff60003f06270 */
[----:B------:R-:W-:Y:S02]  /*9140*/  @!UPT UIADD3 URZ, URZ, URZ, URZ ;  /* 0x0000003f3f3ff290 */ /* 0x000fe4000fffe03f */
[----:B------:R-:W-:Y:S05]  /*9150*/  @P0 BRA `(.L_x_1406) ;  /* 0x0000000400900947 */ /* 0x000fea0003800000 */
[C---:B------:R-:W-:Y:S01]  /*9160*/  LEA R176, P0, R87.reuse, R110, 0x1 ;  /* 0x0000006e57b07211 */ /* 0x040fe200078008ff */
[----:B------:R-:W-:Y:S01]  /*9170*/  BSSY B0, `(.L_x_1415) ;  /* 0x0000061000007945 */ /* 0x000fe20003800000 */
[----:B------:R-:W-:Y:S02]  /*9180*/  ISETP.GE.AND P1, PT, R10, UR4, PT ;  /* 0x000000040a007c0c */ /* 0x000fe4000bf26270 */
[----:B------:R-:W-:Y:S02]  /*9190*/  LEA.HI.X R177, R87, R111, R86, 0x1, P0 ;  /* 0x0000006f57b17211 */ /* 0x000fe400000f0c56 */
[C---:B-1----:R-:W-:Y:S03]  /*91a0*/  LEA R180, P0, R91.reuse, R104, 0x1 ;  /* 0x000000685bb47211 */ /* 0x042fe600078008ff */
        /* <DEDUP_REMOVED lines=21> */
[-C--:B------:R-:W-:Y:S02]  /*9300*/  LEA.HI.X.SX32 R105, R105, R120.reuse, 0x1, P2 ;  /* 0x0000007869697211 */ /* 0x080fe400010f0eff */
[----:B------:R-:W-:Y:S01]  /*9310*/  MOV R175, RZ ;  /* 0x000000ff00af7202 */ /* 0x000fe20000000f00 */
[----:B------:R-:W2:Y:S01]  /*9320*/  LDG.E.128 R16, desc[UR6][R16.64] ;  /* 0x0000000610107981 */ /* 0x000ea2000c1e1d00 */
        /* <DEDUP_REMOVED lines=69> */
.L_x_1416:
[----:B------:R-:W-:Y:S05]  /*9780*/  BSYNC B0 ;  /* 0x0000000000007941 */ /* 0x000fea0003800000 */
.L_x_1415:
[----:B-----5:R1:W-:Y:S02]  /*9790*/  STG.E.128 desc[UR6][R180.64], R36 ;  /* 0x00000024b4007986 */ /* 0x0203e4000c101d06 */
.L_x_1406:
[----:B------:R-:W-:Y:S05]  /*97a0*/  BSYNC B2 ;  /* 0x0000000000027941 */ /* 0x000fea0003800000 */
.L_x_1405:
        /* <DEDUP_REMOVED lines=36> */
[C---:B--2---:R-:W-:Y:S02]  /*99f0*/  LEA R16, P1, R174.reuse, R176, 0x1 ;  /* 0x000000b0ae107211 */ /* 0x044fe400078208ff */
[----:B------:R-:W-:Y:S02]  /*9a00*/  IADD3 R50, P2, R65, R105, RZ ;  /* 0x0000006941327210 */ /* 0x000fe40007f5e0ff */
[----:B------:R-:W-:Y:S02]  /*9a10*/  LEA.HI.X.SX32 R17, R174, R177, 0x1, P1 ;  /* 0x000000b1ae117211 */ /* 0x000fe400008f0eff */
[C---:B------:R-:W-:Y:S02]  /*9a20*/  LEA R176, P1, R50.reuse, R112, 0x1 ;  /* 0x0000007032b07211 */ /* 0x040fe400078208ff */
        /* <DEDUP_REMOVED lines=72> */
.L_x_1422:
[----:B------:R-:W-:Y:S05]  /*9eb0*/  BSYNC B0 ;  /* 0x0000000000007941 */ /* 0x000fea0003800000 */
.L_x_1421:
[----:B-----5:R1:W-:Y:S02]  /*9ec0*/  STG.E.128 desc[UR6][R180.64], R36 ;  /* 0x00000024b4007986 */ /* 0x0203e4000c101d06 */
.L_x_1420:
[----:B------:R-:W-:Y:S05]  /*9ed0*/  BSYNC B1 ;  /* 0x0000000000017941 */ /* 0x000fea0003800000 */
.L_x_1419:
        /* <DEDUP_REMOVED lines=29> */
[----:B-1----:R-:W-:Y:S02]  /*a0b0*/  LEA R176, P1, R50, R112, 0x1 ;  /* 0x0000007032b07211 */ /* 0x002fe400078208ff */
        /* <DEDUP_REMOVED lines=72> */
.L_x_1426:
[----:B------:R-:W-:Y:S05]  /*a540*/  BSYNC B0 ;  /* 0x0000000000007941 */ /* 0x000fea0003800000 */
.L_x_1425:
[----:B-----5:R1:W-:Y:S02]  /*a550*/  STG.E.128 desc[UR6][R180.64], R36 ;  /* 0x00000024b4007986 */ /* 0x0203e4000c101d06 */
.L_x_1424:
[----:B------:R-:W-:Y:S05]  /*a560*/  BSYNC B1 ;  /* 0x0000000000017941 */ /* 0x000fea0003800000 */
.L_x_1423:
        /* <DEDUP_REMOVED lines=13> */
[----:B------:R-:W-:Y:S01]  /*a640*/  MOV R181, RZ ;  /* 0x000000ff00b57202 */ /* 0x000fe20000000f00 */
[----:B------:R-:W-:Y:S01]  /*a650*/  USHF.R.S32.HI UR22, URZ, 0x1, UR22 ;  /* 0x000000013f167899 */ /* 0x000fe20008011416 */
[----:B-----5:R-:W-:Y:S02]  /*a660*/  MOV R34, R36 ;  /* 0x0000002400227202 */ /* 0x020fe40000000f00 */
[----:B------:R-:W-:Y:S02]  /*a670*/  MOV R51, R37 ;  /* 0x0000002500337202 */ /* 0x000fe40000000f00 */
[----:B------:R-:W-:Y:S01]  /*a680*/  MOV R48, R38 ;  /* 0x0000002600307202 */ /* 0x000fe20000000f00 */
[--C-:B---3--:R-:W-:Y:S01]  /*a690*/  HADD2.F32 R29, -RZ, R34.reuse.H0_H0 ;  /* 0x20000022ff1d7230 */ /* 0x108fe20000004100 */
[----:B------:R-:W-:Y:S01]  /*a6a0*/  ISETP.GE.AND P0, PT, R10, UR22, PT ;  /* 0x000000160a007c0c */ /* 0x000fe2000bf06270 */
[----:B------:R-:W-:Y:S01]  /*a6b0*/  HADD2.F32 R33, -RZ, R34.H1_H1 ;  /* 0x30000022ff217230 */ /* 0x000fe20000004100 */
[----:B------:R-:W-:Y:S01]  /*a6c0*/  MOV R176, UR22 ;  /* 0x0000001600b07c02 */ /* 0x000fe20008000f00 */
[----:B------:R-:W-:Y:S01]  /*a6d0*/  HADD2.F32 R36, -RZ, R51.H0_H0 ;  /* 0x20000033ff247230 */ /* 0x000fe20000004100 */
[----:B------:R-:W-:Y:S09]  /*a6e0*/  MOV R49, R39 ;  /* 0x0000002700317202 */ /* 0x000ff20000000f00 */
[----:B------:R-:W-:Y:S02]  /*a6f0*/  @P0 IADD3 R176, RZ, -UR22, RZ ;  /* 0x80000016ffb00c10 */ /* 0x000fe4000fffe0ff */
[----:B------:R-:W-:Y:S02]  /*a700*/  @P0 IADD3 R105, RZ, -UR22, RZ ;  /* 0x80000016ff690c10 */ /* 0x000fe4000fffe0ff */
[----:B--2-4-:R-:W-:Y:S02]  /*a710*/  LEA R16, P1, R176, R178, 0x1 ;  /* 0x000000b2b0107211 */ /* 0x014fe400078208ff */
[----:B------:R-:W-:Y:S02]  /*a720*/  IADD3 R50, P2, R128, R105, RZ ;  /* 0x0000006980327210 */ /* 0x000fe40007f5e0ff */
[----:B------:R-:W-:Y:S02]  /*a730*/  LEA.HI.X.SX32 R17, R176, R179, 0x1, P1 ;  /* 0x000000b3b0117211 */ /* 0x000fe400008f0eff */
[C---:B-1----:R-:W-:Y:S02]  /*a740*/  LEA R178, P1, R50.reuse, R112, 0x1 ;  /* 0x0000007032b27211 */ /* 0x042fe400078208ff */
[-C--:B------:R-:W-:Y:S02]  /*a750*/  LEA.HI.X.SX32 R105, R105, R118.reuse, 0x1, P2 ;  /* 0x0000007669697211 */ /* 0x080fe400010f0eff */
[----:B------:R-:W-:Y:S01]  /*a760*/  @P0 IADD3 R181, RZ, -UR22, RZ ;  /* 0x80000016ffb50c10 */ /* 0x000fe2000fffe0ff */
[----:B------:R-:W2:Y:S01]  /*a770*/  LDG.E.128 R16, desc[UR6][R16.64] ;  /* 0x0000000610107981 */ /* 0x000ea2000c1e1d00 */
        /* <DEDUP_REMOVED lines=68> */
.L_x_1428:
[----:B------:R-:W-:Y:S05]  /*abc0*/  BSYNC B0 ;  /* 0x0000000000007941 */ /* 0x000fea0003800000 */
.L_x_1427:
[----:B-----5:R1:W-:Y:S02]  /*abd0*/  STG.E.128 desc[UR6][R174.64], R36 ;  /* 0x00000024ae007986 */ /* 0x0203e4000c101d06 */
.L_x_1418:
[----:B------:R-:W-:Y:S05]  /*abe0*/  BSYNC B2 ;  /* 0x0000000000027941 */ /* 0x000fea0003800000 */
.L_x_1417:
        /* <DEDUP_REMOVED lines=8> */
.L_x_1354:
        /* <DEDUP_REMOVED lines=17> */
.L_x_1430:
[----:B------:R-:W-:Y:S05]  /*ad80*/  BSYNC B0 ;  /* 0x0000000000007941 */ /* 0x000fea0003800000 */
.L_x_1429:
[----:B------:R-:W-:Y:S04]  /*ad90*/  BSSY B0, `(.L_x_1431) ;  /* 0x0000018000007945 */ /* 0x000fe80003800000 */
[----:B------:R-:W-:Y:S05]  /*ada0*/  @!P4 BRA `(.L_x_1432) ;  /* 0x000000000058c947 */ /* 0x000fea0003800000 */
[----:B------:R-:W-:Y:S02]  /*adb0*/  ISETP.NE.AND P2, PT, R139, RZ, PT ;  /* 0x000000ff8b00720c */ /* 0x000fe40003f45270 */
[----:B------:R-:W-:Y:S11]  /*adc0*/  ISETP.NE.AND P1, PT, R137, RZ, PT ;  /* 0x000000ff8900720c */ /* 0x000ff60003f25270 */
[C---:B------:R-:W-:Y:S04]  /*add0*/  @P2 LEA R30, P0, R72.reuse, R110, 0x1 ;  /* 0x0000006e481e2211 */ /* 0x040fe800078008ff */
[----:B------:R-:W-:Y:S02]  /*ade0*/  @P2 LEA.HI.X R31, R72, R111, R71, 0x1, P0 ;  /* 0x0000006f481f2211 */ /* 0x000fe400000f0c47 */
[C---:B-1-3--:R-:W-:Y:S03]  /*adf0*/  @P2 LEA R28, P0, R148.reuse, R104, 0x1 ;  /* 0x00000068941c2211 */ /* 0x04afe600078008ff */
[----:B--2-4-:R-:W2:Y:S01]  /*ae00*/  @P2 LDG.E.128 R20, desc[UR6][R30.64] ;  /* 0x000000061e142981 */ /* 0x014ea2000c1e1d00 */
        /* <DEDUP_REMOVED lines=16> */
.L_x_1432:
[----:B------:R-:W-:Y:S05]  /*af10*/  BSYNC B0 ;  /* 0x0000000000007941 */ /* 0x000fea0003800000 */
.L_x_1431:
[----:B------:R-:W-:Y:S04]  /*af20*/  BSSY B0, `(.L_x_1433) ;  /* 0x0000017000007945 */ /* 0x000fe80003800000 */
[----:B------:R-:W-:Y:S05]  /*af30*/  @!P6 BRA `(.L_x_1434) ;  /* 0x000000000054e947 */ /* 0x000fea0003800000 */
[----:B------:R-:W-:Y:S02]  /*af40*/  ISETP.NE.AND P1, PT, R139, RZ, PT ;  /* 0x000000ff8b00720c */ /* 0x000fe40003f25270 */
[----:B------:R-:W-:Y:S11]  /*af50*/  ISETP.NE.AND P2, PT, R137, RZ, PT ;  /* 0x000000ff8900720c */ /* 0x000ff60003f45270 */
[C---:B-1--4-:R-:W-:Y:S04]  /*af60*/  @P1 LEA R2, P0, R74.reuse, R110, 0x1 ;  /* 0x0000006e4a021211 */ /* 0x052fe800078008ff */
[----:B------:R-:W-:Y:S02]  /*af70*/  @P1 LEA.HI.X R3, R74, R111, R73, 0x1, P0 ;  /* 0x0000006f4a031211 */ /* 0x000fe400000f0c49 */
[C---:B---3--:R-:W-:Y:S03]  /*af80*/  @P1 LEA R28, P0, R168.reuse, R104, 0x1 ;  /* 0x00000068a81c1211 */ /* 0x048fe600078008ff */
[----:B--2---:R-:W2:Y:S01]  /*af90*/  @P1 LDG.E.128 R20, desc[UR6][R2.64] ;  /* 0x0000000602141981 */ /* 0x004ea2000c1e1d00 */
        /* <DEDUP_REMOVED lines=15> */
.L_x_1434:
[----:B------:R-:W-:Y:S05]  /*b090*/  BSYNC B0 ;  /* 0x0000000000007941 */ /* 0x000fea0003800000 */
.L_x_1433:
        /* <DEDUP_REMOVED lines=8> */
[----:B------:R-:W-:Y:S02]  /*b120*/  @P1 LEA R24, P2, R93, R110, 0x1 ;  /* 0x0000006e5d181211 */ /* 0x000fe400078408ff */
[----:B------:R-:W-:Y:S02]  /*b130*/  @P1 LEA R26, P3, R95, R104, 0x1 ;  /* 0x000000685f1a1211 */ /* 0x000fe400078608ff */
[----:B------:R-:W-:Y:S02]  /*b140*/  @P1 LEA.HI.X R25, R93, R111, R92, 0x1, P2 ;  /* 0x0000006f5d191211 */ /* 0x000fe400010f0c5c */
[----:B------:R-:W-:Y:S01]  /*b150*/  @P1 LEA.HI.X R27, R95, R103, R94, 0x1, P3 ;  /* 0x000000675f1b1211 */ /* 0x000fe200018f0c5e */
[----:B--23--:R-:W-:Y:S04]  /*b160*/  @P0 IMAD.WIDE.U32 R4, R2, 0xc0, R110 ;  /* 0x000000c002040825 */ /* 0x00cfe800078e006e */
        /* <DEDUP_REMOVED lines=14> */
[----:B-1----:R-:W3:Y:S01]  /*b250*/  @P0 LDG.E.128 R16, desc[UR6][R2.64] ;  /* 0x0000000602100981 */ /* 0x002ee2000c1e1d00 */
[----:B------:R-:W-:Y:S05]  /*b260*/  @P0 LEA.HI.X R29, R99, R103, R98, 0x1, P1 ;  /* 0x00000067631d0211 */ /* 0x000fea00008f0c62 */
[----:B---3--:R2:W-:Y:S03]  /*b270*/  @P0 STG.E.128 desc[UR6][R28.64], R16 ;  /* 0x000000101c000986 */ /* 0x0085e6000c101d06 */
.L_x_1435:
[----:B------:R-:W-:Y:S05]  /*b280*/  BSYNC B0 ;  /* 0x0000000000007941 */ /* 0x000fea0003800000 */
.L_x_1380:
        /* <DEDUP_REMOVED lines=82> */
.L_x_1436:
        /* <DEDUP_REMOVED lines=9> */
.L_x_1437:
[----:B------:R-:W-:Y:S04]  /*b840*/  IADD3 R9, R9, -0x1, RZ ;  /* 0xffffffff09097810 */ /* 0x000fe80007ffe0ff */
[----:B------:R-:W-:Y:S11]  /*b850*/  ISETP.GT.AND P0, PT, R9, R68, PT ;  /* 0x000000440900720c */ /* 0x000ff60003f04270 */
[----:B------:R-:W-:Y:S02]  /*b860*/  @!UPT UIADD3 URZ, URZ, URZ, URZ ;  /* 0x0000003f3f3ff290 */ /* 0x000fe4000fffe03f */
[----:B------:R-:W-:Y:S05]  /*b870*/  @P0 BRA `(.L_x_1438) ;  /* 0xffffff70008c0947 */ /* 0x000fea000383ffff */
.L_x_1345:
[----:B------:R-:W1:Y:S01]  /*b880*/  S2UR UR4, SR_CgaCtaId ;  /* 0x00000000000479c3 */ /* 0x000e620000008800 */
[----:B------:R-:W-:Y:S01]  /*b890*/  ULDC UR5, c[0x0][0x2e0] ;  /* 0x0000b80000057ab9 */ /* 0x000fe20000000800 */
[----:B------:R-:W-:-:S06]  /*b8a0*/  UMOV UR12, 0x400 ;  /* 0x00000400000c7882 */ /* 0x000fcc0000000000 */
[----:B------:R-:W-:Y:S01]  /*b8b0*/  BAR.SYNC.DEFER_BLOCKING 0x0 ;  /* 0x0000000000007b1d */ /* 0x000fe20000010000 */
[----:B------:R-:W-:-:S05]  /*b8c0*/  ISETP.NE.AND P0, PT, RZ, UR5, PT ;  /* 0x00000005ff007c0c */ /* 0x000fca000bf05270 */
[----:B------:R-:W-:Y:S01]  /*b8d0*/  ULDC.64 UR10, c[0x0][0x240] ;  /* 0x00009000000a7ab9 */ /* 0x000fe20000000a00 */
[----:B------:R-:W-:Y:S01]  /*b8e0*/  BSSY B3, `(.L_x_1439) ;  /* 0x00003f1000037945 */ /* 0x000fe20003800000 */
[----:B------:R-:W-:Y:S02]  /*b8f0*/  USHF.L.U64.HI UR11, UR10, 0x5, UR11 ;  /* 0x000000050a0b7899 */ /* 0x000fe4000801020b */
[----:B------:R-:W-:Y:S02]  /*b900*/  USHF.L.U32 UR10, UR10, 0x5, URZ ;  /* 0x000000050a0a7899 */ /* 0x000fe4000800063f */
[----:B-1----:R-:W-:-:S06]  /*b910*/  ULEA UR4, UR4, UR12, 0x18 ;  /* 0x0000000c04047291 */ /* 0x002fcc000f8ec03f */
[----:B------:R-:W-:Y:S01]  /*b920*/  LEA R166, R158, UR4, 0x1 ;  /* 0x000000049ea67c11 */ /* 0x000fe2000f8e08ff */
[----:B------:R-:W-:Y:S06]  /*b930*/  @!P0 BRA `(.L_x_1440) ;  /* 0x00000038009c8947 */ /* 0x000fec0003800000 */
[----:B------:R-:W-:Y:S01]  /*b940*/  ISETP.NE.U32.AND P0, PT, RZ, UR8, PT ;  /* 0x00000008ff007c0c */ /* 0x000fe2000bf05070 */
[----:B------:R-:W-:-:S03]  /*b950*/  IMAD.MOV.U32 R0, RZ, RZ, RZ ;  /* 0x000000ffff007224 */ /* 0x000fc600078e00ff */
[----:B------:R-:W-:Y:S01]  /*b960*/  ISETP.NE.AND.EX P0, PT, RZ, UR9, PT, P0 ;  /* 0x00000009ff007c0c */ /* 0x000fe2000bf05300 */
[----:B------:R-:W-:-:S12]  /*b970*/  ULDC.64 UR8, c[0x0][0x210] ;  /* 0x0000840000087ab9 */ /* 0x000fd80000000a00 */
[----:B------:R-:W4:Y:S01]  /*b980*/  @P0 LDG.E R0, desc[UR6][R172.64] ;  /* 0x00000006ac000981 */ /* 0x000f22000c1e1900 */
[C---:B------:R-:W-:Y:S01]  /*b990*/  IADD3 R2, P1, R164.reuse, UR10, RZ ;  /* 0x0000000aa4027c10 */ /* 0x040fe2000ff3e0ff */
[----:B------:R-:W-:Y:S01]  /*b9a0*/  ULDC.U8 UR10, c[0x0][0x3c3] ;  /* 0x0000f0c0000a7ab9 */ /* 0x000fe20000000000 */
[C---:B------:R-:W-:Y:S01]  /*b9b0*/  LEA R24, P0, R164.reuse, UR8, 0x1 ;  /* 0x00000008a4187c11 */ /* 0x040fe2000f8008ff */
[----:B------:R-:W-:Y:S01]  /*b9c0*/  IMAD.IADD R3, R151, 0x1, -R56 ;  /* 0x0000000197037824 */ /* 0x000fe200078e0a38 */
[----:B------:R-:W-:Y:S02]  /*b9d0*/  ISETP.NE.AND P4, PT, RZ, UR10, PT ;  /* 0x0000000aff007c0c */ /* 0x000fe4000bf85270 */
[----:B------:R-:W-:Y:S02]  /*b9e0*/  LEA.HI.X R25, R164, UR9, R70, 0x1, P0 ;  /* 0x00000009a4197c11 */ /* 0x000fe400080f0c46 */
[----:B--23--:R-:W-:Y:S02]  /*b9f0*/  IADD3.X R7, R70, UR11, RZ, P1, !PT ;  /* 0x0000000b46077c10 */ /* 0x00cfe40008ffe4ff */
[----:B------:R-:W-:-:S02]  /*ba00*/  LEA R8, P1, R2, UR8, 0x1 ;  /* 0x0000000802087c11 */ /* 0x000fc4000f8208ff */
[----:B------:R-:W-:Y:S02]  /*ba10*/  ISETP.GE.AND P2, PT, R170, R3, PT ;  /* 0x00000003aa00720c */ /* 0x000fe40003f46270 */
[----:B------:R-:W-:Y:S02]  /*ba20*/  LEA.HI.X R9, R2, UR9, R7, 0x1, P1 ;  /* 0x0000000902097c11 */ /* 0x000fe400088f0c07 */
[----:B----4-:R-:W-:-:S05]  /*ba30*/  IADD3 R0, R0, R69, R56 ;  /* 0x0000004500007210 */ /* 0x010fca0007ffe038 */
[----:B------:R-:W-:-:S05]  /*ba40*/  IMAD R5, R141, R0, RZ ;  /* 0x000000008d057224 */ /* 0x000fca00078e02ff */
[-C--:B------:R-:W-:Y:S02]  /*ba50*/  IADD3 R142, P0, R142, R5.reuse, RZ ;  /* 0x000000058e8e7210 */ /* 0x080fe40007f1e0ff */
[----:B------:R-:W-:Y:S02]  /*ba60*/  IADD3 R0, P3, R140, R5, RZ ;  /* 0x000000058c007210 */ /* 0x000fe40007f7e0ff */
[----:B------:R-:W-:-:S05]  /*ba70*/  SHF.R.S32.HI R5, RZ, 0x1f, R5 ;  /* 0x0000001fff057819 */ /* 0x000fca0000011405 */
        /* <DEDUP_REMOVED lines=16> */
[----:B------:R-:W-:Y:S02]  /*bb80*/  IADD3.X R19, R0, UR9, RZ, P1, !PT ;  /* 0x0000000900137c10 */ /* 0x000fe40008ffe4ff */
        /* <DEDUP_REMOVED lines=10> */
[--C-:B-----5:R-:W-:Y:S01]  /*bc30*/  HADD2.F32 R21, -RZ, R15.reuse.H1_H1 ;  /* 0x3000000fff157230 */ /* 0x120fe20000004100 */
[----:B------:R-:W-:Y:S01]  /*bc40*/  MOV R22, R14 ;  /* 0x0000000e00167202 */ /* 0x000fe20000000f00 */
[----:B------:R-:W-:Y:S02]  /*bc50*/  HADD2.F32 R23, -RZ, R15.H0_H0 ;  /* 0x2000000fff177230 */ /* 0x000fe40000004100 */
[--C-:B------:R-:W-:Y:S02]  /*bc60*/  HADD2.F32 R27, -RZ, R13.reuse.H0_H0 ;  /* 0x2000000dff1b7230 */ /* 0x100fe40000004100 */
[----:B------:R-:W-:-:S02]  /*bc70*/  HADD2.F32 R26, -RZ, R13.H1_H1 ;  /* 0x3000000dff1a7230 */ /* 0x000fc40000004100 */
[----:B---3--:R-:W-:Y:S02]  /*bc80*/  HADD2.F32 R0, -RZ, R5.H1_H1 ;  /* 0x30000005ff007230 */ /* 0x008fe40000004100 */
[----:B------:R-:W-:Y:S02]  /*bc90*/  HADD2.F32 R13, -RZ, R4.H1_H1 ;  /* 0x30000004ff0d7230 */ /* 0x000fe40000004100 */
[----:B----4-:R-:W-:Y:S02]  /*bca0*/  HADD2.F32 R15, -RZ, R7.H1_H1 ;  /* 0x30000007ff0f7230 */ /* 0x010fe40000004100 */
[-C--:B------:R-:W-:Y:S01]  /*bcb0*/  FMUL.FTZ R2, R21, R0.reuse ;  /* 0x0000000015027220 */ /* 0x080fe20000410000 */
[C---:B------:R-:W-:Y:S01]  /*bcc0*/  FMUL.FTZ R0, R23.reuse, R0 ;  /* 0x0000000017007220 */ /* 0x040fe20000410000 */
[----:B------:R-:W-:Y:S02]  /*bcd0*/  HADD2.F32 R20, -RZ, R6.H1_H1 ;  /* 0x30000006ff147230 */ /* 0x000fe40000004100 */
[----:B------:R-:W-:Y:S01]  /*bce0*/  FMUL.FTZ R14, R26, R13 ;  /* 0x0000000d1a0e7220 */ /* 0x000fe20000410000 */
[-C--:B------:R-:W-:Y:S01]  /*bcf0*/  FFMA.FTZ R2, R23, R15.reuse, -R2 ;  /* 0x0000000f17027223 */ /* 0x080fe20000010802 */
[----:B------:R-:W-:Y:S01]  /*bd00*/  FFMA.FTZ R15, R21, R15, R0 ;  /* 0x0000000f150f7223 */ /* 0x000fe20000010000 */
[----:B------:R-:W-:-:S02]  /*bd10*/  HADD2.F32 R0, -RZ, R22.H0_H0 ;  /* 0x20000016ff007230 */ /* 0x000fc40000004100 */
[C---:B------:R-:W-:Y:S01]  /*bd20*/  FMUL.FTZ R13, R27.reuse, R13 ;  /* 0x0000000d1b0d7220 */ /* 0x040fe20000410000 */
[----:B------:R-:W-:Y:S02]  /*bd30*/  HADD2.F32 R4, -RZ, R4.H0_H0 ;  /* 0x20000004ff047230 */ /* 0x000fe40000004100 */
[-C--:B------:R-:W-:Y:S01]  /*bd40*/  FFMA.FTZ R14, R27, R20.reuse, -R14 ;  /* 0x000000141b0e7223 */ /* 0x080fe2000001080e */
[----:B------:R-:W-:Y:S02]  /*bd50*/  HADD2.F32 R5, -RZ, R5.H0_H0 ;  /* 0x20000005ff057230 */ /* 0x000fe40000004100 */
[----:B------:R-:W-:Y:S01]  /*bd60*/  FFMA.FTZ R13, R26, R20, R13 ;  /* 0x000000141a0d7223 */ /* 0x000fe2000001000d */
[----:B------:R-:W-:Y:S01]  /*bd70*/  HADD2.F32 R23, -RZ, R12.H1_H1 ;  /* 0x3000000cff177230 */ /* 0x000fe20000004100 */
[----:B------:R-:W-:Y:S01]  /*bd80*/  F2FP.F16.F32.PACK_AB R15, R15, R2 ;  /* 0x000000020f0f723e */ /* 0x000fe200000000ff */
[----:B------:R-:W-:Y:S02]  /*bd90*/  HADD2.F32 R22, -RZ, R22.H1_H1 ;  /* 0x30000016ff167230 */ /* 0x000fe40000004100 */
[----:B------:R-:W-:-:S02]  /*bda0*/  HADD2.F32 R21, -RZ, R12.H0_H0 ;  /* 0x2000000cff157230 */ /* 0x000fc40000004100 */
[-C--:B------:R-:W-:Y:S01]  /*bdb0*/  FMUL.FTZ R12, R23, R4.reuse ;  /* 0x00000004170c7220 */ /* 0x080fe20000410000 */
[----:B------:R-:W-:Y:S02]  /*bdc0*/  HADD2.F32 R6, -RZ, R6.H0_H0 ;  /* 0x20000006ff067230 */ /* 0x000fe40000004100 */
[-C--:B------:R-:W-:Y:S01]  /*bdd0*/  FMUL.FTZ R27, R22, R5.reuse ;  /* 0x00000005161b7220 */ /* 0x080fe20000410000 */
[----:B------:R-:W-:Y:S02]  /*bde0*/  HADD2.F32 R7, -RZ, R7.H0_H0 ;  /* 0x20000007ff077230 */ /* 0x000fe40000004100 */
[C---:B------:R-:W-:Y:S01]  /*bdf0*/  FMUL.FTZ R4, R21.reuse, R4 ;  /* 0x0000000415047220 */ /* 0x040fe20000410000 */
[C---:B------:R-:W-:Y:S01]  /*be00*/  FMUL.FTZ R5, R0.reuse, R5 ;  /* 0x0000000500057220 */ /* 0x040fe20000410000 */
[----:B------:R-:W-:Y:S01]  /*be10*/  FFMA.FTZ R12, R21, R6, -R12 ;  /* 0x00000006150c7223 */ /* 0x000fe2000001080c */
[----:B------:R-:W-:Y:S01]  /*be20*/  F2FP.F16.F32.PACK_AB R13, R13, R14 ;  /* 0x0000000e0d0d723e */ /* 0x000fe200000000ff */
[----:B------:R-:W-:Y:S01]  /*be30*/  FFMA.FTZ R23, R23, R6, R4 ;  /* 0x0000000617177223 */ /* 0x000fe20000010004 */
[-C--:B------:R-:W-:Y:S01]  /*be40*/  FFMA.FTZ R27, R0, R7.reuse, -R27 ;  /* 0x00000007001b7223 */ /* 0x080fe2000001081b */
[----:B------:R-:W-:-:S03]  /*be50*/  FFMA.FTZ R22, R22, R7, R5 ;  /* 0x0000000716167223 */ /* 0x000fc60000010005 */
[----:B------:R-:W-:Y:S02]  /*be60*/  F2FP.F16.F32.PACK_AB R12, R23, R12 ;  /* 0x0000000c170c723e */ /* 0x000fe400000000ff */
[----:B------:R-:W-:Y:S02]  /*be70*/  F2FP.F16.F32.PACK_AB R14, R22, R27 ;  /* 0x0000001b160e723e */ /* 0x000fe400000000ff */
.L_x_1447:
[----:B------:R-:W-:Y:S05]  /*be80*/  BSYNC B0 ;  /* 0x0000000000007941 */ /* 0x000fea0003800000 */
.L_x_1446:
[----:B-----5:R3:W-:Y:S04]  /*be90*/  STS.64 [R166], R12 ;  /* 0x0000000ca6007388 */ /* 0x0207e80000000a00 */
[----:B------:R3:W-:Y:S02]  /*bea0*/  STS.64 [R166+0x8], R14 ;  /* 0x0000080ea6007388 */ /* 0x0007e40000000a00 */
.L_x_1445:
[----:B------:R-:W-:Y:S05]  /*beb0*/  BSYNC B1 ;  /* 0x0000000000017941 */ /* 0x000fea0003800000 */
.L_x_1444:
        /* <DEDUP_REMOVED lines=9> */
[--C-:B-----5:R-:W-:Y:S01]  /*bf50*/  HADD2.F32 R21, -RZ, R15.reuse.H1_H1 ;  /* 0x3000000fff157230 */ /* 0x120fe20000004100 */
[----:B------:R-:W-:Y:S01]  /*bf60*/  MOV R22, R14 ;  /* 0x0000000e00167202 */ /* 0x000fe20000000f00 */
[----:B------:R-:W-:Y:S02]  /*bf70*/  HADD2.F32 R23, -RZ, R15.H0_H0 ;  /* 0x2000000fff177230 */ /* 0x000fe40000004100 */
[--C-:B------:R-:W-:Y:S02]  /*bf80*/  HADD2.F32 R27, -RZ, R13.reuse.H0_H0 ;  /* 0x2000000dff1b7230 */ /* 0x100fe40000004100 */
[----:B------:R-:W-:-:S02]  /*bf90*/  HADD2.F32 R26, -RZ, R13.H1_H1 ;  /* 0x3000000dff1a7230 */ /* 0x000fc40000004100 */
[----:B--2---:R-:W-:Y:S02]  /*bfa0*/  HADD2.F32 R0, -RZ, R5.H1_H1 ;  /* 0x30000005ff007230 */ /* 0x004fe40000004100 */
        /* <DEDUP_REMOVED lines=31> */
.L_x_1451:
[----:B------:R-:W-:Y:S05]  /*c1a0*/  BSYNC B0 ;  /* 0x0000000000007941 */ /* 0x000fea0003800000 */
.L_x_1450:
[----:B-----5:R1:W-:Y:S02]  /*c1b0*/  STS.128 [R166+0x1000], R12 ;  /* 0x0010000ca6007388 */ /* 0x0203e40000000c00 */
.L_x_1449:
[----:B------:R-:W-:Y:S05]  /*c1c0*/  BSYNC B1 ;  /* 0x0000000000017941 */ /* 0x000fea0003800000 */
.L_x_1448:
[----:B------:R-:W-:-:S13]  /*c1d0*/  ISETP.NE.AND P0, PT, R152, RZ, PT ;  /* 0x000000ff9800720c */ /* 0x000fda0003f05270 */
[----:B------:R1:W-:Y:S01]  /*c1e0*/  @P0 STS.128 [R166+0x2000], RZ ;  /* 0x002000ffa6000388 */ /* 0x0003e20000000c00 */
[----:B------:R-:W-:Y:S05]  /*c1f0*/  @P0 BRA `(.L_x_1443) ;  /* 0x0000000000b00947 */ /* 0x000fea0003800000 */
[----:B--23--:R-:W5:Y:S01]  /*c200*/  LDG.E.128 R24, desc[UR6][R24.64+0x80] ;  /* 0x0000800618187981 */ /* 0x00cf62000c1e1d00 */
[----:B------:R-:W-:Y:S01]  /*c210*/  ISETP.GE.AND P0, PT, R10, UR5, PT ;  /* 0x000000050a007c0c */ /* 0x000fe2000bf06270 */
[----:B------:R-:W-:-:S12]  /*c220*/  BSSY B0, `(.L_x_1452) ;  /* 0x0000028000007945 */ /* 0x000fd80003800000 */
[----:B------:R-:W-:Y:S05]  /*c230*/  @P0 BRA `(.L_x_1453) ;  /* 0x0000000000980947 */ /* 0x000fea0003800000 */
[----:B------:R2:W3:Y:S04]  /*c240*/  LDG.E.64 R4, desc[UR6][R18.64+0x40] ;  /* 0x0000400612047981 */ /* 0x0004e8000c1e1b00 */
[----:B------:R1:W4:Y:S01]  /*c250*/  LDG.E.64 R6, desc[UR6][R16.64+0x40] ;  /* 0x0000400610067981 */ /* 0x000322000c1e1b00 */
[--C-:B-----5:R-:W-:Y:S02]  /*c260*/  HADD2.F32 R21, -RZ, R27.reuse.H1_H1 ;  /* 0x3000001bff157230 */ /* 0x120fe40000004100 */
[----:B------:R-:W-:Y:S02]  /*c270*/  HADD2.F32 R23, -RZ, R27.H0_H0 ;  /* 0x2000001bff177230 */ /* 0x000fe40000004100 */
[--C-:B------:R-:W-:Y:S02]  /*c280*/  HADD2.F32 R20, -RZ, R25.reuse.H0_H0 ;  /* 0x20000019ff147230 */ /* 0x100fe40000004100 */
[----:B------:R-:W-:-:S02]  /*c290*/  HADD2.F32 R25, -RZ, R25.H1_H1 ;  /* 0x30000019ff197230 */ /* 0x000fc40000004100 */
[--C-:B--2---:R-:W-:Y:S02]  /*c2a0*/  HADD2.F32 R19, -RZ, R24.reuse.H1_H1 ;  /* 0x30000018ff137230 */ /* 0x104fe40000004100 */
[----:B-1----:R-:W-:Y:S02]  /*c2b0*/  HADD2.F32 R17, -RZ, R24.H0_H0 ;  /* 0x20000018ff117230 */ /* 0x002fe40000004100 */
[----:B---3--:R-:W-:Y:S02]  /*c2c0*/  HADD2.F32 R0, -RZ, R5.H1_H1 ;  /* 0x30000005ff007230 */ /* 0x008fe40000004100 */
[----:B------:R-:W-:Y:S02]  /*c2d0*/  HADD2.F32 R12, -RZ, R4.H1_H1 ;  /* 0x30000004ff0c7230 */ /* 0x000fe40000004100 */
[----:B----4-:R-:W-:Y:S02]  /*c2e0*/  HADD2.F32 R15, -RZ, R7.H1_H1 ;  /* 0x30000007ff0f7230 */ /* 0x010fe40000004100 */
[-C--:B------:R-:W-:Y:S01]  /*c2f0*/  FMUL.FTZ R2, R21, R0.reuse ;  /* 0x0000000015027220 */ /* 0x080fe20000410000 */
[----:B------:R-:W-:Y:S01]  /*c300*/  FMUL.FTZ R0, R23, R0 ;  /* 0x0000000017007220 */ /* 0x000fe20000410000 */
[----:B------:R-:W-:-:S02]  /*c310*/  HADD2.F32 R14, -RZ, R6.H1_H1 ;  /* 0x30000006ff0e7230 */ /* 0x000fc40000004100 */
[-C--:B------:R-:W-:Y:S01]  /*c320*/  FMUL.FTZ R13, R25, R12.reuse ;  /* 0x0000000c190d7220 */ /* 0x080fe20000410000 */
[-C--:B------:R-:W-:Y:S01]  /*c330*/  FFMA.FTZ R2, R23, R15.reuse, -R2 ;  /* 0x0000000f17027223 */ /* 0x080fe20000010802 */
[----:B------:R-:W-:Y:S01]  /*c340*/  FFMA.FTZ R15, R21, R15, R0 ;  /* 0x0000000f150f7223 */ /* 0x000fe20000010000 */
[----:B------:R-:W-:Y:S02]  /*c350*/  HADD2.F32 R0, -RZ, R26.H0_H0 ;  /* 0x2000001aff007230 */ /* 0x000fe40000004100 */
[C---:B------:R-:W-:Y:S01]  /*c360*/  FMUL.FTZ R12, R20.reuse, R12 ;  /* 0x0000000c140c7220 */ /* 0x040fe20000410000 */
[----:B------:R-:W-:Y:S02]  /*c370*/  HADD2.F32 R4, -RZ, R4.H0_H0 ;  /* 0x20000004ff047230 */ /* 0x000fe40000004100 */
[-C--:B------:R-:W-:Y:S01]  /*c380*/  FFMA.FTZ R13, R20, R14.reuse, -R13 ;  /* 0x0000000e140d7223 */ /* 0x080fe2000001080d */
[----:B------:R-:W-:Y:S02]  /*c390*/  HADD2.F32 R5, -RZ, R5.H0_H0 ;  /* 0x20000005ff057230 */ /* 0x000fe40000004100 */
[----:B------:R-:W-:Y:S01]  /*c3a0*/  FFMA.FTZ R12, R25, R14, R12 ;  /* 0x0000000e190c7223 */ /* 0x000fe2000001000c */
[----:B------:R-:W-:-:S02]  /*c3b0*/  HADD2.F32 R26, -RZ, R26.H1_H1 ;  /* 0x3000001aff1a7230 */ /* 0x000fc40000004100 */
[-C--:B------:R-:W-:Y:S01]  /*c3c0*/  FMUL.FTZ R14, R19, R4.reuse ;  /* 0x00000004130e7220 */ /* 0x080fe20000410000 */
[----:B------:R-:W-:Y:S02]  /*c3d0*/  HADD2.F32 R6, -RZ, R6.H0_H0 ;  /* 0x20000006ff067230 */ /* 0x000fe40000004100 */
[C---:B------:R-:W-:Y:S01]  /*c3e0*/  FMUL.FTZ R4, R17.reuse, R4 ;  /* 0x0000000411047220 */ /* 0x040fe20000410000 */
[----:B------:R-:W-:Y:S02]  /*c3f0*/  HADD2.F32 R7, -RZ, R7.H0_H0 ;  /* 0x20000007ff077230 */ /* 0x000fe40000004100 */
[-C--:B------:R-:W-:Y:S01]  /*c400*/  FMUL.FTZ R21, R26, R5.reuse ;  /* 0x000000051a157220 */ /* 0x080fe20000410000 */
[C---:B------:R-:W-:Y:S01]  /*c410*/  FMUL.FTZ R5, R0.reuse, R5 ;  /* 0x0000000500057220 */ /* 0x040fe20000410000 */
[-C--:B------:R-:W-:Y:S01]  /*c420*/  FFMA.FTZ R14, R17, R6.reuse, -R14 ;  /* 0x00000006110e7223 */ /* 0x080fe2000001080e */
[----:B------:R-:W-:Y:S01]  /*c430*/  FFMA.FTZ R19, R19, R6, R4 ;  /* 0x0000000613137223 */ /* 0x000fe20000010004 */
[-C--:B------:R-:W-:Y:S01]  /*c440*/  FFMA.FTZ R21, R0, R7.reuse, -R21 ;  /* 0x0000000700157223 */ /* 0x080fe20000010815 */
[----:B------:R-:W-:Y:S01]  /*c450*/  FFMA.FTZ R26, R26, R7, R5 ;  /* 0x000000071a1a7223 */ /* 0x000fe20000010005 */
[----:B------:R-:W-:-:S02]  /*c460*/  F2FP.F16.F32.PACK_AB R25, R12, R13 ;  /* 0x0000000d0c19723e */ /* 0x000fc400000000ff */
[----:B------:R-:W-:Y:S02]  /*c470*/  F2FP.F16.F32.PACK_AB R27, R15, R2 ;  /* 0x000000020f1b723e */ /* 0x000fe400000000ff */
[----:B------:R-:W-:Y:S02]  /*c480*/  F2FP.F16.F32.PACK_AB R24, R19, R14 ;  /* 0x0000000e1318723e */ /* 0x000fe400000000ff */
[----:B------:R-:W-:Y:S02]  /*c490*/  F2FP.F16.F32.PACK_AB R26, R26, R21 ;  /* 0x000000151a1a723e */ /* 0x000fe400000000ff */
.L_x_1453:
[----:B------:R-:W-:Y:S05]  /*c4a0*/  BSYNC B0 ;  /* 0x0000000000007941 */ /* 0x000fea0003800000 */
.L_x_1452:
[----:B-----5:R2:W-:Y:S02]  /*c4b0*/  STS.128 [R166+0x2000], R24 ;  /* 0x00200018a6007388 */ /* 0x0205e40000000c00 */
.L_x_1443:
[----:B------:R-:W-:Y:S05]  /*c4c0*/  BSYNC B2 ;  /* 0x0000000000027941 */ /* 0x000fea0003800000 */
.L_x_1442:
[----:B--23--:R-:W-:-:S05]  /*c4d0*/  VIADD R24, R170, 0x20 ;  /* 0x00000020aa187836 */ /* 0x00cfca0000000000 */
        /* <DEDUP_REMOVED lines=16> */
[----:B------:R-:W-:Y:S01]  /*c5e0*/  IADD3.X R17, R0, UR9, RZ, P1, !PT ;  /* 0x0000000900117c10 */ /* 0x000fe20008ffe4ff */
[----:B------:R-:W-:Y:S08]  /*c5f0*/  @P0 BRA `(.L_x_1456) ;  /* 0x0000000000bc0947 */ /* 0x000ff00003800000 */
[----:B-1----:R1:W5:Y:S01]  /*c600*/  LDG.E.128 R12, desc[UR6][R8.64] ;  /* 0x00000006080c7981 */ /* 0x002362000c1e1d00 */
        /* <DEDUP_REMOVED lines=44> */
.L_x_1458:
[----:B------:R-:W-:Y:S05]  /*c8d0*/  BSYNC B0 ;  /* 0x0000000000007941 */ /* 0x000fea0003800000 */
.L_x_1457:
[----:B-----5:R3:W-:Y:S02]  /*c8e0*/  STS.128 [R166+0x800], R12 ;  /* 0x0008000ca6007388 */ /* 0x0207e40000000c00 */
.L_x_1456:
[----:B------:R-:W-:Y:S05]  /*c8f0*/  BSYNC B1 ;  /* 0x0000000000017941 */ /* 0x000fea0003800000 */
.L_x_1455:
        /* <DEDUP_REMOVED lines=9> */
[--C-:B-----5:R-:W-:Y:S01]  /*c990*/  HADD2.F32 R23, -RZ, R13.reuse.H0_H0 ;  /* 0x2000000dff177230 */ /* 0x120fe20000004100 */
[----:B------:R-:W-:Y:S01]  /*c9a0*/  MOV R21, R14 ;  /* 0x0000000e00157202 */ /* 0x000fe20000000f00 */
[----:B------:R-:W-:Y:S02]  /*c9b0*/  HADD2.F32 R22, -RZ, R13.H1_H1 ;  /* 0x3000000dff167230 */ /* 0x000fe40000004100 */
[--C-:B------:R-:W-:Y:S02]  /*c9c0*/  HADD2.F32 R19, -RZ, R15.reuse.H1_H1 ;  /* 0x3000000fff137230 */ /* 0x100fe40000004100 */
[----:B------:R-:W-:-:S02]  /*c9d0*/  HADD2.F32 R20, -RZ, R15.H0_H0 ;  /* 0x2000000fff147230 */ /* 0x000fc40000004100 */
[----:B---3--:R-:W-:Y:S02]  /*c9e0*/  HADD2.F32 R13, -RZ, R2.H1_H1 ;  /* 0x30000002ff0d7230 */ /* 0x008fe40000004100 */
[----:B------:R-:W-:Y:S02]  /*c9f0*/  HADD2.F32 R0, -RZ, R3.H1_H1 ;  /* 0x30000003ff007230 */ /* 0x000fe40000004100 */
[----:B--2---:R-:W-:Y:S02]  /*ca00*/  HADD2.F32 R18, -RZ, R4.H1_H1 ;  /* 0x30000004ff127230 */ /* 0x004fe40000004100 */
[-C--:B------:R-:W-:Y:S01]  /*ca10*/  FMUL.FTZ R14, R22, R13.reuse ;  /* 0x0000000d160e7220 */ /* 0x080fe20000410000 */
[----:B------:R-:W-:Y:S02]  /*ca20*/  HADD2.F32 R15, -RZ, R5.H1_H1 ;  /* 0x30000005ff0f7230 */ /* 0x000fe40000004100 */
[-C--:B------:R-:W-:Y:S01]  /*ca30*/  FMUL.FTZ R11, R19, R0.reuse ;  /* 0x00000000130b7220 */ /* 0x080fe20000410000 */
[C---:B------:R-:W-:Y:S01]  /*ca40*/  FMUL.FTZ R13, R23.reuse, R13 ;  /* 0x0000000d170d7220 */ /* 0x040fe20000410000 */
[C---:B------:R-:W-:Y:S01]  /*ca50*/  FMUL.FTZ R0, R20.reuse, R0 ;  /* 0x0000000014007220 */ /* 0x040fe20000410000 */
[-C--:B------:R-:W-:Y:S01]  /*ca60*/  FFMA.FTZ R14, R23, R18.reuse, -R14 ;  /* 0x00000012170e7223 */ /* 0x080fe2000001080e */
[-C--:B------:R-:W-:Y:S01]  /*ca70*/  FFMA.FTZ R11, R20, R15.reuse, -R11 ;  /* 0x0000000f140b7223 */ /* 0x080fe2000001080b */
[----:B------:R-:W-:Y:S01]  /*ca80*/  FFMA.FTZ R13, R22, R18, R13 ;  /* 0x00000012160d7223 */ /* 0x000fe2000001000d */
[----:B------:R-:W-:Y:S01]  /*ca90*/  FFMA.FTZ R0, R19, R15, R0 ;  /* 0x0000000f13007223 */ /* 0x000fe20000010000 */
[----:B------:R-:W-:-:S02]  /*caa0*/  HADD2.F32 R2, -RZ, R2.H0_H0 ;  /* 0x20000002ff027230 */ /* 0x000fc40000004100 */
[----:B------:R-:W-:Y:S01]  /*cab0*/  HADD2.F32 R3, -RZ, R3.H0_H0 ;  /* 0x20000003ff037230 */ /* 0x000fe20000004100 */
[----:B------:R-:W-:Y:S01]  /*cac0*/  F2FP.F16.F32.PACK_AB R13, R13, R14 ;  /* 0x0000000e0d0d723e */ /* 0x000fe200000000ff */
[--C-:B------:R-:W-:Y:S02]  /*cad0*/  HADD2.F32 R15, -RZ, R12.reuse.H0_H0 ;  /* 0x2000000cff0f7230 */ /* 0x100fe40000004100 */
[----:B------:R-:W-:Y:S02]  /*cae0*/  HADD2.F32 R19, -RZ, R12.H1_H1 ;  /* 0x3000000cff137230 */ /* 0x000fe40000004100 */
[--C-:B------:R-:W-:Y:S02]  /*caf0*/  HADD2.F32 R18, -RZ, R21.reuse.H1_H1 ;  /* 0x30000015ff127230 */ /* 0x100fe40000004100 */
[----:B------:R-:W-:Y:S02]  /*cb00*/  HADD2.F32 R12, -RZ, R21.H0_H0 ;  /* 0x20000015ff0c7230 */ /* 0x000fe40000004100 */
[----:B------:R-:W-:Y:S01]  /*cb10*/  FMUL.FTZ R20, R19, R2 ;  /* 0x0000000213147220 */ /* 0x000fe20000410000 */
[----:B------:R-:W-:-:S02]  /*cb20*/  HADD2.F32 R4, -RZ, R4.H0_H0 ;  /* 0x20000004ff047230 */ /* 0x000fc40000004100 */
[-C--:B------:R-:W-:Y:S01]  /*cb30*/  FMUL.FTZ R21, R18, R3.reuse ;  /* 0x0000000312157220 */ /* 0x080fe20000410000 */
[----:B------:R-:W-:Y:S02]  /*cb40*/  HADD2.F32 R5, -RZ, R5.H0_H0 ;  /* 0x20000005ff057230 */ /* 0x000fe40000004100 */
[C---:B------:R-:W-:Y:S01]  /*cb50*/  FMUL.FTZ R2, R15.reuse, R2 ;  /* 0x000000020f027220 */ /* 0x040fe20000410000 */
[----:B------:R-:W-:Y:S01]  /*cb60*/  FMUL.FTZ R3, R12, R3 ;  /* 0x000000030c037220 */ /* 0x000fe20000410000 */
[-C--:B------:R-:W-:Y:S01]  /*cb70*/  FFMA.FTZ R20, R15, R4.reuse, -R20 ;  /* 0x000000040f147223 */ /* 0x080fe20000010814 */
[----:B------:R-:W-:Y:S01]  /*cb80*/  F2FP.F16.F32.PACK_AB R15, R0, R11 ;  /* 0x0000000b000f723e */ /* 0x000fe200000000ff */
[----:B------:R-:W-:Y:S01]  /*cb90*/  FFMA.FTZ R19, R19, R4, R2 ;  /* 0x0000000413137223 */ /* 0x000fe20000010002 */
[-C--:B------:R-:W-:Y:S01]  /*cba0*/  FFMA.FTZ R21, R12, R5.reuse, -R21 ;  /* 0x000000050c157223 */ /* 0x080fe20000010815 */
[----:B------:R-:W-:-:S03]  /*cbb0*/  FFMA.FTZ R18, R18, R5, R3 ;  /* 0x0000000512127223 */ /* 0x000fc60000010003 */
[----:B------:R-:W-:Y:S02]  /*cbc0*/  F2FP.F16.F32.PACK_AB R12, R19, R20 ;  /* 0x00000014130c723e */ /* 0x000fe400000000ff */
[----:B------:R-:W-:Y:S02]  /*cbd0*/  F2FP.F16.F32.PACK_AB R14, R18, R21 ;  /* 0x00000015120e723e */ /* 0x000fe400000000ff */
.L_x_1462:
[----:B------:R-:W-:Y:S05]  /*cbe0*/  BSYNC B0 ;  /* 0x0000000000007941 */ /* 0x000fea0003800000 */
.L_x_1461:
[----:B-----5:R3:W-:Y:S02]  /*cbf0*/  STS.128 [R166+0x1800], R12 ;  /* 0x0018000ca6007388 */ /* 0x0207e40000000c00 */
.L_x_1460:
[----:B------:R-:W-:Y:S05]  /*cc00*/  BSYNC B1 ;  /* 0x0000000000017941 */ /* 0x000fea0003800000 */
.L_x_1459:
[----:B------:R-:W-:-:S13]  /*cc10*/  ISETP.NE.AND P0, PT, R152, RZ, PT ;  /* 0x000000ff9800720c */ /* 0x000fda0003f05270 */
[----:B------:R1:W-:Y:S01]  /*cc20*/  @P0 STS.128 [R166+0x2800], RZ ;  /* 0x002800ffa6000388 */ /* 0x0003e20000000c00 */
[----:B------:R-:W-:Y:S05]  /*cc30*/  @P0 BRA `(.L_x_1454) ;  /* 0x0000002800ec0947 */ /* 0x000fea0003800000 */
[----:B-1-3--:R1:W5:Y:S01]  /*cc40*/  LDG.E.128 R12, desc[UR6][R8.64+0x80] ;  /* 0x00008006080c7981 */ /* 0x00a362000c1e1d00 */
[----:B------:R-:W-:Y:S01]  /*cc50*/  ISETP.GE.AND P0, PT, R10, UR5, PT ;  /* 0x000000050a007c0c */ /* 0x000fe2000bf06270 */
[----:B------:R-:W-:-:S12]  /*cc60*/  BSSY B0, `(.L_x_1463) ;  /* 0x000002b000007945 */ /* 0x000fd80003800000 */
[----:B------:R-:W-:Y:S05]  /*cc70*/  @P0 BRA `(.L_x_1464) ;  /* 0x0000000000a40947 */ /* 0x000fea0003800000 */
[----:B------:R-:W3:Y:S04]  /*cc80*/  LDG.E.64 R2, desc[UR6][R16.64+0x40] ;  /* 0x0000400610027981 */ /* 0x000ee8000c1e1b00 */
[----:B------:R-:W1:Y:S01]  /*cc90*/  LDG.E.64 R4, desc[UR6][R6.64+0x40] ;  /* 0x0000400606047981 */ /* 0x000e62000c1e1b00 */
[----:B-----5:R-:W-:Y:S01]  /*cca0*/  MOV R11, R15 ;  /* 0x0000000f000b7202 */ /* 0x020fe20000000f00 */
[--C-:B------:R-:W-:Y:S02]  /*ccb0*/  HADD2.F32 R15, -RZ, R13.reuse.H0_H0 ;  /* 0x2000000dff0f7230 */ /* 0x100fe40000004100 */
[----:B------:R-:W-:Y:S02]  /*ccc0*/  HADD2.F32 R18, -RZ, R13.H1_H1 ;  /* 0x3000000dff127230 */ /* 0x000fe40000004100 */
[----:B------:R-:W-:-:S02]  /*ccd0*/  HADD2.F32 R13, -RZ, R11.H0_H0 ;  /* 0x2000000bff0d7230 */ /* 0x000fc40000004100 */
[----:B------:R-:W-:Y:S02]  /*cce0*/  HADD2.F32 R11, -RZ, R11.H1_H1 ;  /* 0x3000000bff0b7230 */ /* 0x000fe40000004100 */
[----:B---3--:R-:W-:Y:S02]  /*ccf0*/  HADD2.F32 R0, -RZ, R3.H1_H1 ;  /* 0x30000003ff007230 */ /* 0x008fe40000004100 */
[----:B------:R-:W-:Y:S02]  /*cd00*/  HADD2.F32 R19, -RZ, R2.H1_H1 ;  /* 0x30000002ff137230 */ /* 0x000fe40000004100 */
[----:B-1----:R-:W-:Y:S02]  /*cd10*/  HADD2.F32 R9, -RZ, R5.H1_H1 ;  /* 0x30000005ff097230 */ /* 0x002fe40000004100 */
[-C--:B------:R-:W-:Y:S01]  /*cd20*/  FMUL.FTZ R6, R11, R0.reuse ;  /* 0x000000000b067220 */ /* 0x080fe20000410000 */
[----:B------:R-:W-:Y:S01]  /*cd30*/  FMUL.FTZ R0, R13, R0 ;  /* 0x000000000d007220 */ /* 0x000fe20000410000 */
[----:B------:R-:W-:-:S02]  /*cd40*/  HADD2.F32 R10, -RZ, R4.H1_H1 ;  /* 0x30000004ff0a7230 */ /* 0x000fc40000004100 */
[C---:B------:R-:W-:Y:S01]  /*cd50*/  FMUL.FTZ R8, R18.reuse, R19 ;  /* 0x0000001312087220 */ /* 0x040fe20000410000 */
        /* <DEDUP_REMOVED lines=8> */
[----:B------:R-:W-:Y:S01]  /*cde0*/  HADD2.F32 R13, -RZ, R12.H1_H1 ;  /* 0x3000000cff0d7230 */ /* 0x000fe20000004100 */
[----:B------:R-:W-:Y:S01]  /*cdf0*/  F2FP.F16.F32.PACK_AB R6, R9, R6 ;  /* 0x000000060906723e */ /* 0x000fe200000000ff */
[----:B------:R-:W-:-:S02]  /*ce00*/  HADD2.F32 R14, -RZ, R14.H1_H1 ;  /* 0x3000000eff0e7230 */ /* 0x000fc40000004100 */
[----:B------:R-:W-:Y:S02]  /*ce10*/  HADD2.F32 R11, -RZ, R12.H0_H0 ;  /* 0x2000000cff0b7230 */ /* 0x000fe40000004100 */
        /* <DEDUP_REMOVED lines=13> */
[----:B------:R-:W-:Y:S02]  /*cef0*/  MOV R13, R7 ;  /* 0x00000007000d7202 */ /* 0x000fe40000000f00 */
[----:B------:R-:W-:Y:S02]  /*cf00*/  MOV R15, R6 ;  /* 0x00000006000f7202 */ /* 0x000fe40000000f00 */
.L_x_1464:
[----:B------:R-:W-:Y:S05]  /*cf10*/  BSYNC B0 ;  /* 0x0000000000007941 */ /* 0x000fea0003800000 */
.L_x_1463:
[----:B-----5:R3:W-:Y:S01]  /*cf20*/  STS.128 [R166+0x2800], R12 ;  /* 0x0028000ca6007388 */ /* 0x0207e20000000c00 */
[----:B------:R-:W-:Y:S05]  /*cf30*/  BRA `(.L_x_1454) ;  /* 0x00000028002c7947 */ /* 0x000fea0003800000 */
.L_x_1441:
        /* <DEDUP_REMOVED lines=21> */
[----:B------:R-:W-:Y:S01]  /*d090*/  IMAD.WIDE R16, R13, 0x2, R24 ;  /* 0x000000020d107825 */ /* 0x000fe200078e0218 */
        /* <DEDUP_REMOVED lines=21> */
[--C-:B------:R-:W-:Y:S02]  /*d1f0*/  HADD2.F32 R28, -RZ, R4.reuse.H0_H0 ;  /* 0x20000004ff1c7230 */ /* 0x100fe40000004100 */
[----:B------:R-:W-:Y:S01]  /*d200*/  @!P0 FADD.FTZ R7, -R7, -RZ ;  /* 0x800000ff07078221 */ /* 0x000fe20000010100 */
[----:B------:R-:W-:Y:S02]  /*d210*/  HADD2.F32 R29, -RZ, R4.H1_H1 ;  /* 0x30000004ff1d7230 */ /* 0x000fe40000004100 */
        /* <DEDUP_REMOVED lines=21> */
[----:B-----5:R-:W-:-:S02]  /*d370*/  HADD2.F32 R5, -RZ, R21.H0_H0 ;  /* 0x20000015ff057230 */ /* 0x020fc40000004100 */
        /* <DEDUP_REMOVED lines=30> */
.L_x_1470:
[----:B------:R-:W-:Y:S05]  /*d560*/  BSYNC B0 ;  /* 0x0000000000007941 */ /* 0x000fea0003800000 */
.L_x_1469:
[----:B-----5:R3:W-:Y:S04]  /*d570*/  STS.64 [R166], R20 ;  /* 0x00000014a6007388 */ /* 0x0207e80000000a00 */
[----:B------:R3:W-:Y:S02]  /*d580*/  STS.64 [R166+0x8], R22 ;  /* 0x00000816a6007388 */ /* 0x0007e40000000a00 */
.L_x_1468:
[----:B------:R-:W-:Y:S05]  /*d590*/  BSYNC B1 ;  /* 0x0000000000017941 */ /* 0x000fea0003800000 */
.L_x_1467:
        /* <DEDUP_REMOVED lines=92> */
.L_x_1474:
[----:B------:R-:W-:Y:S05]  /*db60*/  BSYNC B0 ;  /* 0x0000000000007941 */ /* 0x000fea0003800000 */
.L_x_1473:
[----:B-----5:R1:W-:Y:S02]  /*db70*/  STS.128 [R166+0x1000], R20 ;  /* 0x00100014a6007388 */ /* 0x0203e40000000c00 */
.L_x_1472:
[----:B------:R-:W-:Y:S05]  /*db80*/  BSYNC B1 ;  /* 0x0000000000017941 */ /* 0x000fea0003800000 */
.L_x_1471:
        /* <DEDUP_REMOVED lines=16> */
[----:B------:R-:W-:Y:S01]  /*dc90*/  IMAD.WIDE R16, R13, 0x2, R24 ;  /* 0x000000020d107825 */ /* 0x000fe200078e0218 */
[----:B------:R-:W-:Y:S02]  /*dca0*/  LEA.HI.X.SX32 R4, R7, R2, 0x1, P1 ;  /* 0x0000000207047211 */ /* 0x000fe400008f0eff */
[----:B------:R-:W-:-:S02]  /*dcb0*/  LEA R6, P1, R5, UR8, 0x1 ;  /* 0x0000000805067c11 */ /* 0x000fc4000f8208ff */
[----:B------:R-:W-:Y:S01]  /*dcc0*/  MOV R13, RZ ;  /* 0x000000ff000d7202 */ /* 0x000fe20000000f00 */
[----:B------:R-:W1:Y:S01]  /*dcd0*/  LDG.E.128 R16, desc[UR6][R16.64+0x80] ;  /* 0x0000800610107981 */ /* 0x000e62000c1e1d00 */
[----:B------:R-:W-:Y:S01]  /*dce0*/  LEA.HI.X R7, R5, UR9, R4, 0x1, P1 ;  /* 0x0000000905077c11 */ /* 0x000fe200088f0c04 */
[----:B------:R-:W-:Y:S01]  /*dcf0*/  ULDC.64 UR8, c[0x0][0x358] ;  /* 0x0000d60000087ab9 */ /* 0x000fe20000000a00 */
[----:B------:R-:W-:-:S04]  /*dd00*/  @P0 IADD3 R13, -R12, RZ, RZ ;  /* 0x000000ff0c0d0210 */ /* 0x000fc80007ffe1ff */
[----:B------:R-:W3:Y:S01]  /*dd10*/  LDG.E.128 R4, desc[UR6][R6.64+0x80] ;  /* 0x0000800606047981 */ /* 0x000ee2000c1e1d00 */
[----:B------:R-:W-:-:S04]  /*dd20*/  IADD3 R12, P1, R13, R0, RZ ;  /* 0x000000000d0c7210 */ /* 0x000fc80007f3e0ff */
[----:B------:R-:W-:Y:S02]  /*dd30*/  LEA.HI.X.SX32 R13, R13, R2, 0x1, P1 ;  /* 0x000000020d0d7211 */ /* 0x000fe400008f0eff */
[----:B------:R-:W-:-:S04]  /*dd40*/  LEA R14, P1, R12, UR8, 0x1 ;  /* 0x000000080c0e7c11 */ /* 0x000fc8000f8208ff */
[----:B------:R-:W-:-:S06]  /*dd50*/  LEA.HI.X R15, R12, UR9, R13, 0x1, P1 ;  /* 0x000000090c0f7c11 */ /* 0x000fcc00088f0c0d */
[----:B------:R-:W4:Y:S01]  /*dd60*/  LDG.E.128 R12, desc[UR6][R14.64+0x80] ;  /* 0x000080060e0c7981 */ /* 0x000f22000c1e1d00 */
[----:B-12---:R-:W-:Y:S01]  /*dd70*/  MOV R24, R19 ;  /* 0x0000001300187202 */ /* 0x006fe20000000f00 */
[----:B------:R-:W-:Y:S02]  /*dd80*/  HADD2.F32 R28, -RZ, R16.H0_H0 ;  /* 0x20000010ff1c7230 */ /* 0x000fe40000004100 */
[--C-:B---3--:R-:W-:Y:S02]  /*dd90*/  HADD2.F32 R19, -RZ, R4.reuse.H0_H0 ;  /* 0x20000004ff137230 */ /* 0x108fe40000004100 */
        /* <DEDUP_REMOVED lines=24> */
[--C-:B-----5:R-:W-:Y:S02]  /*df20*/  HADD2.F32 R19, -RZ, R20.reuse.H0_H0 ;  /* 0x20000014ff137230 */ /* 0x120fe40000004100 */
        /* <DEDUP_REMOVED lines=33> */
.L_x_1476:
[----:B------:R-:W-:Y:S05]  /*e140*/  BSYNC B0 ;  /* 0x0000000000007941 */ /* 0x000fea0003800000 */
.L_x_1475:
[----:B-----5:R3:W-:Y:S02]  /*e150*/  STS.128 [R166+0x2000], R20 ;  /* 0x00200014a6007388 */ /* 0x0207e40000000c00 */
.L_x_1466:
[----:B------:R-:W-:Y:S05]  /*e160*/  BSYNC B2 ;  /* 0x0000000000027941 */ /* 0x000fea0003800000 */
.L_x_1465:
[----:B-123--:R-:W-:-:S05]  /*e170*/  VIADD R24, R170, 0x20 ;  /* 0x00000020aa187836 */ /* 0x00efca0000000000 */
        /* <DEDUP_REMOVED lines=21> */
[----:B------:R-:W-:-:S03]  /*e2d0*/  IADD3 R4, P1, R5, R13, RZ ;  /* 0x0000000d05047210 */ /* 0x000fc60007f3e0ff */
[----:B------:R-:W-:Y:S01]  /*e2e0*/  IMAD.WIDE R16, R7, 0x2, R8 ;  /* 0x0000000207107825 */ /* 0x000fe200078e0208 */
[----:B------:R-:W-:Y:S02]  /*e2f0*/  LEA.HI.X.SX32 R5, R5, R12, 0x1, P1 ;  /* 0x0000000c05057211 */ /* 0x000fe400008f0eff */
[C---:B------:R-:W-:Y:S02]  /*e300*/  LEA R6, P1, R4.reuse, UR8, 0x1 ;  /* 0x0000000804067c11 */ /* 0x040fe4000f8208ff */
[----:B------:R-:W-:Y:S01]  /*e310*/  MOV R14, RZ ;  /* 0x000000ff000e7202 */ /* 0x000fe20000000f00 */
[----:B------:R-:W3:Y:S01]  /*e320*/  LDG.E.128 R16, desc[UR6][R16.64] ;  /* 0x0000000610107981 */ /* 0x000ee2000c1e1d00 */
[----:B------:R-:W-:Y:S01]  /*e330*/  LEA.HI.X R7, R4, UR9, R5, 0x1, P1 ;  /* 0x0000000904077c11 */ /* 0x000fe200088f0c05 */
[----:B------:R-:W-:Y:S01]  /*e340*/  ULDC.64 UR8, c[0x0][0x358] ;  /* 0x0000d60000087ab9 */ /* 0x000fe20000000a00 */
[----:B------:R-:W-:-:S04]  /*e350*/  @P0 IADD3 R14, -R3, RZ, RZ ;  /* 0x000000ff030e0210 */ /* 0x000fc80007ffe1ff */
[----:B------:R-:W4:Y:S01]  /*e360*/  LDG.E.128 R4, desc[UR6][R6.64] ;  /* 0x0000000606047981 */ /* 0x000f22000c1e1d00 */
[----:B------:R-:W-:-:S04]  /*e370*/  IADD3 R13, P1, R14, R13, RZ ;  /* 0x0000000d0e0d7210 */ /* 0x000fc80007f3e0ff */
[----:B------:R-:W-:Y:S02]  /*e380*/  LEA.HI.X.SX32 R12, R14, R12, 0x1, P1 ;  /* 0x0000000c0e0c7211 */ /* 0x000fe400008f0eff */
[----:B------:R-:W-:-:S04]  /*e390*/  LEA R14, P1, R13, UR8, 0x1 ;  /* 0x000000080d0e7c11 */ /* 0x000fc8000f8208ff */
[----:B------:R-:W-:-:S06]  /*e3a0*/  LEA.HI.X R15, R13, UR9, R12, 0x1, P1 ;  /* 0x000000090d0f7c11 */ /* 0x000fcc00088f0c0c */
[----:B------:R-:W2:Y:S01]  /*e3b0*/  LDG.E.128 R12, desc[UR6][R14.64] ;  /* 0x000000060e0c7981 */ /* 0x000ea2000c1e1d00 */
[----:B---3--:R-:W-:Y:S02]  /*e3c0*/  HADD2.F32 R28, -RZ, R16.H0_H0 ;  /* 0x20000010ff1c7230 */ /* 0x008fe40000004100 */
[----:B------:R-:W-:Y:S02]  /*e3d0*/  HADD2.F32 R29, -RZ, R17.H0_H0 ;  /* 0x20000011ff1d7230 */ /* 0x000fe40000004100 */
[--C-:B----4-:R-:W-:Y:S02]  /*e3e0*/  HADD2.F32 R3, -RZ, R4.reuse.H0_H0 ;  /* 0x20000004ff037230 */ /* 0x110fe40000004100 */
[----:B------:R-:W-:Y:S02]  /*e3f0*/  HADD2.F32 R25, -RZ, R4.H1_H1 ;  /* 0x30000004ff197230 */ /* 0x000fe40000004100 */
[--C-:B------:R-:W-:Y:S02]  /*e400*/  HADD2.F32 R4, -RZ, R5.reuse.H0_H0 ;  /* 0x20000005ff047230 */ /* 0x100fe40000004100 */
[----:B------:R-:W-:-:S02]  /*e410*/  HADD2.F32 R26, -RZ, R5.H1_H1 ;  /* 0x30000005ff1a7230 */ /* 0x000fc40000004100 */
[----:B------:R-:W-:Y:S01]  /*e420*/  @!P0 FADD.FTZ R3, -R3, -RZ ;  /* 0x800000ff03038221 */ /* 0x000fe20000010100 */
[--C-:B------:R-:W-:Y:S02]  /*e430*/  HADD2.F32 R5, -RZ, R6.reuse.H0_H0 ;  /* 0x20000006ff057230 */ /* 0x100fe40000004100 */
[----:B------:R-:W-:Y:S01]  /*e440*/  @!P0 FADD.FTZ R4, -R4, -RZ ;  /* 0x800000ff04048221 */ /* 0x000fe20000010100 */
[----:B------:R-:W-:Y:S02]  /*e450*/  HADD2.F32 R27, -RZ, R6.H1_H1 ;  /* 0x30000006ff1b7230 */ /* 0x000fe40000004100 */
[----:B------:R-:W-:Y:S01]  /*e460*/  @!P0 FADD.FTZ R26, -R26, -RZ ;  /* 0x800000ff1a1a8221 */ /* 0x000fe20000010100 */
[----:B------:R-:W-:Y:S02]  /*e470*/  HADD2.F32 R17, -RZ, R17.H1_H1 ;  /* 0x30000011ff117230 */ /* 0x000fe40000004100 */
[--C-:B------:R-:W-:Y:S02]  /*e480*/  HADD2.F32 R6, -RZ, R7.reuse.H0_H0 ;  /* 0x20000007ff067230 */ /* 0x100fe40000004100 */
[----:B------:R-:W-:-:S02]  /*e490*/  HADD2.F32 R7, -RZ, R7.H1_H1 ;  /* 0x30000007ff077230 */ /* 0x000fc40000004100 */
[----:B------:R-:W-:Y:S01]  /*e4a0*/  FMUL.FTZ R28, R28, R3 ;  /* 0x000000031c1c7220 */ /* 0x000fe20000410000 */
[----:B------:R-:W-:Y:S01]  /*e4b0*/  FMUL.FTZ R29, R29, R4 ;  /* 0x000000041d1d7220 */ /* 0x000fe20000410000 */
[----:B------:R-:W-:Y:S01]  /*e4c0*/  FMUL.FTZ R17, R17, R26 ;  /* 0x0000001a11117220 */ /* 0x000fe20000410000 */
[--C-:B------:R-:W-:Y:S02]  /*e4d0*/  HADD2.F32 R3, -RZ, R19.reuse.H0_H0 ;  /* 0x20000013ff037230 */ /* 0x100fe40000004100 */
[----:B------:R-:W-:Y:S01]  /*e4e0*/  @!P0 FADD.FTZ R6, -R6, -RZ ;  /* 0x800000ff06068221 */ /* 0x000fe20000010100 */
[--C-:B------:R-:W-:Y:S02]  /*e4f0*/  HADD2.F32 R26, -RZ, R18.reuse.H0_H0 ;  /* 0x20000012ff1a7230 */ /* 0x100fe40000004100 */
[----:B------:R-:W-:Y:S01]  /*e500*/  @!P0 FADD.FTZ R7, -R7, -RZ ;  /* 0x800000ff07078221 */ /* 0x000fe20000010100 */
[----:B------:R-:W-:Y:S02]  /*e510*/  HADD2.F32 R4, -RZ, R19.H1_H1 ;  /* 0x30000013ff047230 */ /* 0x000fe40000004100 */
[----:B------:R-:W-:Y:S01]  /*e520*/  @!P0 FADD.FTZ R27, -R27, -RZ ;  /* 0x800000ff1b1b8221 */ /* 0x000fe20000010100 */
[----:B------:R-:W-:-:S02]  /*e530*/  HADD2.F32 R18, -RZ, R18.H1_H1 ;  /* 0x30000012ff127230 */ /* 0x000fc40000004100 */
[----:B------:R-:W-:Y:S01]  /*e540*/  @!P0 FADD.FTZ R25, -R25, -RZ ;  /* 0x800000ff19198221 */ /* 0x000fe20000010100 */
[----:B------:R-:W-:Y:S02]  /*e550*/  HADD2.F32 R16, -RZ, R16.H1_H1 ;  /* 0x30000010ff107230 */ /* 0x000fe40000004100 */
[----:B------:R-:W-:Y:S01]  /*e560*/  FMUL.FTZ R6, R3, R6 ;  /* 0x0000000603067220 */ /* 0x000fe20000410000 */
[----:B------:R-:W-:Y:S01]  /*e570*/  FMUL.FTZ R7, R4, R7 ;  /* 0x0000000704077220 */ /* 0x000fe20000410000 */
[--C-:B-----5:R-:W-:Y:S02]  /*e580*/  HADD2.F32 R3, -RZ, R20.reuse.H0_H0 ;  /* 0x20000014ff037230 */ /* 0x120fe40000004100 */
[----:B------:R-:W-:Y:S01]  /*e590*/  FMUL.FTZ R27, R18, R27 ;  /* 0x0000001b121b7220 */ /* 0x000fe20000410000 */
[----:B------:R-:W-:Y:S02]  /*e5a0*/  HADD2.F32 R19, -RZ, R20.H1_H1 ;  /* 0x30000014ff137230 */ /* 0x000fe40000004100 */
[----:B------:R-:W-:Y:S01]  /*e5b0*/  @!P0 FADD.FTZ R5, -R5, -RZ ;  /* 0x800000ff05058221 */ /* 0x000fe20000010100 */
[----:B--2---:R-:W-:-:S02]  /*e5c0*/  HADD2.F32 R4, -RZ, R12.H0_H0 ;  /* 0x2000000cff047230 */ /* 0x004fc40000004100 */
[----:B------:R-:W-:Y:S02]  /*e5d0*/  HADD2.F32 R20, -RZ, R12.H1_H1 ;  /* 0x3000000cff147230 */ /* 0x000fe40000004100 */
[----:B------:R-:W-:Y:S01]  /*e5e0*/  FMUL.FTZ R16, R16, R25 ;  /* 0x0000001910107220 */ /* 0x000fe20000410000 */
[----:B------:R-:W-:Y:S02]  /*e5f0*/  HADD2.F32 R18, -RZ, R21.H0_H0 ;  /* 0x20000015ff127230 */ /* 0x000fe40000004100 */
[--C-:B------:R-:W-:Y:S02]  /*e600*/  HADD2.F32 R12, -RZ, R13.reuse.H0_H0 ;  /* 0x2000000dff0c7230 */ /* 0x100fe40000004100 */
[----:B------:R-:W-:Y:S01]  /*e610*/  FMUL.FTZ R5, R26, R5 ;  /* 0x000000051a057220 */ /* 0x000fe20000410000 */
[----:B------:R-:W-:Y:S02]  /*e620*/  HADD2.F32 R30, -RZ, R13.H1_H1 ;  /* 0x3000000dff1e7230 */ /* 0x000fe40000004100 */
[----:B------:R-:W-:Y:S01]  /*e630*/  FFMA.FTZ R3, R3, R4, R28 ;  /* 0x0000000403037223 */ /* 0x000fe2000001001c */
[----:B------:R-:W-:-:S02]  /*e640*/  HADD2.F32 R26, -RZ, R14.H0_H0 ;  /* 0x2000000eff1a7230 */ /* 0x000fc40000004100 */
[----:B------:R-:W-:Y:S01]  /*e650*/  FFMA.FTZ R16, R19, R20, R16 ;  /* 0x0000001413107223 */ /* 0x000fe20000010010 */
[--C-:B------:R-:W-:Y:S02]  /*e660*/  HADD2.F32 R13, -RZ, R15.reuse.H0_H0 ;  /* 0x2000000fff0d7230 */ /* 0x100fe40000004100 */
[----:B------:R-:W-:Y:S01]  /*e670*/  FFMA.FTZ R12, R18, R12, R29 ;  /* 0x0000000c120c7223 */ /* 0x000fe2000001001d */
[----:B------:R-:W-:Y:S02]  /*e680*/  HADD2.F32 R32, -RZ, R15.H1_H1 ;  /* 0x3000000fff207230 */ /* 0x000fe40000004100 */
[----:B------:R-:W-:Y:S02]  /*e690*/  HADD2.F32 R4, -RZ, R22.H0_H0 ;  /* 0x20000016ff047230 */ /* 0x000fe40000004100 */
[----:B------:R-:W-:Y:S02]  /*e6a0*/  HADD2.F32 R14, -RZ, R14.H1_H1 ;  /* 0x3000000eff0e7230 */ /* 0x000fe40000004100 */
[----:B------:R-:W-:-:S02]  /*e6b0*/  HADD2.F32 R18, -RZ, R21.H1_H1 ;  /* 0x30000015ff127230 */ /* 0x000fc40000004100 */
        /* <DEDUP_REMOVED lines=12> */
.L_x_1480:
[----:B------:R-:W-:Y:S05]  /*e780*/  BSYNC B0 ;  /* 0x0000000000007941 */ /* 0x000fea0003800000 */
.L_x_1479:
[----:B-----5:R3:W-:Y:S02]  /*e790*/  STS.128 [R166+0x800], R20 ;  /* 0x00080014a6007388 */ /* 0x0207e40000000c00 */
.L_x_1478:
[----:B------:R-:W-:Y:S05]  /*e7a0*/  BSYNC B1 ;  /* 0x0000000000017941 */ /* 0x000fea0003800000 */
.L_x_1477:
[----:B------:R1:W-:Y:S01]  /*e7b0*/  @P5 STS.128 [R166+0x1800], RZ ;  /* 0x001800ffa6005388 */ /* 0x0003e20000000c00 */
[----:B------:R-:W-:Y:S04]  /*e7c0*/  BSSY B1, `(.L_x_1481) ;  /* 0x000005d000017945 */ /* 0x000fe80003800000 */
[----:B------:R-:W-:Y:S05]  /*e7d0*/  @P5 BRA `(.L_x_1482) ;  /* 0x00000004006c5947 */ /* 0x000fea0003800000 */
[----:B------:R1:W5:Y:S01]  /*e7e0*/  LDG.E.128 R16, desc[UR6][R8.64+0x40] ;  /* 0x0000400608107981 */ /* 0x000362000c1e1d00 */
        /* <DEDUP_REMOVED lines=13> */
[----:B------:R-:W-:-:S03]  /*e8c0*/  IADD3 R4, P1, R5, R12, RZ ;  /* 0x0000000c05047210 */ /* 0x000fc60007f3e0ff */
[----:B---3--:R-:W-:Y:S01]  /*e8d0*/  IMAD.WIDE R20, R7, 0x2, R8 ;  /* 0x0000000207147825 */ /* 0x008fe200078e0208 */
[----:B------:R-:W-:Y:S02]  /*e8e0*/  LEA.HI.X.SX32 R5, R5, R11, 0x1, P1 ;  /* 0x0000000b05057211 */ /* 0x000fe400008f0eff */
[C---:B------:R-:W-:Y:S02]  /*e8f0*/  LEA R6, P1, R4.reuse, UR8, 0x1 ;  /* 0x0000000804067c11 */ /* 0x040fe4000f8208ff */
        /* <DEDUP_REMOVED lines=11> */
[--C-:B---3--:R-:W-:Y:S02]  /*e9b0*/  HADD2.F32 R28, -RZ, R20.reuse.H0_H0 ;  /* 0x20000014ff1c7230 */ /* 0x108fe40000004100 */
[----:B------:R-:W-:Y:S02]  /*e9c0*/  HADD2.F32 R20, -RZ, R20.H1_H1 ;  /* 0x30000014ff147230 */ /* 0x000fe40000004100 */
[--C-:B--2---:R-:W-:Y:S02]  /*e9d0*/  HADD2.F32 R3, -RZ, R4.reuse.H0_H0 ;  /* 0x20000004ff037230 */ /* 0x104fe40000004100 */
        /* <DEDUP_REMOVED lines=8> */
[----:B------:R-:W-:Y:S02]  /*ea60*/  HADD2.F32 R27, -RZ, R21.H0_H0 ;  /* 0x20000015ff1b7230 */ /* 0x000fe40000004100 */
[--C-:B------:R-:W-:Y:S02]  /*ea70*/  HADD2.F32 R6, -RZ, R7.reuse.H0_H0 ;  /* 0x20000007ff067230 */ /* 0x100fe40000004100 */
[----:B------:R-:W-:-:S02]  /*ea80*/  HADD2.F32 R7, -RZ, R7.H1_H1 ;  /* 0x30000007ff077230 */ /* 0x000fc40000004100 */
[----:B------:R-:W-:Y:S01]  /*ea90*/  FMUL.FTZ R28, R28, R3 ;  /* 0x000000031c1c7220 */ /* 0x000fe20000410000 */
[----:B------:R-:W-:Y:S01]  /*eaa0*/  FMUL.FTZ R20, R20, R11 ;  /* 0x0000000b14147220 */ /* 0x000fe20000410000 */
[----:B------:R-:W-:Y:S01]  /*eab0*/  FMUL.FTZ R27, R27, R4 ;  /* 0x000000041b1b7220 */ /* 0x000fe20000410000 */
[----:B------:R-:W-:Y:S02]  /*eac0*/  HADD2.F32 R11, -RZ, R22.H1_H1 ;  /* 0x30000016ff0b7230 */ /* 0x000fe40000004100 */
[----:B------:R-:W-:Y:S01]  /*ead0*/  @!P0 FADD.FTZ R26, -R26, -RZ ;  /* 0x800000ff1a1a8221 */ /* 0x000fe20000010100 */
[--C-:B------:R-:W-:Y:S02]  /*eae0*/  HADD2.F32 R3, -RZ, R23.reuse.H0_H0 ;  /* 0x20000017ff037230 */ /* 0x100fe40000004100 */
[----:B------:R-:W-:Y:S01]  /*eaf0*/  @!P0 FADD.FTZ R6, -R6, -RZ ;  /* 0x800000ff06068221 */ /* 0x000fe20000010100 */
[----:B------:R-:W-:Y:S02]  /*eb00*/  HADD2.F32 R4, -RZ, R23.H1_H1 ;  /* 0x30000017ff047230 */ /* 0x000fe40000004100 */
[----:B------:R-:W-:Y:S01]  /*eb10*/  @!P0 FADD.FTZ R7, -R7, -RZ ;  /* 0x800000ff07078221 */ /* 0x000fe20000010100 */
[----:B------:R-:W-:-:S02]  /*eb20*/  HADD2.F32 R30, -RZ, R21.H1_H1 ;  /* 0x30000015ff1e7230 */ /* 0x000fc40000004100 */
[----:B------:R-:W-:Y:S01]  /*eb30*/  FMUL.FTZ R26, R11, R26 ;  /* 0x0000001a0b1a7220 */ /* 0x000fe20000410000 */
[----:B------:R-:W-:Y:S01]  /*eb40*/  FMUL.FTZ R6, R3, R6 ;  /* 0x0000000603067220 */ /* 0x000fe20000410000 */
[----:B------:R-:W-:Y:S01]  /*eb50*/  FMUL.FTZ R7, R4, R7 ;  /* 0x0000000704077220 */ /* 0x000fe20000410000 */
[----:B------:R-:W-:Y:S01]  /*eb60*/  @!P0 FADD.FTZ R25, -R25, -RZ ;  /* 0x800000ff19198221 */ /* 0x000fe20000010100 */
[--C-:B-----5:R-:W-:Y:S02]  /*eb70*/  HADD2.F32 R3, -RZ, R16.reuse.H0_H0 ;  /* 0x20000010ff037230 */ /* 0x120fe40000004100 */
[----:B------:R-:W-:Y:S02]  /*eb80*/  HADD2.F32 R11, -RZ, R16.H1_H1 ;  /* 0x30000010ff0b7230 */ /* 0x000fe40000004100 */
[--C-:B----4-:R-:W-:Y:S02]  /*eb90*/  HADD2.F32 R4, -RZ, R12.reuse.H0_H0 ;  /* 0x2000000cff047230 */ /* 0x110fe40000004100 */
[----:B------:R-:W-:-:S02]  /*eba0*/  HADD2.F32 R21, -RZ, R12.H1_H1 ;  /* 0x3000000cff157230 */ /* 0x000fc40000004100 */
[----:B------:R-:W-:Y:S02]  /*ebb0*/  HADD2.F32 R16, -RZ, R17.H0_H0 ;  /* 0x20000011ff107230 */ /* 0x000fe40000004100 */
[----:B------:R-:W-:Y:S02]  /*ebc0*/  HADD2.F32 R12, -RZ, R13.H0_H0 ;  /* 0x2000000dff0c7230 */ /* 0x000fe40000004100 */
[----:B------:R-:W-:Y:S01]  /*ebd0*/  FMUL.FTZ R30, R30, R25 ;  /* 0x000000191e1e7220 */ /* 0x000fe20000410000 */
[----:B------:R-:W-:Y:S02]  /*ebe0*/  HADD2.F32 R32, -RZ, R22.H0_H0 ;  /* 0x20000016ff207230 */ /* 0x000fe40000004100 */
[----:B------:R-:W-:Y:S01]  /*ebf0*/  @!P0 FADD.FTZ R5, -R5, -RZ ;  /* 0x800000ff05058221 */ /* 0x000fe20000010100 */
[--C-:B------:R-:W-:Y:S02]  /*ec00*/  HADD2.F32 R22, -RZ, R14.reuse.H0_H0 ;  /* 0x2000000eff167230 */ /* 0x100fe40000004100 */
[----:B------:R-:W-:Y:S01]  /*ec10*/  FFMA.FTZ R3, R3, R4, R28 ;  /* 0x0000000403037223 */ /* 0x000fe2000001001c */
[----:B------:R-:W-:-:S02]  /*ec20*/  HADD2.F32 R25, -RZ, R14.H1_H1 ;  /* 0x3000000eff197230 */ /* 0x000fc40000004100 */
[----:B------:R-:W-:Y:S01]  /*ec30*/  FFMA.FTZ R20, R11, R21, R20 ;  /* 0x000000150b147223 */ /* 0x000fe20000010014 */
[--C-:B------:R-:W-:Y:S02]  /*ec40*/  HADD2.F32 R23, -RZ, R15.reuse.H0_H0 ;  /* 0x2000000fff177230 */ /* 0x100fe40000004100 */
[----:B------:R-:W-:Y:S01]  /*ec50*/  FFMA.FTZ R12, R16, R12, R27 ;  /* 0x0000000c100c7223 */ /* 0x000fe2000001001b */
[----:B------:R-:W-:Y:S02]  /*ec60*/  HADD2.F32 R14, -RZ, R15.H1_H1 ;  /* 0x3000000fff0e7230 */ /* 0x000fe40000004100 */
[----:B------:R-:W-:Y:S01]  /*ec70*/  FMUL.FTZ R5, R32, R5 ;  /* 0x0000000520057220 */ /* 0x000fe20000410000 */
[----:B------:R-:W-:Y:S02]  /*ec80*/  HADD2.F32 R13, -RZ, R13.H1_H1 ;  /* 0x3000000dff0d7230 */ /* 0x000fe40000004100 */
[----:B------:R-:W-:Y:S02]  /*ec90*/  HADD2.F32 R17, -RZ, R17.H1_H1 ;  /* 0x30000011ff117230 */ /* 0x000fe40000004100 */
[----:B------:R-:W-:-:S02]  /*eca0*/  HADD2.F32 R4, -RZ, R18.H0_H0 ;  /* 0x20000012ff047230 */ /* 0x000fc40000004100 */
        /* <DEDUP_REMOVED lines=12> */
.L_x_1484:
[----:B------:R-:W-:Y:S05]  /*ed70*/  BSYNC B0 ;  /* 0x0000000000007941 */ /* 0x000fea0003800000 */
.L_x_1483:
[----:B-----5:R1:W-:Y:S02]  /*ed80*/  STS.128 [R166+0x1800], R16 ;  /* 0x00180010a6007388 */ /* 0x0203e40000000c00 */
.L_x_1482:
[----:B------:R-:W-:Y:S05]  /*ed90*/  BSYNC B1 ;  /* 0x0000000000017941 */ /* 0x000fea0003800000 */
.L_x_1481:
[----:B------:R-:W-:-:S13]  /*eda0*/  ISETP.NE.AND P0, PT, R152, RZ, PT ;  /* 0x000000ff9800720c */ /* 0x000fda0003f05270 */
[----:B------:R1:W-:Y:S01]  /*edb0*/  @P0 STS.128 [R166+0x2800], RZ ;  /* 0x002800ffa6000388 */ /* 0x0003e20000000c00 */
[----:B------:R-:W-:Y:S05]  /*edc0*/  @P0 BRA `(.L_x_1454) ;  /* 0x0000000800880947 */ /* 0x000fea0003800000 */
[----:B------:R1:W5:Y:S01]  /*edd0*/  LDG.E.128 R12, desc[UR6][R8.64+0x80] ;  /* 0x00008006080c7981 */ /* 0x000362000c1e1d00 */
[----:B------:R-:W-:Y:S01]  /*ede0*/  ISETP.GE.AND P0, PT, R10, UR5, PT ;  /* 0x000000050a007c0c */ /* 0x000fe2000bf06270 */
[----:B------:R-:W-:-:S12]  /*edf0*/  BSSY B0, `(.L_x_1485) ;  /* 0x0000059000007945 */ /* 0x000fd80003800000 */
[----:B------:R-:W-:Y:S05]  /*ee00*/  @P0 BRA `(.L_x_1486) ;  /* 0x00000004005c0947 */ /* 0x000fea0003800000 */
[----:B------:R-:W-:Y:S01]  /*ee10*/  ISETP.GE.AND P0, PT, R10, R141, PT ;  /* 0x0000008d0a00720c */ /* 0x000fe20003f06270 */
[----:B------:R-:W-:Y:S01]  /*ee20*/  ULDC.64 UR8, c[0x0][0x360] ;  /* 0x0000d80000087ab9 */ /* 0x000fe20000000a00 */
[----:B------:R-:W-:Y:S02]  /*ee30*/  IADD3 R143, R143, 0x40, RZ ;  /* 0x000000408f8f7810 */ /* 0x000fe40007ffe0ff */
[----:B------:R-:W-:Y:S02]  /*ee40*/  MOV R3, RZ ;  /* 0x000000ff00037202 */ /* 0x000fe40000000f00 */
[C---:B------:R-:W-:Y:S02]  /*ee50*/  IADD3 R0, P1, R143.reuse, R0, RZ ;  /* 0x000000008f007210 */ /* 0x040fe40007f3e0ff */
[----:B------:R-:W-:Y:S02]  /*ee60*/  IADD3 R6, P2, R8, 0x80, RZ ;  /* 0x0000008008067810 */ /* 0x000fe40007f5e0ff */
[----:B------:R-:W-:-:S02]  /*ee70*/  LEA.HI.X.SX32 R2, R143, R2, 0x1, P1 ;  /* 0x000000028f027211 */ /* 0x000fc400008f0eff */
[----:B------:R-:W-:Y:S02]  /*ee80*/  IADD3.X R7, RZ, R9, RZ, P2, !PT ;  /* 0x00000009ff077210 */ /* 0x000fe400017fe4ff */
[----:B------:R-:W-:-:S04]  /*ee90*/  @P0 SHF.R.S32.HI R4, RZ, 0x1, R144 ;  /* 0x00000001ff040819 */ /* 0x000fc80000011490 */
[C---:B------:R-:W-:Y:S02]  /*eea0*/  @P0 IADD3 R3, -R4.reuse, RZ, RZ ;  /* 0x000000ff04030210 */ /* 0x040fe40007ffe1ff */
[----:B------:R-:W-:Y:S02]  /*eeb0*/  @P0 IADD3 R141, -R4, RZ, RZ ;  /* 0x000000ff048d0210 */ /* 0x000fe40007ffe1ff */
[----:B------:R-:W-:Y:S02]  /*eec0*/  IADD3 R5, P1, R3, R0, RZ ;  /* 0x0000000003057210 */ /* 0x000fe40007f3e0ff */
[----:B------:R-:W-:Y:S01]  /*eed0*/  @P0 SHF.R.S32.HI R144, RZ, 0x1, R144 ;  /* 0x00000001ff900819 */ /* 0x000fe20000011490 */
[----:B-1----:R-:W-:Y:S01]  /*eee0*/  IMAD.WIDE R16, R141, 0x2, R6 ;  /* 0x000000028d107825 */ /* 0x002fe200078e0206 */
[----:B------:R-:W-:Y:S02]  /*eef0*/  LEA.HI.X.SX32 R4, R3, R2, 0x1, P1 ;  /* 0x0000000203047211 */ /* 0x000fe400008f0eff */
[----:B---3--:R-:W-:-:S02]  /*ef00*/  LEA R20, P1, R5, UR8, 0x1 ;  /* 0x0000000805147c11 */ /* 0x008fc4000f8208ff */
[----:B------:R-:W-:Y:S01]  /*ef10*/  MOV R3, RZ ;  /* 0x000000ff00037202 */ /* 0x000fe20000000f00 */
[----:B------:R-:W3:Y:S01]  /*ef20*/  LDG.E.128 R16, desc[UR6][R16.64] ;  /* 0x0000000610107981 */ /* 0x000ee2000c1e1d00 */
[----:B------:R-:W-:Y:S01]  /*ef30*/  LEA.HI.X R21, R5, UR9, R4, 0x1, P1 ;  /* 0x0000000905157c11 */ /* 0x000fe200088f0c04 */
[----:B------:R-:W-:Y:S01]  /*ef40*/  ULDC.64 UR8, c[0x0][0x358] ;  /* 0x0000d60000087ab9 */ /* 0x000fe20000000a00 */
[----:B------:R-:W-:-:S03]  /*ef50*/  @P0 IADD3 R3, -R144, RZ, RZ ;  /* 0x000000ff90030210 */ /* 0x000fc60007ffe1ff */
[----:B------:R3:W4:Y:S01]  /*ef60*/  LDG.E.128 R4, desc[UR6][R20.64] ;  /* 0x0000000614047981 */ /* 0x000722000c1e1d00 */
[----:B------:R-:W-:-:S04]  /*ef70*/  IADD3 R0, P1, R3, R0, RZ ;  /* 0x0000000003007210 */ /* 0x000fc80007f3e0ff */
[----:B------:R-:W-:Y:S02]  /*ef80*/  LEA.HI.X.SX32 R3, R3, R2, 0x1, P1 ;  /* 0x0000000203037211 */ /* 0x000fe400008f0eff */
[----:B--2---:R-:W-:-:S04]  /*ef90*/  LEA R8, P1, R0, UR8, 0x1 ;  /* 0x0000000800087c11 */ /* 0x004fc8000f8208ff */
[----:B------:R-:W-:-:S06]  /*efa0*/  LEA.HI.X R9, R0, UR9, R3, 0x1, P1 ;  /* 0x0000000900097c11 */ /* 0x000fcc00088f0c03 */
[----:B------:R-:W2:Y:S01]  /*efb0*/  LDG.E.128 R8, desc[UR6][R8.64] ;  /* 0x0000000608087981 */ /* 0x000ea2000c1e1d00 */
[--C-:B---3--:R-:W-:Y:S02]  /*efc0*/  HADD2.F32 R21, -RZ, R16.reuse.H0_H0 ;  /* 0x20000010ff157230 */ /* 0x108fe40000004100 */
[----:B------:R-:W-:Y:S02]  /*efd0*/  HADD2.F32 R25, -RZ, R16.H1_H1 ;  /* 0x30000010ff197230 */ /* 0x000fe40000004100 */
[----:B----4-:R-:W-:Y:S02]  /*efe0*/  HADD2.F32 R0, -RZ, R4.H0_H0 ;  /* 0x20000004ff007230 */ /* 0x010fe40000004100 */
[--C-:B------:R-:W-:Y:S02]  /*eff0*/  HADD2.F32 R2, -RZ, R5.reuse.H0_H0 ;  /* 0x20000005ff027230 */ /* 0x100fe40000004100 */
[----:B------:R-:W-:Y:S02]  /*f000*/  HADD2.F32 R5, -RZ, R5.H1_H1 ;  /* 0x30000005ff057230 */ /* 0x000fe40000004100 */
[----:B------:R-:W-:Y:S01]  /*f010*/  @!P0 FADD.FTZ R0, -R0, -RZ ;  /* 0x800000ff00008221 */ /* 0x000fe20000010100 */
[----:B------:R-:W-:-:S02]  /*f020*/  HADD2.F32 R3, -RZ, R6.H0_H0 ;  /* 0x20000006ff037230 */ /* 0x000fc40000004100 */
[----:B------:R-:W-:Y:S01]  /*f030*/  @!P0 FADD.FTZ R2, -R2, -RZ ;  /* 0x800000ff02028221 */ /* 0x000fe20000010100 */
        /* <DEDUP_REMOVED lines=24> */
[----:B--2---:R-:W-:-:S02]  /*f1c0*/  HADD2.F32 R2, -RZ, R8.H0_H0 ;  /* 0x20000008ff027230 */ /* 0x004fc40000004100 */
        /* <DEDUP_REMOVED lines=27> */
.L_x_1486:
[----:B------:R-:W-:Y:S05]  /*f380*/  BSYNC B0 ;  /* 0x0000000000007941 */ /* 0x000fea0003800000 */
.L_x_1485:
[----:B-----5:R1:W-:Y:S01]  /*f390*/  STS.128 [R166+0x2800], R12 ;  /* 0x0028000ca6007388 */ /* 0x0203e20000000c00 */
[----:B------:R-:W-:Y:S05]  /*f3a0*/  BRA `(.L_x_1454) ;  /* 0x0000000400107947 */ /* 0x000fea0003800000 */
.L_x_1440:
        /* <DEDUP_REMOVED lines=10> */
[----:B--23--:R-:W2:Y:S01]  /*f450*/  @!P0 LDC.64 R4, c[0x0][0x210] ;  /* 0x00008400ff048b82 */ /* 0x00cea20000000a00 */
        /* <DEDUP_REMOVED lines=25> */
.L_x_1488:
[----:B------:R-:W-:Y:S05]  /*f5f0*/  BSYNC B0 ;  /* 0x0000000000007941 */ /* 0x000fea0003800000 */
.L_x_1487:
[----:B------:R-:W-:Y:S05]  /*f600*/  @P3 BRA `(.L_x_1454) ;  /* 0x0000000000783947 */ /* 0x000fea0003800000 */
[----:B------:R-:W-:Y:S01]  /*f610*/  ULDC UR5, c[0x0][0x2d0] ;  /* 0x0000b40000057ab9 */ /* 0x000fe20000000800 */
[----:B-1--4-:R-:W1:Y:S01]  /*f620*/  @!P5 LDC.64 R2, c[0x0][0x210] ;  /* 0x00008400ff02db82 */ /* 0x012e620000000a00 */
[----:B------:R-:W-:Y:S02]  /*f630*/  ISETP.GE.AND P0, PT, R116, UR5, PT ;  /* 0x0000000574007c0c */ /* 0x000fe4000bf06270 */
[----:B------:R-:W-:Y:S02]  /*f640*/  IADD3 R164, P1, R164, UR10, RZ ;  /* 0x0000000aa4a47c10 */ /* 0x000fe4000ff3e0ff */
[----:B------:R-:W-:Y:S02]  /*f650*/  ISETP.NE.AND P4, PT, R152, RZ, PT ;  /* 0x000000ff9800720c */ /* 0x000fe40003f85270 */
[----:B--23--:R-:W-:-:S07]  /*f660*/  IADD3.X R7, R70, UR11, RZ, P1, !PT ;  /* 0x0000000b46077c10 */ /* 0x00cfce0008ffe4ff */
        /* <DEDUP_REMOVED lines=24> */
.L_x_1454:
[----:B------:R-:W-:Y:S05]  /*f7f0*/  BSYNC B3 ;  /* 0x0000000000037941 */ /* 0x000fea0003800000 */
.L_x_1439:
[----:B------:R-:W-:Y:S01]  /*f800*/  VIADD R165, R53, 0xffffffff ;  /* 0xffffffff35a57836 */ /* 0x000fe20000000000 */
[----:B------:R-:W-:Y:S01]  /*f810*/  ULDC.64 UR12, c[0x0][0x218] ;  /* 0x00008600000c7ab9 */ /* 0x000fe20000000a00 */
[----:B------:R-:W-:Y:S01]  /*f820*/  BSSY B0, `(.L_x_1489) ;  /* 0x0000024000007945 */ /* 0x000fe20003800000 */
[C---:B------:R-:W-:Y:S01]  /*f830*/  LEA R164, P0, R162.reuse, UR12, 0x1 ;  /* 0x0000000ca2a47c11 */ /* 0x040fe2000f8008ff */
[----:B------:R-:W-:Y:S01]  /*f840*/  IMAD.SHL.U32 R0, R165, 0x80, RZ ;  /* 0x00000080a5007824 */ /* 0x000fe200078e00ff */
[----:B------:R-:W-:Y:S02]  /*f850*/  LOP3.LUT R128, R145, 0xff, RZ, 0xc0, !PT ;  /* 0x000000ff91807812 */ /* 0x000fe400078ec0ff */
[----:B------:R-:W-:Y:S01]  /*f860*/  LEA.HI.X R167, R162, UR13, R159, 0x1, P0 ;  /* 0x0000000da2a77c11 */ /* 0x000fe200080f0c9f */
[----:B--234-:R-:W-:-:S05]  /*f870*/  IMAD.IADD R5, R55, 0x1, -R0 ;  /* 0x0000000137057824 */ /* 0x01cfca00078e0a00 */
[----:B------:R-:W-:-:S13]  /*f880*/  ISETP.GE.AND P1, PT, R170, R5, PT ;  /* 0x00000005aa00720c */ /* 0x000fda0003f26270 */
[----:B------:R-:W-:Y:S05]  /*f890*/  @P1 BRA `(.L_x_1490) ;  /* 0x0000000000701947 */ /* 0x000fea0003800000 */
[C---:B-1----:R-:W-:Y:S02]  /*f8a0*/  LOP3.LUT R2, R128.reuse, 0x1, RZ, 0xc0, !PT ;  /* 0x0000000180027812 */ /* 0x042fe400078ec0ff */
[----:B------:R-:W-:Y:S02]  /*f8b0*/  R2P PR, R128, 0x6 ;  /* 0x0000000680007804 */ /* 0x000fe40000000000 */
[----:B------:R-:W-:-:S11]  /*f8c0*/  ISETP.NE.U32.AND P0, PT, R2, 0x1, PT ;  /* 0x000000010200780c */ /* 0x000fd60003f05070 */
[----:B------:R-:W-:Y:S02]  /*f8d0*/  @P1 IMAD.MOV.U32 R2, RZ, RZ, R164 ;  /* 0x000000ffff021224 */ /* 0x000fe400078e00a4 */
[----:B------:R-:W-:Y:S01]  /*f8e0*/  @!P0 MOV R6, R164 ;  /* 0x000000a400068202 */ /* 0x000fe20000000f00 */
[--C-:B------:R-:W-:Y:S02]  /*f8f0*/  @!P0 IMAD.MOV.U32 R7, RZ, RZ, R167.reuse ;  /* 0x000000ffff078224 */ /* 0x100fe400078e00a7 */
[----:B------:R-:W-:-:S03]  /*f900*/  @P1 IMAD.MOV.U32 R3, RZ, RZ, R167 ;  /* 0x000000ffff031224 */ /* 0x000fc600078e00a7 */
        /* <DEDUP_REMOVED lines=13> */
[----:B-1----:R-:W-:Y:S02]  /*f9e0*/  MOV R2, R164 ;  /* 0x000000a400027202 */ /* 0x002fe40000000f00 */
[----:B------:R-:W-:-:S05]  /*f9f0*/  MOV R3, R167 ;  /* 0x000000a700037202 */ /* 0x000fca0000000f00 */
[----:B------:R-:W-:Y:S01]  /*fa00*/  @!PT LDS RZ, [RZ] ;  /* 0x00000000fffff984 */ /* 0x000fe20000000800 */
[----:B------:R-:W-:Y:S01]  /*fa10*/  @!PT LDS RZ, [RZ] ;  /* 0x00000000fffff984 */ /* 0x000fe20000000800 */
[----:B------:R-:W-:Y:S01]  /*fa20*/  @!PT LDS RZ, [RZ] ;  /* 0x00000000fffff984 */ /* 0x000fe20000000800 */
[----:B------:R3:W-:Y:S01]  /*fa30*/  LDGSTS.E.BYPASS.LTC128B.128 [R166+0x7000], desc[UR6][R2.64+0x80] ;  /* 0x0700008002a67fae */ /* 0x0007e2000b901d46 */
[----:B------:R-:W-:Y:S05]  /*fa40*/  BRA `(.L_x_1490) ;  /* 0x0000000000047947 */ /* 0x000fea0003800000 */
.L_x_1491:
[----:B------:R2:W-:Y:S02]  /*fa50*/  STS.128 [R166+0x7000], RZ ;  /* 0x007000ffa6007388 */ /* 0x0005e40000000c00 */
.L_x_1490:
[----:B------:R-:W-:Y:S05]  /*fa60*/  BSYNC B0 ;  /* 0x0000000000007941 */ /* 0x000fea0003800000 */
.L_x_1489:
[----:B------:R-:W-:Y:S01]  /*fa70*/  ISETP.GE.AND P0, PT, R24, R5, PT ;  /* 0x000000051800720c */ /* 0x000fe20003f06270 */
[----:B------:R-:W-:-:S12]  /*fa80*/  BSSY B0, `(.L_x_1492) ;  /* 0x000001f000007945 */ /* 0x000fd80003800000 */
[----:B------:R-:W-:Y:S05]  /*fa90*/  @P0 BRA `(.L_x_1493) ;  /* 0x0000000000740947 */ /* 0x000fea0003800000 */
[C---:B-1-3--:R-:W-:Y:S02]  /*faa0*/  LOP3.LUT R2, R128.reuse, 0x1, RZ, 0xc0, !PT ;  /* 0x0000000180027812 */ /* 0x04afe400078ec0ff */
[----:B------:R-:W-:Y:S02]  /*fab0*/  LOP3.LUT P1, RZ, R128, 0x2, RZ, 0xc0, !PT ;  /* 0x0000000280ff7812 */ /* 0x000fe4000782c0ff */
[----:B------:R-:W-:Y:S02]  /*fac0*/  ISETP.NE.U32.AND P0, PT, R2, 0x1, PT ;  /* 0x000000010200780c */ /* 0x000fe40003f05070 */
[----:B------:R-:W-:-:S05]  /*fad0*/  IADD3 R3, P2, R148, R162, RZ ;  /* 0x000000a294037210 */ /* 0x000fca0007f5e0ff */
[----:B------:R-:W-:-:S04]  /*fae0*/  IMAD.X R2, R147, 0x1, R159, P2 ;  /* 0x0000000193027824 */ /* 0x000fc800010e069f */
[C---:B------:R-:W-:Y:S02]  /*faf0*/  @P1 LEA R6, P2, R3.reuse, UR12, 0x1 ;  /* 0x0000000c03061c11 */ /* 0x040fe4000f8408ff */
[C---:B------:R-:W-:Y:S02]  /*fb00*/  @!P0 LEA R8, P3, R148.reuse, R164, 0x1 ;  /* 0x000000a494088211 */ /* 0x040fe400078608ff */
        /* <DEDUP_REMOVED lines=21> */
.L_x_1494:
[----:B------:R3:W-:Y:S02]  /*fc60*/  STS.128 [R166+0x7800], RZ ;  /* 0x007800ffa6007388 */ /* 0x0007e40000000c00 */
.L_x_1493:
[----:B------:R-:W-:Y:S05]  /*fc70*/  BSYNC B0 ;  /* 0x0000000000007941 */ /* 0x000fea0003800000 */
.L_x_1492:
[----:B-1--4-:R-:W-:Y:S01]  /*fc80*/  IADD3 R6, R170, 0x40, RZ ;  /* 0x00000040aa067810 */ /* 0x012fe20007ffe0ff */
[----:B------:R-:W-:Y:S03]  /*fc90*/  BSSY B0, `(.L_x_1495) ;  /* 0x0000023000007945 */ /* 0x000fe60003800000 */
[----:B------:R-:W-:-:S13]  /*fca0*/  ISETP.GE.AND P0, PT, R6, R5, PT ;  /* 0x000000050600720c */ /* 0x000fda0003f06270 */
[----:B------:R-:W-:Y:S05]  /*fcb0*/  @P0 BRA `(.L_x_1496) ;  /* 0x0000000000800947 */ /* 0x000fea0003800000 */
[----:B---3--:R-:W1:Y:S01]  /*fcc0*/  LDC.64 R2, c[0x0][0x248] ;  /* 0x00009200ff027b82 */ /* 0x008e620000000a00 */
        /* <DEDUP_REMOVED lines=30> */
.L_x_1497:
[----:B------:R4:W-:Y:S02]  /*feb0*/  STS.128 [R166+0x8000], RZ ;  /* 0x008000ffa6007388 */ /* 0x0009e40000000c00 */
.L_x_1496:
[----:B------:R-:W-:Y:S05]  /*fec0*/  BSYNC B0 ;  /* 0x0000000000007941 */ /* 0x000fea0003800000 */
.L_x_1495:
[----:B------:R-:W-:Y:S01]  /*fed0*/  IADD3 R4, R170, 0x60, RZ ;  /* 0x00000060aa047810 */ /* 0x000fe20007ffe0ff */
[----:B------:R-:W-:Y:S03]  /*fee0*/  BSSY B0, `(.L_x_1498) ;  /* 0x0000024000007945 */ /* 0x000fe60003800000 */
[----:B------:R-:W-:-:S13]  /*fef0*/  ISETP.GE.AND P0, PT, R4, R5, PT ;  /* 0x000000050400720c */ /* 0x000fda0003f06270 */
[----:B------:R-:W-:Y:S05]  /*ff00*/  @P0 BRA `(.L_x_1499) ;  /* 0x0000000000840947 */ /* 0x000fea0003800000 */
[----:B---3--:R-:W1:Y:S01]  /*ff10*/  LDC.64 R2, c[0x0][0x248] ;  /* 0x00009200ff027b82 */ /* 0x008e620000000a00 */
[C---:B------:R-:W-:Y:S01]  /*ff20*/  LOP3.LUT R7, R128.reuse, 0x1, RZ, 0xc0, !PT ;  /* 0x0000000180077812 */ /* 0x040fe200078ec0ff */
[----:B------:R-:W-:Y:S01]  /*ff30*/  IMAD.MOV.U32 R158, RZ, RZ, R162 ;  /* 0x000000ffff9e7224 */ /* 0x000fe200078e00a2 */
[C---:B------:R-:W-:Y:S02]  /*ff40*/  LOP3.LUT P2, RZ, R128.reuse, 0x2, RZ, 0xc0, !PT ;  /* 0x0000000280ff7812 */ /* 0x040fe4000784c0ff */
[----:B------:R-:W-:Y:S02]  /*ff50*/  ISETP.NE.U32.AND P0, PT, R7, 0x1, PT ;  /* 0x000000010700780c */ /* 0x000fe40003f05070 */
[----:B------:R-:W-:-:S11]  /*ff60*/  LOP3.LUT P1, RZ, R128, 0x4, RZ, 0xc0, !PT ;  /* 0x0000000480ff7812 */ /* 0x000fd6000782c0ff */
[----:B------:R-:W-:Y:S01]  /*ff70*/  @!P0 MOV R12, R164 ;  /* 0x000000a4000c8202 */ /* 0x000fe20000000f00 */
[----:B------:R-:W-:Y:S02]  /*ff80*/  @!P0 IMAD.MOV.U32 R13, RZ, RZ, R167 ;  /* 0x000000ffff0d8224 */ /* 0x000fe400078e00a7 */
[----:B-1----:R-:W-:-:S04]  /*ff90*/  IMAD.WIDE.U32 R8, R2, 0x60, R158 ;  /* 0x0000006002087825 */ /* 0x002fc800078e009e */
[----:B------:R-:W-:Y:S01]  /*ffa0*/  IMAD R7, R3, 0x60, RZ ;  /* 0x0000006003077824 */ /* 0x000fe200078e02ff */
[----:B------:R-:W-:Y:S01]  /*ffb0*/  @P2 LEA R10, P3, R8, UR12, 0x1 ;  /* 0x0000000c080a2c11 */ /* 0x000fe2000f8608ff */
[----:B------:R-:W-:-:S04]  /*ffc0*/  @!P0 IMAD.WIDE.U32 R12, R2, 0xc0, R12 ;  /* 0x000000c0020c8825 */ /* 0x000fc800078e000c */
[----:B------:R-:W-:Y:S02]  /*ffd0*/  IMAD.IADD R7, R9, 0x1, R7 ;  /* 0x0000000109077824 */ /* 0x000fe400078e0207 */
[----:B------:R-:W-:-:S03]  /*ffe0*/  @!P0 IMAD R3, R3, 0xc0, RZ ;  /* 0x000000c003038824 */ /* 0x000fc600078e02ff */
[C-C-:B------:R-:W-:Y:S02]  /*fff0*/  @P2 LEA.HI.X R11, R8.reuse, UR13, R7.reuse, 0x1, P3 ;  /* 0x0000000d080b2c11 */ /* 0x140fe400098f0c07 */
[C---:B------:R-:W-:Y:S02]  /*10000*/  @P1 LEA R14, P3, R8.reuse, UR12, 0x1 ;  /* 0x0000000c080e1c11 */ /* 0x040fe4000f8608ff */
[----:B------:R-:W-:Y:S02]  /*10010*/  @!P0 IADD3 R13, R3, R13, RZ ;  /* 0x0000000d030d8210 */ /* 0x000fe40007ffe0ff */
[----:B------:R-:W-:-:S03]  /*10020*/  @P1 LEA.HI.X R15, R8, UR13, R7, 0x1, P3 ;  /* 0x0000000d080f1c11 */ /* 0x000fc600098f0c07 */
        /* <DEDUP_REMOVED lines=15> */
.L_x_1499:
[----:B------:R-:W-:Y:S05]  /*10120*/  BSYNC B0 ;  /* 0x0000000000007941 */ /* 0x000fea0003800000 */
.L_x_1498:
[----:B------:R-:W0:Y:S01]  /*10130*/  LDGDEPBAR ;  /* 0x00000000000079af */ /* 0x000e220000000000 */
[----:B------:R-:W-:Y:S01]  /*10140*/  ISETP.GE.AND P0, PT, R170, R5, PT ;  /* 0x00000005aa00720c */ /* 0x000fe20003f06270 */
[----:B------:R-:W-:Y:S01]  /*10150*/  ULDC.64 UR10, c[0x0][0x220] ;  /* 0x00008800000a7ab9 */ /* 0x000fe20000000a00 */
[----:B---3--:R-:W-:Y:S01]  /*10160*/  SHF.R.S32.HI R2, RZ, 0x1f, R155 ;  /* 0x0000001fff027819 */ /* 0x008fe2000001149b */
[----:B------:R-:W-:Y:S01]  /*10170*/  IMAD.SHL.U32 R118, R127, 0x2, RZ ;  /* 0x000000027f767824 */ /* 0x000fe200078e00ff */
[----:B------:R-:W-:Y:S01]  /*10180*/  LEA R132, P1, R160, UR10, 0x1 ;  /* 0x0000000aa0847c11 */ /* 0x000fe2000f8208ff */
[----:B------:R-:W-:Y:S01]  /*10190*/  BSSY B0, `(.L_x_1500) ;  /* 0x0000025000007945 */ /* 0x000fe20003800000 */
[----:B------:R-:W-:Y:S02]  /*101a0*/  LEA.HI R155, R2, R155, RZ, 0x2 ;  /* 0x0000009b029b7211 */ /* 0x000fe400078f10ff */
[----:B------:R-:W-:Y:S02]  /*101b0*/  LOP3.LUT R118, R118, 0x6, RZ, 0xc0, !PT ;  /* 0x0000000676767812 */ /* 0x000fe400078ec0ff */
[----:B------:R-:W-:-:S02]  /*101c0*/  SHF.R.S32.HI R155, RZ, 0x2, R155 ;  /* 0x00000002ff9b7819 */ /* 0x000fc4000001149b */
[----:B------:R-:W-:Y:S01]  /*101d0*/  LEA.HI.X R133, R160, UR11, R52, 0x1, P1 ;  /* 0x0000000ba0857c11 */ /* 0x000fe200088f0c34 */
[----:B------:R-:W-:-:S04]  /*101e0*/  DEPBAR.LE SB0, 0x0 ;  /* 0x000080000000791a */ /* 0x000fc80000000000 */
[----:B------:R-:W-:Y:S06]  /*101f0*/  BAR.SYNC.DEFER_BLOCKING 0x0 ;  /* 0x0000000000007b1d */ /* 0x000fec0000010000 */
        /* <DEDUP_REMOVED lines=29> */
.L_x_1502:
[----:B------:R1:W-:Y:S02]  /*103d0*/  STS.128 [R166+0xd000], RZ ;  /* 0x00d000ffa6007388 */ /* 0x0003e40000000c00 */
.L_x_1501:
[----:B------:R-:W-:Y:S05]  /*103e0*/  BSYNC B0 ;  /* 0x0000000000007941 */ /* 0x000fea0003800000 */
.L_x_1500:
[----:B------:R-:W-:Y:S01]  /*103f0*/  ISETP.GE.AND P0, PT, R24, R5, PT ;  /* 0x000000051800720c */ /* 0x000fe20003f06270 */
[----:B------:R-:W-:-:S12]  /*10400*/  BSSY B0, `(.L_x_1503) ;  /* 0x0000020000007945 */ /* 0x000fd80003800000 */
[----:B------:R1:W-:Y:S04]  /*10410*/  @P0 STS.128 [R166+0x9800], RZ ;  /* 0x009800ffa6000388 */ /* 0x0003e80000000c00 */
[----:B------:R1:W-:Y:S04]  /*10420*/  @P0 STS.128 [R166+0xb800], RZ ;  /* 0x00b800ffa6000388 */ /* 0x0003e80000000c00 */
[----:B------:R1:W-:Y:S01]  /*10430*/  @P0 STS.128 [R166+0xd800], RZ ;  /* 0x00d800ffa6000388 */ /* 0x0003e20000000c00 */
[----:B------:R-:W-:Y:S05]  /*10440*/  @P0 BRA `(.L_x_1504) ;  /* 0x00000000006c0947 */ /* 0x000fea0003800000 */
[C---:B-1----:R-:W-:Y:S02]  /*10450*/  LOP3.LUT R2, R128.reuse, 0x1, RZ, 0xc0, !PT ;  /* 0x0000000180027812 */ /* 0x042fe400078ec0ff */
        /* <DEDUP_REMOVED lines=25> */
.L_x_1505:
[----:B------:R1:W-:Y:S02]  /*105f0*/  STS.128 [R166+0xd800], RZ ;  /* 0x00d800ffa6007388 */ /* 0x0003e40000000c00 */
.L_x_1504:
[----:B------:R-:W-:Y:S05]  /*10600*/  BSYNC B0 ;  /* 0x0000000000007941 */ /* 0x000fea0003800000 */
.L_x_1503:
[----:B------:R-:W-:Y:S01]  /*10610*/  ISETP.GE.AND P0, PT, R6, R5, PT ;  /* 0x000000050600720c */ /* 0x000fe20003f06270 */
[----:B------:R-:W-:-:S12]  /*10620*/  BSSY B0, `(.L_x_1506) ;  /* 0x0000023000007945 */ /* 0x000fd80003800000 */
[----:B------:R1:W-:Y:S04]  /*10630*/  @P0 STS.128 [R166+0xa000], RZ ;  /* 0x00a000ffa6000388 */ /* 0x0003e80000000c00 */
[----:B------:R1:W-:Y:S04]  /*10640*/  @P0 STS.128 [R166+0xc000], RZ ;  /* 0x00c000ffa6000388 */ /* 0x0003e80000000c00 */
[----:B------:R1:W-:Y:S01]  /*10650*/  @P0 STS.128 [R166+0xe000], RZ ;  /* 0x00e000ffa6000388 */ /* 0x0003e20000000c00 */
[----:B------:R-:W-:Y:S05]  /*10660*/  @P0 BRA `(.L_x_1507) ;  /* 0x0000000000780947 */ /* 0x000fea0003800000 */
[----:B-1----:R-:W1:Y:S01]  /*10670*/  LDC.64 R2, c[0x0][0x250] ;  /* 0x00009400ff027b82 */ /* 0x002e620000000a00 */
[C---:B------:R-:W-:Y:S02]  /*10680*/  LOP3.LUT R6, R128.reuse, 0x1, RZ, 0xc0, !PT ;  /* 0x0000000180067812 */ /* 0x040fe400078ec0ff */
[----:B------:R-:W-:Y:S02]  /*10690*/  LOP3.LUT P1, RZ, R128, 0x2, RZ, 0xc0, !PT ;  /* 0x0000000280ff7812 */ /* 0x000fe4000782c0ff */
[----:B------:R-:W-:Y:S01]  /*106a0*/  ISETP.NE.U32.AND P0, PT, R6, 0x1, PT ;  /* 0x000000010600780c */ /* 0x000fe20003f05070 */
[C---:B-1----:R-:W-:Y:S01]  /*106b0*/  IMAD.SHL.U32 R6, R2.reuse, 0x40, RZ ;  /* 0x0000004002067824 */ /* 0x042fe200078e00ff */
[----:B------:R-:W-:-:S11]  /*106c0*/  SHF.L.U64.HI R3, R2, 0x6, R3 ;  /* 0x0000000602037819 */ /* 0x000fd60000010203 */
[CC--:B------:R-:W-:Y:S02]  /*106d0*/  @!P0 LEA R10, P3, R6.reuse, R132.reuse, 0x1 ;  /* 0x00000084060a8211 */ /* 0x0c0fe400078608ff */
[C---:B------:R-:W-:Y:S02]  /*106e0*/  @P1 LEA R8, P2, R6.reuse, R132, 0x1 ;  /* 0x0000008406081211 */ /* 0x040fe400078408ff */
[CCC-:B------:R-:W-:Y:S02]  /*106f0*/  @!P0 LEA.HI.X R11, R6.reuse, R133.reuse, R3.reuse, 0x1, P3 ;  /* 0x00000085060b8211 */ /* 0x1c0fe400018f0c03 */
        /* <DEDUP_REMOVED lines=20> */
.L_x_1508:
[----:B------:R1:W-:Y:S02]  /*10840*/  STS.128 [R166+0xe000], RZ ;  /* 0x00e000ffa6007388 */ /* 0x0003e40000000c00 */
.L_x_1507:
[----:B------:R-:W-:Y:S05]  /*10850*/  BSYNC B0 ;  /* 0x0000000000007941 */ /* 0x000fea0003800000 */
.L_x_1506:
[----:B------:R-:W-:Y:S01]  /*10860*/  ISETP.GE.AND P0, PT, R4, R5, PT ;  /* 0x000000050400720c */ /* 0x000fe20003f06270 */
[----:B-1----:R-:W-:Y:S01]  /*10870*/  IMAD.MOV.U32 R3, RZ, RZ, 0x10 ;  /* 0x00000010ff037424 */ /* 0x002fe200078e00ff */
[----:B------:R-:W-:Y:S01]  /*10880*/  LOP3.LUT P1, RZ, R61, 0x2, RZ, 0xc0, !PT ;  /* 0x000000023dff7812 */ /* 0x000fe2000782c0ff */
[----:B------:R-:W-:Y:S03]  /*10890*/  BSSY B0, `(.L_x_1509) ;  /* 0x0000027000007945 */ /* 0x000fe60003800000 */
[----:B------:R-:W-:-:S07]  /*108a0*/  SEL R3, R3, 0xfffffff0, !P1 ;  /* 0xfffffff003037807 */ /* 0x000fce0004800000 */
[----:B------:R1:W-:Y:S04]  /*108b0*/  @P0 STS.128 [R166+0xa800], RZ ;  /* 0x00a800ffa6000388 */ /* 0x0003e80000000c00 */
[----:B------:R1:W-:Y:S04]  /*108c0*/  @P0 STS.128 [R166+0xc800], RZ ;  /* 0x00c800ffa6000388 */ /* 0x0003e80000000c00 */
[----:B------:R1:W-:Y:S01]  /*108d0*/  @P0 STS.128 [R166+0xe800], RZ ;  /* 0x00e800ffa6000388 */ /* 0x0003e20000000c00 */
[----:B------:R-:W-:Y:S05]  /*108e0*/  @P0 BRA `(.L_x_1510) ;  /* 0x0000000000840947 */ /* 0x000fea0003800000 */
[C---:B------:R-:W-:Y:S02]  /*108f0*/  LOP3.LUT R2, R128.reuse, 0x1, RZ, 0xc0, !PT ;  /* 0x0000000180027812 */ /* 0x040fe400078ec0ff */
[----:B------:R-:W-:Y:S02]  /*10900*/  R2P PR, R128, 0x6 ;  /* 0x0000000680007804 */ /* 0x000fe40000000000 */
[----:B------:R-:W-:-:S11]  /*10910*/  ISETP.NE.U32.AND P0, PT, R2, 0x1, PT ;  /* 0x000000010200780c */ /* 0x000fd60003f05070 */
[----:B------:R-:W5:Y:S08]  /*10920*/  @P1 LDC.64 R4, c[0x0][0x250] ;  /* 0x00009400ff041b82 */ /* 0x000f700000000a00 */
[----:B------:R-:W2:Y:S01]  /*10930*/  @!P0 LDC.64 R6, c[0x0][0x250] ;  /* 0x00009400ff068b82 */ /* 0x000ea20000000a00 */
[----:B-----5:R-:W-:-:S04]  /*10940*/  @P1 IMAD.WIDE.U32 R8, R4, 0xc0, R132 ;  /* 0x000000c004081825 */ /* 0x020fc800078e0084 */
[----:B------:R-:W-:Y:S01]  /*10950*/  @P1 IMAD R5, R5, 0xc0, RZ ;  /* 0x000000c005051824 */ /* 0x000fe200078e02ff */
[----:B------:R-:W-:Y:S01]  /*10960*/  @P1 MOV R4, R8 ;  /* 0x0000000800041202 */ /* 0x000fe20000000f00 */
[----:B--2---:R-:W-:-:S03]  /*10970*/  @!P0 IMAD.WIDE.U32 R10, R6, 0xc0, R132 ;  /* 0x000000c0060a8825 */ /* 0x004fc600078e0084 */
        /* <DEDUP_REMOVED lines=14> */
[----:B--2---:R-:W2:Y:S02]  /*10a60*/  LDC.64 R4, c[0x0][0x250] ;  /* 0x00009400ff047b82 */ /* 0x004ea40000000a00 */
[----:B--2---:R-:W-:-:S04]  /*10a70*/  IMAD.WIDE.U32 R6, R4, 0xc0, R132 ;  /* 0x000000c004067825 */ /* 0x004fc800078e0084 */
[----:B------:R-:W-:-:S05]  /*10a80*/  IMAD R5, R5, 0xc0, RZ ;  /* 0x000000c005057824 */ /* 0x000fca00078e02ff */
[----:B------:R-:W-:-:S05]  /*10a90*/  IADD3 R7, R5, R7, RZ ;  /* 0x0000000705077210 */ /* 0x000fca0007ffe0ff */
[----:B------:R-:W-:Y:S01]  /*10aa0*/  @!PT LDS RZ, [RZ] ;  /* 0x00000000fffff984 */ /* 0x000fe20000000800 */
[----:B------:R-:W-:Y:S01]  /*10ab0*/  @!PT LDS RZ, [RZ] ;  /* 0x00000000fffff984 */ /* 0x000fe20000000800 */
[----:B------:R-:W-:Y:S01]  /*10ac0*/  @!PT LDS RZ, [RZ] ;  /* 0x00000000fffff984 */ /* 0x000fe20000000800 */
[----:B------:R2:W-:Y:S01]  /*10ad0*/  LDGSTS.E.BYPASS.LTC128B.128 [R166+0xe800], desc[UR6][R6.64+0x80] ;  /* 0x0e80008006a67fae */ /* 0x0005e2000b901d46 */
[----:B------:R-:W-:Y:S05]  /*10ae0*/  BRA `(.L_x_1510) ;  /* 0x0000000000047947 */ /* 0x000fea0003800000 */
.L_x_1511:
[----:B------:R1:W-:Y:S02]  /*10af0*/  STS.128 [R166+0xe800], RZ ;  /* 0x00e800ffa6007388 */ /* 0x0003e40000000c00 */
.L_x_1510:
[----:B------:R-:W-:Y:S05]  /*10b00*/  BSYNC B0 ;  /* 0x0000000000007941 */ /* 0x000fea0003800000 */
.L_x_1509:
[----:B------:R-:W-:Y:S01]  /*10b10*/  LOP3.LUT R62, R62, 0x7fffffe, RZ, 0xc0, !PT ;  /* 0x07fffffe3e3e7812 */ /* 0x000fe200078ec0ff */
[----:B------:R-:W-:Y:S01]  /*10b20*/  IMAD.SHL.U32 R61, R61, 0x40, RZ ;  /* 0x000000403d3d7824 */ /* 0x000fe200078e00ff */
[----:B--2---:R-:W-:Y:S01]  /*10b30*/  LEA.HI R5, R60, R60, RZ, 0x1 ;  /* 0x0000003c3c057211 */ /* 0x004fe200078f08ff */
[----:B------:R-:W-:Y:S01]  /*10b40*/  IMAD.SHL.U32 R59, R59, 0x8, RZ ;  /* 0x000000083b3b7824 */ /* 0x000fe200078e00ff */
[----:B------:R-:W-:Y:S01]  /*10b50*/  SHF.R.S32.HI R2, RZ, 0x1f, R63 ;  /* 0x0000001fff027819 */ /* 0x000fe2000001143f */
[----:B------:R-:W-:Y:S01]  /*10b60*/  IMAD.IADD R119, R63, 0x1, -R62 ;  /* 0x000000013f777824 */ /* 0x000fe200078e0a3e */
[----:B------:R-:W-:Y:S01]  /*10b70*/  LOP3.LUT R5, R5, 0xfffffffe, RZ, 0xc0, !PT ;  /* 0xfffffffe05057812 */ /* 0x000fe200078ec0ff */
[----:B------:R-:W-:Y:S01]  /*10b80*/  ULDC UR5, c[0x0][0x398] ;  /* 0x0000e60000057ab9 */ /* 0x000fe20000000800 */
[----:B------:R-:W-:Y:S01]  /*10b90*/  LEA.HI R63, R2, R63, RZ, 0x3 ;  /* 0x0000003f023f7211 */ /* 0x000fe200078f18ff */
[----:B------:R-:W-:Y:S01]  /*10ba0*/  IMAD.SHL.U32 R2, R57, 0x40, RZ ;  /* 0x0000004039027824 */ /* 0x000fe200078e00ff */
[----:B------:R-:W-:Y:S01]  /*10bb0*/  LOP3.LUT R61, R61, 0xc0, RZ, 0xc0, !PT ;  /* 0x000000c03d3d7812 */ /* 0x000fe200078ec0ff */
[----:B------:R-:W-:Y:S01]  /*10bc0*/  IMAD.IADD R5, R60, 0x1, -R5 ;  /* 0x000000013c057824 */ /* 0x000fe200078e0a05 */
[----:B------:R-:W-:Y:S01]  /*10bd0*/  LOP3.LUT P0, RZ, R57, 0x2, RZ, 0xc0, !PT ;  /* 0x0000000239ff7812 */ /* 0x000fe2000780c0ff */
[----:B------:R-:W-:Y:S01]  /*10be0*/  IMAD.SHL.U32 R63, R63, 0x20, RZ ;  /* 0x000000203f3f7824 */ /* 0x000fe200078e00ff */
[----:B------:R-:W-:Y:S01]  /*10bf0*/  LOP3.LUT R2, R2, 0xc0, RZ, 0xc0, !PT ;  /* 0x000000c002027812 */ /* 0x000fe200078ec0ff */
[C---:B------:R-:W-:Y:S01]  /*10c00*/  IMAD.SHL.U32 R4, R5.reuse, 0x8, RZ ;  /* 0x0000000805047824 */ /* 0x040fe200078e00ff */
[----:B------:R-:W0:Y:S01]  /*10c10*/  LDGDEPBAR ;  /* 0x00000000000079af */ /* 0x000e220000000000 */
[----:B------:R-:W-:Y:S01]  /*10c20*/  IMAD R58, R5, 0x8, R58 ;  /* 0x00000008053a7824 */ /* 0x000fe200078e023a */
[----:B------:R-:W-:Y:S01]  /*10c30*/  LOP3.LUT R129, R63, 0xffffff00, RZ, 0xc0, !PT ;  /* 0xffffff003f817812 */ /* 0x000fe200078ec0ff */
[----:B------:R-:W-:Y:S01]  /*10c40*/  IMAD.MOV.U32 R5, RZ, RZ, 0x20 ;  /* 0x00000020ff057424 */ /* 0x000fe200078e00ff */
[----:B------:R-:W-:-:S02]  /*10c50*/  LOP3.LUT R59, R2, 0x8, R59, 0xf8, !PT ;  /* 0x00000008023b7812 */ /* 0x000fc400078ef83b */
[----:B------:R-:W-:Y:S02]  /*10c60*/  SHF.R.U32.HI R2, RZ, 0x3, R2 ;  /* 0x00000003ff027819 */ /* 0x000fe40000011602 */
[----:B------:R-:W-:Y:S01]  /*10c70*/  LOP3.LUT R6, R61, 0x8, R4, 0xf8, !PT ;  /* 0x000000083d067812 */ /* 0x000fe200078ef804 */
[----:B------:R-:W-:Y:S01]  /*10c80*/  IMAD R4, R54, 0x200, R129 ;  /* 0x0000020036047824 */ /* 0x000fe200078e0281 */
[----:B------:R-:W-:Y:S01]  /*10c90*/  SHF.R.U32.HI R61, RZ, 0x3, R61 ;  /* 0x00000003ff3d7819 */ /* 0x000fe2000001163d */
[----:B------:R-:W-:Y:S01]  /*10ca0*/  IMAD R129, R119, 0x20, R129 ;  /* 0x0000002077817824 */ /* 0x000fe200078e0281 */
[----:B------:R-:W-:Y:S01]  /*10cb0*/  LOP3.LUT R59, R59, R2, RZ, 0x3c, !PT ;  /* 0x000000023b3b7212 */ /* 0x000fe200078e3cff */
[----:B------:R-:W-:Y:S01]  /*10cc0*/  IMAD R145, R119, 0x20, R4 ;  /* 0x0000002077917824 */ /* 0x000fe200078e0204 */
[----:B------:R-:W-:Y:S02]  /*10cd0*/  LOP3.LUT R2, R6, R61, RZ, 0x3c, !PT ;  /* 0x0000003d06027212 */ /* 0x000fe400078e3cff */
[----:B------:R-:W-:Y:S01]  /*10ce0*/  SEL R5, R5, 0xffffffe0, !P0 ;  /* 0xffffffe005057807 */ /* 0x000fe20004000000 */
[----:B------:R-:W-:-:S02]  /*10cf0*/  IMAD.U32 R144, R58, 0x20, R59 ;  /* 0x000000203a907824 */ /* 0x000fc400078e003b */
[C---:B------:R-:W-:Y:S02]  /*10d00*/  IMAD.IADD R145, R2.reuse, 0x1, R145 ;  /* 0x0000000102917824 */ /* 0x040fe400078e0291 */
[----:B------:R-:W-:Y:S01]  /*10d10*/  IMAD.IADD R142, R2, 0x1, R129 ;  /* 0x00000001028e7824 */ /* 0x000fe200078e0281 */
[----:B------:R-:W-:Y:S02]  /*10d20*/  LEA R144, R144, UR4, 0x1 ;  /* 0x0000000490907c11 */ /* 0x000fe4000f8e08ff */
[----:B------:R-:W-:-:S03]  /*10d30*/  LEA R145, R145, UR4, 0x1 ;  /* 0x0000000491917c11 */ /* 0x000fc6000f8e08ff */
[----:B------:R-:W-:Y:S01]  /*10d40*/  LDSM.16.M88.4 R36, [R144+0x3000] ;  /* 0x003000009024783b */ /* 0x000fe20000000200 */
[----:B------:R-:W-:Y:S02]  /*10d50*/  IMAD.IADD R141, R144, 0x1, R5 ;  /* 0x00000001908d7824 */ /* 0x000fe400078e0205 */
[----:B------:R-:W-:Y:S01]  /*10d60*/  IMAD R143, R3, 0x2, R145 ;  /* 0x00000002038f7824 */ /* 0x000fe200078e0291 */
[----:B------:R-:W2:Y:S04]  /*10d70*/  LDSM.16.M88.4 R64, [R145] ;  /* 0x000000009140783b */ /* 0x000ea80000000200 */
[----:B------:R-:W5:Y:S04]  /*10d80*/  LDSM.16.M88.4 R28, [R144+0x3400] ;  /* 0x00340000901c783b */ /* 0x000f680000000200 */
[----:B------:R-:W3:Y:S04]  /*10d90*/  LDSM.16.M88.4 R96, [R144+0x3c00] ;  /* 0x003c00009060783b */ /* 0x000ee80000000200 */
[----:B------:R-:W4:Y:S04]  /*10da0*/  LDSM.16.M88.4 R88, [R144+0x4000] ;  /* 0x004000009058783b */ /* 0x000f280000000200 */
[----:B------:R-:W1:Y:S04]  /*10db0*/  LDSM.16.M88.4 R20, [R144+0x3800] ;  /* 0x003800009014783b */ /* 0x000e680000000200 */
[----:B------:R-:W1:Y:S04]  /*10dc0*/  LDSM.16.M88.4 R80, [R144+0x4400] ;  /* 0x004400009050783b */ /* 0x000e680000000200 */
[----:B------:R-:W1:Y:S04]  /*10dd0*/  LDSM.16.M88.4 R72, [R144+0x4800] ;  /* 0x004800009048783b */ /* 0x000e680000000200 */
[----:B------:R-:W1:Y:S04]  /*10de0*/  LDSM.16.M88.4 R48, [R144+0x4c00] ;  /* 0x004c00009030783b */ /* 0x000e680000000200 */
[----:B------:R-:W-:Y:S04]  /*10df0*/  LDSM.16.M88.4 R16, [R141+0x3000] ;  /* 0x003000008d10783b */ /* 0x000fe80000000200 */
[----:B------:R-:W1:Y:S04]  /*10e00*/  LDSM.16.M88.4 R44, [R143] ;  /* 0x000000008f2c783b */ /* 0x000e680000000200 */
[----:B------:R-:W1:Y:S01]  /*10e10*/  LDSM.16.M88.4 R4, [R141+0x3400] ;  /* 0x003400008d04783b */ /* 0x000e620000000200 */
[C---:B--2---:R-:W-:Y:S03]  /*10e20*/  HMMA.16816.F32 R40, R64.reuse, R36, RZ ;  /* 0x000000244028723c */ /* 0x044fe600000018ff */
[----:B------:R-:W2:Y:S03]  /*10e30*/  LDSM.16.M88.4 R60, [R141+0x3c00] ;  /* 0x003c00008d3c783b */ /* 0x000ea60000000200 */
[C---:B-----5:R-:W-:Y:S01]  /*10e40*/  HMMA.16816.F32 R32, R64.reuse, R28, RZ ;  /* 0x0000001c4020723c */ /* 0x060fe200000018ff */
[----:B------:R-:W5:Y:S04]  /*10e50*/  LDSM.16.M88.4 R12, [R141+0x4000] ;  /* 0x004000008d0c783b */ /* 0x000f680000000200 */
[----:B------:R-:W5:Y:S01]  /*10e60*/  LDSM.16.M88.4 R104, [R141+0x3800] ;  /* 0x003800008d68783b */ /* 0x000f620000000200 */
[C---:B------:R-:W-:Y:S03]  /*10e70*/  HMMA.16816.F32 R36, R64.reuse, R38, RZ ;  /* 0x000000264024723c */ /* 0x040fe600000018ff */
[----:B------:R-:W5:Y:S03]  /*10e80*/  LDSM.16.M88.4 R124, [R141+0x4400] ;  /* 0x004400008d7c783b */ /* 0x000f660000000200 */
[C---:B------:R-:W-:Y:S01]  /*10e90*/  HMMA.16816.F32 R28, R64.reuse, R30, RZ ;  /* 0x0000001e401c723c */ /* 0x040fe200000018ff */
[----:B------:R-:W5:Y:S04]  /*10ea0*/  LDSM.16.M88.4 R120, [R141+0x4800] ;  /* 0x004800008d78783b */ /* 0x000f680000000200 */
[----:B------:R-:W5:Y:S01]  /*10eb0*/  LDSM.16.M88.4 R100, [R141+0x4c00] ;  /* 0x004c00008d64783b */ /* 0x000f620000000200 */
[C---:B---3--:R-:W-:Y:S03]  /*10ec0*/  HMMA.16816.F32 R8, R64.reuse, R96, RZ ;  /* 0x000000604008723c */ /* 0x048fe600000018ff */
[----:B------:R-:W-:Y:S03]  /*10ed0*/  LDSM.16.M88.4 R108, [R144+0x5c00] ;  /* 0x005c0000906c783b */ /* 0x000fe60000000200 */
[C---:B----4-:R-:W-:Y:S01]  /*10ee0*/  HMMA.16816.F32 R92, R64.reuse, R88, RZ ;  /* 0x00000058405c723c */ /* 0x050fe200000018ff */
[----:B------:R-:W-:Y:S05]  /*10ef0*/  LDSM.16.M88.4 R112, [R144+0x5800] ;  /* 0x005800009070783b */ /* 0x000fea0000000200 */
        /* <DEDUP_REMOVED lines=10> */
[----:B------:R-:W-:Y:S05]  /*10fa0*/  LDSM.16.M88.4 R48, [R145+0x1000] ;  /* 0x001000009130783b */ /* 0x000fea0000000200 */
[C---:B------:R-:W-:Y:S06]  /*10fb0*/  HMMA.16816.F32 R40, R44.reuse, R16, R40 ;  /* 0x000000102c28723c */ /* 0x040fec0000001828 */
        /* <DEDUP_REMOVED lines=8> */
[C---:B-----5:R-:W-:Y:S06]  /*11040*/  HMMA.16816.F32 R92, R44.reuse, R12, R92 ;  /* 0x0000000c2c5c723c */ /* 0x060fec000000185c */
[C---:B------:R-:W-:Y:S01]  /*11050*/  HMMA.16816.F32 R88, R44.reuse, R14, R88 ;  /* 0x0000000e2c58723c */ /* 0x040fe20000001858 */
[----:B------:R-:W4:Y:S05]  /*11060*/  LDSM.16.M88.4 R12, [R144+0x6800] ;  /* 0x00680000900c783b */ /* 0x000f2a0000000200 */
        /* <DEDUP_REMOVED lines=9> */
[C---:B------:R-:W-:Y:S06]  /*11100*/  HMMA.16816.F32 R68, R44.reuse, R100, R68 ;  /* 0x000000642c44723c */ /* 0x040fec0000001844 */
[----:B------:R-:W-:Y:S01]  /*11110*/  HMMA.16816.F32 R64, R44, R102, R64 ;  /* 0x000000662c40723c */ /* 0x000fe20000001840 */
[----:B------:R-:W5:Y:S04]  /*11120*/  LDSM.16.M88.4 R44, [R141+0x5000] ;  /* 0x005000008d2c783b */ /* 0x000f680000000200 */
[----:B------:R-:W5:Y:S01]  /*11130*/  LDSM.16.M88.4 R100, [R144+0x6c00] ;  /* 0x006c00009064783b */ /* 0x000f620000000200 */
[C---:B-1----:R-:W-:Y:S06]  /*11140*/  HMMA.16816.F32 R40, R48.reuse, R16, R40 ;  /* 0x000000103028723c */ /* 0x042fec0000001828 */
[C---:B------:R-:W-:Y:S01]  /*11150*/  HMMA.16816.F32 R36, R48.reuse, R18, R36 ;  /* 0x000000123024723c */ /* 0x040fe20000001824 */
[----:B------:R-:W1:Y:S05]  /*11160*/  LDSM.16.M88.4 R16, [R141+0x5400] ;  /* 0x005400008d10783b */ /* 0x000e6a0000000200 */
[C---:B---3--:R-:W-:Y:S06]  /*11170*/  HMMA.16816.F32 R32, R48.reuse, R4, R32 ;  /* 0x000000043020723c */ /* 0x048fec0000001820 */
[C---:B------:R-:W-:Y:S01]  /*11180*/  HMMA.16816.F32 R28, R48.reuse, R6, R28 ;  /* 0x00000006301c723c */ /* 0x040fe2000000181c */
[----:B------:R-:W3:Y:S05]  /*11190*/  LDSM.16.M88.4 R4, [R141+0x5800] ;  /* 0x005800008d04783b */ /* 0x000eea0000000200 */
[C---:B------:R-:W-:Y:S06]  /*111a0*/  HMMA.16816.F32 R8, R48.reuse, R108, R8 ;  /* 0x0000006c3008723c */ /* 0x040fec0000001808 */
[C---:B------:R-:W-:Y:S01]  /*111b0*/  HMMA.16816.F32 R96, R48.reuse, R110, R96 ;  /* 0x0000006e3060723c */ /* 0x040fe20000001860 */
[----:B------:R-:W3:Y:S05]  /*111c0*/  LDSM.16.M88.4 R108, [R141+0x6400] ;  /* 0x006400008d6c783b */ /* 0x000eea0000000200 */
[C---:B------:R-:W-:Y:S06]  /*111d0*/  HMMA.16816.F32 R24, R48.reuse, R112, R24 ;  /* 0x000000703018723c */ /* 0x040fec0000001818 */
[C---:B------:R-:W-:Y:S01]  /*111e0*/  HMMA.16816.F32 R20, R48.reuse, R114, R20 ;  /* 0x000000723014723c */ /* 0x040fe20000001814 */
[----:B------:R-:W-:Y:S05]  /*111f0*/  LDSM.16.M88.4 R112, [R141+0x6000] ;  /* 0x006000008d70783b */ /* 0x000fea0000000200 */
[C---:B--2---:R-:W-:Y:S06]  /*11200*/  HMMA.16816.F32 R84, R48.reuse, R60, R84 ;  /* 0x0000003c3054723c */ /* 0x044fec0000001854 */
[C---:B------:R-:W-:Y:S01]  /*11210*/  HMMA.16816.F32 R80, R48.reuse, R62, R80 ;  /* 0x0000003e3050723c */ /* 0x040fe20000001850 */
[----:B------:R-:W-:Y:S05]  /*11220*/  LDSM.16.M88.4 R60, [R144+0x7000] ;  /* 0x00700000903c783b */ /* 0x000fea0000000200 */
[C---:B----4-:R-:W-:Y:S06]  /*11230*/  HMMA.16816.F32 R76, R48.reuse, R12, R76 ;  /* 0x0000000c304c723c */ /* 0x050fec000000184c */
[----:B------:R-:W-:Y:S01]  /*11240*/  HMMA.16816.F32 R72, R48, R14, R72 ;  /* 0x0000000e3048723c */ /* 0x000fe20000001848 */
[----:B------:R-:W2:Y:S05]  /*11250*/  LDSM.16.M88.4 R12, [R145+0x2000] ;  /* 0x00200000910c783b */ /* 0x000eaa0000000200 */
[C---:B-----5:R-:W-:Y:S06]  /*11260*/  HMMA.16816.F32 R40, R120.reuse, R44, R40 ;  /* 0x0000002c7828723c */ /* 0x060fec0000001828 */
[----:B------:R-:W-:Y:S01]  /*11270*/  HMMA.16816.F32 R36, R120, R46, R36 ;  /* 0x0000002e7824723c */ /* 0x000fe20000001824 */
[----:B------:R-:W4:Y:S05]  /*11280*/  LDSM.16.M88.4 R44, [R144+0x7800] ;  /* 0x00780000902c783b */ /* 0x000f2a0000000200 */
[C---:B------:R-:W-:Y:S06]  /*11290*/  HMMA.16816.F32 R92, R48.reuse, R104, R92 ;  /* 0x00000068305c723c */ /* 0x040fec000000185c */
[C---:B------:R-:W-:Y:S01]  /*112a0*/  HMMA.16816.F32 R88, R48.reuse, R106, R88 ;  /* 0x0000006a3058723c */ /* 0x040fe20000001858 */
[----:B------:R-:W-:Y:S05]  /*112b0*/  LDSM.16.M88.4 R104, [R141+0x6800] ;  /* 0x006800008d68783b */ /* 0x000fea0000000200 */
[C---:B------:R-:W-:Y:S06]  /*112c0*/  HMMA.16816.F32 R68, R48.reuse, R100, R68 ;  /* 0x000000643044723c */ /* 0x040fec0000001844 */
[----:B------:R-:W-:Y:S01]  /*112d0*/  HMMA.16816.F32 R64, R48, R102, R64 ;  /* 0x000000663040723c */ /* 0x000fe20000001840 */
[----:B------:R-:W5:Y:S04]  /*112e0*/  LDSM.16.M88.4 R48, [R144+0x7400] ;  /* 0x007400009030783b */ /* 0x000f680000000200 */
[----:B------:R-:W-:Y:S01]  /*112f0*/  LDSM.16.M88.4 R100, [R141+0x6c00] ;  /* 0x006c00008d64783b */ /* 0x000fe20000000200 */
[C---:B-1----:R-:W-:Y:S06]  /*11300*/  HMMA.16816.F32 R32, R120.reuse, R16, R32 ;  /* 0x000000107820723c */ /* 0x042fec0000001820 */
[C---:B------:R-:W-:Y:S01]  /*11310*/  HMMA.16816.F32 R28, R120.reuse, R18, R28 ;  /* 0x00000012781c723c */ /* 0x040fe2000000181c */
[----:B------:R-:W-:Y:S05]  /*11320*/  LDSM.16.M88.4 R16, [R141+0x7000] ;  /* 0x007000008d10783b */ /* 0x000fea0000000200 */
[C---:B---3--:R-:W-:Y:S06]  /*11330*/  HMMA.16816.F32 R24, R120.reuse, R4, R24 ;  /* 0x000000047818723c */ /* 0x048fec0000001818 */
[C---:B------:R-:W-:Y:S01]  /*11340*/  HMMA.16816.F32 R20, R120.reuse, R6, R20 ;  /* 0x000000067814723c */ /* 0x040fe20000001814 */
[----:B------:R-:W1:Y:S05]  /*11350*/  LDSM.16.M88.4 R4, [R143+0x2000] ;  /* 0x002000008f04783b */ /* 0x000e6a0000000200 */
[C---:B------:R-:W-:Y:S06]  /*11360*/  HMMA.16816.F32 R84, R120.reuse, R108, R84 ;  /* 0x0000006c7854723c */ /* 0x040fec0000001854 */
[----:B------:R-:W-:Y:S06]  /*11370*/  HMMA.16816.F32 R80, R120, R110, R80 ;  /* 0x0000006e7850723c */ /* 0x000fec0000001850 */
[C---:B--2---:R-:W-:Y:S01]  /*11380*/  HMMA.16816.F32 R108, R12.reuse, R60, R40 ;  /* 0x0000003c0c6c723c */ /* 0x044fe20000001828 */
[----:B------:R-:W2:Y:S05]  /*11390*/  LDSM.16.M88.4 R40, [R141+0x7400] ;  /* 0x007400008d28783b */ /* 0x000eaa0000000200 */
[C---:B------:R-:W-:Y:S06]  /*113a0*/  HMMA.16816.F32 R36, R12.reuse, R62, R36 ;  /* 0x0000003e0c24723c */ /* 0x040fec0000001824 */
[C---:B----4-:R-:W-:Y:S06]  /*113b0*/  HMMA.16816.F32 R24, R12.reuse, R44, R24 ;  /* 0x0000002c0c18723c */ /* 0x050fec0000001818 */
[----:B-----5:R-:W-:Y:S01]  /*113c0*/  HMMA.16816.F32 R32, R12, R48, R32 ;  /* 0x000000300c20723c */ /* 0x020fe20000001820 */
[----:B------:R-:W-:-:S02]  /*113d0*/  IMAD R44, R54, 0x10, R56 ;  /* 0x00000010362c7824 */ /* 0x000fc400078e0238 */
[----:B------:R-:W-:Y:S03]  /*113e0*/  LDSM.16.M88.4 R56, [R141+0x7800] ;  /* 0x007800008d38783b */ /* 0x000fe60000000200 */
[----:B------:R-:W-:Y:S01]  /*113f0*/  HMMA.16816.F32 R28, R12, R50, R28 ;  /* 0x000000320c1c723c */ /* 0x000fe2000000181c */
[----:B------:R-:W3:Y:S01]  /*11400*/  LDSM.16.M88.4 R48, [R144+0x7c00] ;  /* 0x007c00009030783b */ /* 0x000ee20000000200 */
[----:B------:R-:W-:-:S04]  /*11410*/  IADD3 R44, R44, 0x1, R155 ;  /* 0x000000012c2c7810 */ /* 0x000fc80007ffe09b */
[----:B-1----:R-:W-:Y:S06]  /*11420*/  HMMA.16816.F32 R108, R4, R16, R108 ;  /* 0x00000010046c723c */ /* 0x002fec000000186c */
[----:B------:R-:W-:Y:S01]  /*11430*/  HMMA.16816.F32 R64, R120, R102, R64 ;  /* 0x000000667840723c */ /* 0x000fe20000001840 */
[----:B------:R-:W-:-:S05]  /*11440*/  IADD3 R16, R55, R44, -R151 ;  /* 0x0000002c37107210 */ /* 0x000fca0007ffe897 */
[----:B------:R-:W-:Y:S01]  /*11450*/  VIADD R16, R16, UR5 ;  /* 0x0000000510107c36 */ /* 0x000fe20008000000 */
[----:B------:R-:W-:Y:S01]  /*11460*/  HMMA.16816.F32 R36, R4, R18, R36 ;  /* 0x000000120424723c */ /* 0x000fe20000001824 */
[----:B------:R-:W-:-:S03]  /*11470*/  IMAD.IADD R102, R0, 0x1, R118 ;  /* 0x0000000100667824 */ /* 0x000fc600078e0276 */
[----:B------:R-:W-:Y:S01]  /*11480*/  VIMNMX R119, R16, R55, PT ;  /* 0x0000003710777248 */ /* 0x000fe20003fe0100 */
[----:B------:R-:W-:Y:S01]  /*11490*/  VIADD R60, R102, 0x8 ;  /* 0x00000008663c7836 */ /* 0x000fe20000000000 */
[C---:B------:R-:W-:Y:S01]  /*114a0*/  HMMA.16816.F32 R8, R120.reuse, R124, R8 ;  /* 0x0000007c7808723c */ /* 0x040fe20000001808 */
[----:B------:R-:W-:Y:S01]  /*114b0*/  VIADDMNMX R169, R16, 0x8, R55, PT ;  /* 0x0000000810a97846 */ /* 0x000fe20003800137 */
[----:B------:R-:W-:Y:S02]  /*114c0*/  VIADD R16, R102, 0x1 ;  /* 0x0000000166107836 */ /* 0x000fe40000000000 */
[-C--:B------:R-:W-:Y:S02]  /*114d0*/  ISETP.GE.AND P0, PT, R60, R119.reuse, PT ;  /* 0x000000773c00720c */ /* 0x080fe40003f06270 */
[----:B------:R-:W-:Y:S01]  /*114e0*/  HMMA.16816.F32 R96, R120, R126, R96 ;  /* 0x0000007e7860723c */ /* 0x000fe20000001860 */
[C---:B------:R-:W-:Y:S02]  /*114f0*/  ISETP.GE.AND P1, PT, R16.reuse, R119, PT ;  /* 0x000000771000720c */ /* 0x040fe40003f26270 */
[----:B------:R-:W-:-:S02]  /*11500*/  ISETP.GE.AND P4, PT, R16, R169, PT ;  /* 0x000000a91000720c */ /* 0x000fc40003f86270 */
[----:B------:R-:W1:Y:S01]  /*11510*/  LDSM.16.M88.4 R16, [R141+0x7c00] ;  /* 0x007c00008d10783b */ /* 0x000e620000000200 */
[----:B--2---:R-:W-:Y:S01]  /*11520*/  HMMA.16816.F32 R32, R4, R40, R32 ;  /* 0x000000280420723c */ /* 0x004fe20000001820 */
[----:B------:R-:W-:Y:S02]  /*11530*/  FSEL R109, R109, -INF , !P1 ;  /* 0xff8000006d6d7808 */ /* 0x000fe40004800000 */
[----:B------:R-:W-:-:S03]  /*11540*/  ISETP.GE.AND P2, PT, R60, R169, PT ;  /* 0x000000a93c00720c */ /* 0x000fc60003f46270 */
[----:B------:R-:W-:Y:S01]  /*11550*/  HMMA.16816.F32 R20, R12, R46, R20 ;  /* 0x0000002e0c14723c */ /* 0x000fe20000001814 */
[----:B------:R-:W2:Y:S01]  /*11560*/  LDSM.16.M88.4 R44, [R144+0x8000] ;  /* 0x00800000902c783b */ /* 0x000ea20000000200 */
[----:B------:R-:W-:-:S04]  /*11570*/  VIADD R40, R102, 0x9 ;  /* 0x0000000966287836 */ /* 0x000fc80000000000 */
[----:B------:R-:W-:Y:S01]  /*11580*/  HMMA.16816.F32 R28, R4, R42, R28 ;  /* 0x0000002a041c723c */ /* 0x000fe2000000181c */
[----:B------:R-:W-:-:S05]  /*11590*/  ISETP.GE.AND P3, PT, R40, R119, PT ;  /* 0x000000772800720c */ /* 0x000fca0003f66270 */
[----:B------:R-:W-:Y:S06]  /*115a0*/  HMMA.16816.F32 R68, R120, R100, R68 ;  /* 0x000000647844723c */ /* 0x000fec0000001844 */
[----:B---3--:R-:W-:Y:S01]  /*115b0*/  HMMA.16816.F32 R8, R12, R48, R8 ;  /* 0x000000300c08723c */ /* 0x008fe20000001808 */
[----:B------:R-:W-:Y:S01]  /*115c0*/  FSEL R101, R36, -INF , !P0 ;  /* 0xff80000024657808 */ /* 0x000fe20004000000 */
[----:B------:R-:W-:Y:S01]  /*115d0*/  VIADD R36, R102, 0x11 ;  /* 0x0000001166247836 */ /* 0x000fe20000000000 */
[----:B------:R-:W-:Y:S01]  /*115e0*/  ISETP.GE.AND P0, PT, R40, R169, PT ;  /* 0x000000a92800720c */ /* 0x000fe20003f06270 */
[----:B------:R-:W-:Y:S01]  /*115f0*/  VIADD R40, R102, 0x10 ;  /* 0x0000001066287836 */ /* 0x000fe20000000000 */
[----:B------:R-:W-:Y:S01]  /*11600*/  FSEL R100, R38, -INF , !P2 ;  /* 0xff80000026647808 */ /* 0x000fe20005000000 */
[----:B------:R-:W-:Y:S01]  /*11610*/  HMMA.16816.F32 R24, R4, R56, R24 ;  /* 0x000000380418723c */ /* 0x000fe20000001818 */
[----:B------:R-:W-:Y:S01]  /*11620*/  VIADD R48, R102, 0x18 ;  /* 0x0000001866307836 */ /* 0x000fe20000000000 */
[----:B------:R-:W-:-:S02]  /*11630*/  FSEL R49, R37, -INF , !P3 ;  /* 0xff80000025317808 */ /* 0x000fc40005800000 */
[-C--:B------:R-:W-:Y:S02]  /*11640*/  ISETP.GE.AND P1, PT, R40, R119.reuse, PT ;  /* 0x000000772800720c */ /* 0x080fe40003f26270 */
[----:B------:R-:W-:Y:S01]  /*11650*/  HMMA.16816.F32 R96, R12, R50, R96 ;  /* 0x000000320c60723c */ /* 0x000fe20000001860 */
[----:B------:R-:W-:Y:S02]  /*11660*/  FSEL R56, R39, -INF , !P0 ;  /* 0xff80000027387808 */ /* 0x000fe40004000000 */
[----:B------:R-:W-:Y:S02]  /*11670*/  ISETP.GE.AND P3, PT, R36, R119, PT ;  /* 0x000000772400720c */ /* 0x000fe40003f66270 */
[----:B------:R-:W-:Y:S01]  /*11680*/  FSEL R103, R32, -INF , !P1 ;  /* 0xff80000020677808 */ /* 0x000fe20004800000 */
[----:B------:R-:W-:Y:S01]  /*11690*/  HMMA.16816.F32 R92, R120, R112, R92 ;  /* 0x00000070785c723c */ /* 0x000fe2000000185c */
[----:B------:R-:W-:Y:S01]  /*116a0*/  ISETP.GE.AND P0, PT, R36, R169, PT ;  /* 0x000000a92400720c */ /* 0x000fe20003f06270 */
[----:B------:R-:W-:Y:S01]  /*116b0*/  VIADD R32, R102, 0x19 ;  /* 0x0000001966207836 */ /* 0x000fe20000000000 */
[----:B------:R-:W3:Y:S01]  /*116c0*/  LDSM.16.M88.4 R36, [R144+0x8400] ;  /* 0x008400009024783b */ /* 0x000ee20000000200 */
[----:B------:R-:W-:-:S02]  /*116d0*/  ISETP.GE.AND P1, PT, R48, R119, PT ;  /* 0x000000773000720c */ /* 0x000fc40003f26270 */
[----:B------:R-:W-:Y:S01]  /*116e0*/  ISETP.GE.AND P2, PT, R40, R169, PT ;  /* 0x000000a92800720c */ /* 0x000fe20003f46270 */
[----:B------:R-:W-:Y:S01]  /*116f0*/  HMMA.16816.F32 R20, R4, R58, R20 ;  /* 0x0000003a0414723c */ /* 0x000fe20000001814 */
[----:B------:R-:W-:Y:S01]  /*11700*/  FSEL R51, R33, -INF , !P3 ;  /* 0xff80000021337808 */ /* 0x000fe20005800000 */
[----:B------:R-:W4:Y:S01]  /*11710*/  LDSM.16.M88.4 R40, [R141+0x8000] ;  /* 0x008000008d28783b */ /* 0x000f220000000200 */
[----:B------:R-:W-:-:S03]  /*11720*/  ISETP.GE.AND P3, PT, R32, R119, PT ;  /* 0x000000772000720c */ /* 0x000fc60003f66270 */
[C---:B------:R-:W-:Y:S06]  /*11730*/  HMMA.16816.F32 R76, R120.reuse, R104, R76 ;  /* 0x00000068784c723c */ /* 0x040fec000000184c */
[C---:B------:R-:W-:Y:S01]  /*11740*/  HMMA.16816.F32 R72, R120.reuse, R106, R72 ;  /* 0x0000006a7848723c */ /* 0x040fe20000001848 */
[----:B------:R-:W-:Y:S01]  /*11750*/  FSEL R105, R28, -INF , !P1 ;  /* 0xff8000001c697808 */ /* 0x000fe20004800000 */
[----:B------:R-:W-:Y:S01]  /*11760*/  VIADD R28, R102, 0x21 ;  /* 0x00000021661c7836 */ /* 0x000fe20000000000 */
[----:B------:R-:W-:Y:S02]  /*11770*/  FSEL R104, R34, -INF , !P2 ;  /* 0xff80000022687808 */ /* 0x000fe40005000000 */
[----:B------:R-:W-:Y:S01]  /*11780*/  ISETP.GE.AND P2, PT, R48, R169, PT ;  /* 0x000000a93000720c */ /* 0x000fe20003f46270 */
[----:B------:R-:W-:Y:S01]  /*11790*/  HMMA.16816.F32 R88, R120, R114, R88 ;  /* 0x000000727858723c */ /* 0x000fe20000001858 */
[----:B------:R-:W-:-:S02]  /*117a0*/  FSEL R106, R35, -INF , !P0 ;  /* 0xff800000236a7808 */ /* 0x000fc40004000000 */
[----:B------:R-:W-:Y:S01]  /*117b0*/  ISETP.GE.AND P0, PT, R32, R169, PT ;  /* 0x000000a92000720c */ /* 0x000fe20003f06270 */
[----:B------:R-:W-:Y:S01]  /*117c0*/  VIADD R32, R102, 0x20 ;  /* 0x0000002066207836 */ /* 0x000fe20000000000 */
[----:B------:R-:W-:Y:S01]  /*117d0*/  FSEL R107, R29, -INF , !P3 ;  /* 0xff8000001d6b7808 */ /* 0x000fe20005800000 */
[C---:B-1----:R-:W-:Y:S01]  /*117e0*/  HMMA.16816.F32 R8, R4.reuse, R16, R8 ;  /* 0x000000100408723c */ /* 0x042fe20000001808 */
[----:B------:R-:W-:Y:S02]  /*117f0*/  FSEL R112, R31, -INF , !P0 ;  /* 0xff8000001f707808 */ /* 0x000fe40004000000 */
[----:B------:R-:W-:Y:S02]  /*11800*/  FSEL R114, R30, -INF , !P2 ;  /* 0xff8000001e727808 */ /* 0x000fe40005000000 */
[C---:B------:R-:W-:Y:S01]  /*11810*/  ISETP.GE.AND P3, PT, R28.reuse, R119, PT ;  /* 0x000000771c00720c */ /* 0x040fe20003f66270 */
[----:B------:R-:W-:Y:S01]  /*11820*/  HMMA.16816.F32 R96, R4, R18, R96 ;  /* 0x000000120460723c */ /* 0x000fe20000001860 */
[----:B------:R-:W-:Y:S01]  /*11830*/  ISETP.GE.AND P0, PT, R28, R169, PT ;  /* 0x000000a91c00720c */ /* 0x000fe20003f06270 */
[----:B------:R-:W-:Y:S01]  /*11840*/  VIADD R16, R102, 0x29 ;  /* 0x0000002966107836 */ /* 0x000fe20000000000 */
[----:B------:R-:W1:Y:S01]  /*11850*/  LDSM.16.M88.4 R28, [R144+0x8800] ;  /* 0x00880000901c783b */ /* 0x000e620000000200 */
[----:B------:R-:W-:-:S02]  /*11860*/  ISETP.GE.AND P1, PT, R32, R119, PT ;  /* 0x000000772000720c */ /* 0x000fc40003f26270 */
[----:B------:R-:W-:Y:S01]  /*11870*/  ISETP.GE.AND P2, PT, R32, R169, PT ;  /* 0x000000a92000720c */ /* 0x000fe20003f46270 */
[----:B------:R-:W-:Y:S01]  /*11880*/  VIADD R18, R102, 0x30 ;  /* 0x0000003066127836 */ /* 0x000fe20000000000 */
[----:B------:R-:W-:Y:S01]  /*11890*/  FSEL R123, R24, -INF , !P1 ;  /* 0xff800000187b7808 */ /* 0x000fe20004800000 */
[----:B------:R-:W-:Y:S01]  /*118a0*/  VIADD R24, R102, 0x28 ;  /* 0x0000002866187836 */ /* 0x000fe20000000000 */
[----:B------:R-:W-:Y:S01]  /*118b0*/  FSEL R173, R25, -INF , !P3 ;  /* 0xff80000019ad7808 */ /* 0x000fe20005800000 */
[C---:B--2---:R-:W-:Y:S01]  /*118c0*/  HMMA.16816.F32 R92, R12.reuse, R44, R92 ;  /* 0x0000002c0c5c723c */ /* 0x044fe2000000185c */
[----:B------:R-:W-:Y:S01]  /*118d0*/  FSEL R62, R27, -INF , !P0 ;  /* 0xff8000001b3e7808 */ /* 0x000fe20004000000 */
[----:B------:R-:W2:Y:S01]  /*118e0*/  LDSM.16.M88.4 R32, [R141+0x8400] ;  /* 0x008400008d20783b */ /* 0x000ea20000000200 */
[----:B------:R-:W-:Y:S01]  /*118f0*/  FSEL R58, R26, -INF , !P2 ;  /* 0xff8000001a3a7808 */ /* 0x000fe20005000000 */
[----:B------:R-:W-:Y:S01]  /*11900*/  VIADD R26, R102, 0x50 ;  /* 0x00000050661a7836 */ /* 0x000fe20000000000 */
[C---:B------:R-:W-:Y:S01]  /*11910*/  ISETP.GE.AND P3, PT, R16.reuse, R119, PT ;  /* 0x000000771000720c */ /* 0x040fe20003f66270 */
[----:B------:R-:W-:Y:S01]  /*11920*/  HMMA.16816.F32 R88, R12, R46, R88 ;  /* 0x0000002e0c58723c */ /* 0x000fe20000001858 */
[----:B------:R-:W-:Y:S01]  /*11930*/  ISETP.GE.AND P0, PT, R16, R169, PT ;  /* 0x000000a91000720c */ /* 0x000fe20003f06270 */
[----:B------:R-:W-:Y:S01]  /*11940*/  VIADD R16, R102, 0x31 ;  /* 0x0000003166107836 */ /* 0x000fe20000000000 */
[----:B------:R-:W-:-:S02]  /*11950*/  ISETP.GE.AND P1, PT, R24, R119, PT ;  /* 0x000000771800720c */ /* 0x000fc40003f26270 */
[----:B------:R-:W-:Y:S01]  /*11960*/  ISETP.GE.AND P2, PT, R24, R169, PT ;  /* 0x000000a91800720c */ /* 0x000fe20003f46270 */
[C---:B---3--:R-:W-:Y:S01]  /*11970*/  HMMA.16816.F32 R84, R12.reuse, R36, R84 ;  /* 0x000000240c54723c */ /* 0x048fe20000001854 */
[----:B------:R-:W-:Y:S01]  /*11980*/  FSEL R175, R20, -INF , !P1 ;  /* 0xff80000014af7808 */ /* 0x000fe20004800000 */
[----:B------:R-:W-:Y:S01]  /*11990*/  VIADD R24, R102, 0x38 ;  /* 0x0000003866187836 */ /* 0x000fe20000000000 */
[----:B------:R-:W-:Y:S02]  /*119a0*/  FSEL R180, R22, -INF , !P2 ;  /* 0xff80000016b47808 */ /* 0x000fe40005000000 */
[----:B------:R-:W-:Y:S01]  /*119b0*/  FSEL R177, R21, -INF , !P3 ;  /* 0xff80000015b17808 */ /* 0x000fe20005800000 */
[----:B------:R-:W-:Y:S01]  /*119c0*/  HMMA.16816.F32 R80, R12, R38, R80 ;  /* 0x000000260c50723c */ /* 0x000fe20000001850 */
[----:B------:R-:W-:Y:S02]  /*119d0*/  FSEL R124, R23, -INF , !P0 ;  /* 0xff800000177c7808 */ /* 0x000fe40004000000 */
[C---:B------:R-:W-:Y:S01]  /*119e0*/  ISETP.GE.AND P1, PT, R18.reuse, R119, PT ;  /* 0x000000771200720c */ /* 0x040fe20003f26270 */
[----:B------:R-:W3:Y:S01]  /*119f0*/  LDSM.16.M88.4 R20, [R141+0x8800] ;  /* 0x008800008d14783b */ /* 0x000ee20000000200 */
[----:B------:R-:W-:Y:S01]  /*11a00*/  ISETP.GE.AND P2, PT, R18, R169, PT ;  /* 0x000000a91200720c */ /* 0x000fe20003f46270 */
[----:B----4-:R-:W-:Y:S01]  /*11a10*/  HMMA.16816.F32 R92, R4, R40, R92 ;  /* 0x00000028045c723c */ /* 0x010fe2000000185c */
[----:B------:R-:W-:-:S02]  /*11a20*/  ISETP.GE.AND P3, PT, R16, R119, PT ;  /* 0x000000771000720c */ /* 0x000fc40003f66270 */
[----:B------:R-:W-:Y:S02]  /*11a30*/  ISETP.GE.AND P0, PT, R16, R169, PT ;  /* 0x000000a91000720c */ /* 0x000fe40003f06270 */
[----:B------:R-:W4:Y:S01]  /*11a40*/  LDSM.16.M88.4 R16, [R144+0x8c00] ;  /* 0x008c00009010783b */ /* 0x000f220000000200 */
[----:B------:R-:W-:Y:S01]  /*11a50*/  FSEL R57, R8, -INF , !P1 ;  /* 0xff80000008397808 */ /* 0x000fe20004800000 */
[----:B------:R-:W-:Y:S01]  /*11a60*/  VIADD R8, R102, 0x39 ;  /* 0x0000003966087836 */ /* 0x000fe20000000000 */
[----:B------:R-:W-:Y:S01]  /*11a70*/  FSEL R59, R9, -INF , !P3 ;  /* 0xff800000093b7808 */ /* 0x000fe20005800000 */
[C---:B-1----:R-:W-:Y:S01]  /*11a80*/  HMMA.16816.F32 R76, R12.reuse, R28, R76 ;  /* 0x0000001c0c4c723c */ /* 0x042fe2000000184c */
[----:B------:R-:W-:Y:S02]  /*11a90*/  FSEL R174, R11, -INF , !P0 ;  /* 0xff8000000bae7808 */ /* 0x000fe40004000000 */
        /* <DEDUP_REMOVED lines=8> */
[C---:B------:R-:W-:Y:S01]  /*11b20*/  HMMA.16816.F32 R88, R4.reuse, R42, R88 ;  /* 0x0000002a0458723c */ /* 0x040fe20000001858 */
[----:B------:R-:W-:Y:S01]  /*11b30*/  FSEL R61, R96, -INF , !P1 ;  /* 0xff800000603d7808 */ /* 0x000fe20004800000 */
[----:B------:R-:W-:Y:S01]  /*11b40*/  VIADD R24, R102, 0x48 ;  /* 0x0000004866187836 */ /* 0x000fe20000000000 */
[----:B------:R-:W-:Y:S02]  /*11b50*/  FSEL R178, R98, -INF , !P2 ;  /* 0xff80000062b27808 */ /* 0x000fe40005000000 */
[----:B------:R-:W-:Y:S01]  /*11b60*/  FSEL R171, R97, -INF , !P3 ;  /* 0xff80000061ab7808 */ /* 0x000fe20005800000 */
[----:B--2---:R-:W-:Y:S01]  /*11b70*/  HMMA.16816.F32 R84, R4, R32, R84 ;  /* 0x000000200454723c */ /* 0x004fe20000001854 */
[----:B------:R-:W-:Y:S02]  /*11b80*/  FSEL R176, R99, -INF , !P0 ;  /* 0xff80000063b07808 */ /* 0x000fe40004000000 */
[----:B------:R-:W-:-:S02]  /*11b90*/  ISETP.GE.AND P1, PT, R10, R119, PT ;  /* 0x000000770a00720c */ /* 0x000fc40003f26270 */
[----:B------:R-:W-:Y:S01]  /*11ba0*/  ISETP.GE.AND P2, PT, R10, R169, PT ;  /* 0x000000a90a00720c */ /* 0x000fe20003f46270 */
[C---:B------:R-:W-:Y:S01]  /*11bb0*/  HMMA.16816.F32 R80, R4.reuse, R34, R80 ;  /* 0x000000220450723c */ /* 0x040fe20000001850 */
[C---:B------:R-:W-:Y:S02]  /*11bc0*/  ISETP.GE.AND P3, PT, R8.reuse, R119, PT ;  /* 0x000000770800720c */ /* 0x040fe40003f66270 */
[----:B------:R-:W-:Y:S02]  /*11bd0*/  ISETP.GE.AND P0, PT, R8, R169, PT ;  /* 0x000000a90800720c */ /* 0x000fe40003f06270 */
[----:B------:R-:W1:Y:S01]  /*11be0*/  LDSM.16.M88.4 R8, [R141+0x8c00] ;  /* 0x008c00008d08783b */ /* 0x000e620000000200 */
[----:B------:R-:W-:Y:S01]  /*11bf0*/  FSEL R131, R92, -INF , !P1 ;  /* 0xff8000005c837808 */ /* 0x000fe20004800000 */
[----:B---3--:R-:W-:Y:S01]  /*11c00*/  HMMA.16816.F32 R76, R4, R20, R76 ;  /* 0x00000014044c723c */ /* 0x008fe2000000184c */
[----:B------:R-:W-:Y:S01]  /*11c10*/  FSEL R136, R94, -INF , !P2 ;  /* 0xff8000005e887808 */ /* 0x000fe20005000000 */
[----:B------:R-:W-:-:S04]  /*11c20*/  DEPBAR.LE SB0, 0x0 ;  /* 0x000080000000791a */ /* 0x000fc80000000000 */
[C---:B----4-:R-:W-:Y:S01]  /*11c30*/  HMMA.16816.F32 R68, R12.reuse, R16, R68 ;  /* 0x000000100c44723c */ /* 0x050fe20000001844 */
[----:B------:R-:W-:Y:S01]  /*11c40*/  ISETP.GE.AND P1, PT, R24, R119, PT ;  /* 0x000000771800720c */ /* 0x000fe20003f26270 */
[----:B------:R-:W-:Y:S01]  /*11c50*/  VIADD R20, R102, 0x58 ;  /* 0x0000005866147836 */ /* 0x000fe20000000000 */
[----:B------:R-:W-:Y:S01]  /*11c60*/  ISETP.GE.AND P2, PT, R24, R169, PT ;  /* 0x000000a91800720c */ /* 0x000fe20003f46270 */
[C---:B------:R-:W-:Y:S01]  /*11c70*/  VIADD R24, R102.reuse, 0x49 ;  /* 0x0000004966187836 */ /* 0x040fe20000000000 */
[----:B------:R-:W-:Y:S01]  /*11c80*/  FSEL R135, R93, -INF , !P3 ;  /* 0xff8000005d877808 */ /* 0x000fe20005800000 */
[----:B------:R-:W-:Y:S01]  /*11c90*/  HMMA.16816.F32 R12, R12, R18, R64 ;  /* 0x000000120c0c723c */ /* 0x000fe20000001840 */
[----:B------:R-:W-:Y:S01]  /*11ca0*/  FSEL R170, R95, -INF , !P0 ;  /* 0xff8000005faa7808 */ /* 0x000fe20004000000 */
[----:B------:R-:W-:Y:S01]  /*11cb0*/  VIADD R16, R102, 0x51 ;  /* 0x0000005166107836 */ /* 0x000fe20000000000 */
[C---:B------:R-:W-:Y:S02]  /*11cc0*/  ISETP.GE.AND P3, PT, R24.reuse, R119, PT ;  /* 0x000000771800720c */ /* 0x040fe40003f66270 */
[----:B------:R-:W-:Y:S01]  /*11cd0*/  ISETP.GE.AND P0, PT, R24, R169, PT ;  /* 0x000000a91800720c */ /* 0x000fe20003f06270 */
[----:B------:R-:W-:Y:S01]  /*11ce0*/  HMMA.16816.F32 R72, R4, R22, R72 ;  /* 0x000000160448723c */ /* 0x000fe20000001848 */
[----:B------:R-:W-:Y:S01]  /*11cf0*/  FSEL R139, R89, -INF , !P3 ;  /* 0xff800000598b7808 */ /* 0x000fe20005800000 */
[----:B------:R-:W-:Y:S01]  /*11d00*/  VIADD R18, R102, 0x60 ;  /* 0x0000006066127836 */ /* 0x000fe20000000000 */
[----:B------:R-:W-:Y:S01]  /*11d10*/  FSEL R138, R91, -INF , !P0 ;  /* 0xff8000005b8a7808 */ /* 0x000fe20004000000 */
[----:B------:R-:W-:Y:S01]  /*11d20*/  BAR.SYNC.DEFER_BLOCKING 0x0 ;  /* 0x0000000000007b1d */ /* 0x000fe20000010000 */
[----:B------:R-:W-:-:S02]  /*11d30*/  ISETP.GE.AND P3, PT, R16, R119, PT ;  /* 0x000000771000720c */ /* 0x000fc40003f66270 */
[----:B------:R-:W-:Y:S01]  /*11d40*/  ISETP.GE.AND P0, PT, R16, R169, PT ;  /* 0x000000a91000720c */ /* 0x000fe20003f06270 */
[----:B------:R-:W-:Y:S01]  /*11d50*/  VIADD R16, R102, 0x59 ;  /* 0x0000005966107836 */ /* 0x000fe20000000000 */
[----:B------:R-:W-:Y:S02]  /*11d60*/  FSEL R121, R85, -INF , !P3 ;  /* 0xff80000055797808 */ /* 0x000fe40005800000 */
[----:B------:R-:W-:Y:S02]  /*11d70*/  FSEL R120, R87, -INF , !P0 ;  /* 0xff80000057787808 */ /* 0x000fe40004000000 */
[C---:B------:R-:W-:Y:S02]  /*11d80*/  ISETP.GE.AND P3, PT, R16.reuse, R119, PT ;  /* 0x000000771000720c */ /* 0x040fe40003f66270 */
[----:B------:R-:W-:Y:S01]  /*11d90*/  ISETP.GE.AND P0, PT, R16, R169, PT ;  /* 0x000000a91000720c */ /* 0x000fe20003f06270 */
[----:B------:R-:W-:Y:S01]  /*11da0*/  VIADD R16, R102, 0x61 ;  /* 0x0000006166107836 */ /* 0x000fe20000000000 */
[----:B------:R-:W-:-:S02]  /*11db0*/  FSEL R137, R88, -INF , !P1 ;  /* 0xff80000058897808 */ /* 0x000fc40004800000 */
[----:B------:R-:W-:Y:S01]  /*11dc0*/  FSEL R172, R90, -INF , !P2 ;  /* 0xff8000005aac7808 */ /* 0x000fe20005000000 */
[C---:B-1----:R-:W-:Y:S01]  /*11dd0*/  HMMA.16816.F32 R68, R4.reuse, R8, R68 ;  /* 0x000000080444723c */ /* 0x042fe20000001844 */
[C---:B------:R-:W-:Y:S02]  /*11de0*/  ISETP.GE.AND P1, PT, R26.reuse, R119, PT ;  /* 0x000000771a00720c */ /* 0x040fe40003f26270 */
[----:B------:R-:W-:Y:S02]  /*11df0*/  ISETP.GE.AND P2, PT, R26, R169, PT ;  /* 0x000000a91a00720c */ /* 0x000fe40003f46270 */
[----:B------:R-:W-:Y:S01]  /*11e00*/  FSEL R65, R81, -INF , !P3 ;  /* 0xff80000051417808 */ /* 0x000fe20005800000 */
[----:B------:R-:W-:Y:S01]  /*11e10*/  HMMA.16816.F32 R12, R4, R10, R12 ;  /* 0x0000000a040c723c */ /* 0x000fe2000000180c */
[----:B------:R-:W-:Y:S01]  /*11e20*/  FSEL R64, R83, -INF , !P0 ;  /* 0xff80000053407808 */ /* 0x000fe20004000000 */
[----:B------:R-:W-:Y:S01]  /*11e30*/  VIADD R8, R102, 0x69 ;  /* 0x0000006966087836 */ /* 0x000fe20000000000 */
[----:B------:R-:W-:-:S02]  /*11e40*/  FSEL R63, R84, -INF , !P1 ;  /* 0xff800000543f7808 */ /* 0x000fc40004800000 */
[----:B------:R-:W-:Y:S02]  /*11e50*/  FSEL R122, R86, -INF , !P2 ;  /* 0xff800000567a7808 */ /* 0x000fe40005000000 */
[----:B------:R-:W-:Y:S01]  /*11e60*/  ISETP.GE.AND P3, PT, R16, R119, PT ;  /* 0x000000771000720c */ /* 0x000fe20003f66270 */
[----:B------:R-:W-:Y:S01]  /*11e70*/  VIADD R4, R102, 0x71 ;  /* 0x0000007166047836 */ /* 0x000fe20000000000 */
[----:B------:R-:W-:Y:S01]  /*11e80*/  ISETP.GE.AND P0, PT, R16, R169, PT ;  /* 0x000000a91000720c */ /* 0x000fe20003f06270 */
[----:B------:R-:W-:Y:S01]  /*11e90*/  VIADD R6, R102, 0x78 ;  /* 0x0000007866067836 */ /* 0x000fe20000000000 */
[C---:B------:R-:W-:Y:S02]  /*11ea0*/  ISETP.GE.AND P1, PT, R20.reuse, R119, PT ;  /* 0x000000771400720c */ /* 0x040fe40003f26270 */
[----:B------:R-:W-:Y:S02]  /*11eb0*/  ISETP.GE.AND P2, PT, R20, R169, PT ;  /* 0x000000a91400720c */ /* 0x000fe40003f46270 */
[----:B------:R-:W-:-:S02]  /*11ec0*/  FSEL R45, R77, -INF , !P3 ;  /* 0xff8000004d2d7808 */ /* 0x000fc40005800000 */
[----:B------:R-:W-:Y:S02]  /*11ed0*/  FSEL R44, R79, -INF , !P0 ;  /* 0xff8000004f2c7808 */ /* 0x000fe40004000000 */
[----:B------:R-:W-:Y:S02]  /*11ee0*/  FSEL R67, R80, -INF , !P1 ;  /* 0xff80000050437808 */ /* 0x000fe40004800000 */
[----:B------:R-:W-:Y:S02]  /*11ef0*/  FSEL R66, R82, -INF , !P2 ;  /* 0xff80000052427808 */ /* 0x000fe40005000000 */
[C---:B------:R-:W-:Y:S02]  /*11f00*/  ISETP.GE.AND P3, PT, R8.reuse, R119, PT ;  /* 0x000000770800720c */ /* 0x040fe40003f66270 */
[----:B------:R-:W-:Y:S01]  /*11f10*/  ISETP.GE.AND P0, PT, R8, R169, PT ;  /* 0x000000a90800720c */ /* 0x000fe20003f06270 */
[----:B------:R-:W-:Y:S01]  /*11f20*/  VIADD R8, R102, 0x70 ;  /* 0x0000007066087836 */ /* 0x000fe20000000000 */
[----:B------:R-:W-:-:S02]  /*11f30*/  ISETP.GE.AND P1, PT, R18, R119, PT ;  /* 0x000000771200720c */ /* 0x000fc40003f26270 */
[----:B------:R-:W-:Y:S01]  /*11f40*/  ISETP.GE.AND P2, PT, R18, R169, PT ;  /* 0x000000a91200720c */ /* 0x000fe20003f46270 */
[----:B------:R-:W-:Y:S01]  /*11f50*/  VIADD R18, R102, 0x68 ;  /* 0x0000006866127836 */ /* 0x000fe20000000000 */
[----:B------:R-:W-:Y:S02]  /*11f60*/  SHF.R.S32.HI R5, RZ, 0x1f, R54 ;  /* 0x0000001fff057819 */ /* 0x000fe40000011436 */
[----:B------:R-:W-:Y:S02]  /*11f70*/  FSEL R55, R73, -INF , !P3 ;  /* 0xff80000049377808 */ /* 0x000fe40005800000 */
[----:B------:R-:W-:Y:S02]  /*11f80*/  FSEL R40, R75, -INF , !P0 ;  /* 0xff8000004b287808 */ /* 0x000fe40004000000 */
[C---:B------:R-:W-:Y:S02]  /*11f90*/  ISETP.GE.AND P3, PT, R4.reuse, R119, PT ;  /* 0x000000770400720c */ /* 0x040fe40003f66270 */
[----:B------:R-:W-:-:S02]  /*11fa0*/  ISETP.GE.AND P0, PT, R4, R169, PT ;  /* 0x000000a90400720c */ /* 0x000fc40003f06270 */
[----:B------:R-:W-:Y:S02]  /*11fb0*/  FSEL R47, R76, -INF , !P1 ;  /* 0xff8000004c2f7808 */ /* 0x000fe40004800000 */
[----:B------:R-:W-:Y:S02]  /*11fc0*/  FSEL R46, R78, -INF , !P2 ;  /* 0xff8000004e2e7808 */ /* 0x000fe40005000000 */
[----:B------:R-:W-:Y:S02]  /*11fd0*/  FSEL R4, R111, -INF , !P4 ;  /* 0xff8000006f047808 */ /* 0x000fe40006000000 */
[----:B------:R-:W-:Y:S02]  /*11fe0*/  LEA.HI R5, R5, R54, RZ, 0x2 ;  /* 0x0000003605057211 */ /* 0x000fe400078f10ff */
[C---:B------:R-:W-:Y:S02]  /*11ff0*/  ISETP.GE.AND P1, PT, R18.reuse, R119, PT ;  /* 0x000000771200720c */ /* 0x040fe40003f26270 */
[----:B------:R-:W-:-:S02]  /*12000*/  ISETP.GE.AND P2, PT, R18, R169, PT ;  /* 0x000000a91200720c */ /* 0x000fc40003f46270 */
[-C--:B------:R-:W-:Y:S02]  /*12010*/  ISETP.GE.AND P4, PT, R102, R119.reuse, PT ;  /* 0x000000776600720c */ /* 0x080fe40003f86270 */
[----:B------:R-:W-:Y:S02]  /*12020*/  LOP3.LUT R7, R5, 0xfffffffc, RZ, 0xc0, !PT ;  /* 0xfffffffc05077812 */ /* 0x000fe400078ec0ff */
[----:B------:R-:W-:Y:S02]  /*12030*/  FSEL R43, R72, -INF , !P1 ;  /* 0xff800000482b7808 */ /* 0x000fe40004800000 */
[----:B------:R-:W-:Y:S01]  /*12040*/  FSEL R42, R74, -INF , !P2 ;  /* 0xff8000004a2a7808 */ /* 0x000fe20005000000 */
[----:B------:R-:W-:Y:S01]  /*12050*/  IMAD.IADD R168, R54, 0x1, -R7 ;  /* 0x0000000136a87824 */ /* 0x000fe200078e0a07 */
[----:B------:R-:W-:Y:S02]  /*12060*/  FSEL R5, R108, -INF , !P4 ;  /* 0xff8000006c057808 */ /* 0x000fe40006000000 */
[----:B------:R-:W-:-:S02]  /*12070*/  ISETP.GE.AND P1, PT, R8, R119, PT ;  /* 0x000000770800720c */ /* 0x000fc40003f26270 */
[----:B------:R-:W-:Y:S02]  /*12080*/  ISETP.GE.AND P2, PT, R8, R169, PT ;  /* 0x000000a90800720c */ /* 0x000fe40003f46270 */
[----:B------:R-:W-:Y:S02]  /*12090*/  ISETP.GT.AND P4, PT, R165, R146, PT ;  /* 0x00000092a500720c */ /* 0x000fe40003f84270 */
[----:B------:R-:W-:Y:S02]  /*120a0*/  FSEL R23, R68, -INF , !P1 ;  /* 0xff80000044177808 */ /* 0x000fe40004800000 */
[----:B------:R-:W-:Y:S02]  /*120b0*/  FSEL R38, R70, -INF , !P2 ;  /* 0xff80000046267808 */ /* 0x000fe40005000000 */
[C---:B------:R-:W-:Y:S02]  /*120c0*/  ISETP.GE.AND P1, PT, R6.reuse, R119, PT ;  /* 0x000000770600720c */ /* 0x040fe40003f26270 */
[----:B------:R-:W-:Y:S01]  /*120d0*/  ISETP.GE.AND P2, PT, R6, R169, PT ;  /* 0x000000a90600720c */ /* 0x000fe20003f46270 */
[----:B------:R-:W-:Y:S01]  /*120e0*/  VIADD R6, R102, 0x79 ;  /* 0x0000007966067836 */ /* 0x000fe20000000000 */
[----:B------:R-:W-:-:S02]  /*120f0*/  FSEL R21, R69, -INF , !P3 ;  /* 0xff80000045157808 */ /* 0x000fc40005800000 */
[----:B------:R-:W-:Y:S02]  /*12100*/  FSEL R22, R71, -INF , !P0 ;  /* 0xff80000047167808 */ /* 0x000fe40004000000 */
[----:B------:R-:W-:Y:S02]  /*12110*/  FSEL R35, R12, -INF , !P1 ;  /* 0xff8000000c237808 */ /* 0x000fe40004800000 */
[----:B------:R-:W-:Y:S02]  /*12120*/  ISETP.GE.AND P3, PT, R102, R169, PT ;  /* 0x000000a96600720c */ /* 0x000fe40003f66270 */
[C---:B------:R-:W-:Y:S02]  /*12130*/  ISETP.GE.AND P1, PT, R6.reuse, R119, PT ;  /* 0x000000770600720c */ /* 0x040fe40003f26270 */
[----:B------:R-:W-:Y:S02]  /*12140*/  ISETP.GE.AND P0, PT, R6, R169, PT ;  /* 0x000000a90600720c */ /* 0x000fe40003f06270 */
[----:B------:R-:W-:-:S02]  /*12150*/  FSEL R20, R14, -INF , !P2 ;  /* 0xff8000000e147808 */ /* 0x000fc40005000000 */
[----:B------:R-:W-:Y:S02]  /*12160*/  FSEL R110, R110, -INF , !P3 ;  /* 0xff8000006e6e7808 */ /* 0x000fe40005800000 */
[----:B------:R-:W-:Y:S02]  /*12170*/  FSEL R37, R13, -INF , !P1 ;  /* 0xff8000000d257808 */ /* 0x000fe40004800000 */
[----:B------:R-:W-:Y:S01]  /*12180*/  FSEL R32, R15, -INF , !P0 ;  /* 0xff8000000f207808 */ /* 0x000fe20004000000 */
[----:B------:R-:W-:Y:S06]  /*12190*/  @!P4 BRA `(.L_x_1512) ;  /* 0x0000000800d0c947 */ /* 0x000fec0003800000 */
[----:B------:R-:W-:-:S13]  /*121a0*/  ISETP.NE.AND P6, PT, R154, RZ, PT ;  /* 0x000000ff9a00720c */ /* 0x000fda0003fc5270 */
[----:B------:R-:W-:Y:S05]  /*121b0*/  @!P6 BRA `(.L_x_1513) ;  /* 0x0000000000f4e947 */ /* 0x000fea0003800000 */
[----:B------:R-:W1:Y:S01]  /*121c0*/  LDC R7, c[0x0][0x380] ;  /* 0x0000e000ff077b82 */ /* 0x000e620000000800 */
[----:B------:R-:W-:Y:S01]  /*121d0*/  IMAD.MOV.U32 R10, RZ, RZ, RZ ;  /* 0x000000ffff0a7224 */ /* 0x000fe200078e00ff */
[----:B------:R-:W-:Y:S01]  /*121e0*/  IABS R13, R0 ;  /* 0x00000000000d7213 */ /* 0x000fe20000000000 */
[----:B------:R-:W-:Y:S01]  /*121f0*/  ULDC.64 UR8, c[0x0][0x248] ;  /* 0x0000920000087ab9 */ /* 0x000fe20000000a00 */
        /* <DEDUP_REMOVED lines=9> */
[----:B-1----:R-:W-:-:S04]  /*12290*/  IMAD.MOV R2, RZ, RZ, -R11 ;  /* 0x000000ffff027224 */ /* 0x002fc800078e0a0b */
        /* <DEDUP_REMOVED lines=14> */
[----:B------:R-:W-:Y:S02]  /*12380*/  @!P0 IADD3 R2, R2, 0x1, RZ ;  /* 0x0000000102028810 */ /* 0x000fe40007ffe0ff */
[----:B------:R-:W-:Y:S02]  /*12390*/  ISETP.GE.AND P0, PT, R8, RZ, PT ;  /* 0x000000ff0800720c */ /* 0x000fe40003f06270 */
[----:B------:R-:W-:-:S06]  /*123a0*/  ISETP.GE.U32.AND P1, PT, R9, R6, PT ;  /* 0x000000060900720c */ /* 0x000fcc0003f26070 */
[----:B------:R-:W-:Y:S01]  /*123b0*/  @P2 VIADD R10, R10, 0x1 ;  /* 0x000000010a0a2836 */ /* 0x000fe20000000000 */
[----:B------:R-:W-:-:S06]  /*123c0*/  ISETP.GE.AND P2, PT, R0, RZ, PT ;  /* 0x000000ff0000720c */ /* 0x000fcc0003f46270 */
[----:B------:R-:W-:Y:S01]  /*123d0*/  @P1 VIADD R2, R2, 0x1 ;  /* 0x0000000102021836 */ /* 0x000fe20000000000 */
[----:B------:R-:W-:-:S04]  /*123e0*/  ISETP.NE.AND P1, PT, R7, RZ, PT ;  /* 0x000000ff0700720c */ /* 0x000fc80003f25270 */
[----:B------:R-:W-:Y:S02]  /*123f0*/  MOV R11, R2 ;  /* 0x00000002000b7202 */ /* 0x000fe40000000f00 */
[----:B------:R-:W-:Y:S01]  /*12400*/  @!P2 IMAD.MOV R10, RZ, RZ, -R10 ;  /* 0x000000ffff0aa224 */ /* 0x000fe200078e0a0a */
[----:B------:R-:W-:Y:S02]  /*12410*/  LOP3.LUT R2, RZ, R7, RZ, 0x33, !PT ;  /* 0x00000007ff027212 */ /* 0x000fe400078e33ff */
[----:B------:R-:W-:Y:S02]  /*12420*/  @!P0 IADD3 R11, -R11, RZ, RZ ;  /* 0x000000ff0b0b8210 */ /* 0x000fe40007ffe1ff */
        /* <DEDUP_REMOVED lines=17> */
[----:B------:R-:W-:-:S04]  /*12540*/  IMAD R7, R6, UR8, RZ ;  /* 0x0000000806077c24 */ /* 0x000fc8000f8e02ff */
[----:B------:R-:W-:-:S05]  /*12550*/  IMAD R7, R0, UR9, R7 ;  /* 0x0000000900077c24 */ /* 0x000fca000f8e0207 */
[----:B------:R-:W-:Y:S01]  /*12560*/  IADD3 R0, R9, R7, RZ ;  /* 0x0000000709007210 */ /* 0x000fe20007ffe0ff */
[----:B------:R-:W-:Y:S01]  /*12570*/  IMAD.MOV.U32 R9, RZ, RZ, R8 ;  /* 0x000000ffff097224 */ /* 0x000fe200078e0008 */
[----:B------:R-:W-:Y:S06]  /*12580*/  BRA `(.L_x_1514) ;  /* 0x00000000000c7947 */ /* 0x000fec0003800000 */
.L_x_1513:
[----:B------:R-:W1:Y:S02]  /*12590*/  LDC R9, c[0x0][0x248] ;  /* 0x00009200ff097b82 */ /* 0x000e640000000800 */
[----:B-1----:R-:W-:-:S04]  /*125a0*/  LEA R9, -R9, RZ, 0x7 ;  /* 0x000000ff09097211 */ /* 0x002fc800078e39ff */
[----:B------:R-:W-:-:S07]  /*125b0*/  SHF.R.S32.HI R0, RZ, 0x1f, R9 ;  /* 0x0000001fff007819 */ /* 0x000fce0000011409 */
.L_x_1514:
[C---:B------:R-:W-:Y:S02]  /*125c0*/  LOP3.LUT P1, RZ, R128.reuse, 0x2, RZ, 0xc0, !PT ;  /* 0x0000000280ff7812 */ /* 0x040fe4000782c0ff */
[C---:B------:R-:W-:Y:S02]  /*125d0*/  LEA R18, P2, R9.reuse, R164, 0x1 ;  /* 0x000000a409127211 */ /* 0x040fe400078408ff */
        /* <DEDUP_REMOVED lines=31> */
[-C--:B------:R-:W-:Y:S01]  /*127d0*/  @P1 IADD3 R7, P3, R9, R162.reuse, RZ ;  /* 0x000000a209071210 */ /* 0x080fe20007f7e0ff */
        /* <DEDUP_REMOVED lines=80> */
.L_x_1512:
[----:B------:R-:W-:Y:S01]  /*12ce0*/  FMNMX.FTZ R0, R5, R109, !PT ;  /* 0x0000006d05007209 */ /* 0x000fe20007810000 */
[----:B------:R-:W-:Y:S01]  /*12cf0*/  ULDC UR8, c[0x0][0x2ec] ;  /* 0x0000bb0000087ab9 */ /* 0x000fe20000000800 */
[----:B-1----:R-:W-:Y:S02]  /*12d00*/  FMNMX.FTZ R7, R110, R4, !PT ;  /* 0x000000046e077209 */ /* 0x002fe40007810000 */
        /* <DEDUP_REMOVED lines=72> */
[----:B------:R-:W-:Y:S04]  /*13190*/  LDSM.16.MT88.4 R72, [R142+0x9400] ;  /* 0x009400008e48783b */ /* 0x000fe80000004200 */
[----:B------:R-:W-:Y:S04]  /*131a0*/  LDSM.16.MT88.4 R76, [R140+0x9000] ;  /* 0x009000008c4c783b */ /* 0x000fe80000004200 */
[----:B------:R-:W-:Y:S04]  /*131b0*/  LDSM.16.MT88.4 R16, [R140+0xd000] ;  /* 0x00d000008c10783b */ /* 0x000fe80000004200 */
[----:B------:R-:W-:Y:S01]  /*131c0*/  LDSM.16.MT88.4 R24, [R140+0x9400] ;  /* 0x009400008c18783b */ /* 0x000fe20000004200 */
[----:B-1----:R-:W-:-:S03]  /*131d0*/  FMNMX.FTZ R2, R9, R2, !PT ;  /* 0x0000000209027209 */ /* 0x002fc60007810000 */
[----:B------:R-:W-:Y:S01]  /*131e0*/  LDSM.16.MT88.4 R8, [R140+0xb400] ;  /* 0x00b400008c08783b */ /* 0x000fe20000004200 */
[C---:B------:R-:W-:Y:S01]  /*131f0*/  FSETP.NEU.FTZ.AND P0, PT, R2.reuse, -INF , PT ;  /* 0xff8000000200780b */ /* 0x040fe20003f1d000 */
[----:B------:R-:W-:-:S05]  /*13200*/  FMUL.FTZ R54, R2, UR8 ;  /* 0x0000000802367c20 */ /* 0x000fca0008410000 */
[----:B------:R-:W-:-:S05]  /*13210*/  FSEL R54, R54, RZ, P0 ;  /* 0x000000ff36367208 */ /* 0x000fca0000000000 */
[--C-:B------:R-:W-:Y:S01]  /*13220*/  FFMA.FTZ R129, R5, UR8, -R54.reuse ;  /* 0x0000000805817c23 */ /* 0x100fe20008010836 */
[--C-:B------:R-:W-:Y:S01]  /*13230*/  FFMA.FTZ R48, R51, UR8, -R54.reuse ;  /* 0x0000000833307c23 */ /* 0x100fe20008010836 */
[----:B------:R-:W1:Y:S01]  /*13240*/  SHFL.BFLY PT, R5, R6, 0x1, 0x1f ;  /* 0x0c201f0006057f89 */ /* 0x000e6200000e0000 */
        /* <DEDUP_REMOVED lines=18> */
[----:B------:R-:W-:Y:S01]  /*13370*/  FFMA.FTZ R23, R23, UR8, -R54 ;  /* 0x0000000817177c23 */ /* 0x000fe20008010836 */
[----:B------:R-:W-:Y:S01]  /*13380*/  MUFU.EX2 R127, R127 ;  /* 0x0000007f007f7308 */ /* 0x000fe20000000800 */
[----:B-1----:R-:W-:-:S04]  /*13390*/  FMNMX.FTZ R0, R6, R5, !PT ;  /* 0x0000000506007209 */ /* 0x002fc80007810000 */
[C---:B------:R-:W-:Y:S01]  /*133a0*/  FSETP.NEU.FTZ.AND P0, PT, R0.reuse, -INF , PT ;  /* 0xff8000000000780b */ /* 0x040fe20003f1d000 */
[----:B------:R-:W-:Y:S02]  /*133b0*/  FMUL.FTZ R33, R0, UR8 ;  /* 0x0000000800217c20 */ /* 0x000fe40008410000 */
[----:B------:R-:W1:Y:S03]  /*133c0*/  MUFU.EX2 R50, R50 ;  /* 0x0000003200327308 */ /* 0x000e660000000800 */
[----:B------:R-:W-:-:S05]  /*133d0*/  FSEL R33, R33, RZ, P0 ;  /* 0x000000ff21217208 */ /* 0x000fca0000000000 */
[----:B------:R-:W-:Y:S01]  /*133e0*/  MUFU.EX2 R49, R49 ;  /* 0x0000003100317308 */ /* 0x000fe20000000800 */
[--C-:B------:R-:W-:Y:S01]  /*133f0*/  FFMA.FTZ R125, R110, UR8, -R33.reuse ;  /* 0x000000086e7d7c23 */ /* 0x100fe20008010821 */
[--C-:B------:R-:W-:Y:S01]  /*13400*/  FFMA.FTZ R134, R4, UR8, -R33.reuse ;  /* 0x0000000804867c23 */ /* 0x100fe20008010821 */
[--C-:B------:R-:W-:Y:S01]  /*13410*/  FFMA.FTZ R130, R100, UR8, -R33.reuse ;  /* 0x0000000864827c23 */ /* 0x100fe20008010821 */
[--C-:B------:R-:W-:Y:S01]  /*13420*/  FFMA.FTZ R51, R56, UR8, -R33.reuse ;  /* 0x0000000838337c23 */ /* 0x100fe20008010821 */
[--C-:B------:R-:W-:Y:S01]  /*13430*/  FFMA.FTZ R56, R104, UR8, -R33.reuse ;  /* 0x0000000868387c23 */ /* 0x100fe20008010821 */
[--C-:B------:R-:W-:Y:S01]  /*13440*/  FFMA.FTZ R41, R106, UR8, -R33.reuse ;  /* 0x000000086a297c23 */ /* 0x100fe20008010821 */
[----:B--2---:R-:W-:Y:S01]  /*13450*/  F2FP.F16.F32.PACK_AB R104, R126, R129 ;  /* 0x000000817e68723e */ /* 0x004fe200000000ff */
        /* <DEDUP_REMOVED lines=21> */
[--C-:B------:R-:W-:Y:S01]  /*135b0*/  FFMA.FTZ R47, R42, UR8, -R33.reuse ;  /* 0x000000082a2f7c23 */ /* 0x100fe20008010821 */
[--C-:B------:R-:W-:Y:S01]  /*135c0*/  FFMA.FTZ R40, R40, UR8, -R33.reuse ;  /* 0x0000000828287c23 */ /* 0x100fe20008010821 */
[----:B------:R-:W-:Y:S01]  /*135d0*/  FADD.FTZ R126, R129, R126 ;  /* 0x0000007e817e7221 */ /* 0x000fe20000010000 */
[----:B------:R-:W2:Y:S01]  /*135e0*/  MUFU.EX2 R51, R51 ;  /* 0x0000003300337308 */ /* 0x000ea20000000800 */
[----:B-1----:R-:W-:Y:S01]  /*135f0*/  F2FP.F16.F32.PACK_AB R105, R134, R125 ;  /* 0x0000007d8669723e */ /* 0x002fe200000000ff */
[----:B------:R-:W-:Y:S01]  /*13600*/  FADD.FTZ R125, R125, R134 ;  /* 0x000000867d7d7221 */ /* 0x000fe20000010000 */
[----:B------:R-:W-:Y:S01]  /*13610*/  FADD.FTZ R127, R127, R126 ;  /* 0x0000007e7f7f7221 */ /* 0x000fe20000010000 */
[--C-:B------:R-:W-:Y:S01]  /*13620*/  FFMA.FTZ R42, R21, UR8, -R54.reuse ;  /* 0x00000008152a7c23 */ /* 0x100fe20008010836 */
[--C-:B------:R-:W-:Y:S01]  /*13630*/  FFMA.FTZ R38, R38, UR8, -R33.reuse ;  /* 0x0000000826267c23 */ /* 0x100fe20008010821 */
[----:B------:R-:W-:Y:S01]  /*13640*/  FFMA.FTZ R32, R32, UR8, -R33 ;  /* 0x0000000820207c23 */ /* 0x000fe20008010821 */
[----:B------:R-:W-:Y:S01]  /*13650*/  FADD.FTZ R50, R50, R127 ;  /* 0x0000007f32327221 */ /* 0x000fe20000010000 */
[----:B------:R-:W1:Y:S01]  /*13660*/  MUFU.EX2 R48, R48 ;  /* 0x0000003000307308 */ /* 0x000e620000000800 */
[----:B------:R-:W-:-:S07]  /*13670*/  FFMA.FTZ R21, R35, UR8, -R54 ;  /* 0x0000000823157c23 */ /* 0x000fce0008010836 */
[----:B------:R-:W-:Y:S01]  /*13680*/  MUFU.EX2 R39, R39 ;  /* 0x0000002700277308 */ /* 0x000fe20000000800 */
[----:B--2---:R-:W-:Y:S01]  /*13690*/  F2FP.F16.F32.PACK_AB R107, R51, R130 ;  /* 0x00000082336b723e */ /* 0x004fe200000000ff */
[----:B------:R-:W-:-:S04]  /*136a0*/  FADD.FTZ R130, R130, R125 ;  /* 0x0000007d82827221 */ /* 0x000fc80000010000 */
[----:B------:R-:W-:Y:S02]  /*136b0*/  FADD.FTZ R51, R51, R130 ;  /* 0x0000008233337221 */ /* 0x000fe40000010000 */
[----:B------:R-:W-:Y:S01]  /*136c0*/  HMMA.16816.F32 R80, R104, R84, RZ ;  /* 0x000000546850723c */ /* 0x000fe200000018ff */
[----:B------:R-:W2:Y:S01]  /*136d0*/  MUFU.EX2 R34, R34 ;  /* 0x0000002200227308 */ /* 0x000ea20000000800 */
[----:B-1----:R-:W-:Y:S01]  /*136e0*/  F2FP.F16.F32.PACK_AB R4, R48, R49 ;  /* 0x000000313004723e */ /* 0x002fe200000000ff */
[----:B------:R-:W-:-:S03]  /*136f0*/  FADD.FTZ R49, R49, R50 ;  /* 0x0000003231317221 */ /* 0x000fc60000010000 */
[C---:B------:R-:W-:Y:S01]  /*13700*/  HMMA.16816.F32 R84, R104.reuse, R86, RZ ;  /* 0x000000566854723c */ /* 0x040fe200000018ff */
[----:B------:R-:W-:Y:S02]  /*13710*/  FADD.FTZ R48, R48, R49 ;  /* 0x0000003130307221 */ /* 0x000fe40000010000 */
[----:B------:R-:W-:Y:S03]  /*13720*/  MUFU.EX2 R56, R56 ;  /* 0x0000003800387308 */ /* 0x000fe60000000800 */
[C---:B------:R-:W-:Y:S05]  /*13730*/  HMMA.16816.F32 R112, R104.reuse, R68, RZ ;  /* 0x000000446870723c */ /* 0x040fea00000018ff */
[----:B------:R-:W1:Y:S01]  /*13740*/  MUFU.EX2 R41, R41 ;  /* 0x0000002900297308 */ /* 0x000e620000000800 */
[----:B--2---:R-:W-:Y:S01]  /*13750*/  F2FP.F16.F32.PACK_AB R6, R34, R39 ;  /* 0x000000272206723e */ /* 0x004fe200000000ff */
[C---:B------:R-:W-:Y:S06]  /*13760*/  HMMA.16816.F32 R68, R104.reuse, R70, RZ ;  /* 0x000000466844723c */ /* 0x040fec00000018ff */
[----:B------:R-:W-:Y:S01]  /*13770*/  MUFU.EX2 R36, R36 ;  /* 0x0000002400247308 */ /* 0x000fe20000000800 */
[C---:B------:R-:W-:Y:S06]  /*13780*/  HMMA.16816.F32 R88, R104.reuse, R92, RZ ;  /* 0x0000005c6858723c */ /* 0x040fec00000018ff */
[C---:B------:R-:W-:Y:S01]  /*13790*/  HMMA.16816.F32 R92, R104.reuse, R94, RZ ;  /* 0x0000005e685c723c */ /* 0x040fe200000018ff */
[----:B------:R-:W2:Y:S01]  /*137a0*/  MUFU.EX2 R29, R29 ;  /* 0x0000001d001d7308 */ /* 0x000ea20000000800 */
[----:B-1----:R-:W-:Y:S01]  /*137b0*/  F2FP.F16.F32.PACK_AB R5, R41, R56 ;  /* 0x000000382905723e */ /* 0x002fe200000000ff */
[----:B------:R-:W-:Y:S01]  /*137c0*/  FADD.FTZ R56, R56, R51 ;  /* 0x0000003338387221 */ /* 0x000fe20000010000 */
[----:B------:R-:W-:Y:S01]  /*137d0*/  FADD.FTZ R51, R39, R48 ;  /* 0x0000003027337221 */ /* 0x000fe20000010000 */
[----:B------:R-:W-:Y:S01]  /*137e0*/  FFMA.FTZ R39, R22, UR8, -R33 ;  /* 0x0000000816277c23 */ /* 0x000fe20008010821 */
[----:B------:R-:W-:Y:S01]  /*137f0*/  HMMA.16816.F32 R108, R104, R96, RZ ;  /* 0x00000060686c723c */ /* 0x000fe200000018ff */
[----:B------:R-:W-:Y:S01]  /*13800*/  FADD.FTZ R49, R41, R56 ;  /* 0x0000003829317221 */ /* 0x000fe20000010000 */
[----:B------:R-:W-:Y:S01]  /*13810*/  FADD.FTZ R34, R34, R51 ;  /* 0x0000003322227221 */ /* 0x000fe20000010000 */
[----:B------:R-:W-:Y:S01]  /*13820*/  MUFU.EX2 R31, R31 ;  /* 0x0000001f001f7308 */ /* 0x000fe20000000800 */
[----:B------:R-:W-:-:S02]  /*13830*/  FFMA.FTZ R41, R20, UR8, -R33 ;  /* 0x0000000814297c23 */ /* 0x000fc40008010821 */
[C---:B------:R-:W-:Y:S05]  /*13840*/  HMMA.16816.F32 R96, R104.reuse, R98, RZ ;  /* 0x000000626860723c */ /* 0x040fea00000018ff */
[----:B------:R-:W1:Y:S01]  /*13850*/  MUFU.EX2 R28, R28 ;  /* 0x0000001c001c7308 */ /* 0x000e620000000800 */
[----:B--2---:R-:W-:Y:S01]  /*13860*/  F2FP.F16.F32.PACK_AB R7, R29, R36 ;  /* 0x000000241d07723e */ /* 0x004fe200000000ff */
[----:B------:R-:W-:Y:S01]  /*13870*/  HMMA.16816.F32 R100, R104, R16, RZ ;  /* 0x000000106864723c */ /* 0x000fe200000018ff */
[----:B------:R-:W-:-:S04]  /*13880*/  FADD.FTZ R36, R36, R49 ;  /* 0x0000003124247221 */ /* 0x000fc80000010000 */
[----:B------:R-:W-:Y:S01]  /*13890*/  FADD.FTZ R29, R29, R36 ;  /* 0x000000241d1d7221 */ /* 0x000fe20000010000 */
[C---:B------:R-:W-:Y:S01]  /*138a0*/  HMMA.16816.F32 R80, R4.reuse, R12, R80 ;  /* 0x0000000c0450723c */ /* 0x040fe20000001850 */
[----:B------:R-:W-:Y:S05]  /*138b0*/  MUFU.EX2 R30, R30 ;  /* 0x0000001e001e7308 */ /* 0x000fea0000000800 */
[C---:B------:R-:W-:Y:S01]  /*138c0*/  HMMA.16816.F32 R84, R4.reuse, R14, R84 ;  /* 0x0000000e0454723c */ /* 0x040fe20000001854 */
[----:B------:R-:W2:Y:S02]  /*138d0*/  LDSM.16.MT88.4 R12, [R142+0xd400] ;  /* 0x00d400008e0c783b */ /* 0x000ea40000004200 */
[----:B------:R-:W-:Y:S03]  /*138e0*/  MUFU.EX2 R3, R3 ;  /* 0x0000000300037308 */ /* 0x000fe60000000800 */
[C---:B------:R-:W-:Y:S05]  /*138f0*/  HMMA.16816.F32 R112, R4.reuse, R72, R112 ;  /* 0x000000480470723c */ /* 0x040fea0000001870 */
[----:B------:R-:W-:Y:S01]  /*13900*/  MUFU.EX2 R123, R123 ;  /* 0x0000007b007b7308 */ /* 0x000fe20000000800 */
[----:B------:R-:W-:Y:S06]  /*13910*/  HMMA.16816.F32 R68, R4, R74, R68 ;  /* 0x0000004a0444723c */ /* 0x000fec0000001844 */
[C---:B------:R-:W-:Y:S01]  /*13920*/  HMMA.16816.F32 R72, R104.reuse, R76, RZ ;  /* 0x0000004c6848723c */ /* 0x040fe200000018ff */
[----:B------:R-:W-:Y:S05]  /*13930*/  MUFU.EX2 R61, R61 ;  /* 0x0000003d003d7308 */ /* 0x000fea0000000800 */
[----:B------:R-:W-:Y:S03]  /*13940*/  HMMA.16816.F32 R76, R104, R78, RZ ;  /* 0x0000004e684c723c */ /* 0x000fe600000018ff */
[----:B------:R-:W-:Y:S03]  /*13950*/  MUFU.EX2 R58, R58 ;  /* 0x0000003a003a7308 */ /* 0x000fe60000000800 */
[C---:B------:R-:W-:Y:S05]  /*13960*/  HMMA.16816.F32 R88, R4.reuse, R8, R88 ;  /* 0x000000080458723c */ /* 0x040fea0000001858 */
[----:B------:R-:W-:Y:S01]  /*13970*/  MUFU.EX2 R124, R124 ;  /* 0x0000007c007c7308 */ /* 0x000fe20000000800 */
[C---:B------:R-:W-:Y:S01]  /*13980*/  HMMA.16816.F32 R92, R4.reuse, R10, R92 ;  /* 0x0000000a045c723c */ /* 0x040fe2000000185c */
[----:B------:R-:W3:Y:S05]  /*13990*/  LDSM.16.MT88.4 R8, [R140+0xd400] ;  /* 0x00d400008c08783b */ /* 0x000eea0000004200 */
[C---:B--2---:R-:W-:Y:S01]  /*139a0*/  HMMA.16816.F32 R108, R4.reuse, R12, R108 ;  /* 0x0000000c046c723c */ /* 0x044fe2000000186c */
[----:B------:R-:W-:Y:S05]  /*139b0*/  MUFU.EX2 R60, R60 ;  /* 0x0000003c003c7308 */ /* 0x000fea0000000800 */
[----:B------:R-:W-:Y:S01]  /*139c0*/  HMMA.16816.F32 R96, R4, R14, R96 ;  /* 0x0000000e0460723c */ /* 0x000fe20000001860 */
[----:B------:R-:W2:Y:S02]  /*139d0*/  LDSM.16.MT88.4 R12, [R142+0x9800] ;  /* 0x009800008e0c783b */ /* 0x000ea40000004200 */
[----:B------:R-:W-:Y:S03]  /*139e0*/  MUFU.EX2 R57, R57 ;  /* 0x0000003900397308 */ /* 0x000fe60000000800 */
[----:B------:R-:W-:Y:S01]  /*139f0*/  HMMA.16816.F32 R104, R104, R18, RZ ;  /* 0x000000126868723c */ /* 0x000fe200000018ff */
[----:B------:R-:W-:Y:S04]  /*13a00*/  LDSM.16.MT88.4 R16, [R142+0xa400] ;  /* 0x00a400008e10783b */ /* 0x000fe80000004200 */
[----:B------:R-:W-:Y:S01]  /*13a10*/  MUFU.EX2 R162, R162 ;  /* 0x000000a200a27308 */ /* 0x000fe20000000800 */
[C---:B------:R-:W-:Y:S06]  /*13a20*/  HMMA.16816.F32 R72, R4.reuse, R24, R72 ;  /* 0x000000180448723c */ /* 0x040fec0000001848 */
[C---:B------:R-:W-:Y:S01]  /*13a30*/  HMMA.16816.F32 R76, R4.reuse, R26, R76 ;  /* 0x0000001a044c723c */ /* 0x040fe2000000184c */
[--C-:B------:R-:W-:Y:S01]  /*13a40*/  FFMA.FTZ R25, R175, UR8, -R54.reuse ;  /* 0x00000008af197c23 */ /* 0x100fe20008010836 */
[--C-:B------:R-:W-:Y:S01]  /*13a50*/  FFMA.FTZ R24, R177, UR8, -R54.reuse ;  /* 0x00000008b1187c23 */ /* 0x100fe20008010836 */
[----:B------:R-:W-:Y:S04]  /*13a60*/  MUFU.EX2 R135, R135 ;  /* 0x0000008700877308 */ /* 0x000fe80000000800 */
[--C-:B------:R-:W-:Y:S01]  /*13a70*/  FFMA.FTZ R27, R62, UR8, -R33.reuse ;  /* 0x000000083e1b7c23 */ /* 0x100fe20008010821 */
[--C-:B------:R-:W-:Y:S01]  /*13a80*/  FFMA.FTZ R26, R180, UR8, -R33.reuse ;  /* 0x00000008b41a7c23 */ /* 0x100fe20008010821 */
[--C-:B------:R-:W-:Y:S01]  /*13a90*/  FFMA.FTZ R62, R59, UR8, -R54.reuse ;  /* 0x000000083b3e7c23 */ /* 0x100fe20008010836 */
[--C-:B------:R-:W-:Y:S01]  /*13aa0*/  FFMA.FTZ R59, R174, UR8, -R33.reuse ;  /* 0x00000008ae3b7c23 */ /* 0x100fe20008010821 */
[----:B------:R-:W-:Y:S01]  /*13ab0*/  MUFU.EX2 R25, R25 ;  /* 0x0000001900197308 */ /* 0x000fe20000000800 */
[C---:B---3--:R-:W-:Y:S01]  /*13ac0*/  HMMA.16816.F32 R100, R4.reuse, R8, R100 ;  /* 0x000000080464723c */ /* 0x048fe20000001864 */
[--C-:B------:R-:W-:Y:S01]  /*13ad0*/  FFMA.FTZ R174, R136, UR8, -R33.reuse ;  /* 0x0000000888ae7c23 */ /* 0x100fe20008010821 */
[--C-:B------:R-:W-:Y:S01]  /*13ae0*/  FFMA.FTZ R136, R138, UR8, -R33.reuse ;  /* 0x000000088a887c23 */ /* 0x100fe20008010821 */
[--C-:B------:R-:W-:Y:S01]  /*13af0*/  FFMA.FTZ R138, R67, UR8, -R54.reuse ;  /* 0x00000008438a7c23 */ /* 0x100fe20008010836 */
[--C-:B------:R-:W-:Y:S01]  /*13b00*/  FFMA.FTZ R67, R66, UR8, -R33.reuse ;  /* 0x0000000842437c23 */ /* 0x100fe20008010821 */
[--C-:B------:R-:W-:Y:S01]  /*13b10*/  FFMA.FTZ R66, R43, UR8, -R54.reuse ;  /* 0x000000082b427c23 */ /* 0x100fe20008010836 */
[----:B------:R-:W-:Y:S01]  /*13b20*/  HMMA.16816.F32 R104, R4, R10, R104 ;  /* 0x0000000a0468723c */ /* 0x000fe20000001868 */
[----:B------:R-:W3:Y:S01]  /*13b30*/  MUFU.EX2 R24, R24 ;  /* 0x0000001800187308 */ /* 0x000ee20000000800 */
[----:B------:R-:W4:Y:S01]  /*13b40*/  LDSM.16.MT88.4 R8, [R140+0x9800] ;  /* 0x009800008c08783b */ /* 0x000f220000004200 */
[--C-:B------:R-:W-:Y:S01]  /*13b50*/  FFMA.FTZ R43, R55, UR8, -R54.reuse ;  /* 0x00000008372b7c23 */ /* 0x100fe20008010836 */
[----:B------:R-:W-:Y:S01]  /*13b60*/  FFMA.FTZ R55, R44, UR8, -R33 ;  /* 0x000000082c377c23 */ /* 0x000fe20008010821 */
[----:B------:R-:W-:-:S02]  /*13b70*/  FFMA.FTZ R44, R37, UR8, -R54 ;  /* 0x00000008252c7c23 */ /* 0x000fc40008010836 */
[C---:B-1----:R-:W-:Y:S01]  /*13b80*/  F2FP.F16.F32.PACK_AB R4, R28.reuse, R31 ;  /* 0x0000001f1c04723e */ /* 0x042fe200000000ff */
[----:B------:R-:W-:Y:S01]  /*13b90*/  FADD.FTZ R31, R31, R34 ;  /* 0x000000221f1f7221 */ /* 0x000fe20000010000 */
[----:B------:R-:W1:Y:S03]  /*13ba0*/  MUFU.EX2 R27, R27 ;  /* 0x0000001b001b7308 */ /* 0x000e660000000800 */
[----:B------:R-:W-:-:S05]  /*13bb0*/  FADD.FTZ R28, R28, R31 ;  /* 0x0000001f1c1c7221 */ /* 0x000fca0000010000 */
[----:B------:R-:W5:Y:S01]  /*13bc0*/  MUFU.EX2 R26, R26 ;  /* 0x0000001a001a7308 */ /* 0x000f620000000800 */
[----:B---3--:R-:W-:Y:S01]  /*13bd0*/  F2FP.F16.F32.PACK_AB R6, R24, R25 ;  /* 0x000000191806723e */ /* 0x008fe200000000ff */
[----:B------:R-:W-:-:S04]  /*13be0*/  FADD.FTZ R25, R25, R28 ;  /* 0x0000001c19197221 */ /* 0x000fc80000010000 */
[----:B------:R-:W-:Y:S02]  /*13bf0*/  FADD.FTZ R24, R24, R25 ;  /* 0x0000001918187221 */ /* 0x000fe40000010000 */
[----:B------:R-:W3:Y:S01]  /*13c00*/  MUFU.EX2 R62, R62 ;  /* 0x0000003e003e7308 */ /* 0x000ee20000000800 */
[----:B-1----:R-:W-:Y:S01]  /*13c10*/  F2FP.F16.F32.PACK_AB R5, R27, R30 ;  /* 0x0000001e1b05723e */ /* 0x002fe200000000ff */
[----:B------:R-:W-:-:S04]  /*13c20*/  FADD.FTZ R30, R30, R29 ;  /* 0x0000001d1e1e7221 */ /* 0x000fc80000010000 */
[----:B------:R-:W-:Y:S02]  /*13c30*/  FADD.FTZ R27, R27, R30 ;  /* 0x0000001e1b1b7221 */ /* 0x000fe40000010000 */
[----:B------:R-:W1:Y:S01]  /*13c40*/  MUFU.EX2 R59, R59 ;  /* 0x0000003b003b7308 */ /* 0x000e620000000800 */
[----:B-----5:R-:W-:Y:S01]  /*13c50*/  F2FP.F16.F32.PACK_AB R7, R3, R26 ;  /* 0x0000001a0307723e */ /* 0x020fe200000000ff */
[----:B------:R-:W-:-:S04]  /*13c60*/  FADD.FTZ R26, R26, R27 ;  /* 0x0000001b1a1a7221 */ /* 0x000fc80000010000 */
[----:B------:R-:W-:Y:S02]  /*13c70*/  FADD.FTZ R3, R3, R26 ;  /* 0x0000001a03037221 */ /* 0x000fe40000010000 */
[C---:B--2---:R-:W-:Y:S01]  /*13c80*/  HMMA.16816.F32 R112, R4.reuse, R12, R112 ;  /* 0x0000000c0470723c */ /* 0x044fe20000001870 */
[----:B------:R-:W-:Y:S05]  /*13c90*/  MUFU.EX2 R158, R158 ;  /* 0x0000009e009e7308 */ /* 0x000fea0000000800 */
[C---:B------:R-:W-:Y:S01]  /*13ca0*/  HMMA.16816.F32 R68, R4.reuse, R14, R68 ;  /* 0x0000000e0444723c */ /* 0x040fe20000001844 */
[----:B------:R-:W2:Y:S02]  /*13cb0*/  LDSM.16.MT88.4 R12, [R142+0xb800] ;  /* 0x00b800008e0c783b */ /* 0x000ea40000004200 */
[----:B------:R-:W-:Y:S03]  /*13cc0*/  MUFU.EX2 R131, R131 ;  /* 0x0000008300837308 */ /* 0x000fe60000000800 */
[C---:B----4-:R-:W-:Y:S05]  /*13cd0*/  HMMA.16816.F32 R72, R4.reuse, R8, R72 ;  /* 0x000000080448723c */ /* 0x050fea0000001848 */
[----:B------:R-:W-:Y:S01]  /*13ce0*/  MUFU.EX2 R174, R174 ;  /* 0x000000ae00ae7308 */ /* 0x000fe20000000800 */
[C---:B------:R-:W-:Y:S01]  /*13cf0*/  HMMA.16816.F32 R76, R4.reuse, R10, R76 ;  /* 0x0000000a044c723c */ /* 0x040fe2000000184c */
[----:B------:R-:W4:Y:S06]  /*13d00*/  LDSM.16.MT88.4 R8, [R140+0xb800] ;  /* 0x00b800008c08783b */ /* 0x000f2c0000004200 */
[----:B------:R-:W5:Y:S08]  /*13d10*/  MUFU.EX2 R137, R137 ;  /* 0x0000008900897308 */ /* 0x000f700000000800 */
[----:B------:R-:W-:Y:S08]  /*13d20*/  MUFU.EX2 R139, R139 ;  /* 0x0000008b008b7308 */ /* 0x000ff00000000800 */
[----:B------:R-:W5:Y:S01]  /*13d30*/  MUFU.EX2 R136, R136 ;  /* 0x0000008800887308 */ /* 0x000f620000000800 */
[C---:B--2---:R-:W-:Y:S07]  /*13d40*/  HMMA.16816.F32 R80, R4.reuse, R12, R80 ;  /* 0x0000000c0450723c */ /* 0x044fee0000001850 */
[----:B------:R-:W-:Y:S01]  /*13d50*/  MUFU.EX2 R170, R170 ;  /* 0x000000aa00aa7308 */ /* 0x000fe20000000800 */
[C---:B------:R-:W-:Y:S01]  /*13d60*/  HMMA.16816.F32 R84, R4.reuse, R14, R84 ;  /* 0x0000000e0454723c */ /* 0x040fe20000001854 */
[----:B------:R-:W2:Y:S06]  /*13d70*/  LDSM.16.MT88.4 R12, [R142+0xd800] ;  /* 0x00d800008e0c783b */ /* 0x000eac0000004200 */
[----:B------:R-:W5:Y:S01]  /*13d80*/  MUFU.EX2 R121, R121 ;  /* 0x0000007900797308 */ /* 0x000f620000000800 */
[C---:B----4-:R-:W-:Y:S06]  /*13d90*/  HMMA.16816.F32 R88, R4.reuse, R8, R88 ;  /* 0x000000080458723c */ /* 0x050fec0000001858 */
[C---:B------:R-:W-:Y:S01]  /*13da0*/  HMMA.16816.F32 R92, R4.reuse, R10, R92 ;  /* 0x0000000a045c723c */ /* 0x040fe2000000185c */
[----:B------:R-:W4:Y:S01]  /*13db0*/  LDSM.16.MT88.4 R8, [R140+0xd800] ;  /* 0x00d800008c08783b */ /* 0x000f220000004200 */
[----:B------:R-:W-:Y:S08]  /*13dc0*/  MUFU.EX2 R138, R138 ;  /* 0x0000008a008a7308 */ /* 0x000ff00000000800 */
[----:B------:R-:W-:Y:S08]  /*13dd0*/  MUFU.EX2 R63, R63 ;  /* 0x0000003f003f7308 */ /* 0x000ff00000000800 */
[----:B------:R-:W-:Y:S08]  /*13de0*/  MUFU.EX2 R122, R122 ;  /* 0x0000007a007a7308 */ /* 0x000ff00000000800 */
[----:B------:R-:W5:Y:S01]  /*13df0*/  MUFU.EX2 R65, R65 ;  /* 0x0000004100417308 */ /* 0x000f620000000800 */
[C---:B--2---:R-:W-:Y:S07]  /*13e00*/  HMMA.16816.F32 R108, R4.reuse, R12, R108 ;  /* 0x0000000c046c723c */ /* 0x044fee000000186c */
[----:B------:R-:W-:Y:S01]  /*13e10*/  MUFU.EX2 R67, R67 ;  /* 0x0000004300437308 */ /* 0x000fe20000000800 */
[C---:B------:R-:W-:Y:S01]  /*13e20*/  HMMA.16816.F32 R96, R4.reuse, R14, R96 ;  /* 0x0000000e0460723c */ /* 0x040fe20000001860 */
[----:B------:R-:W2:Y:S05]  /*13e30*/  LDSM.16.MT88.4 R12, [R142+0x9c00] ;  /* 0x009c00008e0c783b */ /* 0x000eaa0000004200 */
[C---:B----4-:R-:W-:Y:S01]  /*13e40*/  HMMA.16816.F32 R100, R4.reuse, R8, R100 ;  /* 0x000000080464723c */ /* 0x050fe20000001864 */
[----:B------:R-:W4:Y:S05]  /*13e50*/  MUFU.EX2 R64, R64 ;  /* 0x0000004000407308 */ /* 0x000f2a0000000800 */
[----:B------:R-:W-:Y:S01]  /*13e60*/  HMMA.16816.F32 R104, R4, R10, R104 ;  /* 0x0000000a0468723c */ /* 0x000fe20000001868 */
[----:B------:R-:W5:Y:S02]  /*13e70*/  LDSM.16.MT88.4 R8, [R140+0x9c00] ;  /* 0x009c00008c08783b */ /* 0x000f640000004200 */
[----:B------:R-:W-:Y:S04]  /*13e80*/  MUFU.EX2 R120, R120 ;  /* 0x0000007800787308 */ /* 0x000fe80000000800 */
[----:B---3--:R-:W-:Y:S01]  /*13e90*/  F2FP.F16.F32.PACK_AB R4, R62, R123 ;  /* 0x0000007b3e04723e */ /* 0x008fe200000000ff */
[----:B------:R-:W-:Y:S01]  /*13ea0*/  FADD.FTZ R123, R123, R24 ;  /* 0x000000187b7b7221 */ /* 0x000fe20000010000 */
[----:B-1----:R-:W-:Y:S01]  /*13eb0*/  F2FP.F16.F32.PACK_AB R5, R59, R124 ;  /* 0x0000007c3b05723e */ /* 0x002fe200000000ff */
[----:B------:R-:W-:Y:S01]  /*13ec0*/  FADD.FTZ R124, R124, R3 ;  /* 0x000000037c7c7221 */ /* 0x000fe20000010000 */
[----:B------:R-:W-:Y:S01]  /*13ed0*/  F2FP.F16.F32.PACK_AB R6, R58, R61 ;  /* 0x0000003d3a06723e */ /* 0x000fe200000000ff */
[----:B------:R-:W1:Y:S01]  /*13ee0*/  MUFU.EX2 R45, R45 ;  /* 0x0000002d002d7308 */ /* 0x000e620000000800 */
[----:B------:R-:W-:Y:S01]  /*13ef0*/  F2FP.F16.F32.PACK_AB R7, R57, R60 ;  /* 0x0000003c3907723e */ /* 0x000fe200000000ff */
[----:B------:R-:W-:Y:S01]  /*13f00*/  FADD.FTZ R62, R62, R123 ;  /* 0x0000007b3e3e7221 */ /* 0x000fe20000010000 */
[----:B------:R-:W-:-:S03]  /*13f10*/  FADD.FTZ R59, R59, R124 ;  /* 0x0000007c3b3b7221 */ /* 0x000fc60000010000 */
[----:B------:R-:W-:Y:S01]  /*13f20*/  FADD.FTZ R61, R61, R62 ;  /* 0x0000003e3d3d7221 */ /* 0x000fe20000010000 */
[----:B------:R-:W-:Y:S01]  /*13f30*/  FADD.FTZ R60, R60, R59 ;  /* 0x0000003b3c3c7221 */ /* 0x000fe20000010000 */
[----:B------:R-:W-:Y:S02]  /*13f40*/  MUFU.EX2 R66, R66 ;  /* 0x0000004200427308 */ /* 0x000fe40000000800 */
[----:B------:R-:W-:Y:S01]  /*13f50*/  FADD.FTZ R61, R58, R61 ;  /* 0x0000003d3a3d7221 */ /* 0x000fe20000010000 */
[----:B------:R-:W-:-:S05]  /*13f60*/  FADD.FTZ R57, R57, R60 ;  /* 0x0000003c39397221 */ /* 0x000fca0000010000 */
[----:B------:R-:W-:Y:S01]  /*13f70*/  MUFU.EX2 R43, R43 ;  /* 0x0000002b002b7308 */ /* 0x000fe20000000800 */
[C---:B--2---:R-:W-:Y:S06]  /*13f80*/  HMMA.16816.F32 R112, R4.reuse, R12, R112 ;  /* 0x0000000c0470723c */ /* 0x044fec0000001870 */
[C---:B------:R-:W-:Y:S01]  /*13f90*/  HMMA.16816.F32 R68, R4.reuse, R14, R68 ;  /* 0x0000000e0444723c */ /* 0x040fe20000001844 */
[----:B------:R-:W2:Y:S01]  /*13fa0*/  LDSM.16.MT88.4 R12, [R142+0xbc00] ;  /* 0x00bc00008e0c783b */ /* 0x000ea20000004200 */
[----:B------:R-:W-:Y:S04]  /*13fb0*/  MUFU.EX2 R46, R46 ;  /* 0x0000002e002e7308 */ /* 0x000fe80000000800 */
[C---:B-----5:R-:W-:Y:S04]  /*13fc0*/  HMMA.16816.F32 R72, R4.reuse, R8, R72 ;  /* 0x000000080448723c */ /* 0x060fe80000001848 */
[----:B------:R-:W3:Y:S02]  /*13fd0*/  MUFU.EX2 R55, R55 ;  /* 0x0000003700377308 */ /* 0x000ee40000000800 */
[C---:B------:R-:W-:Y:S01]  /*13fe0*/  HMMA.16816.F32 R76, R4.reuse, R10, R76 ;  /* 0x0000000a044c723c */ /* 0x040fe2000000184c */
[----:B------:R-:W5:Y:S05]  /*13ff0*/  LDSM.16.MT88.4 R8, [R140+0xbc00] ;  /* 0x00bc00008c08783b */ /* 0x000f6a0000004200 */
[----:B------:R-:W-:Y:S08]  /*14000*/  MUFU.EX2 R47, R47 ;  /* 0x0000002f002f7308 */ /* 0x000ff00000000800 */
[----:B------:R-:W3:Y:S08]  /*14010*/  MUFU.EX2 R40, R40 ;  /* 0x0000002800287308 */ /* 0x000ef00000000800 */
[----:B------:R-:W-:Y:S01]  /*14020*/  MUFU.EX2 R35, R23 ;  /* 0x0000001700237308 */ /* 0x000fe20000000800 */
[C---:B--2---:R-:W-:Y:S07]  /*14030*/  HMMA.16816.F32 R80, R4.reuse, R12, R80 ;  /* 0x0000000c0450723c */ /* 0x044fee0000001850 */
[----:B------:R-:W2:Y:S01]  /*14040*/  MUFU.EX2 R42, R42 ;  /* 0x0000002a002a7308 */ /* 0x000ea20000000800 */
[C---:B------:R-:W-:Y:S01]  /*14050*/  HMMA.16816.F32 R84, R4.reuse, R14, R84 ;  /* 0x0000000e0454723c */ /* 0x040fe20000001854 */
[----:B------:R-:W4:Y:S06]  /*14060*/  LDSM.16.MT88.4 R12, [R142+0xdc00] ;  /* 0x00dc00008e0c783b */ /* 0x000f2c0000004200 */
[----:B------:R1:W-:Y:S01]  /*14070*/  MUFU.EX2 R37, R21 ;  /* 0x0000001500257308 */ /* 0x0003e20000000800 */
[C---:B-----5:R-:W-:Y:S07]  /*14080*/  HMMA.16816.F32 R88, R4.reuse, R8, R88 ;  /* 0x000000080458723c */ /* 0x060fee0000001858 */
[----:B------:R-:W-:Y:S01]  /*14090*/  MUFU.EX2 R44, R44 ;  /* 0x0000002c002c7308 */ /* 0x000fe20000000800 */
[C---:B------:R-:W-:Y:S01]  /*140a0*/  HMMA.16816.F32 R92, R4.reuse, R10, R92 ;  /* 0x0000000a045c723c */ /* 0x040fe2000000185c */
[----:B------:R-:W5:Y:S06]  /*140b0*/  LDSM.16.MT88.4 R8, [R140+0xdc00] ;  /* 0x00dc00008c08783b */ /* 0x000f6c0000004200 */
[----:B------:R-:W-:Y:S01]  /*140c0*/  MUFU.EX2 R38, R38 ;  /* 0x0000002600267308 */ /* 0x000fe20000000800 */
[----:B-1----:R-:W-:Y:S07]  /*140d0*/  LDSM.16.MT88.4 R20, [R142+0xac00] ;  /* 0x00ac00008e14783b */ /* 0x002fee0000004200 */
[----:B------:R-:W1:Y:S08]  /*140e0*/  MUFU.EX2 R39, R39 ;  /* 0x0000002700277308 */ /* 0x000e700000000800 */
[----:B------:R-:W-:Y:S01]  /*140f0*/  MUFU.EX2 R41, R41 ;  /* 0x0000002900297308 */ /* 0x000fe20000000800 */
[C---:B----4-:R-:W-:Y:S07]  /*14100*/  HMMA.16816.F32 R108, R4.reuse, R12, R108 ;  /* 0x0000000c046c723c */ /* 0x050fee000000186c */
[----:B------:R-:W4:Y:S01]  /*14110*/  MUFU.EX2 R32, R32 ;  /* 0x0000002000207308 */ /* 0x000f220000000800 */
[C---:B------:R-:W-:Y:S01]  /*14120*/  HMMA.16816.F32 R96, R4.reuse, R14, R96 ;  /* 0x0000000e0460723c */ /* 0x040fe20000001860 */
[----:B------:R-:W3:Y:S05]  /*14130*/  LDSM.16.MT88.4 R12, [R142+0xa000] ;  /* 0x00a000008e0c783b */ /* 0x000eea0000004200 */
[C---:B-----5:R-:W-:Y:S06]  /*14140*/  HMMA.16816.F32 R100, R4.reuse, R8, R100 ;  /* 0x000000080464723c */ /* 0x060fec0000001864 */
[----:B------:R-:W-:Y:S01]  /*14150*/  HMMA.16816.F32 R104, R4, R10, R104 ;  /* 0x0000000a0468723c */ /* 0x000fe20000001868 */
[----:B------:R-:W5:Y:S06]  /*14160*/  LDSM.16.MT88.4 R8, [R140+0xa000] ;  /* 0x00a000008c08783b */ /* 0x000f6c0000004200 */
[----:B------:R-:W-:Y:S01]  /*14170*/  F2FP.F16.F32.PACK_AB R4, R135, R162 ;  /* 0x000000a28704723e */ /* 0x000fe200000000ff */
[----:B------:R-:W-:Y:S01]  /*14180*/  FADD.FTZ R162, R162, R61 ;  /* 0x0000003da2a27221 */ /* 0x000fe20000010000 */
[----:B------:R-:W-:Y:S01]  /*14190*/  F2FP.F16.F32.PACK_AB R5, R137, R174 ;  /* 0x000000ae8905723e */ /* 0x000fe200000000ff */
[----:B------:R-:W-:Y:S01]  /*141a0*/  FADD.FTZ R174, R174, R57 ;  /* 0x00000039aeae7221 */ /* 0x000fe20000010000 */
[----:B------:R-:W-:Y:S01]  /*141b0*/  F2FP.F16.F32.PACK_AB R6, R131, R158 ;  /* 0x0000009e8306723e */ /* 0x000fe200000000ff */
[----:B------:R-:W-:Y:S01]  /*141c0*/  FADD.FTZ R135, R135, R162 ;  /* 0x000000a287877221 */ /* 0x000fe20000010000 */
[----:B------:R-:W-:Y:S01]  /*141d0*/  F2FP.F16.F32.PACK_AB R7, R136, R139 ;  /* 0x0000008b8807723e */ /* 0x000fe200000000ff */
[----:B------:R-:W-:-:S02]  /*141e0*/  FADD.FTZ R174, R137, R174 ;  /* 0x000000ae89ae7221 */ /* 0x000fc40000010000 */
[----:B------:R-:W-:Y:S02]  /*141f0*/  FADD.FTZ R158, R158, R135 ;  /* 0x000000879e9e7221 */ /* 0x000fe40000010000 */
[----:B------:R-:W-:Y:S02]  /*14200*/  FADD.FTZ R139, R139, R174 ;  /* 0x000000ae8b8b7221 */ /* 0x000fe40000010000 */
[----:B------:R-:W-:Y:S02]  /*14210*/  FADD.FTZ R131, R131, R158 ;  /* 0x0000009e83837221 */ /* 0x000fe40000010000 */
[----:B------:R-:W-:Y:S01]  /*14220*/  FADD.FTZ R139, R136, R139 ;  /* 0x0000008b888b7221 */ /* 0x000fe20000010000 */
[C---:B---3--:R-:W-:Y:S06]  /*14230*/  HMMA.16816.F32 R112, R4.reuse, R12, R112 ;  /* 0x0000000c0470723c */ /* 0x048fec0000001870 */
[C---:B------:R-:W-:Y:S01]  /*14240*/  HMMA.16816.F32 R68, R4.reuse, R14, R68 ;  /* 0x0000000e0444723c */ /* 0x040fe20000001844 */
[----:B------:R-:W3:Y:S05]  /*14250*/  LDSM.16.MT88.4 R12, [R142+0xc000] ;  /* 0x00c000008e0c783b */ /* 0x000eea0000004200 */
[C---:B-----5:R-:W-:Y:S06]  /*14260*/  HMMA.16816.F32 R72, R4.reuse, R8, R72 ;  /* 0x000000080448723c */ /* 0x060fec0000001848 */
[C---:B------:R-:W-:Y:S01]  /*14270*/  HMMA.16816.F32 R76, R4.reuse, R10, R76 ;  /* 0x0000000a044c723c */ /* 0x040fe2000000184c */
[----:B------:R-:W5:Y:S05]  /*14280*/  LDSM.16.MT88.4 R8, [R140+0xc000] ;  /* 0x00c000008c08783b */ /* 0x000f6a0000004200 */
        /* <DEDUP_REMOVED lines=22> */
[----:B------:R-:W-:Y:S01]  /*143f0*/  HMMA.16816.F32 R112, R4, R16, R112 ;  /* 0x000000100470723c */ /* 0x000fe20000001870 */
[----:B------:R-:W-:Y:S01]  /*14400*/  FADD.FTZ R63, R63, R138 ;  /* 0x0000008a3f3f7221 */ /* 0x000fe20000010000 */
[----:B------:R-:W-:-:S04]  /*14410*/  FADD.FTZ R67, R64, R67 ;  /* 0x0000004340437221 */ /* 0x000fc80000010000 */
[C---:B------:R-:W-:Y:S01]  /*14420*/  HMMA.16816.F32 R68, R4.reuse, R18, R68 ;  /* 0x000000120444723c */ /* 0x040fe20000001844 */
[----:B------:R-:W2:Y:S05]  /*14430*/  LDSM.16.MT88.4 R16, [R140+0xc400] ;  /* 0x00c400008c10783b */ /* 0x000eaa0000004200 */
[C---:B---3--:R-:W-:Y:S06]  /*14440*/  HMMA.16816.F32 R72, R4.reuse, R12, R72 ;  /* 0x0000000c0448723c */ /* 0x048fec0000001848 */
[C---:B------:R-:W-:Y:S01]  /*14450*/  HMMA.16816.F32 R76, R4.reuse, R14, R76 ;  /* 0x0000000e044c723c */ /* 0x040fe2000000184c */
[----:B------:R-:W3:Y:S05]  /*14460*/  LDSM.16.MT88.4 R12, [R142+0xe400] ;  /* 0x00e400008e0c783b */ /* 0x000eea0000004200 */
[C---:B-----5:R-:W-:Y:S06]  /*14470*/  HMMA.16816.F32 R80, R4.reuse, R8, R80 ;  /* 0x000000080450723c */ /* 0x060fec0000001850 */
[C---:B------:R-:W-:Y:S01]  /*14480*/  HMMA.16816.F32 R84, R4.reuse, R10, R84 ;  /* 0x0000000a0454723c */ /* 0x040fe20000001854 */
[----:B------:R-:W5:Y:S05]  /*14490*/  LDSM.16.MT88.4 R8, [R140+0xe400] ;  /* 0x00e400008c08783b */ /* 0x000f6a0000004200 */
[C---:B--2---:R-:W-:Y:S06]  /*144a0*/  HMMA.16816.F32 R88, R4.reuse, R16, R88 ;  /* 0x000000100458723c */ /* 0x044fec0000001858 */
[C---:B------:R-:W-:Y:S01]  /*144b0*/  HMMA.16816.F32 R92, R4.reuse, R18, R92 ;  /* 0x00000012045c723c */ /* 0x040fe2000000185c */
[----:B------:R-:W2:Y:S05]  /*144c0*/  LDSM.16.MT88.4 R16, [R142+0xa800] ;  /* 0x00a800008e10783b */ /* 0x000eaa0000004200 */
        /* <DEDUP_REMOVED lines=16> */
[----:B--2---:R-:W-:Y:S01]  /*145d0*/  HMMA.16816.F32 R112, R4, R16, R112 ;  /* 0x000000100470723c */ /* 0x004fe20000001870 */
        /* <DEDUP_REMOVED lines=21> */
[C---:B-1----:R-:W-:Y:S01]  /*14730*/  F2FP.F16.F32.PACK_AB R5, R39.reuse, R38 ;  /* 0x000000262705723e */ /* 0x042fe200000000ff */
[----:B------:R-:W-:Y:S01]  /*14740*/  FADD.FTZ R38, R38, R47 ;  /* 0x0000002f26267221 */ /* 0x000fe20000010000 */
[----:B------:R-:W-:Y:S01]  /*14750*/  F2FP.F16.F32.PACK_AB R6, R44, R37 ;  /* 0x000000252c06723e */ /* 0x000fe200000000ff */
[----:B------:R-:W-:Y:S01]  /*14760*/  FADD.FTZ R42, R42, R35 ;  /* 0x000000232a2a7221 */ /* 0x000fe20000010000 */
[----:B----4-:R-:W-:Y:S01]  /*14770*/  F2FP.F16.F32.PACK_AB R7, R32, R41 ;  /* 0x000000292007723e */ /* 0x010fe200000000ff */
[----:B------:R-:W-:-:S02]  /*14780*/  FADD.FTZ R38, R39, R38 ;  /* 0x0000002627267221 */ /* 0x000fc40000010000 */
[----:B------:R-:W-:Y:S02]  /*14790*/  FADD.FTZ R37, R37, R42 ;  /* 0x0000002a25257221 */ /* 0x000fe40000010000 */
[----:B------:R-:W-:Y:S02]  /*147a0*/  FADD.FTZ R41, R41, R38 ;  /* 0x0000002629297221 */ /* 0x000fe40000010000 */
[----:B--2---:R-:W-:Y:S01]  /*147b0*/  HMMA.16816.F32 R72, R4, R16, R72 ;  /* 0x000000100448723c */ /* 0x004fe20000001848 */
[----:B------:R-:W-:Y:S01]  /*147c0*/  FADD.FTZ R163, R44, R37 ;  /* 0x000000252ca37221 */ /* 0x000fe20000010000 */
[----:B------:R-:W-:-:S04]  /*147d0*/  FADD.FTZ R162, R32, R41 ;  /* 0x0000002920a27221 */ /* 0x000fc80000010000 */
[C---:B------:R-:W-:Y:S01]  /*147e0*/  HMMA.16816.F32 R76, R4.reuse, R18, R76 ;  /* 0x00000012044c723c */ /* 0x040fe2000000184c */
[----:B------:R-:W1:Y:S05]  /*147f0*/  LDSM.16.MT88.4 R16, [R142+0xec00] ;  /* 0x00ec00008e10783b */ /* 0x000e6a0000004200 */
[C---:B---3--:R-:W-:Y:S06]  /*14800*/  HMMA.16816.F32 R80, R4.reuse, R12, R80 ;  /* 0x0000000c0450723c */ /* 0x048fec0000001850 */
[C---:B------:R-:W-:Y:S01]  /*14810*/  HMMA.16816.F32 R84, R4.reuse, R14, R84 ;  /* 0x0000000e0454723c */ /* 0x040fe20000001854 */
[----:B------:R-:W2:Y:S05]  /*14820*/  LDSM.16.MT88.4 R12, [R140+0xec00] ;  /* 0x00ec00008c0c783b */ /* 0x000eaa0000004200 */
[C---:B------:R-:W-:Y:S06]  /*14830*/  HMMA.16816.F32 R112, R4.reuse, R20, R112 ;  /* 0x000000140470723c */ /* 0x040fec0000001870 */
[C---:B------:R-:W-:Y:S06]  /*14840*/  HMMA.16816.F32 R68, R4.reuse, R22, R68 ;  /* 0x000000160444723c */ /* 0x040fec0000001844 */
[C---:B-----5:R-:W-:Y:S06]  /*14850*/  HMMA.16816.F32 R88, R4.reuse, R8, R88 ;  /* 0x000000080458723c */ /* 0x060fec0000001858 */
[C---:B------:R-:W-:Y:S06]  /*14860*/  HMMA.16816.F32 R92, R4.reuse, R10, R92 ;  /* 0x0000000a045c723c */ /* 0x040fec000000185c */
[C---:B-1----:R-:W-:Y:S06]  /*14870*/  HMMA.16816.F32 R108, R4.reuse, R16, R108 ;  /* 0x00000010046c723c */ /* 0x042fec000000186c */
[C---:B------:R-:W-:Y:S06]  /*14880*/  HMMA.16816.F32 R96, R4.reuse, R18, R96 ;  /* 0x000000120460723c */ /* 0x040fec0000001860 */
[C---:B--2---:R-:W-:Y:S06]  /*14890*/  HMMA.16816.F32 R100, R4.reuse, R12, R100 ;  /* 0x0000000c0464723c */ /* 0x044fec0000001864 */
        /* <DEDUP_REMOVED lines=9> */
[----:B------:R-:W-:Y:S01]  /*14930*/  IMAD.SHL.U32 R6, R165, 0x80, RZ ;  /* 0x00000080a5067824 */ /* 0x000fe200078e00ff */
[----:B------:R-:W-:-:S04]  /*14940*/  ULDC.64 UR4, c[0x0][0x250] ;  /* 0x0000940000047ab9 */ /* 0x000fc80000000a00 */
[----:B------:R-:W-:-:S04]  /*14950*/  IADD3 R12, R6, 0x80, RZ ;  /* 0x00000080060c7810 */ /* 0x000fc80007ffe0ff */
        /* <DEDUP_REMOVED lines=10> */
[----:B-1----:R-:W-:Y:S01]  /*14a00*/  IADD3 R3, RZ, -R11, RZ ;  /* 0x8000000bff037210 */ /* 0x002fe20007ffe0ff */
[----:B------:R-:W-:-:S04]  /*14a10*/  IMAD.MOV.U32 R10, RZ, RZ, RZ ;  /* 0x000000ffff0a7224 */ /* 0x000fc800078e00ff */
        /* <DEDUP_REMOVED lines=16> */
[----:B------:R-:W-:-:S02]  /*14b20*/  ISETP.GE.U32.AND P4, PT, R7, R4, PT ;  /* 0x000000040700720c */ /* 0x000fc40003f86070 */
[----:B------:R-:W-:Y:S02]  /*14b30*/  ISETP.NE.AND P0, PT, R5, RZ, PT ;  /* 0x000000ff0500720c */ /* 0x000fe40003f05270 */
[----:B------:R-:W-:Y:S02]  /*14b40*/  LOP3.LUT R6, RZ, R5, RZ, 0x33, !PT ;  /* 0x00000005ff067212 */ /* 0x000fe400078e33ff */
[----:B------:R-:W-:-:S04]  /*14b50*/  @P2 VIADD R10, R10, 0x1 ;  /* 0x000000010a0a2836 */ /* 0x000fc80000000000 */
[----:B------:R-:W-:-:S03]  /*14b60*/  @!P3 IMAD.MOV R10, RZ, RZ, -R10 ;  /* 0x000000ffff0ab224 */ /* 0x000fc600078e0a0a */
[----:B------:R-:W-:-:S05]  /*14b70*/  @P4 VIADD R3, R3, 0x1 ;  /* 0x0000000103034836 */ /* 0x000fca0000000000 */
[----:B------:R-:W-:Y:S02]  /*14b80*/  MOV R7, R3 ;  /* 0x0000000300077202 */ /* 0x000fe40000000f00 */
[----:B------:R-:W-:Y:S02]  /*14b90*/  SEL R3, R6, R10, !P0 ;  /* 0x0000000a06037207 */ /* 0x000fe40004000000 */
[----:B------:R-:W-:-:S03]  /*14ba0*/  @!P1 IADD3 R7, -R7, RZ, RZ ;  /* 0x000000ff07079210 */ /* 0x000fc60007ffe1ff */
[----:B------:R-:W-:Y:S01]  /*14bb0*/  IMAD.WIDE R12, R3, 0x4, R156 ;  /* 0x00000004030c7825 */ /* 0x000fe200078e029c */
[----:B------:R-:W-:-:S04]  /*14bc0*/  SEL R6, R6, R7, !P0 ;  /* 0x0000000706067207 */ /* 0x000fc80004000000 */
[----:B------:R-:W2:Y:S01]  /*14bd0*/  LDG.E R7, desc[UR6][R12.64] ;  /* 0x000000060c077981 */ /* 0x000ea2000c1e1900 */
[----:B------:R-:W-:-:S05]  /*14be0*/  IMAD.WIDE R10, R6, 0x4, R156 ;  /* 0x00000004060a7825 */ /* 0x000fca00078e029c */
[----:B------:R-:W2:Y:S01]  /*14bf0*/  LDG.E R4, desc[UR6][R10.64] ;  /* 0x000000060a047981 */ /* 0x000ea2000c1e1900 */
[----:B------:R-:W-:-:S04]  /*14c00*/  IMAD.IADD R6, R3, 0x1, -R6 ;  /* 0x0000000103067824 */ /* 0x000fc800078e0a06 */
[----:B------:R-:W-:-:S05]  /*14c10*/  IMAD R5, R6, R5, -0x80 ;  /* 0xffffff8006057424 */ /* 0x000fca00078e0205 */
[----:B------:R-:W-:Y:S01]  /*14c20*/  SHF.R.S32.HI R3, RZ, 0x1f, R5 ;  /* 0x0000001fff037819 */ /* 0x000fe20000011405 */
[----:B------:R-:W-:-:S04]  /*14c30*/  IMAD.WIDE.U32 R8, R5, UR4, RZ ;  /* 0x0000000405087c25 */ /* 0x000fc8000f8e00ff */
[----:B------:R-:W-:-:S04]  /*14c40*/  IMAD R6, R3, UR4, RZ ;  /* 0x0000000403067c24 */ /* 0x000fc8000f8e02ff */
[----:B------:R-:W-:Y:S01]  /*14c50*/  IMAD R6, R5, UR5, R6 ;  /* 0x0000000505067c24 */ /* 0x000fe2000f8e0206 */
[----:B------:R-:W-:-:S03]  /*14c60*/  ULDC.64 UR4, c[0x0][0x238] ;  /* 0x00008e0000047ab9 */ /* 0x000fc60000000a00 */
[----:B------:R-:W-:Y:S01]  /*14c70*/  IMAD.IADD R9, R9, 0x1, R6 ;  /* 0x0000000109097824 */ /* 0x000fe200078e0206 */
[----:B--2---:R-:W-:-:S04]  /*14c80*/  IADD3 R4, -R7, R4, RZ ;  /* 0x0000000407047210 */ /* 0x004fc80007ffe1ff */
[----:B------:R-:W-:-:S05]  /*14c90*/  SHF.R.S32.HI R3, RZ, 0x1f, R4 ;  /* 0x0000001fff037819 */ /* 0x000fca0000011404 */
[----:B------:R-:W-:-:S04]  /*14ca0*/  IMAD R3, R3, UR4, RZ ;  /* 0x0000000403037c24 */ /* 0x000fc8000f8e02ff */
[C---:B------:R-:W-:Y:S02]  /*14cb0*/  IMAD R3, R4.reuse, UR5, R3 ;  /* 0x0000000504037c24 */ /* 0x040fe4000f8e0203 */
[----:B------:R-:W-:-:S04]  /*14cc0*/  IMAD.WIDE.U32 R4, R4, UR4, R8 ;  /* 0x0000000404047c25 */ /* 0x000fc8000f8e0008 */
[----:B------:R-:W-:Y:S01]  /*14cd0*/  IMAD.MOV.U32 R7, RZ, RZ, R4 ;  /* 0x000000ffff077224 */ /* 0x000fe200078e0004 */
[----:B------:R-:W-:Y:S01]  /*14ce0*/  IADD3 R5, R5, R3, RZ ;  /* 0x0000000305057210 */ /* 0x000fe20007ffe0ff */
[----:B------:R-:W-:Y:S06]  /*14cf0*/  BRA `(.L_x_1517) ;  /* 0x00000000000c7947 */ /* 0x000fec0003800000 */
.L_x_1516:
[----:B------:R-:W1:Y:S02]  /*14d00*/  LDC R7, c[0x0][0x250] ;  /* 0x00009400ff077b82 */ /* 0x000e640000000800 */
[----:B-1----:R-:W-:-:S04]  /*14d10*/  LEA R7, -R7, RZ, 0x7 ;  /* 0x000000ff07077211 */ /* 0x002fc800078e39ff */
[----:B------:R-:W-:-:S07]  /*14d20*/  SHF.R.S32.HI R5, RZ, 0x1f, R7 ;  /* 0x0000001fff057819 */ /* 0x000fce0000011407 */
.L_x_1517:
[C---:B------:R-:W-:Y:S02]  /*14d30*/  LOP3.LUT P1, RZ, R128.reuse, 0x2, RZ, 0xc0, !PT ;  /* 0x0000000280ff7812 */ /* 0x040fe4000782c0ff */
[----:B------:R-:W-:Y:S02]  /*14d40*/  LOP3.LUT P0, RZ, R128, 0x4, RZ, 0xc0, !PT ;  /* 0x0000000480ff7812 */ /* 0x000fe4000780c0ff */
[----:B------:R-:W-:-:S04]  /*14d50*/  LEA R158, P3, R7, R132, 0x1 ;  /* 0x00000084079e7211 */ /* 0x000fc800078608ff */
        /* <DEDUP_REMOVED lines=94> */
[----:B------:R-:W-:Y:S01]  /*15340*/  IMAD.SHL.U32 R3, R165, 0x80, RZ ;  /* 0x00000080a5037824 */ /* 0x000fe200078e00ff */
        /* <DEDUP_REMOVED lines=18> */
[----:B------:R-:W4:Y:S04]  /*15470*/  LDSM.16.M88.4 R32, [R144+0x3400] ;  /* 0x003400009020783b */ /* 0x000f280000000200 */
[----:B------:R-:W5:Y:S04]  /*15480*/  LDSM.16.M88.4 R52, [R144+0x3c00] ;  /* 0x003c00009034783b */ /* 0x000f680000000200 */
[----:B------:R-:W5:Y:S04]  /*15490*/  LDSM.16.M88.4 R44, [R144+0x4000] ;  /* 0x00400000902c783b */ /* 0x000f680000000200 */
[----:B------:R-:W5:Y:S04]  /*154a0*/  LDSM.16.M88.4 R60, [R144+0x3800] ;  /* 0x00380000903c783b */ /* 0x000f680000000200 */
[----:B--2---:R-:W2:Y:S04]  /*154b0*/  LDSM.16.M88.4 R24, [R141+0x3400] ;  /* 0x003400008d18783b */ /* 0x004ea80000000200 */
[----:B------:R-:W2:Y:S04]  /*154c0*/  LDSM.16.M88.4 R36, [R144+0x4400] ;  /* 0x004400009024783b */ /* 0x000ea80000000200 */
[----:B---3--:R-:W3:Y:S01]  /*154d0*/  LDSM.16.M88.4 R28, [R144+0x4800] ;  /* 0x00480000901c783b */ /* 0x008ee20000000200 */
[C---:B-1----:R-:W-:Y:S03]  /*154e0*/  HMMA.16816.F32 R16, R20.reuse, R12, RZ ;  /* 0x0000000c1410723c */ /* 0x042fe600000018ff */
[----:B------:R-:W1:Y:S04]  /*154f0*/  LDSM.16.M88.4 R132, [R144+0x4c00] ;  /* 0x004c00009084783b */ /* 0x000e680000000200 */
[----:B------:R-:W1:Y:S01]  /*15500*/  LDSM.16.M88.4 R128, [R141+0x3c00] ;  /* 0x003c00008d80783b */ /* 0x000e620000000200 */
[C---:B------:R-:W-:Y:S03]  /*15510*/  HMMA.16816.F32 R12, R20.reuse, R14, RZ ;  /* 0x0000000e140c723c */ /* 0x040fe600000018ff */
[----:B------:R-:W1:Y:S03]  /*15520*/  LDSM.16.M88.4 R124, [R141+0x4000] ;  /* 0x004000008d7c783b */ /* 0x000e660000000200 */
[C---:B----4-:R-:W-:Y:S01]  /*15530*/  HMMA.16816.F32 R8, R20.reuse, R32, RZ ;  /* 0x000000201408723c */ /* 0x050fe200000018ff */
[----:B------:R-:W4:Y:S04]  /*15540*/  LDSM.16.M88.4 R136, [R141+0x3800] ;  /* 0x003800008d88783b */ /* 0x000f280000000200 */
[----:B------:R-:W0:Y:S01]  /*15550*/  LDGDEPBAR ;  /* 0x00000000000079af */ /* 0x000e220000000000 */
[----:B-----5:R-:W-:Y:S06]  /*15560*/  HMMA.16816.F32 R56, R20, R52, RZ ;  /* 0x000000341438723c */ /* 0x020fec00000018ff */
        /* <DEDUP_REMOVED lines=10> */
[C---:B---3--:R-:W-:Y:S06]  /*15610*/  HMMA.16816.F32 R32, R20.reuse, R28, RZ ;  /* 0x0000001c1420723c */ /* 0x048fec00000018ff */
        /* <DEDUP_REMOVED lines=12> */
[C---:B----4-:R-:W-:Y:S06]  /*156e0*/  HMMA.16816.F32 R64, R120.reuse, R136, R64 ;  /* 0x000000887840723c */ /* 0x050fec0000001840 */
        /* <DEDUP_REMOVED lines=105> */
[C---:B------:R-:W-:Y:S01]  /*15d80*/  HMMA.16816.F32 R24, R132.reuse, R120, R24 ;  /* 0x000000788418723c */ /* 0x040fe20000001818 */
[----:B------:R-:W-:Y:S01]  /*15d90*/  LOP3.LUT R122, R3, 0x8, R118, 0xfe, !PT ;  /* 0x00000008037a7812 */ /* 0x000fe200078efe76 */
[----:B------:R-:W-:Y:S03]  /*15da0*/  BAR.SYNC.DEFER_BLOCKING 0x0 ;  /* 0x0000000000007b1d */ /* 0x000fe60000010000 */
[C---:B------:R-:W-:Y:S01]  /*15db0*/  ISETP.GE.AND P1, PT, R122.reuse, R119, PT ;  /* 0x000000777a00720c */ /* 0x040fe20003f26270 */
[----:B--2---:R-:W-:Y:S01]  /*15dc0*/  HMMA.16816.F32 R32, R132, R124, R32 ;  /* 0x0000007c8420723c */ /* 0x004fe20000001820 */
[----:B------:R-:W-:-:S02]  /*15dd0*/  ISETP.GE.AND P0, PT, R122, R169, PT ;  /* 0x000000a97a00720c */ /* 0x000fc40003f06270 */
[C-C-:B------:R-:W-:Y:S02]  /*15de0*/  LOP3.LUT R120, R3.reuse, 0x10, R118.reuse, 0xfe, !PT ;  /* 0x0000001003787812 */ /* 0x140fe400078efe76 */
[C---:B------:R-:W-:Y:S01]  /*15df0*/  LOP3.LUT R122, R3.reuse, 0x18, R118, 0xfe, !PT ;  /* 0x00000018037a7812 */ /* 0x040fe200078efe76 */
[----:B------:R-:W-:Y:S01]  /*15e00*/  HMMA.16816.F32 R28, R132, R126, R28 ;  /* 0x0000007e841c723c */ /* 0x000fe2000000181c */
[----:B------:R-:W-:Y:S02]  /*15e10*/  FSEL R14, R14, -INF , !P0 ;  /* 0xff8000000e0e7808 */ /* 0x000fe40004000000 */
[C---:B------:R-:W-:Y:S02]  /*15e20*/  ISETP.GE.AND P2, PT, R120.reuse, R119, PT ;  /* 0x000000777800720c */ /* 0x040fe40003f46270 */
[-C--:B------:R-:W-:Y:S02]  /*15e30*/  ISETP.GE.AND P3, PT, R120, R169.reuse, PT ;  /* 0x000000a97800720c */ /* 0x080fe40003f66270 */
[----:B------:R-:W-:Y:S01]  /*15e40*/  FSEL R135, R12, -INF , !P1 ;  /* 0xff8000000c877808 */ /* 0x000fe20004800000 */
[----:B------:R-:W-:Y:S01]  /*15e50*/  IMAD.MOV.U32 R132, RZ, RZ, R158 ;  /* 0x000000ffff847224 */ /* 0x000fe200078e009e */
[----:B------:R-:W-:Y:S01]  /*15e60*/  ISETP.GE.AND P0, PT, R122, R169, PT ;  /* 0x000000a97a00720c */ /* 0x000fe20003f06270 */
[----:B------:R-:W-:Y:S01]  /*15e70*/  IMAD.MOV.U32 R133, RZ, RZ, R159 ;  /* 0x000000ffff857224 */ /* 0x000fe200078e009f */
[----:B------:R-:W-:-:S02]  /*15e80*/  LOP3.LUT R120, R3, 0x20, R118, 0xfe, !PT ;  /* 0x0000002003787812 */ /* 0x000fc400078efe76 */
[-C--:B------:R-:W-:Y:S02]  /*15e90*/  ISETP.GE.AND P4, PT, R122, R119.reuse, PT ;  /* 0x000000777a00720c */ /* 0x080fe40003f86270 */
[----:B------:R-:W-:Y:S02]  /*15ea0*/  LOP3.LUT R12, R3, 0x28, R118, 0xfe, !PT ;  /* 0x00000028030c7812 */ /* 0x000fe400078efe76 */
[----:B------:R-:W-:Y:S02]  /*15eb0*/  FSEL R209, R8, -INF , !P2 ;  /* 0xff80000008d17808 */ /* 0x000fe40005000000 */
[----:B------:R-:W-:Y:S02]  /*15ec0*/  FSEL R128, R10, -INF , !P3 ;  /* 0xff8000000a807808 */ /* 0x000fe40005800000 */
[----:B------:R-:W-:Y:S02]  /*15ed0*/  FSEL R122, R6, -INF , !P0 ;  /* 0xff800000067a7808 */ /* 0x000fe40004000000 */
[----:B------:R-:W-:-:S02]  /*15ee0*/  ISETP.GE.AND P2, PT, R120, R119, PT ;  /* 0x000000777800720c */ /* 0x000fc40003f46270 */
[----:B------:R-:W-:Y:S02]  /*15ef0*/  ISETP.GE.AND P1, PT, R120, R169, PT ;  /* 0x000000a97800720c */ /* 0x000fe40003f26270 */
[----:B------:R-:W-:Y:S02]  /*15f00*/  FSEL R207, R4, -INF , !P4 ;  /* 0xff80000004cf7808 */ /* 0x000fe40006000000 */
[C---:B------:R-:W-:Y:S02]  /*15f10*/  ISETP.GE.AND P3, PT, R12.reuse, R119, PT ;  /* 0x000000770c00720c */ /* 0x040fe40003f66270 */
[----:B------:R-:W-:Y:S02]  /*15f20*/  ISETP.GE.AND P0, PT, R12, R169, PT ;  /* 0x000000a90c00720c */ /* 0x000fe40003f06270 */
[C-C-:B------:R-:W-:Y:S02]  /*15f30*/  LOP3.LUT R8, R3.reuse, 0x30, R118.reuse, 0xfe, !PT ;  /* 0x0000003003087812 */ /* 0x140fe400078efe76 */
[----:B------:R-:W-:-:S02]  /*15f40*/  LOP3.LUT R4, R3, 0x38, R118, 0xfe, !PT ;  /* 0x0000003803047812 */ /* 0x000fc400078efe76 */
        /* <DEDUP_REMOVED lines=8> */
[C-C-:B------:R-:W-:Y:S02]  /*15fd0*/  LOP3.LUT R6, R3.reuse, 0x40, R118.reuse, 0xfe, !PT ;  /* 0x0000004003067812 */ /* 0x140fe400078efe76 */
[----:B------:R-:W-:Y:S02]  /*15fe0*/  LOP3.LUT R4, R3, 0x48, R118, 0xfe, !PT ;  /* 0x0000004803047812 */ /* 0x000fe400078efe76 */
[----:B------:R-:W-:Y:S02]  /*15ff0*/  FSEL R193, R56, -INF , !P2 ;  /* 0xff80000038c17808 */ /* 0x000fe40005000000 */
[----:B------:R-:W-:-:S02]  /*16000*/  FSEL R200, R58, -INF , !P1 ;  /* 0xff8000003ac87808 */ /* 0x000fc40004800000 */
[----:B------:R-:W-:Y:S02]  /*16010*/  FSEL R189, R52, -INF , !P3 ;  /* 0xff80000034bd7808 */ /* 0x000fe40005800000 */
[----:B------:R-:W-:Y:S02]  /*16020*/  FSEL R196, R54, -INF , !P0 ;  /* 0xff80000036c47808 */ /* 0x000fe40004000000 */
[C---:B------:R-:W-:Y:S02]  /*16030*/  ISETP.GE.AND P2, PT, R6.reuse, R119, PT ;  /* 0x000000770600720c */ /* 0x040fe40003f46270 */
[----:B------:R-:W-:Y:S02]  /*16040*/  ISETP.GE.AND P1, PT, R6, R169, PT ;  /* 0x000000a90600720c */ /* 0x000fe40003f26270 */
[C---:B------:R-:W-:Y:S02]  /*16050*/  ISETP.GE.AND P3, PT, R4.reuse, R119, PT ;  /* 0x000000770400720c */ /* 0x040fe40003f66270 */
[----:B------:R-:W-:-:S02]  /*16060*/  ISETP.GE.AND P0, PT, R4, R169, PT ;  /* 0x000000a90400720c */ /* 0x000fc40003f06270 */
[C-C-:B------:R-:W-:Y:S02]  /*16070*/  LOP3.LUT R6, R3.reuse, 0x50, R118.reuse, 0xfe, !PT ;  /* 0x0000005003067812 */ /* 0x140fe400078efe76 */
[----:B------:R-:W-:Y:S02]  /*16080*/  LOP3.LUT R4, R3, 0x58, R118, 0xfe, !PT ;  /* 0x0000005803047812 */ /* 0x000fe400078efe76 */
[----:B------:R-:W-:Y:S02]  /*16090*/  FSEL R186, R50, -INF , !P1 ;  /* 0xff80000032ba7808 */ /* 0x000fe40004800000 */
[----:B------:R-:W-:Y:S02]  /*160a0*/  FSEL R184, R46, -INF , !P0 ;  /* 0xff8000002eb87808 */ /* 0x000fe40004000000 */
[----:B------:R-:W-:Y:S02]  /*160b0*/  FSEL R185, R48, -INF , !P2 ;  /* 0xff80000030b97808 */ /* 0x000fe40005000000 */
[----:B------:R-:W-:-:S02]  /*160c0*/  ISETP.GE.AND P1, PT, R6, R169, PT ;  /* 0x000000a90600720c */ /* 0x000fc40003f26270 */
[C---:B------:R-:W-:Y:S02]  /*160d0*/  ISETP.GE.AND P4, PT, R4.reuse, R119, PT ;  /* 0x000000770400720c */ /* 0x040fe40003f86270 */
[----:B------:R-:W-:Y:S02]  /*160e0*/  ISETP.GE.AND P0, PT, R4, R169, PT ;  /* 0x000000a90400720c */ /* 0x000fe40003f06270 */
[----:B------:R-:W-:Y:S02]  /*160f0*/  ISETP.GE.AND P2, PT, R6, R119, PT ;  /* 0x000000770600720c */ /* 0x000fe40003f46270 */
[C-C-:B------:R-:W-:Y:S02]  /*16100*/  LOP3.LUT R4, R3.reuse, 0x68, R118.reuse, 0xfe, !PT ;  /* 0x0000006803047812 */ /* 0x140fe400078efe76 */
[----:B------:R-:W-:Y:S02]  /*16110*/  LOP3.LUT R6, R3, 0x60, R118, 0xfe, !PT ;  /* 0x0000006003067812 */ /* 0x000fe400078efe76 */
[----:B------:R-:W-:-:S02]  /*16120*/  FSEL R172, R42, -INF , !P1 ;  /* 0xff8000002aac7808 */ /* 0x000fc40004800000 */
[----:B------:R-:W-:Y:S02]  /*16130*/  FSEL R174, R36, -INF , !P4 ;  /* 0xff80000024ae7808 */ /* 0x000fe40006000000 */
[----:B------:R-:W-:Y:S02]  /*16140*/  FSEL R187, R44, -INF , !P3 ;  /* 0xff8000002cbb7808 */ /* 0x000fe40005800000 */
[----:B------:R-:W-:Y:S02]  /*16150*/  FSEL R173, R40, -INF , !P2 ;  /* 0xff80000028ad7808 */ /* 0x000fe40005000000 */
[C---:B------:R-:W-:Y:S02]  /*16160*/  ISETP.GE.AND P4, PT, R4.reuse, R119, PT ;  /* 0x000000770400720c */ /* 0x040fe40003f86270 */
[----:B------:R-:W-:Y:S02]  /*16170*/  ISETP.GE.AND P1, PT, R4, R169, PT ;  /* 0x000000a90400720c */ /* 0x000fe40003f26270 */
[----:B------:R-:W-:-:S02]  /*16180*/  ISETP.GE.AND P3, PT, R6, R119, PT ;  /* 0x000000770600720c */ /* 0x000fc40003f66270 */
[-C--:B------:R-:W-:Y:S02]  /*16190*/  ISETP.GE.AND P2, PT, R6, R169.reuse, PT ;  /* 0x000000a90600720c */ /* 0x080fe40003f46270 */
[C---:B------:R-:W-:Y:S02]  /*161a0*/  LOP3.LUT R4, R3.reuse, R118, RZ, 0xfc, !PT ;  /* 0x0000007603047212 */ /* 0x040fe400078efcff */
[C-C-:B------:R-:W-:Y:S02]  /*161b0*/  LOP3.LUT R6, R3.reuse, 0x70, R118.reuse, 0xfe, !PT ;  /* 0x0000007003067812 */ /* 0x140fe400078efe76 */
[----:B------:R-:W-:Y:S01]  /*161c0*/  FSEL R170, R38, -INF , !P0 ;  /* 0xff80000026aa7808 */ /* 0x000fe20004000000 */
[C---:B------:R-:W-:Y:S01]  /*161d0*/  VIADD R8, R4.reuse, 0x1 ;  /* 0x0000000104087836 */ /* 0x040fe20000000000 */
[----:B------:R-:W-:Y:S01]  /*161e0*/  LOP3.LUT R118, R3, 0x78, R118, 0xfe, !PT ;  /* 0x0000007803767812 */ /* 0x000fe200078efe76 */
[----:B------:R-:W-:Y:S01]  /*161f0*/  VIADD R10, R4, 0x11 ;  /* 0x00000011040a7836 */ /* 0x000fe20000000000 */
[----:B------:R-:W-:-:S02]  /*16200*/  ISETP.GE.AND P0, PT, R6, R169, PT ;  /* 0x000000a90600720c */ /* 0x000fc40003f06270 */
[----:B------:R-:W-:Y:S02]  /*16210*/  FSEL R139, R32, -INF , !P3 ;  /* 0xff800000208b7808 */ /* 0x000fe40005800000 */
[-C--:B------:R-:W-:Y:S01]  /*16220*/  ISETP.GE.AND P3, PT, R6, R119.reuse, PT ;  /* 0x000000770600720c */ /* 0x080fe20003f66270 */
[----:B------:R-:W-:Y:S01]  /*16230*/  VIADD R6, R4, 0x9 ;  /* 0x0000000904067836 */ /* 0x000fe20000000000 */
[----:B------:R-:W-:Y:S02]  /*16240*/  FSEL R62, R34, -INF , !P2 ;  /* 0xff800000223e7808 */ /* 0x000fe40005000000 */
[----:B------:R-:W-:Y:S02]  /*16250*/  ISETP.GE.AND P2, PT, R118, R119, PT ;  /* 0x000000777600720c */ /* 0x000fe40003f46270 */
[----:B------:R-:W-:Y:S02]  /*16260*/  FSEL R60, R30, -INF , !P1 ;  /* 0xff8000001e3c7808 */ /* 0x000fe40004800000 */
[----:B------:R-:W-:-:S02]  /*16270*/  FSEL R58, R26, -INF , !P0 ;  /* 0xff8000001a3a7808 */ /* 0x000fc40004000000 */
[C---:B------:R-:W-:Y:S02]  /*16280*/  ISETP.GE.AND P1, PT, R8.reuse, R119, PT ;  /* 0x000000770800720c */ /* 0x040fe40003f26270 */
[----:B------:R-:W-:Y:S02]  /*16290*/  ISETP.GE.AND P0, PT, R8, R169, PT ;  /* 0x000000a90800720c */ /* 0x000fe40003f06270 */
[----:B------:R-:W-:Y:S02]  /*162a0*/  FSEL R161, R24, -INF , !P3 ;  /* 0xff80000018a17808 */ /* 0x000fe40005800000 */
[----:B------:R-:W-:Y:S02]  /*162b0*/  FSEL R171, R20, -INF , !P2 ;  /* 0xff80000014ab7808 */ /* 0x000fe40005000000 */
[----:B------:R-:W-:Y:S02]  /*162c0*/  ISETP.GE.AND P3, PT, R6, R119, PT ;  /* 0x000000770600720c */ /* 0x000fe40003f66270 */
[----:B------:R-:W-:-:S02]  /*162d0*/  FSEL R17, R17, -INF , !P1 ;  /* 0xff80000011117808 */ /* 0x000fc40004800000 */
[----:B------:R-:W-:Y:S01]  /*162e0*/  ISETP.GE.AND P2, PT, R6, R169, PT ;  /* 0x000000a90600720c */ /* 0x000fe20003f46270 */
[----:B------:R-:W-:Y:S01]  /*162f0*/  VIADD R6, R4, 0x19 ;  /* 0x0000001904067836 */ /* 0x000fe20000000000 */
[----:B------:R-:W-:Y:S02]  /*16300*/  FSEL R8, R19, -INF , !P0 ;  /* 0xff80000013087808 */ /* 0x000fe40004000000 */
[C---:B------:R-:W-:Y:S02]  /*16310*/  ISETP.GE.AND P1, PT, R10.reuse, R119, PT ;  /* 0x000000770a00720c */ /* 0x040fe40003f26270 */
[----:B------:R-:W-:Y:S01]  /*16320*/  ISETP.GE.AND P0, PT, R10, R169, PT ;  /* 0x000000a90a00720c */ /* 0x000fe20003f06270 */
[----:B------:R-:W-:Y:S01]  /*16330*/  VIADD R10, R4, 0x21 ;  /* 0x00000021040a7836 */ /* 0x000fe20000000000 */
[----:B------:R-:W-:Y:S02]  /*16340*/  FSEL R13, R13, -INF , !P3 ;  /* 0xff8000000d0d7808 */ /* 0x000fe40005800000 */
[----:B------:R-:W-:-:S02]  /*16350*/  FSEL R12, R15, -INF , !P2 ;  /* 0xff8000000f0c7808 */ /* 0x000fc40005000000 */
[C---:B------:R-:W-:Y:S02]  /*16360*/  ISETP.GE.AND P3, PT, R6.reuse, R119, PT ;  /* 0x000000770600720c */ /* 0x040fe40003f66270 */
[----:B------:R-:W-:Y:S02]  /*16370*/  FSEL R213, R9, -INF , !P1 ;  /* 0xff80000009d57808 */ /* 0x000fe40004800000 */
[----:B------:R-:W-:Y:S01]  /*16380*/  ISETP.GE.AND P2, PT, R6, R169, PT ;  /* 0x000000a90600720c */ /* 0x000fe20003f46270 */
[----:B------:R-:W-:Y:S01]  /*16390*/  VIADD R6, R4, 0x29 ;  /* 0x0000002904067836 */ /* 0x000fe20000000000 */
[----:B------:R-:W-:Y:S02]  /*163a0*/  FSEL R64, R11, -INF , !P0 ;  /* 0xff8000000b407808 */ /* 0x000fe40004000000 */
[C---:B------:R-:W-:Y:S02]  /*163b0*/  ISETP.GE.AND P1, PT, R10.reuse, R119, PT ;  /* 0x000000770a00720c */ /* 0x040fe40003f26270 */
[----:B------:R-:W-:Y:S01]  /*163c0*/  ISETP.GE.AND P0, PT, R10, R169, PT ;  /* 0x000000a90a00720c */ /* 0x000fe20003f06270 */
[----:B------:R-:W-:Y:S01]  /*163d0*/  VIADD R10, R4, 0x31 ;  /* 0x00000031040a7836 */ /* 0x000fe20000000000 */
[----:B------:R-:W-:-:S02]  /*163e0*/  FSEL R211, R5, -INF , !P3 ;  /* 0xff80000005d37808 */ /* 0x000fc40005800000 */
[----:B------:R-:W-:Y:S02]  /*163f0*/  FSEL R208, R7, -INF , !P2 ;  /* 0xff80000007d07808 */ /* 0x000fe40005000000 */
[C---:B------:R-:W-:Y:S02]  /*16400*/  ISETP.GE.AND P3, PT, R6.reuse, R119, PT ;  /* 0x000000770600720c */ /* 0x040fe40003f66270 */
[----:B------:R-:W-:Y:S02]  /*16410*/  FSEL R127, R65, -INF , !P1 ;  /* 0xff800000417f7808 */ /* 0x000fe40004800000 */
[----:B------:R-:W-:Y:S01]  /*16420*/  ISETP.GE.AND P2, PT, R6, R169, PT ;  /* 0x000000a90600720c */ /* 0x000fe20003f46270 */
[----:B------:R-:W-:Y:S01]  /*16430*/  VIADD R6, R4, 0x39 ;  /* 0x0000003904067836 */ /* 0x000fe20000000000 */
[----:B------:R-:W-:Y:S02]  /*16440*/  FSEL R194, R67, -INF , !P0 ;  /* 0xff80000043c27808 */ /* 0x000fe40004000000 */
[----:B------:R-:W-:-:S02]  /*16450*/  ISETP.GE.AND P1, PT, R10, R119, PT ;  /* 0x000000770a00720c */ /* 0x000fc40003f26270 */
[----:B------:R-:W-:Y:S01]  /*16460*/  ISETP.GE.AND P0, PT, R10, R169, PT ;  /* 0x000000a90a00720c */ /* 0x000fe20003f06270 */
[----:B------:R-:W-:Y:S01]  /*16470*/  VIADD R10, R4, 0x41 ;  /* 0x00000041040a7836 */ /* 0x000fe20000000000 */
[----:B------:R-:W-:Y:S02]  /*16480*/  FSEL R195, R61, -INF , !P3 ;  /* 0xff8000003dc37808 */ /* 0x000fe40005800000 */
[----:B------:R-:W-:Y:S02]  /*16490*/  FSEL R192, R63, -INF , !P2 ;  /* 0xff8000003fc07808 */ /* 0x000fe40005000000 */
[C---:B------:R-:W-:Y:S02]  /*164a0*/  ISETP.GE.AND P3, PT, R6.reuse, R119, PT ;  /* 0x000000770600720c */ /* 0x040fe40003f66270 */
[----:B------:R-:W-:Y:S02]  /*164b0*/  FSEL R205, R57, -INF , !P1 ;  /* 0xff80000039cd7808 */ /* 0x000fe40004800000 */
[----:B------:R-:W-:Y:S01]  /*164c0*/  ISETP.GE.AND P2, PT, R6, R169, PT ;  /* 0x000000a90600720c */ /* 0x000fe20003f46270 */
[----:B------:R-:W-:Y:S01]  /*164d0*/  VIADD R6, R4, 0x49 ;  /* 0x0000004904067836 */ /* 0x000fe20000000000 */
[----:B------:R-:W-:-:S02]  /*164e0*/  FSEL R206, R59, -INF , !P0 ;  /* 0xff8000003bce7808 */ /* 0x000fc40004000000 */
[C---:B------:R-:W-:Y:S02]  /*164f0*/  ISETP.GE.AND P1, PT, R10.reuse, R119, PT ;  /* 0x000000770a00720c */ /* 0x040fe40003f26270 */
[----:B------:R-:W-:Y:S01]  /*16500*/  ISETP.GE.AND P0, PT, R10, R169, PT ;  /* 0x000000a90a00720c */ /* 0x000fe20003f06270 */
[----:B------:R-:W-:Y:S01]  /*16510*/  VIADD R10, R4, 0x51 ;  /* 0x00000051040a7836 */ /* 0x000fe20000000000 */
[----:B------:R-:W-:Y:S02]  /*16520*/  FSEL R197, R53, -INF , !P3 ;  /* 0xff80000035c57808 */ /* 0x000fe40005800000 */
[----:B------:R-:W-:Y:S02]  /*16530*/  FSEL R204, R55, -INF , !P2 ;  /* 0xff80000037cc7808 */ /* 0x000fe40005000000 */
[----:B------:R-:W-:Y:S02]  /*16540*/  ISETP.GE.AND P3, PT, R6, R119, PT ;  /* 0x000000770600720c */ /* 0x000fe40003f66270 */
[----:B------:R-:W-:-:S02]  /*16550*/  FSEL R191, R49, -INF , !P1 ;  /* 0xff80000031bf7808 */ /* 0x000fc40004800000 */
[----:B------:R-:W-:Y:S01]  /*16560*/  ISETP.GE.AND P2, PT, R6, R169, PT ;  /* 0x000000a90600720c */ /* 0x000fe20003f46270 */
[----:B------:R-:W-:Y:S01]  /*16570*/  VIADD R6, R4, 0x59 ;  /* 0x0000005904067836 */ /* 0x000fe20000000000 */
[----:B------:R-:W-:Y:S02]  /*16580*/  FSEL R190, R51, -INF , !P0 ;  /* 0xff80000033be7808 */ /* 0x000fe40004000000 */
[----:B------:R-:W-:Y:S02]  /*16590*/  FSEL R160, R28, -INF , !P4 ;  /* 0xff8000001ca07808 */ /* 0x000fe40006000000 */
[C---:B------:R-:W-:Y:S02]  /*165a0*/  ISETP.GE.AND P1, PT, R10.reuse, R119, PT ;  /* 0x000000770a00720c */ /* 0x040fe40003f26270 */
[-C--:B------:R-:W-:Y:S01]  /*165b0*/  ISETP.GE.AND P0, PT, R10, R169.reuse, PT ;  /* 0x000000a90a00720c */ /* 0x080fe20003f06270 */
[----:B------:R-:W-:Y:S01]  /*165c0*/  VIADD R10, R4, 0x61 ;  /* 0x00000061040a7836 */ /* 0x000fe20000000000 */
[----:B------:R-:W-:-:S02]  /*165d0*/  ISETP.GE.AND P4, PT, R118, R169, PT ;  /* 0x000000a97600720c */ /* 0x000fc40003f86270 */
[----:B------:R-:W-:Y:S02]  /*165e0*/  FSEL R199, R45, -INF , !P3 ;  /* 0xff8000002dc77808 */ /* 0x000fe40005800000 */
[----:B------:R-:W-:Y:S02]  /*165f0*/  FSEL R188, R47, -INF , !P2 ;  /* 0xff8000002fbc7808 */ /* 0x000fe40005000000 */
[C---:B------:R-:W-:Y:S02]  /*16600*/  ISETP.GE.AND P3, PT, R6.reuse, R119, PT ;  /* 0x000000770600720c */ /* 0x040fe40003f66270 */
[----:B------:R-:W-:Y:S02]  /*16610*/  FSEL R181, R41, -INF , !P1 ;  /* 0xff80000029b57808 */ /* 0x000fe40004800000 */
[----:B------:R-:W-:Y:S01]  /*16620*/  ISETP.GE.AND P2, PT, R6, R169, PT ;  /* 0x000000a90600720c */ /* 0x000fe20003f46270 */
[----:B------:R-:W-:Y:S01]  /*16630*/  VIADD R6, R4, 0x69 ;  /* 0x0000006904067836 */ /* 0x000fe20000000000 */
[----:B------:R-:W-:-:S02]  /*16640*/  FSEL R180, R43, -INF , !P0 ;  /* 0xff8000002bb47808 */ /* 0x000fc40004000000 */
[----:B------:R-:W-:Y:S02]  /*16650*/  FSEL R121, R22, -INF , !P4 ;  /* 0xff80000016797808 */ /* 0x000fe40006000000 */
[C---:B------:R-:W-:Y:S02]  /*16660*/  ISETP.GE.AND P1, PT, R10.reuse, R119, PT ;  /* 0x000000770a00720c */ /* 0x040fe40003f26270 */
[----:B------:R-:W-:Y:S01]  /*16670*/  ISETP.GE.AND P0, PT, R10, R169, PT ;  /* 0x000000a90a00720c */ /* 0x000fe20003f06270 */
[----:B------:R-:W-:Y:S01]  /*16680*/  VIADD R10, R4, 0x71 ;  /* 0x00000071040a7836 */ /* 0x000fe20000000000 */
[----:B------:R-:W-:Y:S02]  /*16690*/  ISETP.GT.AND P4, PT, R165, R146, PT ;  /* 0x00000092a500720c */ /* 0x000fe40003f84270 */
        /* <DEDUP_REMOVED lines=53> */
[----:B------:R-:W-:Y:S01]  /*169f0*/  ISETP.GE.AND P0, PT, R11, RZ, PT ;  /* 0x000000ff0b00720c */ /* 0x000fe20003f06270 */
[----:B------:R-:W1:Y:S03]  /*16a00*/  LDC.64 R6, c[0x0][0x248] ;  /* 0x00009200ff067b82 */ /* 0x000e660000000a00 */
[----:B------:R-:W-:Y:S01]  /*16a10*/  @P2 VIADD R15, R15, 0x1 ;  /* 0x000000010f0f2836 */ /* 0x000fe20000000000 */
[----:B------:R-:W-:-:S03]  /*16a20*/  ISETP.NE.AND P2, PT, R10, RZ, PT ;  /* 0x000000ff0a00720c */ /* 0x000fc60003f45270 */
[----:B------:R-:W-:-:S03]  /*16a30*/  @!P1 IMAD.MOV R15, RZ, RZ, -R15 ;  /* 0x000000ffff0f9224 */ /* 0x000fc600078e0a0f */
[----:B------:R-:W-:-:S05]  /*16a40*/  @P3 VIADD R4, R4, 0x1 ;  /* 0x0000000104043836 */ /* 0x000fca0000000000 */
[----:B------:R-:W-:Y:S02]  /*16a50*/  MOV R3, R4 ;  /* 0x0000000400037202 */ /* 0x000fe40000000f00 */
[----:B------:R-:W-:Y:S02]  /*16a60*/  LOP3.LUT R4, RZ, R10, RZ, 0x33, !PT ;  /* 0x0000000aff047212 */ /* 0x000fe400078e33ff */
        /* <DEDUP_REMOVED lines=8> */
[----:B------:R-:W3:Y:S02]  /*16af0*/  LDC.64 R4, c[0x0][0x230] ;  /* 0x00008c00ff047b82 */ /* 0x000ee40000000a00 */
[----:B------:R-:W-:-:S05]  /*16b00*/  IMAD R10, R11, R10, -0x80 ;  /* 0xffffff800b0a7424 */ /* 0x000fca00078e020a */
[----:B------:R-:W-:-:S05]  /*16b10*/  SHF.R.S32.HI R11, RZ, 0x1f, R10 ;  /* 0x0000001fff0b7819 */ /* 0x000fca000001140a */
[----:B-1----:R-:W-:-:S04]  /*16b20*/  IMAD R11, R11, R6, RZ ;  /* 0x000000060b0b7224 */ /* 0x002fc800078e02ff */
[C---:B------:R-:W-:Y:S02]  /*16b30*/  IMAD R7, R10.reuse, R7, R11 ;  /* 0x000000070a077224 */ /* 0x040fe400078e020b */
[----:B------:R-:W-:-:S04]  /*16b40*/  IMAD.WIDE.U32 R10, R10, R6, RZ ;  /* 0x000000060a0a7225 */ /* 0x000fc800078e00ff */
[----:B------:R-:W-:Y:S01]  /*16b50*/  IMAD.IADD R11, R11, 0x1, R7 ;  /* 0x000000010b0b7824 */ /* 0x000fe200078e0207 */
[----:B--2---:R-:W-:-:S04]  /*16b60*/  IADD3 R3, -R16, R3, RZ ;  /* 0x0000000310037210 */ /* 0x004fc80007ffe1ff */
[----:B------:R-:W-:-:S05]  /*16b70*/  SHF.R.S32.HI R15, RZ, 0x1f, R3 ;  /* 0x0000001fff0f7819 */ /* 0x000fca0000011403 */
[----:B---3--:R-:W-:-:S04]  /*16b80*/  IMAD R6, R15, R4, RZ ;  /* 0x000000040f067224 */ /* 0x008fc800078e02ff */
[C---:B------:R-:W-:Y:S02]  /*16b90*/  IMAD R5, R3.reuse, R5, R6 ;  /* 0x0000000503057224 */ /* 0x040fe400078e0206 */
[----:B------:R-:W-:-:S05]  /*16ba0*/  IMAD.WIDE.U32 R6, R3, R4, R10 ;  /* 0x0000000403067225 */ /* 0x000fca00078e000a */
[----:B------:R-:W-:Y:S01]  /*16bb0*/  IADD3 R10, R7, R5, RZ ;  /* 0x00000005070a7210 */ /* 0x000fe20007ffe0ff */
[----:B------:R-:W-:Y:S01]  /*16bc0*/  IMAD.MOV.U32 R7, RZ, RZ, R6 ;  /* 0x000000ffff077224 */ /* 0x000fe200078e0006 */
[----:B------:R-:W-:Y:S06]  /*16bd0*/  BRA `(.L_x_1520) ;  /* 0x00000000000c7947 */ /* 0x000fec0003800000 */
.L_x_1519:
[----:B------:R-:W1:Y:S02]  /*16be0*/  LDC R7, c[0x0][0x248] ;  /* 0x00009200ff077b82 */ /* 0x000e640000000800 */
[----:B-1----:R-:W-:-:S04]  /*16bf0*/  LEA R7, -R7, RZ, 0x7 ;  /* 0x000000ff07077211 */ /* 0x002fc800078e39ff */
[----:B------:R-:W-:-:S07]  /*16c00*/  SHF.R.S32.HI R10, RZ, 0x1f, R7 ;  /* 0x0000001fff0a7819 */ /* 0x000fce0000011407 */
.L_x_1520:
[----:B------:R-:W-:Y:S01]  /*16c10*/  ULDC UR4, c[0x0][0x2d0] ;  /* 0x0000b40000047ab9 */ /* 0x000fe20000000800 */
[C---:B------:R-:W-:Y:S02]  /*16c20*/  LEA R22, P1, R7.reuse, R164, 0x1 ;  /* 0x000000a407167211 */ /* 0x040fe400078208ff */
[----:B------:R-:W-:Y:S02]  /*16c30*/  ISETP.GE.AND P0, PT, R116, UR4, PT ;  /* 0x0000000474007c0c */ /* 0x000fe4000bf06270 */
[----:B------:R-:W-:Y:S02]  /*16c40*/  LEA.HI.X R23, R7, R167, R10, 0x1, P1 ;  /* 0x000000a707177211 */ /* 0x000fe400008f0c0a */
[----:B------:R-:W-:Y:S02]  /*16c50*/  IADD3 R5, P2, P1, R148, R7, R148 ;  /* 0x0000000794057210 */ /* 0x000fe4000795e094 */
[----:B------:R-:W-:Y:S02]  /*16c60*/  ISETP.NE.AND P3, PT, R152, RZ, PT ;  /* 0x000000ff9800720c */ /* 0x000fe40003f65270 */
[----:B------:R-:W-:-:S02]  /*16c70*/  IADD3.X R6, R147, R10, R147, P2, P1 ;  /* 0x0000000a93067210 */ /* 0x000fc400017e2493 */
[----:B------:R-:W-:-:S03]  /*16c80*/  SEL R4, RZ, 0x3fffc, P3 ;  /* 0x0003fffcff047807 */ /* 0x000fc60001800000 */
[----:B------:R-:W-:Y:S01]  /*16c90*/  @!P0 IADD3 R3, P2, R7, R148, RZ ;  /* 0x0000009407038210 */ /* 0x000fe20007f5e0ff */
[----:B------:R-:W-:Y:S01]  /*16ca0*/  @!PT LDS RZ, [RZ] ;  /* 0x00000000fffff984 */ /* 0x000fe20000000800 */
[----:B------:R-:W-:Y:S01]  /*16cb0*/  @!PT LDS RZ, [RZ] ;  /* 0x00000000fffff984 */ /* 0x000fe20000000800 */
[----:B------:R-:W-:Y:S01]  /*16cc0*/  @!PT LDS RZ, [RZ] ;  /* 0x00000000fffff984 */ /* 0x000fe20000000800 */
[----:B------:R1:W-:Y:S01]  /*16cd0*/  @!P0 LDGSTS.E.BYPASS.LTC128B.128 [R166+0x3000], desc[UR6][R22.64] ;  /* 0x0300000016a68fae */ /* 0x0003e2000b901d46 */
[----:B------:R-:W-:-:S03]  /*16ce0*/  LOP3.LUT P1, RZ, R4, 0x4, RZ, 0xc0, !PT ;  /* 0x0000000404ff7812 */ /* 0x000fc6000782c0ff */
[----:B------:R-:W-:Y:S01]  /*16cf0*/  @!P0 IMAD.X R4, R10, 0x1, R147, P2 ;  /* 0x000000010a048824 */ /* 0x000fe200010e0693 */
[C---:B------:R-:W-:Y:S01]  /*16d00*/  @!P0 LEA R20, P2, R3.reuse, R164, 0x1 ;  /* 0x000000a403148211 */ /* 0x040fe200078408ff */
[----:B------:R1:W-:Y:S03]  /*16d10*/  @P0 STS [R166+0x3000], RZ ;  /* 0x003000ffa6000388 */ /* 0x0003e60000000800 */
[----:B------:R-:W-:Y:S01]  /*16d20*/  @!P0 LEA.HI.X R21, R3, R167, R4, 0x1, P2 ;  /* 0x000000a703158211 */ /* 0x000fe200010f0c04 */
[----:B------:R1:W-:Y:S01]  /*16d30*/  @P0 STS [R166+0x3004], RZ ;  /* 0x003004ffa6000388 */ /* 0x0003e20000000800 */
[----:B------:R-:W-:-:S03]  /*16d40*/  @!P5 IADD3 R3, P2, R7, R148, RZ ;  /* 0x000000940703d210 */ /* 0x000fc60007f5e0ff */
[----:B------:R1:W-:Y:S02]  /*16d50*/  @P0 STS.64 [R166+0x3008], RZ ;  /* 0x003008ffa6000388 */ /* 0x0003e40000000a00 */
        /* <DEDUP_REMOVED lines=8> */
[----:B------:R-:W-:-:S03]  /*16de0*/  @P1 IADD3 R7, P2, R7, R148, RZ ;  /* 0x0000009407071210 */ /* 0x000fc60007f5e0ff */
[----:B------:R-:W-:Y:S01]  /*16df0*/  @!PT LDS RZ, [RZ] ;  /* 0x00000000fffff984 */ /* 0x000fe20000000800 */
[----:B------:R-:W-:Y:S01]  /*16e00*/  @!PT LDS RZ, [RZ] ;  /* 0x00000000fffff984 */ /* 0x000fe20000000800 */
[----:B------:R-:W-:Y:S01]  /*16e10*/  @!PT LDS RZ, [RZ] ;  /* 0x00000000fffff984 */ /* 0x000fe20000000800 */
[----:B------:R1:W-:Y:S02]  /*16e20*/  @P1 LDGSTS.E.BYPASS.LTC128B.128 [R166+0x7000], desc[UR6][R22.64+0x80] ;  /* 0x0700008016a61fae */ /* 0x0003e4000b901d46 */
[----:B------:R-:W-:Y:S01]  /*16e30*/  @P1 IMAD.X R10, R10, 0x1, R147, P2 ;  /* 0x000000010a0a1824 */ /* 0x000fe200010e0693 */
[CC--:B------:R-:W-:Y:S01]  /*16e40*/  @P1 LEA R26, P2, R7.reuse, R164.reuse, 0x1 ;  /* 0x000000a4071a1211 */ /* 0x0c0fe200078408ff */
[----:B------:R1:W-:Y:S03]  /*16e50*/  @!P1 STS.128 [R166+0x7000], RZ ;  /* 0x007000ffa6009388 */ /* 0x0003e60000000c00 */
[----:B------:R-:W-:Y:S01]  /*16e60*/  @P1 LEA.HI.X R27, R7, R167, R10, 0x1, P2 ;  /* 0x000000a7071b1211 */ /* 0x000fe200010f0c0a */
[----:B------:R-:W-:Y:S01]  /*16e70*/  @!PT LDS RZ, [RZ] ;  /* 0x00000000fffff984 */ /* 0x000fe20000000800 */
[----:B------:R-:W-:Y:S01]  /*16e80*/  @!PT LDS RZ, [RZ] ;  /* 0x00000000fffff984 */ /* 0x000fe20000000800 */
[----:B------:R-:W-:Y:S01]  /*16e90*/  @!PT LDS RZ, [RZ] ;  /* 0x00000000fffff984 */ /* 0x000fe20000000800 */
[----:B------:R1:W-:Y:S01]  /*16ea0*/  @!P0 LDGSTS.E.BYPASS.LTC128B.128 [R166+0x3800], desc[UR6][R20.64] ;  /* 0x0380000014a68fae */ /* 0x0003e2000b901d46 */
[----:B------:R-:W-:-:S03]  /*16eb0*/  @!P0 LEA R30, P2, R5, R164, 0x1 ;  /* 0x000000a4051e8211 */ /* 0x000fc600078408ff */
[----:B------:R1:W-:Y:S01]  /*16ec0*/  @P0 STS.128 [R166+0x3800], RZ ;  /* 0x003800ffa6000388 */ /* 0x0003e20000000c00 */
[CCC-:B------:R-:W-:Y:S02]  /*16ed0*/  @!P0 LEA.HI.X R31, R5.reuse, R167.reuse, R6.reuse, 0x1, P2 ;  /* 0x000000a7051f8211 */ /* 0x1c0fe400010f0c06 */
[CC--:B------:R-:W-:Y:S01]  /*16ee0*/  @!P5 LEA R28, P2, R5.reuse, R164.reuse, 0x1 ;  /* 0x000000a4051cd211 */ /* 0x0c0fe200078408ff */
[----:B------:R-:W-:Y:S01]  /*16ef0*/  @!PT LDS RZ, [RZ] ;  /* 0x00000000fffff984 */ /* 0x000fe20000000800 */
[----:B------:R-:W-:Y:S01]  /*16f00*/  @!PT LDS RZ, [RZ] ;  /* 0x00000000fffff984 */ /* 0x000fe20000000800 */
[----:B------:R-:W-:Y:S01]  /*16f10*/  @!PT LDS RZ, [RZ] ;  /* 0x00000000fffff984 */ /* 0x000fe20000000800 */
[----:B------:R1:W-:Y:S03]  /*16f20*/  @!P5 LDGSTS.E.BYPASS.LTC128B.128 [R166+0x5800], desc[UR6][R24.64+0x40] ;  /* 0x0580004018a6dfae */ /* 0x0003e6000b901d46 */
[C---:B------:R-:W-:Y:S01]  /*16f30*/  @!P5 LEA.HI.X R29, R5.reuse, R167, R6, 0x1, P2 ;  /* 0x000000a7051dd211 */ /* 0x040fe200010f0c06 */
[----:B------:R1:W-:Y:S01]  /*16f40*/  @P5 STS.128 [R166+0x5800], RZ ;  /* 0x005800ffa6005388 */ /* 0x0003e20000000c00 */
[----:B------:R-:W-:-:S03]  /*16f50*/  @P1 LEA R10, P2, R5, R164, 0x1 ;  /* 0x000000a4050a1211 */ /* 0x000fc600078408ff */
[----:B------:R-:W-:Y:S01]  /*16f60*/  @!PT LDS RZ, [RZ] ;  /* 0x00000000fffff984 */ /* 0x000fe20000000800 */
[----:B------:R-:W-:Y:S01]  /*16f70*/  @!PT LDS RZ, [RZ] ;  /* 0x00000000fffff984 */ /* 0x000fe20000000800 */
[----:B------:R-:W-:Y:S01]  /*16f80*/  @!PT LDS RZ, [RZ] ;  /* 0x00000000fffff984 */ /* 0x000fe20000000800 */
[----:B------:R1:W-:Y:S01]  /*16f90*/  @P1 LDGSTS.E.BYPASS.LTC128B.128 [R166+0x7800], desc[UR6][R26.64+0x80] ;  /* 0x078000801aa61fae */ /* 0x0003e2000b901d46 */
[CC--:B------:R-:W-:Y:S02]  /*16fa0*/  @P1 LEA.HI.X R11, R5.reuse, R167.reuse, R6, 0x1, P2 ;  /* 0x000000a7050b1211 */ /* 0x0c0fe400010f0c06 */
[----:B------:R-:W-:Y:S01]  /*16fb0*/  IADD3 R5, P2, R5, R148, RZ ;  /* 0x0000009405057210 */ /* 0x000fe20007f5e0ff */
[----:B------:R1:W-:Y:S04]  /*16fc0*/  @!P1 STS.128 [R166+0x7800], RZ ;  /* 0x007800ffa6009388 */ /* 0x0003e80000000c00 */
[----:B------:R-:W-:Y:S01]  /*16fd0*/  IMAD.X R6, R6, 0x1, R147, P2 ;  /* 0x0000000106067824 */ /* 0x000fe200010e0693 */
[CC--:B------:R-:W-:Y:S01]  /*16fe0*/  @!P0 LEA R34, P2, R5.reuse, R164.reuse, 0x1 ;  /* 0x000000a405228211 */ /* 0x0c0fe200078408ff */
[----:B------:R-:W-:Y:S01]  /*16ff0*/  @!PT LDS RZ, [RZ] ;  /* 0x00000000fffff984 */ /* 0x000fe20000000800 */
[----:B------:R-:W-:Y:S01]  /*17000*/  @!PT LDS RZ, [RZ] ;  /* 0x00000000fffff984 */ /* 0x000fe20000000800 */
[----:B------:R-:W-:Y:S01]  /*17010*/  @!PT LDS RZ, [RZ] ;  /* 0x00000000fffff984 */ /* 0x000fe20000000800 */
[----:B------:R1:W-:Y:S03]  /*17020*/  @!P0 LDGSTS.E.BYPASS.LTC128B.128 [R166+0x4000], desc[UR6][R30.64] ;  /* 0x040000001ea68fae */ /* 0x0003e6000b901d46 */
[C---:B------:R-:W-:Y:S01]  /*17030*/  @!P0 LEA.HI.X R35, R5.reuse, R167, R6, 0x1, P2 ;  /* 0x000000a705238211 */ /* 0x040fe200010f0c06 */
[----:B------:R1:W-:Y:S01]  /*17040*/  @P0 STS.128 [R166+0x4000], RZ ;  /* 0x004000ffa6000388 */ /* 0x0003e20000000c00 */
[----:B------:R-:W-:-:S03]  /*17050*/  @!P5 LEA R32, P2, R5, R164, 0x1 ;  /* 0x000000a40520d211 */ /* 0x000fc600078408ff */
[----:B------:R-:W-:Y:S01]  /*17060*/  @!PT LDS RZ, [RZ] ;  /* 0x00000000fffff984 */ /* 0x000fe20000000800 */
[----:B------:R-:W-:Y:S01]  /*17070*/  @!PT LDS RZ, [RZ] ;  /* 0x00000000fffff984 */ /* 0x000fe20000000800 */
[----:B------:R-:W-:Y:S01]  /*17080*/  @!PT LDS RZ, [RZ] ;  /* 0x00000000fffff984 */ /* 0x000fe20000000800 */
[----:B------:R1:W-:Y:S01]  /*17090*/  @!P5 LDGSTS.E.BYPASS.LTC128B.128 [R166+0x6000], desc[UR6][R28.64+0x40] ;  /* 0x060000401ca6dfae */ /* 0x0003e2000b901d46 */
[CC--:B------:R-:W-:Y:S02]  /*170a0*/  @!P5 LEA.HI.X R33, R5.reuse, R167.reuse, R6, 0x1, P2 ;  /* 0x000000a70521d211 */ /* 0x0c0fe400010f0c06 */
[C---:B------:R-:W-:Y:S01]  /*170b0*/  @P1 LEA R4, P2, R5.reuse, R164, 0x1 ;  /* 0x000000a405041211 */ /* 0x040fe200078408ff */
[----:B------:R1:W-:Y:S01]  /*170c0*/  @P5 STS.128 [R166+0x6000], RZ ;  /* 0x006000ffa6005388 */ /* 0x0003e20000000c00 */
[----:B------:R-:W-:Y:S02]  /*170d0*/  IMAD.MOV.U32 R164, RZ, RZ, R22 ;  /* 0x000000ffffa47224 */ /* 0x000fe400078e0016 */
[----:B------:R-:W-:Y:S01]  /*170e0*/  @P1 LEA.HI.X R5, R5, R167, R6, 0x1, P2 ;  /* 0x000000a705051211 */ /* 0x000fe200010f0c06 */
[----:B------:R-:W-:Y:S01]  /*170f0*/  @!PT LDS RZ, [RZ] ;  /* 0x00000000fffff984 */ /* 0x000fe20000000800 */
[----:B------:R-:W-:Y:S01]  /*17100*/  @!PT LDS RZ, [RZ] ;  /* 0x00000000fffff984 */ /* 0x000fe20000000800 */
[----:B------:R-:W-:Y:S01]  /*17110*/  @!PT LDS RZ, [RZ] ;  /* 0x00000000fffff984 */ /* 0x000fe20000000800 */
[----:B------:R1:W-:Y:S01]  /*17120*/  @P1 LDGSTS.E.BYPASS.LTC128B.128 [R166+0x8000], desc[UR6][R10.64+0x80] ;  /* 0x080000800aa61fae */ /* 0x0003e2000b901d46 */
[----:B------:R-:W-:-:S03]  /*17130*/  IMAD.MOV.U32 R167, RZ, RZ, R23 ;  /* 0x000000ffffa77224 */ /* 0x000fc600078e0017 */
        /* <DEDUP_REMOVED lines=17> */
.L_x_1518:
[----:B-1----:R-:W-:Y:S01]  /*17250*/  FMNMX.FTZ R4, R2, R9, !PT ;  /* 0x0000000902047209 */ /* 0x002fe20007810000 */
[----:B------:R-:W-:Y:S01]  /*17260*/  LDSM.16.MT88.4 R24, [R142+0xb000] ;  /* 0x00b000008e18783b */ /* 0x000fe20000004200 */
        /* <DEDUP_REMOVED lines=51> */
[----:B------:R-:W-:-:S04]  /*175a0*/  FMNMX.FTZ R3, R175, R4, !PT ;  /* 0x00000004af037209 */ /* 0x000fc80007810000 */
[----:B------:R-:W-:-:S04]  /*175b0*/  FMNMX.FTZ R4, R160, R3, !PT ;  /* 0x00000003a0047209 */ /* 0x000fc80007810000 */
        /* <DEDUP_REMOVED lines=27> */
[--C-:B------:R-:W-:Y:S01]  /*17770*/  FFMA.FTZ R198, R9, UR8, -R182.reuse ;  /* 0x0000000809c67c23 */ /* 0x100fe200080108b6 */
[----:B--2---:R-:W-:Y:S01]  /*17780*/  FMNMX.FTZ R3, R4, R3, !PT ;  /* 0x0000000304037209 */ /* 0x004fe20007810000 */
[--C-:B------:R-:W-:Y:S01]  /*17790*/  FFMA.FTZ R134, R13, UR8, -R182.reuse ;  /* 0x000000080d867c23 */ /* 0x100fe200080108b6 */
[----:B------:R-:W-:Y:S01]  /*177a0*/  FMUL.FTZ R203, R203, UR8 ;  /* 0x00000008cbcb7c20 */ /* 0x000fe20008410000 */
[----:B------:R-:W-:Y:S01]  /*177b0*/  MUFU.EX2 R179, R179 ;  /* 0x000000b300b37308 */ /* 0x000fe20000000800 */
[C---:B------:R-:W-:Y:S01]  /*177c0*/  FSETP.NEU.FTZ.AND P0, PT, R3.reuse, -INF , PT ;  /* 0xff8000000300780b */ /* 0x040fe20003f1d000 */
[----:B------:R-:W-:Y:S01]  /*177d0*/  FMUL.FTZ R137, R3, UR8 ;  /* 0x0000000803897c20 */ /* 0x000fe20008410000 */
[--C-:B------:R-:W-:Y:S01]  /*177e0*/  FFMA.FTZ R120, R209, UR8, -R182.reuse ;  /* 0x00000008d1787c23 */ /* 0x100fe200080108b6 */
[--C-:B------:R-:W-:Y:S01]  /*177f0*/  FFMA.FTZ R63, R213, UR8, -R182.reuse ;  /* 0x00000008d53f7c23 */ /* 0x100fe200080108b6 */
[----:B------:R-:W-:Y:S01]  /*17800*/  FSEL R5, R3, RZ, P0 ;  /* 0x000000ff03057208 */ /* 0x000fe20000000000 */
[--C-:B------:R-:W-:Y:S01]  /*17810*/  FFMA.FTZ R59, R207, UR8, -R182.reuse ;  /* 0x00000008cf3b7c23 */ /* 0x100fe200080108b6 */
[----:B------:R-:W-:Y:S01]  /*17820*/  FSEL R137, R137, RZ, P0 ;  /* 0x000000ff89897208 */ /* 0x000fe20000000000 */
[----:B------:R-:W1:Y:S01]  /*17830*/  MUFU.EX2 R198, R198 ;  /* 0x000000c600c67308 */ /* 0x000e620000000800 */
[--C-:B------:R-:W-:Y:S01]  /*17840*/  FFMA.FTZ R2, R211, UR8, -R182.reuse ;  /* 0x00000008d3027c23 */ /* 0x100fe200080108b6 */
[----:B------:R-:W-:Y:S01]  /*17850*/  FADD.FTZ R0, R0, -R5 ;  /* 0x8000000500007221 */ /* 0x000fe20000010000 */
[--C-:B------:R-:W-:Y:S01]  /*17860*/  FFMA.FTZ R127, R127, UR8, -R182.reuse ;  /* 0x000000087f7f7c23 */ /* 0x100fe200080108b6 */
[--C-:B------:R-:W-:Y:S01]  /*17870*/  FFMA.FTZ R201, R18, UR8, -R137.reuse ;  /* 0x0000000812c97c23 */ /* 0x100fe20008010889 */
[--C-:B------:R-:W-:Y:S01]  /*17880*/  FFMA.FTZ R158, R8, UR8, -R137.reuse ;  /* 0x00000008089e7c23 */ /* 0x100fe20008010889 */
[----:B------:R-:W2:Y:S01]  /*17890*/  LDSM.16.MT88.4 R16, [R140+0x9000] ;  /* 0x009000008c10783b */ /* 0x000ea20000004200 */
[--C-:B------:R-:W-:Y:S01]  /*178a0*/  FFMA.FTZ R135, R14, UR8, -R137.reuse ;  /* 0x000000080e877c23 */ /* 0x100fe20008010889 */
[--C-:B------:R-:W-:Y:S01]  /*178b0*/  FFMA.FTZ R126, R12, UR8, -R137.reuse ;  /* 0x000000080c7e7c23 */ /* 0x100fe20008010889 */
[----:B------:R-:W-:Y:S01]  /*178c0*/  FMUL.FTZ R0, R0, UR8 ;  /* 0x0000000800007c20 */ /* 0x000fe20008410000 */
[----:B------:R-:W3:Y:S01]  /*178d0*/  LDSM.16.MT88.4 R8, [R142+0x9000] ;  /* 0x009000008e08783b */ /* 0x000ee20000004200 */
[----:B------:R-:W-:Y:S01]  /*178e0*/  MUFU.EX2 R159, R159 ;  /* 0x0000009f009f7308 */ /* 0x000fe20000000800 */
[--C-:B------:R-:W-:Y:S01]  /*178f0*/  FFMA.FTZ R61, R64, UR8, -R137.reuse ;  /* 0x00000008403d7c23 */ /* 0x100fe20008010889 */
[--C-:B------:R-:W-:Y:S01]  /*17900*/  FFMA.FTZ R118, R128, UR8, -R137.reuse ;  /* 0x0000000880767c23 */ /* 0x100fe20008010889 */
[----:B------:R-:W4:Y:S01]  /*17910*/  LDSM.16.MT88.4 R64, [R140+0x9400] ;  /* 0x009400008c40783b */ /* 0x000f220000004200 */
[--C-:B------:R-:W-:Y:S01]  /*17920*/  FFMA.FTZ R57, R122, UR8, -R137.reuse ;  /* 0x000000087a397c23 */ /* 0x100fe20008010889 */
[--C-:B------:R-:W-:Y:S01]  /*17930*/  FFMA.FTZ R128, R125, UR8, -R182.reuse ;  /* 0x000000087d807c23 */ /* 0x100fe200080108b6 */
[----:B-1----:R-:W-:Y:S01]  /*17940*/  F2FP.F16.F32.PACK_AB R48, R179, R198 ;  /* 0x000000c6b330723e */ /* 0x002fe200000000ff */
        /* <DEDUP_REMOVED lines=18> */
[----:B-1----:R-:W-:Y:S01]  /*17a70*/  F2FP.F16.F32.PACK_AB R50, R134, R159 ;  /* 0x0000009f8632723e */ /* 0x002fe200000000ff */
[--C-:B------:R-:W-:Y:S01]  /*17a80*/  FFMA.FTZ R185, R187, UR8, -R182.reuse ;  /* 0x00000008bbb97c23 */ /* 0x100fe200080108b6 */
[--C-:B------:R-:W-:Y:S01]  /*17a90*/  FFMA.FTZ R191, R191, UR8, -R182.reuse ;  /* 0x00000008bfbf7c23 */ /* 0x100fe200080108b6 */
[--C-:B------:R-:W-:Y:S01]  /*17aa0*/  FFMA.FTZ R190, R190, UR8, -R137.reuse ;  /* 0x00000008bebe7c23 */ /* 0x100fe20008010889 */
[--C-:B------:R-:W-:Y:S01]  /*17ab0*/  FFMA.FTZ R184, R184, UR8, -R137.reuse ;  /* 0x00000008b8b87c23 */ /* 0x100fe20008010889 */
[--C-:B------:R-:W-:Y:S01]  /*17ac0*/  FFMA.FTZ R187, R188, UR8, -R137.reuse ;  /* 0x00000008bcbb7c23 */ /* 0x100fe20008010889 */
[----:B------:R-:W-:Y:S01]  /*17ad0*/  FFMA.FTZ R170, R170, UR8, -R137 ;  /* 0x00000008aaaa7c23 */ /* 0x000fe20008010889 */
[----:B------:R-:W-:Y:S01]  /*17ae0*/  MUFU.EX2 R135, R135 ;  /* 0x0000008700877308 */ /* 0x000fe20000000800 */
[--C-:B------:R-:W-:Y:S01]  /*17af0*/  FFMA.FTZ R160, R160, UR8, -R182.reuse ;  /* 0x00000008a0a07c23 */ /* 0x100fe200080108b6 */
[--C-:B------:R-:W-:Y:S01]  /*17b00*/  FFMA.FTZ R177, R177, UR8, -R182.reuse ;  /* 0x00000008b1b17c23 */ /* 0x100fe200080108b6 */
[--C-:B------:R-:W-:Y:S01]  /*17b10*/  FFMA.FTZ R171, R171, UR8, -R182.reuse ;  /* 0x00000008abab7c23 */ /* 0x100fe200080108b6 */
[--C-:B------:R-:W-:Y:S01]  /*17b20*/  FFMA.FTZ R161, R161, UR8, -R182.reuse ;  /* 0x00000008a1a17c23 */ /* 0x100fe200080108b6 */
[--C-:B------:R-:W-:Y:S01]  /*17b30*/  FFMA.FTZ R178, R178, UR8, -R182.reuse ;  /* 0x00000008b2b27c23 */ /* 0x100fe200080108b6 */
[----:B------:R-:W-:-:S02]  /*17b40*/  FFMA.FTZ R169, R169, UR8, -R182 ;  /* 0x00000008a9a97c23 */ /* 0x000fc400080108b6 */
        /* <DEDUP_REMOVED lines=10> */
[----:B------:R-:W-:Y:S01]  /*17bf0*/  FMUL.FTZ R20, R80, R203 ;  /* 0x000000cb50147220 */ /* 0x000fe20000410000 */
[----:B------:R-:W-:Y:S01]  /*17c00*/  MUFU.EX2 R120, R120 ;  /* 0x0000007800787308 */ /* 0x000fe20000000800 */
[-C--:B-----5:R-:W-:Y:S01]  /*17c10*/  FMUL.FTZ R14, R74, R202.reuse ;  /* 0x000000ca4a0e7220 */ /* 0x0a0fe20000410000 */
[-C--:B------:R-:W-:Y:S01]  /*17c20*/  FMUL.FTZ R15, R75, R202.reuse ;  /* 0x000000ca4b0f7220 */ /* 0x080fe20000410000 */
[-C--:B------:R-:W-:Y:S01]  /*17c30*/  FMUL.FTZ R78, R78, R202.reuse ;  /* 0x000000ca4e4e7220 */ /* 0x080fe20000410000 */
[-C--:B------:R-:W-:Y:S01]  /*17c40*/  FMUL.FTZ R79, R79, R202.reuse ;  /* 0x000000ca4f4f7220 */ /* 0x080fe20000410000 */
[----:B------:R-:W-:Y:S01]  /*17c50*/  FFMA.FTZ R0, R208, UR8, -R137 ;  /* 0x00000008d0007c23 */ /* 0x000fe20008010889 */
[-C--:B------:R-:W-:Y:S01]  /*17c60*/  FMUL.FTZ R6, R114, R202.reuse ;  /* 0x000000ca72067220 */ /* 0x080fe20000410000 */
[-C--:B------:R-:W-:Y:S01]  /*17c70*/  FMUL.FTZ R7, R115, R202.reuse ;  /* 0x000000ca73077220 */ /* 0x080fe20000410000 */
        /* <DEDUP_REMOVED lines=44> */
[C---:B---3--:R-:W-:Y:S01]  /*17f40*/  HMMA.16816.F32 R4, R48.reuse, R8, R4 ;  /* 0x000000083004723c */ /* 0x048fe20000001804 */
[----:B------:R-:W-:Y:S01]  /*17f50*/  LDSM.16.MT88.4 R72, [R142+0xb400] ;  /* 0x00b400008e48783b */ /* 0x000fe20000004200 */
[----:B------:R-:W-:Y:S01]  /*17f60*/  FFMA.FTZ R201, R162, R202, R201 ;  /* 0x000000caa2c97223 */ /* 0x000fe200000100c9 */
[----:B------:R-:W-:Y:S01]  /*17f70*/  FFMA.FTZ R162, R172, UR8, -R137 ;  /* 0x00000008aca27c23 */ /* 0x000fe20008010889 */
[----:B------:R-:W-:Y:S01]  /*17f80*/  FFMA.FTZ R198, R163, R203, R198 ;  /* 0x000000cba3c67223 */ /* 0x000fe200000100c6 */
[----:B------:R-:W3:Y:S01]  /*17f90*/  MUFU.EX2 R0, R0 ;  /* 0x0000000000007308 */ /* 0x000ee20000000800 */
[----:B------:R-:W-:Y:S01]  /*17fa0*/  HMMA.16816.F32 R20, R48, R24, R20 ;  /* 0x000000183014723c */ /* 0x000fe20000001814 */
[----:B------:R-:W-:Y:S01]  /*17fb0*/  LDSM.16.MT88.4 R76, [R140+0xa400] ;  /* 0x00a400008c4c783b */ /* 0x000fe20000004200 */
[----:B------:R-:W-:Y:S01]  /*17fc0*/  FADD.FTZ R198, R179, R198 ;  /* 0x000000c6b3c67221 */ /* 0x000fe20000010000 */
[----:B------:R-:W-:-:S03]  /*17fd0*/  FADD.FTZ R158, R158, R201 ;  /* 0x000000c99e9e7221 */ /* 0x000fc60000010000 */
[----:B------:R-:W-:Y:S01]  /*17fe0*/  HMMA.16816.F32 R28, R48, R32, R28 ;  /* 0x00000020301c723c */ /* 0x000fe2000000181c */
[----:B------:R-:W-:Y:S01]  /*17ff0*/  MUFU.EX2 R128, R128 ;  /* 0x0000008000807308 */ /* 0x000fe20000000800 */
[----:B------:R-:W-:-:S04]  /*18000*/  FADD.FTZ R159, R159, R198 ;  /* 0x000000c69f9f7221 */ /* 0x000fc80000010000 */
[C---:B------:R-:W-:Y:S01]  /*18010*/  HMMA.16816.F32 R36, R48.reuse, R40, R36 ;  /* 0x000000283024723c */ /* 0x040fe20000001824 */
[----:B------:R-:W-:Y:S02]  /*18020*/  FADD.FTZ R159, R134, R159 ;  /* 0x0000009f869f7221 */ /* 0x000fe40000010000 */
[----:B------:R-:W5:Y:S03]  /*18030*/  MUFU.EX2 R127, R127 ;  /* 0x0000007f007f7308 */ /* 0x000f660000000800 */
[C---:B------:R-:W-:Y:S01]  /*18040*/  HMMA.16816.F32 R8, R48.reuse, R10, R68 ;  /* 0x0000000a3008723c */ /* 0x040fe20000001844 */
[----:B------:R-:W5:Y:S04]  /*18050*/  LDSM.16.MT88.4 R68, [R142+0x9400] ;  /* 0x009400008e44783b */ /* 0x000f680000004200 */
        /* <DEDUP_REMOVED lines=9> */
[C---:B------:R-:W-:Y:S05]  /*180f0*/  HMMA.16816.F32 R44, R48.reuse, R52, R44 ;  /* 0x00000034302c723c */ /* 0x040fea000000182c */
[----:B------:R-:W5:Y:S01]  /*18100*/  MUFU.EX2 R138, R138 ;  /* 0x0000008a008a7308 */ /* 0x000f620000000800 */
[----:B------:R-:W-:Y:S01]  /*18110*/  HMMA.16816.F32 R48, R48, R54, R104 ;  /* 0x000000363030723c */ /* 0x000fe20000001868 */
[----:B-1----:R-:W-:-:S02]  /*18120*/  F2FP.F16.F32.PACK_AB R52, R63, R120 ;  /* 0x000000783f34723e */ /* 0x002fc400000000ff */
[----:B--2---:R-:W-:-:S04]  /*18130*/  F2FP.F16.F32.PACK_AB R53, R61, R118 ;  /* 0x000000763d35723e */ /* 0x004fc800000000ff */
[----:B------:R-:W-:Y:S01]  /*18140*/  F2FP.F16.F32.PACK_AB R54, R2, R59 ;  /* 0x0000003b0236723e */ /* 0x000fe200000000ff */
[----:B------:R-:W-:Y:S01]  /*18150*/  MUFU.EX2 R124, R124 ;  /* 0x0000007c007c7308 */ /* 0x000fe20000000800 */
[----:B---3--:R-:W-:-:S07]  /*18160*/  F2FP.F16.F32.PACK_AB R55, R0, R57 ;  /* 0x000000390037723e */ /* 0x008fce00000000ff */
[C---:B----4-:R-:W-:Y:S01]  /*18170*/  HMMA.16816.F32 R12, R52.reuse, R64, R12 ;  /* 0x00000040340c723c */ /* 0x050fe2000000180c */
[----:B------:R-:W1:Y:S05]  /*18180*/  MUFU.EX2 R123, R123 ;  /* 0x0000007b007b7308 */ /* 0x000e6a0000000800 */
[C---:B------:R-:W-:Y:S01]  /*18190*/  HMMA.16816.F32 R16, R52.reuse, R66, R16 ;  /* 0x000000423410723c */ /* 0x040fe20000001810 */
[----:B------:R-:W2:Y:S02]  /*181a0*/  LDSM.16.MT88.4 R64, [R142+0xd400] ;  /* 0x00d400008e40783b */ /* 0x000ea40000004200 */
[----:B------:R-:W-:Y:S03]  /*181b0*/  MUFU.EX2 R195, R195 ;  /* 0x000000c300c37308 */ /* 0x000fe60000000800 */
[C---:B-----5:R-:W-:Y:S05]  /*181c0*/  HMMA.16816.F32 R4, R52.reuse, R68, R4 ;  /* 0x000000443404723c */ /* 0x060fea0000001804 */
[----:B------:R-:W-:Y:S01]  /*181d0*/  MUFU.EX2 R194, R194 ;  /* 0x000000c200c27308 */ /* 0x000fe20000000800 */
[C---:B------:R-:W-:Y:S01]  /*181e0*/  HMMA.16816.F32 R8, R52.reuse, R70, R8 ;  /* 0x000000463408723c */ /* 0x040fe20000001808 */
[----:B------:R-:W3:Y:S05]  /*181f0*/  LDSM.16.MT88.4 R68, [R140+0xb400] ;  /* 0x00b400008c44783b */ /* 0x000eea0000004200 */
[C---:B------:R-:W-:Y:S01]  /*18200*/  HMMA.16816.F32 R20, R52.reuse, R72, R20 ;  /* 0x000000483414723c */ /* 0x040fe20000001814 */
[----:B------:R-:W-:Y:S05]  /*18210*/  MUFU.EX2 R192, R192 ;  /* 0x000000c000c07308 */ /* 0x000fea0000000800 */
[C---:B------:R-:W-:Y:S01]  /*18220*/  HMMA.16816.F32 R24, R52.reuse, R74, R24 ;  /* 0x0000004a3418723c */ /* 0x040fe20000001818 */
[----:B------:R-:W4:Y:S02]  /*18230*/  LDSM.16.MT88.4 R72, [R140+0xd400] ;  /* 0x00d400008c48783b */ /* 0x000f240000004200 */
[----:B------:R-:W-:Y:S08]  /*18240*/  MUFU.EX2 R189, R189 ;  /* 0x000000bd00bd7308 */ /* 0x000ff00000000800 */
[----:B------:R-:W-:Y:S01]  /*18250*/  MUFU.EX2 R193, R193 ;  /* 0x000000c100c17308 */ /* 0x000fe20000000800 */
[C---:B--2---:R-:W-:Y:S07]  /*18260*/  HMMA.16816.F32 R36, R52.reuse, R64, R36 ;  /* 0x000000403424723c */ /* 0x044fee0000001824 */
[----:B------:R-:W-:Y:S01]  /*18270*/  MUFU.EX2 R200, R200 ;  /* 0x000000c800c87308 */ /* 0x000fe20000000800 */
[C---:B------:R-:W-:Y:S01]  /*18280*/  HMMA.16816.F32 R40, R52.reuse, R66, R40 ;  /* 0x000000423428723c */ /* 0x040fe20000001828 */
[----:B------:R-:W2:Y:S06]  /*18290*/  LDSM.16.MT88.4 R64, [R140+0x9800] ;  /* 0x009800008c40783b */ /* 0x000eac0000004200 */
[----:B------:R-:W-:Y:S01]  /*182a0*/  MUFU.EX2 R197, R197 ;  /* 0x000000c500c57308 */ /* 0x000fe20000000800 */
[C---:B---3--:R-:W-:Y:S06]  /*182b0*/  HMMA.16816.F32 R28, R52.reuse, R68, R28 ;  /* 0x00000044341c723c */ /* 0x048fec000000181c */
[C---:B------:R-:W-:Y:S01]  /*182c0*/  HMMA.16816.F32 R32, R52.reuse, R70, R32 ;  /* 0x000000463420723c */ /* 0x040fe20000001820 */
[----:B------:R-:W3:Y:S01]  /*182d0*/  LDSM.16.MT88.4 R68, [R142+0x9800] ;  /* 0x009800008e44783b */ /* 0x000ee20000004200 */
[----:B------:R-:W-:Y:S04]  /*182e0*/  MUFU.EX2 R196, R196 ;  /* 0x000000c400c47308 */ /* 0x000fe80000000800 */
[C---:B----4-:R-:W-:Y:S04]  /*182f0*/  HMMA.16816.F32 R44, R52.reuse, R72, R44 ;  /* 0x00000048342c723c */ /* 0x050fe8000000182c */
[----:B------:R-:W-:Y:S02]  /*18300*/  MUFU.EX2 R204, R204 ;  /* 0x000000cc00cc7308 */ /* 0x000fe40000000800 */
[----:B------:R-:W-:Y:S01]  /*18310*/  HMMA.16816.F32 R48, R52, R74, R48 ;  /* 0x0000004a3430723c */ /* 0x000fe20000001830 */
[----:B------:R-:W4:Y:S05]  /*18320*/  LDSM.16.MT88.4 R72, [R142+0xb800] ;  /* 0x00b800008e48783b */ /* 0x000f2a0000004200 */
[----:B------:R-:W5:Y:S01]  /*18330*/  MUFU.EX2 R191, R191 ;  /* 0x000000bf00bf7308 */ /* 0x000f620000000800 */
[----:B------:R-:W-:-:S02]  /*18340*/  F2FP.F16.F32.PACK_AB R52, R127, R128 ;  /* 0x000000807f34723e */ /* 0x000fc400000000ff */
[----:B------:R-:W-:Y:S02]  /*18350*/  F2FP.F16.F32.PACK_AB R53, R138, R125 ;  /* 0x0000007d8a35723e */ /* 0x000fe400000000ff */
[----:B------:R-:W-:Y:S02]  /*18360*/  F2FP.F16.F32.PACK_AB R54, R119, R122 ;  /* 0x0000007a7736723e */ /* 0x000fe400000000ff */
[----:B-1----:R-:W-:Y:S01]  /*18370*/  F2FP.F16.F32.PACK_AB R55, R123, R124 ;  /* 0x0000007c7b37723e */ /* 0x002fe200000000ff */
[----:B------:R-:W-:Y:S06]  /*18380*/  MUFU.EX2 R185, R185 ;  /* 0x000000b900b97308 */ /* 0x000fec0000000800 */
[----:B--2---:R-:W-:Y:S02]  /*18390*/  HMMA.16816.F32 R12, R52, R64, R12 ;  /* 0x00000040340c723c */ /* 0x004fe4000000180c */
[----:B------:R-:W-:Y:S01]  /*183a0*/  MUFU.EX2 R190, R190 ;  /* 0x000000be00be7308 */ /* 0x000fe20000000800 */
[----:B-----5:R-:W-:-:S03]  /*183b0*/  F2FP.F16.F32.PACK_AB R104, R191, R204 ;  /* 0x000000ccbf68723e */ /* 0x020fc600000000ff */
[C---:B------:R-:W-:Y:S01]  /*183c0*/  HMMA.16816.F32 R16, R52.reuse, R66, R16 ;  /* 0x000000423410723c */ /* 0x040fe20000001810 */
[----:B------:R-:W1:Y:S03]  /*183d0*/  LDSM.16.MT88.4 R64, [R142+0xd800] ;  /* 0x00d800008e40783b */ /* 0x000e660000004200 */
[----:B------:R-:W-:Y:S02]  /*183e0*/  MUFU.EX2 R184, R184 ;  /* 0x000000b800b87308 */ /* 0x000fe40000000800 */
[C---:B---3--:R-:W-:Y:S06]  /*183f0*/  HMMA.16816.F32 R4, R52.reuse, R68, R4 ;  /* 0x000000443404723c */ /* 0x048fec0000001804 */
[C---:B------:R-:W-:Y:S01]  /*18400*/  HMMA.16816.F32 R8, R52.reuse, R70, R8 ;  /* 0x000000463408723c */ /* 0x040fe20000001808 */
[----:B------:R-:W2:Y:S01]  /*18410*/  LDSM.16.MT88.4 R68, [R140+0xb800] ;  /* 0x00b800008c44783b */ /* 0x000ea20000004200 */
[----:B------:R-:W3:Y:S04]  /*18420*/  MUFU.EX2 R187, R187 ;  /* 0x000000bb00bb7308 */ /* 0x000ee80000000800 */
[C---:B----4-:R-:W-:Y:S04]  /*18430*/  HMMA.16816.F32 R20, R52.reuse, R72, R20 ;  /* 0x000000483414723c */ /* 0x050fe80000001814 */
[----:B------:R-:W-:Y:S02]  /*18440*/  MUFU.EX2 R162, R162 ;  /* 0x000000a200a27308 */ /* 0x000fe40000000800 */
[C---:B------:R-:W-:Y:S01]  /*18450*/  HMMA.16816.F32 R24, R52.reuse, R74, R24 ;  /* 0x0000004a3418723c */ /* 0x040fe20000001818 */
[----:B------:R-:W4:Y:S05]  /*18460*/  LDSM.16.MT88.4 R72, [R140+0xd800] ;  /* 0x00d800008c48783b */ /* 0x000f2a0000004200 */
[----:B------:R-:W-:Y:S01]  /*18470*/  MUFU.EX2 R171, R171 ;  /* 0x000000ab00ab7308 */ /* 0x000fe20000000800 */
[----:B---3--:R-:W-:Y:S01]  /*18480*/  F2FP.F16.F32.PACK_AB R107, R187, R184 ;  /* 0x000000b8bb6b723e */ /* 0x008fe200000000ff */
        /* <DEDUP_REMOVED lines=90> */
[----:B------:R-:W4:Y:S02]  /*18a30*/  LDSM.16.MT88.4 R12, [R140+0xc800] ;  /* 0x00c800008c0c783b */ /* 0x000f240000004200 */
[----:B------:R-:W-:Y:S01]  /*18a40*/  MUFU.EX2 R30, R30 ;  /* 0x0000001e001e7308 */ /* 0x000fe20000000800 */
[C---:B------:R-:W-:Y:S01]  /*18a50*/  HMMA.16816.F32 R76, R4.reuse, R78, R16 ;  /* 0x0000004e044c723c */ /* 0x040fe20000001810 */
[----:B------:R-:W-:Y:S05]  /*18a60*/  LDSM.16.MT88.4 R16, [R142+0xc800] ;  /* 0x00c800008e10783b */ /* 0x000fea0000004200 */
[C---:B------:R-:W-:Y:S01]  /*18a70*/  HMMA.16816.F32 R108, R4.reuse, R96, R36 ;  /* 0x00000060046c723c */ /* 0x040fe20000001824 */
[----:B------:R-:W5:Y:S05]  /*18a80*/  MUFU.EX2 R33, R33 ;  /* 0x0000002100217308 */ /* 0x000f6a0000000800 */
[----:B------:R-:W-:Y:S01]  /*18a90*/  HMMA.16816.F32 R96, R4, R98, R40 ;  /* 0x000000620460723c */ /* 0x000fe20000001828 */
[--C-:B------:R-:W-:Y:S01]  /*18aa0*/  FFMA.FTZ R37, R58, UR8, -R137.reuse ;  /* 0x000000083a257c23 */ /* 0x100fe20008010889 */
[--C-:B------:R-:W-:Y:S01]  /*18ab0*/  FFMA.FTZ R38, R129, UR8, -R137.reuse ;  /* 0x0000000881267c23 */ /* 0x100fe20008010889 */
[----:B------:R-:W-:Y:S01]  /*18ac0*/  MUFU.EX2 R31, R31 ;  /* 0x0000001f001f7308 */ /* 0x000fe20000000800 */
[----:B------:R-:W-:-:S02]  /*18ad0*/  FFMA.FTZ R39, R121, UR8, -R137 ;  /* 0x0000000879277c23 */ /* 0x000fc40008010889 */
[----:B-1----:R-:W-:Y:S01]  /*18ae0*/  HMMA.16816.F32 R100, R4, R8, R44 ;  /* 0x000000080464723c */ /* 0x002fe2000000182c */
[----:B------:R-:W-:Y:S01]  /*18af0*/  FFMA.FTZ R40, R136, UR8, -R137 ;  /* 0x0000000888287c23 */ /* 0x000fe20008010889 */
[----:B------:R-:W-:-:S03]  /*18b00*/  FADD.FTZ R41, R135, R158 ;  /* 0x0000009e87297221 */ /* 0x000fc60000010000 */
[----:B------:R-:W1:Y:S01]  /*18b10*/  MUFU.EX2 R32, R32 ;  /* 0x0000002000207308 */ /* 0x000e620000000800 */
[----:B------:R-:W-:Y:S01]  /*18b20*/  HMMA.16816.F32 R104, R4, R10, R104 ;  /* 0x0000000a0468723c */ /* 0x000fe20000001868 */
[----:B------:R-:W4:Y:S01]  /*18b30*/  LDSM.16.MT88.4 R4, [R142+0xe800] ;  /* 0x00e800008e04783b */ /* 0x000f220000004200 */
[----:B--2---:R-:W-:Y:S01]  /*18b40*/  F2FP.F16.F32.PACK_AB R8, R51, R50 ;  /* 0x000000323308723e */ /* 0x004fe200000000ff */
[----:B------:R-:W-:Y:S01]  /*18b50*/  FADD.FTZ R41, R126, R41 ;  /* 0x000000297e297221 */ /* 0x000fe20000010000 */
[----:B-----5:R-:W-:-:S03]  /*18b60*/  F2FP.F16.F32.PACK_AB R9, R33, R30 ;  /* 0x0000001e2109723e */ /* 0x020fc600000000ff */
[----:B------:R-:W-:Y:S01]  /*18b70*/  F2FP.F16.F32.PACK_AB R10, R28, R29 ;  /* 0x0000001d1c0a723e */ /* 0x000fe200000000ff */
[----:B------:R-:W-:Y:S01]  /*18b80*/  MUFU.EX2 R34, R161 ;  /* 0x000000a100227308 */ /* 0x000fe20000000800 */
[----:B-1----:R-:W-:-:S07]  /*18b90*/  F2FP.F16.F32.PACK_AB R11, R32, R31 ;  /* 0x0000001f200b723e */ /* 0x002fce00000000ff */
[----:B------:R-:W-:Y:S01]  /*18ba0*/  MUFU.EX2 R35, R178 ;  /* 0x000000b200237308 */ /* 0x000fe20000000800 */
[C---:B---3--:R-:W-:Y:S07]  /*18bb0*/  HMMA.16816.F32 R112, R8.reuse, R24, R112 ;  /* 0x000000180870723c */ /* 0x048fee0000001870 */
[----:B------:R-:W-:Y:S01]  /*18bc0*/  MUFU.EX2 R36, R169 ;  /* 0x000000a900247308 */ /* 0x000fe20000000800 */
[C---:B------:R-:W-:Y:S01]  /*18bd0*/  HMMA.16816.F32 R68, R8.reuse, R26, R68 ;  /* 0x0000001a0844723c */ /* 0x040fe20000001844 */
[----:B------:R-:W1:Y:S06]  /*18be0*/  LDSM.16.MT88.4 R24, [R140+0xe800] ;  /* 0x00e800008c18783b */ /* 0x000e6c0000004200 */
[----:B------:R-:W-:Y:S01]  /*18bf0*/  MUFU.EX2 R37, R37 ;  /* 0x0000002500257308 */ /* 0x000fe20000000800 */
[C---:B------:R-:W-:Y:S06]  /*18c00*/  HMMA.16816.F32 R72, R8.reuse, R20, R72 ;  /* 0x000000140848723c */ /* 0x040fec0000001848 */
[C---:B------:R-:W-:Y:S01]  /*18c10*/  HMMA.16816.F32 R76, R8.reuse, R22, R76 ;  /* 0x00000016084c723c */ /* 0x040fe2000000184c */
[----:B------:R-:W2:Y:S01]  /*18c20*/  LDSM.16.MT88.4 R20, [R142+0xac00] ;  /* 0x00ac00008e14783b */ /* 0x000ea20000004200 */
[----:B------:R-:W3:Y:S04]  /*18c30*/  MUFU.EX2 R38, R38 ;  /* 0x0000002600267308 */ /* 0x000ee80000000800 */
[C---:B----4-:R-:W-:Y:S04]  /*18c40*/  HMMA.16816.F32 R88, R8.reuse, R12, R88 ;  /* 0x0000000c0858723c */ /* 0x050fe80000001858 */
[----:B------:R-:W-:Y:S02]  /*18c50*/  MUFU.EX2 R39, R39 ;  /* 0x0000002700277308 */ /* 0x000fe40000000800 */
[----:B------:R-:W-:Y:S01]  /*18c60*/  HMMA.16816.F32 R108, R8, R4, R108 ;  /* 0x00000004086c723c */ /* 0x000fe2000000186c */
[----:B------:R-:W-:-:S04]  /*18c70*/  FADD.FTZ R12, R120, R159 ;  /* 0x0000009f780c7221 */ /* 0x000fc80000010000 */
[----:B------:R-:W-:Y:S01]  /*18c80*/  FADD.FTZ R12, R63, R12 ;  /* 0x0000000c3f0c7221 */ /* 0x000fe20000010000 */
[----:B------:R-:W4:Y:S01]  /*18c90*/  MUFU.EX2 R40, R40 ;  /* 0x0000002800287308 */ /* 0x000f220000000800 */
[----:B------:R-:W-:Y:S01]  /*18ca0*/  FADD.FTZ R4, R118, R41 ;  /* 0x0000002976047221 */ /* 0x000fe20000010000 */
[----:B------:R-:W-:Y:S01]  /*18cb0*/  HMMA.16816.F32 R96, R8, R6, R96 ;  /* 0x000000060860723c */ /* 0x000fe20000001860 */
[----:B------:R-:W-:Y:S01]  /*18cc0*/  FADD.FTZ R59, R59, R12 ;  /* 0x0000000c3b3b7221 */ /* 0x000fe20000010000 */
[----:B---3--:R-:W-:Y:S01]  /*18cd0*/  F2FP.F16.F32.PACK_AB R5, R38, R37 ;  /* 0x000000252605723e */ /* 0x008fe200000000ff */
[----:B------:R-:W-:-:S03]  /*18ce0*/  FADD.FTZ R4, R61, R4 ;  /* 0x000000043d047221 */ /* 0x000fc60000010000 */
[C---:B------:R-:W-:Y:S01]  /*18cf0*/  HMMA.16816.F32 R80, R8.reuse, R16, R80 ;  /* 0x000000100850723c */ /* 0x040fe20000001850 */
[----:B------:R-:W-:Y:S01]  /*18d00*/  FADD.FTZ R57, R57, R4 ;  /* 0x0000000439397221 */ /* 0x000fe20000010000 */
[----:B------:R-:W-:Y:S02]  /*18d10*/  F2FP.F16.F32.PACK_AB R4, R35, R34 ;  /* 0x000000222304723e */ /* 0x000fe400000000ff */
[----:B------:R-:W-:Y:S01]  /*18d20*/  F2FP.F16.F32.PACK_AB R6, R36, R171 ;  /* 0x000000ab2406723e */ /* 0x000fe200000000ff */
[----:B------:R-:W-:Y:S01]  /*18d30*/  FADD.FTZ R0, R0, R57 ;  /* 0x0000003900007221 */ /* 0x000fe20000010000 */
[----:B------:R-:W-:Y:S01]  /*18d40*/  HMMA.16816.F32 R84, R8, R18, R84 ;  /* 0x000000120854723c */ /* 0x000fe20000001854 */
[----:B------:R-:W3:Y:S01]  /*18d50*/  LDSM.16.MT88.4 R16, [R140+0xac00] ;  /* 0x00ac00008c10783b */ /* 0x000ee20000004200 */
[----:B----4-:R-:W-:-:S04]  /*18d60*/  F2FP.F16.F32.PACK_AB R7, R40, R39 ;  /* 0x000000272807723e */ /* 0x010fc800000000ff */
[C---:B------:R-:W-:Y:S01]  /*18d70*/  HMMA.16816.F32 R92, R8.reuse, R14, R92 ;  /* 0x0000000e085c723c */ /* 0x040fe2000000185c */
[----:B------:R-:W4:Y:S05]  /*18d80*/  LDSM.16.MT88.4 R12, [R142+0xcc00] ;  /* 0x00cc00008e0c783b */ /* 0x000f2a0000004200 */
[C---:B-1----:R-:W-:Y:S06]  /*18d90*/  HMMA.16816.F32 R100, R8.reuse, R24, R100 ;  /* 0x000000180864723c */ /* 0x042fec0000001864 */
[----:B------:R-:W-:Y:S01]  /*18da0*/  HMMA.16816.F32 R104, R8, R26, R104 ;  /* 0x0000001a0868723c */ /* 0x000fe20000001868 */
[----:B------:R-:W-:Y:S01]  /*18db0*/  FADD.FTZ R25, R2, R59 ;  /* 0x0000003b02197221 */ /* 0x000fe20000010000 */
[----:B------:R-:W1:Y:S03]  /*18dc0*/  LDSM.16.MT88.4 R8, [R140+0xcc00] ;  /* 0x00cc00008c08783b */ /* 0x000e660000004200 */
[----:B------:R-:W-:Y:S01]  /*18dd0*/  FADD.FTZ R128, R128, R25 ;  /* 0x0000001980807221 */ /* 0x000fe20000010000 */
[----:B--2---:R-:W-:Y:S03]  /*18de0*/  HMMA.16816.F32 R112, R4, R20, R112 ;  /* 0x000000140470723c */ /* 0x004fe60000001870 */
        /* <DEDUP_REMOVED lines=8> */
[----:B---3--:R-:W-:Y:S02]  /*18e70*/  HMMA.16816.F32 R72, R4, R16, R72 ;  /* 0x000000100448723c */ /* 0x008fe40000001848 */
[----:B------:R-:W-:Y:S01]  /*18e80*/  FADD.FTZ R2, R123, R2 ;  /* 0x000000027b027221 */ /* 0x000fe20000010000 */
[----:B------:R-:W-:-:S03]  /*18e90*/  FADD.FTZ R21, R194, R21 ;  /* 0x00000015c2157221 */ /* 0x000fc60000010000 */
[----:B------:R-:W-:Y:S01]  /*18ea0*/  FADD.FTZ R193, R193, R2 ;  /* 0x00000002c1c17221 */ /* 0x000fe20000010000 */
[----:B------:R-:W-:Y:S01]  /*18eb0*/  FADD.FTZ R192, R192, R21 ;  /* 0x00000015c0c07221 */ /* 0x000fe20000010000 */
[----:B------:R-:W-:Y:S01]  /*18ec0*/  HMMA.16816.F32 R76, R4, R18, R76 ;  /* 0x00000012044c723c */ /* 0x000fe2000000184c */
[----:B------:R-:W2:Y:S01]  /*18ed0*/  LDSM.16.MT88.4 R16, [R142+0xec00] ;  /* 0x00ec00008e10783b */ /* 0x000ea20000004200 */
        /* <DEDUP_REMOVED lines=8> */
[----:B------:R-:W-:Y:S01]  /*18f60*/  HMMA.16816.F32 R84, R4, R14, R84 ;  /* 0x0000000e0454723c */ /* 0x000fe20000001854 */
[----:B------:R-:W3:Y:S02]  /*18f70*/  LDSM.16.MT88.4 R12, [R140+0xec00] ;  /* 0x00ec00008c0c783b */ /* 0x000ee40000004200 */
[----:B------:R-:W-:-:S03]  /*18f80*/  FADD.FTZ R21, R190, R21 ;  /* 0x00000015be157221 */ /* 0x000fc60000010000 */
[----:B-1----:R-:W-:Y:S01]  /*18f90*/  HMMA.16816.F32 R88, R4, R8, R88 ;  /* 0x000000080458723c */ /* 0x002fe20000001858 */
[----:B------:R-:W-:-:S04]  /*18fa0*/  FADD.FTZ R184, R184, R21 ;  /* 0x00000015b8b87221 */ /* 0x000fc80000010000 */
        /* <DEDUP_REMOVED lines=8> */
[----:B------:R-:W-:Y:S01]  /*19030*/  FADD.FTZ R67, R67, R66 ;  /* 0x0000004243437221 */ /* 0x000fe20000010000 */
[C---:B--2---:R-:W-:Y:S01]  /*19040*/  HMMA.16816.F32 R108, R4.reuse, R16, R108 ;  /* 0x00000010046c723c */ /* 0x044fe2000000186c */
[----:B------:R-:W-:Y:S02]  /*19050*/  FADD.FTZ R49, R49, R48 ;  /* 0x0000003031317221 */ /* 0x000fe40000010000 */
[----:B------:R-:W-:Y:S02]  /*19060*/  FADD.FTZ R64, R64, R67 ;  /* 0x0000004340407221 */ /* 0x000fe40000010000 */
[----:B------:R-:W-:Y:S01]  /*19070*/  FADD.FTZ R2, R30, R49 ;  /* 0x000000311e027221 */ /* 0x000fe20000010000 */
[----:B------:R-:W-:Y:S01]  /*19080*/  HMMA.16816.F32 R96, R4, R18, R96 ;  /* 0x000000120460723c */ /* 0x000fe20000001860 */
[----:B------:R-:W-:-:S02]  /*19090*/  FADD.FTZ R65, R65, R64 ;  /* 0x0000004041417221 */ /* 0x000fc40000010000 */
[----:B------:R-:W-:Y:S02]  /*190a0*/  FADD.FTZ R2, R33, R2 ;  /* 0x0000000221027221 */ /* 0x000fe40000010000 */
[----:B------:R-:W-:Y:S02]  /*190b0*/  FADD.FTZ R0, R50, R65 ;  /* 0x0000004132007221 */ /* 0x000fe40000010000 */
[----:B------:R-:W-:Y:S01]  /*190c0*/  FADD.FTZ R31, R31, R2 ;  /* 0x000000021f1f7221 */ /* 0x000fe20000010000 */
[----:B------:R-:W-:Y:S01]  /*190d0*/  MOV R2, R56 ;  /* 0x0000003800027202 */ /* 0x000fe20000000f00 */
[----:B------:R-:W-:Y:S01]  /*190e0*/  FADD.FTZ R0, R51, R0 ;  /* 0x0000000033007221 */ /* 0x000fe20000010000 */
[C---:B---3--:R-:W-:Y:S01]  /*190f0*/  HMMA.16816.F32 R100, R4.reuse, R12, R100 ;  /* 0x0000000c0464723c */ /* 0x048fe20000001864 */
[----:B------:R-:W-:Y:S02]  /*19100*/  FADD.FTZ R32, R32, R31 ;  /* 0x0000001f20207221 */ /* 0x000fe40000010000 */
[----:B------:R-:W-:Y:S01]  /*19110*/  FADD.FTZ R9, R29, R0 ;  /* 0x000000001d097221 */ /* 0x000fe20000010000 */
[----:B------:R-:W-:Y:S01]  /*19120*/  MOV R0, R3 ;  /* 0x0000000300007202 */ /* 0x000fe20000000f00 */
[----:B------:R-:W-:Y:S01]  /*19130*/  FADD.FTZ R37, R37, R32 ;  /* 0x0000002025257221 */ /* 0x000fe20000010000 */
[----:B------:R-:W-:Y:S01]  /*19140*/  HMMA.16816.F32 R104, R4, R14, R104 ;  /* 0x0000000e0468723c */ /* 0x000fe20000001868 */
[----:B------:R-:W-:-:S02]  /*19150*/  FADD.FTZ R9, R28, R9 ;  /* 0x000000091c097221 */ /* 0x000fc40000010000 */
[----:B------:R-:W-:Y:S02]  /*19160*/  FADD.FTZ R38, R38, R37 ;  /* 0x0000002526267221 */ /* 0x000fe40000010000 */
[----:B------:R-:W-:Y:S02]  /*19170*/  FADD.FTZ R34, R34, R9 ;  /* 0x0000000922227221 */ /* 0x000fe40000010000 */
[----:B------:R-:W-:Y:S02]  /*19180*/  FADD.FTZ R39, R39, R38 ;  /* 0x0000002627277221 */ /* 0x000fe40000010000 */
[----:B------:R-:W-:Y:S02]  /*19190*/  FADD.FTZ R34, R35, R34 ;  /* 0x0000002223227221 */ /* 0x000fe40000010000 */
[----:B------:R-:W-:Y:S02]  /*191a0*/  FADD.FTZ R162, R40, R39 ;  /* 0x0000002728a27221 */ /* 0x000fe40000010000 */
[----:B------:R-:W-:-:S04]  /*191b0*/  FADD.FTZ R163, R171, R34 ;  /* 0x00000022aba37221 */ /* 0x000fc80000010000 */
[----:B------:R-:W-:-:S07]  /*191c0*/  FADD.FTZ R163, R36, R163 ;  /* 0x000000a324a37221 */ /* 0x000fce0000010000 */
.L_x_1515:
        /* <DEDUP_REMOVED lines=11> */
.L_x_1525:
[----:B------:R-:W-:Y:S01]  /*19280*/  ISETP.NE.AND P6, PT, R154, RZ, PT ;  /* 0x000000ff9a00720c */ /* 0x000fe20003fc5270 */
[----:B------:R-:W-:Y:S04]  /*19290*/  DEPBAR.LE SB0, 0x0 ;  /* 0x000080000000791a */ /* 0x000fe80000000000 */
[----:B------:R-:W-:Y:S01]  /*192a0*/  BAR.SYNC.DEFER_BLOCKING 0x0 ;  /* 0x0000000000007b1d */ /* 0x000fe20000010000 */
[----:B------:R-:W-:Y:S01]  /*192b0*/  ISETP.NE.AND P0, PT, R152, RZ, PT ;  /* 0x000000ff9800720c */ /* 0x000fe20003f05270 */
[----:B------:R-:W-:Y:S02]  /*192c0*/  VIADD R165, R165, 0xffffffff ;  /* 0xffffffffa5a57836 */ /* 0x000fe40000000000 */
[----:B------:R-:W-:Y:S01]  /*192d0*/  IMAD.MOV.U32 R9, RZ, RZ, R159 ;  /* 0x000000ffff097224 */ /* 0x000fe200078e009f */
[----:B------:R-:W-:Y:S02]  /*192e0*/  SEL R0, RZ, 0x3fffc, P0 ;  /* 0x0003fffcff007807 */ /* 0x000fe40000000000 */
[----:B------:R-:W-:Y:S02]  /*192f0*/  ISETP.GE.AND P0, PT, R116, UR10, PT ;  /* 0x0000000a74007c0c */ /* 0x000fe4000bf06270 */
[----:B------:R-:W-:Y:S01]  /*19300*/  LOP3.LUT P1, RZ, R0, 0x4, RZ, 0xc0, !PT ;  /* 0x0000000400ff7812 */ /* 0x000fe2000782c0ff */
[----:B------:R-:W-:Y:S01]  /*19310*/  IMAD.MOV.U32 R0, RZ, RZ, R158 ;  /* 0x000000ffff007224 */ /* 0x000fe200078e009e */
[----:B------:R-:W-:Y:S11]  /*19320*/  @!P6 BRA `(.L_x_1522) ;  /* 0x0000000000f8e947 */ /* 0x000ff60003800000 */
[----:B------:R-:W1:Y:S01]  /*19330*/  LDC R0, c[0x0][0x380] ;  /* 0x0000e000ff007b82 */ /* 0x000e620000000800 */
[----:B------:R-:W-:Y:S05]  /*19340*/  SHF.L.U32 R5, R165, 0x7, RZ ;  /* 0x00000007a5057819 */ /* 0x000fea00000006ff */
        /* <DEDUP_REMOVED lines=57> */
[----:B------:R-:W-:Y:S04]  /*196e0*/  IMAD R7, R2, R5, R7 ;  /* 0x0000000502077224 */ /* 0x000fe800078e0207 */
[----:B------:R-:W-:Y:S01]  /*196f0*/  IMAD.IADD R0, R9, 0x1, R7 ;  /* 0x0000000109007824 */ /* 0x000fe200078e0207 */
[----:B------:R-:W-:Y:S07]  /*19700*/  MOV R9, R8 ;  /* 0x0000000800097202 */ /* 0x000fee0000000f00 */
.L_x_1522:
[CC--:B------:R-:W-:Y:S02]  /*19710*/  LEA R160, P3, R9.reuse, R132.reuse, 0x1 ;  /* 0x0000008409a07211 */ /* 0x0c0fe400078608ff */
[C---:B------:R-:W-:Y:S02]  /*19720*/  IADD3 R7, P2, R150.reuse, R9, RZ ;  /* 0x0000000996077210 */ /* 0x040fe40007f5e0ff */
[--C-:B------:R-:W-:Y:S02]  /*19730*/  LEA.HI.X R161, R9, R133, R0.reuse, 0x1, P3 ;  /* 0x0000008509a17211 */ /* 0x100fe400018f0c00 */
[-C--:B------:R-:W-:Y:S01]  /*19740*/  @!P0 LEA R10, P3, R7, R132.reuse, 0x1 ;  /* 0x00000084070a8211 */ /* 0x080fe200078608ff */
[----:B------:R-:W-:Y:S01]  /*19750*/  IMAD.X R4, R149, 0x1, R0, P2 ;  /* 0x0000000195047824 */ /* 0x000fe200010e0600 */
[C---:B------:R-:W-:Y:S01]  /*19760*/  IADD3 R5, P2, R150.reuse, R7, RZ ;  /* 0x0000000796057210 */ /* 0x040fe20007f5e0ff */
[----:B------:R-:W-:Y:S01]  /*19770*/  @!PT LDS RZ, [RZ] ;  /* 0x00000000fffff984 */ /* 0x000fe20000000800 */
[----:B------:R-:W-:Y:S01]  /*19780*/  @!PT LDS RZ, [RZ] ;  /* 0x00000000fffff984 */ /* 0x000fe20000000800 */
[----:B------:R-:W-:Y:S01]  /*19790*/  @!PT LDS RZ, [RZ] ;  /* 0x00000000fffff984 */ /* 0x000fe20000000800 */
[----:B------:R-:W-:Y:S03]  /*197a0*/  @!P0 LDGSTS.E.BYPASS.LTC128B.128 [R166+0x9000], desc[UR6][R160.64] ;  /* 0x09000000a0a68fae */ /* 0x000fe6000b901d46 */
[-CC-:B------:R-:W-:Y:S01]  /*197b0*/  @!P0 LEA.HI.X R11, R7, R133.reuse, R4.reuse, 0x1, P3 ;  /* 0x00000085070b8211 */ /* 0x180fe200018f0c04 */
        /* <DEDUP_REMOVED lines=14> */
[C-C-:B------:R-:W-:Y:S01]  /*198a0*/  @!P0 LEA.HI.X R17, R5.reuse, R133, R2.reuse, 0x1, P4 ;  /* 0x0000008505118211 */ /* 0x140fe200020f0c02 */
[----:B------:R-:W-:Y:S01]  /*198b0*/  @P5 STS.128 [R166+0xb000], RZ ;  /* 0x00b000ffa6005388 */ /* 0x000fe20000000c00 */
[----:B------:R-:W-:Y:S02]  /*198c0*/  IADD3 R0, P2, R150, R5, RZ ;  /* 0x0000000596007210 */ /* 0x000fe40007f5e0ff */
[-CC-:B------:R-:W-:Y:S01]  /*198d0*/  @!P5 LEA.HI.X R15, R5, R133.reuse, R2.reuse, 0x1, P3 ;  /* 0x00000085050fd211 */ /* 0x180fe200018f0c02 */
[----:B------:R-:W-:Y:S01]  /*198e0*/  @!PT LDS RZ, [RZ] ;  /* 0x00000000fffff984 */ /* 0x000fe20000000800 */
[----:B------:R-:W-:Y:S01]  /*198f0*/  @!PT LDS RZ, [RZ] ;  /* 0x00000000fffff984 */ /* 0x000fe20000000800 */
[----:B------:R-:W-:Y:S01]  /*19900*/  @!PT LDS RZ, [RZ] ;  /* 0x00000000fffff984 */ /* 0x000fe20000000800 */
[----:B------:R-:W-:Y:S01]  /*19910*/  @P1 LDGSTS.E.BYPASS.LTC128B.128 [R166+0xd000], desc[UR6][R160.64+0x80] ;  /* 0x0d000080a0a61fae */ /* 0x000fe2000b901d46 */
[CC--:B------:R-:W-:Y:S01]  /*19920*/  @!P0 LEA R20, P4, R0.reuse, R132.reuse, 0x1 ;  /* 0x0000008400148211 */ /* 0x0c0fe200078808ff */
        /* <DEDUP_REMOVED lines=18> */
[----:B------:R-:W-:Y:S01]  /*19a50*/  ISETP.GT.AND P2, PT, R165, R146, PT ;  /* 0x00000092a500720c */ /* 0x000fe20003f44270 */
        /* <DEDUP_REMOVED lines=220> */
[C---:B------:R-:W-:Y:S01]  /*1a820*/  IMAD R120, R2.reuse, R125, R120 ;  /* 0x0000007d02787224 */ /* 0x040fe200078e0278 */
[----:B------:R-:W-:Y:S02]  /*1a830*/  LOP3.LUT R125, RZ, R0, RZ, 0x33, !PT ;  /* 0x00000000ff7d7212 */ /* 0x000fe400078e33ff */
        /* <DEDUP_REMOVED lines=8> */
[----:B------:R-:W1:Y:S09]  /*1a8c0*/  LDC R2, c[0x0][0x24c] ;  /* 0x00009300ff027b82 */ /* 0x000e720000000800 */
        /* <DEDUP_REMOVED lines=17> */
[----:B------:R-:W2:Y:S02]  /*1a9e0*/  LDG.E R123, desc[UR6][R128.64] ;  /* 0x00000006807b7981 */ /* 0x000ea4000c1e1900 */
        /* <DEDUP_REMOVED lines=12> */
.L_x_1524:
[C---:B------:R-:W-:Y:S02]  /*1aab0*/  LEA R128, P3, R121.reuse, R164, 0x1 ;  /* 0x000000a479807211 */ /* 0x040fe400078608ff */
[C---:B------:R-:W-:Y:S02]  /*1aac0*/  IADD3 R123, P2, R121.reuse, R148, RZ ;  /* 0x00000094797b7210 */ /* 0x040fe40007f5e0ff */
[-C--:B------:R-:W-:Y:S02]  /*1aad0*/  LEA.HI.X R129, R121, R167.reuse, R0, 0x1, P3 ;  /* 0x000000a779817211 */ /* 0x080fe400018f0c00 */
[CC--:B------:R-:W-:Y:S01]  /*1aae0*/  @!P5 LEA R124, P3, R123.reuse, R164.reuse, 0x1 ;  /* 0x000000a47b7cd211 */ /* 0x0c0fe200078608ff */
[--C-:B------:R-:W-:Y:S01]  /*1aaf0*/  IMAD.X R2, R0, 0x1, R147.reuse, P2 ;  /* 0x0000000100027824 */ /* 0x100fe200010e0693 */
[CC--:B------:R-:W-:Y:S01]  /*1ab00*/  @!P0 LEA R126, P2, R123.reuse, R164.reuse, 0x1 ;  /* 0x000000a47b7e8211 */ /* 0x0c0fe200078408ff */
[----:B------:R-:W-:Y:S01]  /*1ab10*/  @!PT LDS RZ, [RZ] ;  /* 0x00000000fffff984 */ /* 0x000fe20000000800 */
[----:B------:R-:W-:Y:S01]  /*1ab20*/  @!PT LDS RZ, [RZ] ;  /* 0x00000000fffff984 */ /* 0x000fe20000000800 */
[----:B------:R-:W-:Y:S01]  /*1ab30*/  @!PT LDS RZ, [RZ] ;  /* 0x00000000fffff984 */ /* 0x000fe20000000800 */
[----:B------:R1:W-:Y:S03]  /*1ab40*/  @!P0 LDGSTS.E.BYPASS.LTC128B.128 [R166+0x3000], desc[UR6][R128.64] ;  /* 0x0300000080a68fae */ /* 0x0003e6000b901d46 */
[CCC-:B------:R-:W-:Y:S01]  /*1ab50*/  @!P0 LEA.HI.X R127, R123.reuse, R167.reuse, R2.reuse, 0x1, P2 ;  /* 0x000000a77b7f8211 */ /* 0x1c0fe200010f0c02 */
[----:B------:R1:W-:Y:S01]  /*1ab60*/  @P0 STS [R166+0x3000], RZ ;  /* 0x003000ffa6000388 */ /* 0x0003e20000000800 */
[CCC-:B------:R-:W-:Y:S02]  /*1ab70*/  @!P5 LEA.HI.X R125, R123.reuse, R167.reuse, R2.reuse, 0x1, P3 ;  /* 0x000000a77b7dd211 */ /* 0x1c0fe400018f0c02 */
[C---:B------:R-:W-:Y:S01]  /*1ab80*/  @P1 LEA R122, P2, R123.reuse, R164, 0x1 ;  /* 0x000000a47b7a1211 */ /* 0x040fe200078408ff */
[----:B------:R1:W-:Y:S01]  /*1ab90*/  @P0 STS [R166+0x3004], RZ ;  /* 0x003004ffa6000388 */ /* 0x0003e20000000800 */
[C---:B------:R-:W-:Y:S02]  /*1aba0*/  IADD3 R121, P3, R123.reuse, R148, RZ ;  /* 0x000000947b797210 */ /* 0x040fe40007f7e0ff */
[-C--:B------:R-:W-:Y:S01]  /*1abb0*/  @P1 LEA.HI.X R123, R123, R167.reuse, R2, 0x1, P2 ;  /* 0x000000a77b7b1211 */ /* 0x080fe200010f0c02 */
[----:B------:R1:W-:Y:S01]  /*1abc0*/  @P0 STS.64 [R166+0x3008], RZ ;  /* 0x003008ffa6000388 */ /* 0x0003e20000000a00 */
        /* <DEDUP_REMOVED lines=10> */
[C---:B------:R-:W-:Y:S01]  /*1ac70*/  @P1 LEA R120, P2, R121.reuse, R164, 0x1 ;  /* 0x000000a479781211 */ /* 0x040fe200078408ff */
        /* <DEDUP_REMOVED lines=62> */
.L_x_1523:
        /* <DEDUP_REMOVED lines=73> */
[C---:B------:R-:W-:Y:S01]  /*1b4f0*/  FADD.FTZ R3, -R0.reuse, R3 ;  /* 0x0000000300037221 */ /* 0x040fe20000010100 */
[----:B------:R-:W-:Y:S01]  /*1b500*/  FMUL.FTZ R134, R0, UR4 ;  /* 0x0000000400867c20 */ /* 0x000fe20008410000 */
[----:B------:R-:W-:Y:S01]  /*1b510*/  LDSM.16.MT88.4 R124, [R140+0x9000] ;  /* 0x009000008c7c783b */ /* 0x000fe20000004200 */
[C---:B------:R-:W-:Y:S01]  /*1b520*/  FSETP.NEU.FTZ.AND P0, PT, R2.reuse, -INF , PT ;  /* 0xff8000000200780b */ /* 0x040fe20003f1d000 */
[----:B------:R-:W-:Y:S01]  /*1b530*/  FMUL.FTZ R120, R3, UR4 ;  /* 0x0000000403787c20 */ /* 0x000fe20008410000 */
[C---:B------:R-:W-:Y:S01]  /*1b540*/  FMUL.FTZ R135, R2.reuse, UR4 ;  /* 0x0000000402877c20 */ /* 0x040fe20008410000 */
[----:B------:R-:W-:Y:S02]  /*1b550*/  FADD.FTZ R118, -R2, R119 ;  /* 0x0000007702767221 */ /* 0x000fe40000010100 */
[----:B------:R1:W2:Y:S02]  /*1b560*/  MUFU.EX2 R3, R120 ;  /* 0x0000007800037308 */ /* 0x0002a40000000800 */
[----:B------:R-:W-:Y:S01]  /*1b570*/  FSEL R135, R135, RZ, P0 ;  /* 0x000000ff87877208 */ /* 0x000fe20000000000 */
[----:B------:R-:W-:Y:S01]  /*1b580*/  FMUL.FTZ R119, R118, UR4 ;  /* 0x0000000476777c20 */ /* 0x000fe20008410000 */
[----:B------:R-:W-:Y:S03]  /*1b590*/  FSETP.NEU.FTZ.AND P0, PT, R0, -INF , PT ;  /* 0xff8000000000780b */ /* 0x000fe60003f1d000 */
[--C-:B------:R-:W-:Y:S01]  /*1b5a0*/  FFMA.FTZ R173, R4, UR4, -R135.reuse ;  /* 0x0000000404ad7c23 */ /* 0x100fe20008010887 */
[----:B------:R-:W-:Y:S01]  /*1b5b0*/  FSEL R134, R134, RZ, P0 ;  /* 0x000000ff86867208 */ /* 0x000fe20000000000 */
        /* <DEDUP_REMOVED lines=8> */
[----:B-1----:R-:W1:Y:S01]  /*1b640*/  LDSM.16.MT88.4 R120, [R142+0x9000] ;  /* 0x009000008e78783b */ /* 0x002e620000004200 */
[--C-:B------:R-:W-:Y:S03]  /*1b650*/  FFMA.FTZ R137, R11, UR4, -R134.reuse ;  /* 0x000000040b897c23 */ /* 0x100fe60008010886 */
        /* <DEDUP_REMOVED lines=38> */
[----:B------:R-:W-:Y:S01]  /*1b8c0*/  FFMA.FTZ R5, R13, UR4, -R135 ;  /* 0x000000040d057c23 */ /* 0x000fe20008010887 */
[--C-:B------:R-:W-:Y:S03]  /*1b8d0*/  FFMA.FTZ R139, R14, UR4, -R134.reuse ;  /* 0x000000040e8b7c23 */ /* 0x100fe60008010886 */
[----:B------:R-:W2:Y:S01]  /*1b8e0*/  MUFU.EX2 R7, R7 ;  /* 0x0000000700077308 */ /* 0x000ea20000000800 */
[----:B---3--:R-:W-:Y:S01]  /*1b8f0*/  F2FP.F16.F32.PACK_AB R113, R169, R172 ;  /* 0x000000aca971723e */ /* 0x008fe200000000ff */
[--C-:B------:R-:W-:Y:S01]  /*1b900*/  FFMA.FTZ R170, R15, UR4, -R134.reuse ;  /* 0x000000040faa7c23 */ /* 0x100fe20008010886 */
        /* <DEDUP_REMOVED lines=9> */
[----:B------:R-:W-:Y:S01]  /*1b9a0*/  LDSM.16.MT88.4 R108, [R142+0x9400] ;  /* 0x009400008e6c783b */ /* 0x000fe20000004200 */
[C---:B------:R-:W-:Y:S01]  /*1b9b0*/  FMUL.FTZ R100, R118.reuse, R100 ;  /* 0x0000006476647220 */ /* 0x040fe20000410000 */
[----:B------:R-:W-:Y:S01]  /*1b9c0*/  FMUL.FTZ R101, R118, R101 ;  /* 0x0000006576657220 */ /* 0x000fe20000410000 */
[----:B------:R-:W-:Y:S03]  /*1b9d0*/  FMUL.FTZ R102, R3, R102 ;  /* 0x0000006603667220 */ /* 0x000fe60000410000 */
[----:B------:R-:W3:Y:S01]  /*1b9e0*/  MUFU.EX2 R137, R137 ;  /* 0x0000008900897308 */ /* 0x000ee20000000800 */
[----:B--2---:R-:W-:Y:S01]  /*1b9f0*/  F2FP.F16.F32.PACK_AB R114, R7, R160 ;  /* 0x000000a00772723e */ /* 0x004fe200000000ff */
[----:B------:R-:W-:Y:S01]  /*1ba00*/  FMUL.FTZ R103, R3, R103 ;  /* 0x0000006703677220 */ /* 0x000fe20000410000 */
[--C-:B------:R-:W-:Y:S01]  /*1ba10*/  FFMA.FTZ R6, R19, UR4, -R134.reuse ;  /* 0x0000000413067c23 */ /* 0x100fe20008010886 */
[----:B------:R-:W-:Y:S01]  /*1ba20*/  FMUL.FTZ R19, R3, R107 ;  /* 0x0000006b03137220 */ /* 0x000fe20000410000 */
[--C-:B------:R-:W-:Y:S01]  /*1ba30*/  FFMA.FTZ R171, R26, UR4, -R134.reuse ;  /* 0x000000041aab7c23 */ /* 0x100fe20008010886 */
[----:B------:R-:W-:Y:S01]  /*1ba40*/  FFMA.FTZ R173, R118, R163, R173 ;  /* 0x000000a376ad7223 */ /* 0x000fe200000100ad */
[----:B------:R-:W-:Y:S03]  /*1ba50*/  FFMA.FTZ R163, R43, UR4, -R134 ;  /* 0x000000042ba37c23 */ /* 0x000fe60008010886 */
[----:B------:R-:W-:Y:S01]  /*1ba60*/  MUFU.EX2 R136, R136 ;  /* 0x0000008800887308 */ /* 0x000fe20000000800 */
[----:B------:R-:W-:Y:S01]  /*1ba70*/  FFMA.FTZ R172, R3, R162, R172 ;  /* 0x000000a203ac7223 */ /* 0x000fe200000100ac */
[----:B------:R-:W-:Y:S01]  /*1ba80*/  FADD.FTZ R173, R161, R173 ;  /* 0x000000ada1ad7221 */ /* 0x000fe20000010000 */
[----:B------:R-:W-:Y:S01]  /*1ba90*/  FFMA.FTZ R161, R46, UR4, -R134 ;  /* 0x000000042ea17c23 */ /* 0x000fe20008010886 */
[----:B------:R-:W-:Y:S01]  /*1baa0*/  FFMA.FTZ R162, R45, UR4, -R135 ;  /* 0x000000042da27c23 */ /* 0x000fe20008010887 */
[----:B------:R-:W-:Y:S01]  /*1bab0*/  FADD.FTZ R169, R169, R172 ;  /* 0x000000aca9a97221 */ /* 0x000fe20000010000 */
[----:B------:R-:W-:Y:S01]  /*1bac0*/  FFMA.FTZ R172, R47, UR4, -R134 ;  /* 0x000000042fac7c23 */ /* 0x000fe20008010886 */
[----:B------:R-:W-:Y:S03]  /*1bad0*/  FADD.FTZ R160, R160, R173 ;  /* 0x000000ada0a07221 */ /* 0x000fe60000010000 */
[----:B------:R-:W2:Y:S01]  /*1bae0*/  MUFU.EX2 R5, R5 ;  /* 0x0000000500057308 */ /* 0x000ea20000000800 */
[----:B---3--:R-:W-:Y:S01]  /*1baf0*/  F2FP.F16.F32.PACK_AB R115, R137, R138 ;  /* 0x0000008a8973723e */ /* 0x008fe200000000ff */
[--C-:B------:R-:W-:Y:S01]  /*1bb00*/  FFMA.FTZ R48, R48, UR4, -R135.reuse ;  /* 0x0000000430307c23 */ /* 0x100fe20008010887 */
[----:B------:R-:W-:Y:S01]  /*1bb10*/  FADD.FTZ R45, R7, R160 ;  /* 0x000000a0072d7221 */ /* 0x000fe20000010000 */
[--C-:B------:R-:W-:Y:S01]  /*1bb20*/  FFMA.FTZ R49, R49, UR4, -R135.reuse ;  /* 0x0000000431317c23 */ /* 0x100fe20008010887 */
[--C-:B------:R-:W-:Y:S01]  /*1bb30*/  FFMA.FTZ R50, R50, UR4, -R134.reuse ;  /* 0x0000000432327c23 */ /* 0x100fe20008010886 */
[--C-:B------:R-:W-:Y:S01]  /*1bb40*/  FFMA.FTZ R51, R51, UR4, -R134.reuse ;  /* 0x0000000433337c23 */ /* 0x100fe20008010886 */
[--C-:B------:R-:W-:Y:S01]  /*1bb50*/  FFMA.FTZ R64, R64, UR4, -R135.reuse ;  /* 0x0000000440407c23 */ /* 0x100fe20008010887 */
[C---:B-1----:R-:W-:Y:S02]  /*1bb60*/  HMMA.16816.F32 R8, R112.reuse, R120, R8 ;  /* 0x000000787008723c */ /* 0x042fe40000001808 */
[----:B------:R-:W-:Y:S03]  /*1bb70*/  MUFU.EX2 R139, R139 ;  /* 0x0000008b008b7308 */ /* 0x000fe60000000800 */
[--C-:B------:R-:W-:Y:S01]  /*1bb80*/  FFMA.FTZ R7, R52, UR4, -R135.reuse ;  /* 0x0000000434077c23 */ /* 0x100fe20008010887 */
[C---:B------:R-:W-:Y:S01]  /*1bb90*/  HMMA.16816.F32 R68, R112.reuse, R122, R68 ;  /* 0x0000007a7044723c */ /* 0x040fe20000001844 */
[----:B------:R-:W1:Y:S05]  /*1bba0*/  LDSM.16.MT88.4 R120, [R140+0xb000] ;  /* 0x00b000008c78783b */ /* 0x000e6a0000004200 */
[----:B------:R-:W3:Y:S01]  /*1bbb0*/  MUFU.EX2 R170, R170 ;  /* 0x000000aa00aa7308 */ /* 0x000ee20000000800 */
[----:B------:R-:W-:Y:S01]  /*1bbc0*/  ISETP.GT.AND P0, PT, R165, R146, PT ;  /* 0x00000092a500720c */ /* 0x000fe20003f04270 */
[--C-:B------:R-:W-:Y:S01]  /*1bbd0*/  FFMA.FTZ R52, R53, UR4, -R135.reuse ;  /* 0x0000000435347c23 */ /* 0x100fe20008010887 */
[C---:B------:R-:W-:Y:S07]  /*1bbe0*/  HMMA.16816.F32 R72, R112.reuse, R124, R72 ;  /* 0x0000007c7048723c */ /* 0x040fee0000001848 */
[----:B------:R-:W-:Y:S01]  /*1bbf0*/  MUFU.EX2 R6, R6 ;  /* 0x0000000600067308 */ /* 0x000fe20000000800 */
[C---:B------:R-:W-:Y:S01]  /*1bc00*/  HMMA.16816.F32 R76, R112.reuse, R126, R76 ;  /* 0x0000007e704c723c */ /* 0x040fe2000000184c */
[----:B------:R-:W4:Y:S02]  /*1bc10*/  LDSM.16.MT88.4 R124, [R142+0xd000] ;  /* 0x00d000008e7c783b */ /* 0x000f240000004200 */
[--C-:B------:R-:W-:Y:S03]  /*1bc20*/  FFMA.FTZ R53, R54, UR4, -R134.reuse ;  /* 0x0000000436357c23 */ /* 0x100fe60008010886 */
[C---:B------:R-:W-:Y:S03]  /*1bc30*/  HMMA.16816.F32 R80, R112.reuse, R128, R80 ;  /* 0x000000807050723c */ /* 0x040fe60000001850 */
[----:B------:R-:W-:Y:S02]  /*1bc40*/  MUFU.EX2 R163, R163 ;  /* 0x000000a300a37308 */ /* 0x000fe40000000800 */
[--C-:B------:R-:W-:Y:S01]  /*1bc50*/  FFMA.FTZ R54, R55, UR4, -R134.reuse ;  /* 0x0000000437367c23 */ /* 0x100fe20008010886 */
[C---:B------:R-:W-:Y:S01]  /*1bc60*/  HMMA.16816.F32 R84, R112.reuse, R130, R84 ;  /* 0x000000827054723c */ /* 0x040fe20000001854 */
[----:B------:R-:W5:Y:S06]  /*1bc70*/  LDSM.16.MT88.4 R128, [R140+0xd000] ;  /* 0x00d000008c80783b */ /* 0x000f6c0000004200 */
[----:B------:R-:W-:Y:S01]  /*1bc80*/  MUFU.EX2 R162, R162 ;  /* 0x000000a200a27308 */ /* 0x000fe20000000800 */
[--C-:B------:R-:W-:Y:S03]  /*1bc90*/  FFMA.FTZ R55, R56, UR4, -R135.reuse ;  /* 0x0000000438377c23 */ /* 0x100fe60008010887 */
[--C-:B------:R-:W-:Y:S01]  /*1bca0*/  FFMA.FTZ R56, R57, UR4, -R135.reuse ;  /* 0x0000000439387c23 */ /* 0x100fe20008010887 */
[--C-:B------:R-:W-:Y:S01]  /*1bcb0*/  FFMA.FTZ R57, R58, UR4, -R134.reuse ;  /* 0x000000043a397c23 */ /* 0x100fe20008010886 */
[--C-:B------:R-:W-:Y:S04]  /*1bcc0*/  FFMA.FTZ R58, R59, UR4, -R134.reuse ;  /* 0x000000043b3a7c23 */ /* 0x100fe80008010886 */
[----:B------:R-:W-:Y:S01]  /*1bcd0*/  MUFU.EX2 R161, R161 ;  /* 0x000000a100a17308 */ /* 0x000fe20000000800 */
[--C-:B------:R-:W-:Y:S01]  /*1bce0*/  FFMA.FTZ R59, R62, UR4, -R134.reuse ;  /* 0x000000043e3b7c23 */ /* 0x100fe20008010886 */
[--C-:B------:R-:W-:Y:S01]  /*1bcf0*/  FFMA.FTZ R62, R63, UR4, -R134.reuse ;  /* 0x000000043f3e7c23 */ /* 0x100fe20008010886 */
[----:B------:R-:W-:Y:S01]  /*1bd00*/  MOV R119, R2 ;  /* 0x0000000200777202 */ /* 0x000fe20000000f00 */
[C---:B-1----:R-:W-:Y:S06]  /*1bd10*/  HMMA.16816.F32 R88, R112.reuse, R120, R88 ;  /* 0x000000787058723c */ /* 0x042fec0000001858 */
[----:B------:R-:W-:Y:S01]  /*1bd20*/  MUFU.EX2 R172, R172 ;  /* 0x000000ac00ac7308 */ /* 0x000fe20000000800 */
[C---:B------:R-:W-:Y:S01]  /*1bd30*/  HMMA.16816.F32 R92, R112.reuse, R122, R92 ;  /* 0x0000007a705c723c */ /* 0x040fe2000000185c */
[----:B------:R-:W1:Y:S08]  /*1bd40*/  LDSM.16.MT88.4 R120, [R140+0x9400] ;  /* 0x009400008c78783b */ /* 0x000e700000004200 */
[----:B------:R-:W-:Y:S01]  /*1bd50*/  MUFU.EX2 R48, R48 ;  /* 0x0000003000307308 */ /* 0x000fe20000000800 */
[C---:B----4-:R-:W-:Y:S06]  /*1bd60*/  HMMA.16816.F32 R12, R112.reuse, R124, R12 ;  /* 0x0000007c700c723c */ /* 0x050fec000000180c */
[C---:B------:R-:W-:Y:S03]  /*1bd70*/  HMMA.16816.F32 R96, R112.reuse, R126, R96 ;  /* 0x0000007e7060723c */ /* 0x040fe60000001860 */
[----:B------:R-:W-:Y:S02]  /*1bd80*/  MUFU.EX2 R49, R49 ;  /* 0x0000003100317308 */ /* 0x000fe40000000800 */
[--C-:B------:R-:W-:Y:S01]  /*1bd90*/  FFMA.FTZ R124, R16, UR4, -R135.reuse ;  /* 0x00000004107c7c23 */ /* 0x100fe20008010887 */
[C---:B-----5:R-:W-:Y:S07]  /*1bda0*/  HMMA.16816.F32 R100, R112.reuse, R128, R100 ;  /* 0x000000807064723c */ /* 0x060fee0000001864 */
[----:B------:R-:W-:Y:S01]  /*1bdb0*/  MUFU.EX2 R171, R171 ;  /* 0x000000ab00ab7308 */ /* 0x000fe20000000800 */
[----:B------:R-:W-:Y:S03]  /*1bdc0*/  FFMA.FTZ R125, R17, UR4, -R135 ;  /* 0x00000004117d7c23 */ /* 0x000fe60008010887 */
[--C-:B------:R-:W-:Y:S01]  /*1bdd0*/  FFMA.FTZ R127, R18, UR4, -R134.reuse ;  /* 0x00000004127f7c23 */ /* 0x100fe20008010886 */
[C---:B------:R-:W-:Y:S01]  /*1bde0*/  FMUL.FTZ R16, R118.reuse, R104 ;  /* 0x0000006876107220 */ /* 0x040fe20000410000 */
[----:B------:R-:W-:Y:S04]  /*1bdf0*/  FMUL.FTZ R17, R118, R105 ;  /* 0x0000006976117220 */ /* 0x000fe80000410000 */
[----:B------:R-:W-:Y:S01]  /*1be00*/  MUFU.EX2 R124, R124 ;  /* 0x0000007c007c7308 */ /* 0x000fe20000000800 */
[----:B------:R-:W-:Y:S01]  /*1be10*/  FMUL.FTZ R18, R3, R106 ;  /* 0x0000006a03127220 */ /* 0x000fe20000410000 */
[----:B--2---:R-:W-:Y:S01]  /*1be20*/  F2FP.F16.F32.PACK_AB R104, R5, R136 ;  /* 0x000000880568723e */ /* 0x004fe200000000ff */
[--C-:B------:R-:W-:Y:S01]  /*1be30*/  FFMA.FTZ R118, R39, UR4, -R134.reuse ;  /* 0x0000000427767c23 */ /* 0x100fe20008010886 */
[----:B---3--:R-:W-:Y:S01]  /*1be40*/  F2FP.F16.F32.PACK_AB R105, R170, R139 ;  /* 0x0000008baa69723e */ /* 0x008fe200000000ff */
[----:B------:R-:W-:Y:S01]  /*1be50*/  FADD.FTZ R136, R136, R45 ;  /* 0x0000002d88887221 */ /* 0x000fe20000010000 */
[--C-:B------:R-:W-:Y:S01]  /*1be60*/  FFMA.FTZ R129, R20, UR4, -R135.reuse ;  /* 0x0000000414817c23 */ /* 0x100fe20008010887 */
[--C-:B------:R-:W-:Y:S01]  /*1be70*/  FFMA.FTZ R126, R21, UR4, -R135.reuse ;  /* 0x00000004157e7c23 */ /* 0x100fe20008010887 */
[----:B------:R-:W-:Y:S02]  /*1be80*/  HMMA.16816.F32 R16, R112, R130, R16 ;  /* 0x000000827010723c */ /* 0x000fe40000001810 */
[----:B------:R-:W2:Y:S01]  /*1be90*/  MUFU.EX2 R125, R125 ;  /* 0x0000007d007d7308 */ /* 0x000ea20000000800 */
[----:B------:R-:W3:Y:S01]  /*1bea0*/  LDSM.16.MT88.4 R112, [R142+0xb400] ;  /* 0x00b400008e70783b */ /* 0x000ee20000004200 */
[--C-:B------:R-:W-:Y:S01]  /*1beb0*/  FFMA.FTZ R128, R22, UR4, -R134.reuse ;  /* 0x0000000416807c23 */ /* 0x100fe20008010886 */
[----:B------:R-:W-:Y:S01]  /*1bec0*/  FFMA.FTZ R3, R44, UR4, -R135 ;  /* 0x000000042c037c23 */ /* 0x000fe20008010887 */
[----:B------:R-:W-:Y:S01]  /*1bed0*/  FADD.FTZ R44, R138, R169 ;  /* 0x000000a98a2c7221 */ /* 0x000fe20000010000 */
[----:B------:R-:W-:Y:S01]  /*1bee0*/  FFMA.FTZ R130, R24, UR4, -R135 ;  /* 0x0000000418827c23 */ /* 0x000fe20008010887 */
[----:B------:R-:W-:Y:S04]  /*1bef0*/  FFMA.FTZ R131, R23, UR4, -R134 ;  /* 0x0000000417837c23 */ /* 0x000fe80008010886 */
[----:B------:R-:W4:Y:S01]  /*1bf00*/  MUFU.EX2 R127, R127 ;  /* 0x0000007f007f7308 */ /* 0x000f220000000800 */
[----:B------:R-:W-:Y:S04]  /*1bf10*/  FADD.FTZ R44, R137, R44 ;  /* 0x0000002c892c7221 */ /* 0x000fe80000010000 */
[----:B------:R-:W-:Y:S05]  /*1bf20*/  FADD.FTZ R139, R139, R44 ;  /* 0x0000002c8b8b7221 */ /* 0x000fea0000010000 */
[----:B------:R-:W-:Y:S01]  /*1bf30*/  MUFU.EX2 R129, R129 ;  /* 0x0000008100817308 */ /* 0x000fe20000000800 */
[----:B--2---:R-:W-:Y:S01]  /*1bf40*/  F2FP.F16.F32.PACK_AB R106, R125, R124 ;  /* 0x0000007c7d6a723e */ /* 0x004fe200000000ff */
[----:B------:R-:W-:Y:S01]  /*1bf50*/  LDSM.16.MT88.4 R44, [R142+0xec00] ;  /* 0x00ec00008e2c783b */ /* 0x000fe20000004200 */
[----:B------:R-:W-:Y:S07]  /*1bf60*/  FADD.FTZ R170, R170, R139 ;  /* 0x0000008baaaa7221 */ /* 0x000fee0000010000 */
[----:B------:R-:W2:Y:S01]  /*1bf70*/  MUFU.EX2 R126, R126 ;  /* 0x0000007e007e7308 */ /* 0x000ea20000000800 */
[C---:B----4-:R-:W-:Y:S01]  /*1bf80*/  F2FP.F16.F32.PACK_AB R107, R6.reuse, R127 ;  /* 0x0000007f066b723e */ /* 0x050fe200000000ff */
[----:B------:R-:W-:Y:S04]  /*1bf90*/  FADD.FTZ R127, R127, R170 ;  /* 0x000000aa7f7f7221 */ /* 0x000fe80000010000 */
[----:B------:R-:W-:Y:S02]  /*1bfa0*/  FADD.FTZ R127, R6, R127 ;  /* 0x0000007f067f7221 */ /* 0x000fe40000010000 */
[C---:B------:R-:W-:Y:S02]  /*1bfb0*/  HMMA.16816.F32 R8, R104.reuse, R108, R8 ;  /* 0x0000006c6808723c */ /* 0x040fe40000001808 */
[----:B------:R-:W-:Y:S04]  /*1bfc0*/  MUFU.EX2 R118, R118 ;  /* 0x0000007600767308 */ /* 0x000fe80000000800 */
[C---:B------:R-:W-:Y:S01]  /*1bfd0*/  HMMA.16816.F32 R68, R104.reuse, R110, R68 ;  /* 0x0000006e6844723c */ /* 0x040fe20000001844 */
[----:B------:R-:W4:Y:S05]  /*1bfe0*/  LDSM.16.MT88.4 R108, [R140+0xb400] ;  /* 0x00b400008c6c783b */ /* 0x000f2a0000004200 */
[----:B------:R-:W-:Y:S01]  /*1bff0*/  MUFU.EX2 R3, R3 ;  /* 0x0000000300037308 */ /* 0x000fe20000000800 */
[----:B--2---:R-:W-:Y:S01]  /*1c000*/  F2FP.F16.F32.PACK_AB R20, R126, R129 ;  /* 0x000000817e14723e */ /* 0x004fe200000000ff */
[C---:B-1----:R-:W-:Y:S08]  /*1c010*/  HMMA.16816.F32 R72, R104.reuse, R120, R72 ;  /* 0x000000786848723c */ /* 0x042ff00000001848 */
[----:B------:R-:W-:Y:S01]  /*1c020*/  MUFU.EX2 R50, R50 ;  /* 0x0000003200327308 */ /* 0x000fe20000000800 */
[C---:B------:R-:W-:Y:S01]  /*1c030*/  HMMA.16816.F32 R76, R104.reuse, R122, R76 ;  /* 0x0000007a684c723c */ /* 0x040fe2000000184c */
[----:B------:R-:W1:Y:S05]  /*1c040*/  LDSM.16.MT88.4 R120, [R142+0xd400] ;  /* 0x00d400008e78783b */ /* 0x000e6a0000004200 */
[C---:B---3--:R-:W-:Y:S03]  /*1c050*/  HMMA.16816.F32 R80, R104.reuse, R112, R80 ;  /* 0x000000706850723c */ /* 0x048fe60000001850 */
[----:B------:R-:W-:Y:S03]  /*1c060*/  MUFU.EX2 R51, R51 ;  /* 0x0000003300337308 */ /* 0x000fe60000000800 */
[C---:B------:R-:W-:Y:S01]  /*1c070*/  HMMA.16816.F32 R84, R104.reuse, R114, R84 ;  /* 0x000000726854723c */ /* 0x040fe20000001854 */
[----:B------:R-:W2:Y:S06]  /*1c080*/  LDSM.16.MT88.4 R112, [R140+0xd400] ;  /* 0x00d400008c70783b */ /* 0x000eac0000004200 */
[----:B------:R-:W-:Y:S10]  /*1c090*/  MUFU.EX2 R128, R128 ;  /* 0x0000008000807308 */ /* 0x000ff40000000800 */
[----:B------:R-:W3:Y:S01]  /*1c0a0*/  MUFU.EX2 R131, R131 ;  /* 0x0000008300837308 */ /* 0x000ee20000000800 */
[C---:B----4-:R-:W-:Y:S09]  /*1c0b0*/  HMMA.16816.F32 R88, R104.reuse, R108, R88 ;  /* 0x0000006c6858723c */ /* 0x050ff20000001858 */
[----:B------:R-:W-:Y:S01]  /*1c0c0*/  MUFU.EX2 R130, R130 ;  /* 0x0000008200827308 */ /* 0x000fe20000000800 */
[C---:B------:R-:W-:Y:S01]  /*1c0d0*/  HMMA.16816.F32 R92, R104.reuse, R110, R92 ;  /* 0x0000006e685c723c */ /* 0x040fe2000000185c */
[----:B------:R-:W4:Y:S08]  /*1c0e0*/  LDSM.16.MT88.4 R108, [R142+0x9800] ;  /* 0x009800008e6c783b */ /* 0x000f300000004200 */
[----:B------:R-:W-:Y:S02]  /*1c0f0*/  MUFU.EX2 R7, R7 ;  /* 0x0000000700077308 */ /* 0x000fe40000000800 */
[C---:B---3--:R-:W-:Y:S01]  /*1c100*/  F2FP.F16.F32.PACK_AB R21, R131.reuse, R128 ;  /* 0x000000808315723e */ /* 0x048fe200000000ff */
[C---:B-1----:R-:W-:Y:S03]  /*1c110*/  HMMA.16816.F32 R12, R104.reuse, R120, R12 ;  /* 0x00000078680c723c */ /* 0x042fe6000000180c */
[----:B------:R-:W-:Y:S03]  /*1c120*/  FADD.FTZ R128, R128, R127 ;  /* 0x0000007f80807221 */ /* 0x000fe60000010000 */
[C---:B------:R-:W-:Y:S01]  /*1c130*/  HMMA.16816.F32 R96, R104.reuse, R122, R96 ;  /* 0x0000007a6860723c */ /* 0x040fe20000001860 */
[----:B------:R-:W1:Y:S01]  /*1c140*/  LDSM.16.MT88.4 R120, [R140+0x9800] ;  /* 0x009800008c78783b */ /* 0x000e620000004200 */
[----:B------:R-:W-:Y:S03]  /*1c150*/  MUFU.EX2 R52, R52 ;  /* 0x0000003400347308 */ /* 0x000fe60000000800 */
[----:B------:R-:W-:Y:S01]  /*1c160*/  FADD.FTZ R128, R131, R128 ;  /* 0x0000008083807221 */ /* 0x000fe20000010000 */
[C---:B--2---:R-:W-:Y:S06]  /*1c170*/  HMMA.16816.F32 R100, R104.reuse, R112, R100 ;  /* 0x000000706864723c */ /* 0x044fec0000001864 */
[----:B------:R-:W-:Y:S01]  /*1c180*/  MUFU.EX2 R53, R53 ;  /* 0x0000003500357308 */ /* 0x000fe20000000800 */
[----:B------:R-:W-:Y:S01]  /*1c190*/  HMMA.16816.F32 R16, R104, R114, R16 ;  /* 0x000000726810723c */ /* 0x000fe20000001810 */
[----:B------:R-:W-:Y:S03]  /*1c1a0*/  LDSM.16.MT88.4 R104, [R140+0xb800] ;  /* 0x00b800008c68783b */ /* 0x000fe60000004200 */
[--C-:B------:R-:W-:Y:S01]  /*1c1b0*/  FFMA.FTZ R113, R25, UR4, -R135.reuse ;  /* 0x0000000419717c23 */ /* 0x100fe20008010887 */
[--C-:B------:R-:W-:Y:S02]  /*1c1c0*/  FFMA.FTZ R112, R27, UR4, -R134.reuse ;  /* 0x000000041b707c23 */ /* 0x100fe40008010886 */
[----:B------:R-:W-:Y:S01]  /*1c1d0*/  FFMA.FTZ R115, R28, UR4, -R135 ;  /* 0x000000041c737c23 */ /* 0x000fe20008010887 */
[----:B------:R-:W-:Y:S01]  /*1c1e0*/  FFMA.FTZ R114, R30, UR4, -R134 ;  /* 0x000000041e727c23 */ /* 0x000fe20008010886 */
[----:B------:R-:W2:Y:S01]  /*1c1f0*/  LDSM.16.MT88.4 R24, [R142+0xb800] ;  /* 0x00b800008e18783b */ /* 0x000ea20000004200 */
[----:B------:R-:W-:Y:S10]  /*1c200*/  MUFU.EX2 R54, R54 ;  /* 0x0000003600367308 */ /* 0x000ff40000000800 */
[----:B------:R-:W3:Y:S10]  /*1c210*/  MUFU.EX2 R113, R113 ;  /* 0x0000007100717308 */ /* 0x000ef40000000800 */
[----:B------:R-:W5:Y:S10]  /*1c220*/  MUFU.EX2 R112, R112 ;  /* 0x0000007000707308 */ /* 0x000f740000000800 */
[----:B------:R-:W-:Y:S01]  /*1c230*/  MUFU.EX2 R115, R115 ;  /* 0x0000007300737308 */ /* 0x000fe20000000800 */
[----:B---3--:R-:W-:Y:S09]  /*1c240*/  F2FP.F16.F32.PACK_AB R22, R113, R130 ;  /* 0x000000827116723e */ /* 0x008ff200000000ff */
[----:B------:R-:W-:Y:S01]  /*1c250*/  MUFU.EX2 R114, R114 ;  /* 0x0000007200727308 */ /* 0x000fe20000000800 */
[C---:B-----5:R-:W-:Y:S01]  /*1c260*/  F2FP.F16.F32.PACK_AB R23, R112.reuse, R171 ;  /* 0x000000ab7017723e */ /* 0x060fe200000000ff */
[----:B------:R-:W-:Y:S04]  /*1c270*/  FADD.FTZ R171, R171, R128 ;  /* 0x00000080abab7221 */ /* 0x000fe80000010000 */
[----:B------:R-:W-:Y:S02]  /*1c280*/  FADD.FTZ R171, R112, R171 ;  /* 0x000000ab70ab7221 */ /* 0x000fe40000010000 */
[C---:B----4-:R-:W-:Y:S02]  /*1c290*/  HMMA.16816.F32 R8, R20.reuse, R108, R8 ;  /* 0x0000006c1408723c */ /* 0x050fe40000001808 */
[----:B------:R-:W-:Y:S04]  /*1c2a0*/  MUFU.EX2 R55, R55 ;  /* 0x0000003700377308 */ /* 0x000fe80000000800 */
[C---:B------:R-:W-:Y:S01]  /*1c2b0*/  HMMA.16816.F32 R68, R20.reuse, R110, R68 ;  /* 0x0000006e1444723c */ /* 0x040fe20000001844 */
[----:B------:R-:W3:Y:S05]  /*1c2c0*/  LDSM.16.MT88.4 R108, [R142+0xd800] ;  /* 0x00d800008e6c783b */ /* 0x000eea0000004200 */
[----:B------:R-:W-:Y:S01]  /*1c2d0*/  MUFU.EX2 R56, R56 ;  /* 0x0000003800387308 */ /* 0x000fe20000000800 */
[C---:B-1----:R-:W-:Y:S09]  /*1c2e0*/  HMMA.16816.F32 R72, R20.reuse, R120, R72 ;  /* 0x000000781448723c */ /* 0x042ff20000001848 */
[----:B------:R-:W-:Y:S01]  /*1c2f0*/  MUFU.EX2 R57, R57 ;  /* 0x0000003900397308 */ /* 0x000fe20000000800 */
[C---:B------:R-:W-:Y:S03]  /*1c300*/  HMMA.16816.F32 R76, R20.reuse, R122, R76 ;  /* 0x0000007a144c723c */ /* 0x040fe6000000184c */
[--C-:B------:R-:W-:Y:S03]  /*1c310*/  FFMA.FTZ R120, R29, UR4, -R135.reuse ;  /* 0x000000041d787c23 */ /* 0x100fe60008010887 */
[C---:B--2---:R-:W-:Y:S03]  /*1c320*/  HMMA.16816.F32 R80, R20.reuse, R24, R80 ;  /* 0x000000181450723c */ /* 0x044fe60000001850 */
[----:B------:R-:W-:Y:S02]  /*1c330*/  MUFU.EX2 R58, R58 ;  /* 0x0000003a003a7308 */ /* 0x000fe40000000800 */
[--C-:B------:R-:W-:Y:S01]  /*1c340*/  FFMA.FTZ R123, R38, UR4, -R134.reuse ;  /* 0x00000004267b7c23 */ /* 0x100fe20008010886 */
[C---:B------:R-:W-:Y:S01]  /*1c350*/  HMMA.16816.F32 R84, R20.reuse, R26, R84 ;  /* 0x0000001a1454723c */ /* 0x040fe20000001854 */
[----:B------:R-:W1:Y:S06]  /*1c360*/  LDSM.16.MT88.4 R24, [R140+0xd800] ;  /* 0x00d800008c18783b */ /* 0x000e6c0000004200 */
[----:B------:R-:W-:Y:S01]  /*1c370*/  MUFU.EX2 R6, R64 ;  /* 0x0000004000067308 */ /* 0x000fe20000000800 */
[--C-:B------:R-:W-:Y:S01]  /*1c380*/  FFMA.FTZ R121, R41, UR4, -R135.reuse ;  /* 0x0000000429797c23 */ /* 0x100fe20008010887 */
[C---:B------:R-:W-:Y:S03]  /*1c390*/  HMMA.16816.F32 R88, R20.reuse, R104, R88 ;  /* 0x000000681458723c */ /* 0x040fe60000001858 */
[--C-:B------:R-:W-:Y:S03]  /*1c3a0*/  FFMA.FTZ R122, R42, UR4, -R134.reuse ;  /* 0x000000042a7a7c23 */ /* 0x100fe60008010886 */
[C---:B------:R-:W-:Y:S02]  /*1c3b0*/  HMMA.16816.F32 R92, R20.reuse, R106, R92 ;  /* 0x0000006a145c723c */ /* 0x040fe4000000185c */
[----:B------:R2:W4:Y:S03]  /*1c3c0*/  MUFU.EX2 R104, R120 ;  /* 0x0000007800687308 */ /* 0x0005260000000800 */
[--C-:B------:R-:W-:Y:S01]  /*1c3d0*/  FFMA.FTZ R105, R31, UR4, -R134.reuse ;  /* 0x000000041f697c23 */ /* 0x100fe20008010886 */
[C---:B---3--:R-:W-:Y:S01]  /*1c3e0*/  HMMA.16816.F32 R12, R20.reuse, R108, R12 ;  /* 0x0000006c140c723c */ /* 0x048fe2000000180c */
[----:B------:R-:W3:Y:S05]  /*1c3f0*/  LDSM.16.MT88.4 R28, [R142+0x9c00] ;  /* 0x009c00008e1c783b */ /* 0x000eea0000004200 */
[----:B------:R-:W-:Y:S01]  /*1c400*/  MUFU.EX2 R123, R123 ;  /* 0x0000007b007b7308 */ /* 0x000fe20000000800 */
[--C-:B------:R-:W-:Y:S01]  /*1c410*/  FFMA.FTZ R106, R32, UR4, -R135.reuse ;  /* 0x00000004206a7c23 */ /* 0x100fe20008010887 */
[C---:B------:R-:W-:Y:S03]  /*1c420*/  HMMA.16816.F32 R96, R20.reuse, R110, R96 ;  /* 0x0000006e1460723c */ /* 0x040fe60000001860 */
[--C-:B------:R-:W-:Y:S01]  /*1c430*/  FFMA.FTZ R107, R33, UR4, -R135.reuse ;  /* 0x00000004216b7c23 */ /* 0x100fe20008010887 */
[--C-:B------:R-:W-:Y:S01]  /*1c440*/  FFMA.FTZ R109, R34, UR4, -R134.reuse ;  /* 0x00000004226d7c23 */ /* 0x100fe20008010886 */
[----:B------:R-:W-:Y:S03]  /*1c450*/  FFMA.FTZ R108, R35, UR4, -R134 ;  /* 0x00000004236c7c23 */ /* 0x000fe60008010886 */
[----:B------:R-:W5:Y:S01]  /*1c460*/  MUFU.EX2 R105, R105 ;  /* 0x0000006900697308 */ /* 0x000f620000000800 */
[----:B------:R-:W3:Y:S02]  /*1c470*/  LDSM.16.MT88.4 R32, [R140+0x9c00] ;  /* 0x009c00008c20783b */ /* 0x000ee40000004200 */
[--C-:B------:R-:W-:Y:S01]  /*1c480*/  FFMA.FTZ R111, R36, UR4, -R135.reuse ;  /* 0x00000004246f7c23 */ /* 0x100fe20008010887 */
[--C-:B------:R-:W-:Y:S01]  /*1c490*/  FFMA.FTZ R110, R37, UR4, -R135.reuse ;  /* 0x00000004256e7c23 */ /* 0x100fe20008010887 */
[----:B--2---:R-:W-:Y:S05]  /*1c4a0*/  FFMA.FTZ R120, R40, UR4, -R135 ;  /* 0x0000000428787c23 */ /* 0x004fea0008010887 */
[----:B------:R-:W-:Y:S01]  /*1c4b0*/  MUFU.EX2 R106, R106 ;  /* 0x0000006a006a7308 */ /* 0x000fe20000000800 */
[C---:B-1----:R-:W-:Y:S01]  /*1c4c0*/  HMMA.16816.F32 R100, R20.reuse, R24, R100 ;  /* 0x000000181464723c */ /* 0x042fe20000001864 */
[----:B------:R-:W-:Y:S05]  /*1c4d0*/  LDSM.16.MT88.4 R36, [R142+0xc000] ;  /* 0x00c000008e24783b */ /* 0x000fea0000004200 */
[----:B------:R-:W-:Y:S03]  /*1c4e0*/  HMMA.16816.F32 R16, R20, R26, R16 ;  /* 0x0000001a1410723c */ /* 0x000fe60000001810 */
[----:B------:R-:W1:Y:S01]  /*1c4f0*/  MUFU.EX2 R107, R107 ;  /* 0x0000006b006b7308 */ /* 0x000e620000000800 */
[----:B------:R-:W2:Y:S03]  /*1c500*/  LDSM.16.MT88.4 R24, [R142+0xbc00] ;  /* 0x00bc00008e18783b */ /* 0x000ea60000004200 */
[----:B----4-:R-:W-:Y:S06]  /*1c510*/  F2FP.F16.F32.PACK_AB R20, R104, R115 ;  /* 0x000000736814723e */ /* 0x010fec00000000ff */
[----:B------:R-:W-:Y:S01]  /*1c520*/  MUFU.EX2 R109, R109 ;  /* 0x0000006d006d7308 */ /* 0x000fe20000000800 */
[----:B-----5:R-:W-:Y:S01]  /*1c530*/  F2FP.F16.F32.PACK_AB R21, R105, R114 ;  /* 0x000000726915723e */ /* 0x020fe200000000ff */
[----:B------:R-:W-:Y:S01]  /*1c540*/  LDSM.16.MT88.4 R40, [R140+0xa400] ;  /* 0x00a400008c28783b */ /* 0x000fe20000004200 */
[----:B------:R-:W-:Y:S07]  /*1c550*/  FADD.FTZ R114, R114, R171 ;  /* 0x000000ab72727221 */ /* 0x000fee0000010000 */
[----:B------:R-:W4:Y:S01]  /*1c560*/  MUFU.EX2 R108, R108 ;  /* 0x0000006c006c7308 */ /* 0x000f220000000800 */
[----:B-1----:R-:W-:Y:S01]  /*1c570*/  F2FP.F16.F32.PACK_AB R22, R107, R106 ;  /* 0x0000006a6b16723e */ /* 0x002fe200000000ff */
[----:B------:R-:W-:Y:S08]  /*1c580*/  FADD.FTZ R114, R105, R114 ;  /* 0x0000007269727221 */ /* 0x000ff00000010000 */
[----:B------:R-:W-:Y:S10]  /*1c590*/  MUFU.EX2 R111, R111 ;  /* 0x0000006f006f7308 */ /* 0x000ff40000000800 */
[----:B------:R-:W-:Y:S01]  /*1c5a0*/  MUFU.EX2 R110, R110 ;  /* 0x0000006e006e7308 */ /* 0x000fe20000000800 */
[C---:B----4-:R-:W-:Y:S01]  /*1c5b0*/  F2FP.F16.F32.PACK_AB R23, R108.reuse, R109 ;  /* 0x0000006d6c17723e */ /* 0x050fe200000000ff */
[----:B------:R-:W-:Y:S04]  /*1c5c0*/  FADD.FTZ R109, R109, R114 ;  /* 0x000000726d6d7221 */ /* 0x000fe80000010000 */
[----:B------:R-:W-:Y:S02]  /*1c5d0*/  FADD.FTZ R108, R108, R109 ;  /* 0x0000006d6c6c7221 */ /* 0x000fe40000010000 */
[C---:B---3--:R-:W-:Y:S02]  /*1c5e0*/  HMMA.16816.F32 R8, R20.reuse, R28, R8 ;  /* 0x0000001c1408723c */ /* 0x048fe40000001808 */
[----:B------:R-:W-:Y:S04]  /*1c5f0*/  MUFU.EX2 R120, R120 ;  /* 0x0000007800787308 */ /* 0x000fe80000000800 */
[C---:B------:R-:W-:Y:S01]  /*1c600*/  HMMA.16816.F32 R68, R20.reuse, R30, R68 ;  /* 0x0000001e1444723c */ /* 0x040fe20000001844 */
[----:B------:R-:W1:Y:S05]  /*1c610*/  LDSM.16.MT88.4 R28, [R140+0xbc00] ;  /* 0x00bc00008c1c783b */ /* 0x000e6a0000004200 */
[----:B------:R-:W-:Y:S01]  /*1c620*/  MUFU.EX2 R121, R121 ;  /* 0x0000007900797308 */ /* 0x000fe20000000800 */
[C---:B------:R-:W-:Y:S09]  /*1c630*/  HMMA.16816.F32 R72, R20.reuse, R32, R72 ;  /* 0x000000201448723c */ /* 0x040ff20000001848 */
[----:B------:R-:W-:Y:S01]  /*1c640*/  MUFU.EX2 R122, R122 ;  /* 0x0000007a007a7308 */ /* 0x000fe20000000800 */
[C---:B------:R-:W-:Y:S01]  /*1c650*/  HMMA.16816.F32 R76, R20.reuse, R34, R76 ;  /* 0x00000022144c723c */ /* 0x040fe2000000184c */
[----:B------:R-:W3:Y:S05]  /*1c660*/  LDSM.16.MT88.4 R32, [R142+0xdc00] ;  /* 0x00dc00008e20783b */ /* 0x000eea0000004200 */
[C---:B--2---:R-:W-:Y:S03]  /*1c670*/  HMMA.16816.F32 R80, R20.reuse, R24, R80 ;  /* 0x000000181450723c */ /* 0x044fe60000001850 */
[----:B------:R-:W-:Y:S03]  /*1c680*/  MUFU.EX2 R59, R59 ;  /* 0x0000003b003b7308 */ /* 0x000fe60000000800 */
[C---:B------:R-:W-:Y:S01]  /*1c690*/  HMMA.16816.F32 R84, R20.reuse, R26, R84 ;  /* 0x0000001a1454723c */ /* 0x040fe20000001854 */
[----:B------:R-:W2:Y:S06]  /*1c6a0*/  LDSM.16.MT88.4 R24, [R140+0xdc00] ;  /* 0x00dc00008c18783b */ /* 0x000eac0000004200 */
[----:B------:R-:W4:Y:S01]  /*1c6b0*/  MUFU.EX2 R62, R62 ;  /* 0x0000003e003e7308 */ /* 0x000f220000000800 */
[C---:B-1----:R-:W-:Y:S03]  /*1c6c0*/  HMMA.16816.F32 R88, R20.reuse, R28, R88 ;  /* 0x0000001c1458723c */ /* 0x042fe60000001858 */
[----:B----4-:R-:W-:Y:S03]  /*1c6d0*/  F2FP.F16.F32.PACK_AB R105, R62, R59 ;  /* 0x0000003b3e69723e */ /* 0x010fe600000000ff */
        /* <DEDUP_REMOVED lines=8> */
[----:B------:R-:W-:Y:S04]  /*1c760*/  F2FP.F16.F32.PACK_AB R20, R110, R111 ;  /* 0x0000006f6e14723e */ /* 0x000fe800000000ff */
[C---:B------:R-:W-:Y:S01]  /*1c770*/  F2FP.F16.F32.PACK_AB R21, R118.reuse, R123 ;  /* 0x0000007b7615723e */ /* 0x040fe200000000ff */
[----:B------:R-:W-:Y:S01]  /*1c780*/  FADD.FTZ R123, R123, R108 ;  /* 0x0000006c7b7b7221 */ /* 0x000fe20000010000 */
[----:B------:R-:W-:Y:S02]  /*1c790*/  F2FP.F16.F32.PACK_AB R22, R121, R120 ;  /* 0x000000787916723e */ /* 0x000fe400000000ff */
[C---:B------:R-:W-:Y:S01]  /*1c7a0*/  F2FP.F16.F32.PACK_AB R23, R163.reuse, R122 ;  /* 0x0000007aa317723e */ /* 0x040fe200000000ff */
[----:B------:R-:W-:Y:S04]  /*1c7b0*/  FADD.FTZ R123, R118, R123 ;  /* 0x0000007b767b7221 */ /* 0x000fe80000010000 */
[----:B------:R-:W-:Y:S02]  /*1c7c0*/  FADD.FTZ R122, R122, R123 ;  /* 0x0000007b7a7a7221 */ /* 0x000fe40000010000 */
[C---:B-1----:R-:W-:Y:S03]  /*1c7d0*/  HMMA.16816.F32 R8, R20.reuse, R28, R8 ;  /* 0x0000001c1408723c */ /* 0x042fe60000001808 */
[----:B------:R-:W-:Y:S03]  /*1c7e0*/  FADD.FTZ R122, R163, R122 ;  /* 0x0000007aa37a7221 */ /* 0x000fe60000010000 */
[C---:B------:R-:W-:Y:S01]  /*1c7f0*/  HMMA.16816.F32 R68, R20.reuse, R30, R68 ;  /* 0x0000001e1444723c */ /* 0x040fe20000001844 */
[----:B------:R-:W1:Y:S05]  /*1c800*/  LDSM.16.MT88.4 R28, [R142+0xe000] ;  /* 0x00e000008e1c783b */ /* 0x000e6a0000004200 */
[C---:B---3--:R-:W-:Y:S06]  /*1c810*/  HMMA.16816.F32 R72, R20.reuse, R32, R72 ;  /* 0x000000201448723c */ /* 0x048fec0000001848 */
[C---:B------:R-:W-:Y:S01]  /*1c820*/  HMMA.16816.F32 R76, R20.reuse, R34, R76 ;  /* 0x00000022144c723c */ /* 0x040fe2000000184c */
[----:B------:R-:W3:Y:S05]  /*1c830*/  LDSM.16.MT88.4 R32, [R140+0xe000] ;  /* 0x00e000008c20783b */ /* 0x000eea0000004200 */
[C---:B------:R-:W-:Y:S06]  /*1c840*/  HMMA.16816.F32 R80, R20.reuse, R36, R80 ;  /* 0x000000241450723c */ /* 0x040fec0000001850 */
[C---:B------:R-:W-:Y:S01]  /*1c850*/  HMMA.16816.F32 R84, R20.reuse, R38, R84 ;  /* 0x000000261454723c */ /* 0x040fe20000001854 */
[----:B------:R-:W4:Y:S05]  /*1c860*/  LDSM.16.MT88.4 R36, [R142+0xa400] ;  /* 0x00a400008e24783b */ /* 0x000f2a0000004200 */
[C---:B--2---:R-:W-:Y:S06]  /*1c870*/  HMMA.16816.F32 R88, R20.reuse, R24, R88 ;  /* 0x000000181458723c */ /* 0x044fec0000001858 */
[C---:B------:R-:W-:Y:S05]  /*1c880*/  HMMA.16816.F32 R92, R20.reuse, R26, R92 ;  /* 0x0000001a145c723c */ /* 0x040fea000000185c */
[----:B------:R-:W-:Y:S01]  /*1c890*/  F2FP.F16.F32.PACK_AB R24, R162, R3 ;  /* 0x00000003a218723e */ /* 0x000fe200000000ff */
[C---:B-1----:R-:W-:Y:S05]  /*1c8a0*/  HMMA.16816.F32 R12, R20.reuse, R28, R12 ;  /* 0x0000001c140c723c */ /* 0x042fea000000180c */
[C---:B------:R-:W-:Y:S01]  /*1c8b0*/  F2FP.F16.F32.PACK_AB R25, R172.reuse, R161 ;  /* 0x000000a1ac19723e */ /* 0x040fe200000000ff */
[C---:B------:R-:W-:Y:S01]  /*1c8c0*/  HMMA.16816.F32 R96, R20.reuse, R30, R96 ;  /* 0x0000001e1460723c */ /* 0x040fe20000001860 */
[----:B------:R-:W1:Y:S04]  /*1c8d0*/  LDSM.16.MT88.4 R28, [R142+0xc400] ;  /* 0x00c400008e1c783b */ /* 0x000e680000004200 */
[----:B------:R-:W-:Y:S01]  /*1c8e0*/  F2FP.F16.F32.PACK_AB R26, R49, R48 ;  /* 0x00000030311a723e */ /* 0x000fe200000000ff */
[C---:B---3--:R-:W-:Y:S05]  /*1c8f0*/  HMMA.16816.F32 R100, R20.reuse, R32, R100 ;  /* 0x000000201464723c */ /* 0x048fea0000001864 */
[----:B------:R-:W-:Y:S01]  /*1c900*/  F2FP.F16.F32.PACK_AB R27, R51, R50 ;  /* 0x00000032331b723e */ /* 0x000fe200000000ff */
[----:B------:R-:W-:Y:S01]  /*1c910*/  HMMA.16816.F32 R16, R20, R34, R16 ;  /* 0x000000221410723c */ /* 0x000fe20000001810 */
[----:B------:R-:W2:Y:S04]  /*1c920*/  LDSM.16.MT88.4 R20, [R140+0xc400] ;  /* 0x00c400008c14783b */ /* 0x000ea80000004200 */
[----:B------:R-:W-:Y:S01]  /*1c930*/  FADD.FTZ R161, R161, R122 ;  /* 0x0000007aa1a17221 */ /* 0x000fe20000010000 */
[C---:B----4-:R-:W-:Y:S03]  /*1c940*/  HMMA.16816.F32 R8, R24.reuse, R36, R8 ;  /* 0x000000241808723c */ /* 0x050fe60000001808 */
[----:B------:R-:W3:Y:S02]  /*1c950*/  LDSM.16.MT88.4 R32, [R142+0xe400] ;  /* 0x00e400008e20783b */ /* 0x000ee40000004200 */
[----:B------:R-:W-:Y:S01]  /*1c960*/  FADD.FTZ R161, R172, R161 ;  /* 0x000000a1aca17221 */ /* 0x000fe20000010000 */
[C---:B------:R-:W-:Y:S05]  /*1c970*/  HMMA.16816.F32 R68, R24.reuse, R38, R68 ;  /* 0x000000261844723c */ /* 0x040fea0000001844 */
[----:B------:R-:W4:Y:S01]  /*1c980*/  LDSM.16.MT88.4 R36, [R140+0xe400] ;  /* 0x00e400008c24783b */ /* 0x000f220000004200 */
[C---:B------:R-:W-:Y:S05]  /*1c990*/  HMMA.16816.F32 R72, R24.reuse, R40, R72 ;  /* 0x000000281848723c */ /* 0x040fea0000001848 */
[----:B------:R-:W-:Y:S01]  /*1c9a0*/  FADD.FTZ R50, R50, R161 ;  /* 0x000000a132327221 */ /* 0x000fe20000010000 */
[C---:B------:R-:W-:Y:S01]  /*1c9b0*/  HMMA.16816.F32 R76, R24.reuse, R42, R76 ;  /* 0x0000002a184c723c */ /* 0x040fe2000000184c */
[----:B------:R-:W-:Y:S04]  /*1c9c0*/  LDSM.16.MT88.4 R40, [R140+0xa800] ;  /* 0x00a800008c28783b */ /* 0x000fe80000004200 */
[----:B------:R-:W-:Y:S01]  /*1c9d0*/  FADD.FTZ R50, R51, R50 ;  /* 0x0000003233327221 */ /* 0x000fe20000010000 */
[C---:B-1----:R-:W-:Y:S06]  /*1c9e0*/  HMMA.16816.F32 R80, R24.reuse, R28, R80 ;  /* 0x0000001c1850723c */ /* 0x042fec0000001850 */
[C---:B------:R-:W-:Y:S01]  /*1c9f0*/  HMMA.16816.F32 R84, R24.reuse, R30, R84 ;  /* 0x0000001e1854723c */ /* 0x040fe20000001854 */
[----:B------:R-:W1:Y:S05]  /*1ca00*/  LDSM.16.MT88.4 R28, [R142+0xa800] ;  /* 0x00a800008e1c783b */ /* 0x000e6a0000004200 */
[C---:B--2---:R-:W-:Y:S06]  /*1ca10*/  HMMA.16816.F32 R88, R24.reuse, R20, R88 ;  /* 0x000000141858723c */ /* 0x044fec0000001858 */
[C---:B------:R-:W-:Y:S05]  /*1ca20*/  HMMA.16816.F32 R92, R24.reuse, R22, R92 ;  /* 0x00000016185c723c */ /* 0x040fea000000185c */
[----:B------:R-:W-:Y:S01]  /*1ca30*/  F2FP.F16.F32.PACK_AB R20, R52, R7 ;  /* 0x000000073414723e */ /* 0x000fe200000000ff */
[C---:B---3--:R-:W-:Y:S05]  /*1ca40*/  HMMA.16816.F32 R12, R24.reuse, R32, R12 ;  /* 0x00000020180c723c */ /* 0x048fea000000180c */
[----:B------:R-:W-:Y:S01]  /*1ca50*/  F2FP.F16.F32.PACK_AB R21, R54, R53 ;  /* 0x000000353615723e */ /* 0x000fe200000000ff */
[C---:B------:R-:W-:Y:S01]  /*1ca60*/  HMMA.16816.F32 R96, R24.reuse, R34, R96 ;  /* 0x000000221860723c */ /* 0x040fe20000001860 */
[----:B------:R-:W2:Y:S04]  /*1ca70*/  LDSM.16.MT88.4 R32, [R142+0xc800] ;  /* 0x00c800008e20783b */ /* 0x000ea80000004200 */
[----:B------:R-:W-:Y:S01]  /*1ca80*/  F2FP.F16.F32.PACK_AB R22, R56, R55 ;  /* 0x000000373816723e */ /* 0x000fe200000000ff */
[C---:B----4-:R-:W-:Y:S05]  /*1ca90*/  HMMA.16816.F32 R100, R24.reuse, R36, R100 ;  /* 0x000000241864723c */ /* 0x050fea0000001864 */
[----:B------:R-:W-:Y:S01]  /*1caa0*/  F2FP.F16.F32.PACK_AB R23, R58, R57 ;  /* 0x000000393a17723e */ /* 0x000fe200000000ff */
[----:B------:R-:W-:Y:S01]  /*1cab0*/  HMMA.16816.F32 R16, R24, R38, R16 ;  /* 0x000000261810723c */ /* 0x000fe20000001810 */
[----:B------:R-:W3:Y:S04]  /*1cac0*/  LDSM.16.MT88.4 R24, [R140+0xc800] ;  /* 0x00c800008c18783b */ /* 0x000ee80000004200 */
[----:B------:R-:W-:Y:S01]  /*1cad0*/  FADD.FTZ R37, R5, R136 ;  /* 0x0000008805257221 */ /* 0x000fe20000010000 */
[C---:B-1----:R-:W-:Y:S05]  /*1cae0*/  HMMA.16816.F32 R8, R20.reuse, R28, R8 ;  /* 0x0000001c1408723c */ /* 0x042fea0000001808 */
[----:B------:R-:W-:Y:S01]  /*1caf0*/  FADD.FTZ R124, R124, R37 ;  /* 0x000000257c7c7221 */ /* 0x000fe20000010000 */
[C---:B------:R-:W-:Y:S01]  /*1cb00*/  HMMA.16816.F32 R68, R20.reuse, R30, R68 ;  /* 0x0000001e1444723c */ /* 0x040fe20000001844 */
[----:B------:R-:W1:Y:S04]  /*1cb10*/  LDSM.16.MT88.4 R28, [R142+0xe800] ;  /* 0x00e800008e1c783b */ /* 0x000e680000004200 */
[--C-:B------:R-:W-:Y:S01]  /*1cb20*/  FFMA.FTZ R5, R60, UR4, -R135.reuse ;  /* 0x000000043c057c23 */ /* 0x100fe20008010887 */
[C---:B------:R-:W-:Y:S03]  /*1cb30*/  HMMA.16816.F32 R72, R20.reuse, R40, R72 ;  /* 0x000000281448723c */ /* 0x040fe60000001848 */
[----:B------:R-:W4:Y:S02]  /*1cb40*/  LDSM.16.MT88.4 R36, [R140+0xe800] ;  /* 0x00e800008c24783b */ /* 0x000f240000004200 */
[----:B------:R-:W-:Y:S01]  /*1cb50*/  MUFU.EX2 R5, R5 ;  /* 0x0000000500057308 */ /* 0x000fe20000000800 */
[C---:B------:R-:W-:Y:S05]  /*1cb60*/  HMMA.16816.F32 R76, R20.reuse, R42, R76 ;  /* 0x0000002a144c723c */ /* 0x040fea000000184c */
[----:B------:R-:W-:Y:S01]  /*1cb70*/  FFMA.FTZ R60, R61, UR4, -R135 ;  /* 0x000000043d3c7c23 */ /* 0x000fe20008010887 */
[C---:B--2---:R-:W-:Y:S05]  /*1cb80*/  HMMA.16816.F32 R80, R20.reuse, R32, R80 ;  /* 0x000000201450723c */ /* 0x044fea0000001850 */
[----:B------:R-:W2:Y:S01]  /*1cb90*/  MUFU.EX2 R60, R60 ;  /* 0x0000003c003c7308 */ /* 0x000ea20000000800 */
[C---:B------:R-:W-:Y:S01]  /*1cba0*/  HMMA.16816.F32 R84, R20.reuse, R34, R84 ;  /* 0x000000221454723c */ /* 0x040fe20000001854 */
[----:B------:R-:W5:Y:S04]  /*1cbb0*/  LDSM.16.MT88.4 R32, [R142+0xac00] ;  /* 0x00ac00008e20783b */ /* 0x000f680000004200 */
[----:B------:R-:W-:Y:S01]  /*1cbc0*/  FADD.FTZ R124, R125, R124 ;  /* 0x0000007c7d7c7221 */ /* 0x000fe20000010000 */
[C---:B---3--:R-:W-:Y:S05]  /*1cbd0*/  HMMA.16816.F32 R88, R20.reuse, R24, R88 ;  /* 0x000000181458723c */ /* 0x048fea0000001858 */
[----:B------:R-:W-:Y:S01]  /*1cbe0*/  FADD.FTZ R129, R129, R124 ;  /* 0x0000007c81817221 */ /* 0x000fe20000010000 */
[C---:B------:R-:W-:Y:S01]  /*1cbf0*/  HMMA.16816.F32 R92, R20.reuse, R26, R92 ;  /* 0x0000001a145c723c */ /* 0x040fe2000000185c */
[----:B------:R-:W3:Y:S04]  /*1cc00*/  LDSM.16.MT88.4 R24, [R140+0xac00] ;  /* 0x00ac00008c18783b */ /* 0x000ee80000004200 */
[----:B------:R-:W-:Y:S01]  /*1cc10*/  FADD.FTZ R129, R126, R129 ;  /* 0x000000817e817221 */ /* 0x000fe20000010000 */
[C---:B-1----:R-:W-:Y:S05]  /*1cc20*/  HMMA.16816.F32 R12, R20.reuse, R28, R12 ;  /* 0x0000001c140c723c */ /* 0x042fea000000180c */
[--C-:B------:R-:W-:Y:S01]  /*1cc30*/  FFMA.FTZ R61, R66, UR4, -R134.reuse ;  /* 0x00000004423d7c23 */ /* 0x100fe20008010886 */
[C---:B------:R-:W-:Y:S01]  /*1cc40*/  HMMA.16816.F32 R96, R20.reuse, R30, R96 ;  /* 0x0000001e1460723c */ /* 0x040fe20000001860 */
[----:B------:R-:W-:Y:S04]  /*1cc50*/  LDSM.16.MT88.4 R28, [R140+0xcc00] ;  /* 0x00cc00008c1c783b */ /* 0x000fe80000004200 */
[----:B------:R-:W-:Y:S01]  /*1cc60*/  FFMA.FTZ R135, R65, UR4, -R135 ;  /* 0x0000000441877c23 */ /* 0x000fe20008010887 */
[C---:B----4-:R-:W-:Y:S01]  /*1cc70*/  HMMA.16816.F32 R100, R20.reuse, R36, R100 ;  /* 0x000000241464723c */ /* 0x050fe20000001864 */
[----:B------:R-:W-:Y:S04]  /*1cc80*/  MUFU.EX2 R61, R61 ;  /* 0x0000003d003d7308 */ /* 0x000fe80000000800 */
[----:B------:R-:W-:Y:S01]  /*1cc90*/  FFMA.FTZ R134, R67, UR4, -R134 ;  /* 0x0000000443867c23 */ /* 0x000fe20008010886 */
[----:B------:R-:W-:Y:S05]  /*1cca0*/  HMMA.16816.F32 R16, R20, R38, R16 ;  /* 0x000000261410723c */ /* 0x000fea0000001810 */
[----:B------:R-:W1:Y:S01]  /*1ccb0*/  MUFU.EX2 R135, R135 ;  /* 0x0000008700877308 */ /* 0x000e620000000800 */
[----:B------:R-:W-:Y:S01]  /*1ccc0*/  FADD.FTZ R40, R130, R129 ;  /* 0x0000008182287221 */ /* 0x000fe20000010000 */
[----:B------:R-:W-:Y:S04]  /*1ccd0*/  FADD.FTZ R53, R53, R50 ;  /* 0x0000003235357221 */ /* 0x000fe80000010000 */
[----:B------:R-:W-:Y:S04]  /*1cce0*/  FADD.FTZ R40, R113, R40 ;  /* 0x0000002871287221 */ /* 0x000fe80000010000 */
[----:B------:R-:W4:Y:S01]  /*1ccf0*/  MUFU.EX2 R134, R134 ;  /* 0x0000008600867308 */ /* 0x000f220000000800 */
[----:B------:R-:W-:Y:S01]  /*1cd00*/  FADD.FTZ R54, R54, R53 ;  /* 0x0000003536367221 */ /* 0x000fe20000010000 */
[----:B------:R-:W-:Y:S02]  /*1cd10*/  FADD.FTZ R115, R115, R40 ;  /* 0x0000002873737221 */ /* 0x000fe40000010000 */
[----:B------:R-:W3:Y:S01]  /*1cd20*/  LDSM.16.MT88.4 R40, [R142+0xcc00] ;  /* 0x00cc00008e28783b */ /* 0x000ee20000004200 */
[----:B------:R-:W-:Y:S01]  /*1cd30*/  FADD.FTZ R57, R57, R54 ;  /* 0x0000003639397221 */ /* 0x000fe20000010000 */
[----:B------:R-:W-:Y:S01]  /*1cd40*/  FADD.FTZ R115, R104, R115 ;  /* 0x0000007368737221 */ /* 0x000fe20000010000 */
[----:B--2---:R-:W-:Y:S02]  /*1cd50*/  F2FP.F16.F32.PACK_AB R104, R60, R5 ;  /* 0x000000053c68723e */ /* 0x004fe400000000ff */
[----:B------:R-:W-:Y:S01]  /*1cd60*/  FADD.FTZ R58, R58, R57 ;  /* 0x000000393a3a7221 */ /* 0x000fe20000010000 */
[----:B------:R-:W-:Y:S01]  /*1cd70*/  FADD.FTZ R64, R106, R115 ;  /* 0x000000736a407221 */ /* 0x000fe20000010000 */
[----:B-1----:R-:W-:Y:S02]  /*1cd80*/  F2FP.F16.F32.PACK_AB R106, R135, R6 ;  /* 0x00000006876a723e */ /* 0x002fe400000000ff */
[----:B------:R-:W-:Y:S01]  /*1cd90*/  FADD.FTZ R59, R59, R58 ;  /* 0x0000003a3b3b7221 */ /* 0x000fe20000010000 */
[----:B------:R-:W-:Y:S01]  /*1cda0*/  FADD.FTZ R64, R107, R64 ;  /* 0x000000406b407221 */ /* 0x000fe20000010000 */
[----:B----4-:R-:W-:Y:S02]  /*1cdb0*/  F2FP.F16.F32.PACK_AB R107, R134, R61 ;  /* 0x0000003d866b723e */ /* 0x010fe400000000ff */
[----:B------:R-:W-:Y:S01]  /*1cdc0*/  FADD.FTZ R62, R62, R59 ;  /* 0x0000003b3e3e7221 */ /* 0x000fe20000010000 */
[----:B------:R-:W-:Y:S03]  /*1cdd0*/  FADD.FTZ R111, R111, R64 ;  /* 0x000000406f6f7221 */ /* 0x000fe60000010000 */
[----:B------:R-:W-:Y:S01]  /*1cde0*/  FADD.FTZ R61, R61, R62 ;  /* 0x0000003e3d3d7221 */ /* 0x000fe20000010000 */
[----:B------:R-:W-:Y:S01]  /*1cdf0*/  FADD.FTZ R111, R110, R111 ;  /* 0x0000006f6e6f7221 */ /* 0x000fe20000010000 */
[C---:B-----5:R-:W-:Y:S01]  /*1ce00*/  HMMA.16816.F32 R112, R104.reuse, R32, R8 ;  /* 0x000000206870723c */ /* 0x060fe20000001808 */
[----:B------:R-:W1:Y:S04]  /*1ce10*/  LDSM.16.MT88.4 R8, [R140+0xec00] ;  /* 0x00ec00008c08783b */ /* 0x000e680000004200 */
[----:B------:R-:W-:Y:S01]  /*1ce20*/  FADD.FTZ R120, R120, R111 ;  /* 0x0000006f78787221 */ /* 0x000fe20000010000 */
[C---:B------:R-:W-:Y:S05]  /*1ce30*/  HMMA.16816.F32 R68, R104.reuse, R34, R68 ;  /* 0x000000226844723c */ /* 0x040fea0000001844 */
[----:B------:R-:W-:Y:S01]  /*1ce40*/  FADD.FTZ R120, R121, R120 ;  /* 0x0000007879787221 */ /* 0x000fe20000010000 */
[C---:B---3--:R-:W-:Y:S05]  /*1ce50*/  HMMA.16816.F32 R72, R104.reuse, R24, R72 ;  /* 0x000000186848723c */ /* 0x048fea0000001848 */
[----:B------:R-:W-:Y:S01]  /*1ce60*/  FADD.FTZ R3, R3, R120 ;  /* 0x0000007803037221 */ /* 0x000fe20000010000 */
[C---:B------:R-:W-:Y:S05]  /*1ce70*/  HMMA.16816.F32 R76, R104.reuse, R26, R76 ;  /* 0x0000001a684c723c */ /* 0x040fea000000184c */
[----:B------:R-:W-:Y:S01]  /*1ce80*/  FADD.FTZ R3, R162, R3 ;  /* 0x00000003a2037221 */ /* 0x000fe20000010000 */
[C---:B------:R-:W-:Y:S05]  /*1ce90*/  HMMA.16816.F32 R80, R104.reuse, R40, R80 ;  /* 0x000000286850723c */ /* 0x040fea0000001850 */
[----:B------:R-:W-:Y:S01]  /*1cea0*/  FADD.FTZ R48, R48, R3 ;  /* 0x0000000330307221 */ /* 0x000fe20000010000 */
[C---:B------:R-:W-:Y:S05]  /*1ceb0*/  HMMA.16816.F32 R84, R104.reuse, R42, R84 ;  /* 0x0000002a6854723c */ /* 0x040fea0000001854 */
[----:B------:R-:W-:Y:S01]  /*1cec0*/  MOV R3, R0 ;  /* 0x0000000000037202 */ /* 0x000fe20000000f00 */
        /* <DEDUP_REMOVED lines=10> */
[----:B------:R-:W-:Y:S05]  /*1cf70*/  HMMA.16816.F32 R104, R104, R10, R16 ;  /* 0x0000000a6868723c */ /* 0x000fea0000001810 */
[----:B------:R-:W-:Y:S01]  /*1cf80*/  FADD.FTZ R5, R5, R56 ;  /* 0x0000003805057221 */ /* 0x000fe20000010000 */
[----:B------:R-:W-:Y:S05]  /*1cf90*/  FADD.FTZ R162, R134, R61 ;  /* 0x0000003d86a27221 */ /* 0x000fea0000010000 */
[----:B------:R-:W-:Y:S04]  /*1cfa0*/  FADD.FTZ R5, R60, R5 ;  /* 0x000000053c057221 */ /* 0x000fe80000010000 */
[----:B------:R-:W-:Y:S04]  /*1cfb0*/  FADD.FTZ R6, R6, R5 ;  /* 0x0000000506067221 */ /* 0x000fe80000010000 */
[----:B------:R-:W-:Y:S01]  /*1cfc0*/  FADD.FTZ R163, R135, R6 ;  /* 0x0000000687a37221 */ /* 0x000fe20000010000 */
[----:B------:R-:W-:Y:S06]  /*1cfd0*/  @P0 BRA `(.L_x_1525) ;  /* 0xffffffc000a80947 */ /* 0x000fec000383ffff */
.L_x_1521:
[----:B------:R-:W1:Y:S01]  /*1cfe0*/  SHFL.BFLY PT, R4, R163, 0x2, 0x1f ;  /* 0x0c401f00a3047f89 */ /* 0x000e6200000e0000 */
[----:B------:R-:W2:Y:S01]  /*1cff0*/  S2UR UR4, SR_CgaCtaId ;  /* 0x00000000000479c3 */ /* 0x000ea20000008800 */
[----:B------:R-:W-:Y:S01]  /*1d000*/  MOV R8, 0x3f800000 ;  /* 0x3f80000000087802 */ /* 0x000fe20000000f00 */
[----:B------:R-:W-:Y:S01]  /*1d010*/  UMOV UR5, 0x400 ;  /* 0x0000040000057882 */ /* 0x000fe20000000000 */
[----:B------:R-:W3:Y:S01]  /*1d020*/  SHFL.BFLY PT, R5, R162, 0x2, 0x1f ;  /* 0x0c401f00a2057f89 */ /* 0x000ee200000e0000 */
[----:B------:R-:W-:Y:S01]  /*1d030*/  MOV R7, 0x3f800000 ;  /* 0x3f80000000077802 */ /* 0x000fe20000000f00 */
[----:B------:R-:W-:Y:S01]  /*1d040*/  BSSY B0, `(.L_x_1526) ;  /* 0x00000bb000007945 */ /* 0x000fe20003800000 */
[----:B------:R-:W-:Y:S02]  /*1d050*/  LEA R168, R168, R155, 0x4 ;  /* 0x0000009ba8a87211 */ /* 0x000fe400078e20ff */
[----:B------:R-:W-:Y:S06]  /*1d060*/  BAR.SYNC.DEFER_BLOCKING 0x0 ;  /* 0x0000000000007b1d */ /* 0x000fec0000010000 */
[----:B------:R-:W4:Y:S01]  /*1d070*/  S2R R28, SR_CTAID.Y ;  /* 0x00000000001c7919 */ /* 0x000f220000002600 */
[----:B------:R-:W5:Y:S01]  /*1d080*/  S2R R30, SR_CTAID.X ;  /* 0x00000000001e7919 */ /* 0x000f620000002500 */
[----:B-1----:R-:W-:Y:S01]  /*1d090*/  FADD.FTZ R3, R4, R163 ;  /* 0x000000a304037221 */ /* 0x002fe20000010000 */
[----:B--2---:R-:W-:Y:S01]  /*1d0a0*/  ULEA UR4, UR4, UR5, 0x18 ;  /* 0x0000000504047291 */ /* 0x004fe2000f8ec03f */
[----:B------:R-:W1:Y:S01]  /*1d0b0*/  S2R R4, SR_TID.X ;  /* 0x0000000000047919 */ /* 0x000e620000002100 */
[----:B---3--:R-:W-:-:S02]  /*1d0c0*/  FADD.FTZ R10, R5, R162 ;  /* 0x000000a2050a7221 */ /* 0x008fc40000010000 */
[----:B------:R-:W2:Y:S04]  /*1d0d0*/  SHFL.BFLY PT, R6, R3, 0x1, 0x1f ;  /* 0x0c201f0003067f89 */ /* 0x000ea800000e0000 */
[----:B------:R-:W3:Y:S01]  /*1d0e0*/  SHFL.BFLY PT, R5, R10, 0x1, 0x1f ;  /* 0x0c201f000a057f89 */ /* 0x000ee200000e0000 */
[----:B--2---:R-:W-:Y:S01]  /*1d0f0*/  FADD.FTZ R6, R3, R6 ;  /* 0x0000000603067221 */ /* 0x004fe20000010000 */
[----:B-1----:R-:W-:Y:S01]  /*1d100*/  SHF.R.S32.HI R9, RZ, 0x1f, R4 ;  /* 0x0000001fff097819 */ /* 0x002fe20000011404 */
[----:B---3--:R-:W-:-:S03]  /*1d110*/  FADD.FTZ R5, R10, R5 ;  /* 0x000000050a057221 */ /* 0x008fc60000010000 */
[----:B------:R-:W-:Y:S02]  /*1d120*/  FSETP.NE.FTZ.AND P1, PT, R6, RZ, PT ;  /* 0x000000ff0600720b */ /* 0x000fe40003f35000 */
[CC--:B------:R-:W-:Y:S02]  /*1d130*/  LEA.HI R11, R9.reuse, R4.reuse, RZ, 0x2 ;  /* 0x00000004090b7211 */ /* 0x0c0fe400078f10ff */
[----:B------:R-:W-:Y:S02]  /*1d140*/  LEA.HI R3, R9, R4, RZ, 0x5 ;  /* 0x0000000409037211 */ /* 0x000fe400078f28ff */
[----:B------:R-:W-:Y:S02]  /*1d150*/  LOP3.LUT R15, R11, 0xfffffffc, RZ, 0xc0, !PT ;  /* 0xfffffffc0b0f7812 */ /* 0x000fe400078ec0ff */
[----:B------:R-:W-:Y:S02]  /*1d160*/  SHF.R.S32.HI R11, RZ, 0x2, R11 ;  /* 0x00000002ff0b7819 */ /* 0x000fe4000001140b */
[----:B------:R-:W-:-:S02]  /*1d170*/  SHF.R.S32.HI R13, RZ, 0x5, R3 ;  /* 0x00000005ff0d7819 */ /* 0x000fc40000011403 */
[----:B------:R-:W-:Y:S01]  /*1d180*/  IADD3 R10, -R15, R4, RZ ;  /* 0x000000040f0a7210 */ /* 0x000fe20007ffe1ff */
[----:B------:R-:W1:Y:S01]  /*1d190*/  @P1 MUFU.RCP R8, R6 ;  /* 0x0000000600081308 */ /* 0x000e620000001000 */
[----:B------:R-:W-:Y:S02]  /*1d1a0*/  SHF.R.S32.HI R14, RZ, 0x1f, R11 ;  /* 0x0000001fff0e7819 */ /* 0x000fe4000001140b */
[----:B------:R-:W-:Y:S02]  /*1d1b0*/  LEA R10, R13, R10, 0x8 ;  /* 0x0000000a0d0a7211 */ /* 0x000fe400078e40ff */
[----:B------:R-:W-:Y:S02]  /*1d1c0*/  LEA.HI R14, R14, R11, RZ, 0x3 ;  /* 0x0000000b0e0e7211 */ /* 0x000fe400078f18ff */
[----:B------:R-:W-:Y:S01]  /*1d1d0*/  LEA.HI R13, R9, R4, RZ, 0x3 ;  /* 0x00000004090d7211 */ /* 0x000fe200078f18ff */
[----:B------:R-:W-:Y:S01]  /*1d1e0*/  @P1 MUFU.LG2 R6, R6 ;  /* 0x0000000600061308 */ /* 0x000fe20000000c00 */
[----:B------:R-:W-:-:S02]  /*1d1f0*/  LOP3.LUT R14, R14, 0xfffffff8, RZ, 0xc0, !PT ;  /* 0xfffffff80e0e7812 */ /* 0x000fc400078ec0ff */
[----:B------:R-:W-:Y:S02]  /*1d200*/  SHF.R.S32.HI R12, RZ, 0x3, R13 ;  /* 0x00000003ff0c7819 */ /* 0x000fe4000001140d */
[----:B------:R-:W-:Y:S02]  /*1d210*/  LEA.HI R16, R9, R4, RZ, 0x6 ;  /* 0x0000000409107211 */ /* 0x000fe400078f30ff */
[----:B------:R-:W-:Y:S02]  /*1d220*/  IADD3 R11, R11, -R14, RZ ;  /* 0x8000000e0b0b7210 */ /* 0x000fe40007ffe0ff */
[----:B------:R-:W-:Y:S01]  /*1d230*/  LEA.HI R15, R13, R12, RZ, 0x1 ;  /* 0x0000000c0d0f7211 */ /* 0x000fe200078f08ff */
[----:B------:R-:W-:Y:S01]  /*1d240*/  IMAD.SHL.U32 R16, R16, 0x4, RZ ;  /* 0x0000000410107824 */ /* 0x000fe200078e00ff */
[----:B------:R-:W-:Y:S01]  /*1d250*/  LEA.HI R14, R9, R4, RZ, 0x4 ;  /* 0x00000004090e7211 */ /* 0x000fe200078f20ff */
[C---:B-1----:R-:W-:Y:S01]  /*1d260*/  FMUL.FTZ R112, R8.reuse, R112 ;  /* 0x0000007008707220 */ /* 0x042fe20000410000 */
[----:B------:R-:W-:Y:S01]  /*1d270*/  LOP3.LUT R9, R13, 0xfffffff8, RZ, 0xc0, !PT ;  /* 0xfffffff80d097812 */ /* 0x000fe200078ec0ff */
[C---:B------:R-:W-:Y:S01]  /*1d280*/  FMUL.FTZ R113, R8.reuse, R113 ;  /* 0x0000007108717220 */ /* 0x040fe20000410000 */
[----:B------:R-:W-:Y:S01]  /*1d290*/  LOP3.LUT R13, R15, 0xfffffffe, RZ, 0xc0, !PT ;  /* 0xfffffffe0f0d7812 */ /* 0x000fe200078ec0ff */
[C---:B------:R-:W-:Y:S01]  /*1d2a0*/  FMUL.FTZ R68, R8.reuse, R68 ;  /* 0x0000004408447220 */ /* 0x040fe20000410000 */
[----:B------:R-:W-:Y:S01]  /*1d2b0*/  IADD3 R9, -R9, R4, RZ ;  /* 0x0000000409097210 */ /* 0x000fe20007ffe1ff */
[C---:B------:R-:W-:Y:S01]  /*1d2c0*/  FMUL.FTZ R69, R8.reuse, R69 ;  /* 0x0000004508457220 */ /* 0x040fe20000410000 */
[----:B------:R-:W-:Y:S01]  /*1d2d0*/  FSETP.NE.FTZ.AND P0, PT, R5, RZ, PT ;  /* 0x000000ff0500720b */ /* 0x000fe20003f15000 */
[C---:B------:R-:W-:Y:S01]  /*1d2e0*/  FMUL.FTZ R72, R8.reuse, R72 ;  /* 0x0000004808487220 */ /* 0x040fe20000410000 */
[----:B------:R-:W-:Y:S01]  /*1d2f0*/  LEA.HI R17, R11, R11, RZ, 0x1 ;  /* 0x0000000b0b117211 */ /* 0x000fe200078f08ff */
[----:B------:R-:W-:Y:S01]  /*1d300*/  FMUL.FTZ R73, R8, R73 ;  /* 0x0000004908497220 */ /* 0x000fe20000410000 */
[----:B------:R-:W-:Y:S01]  /*1d310*/  LOP3.LUT R16, R16, 0x3fffff00, RZ, 0xc0, !PT ;  /* 0x3fffff0010107812 */ /* 0x000fe200078ec0ff */
[----:B------:R-:W-:Y:S01]  /*1d320*/  FMUL.FTZ R76, R8, R76 ;  /* 0x0000004c084c7220 */ /* 0x000fe20000410000 */
[----:B------:R-:W-:Y:S01]  /*1d330*/  IADD3 R13, R12, -R13, RZ ;  /* 0x8000000d0c0d7210 */ /* 0x000fe20007ffe0ff */
[C---:B------:R-:W-:Y:S01]  /*1d340*/  FMUL.FTZ R77, R8.reuse, R77 ;  /* 0x0000004d084d7220 */ /* 0x040fe20000410000 */
[----:B------:R-:W-:Y:S01]  /*1d350*/  SHF.R.S32.HI R14, RZ, 0x4, R14 ;  /* 0x00000004ff0e7819 */ /* 0x000fe2000001140e */
[C---:B------:R-:W-:Y:S01]  /*1d360*/  FMUL.FTZ R80, R8.reuse, R80 ;  /* 0x0000005008507220 */ /* 0x040fe20000410000 */
[----:B------:R-:W-:Y:S01]  /*1d370*/  LEA.HI R15, R9, R9, RZ, 0x1 ;  /* 0x00000009090f7211 */ /* 0x000fe200078f08ff */
[----:B------:R-:W-:Y:S01]  /*1d380*/  FMUL.FTZ R81, R8, R81 ;  /* 0x0000005108517220 */ /* 0x000fe20000410000 */
[----:B------:R-:W-:Y:S01]  /*1d390*/  LOP3.LUT R18, R17, 0x1fffffe, RZ, 0xc0, !PT ;  /* 0x01fffffe11127812 */ /* 0x000fe200078ec0ff */
[----:B------:R-:W-:Y:S01]  /*1d3a0*/  IMAD.SHL.U32 R14, R14, 0x40, RZ ;  /* 0x000000400e0e7824 */ /* 0x000fe200078e00ff */
[----:B------:R-:W-:Y:S01]  /*1d3b0*/  LEA R13, R13, R16, 0x5 ;  /* 0x000000100d0d7211 */ /* 0x000fe200078e28ff */
[----:B------:R-:W1:Y:S01]  /*1d3c0*/  @P0 MUFU.RCP R7, R5 ;  /* 0x0000000500070308 */ /* 0x000e620000001000 */
[----:B------:R-:W-:Y:S01]  /*1d3d0*/  LOP3.LUT R16, R15, 0xfffffffe, RZ, 0xc0, !PT ;  /* 0xfffffffe0f107812 */ /* 0x000fe200078ec0ff */
[C---:B------:R-:W-:Y:S01]  /*1d3e0*/  FMUL.FTZ R84, R8.reuse, R84 ;  /* 0x0000005408547220 */ /* 0x040fe20000410000 */
[----:B------:R-:W-:Y:S01]  /*1d3f0*/  SHF.R.S32.HI R15, RZ, 0x1, R15 ;  /* 0x00000001ff0f7819 */ /* 0x000fe2000001140f */
[C---:B------:R-:W-:Y:S01]  /*1d400*/  FMUL.FTZ R85, R8.reuse, R85 ;  /* 0x0000005508557220 */ /* 0x040fe20000410000 */
[----:B------:R-:W-:Y:S01]  /*1d410*/  SHF.R.S32.HI R17, RZ, 0x1, R17 ;  /* 0x00000001ff117819 */ /* 0x000fe20000011411 */
[C---:B------:R-:W-:Y:S01]  /*1d420*/  FMUL.FTZ R88, R8.reuse, R88 ;  /* 0x0000005808587220 */ /* 0x040fe20000410000 */
[----:B------:R-:W-:Y:S01]  /*1d430*/  IADD3 R11, R11, -R18, RZ ;  /* 0x800000120b0b7210 */ /* 0x000fe20007ffe0ff */
[----:B------:R-:W-:Y:S01]  /*1d440*/  FMUL.FTZ R89, R8, R89 ;  /* 0x0000005908597220 */ /* 0x000fe20000410000 */
[----:B------:R-:W-:Y:S01]  /*1d450*/  LOP3.LUT R14, R14, 0xc0, RZ, 0xc0, !PT ;  /* 0x000000c00e0e7812 */ /* 0x000fe200078ec0ff */
[C---:B------:R-:W-:Y:S01]  /*1d460*/  FMUL.FTZ R92, R8.reuse, R92 ;  /* 0x0000005c085c7220 */ /* 0x040fe20000410000 */
[----:B------:R-:W-:Y:S01]  /*1d470*/  SHF.L.U32 R15, R15, 0x3, RZ ;  /* 0x000000030f0f7819 */ /* 0x000fe200000006ff */
[----:B------:R-:W-:Y:S01]  /*1d480*/  IMAD R11, R11, 0x10, R10 ;  /* 0x000000100b0b7824 */ /* 0x000fe200078e020a */
[C---:B------:R-:W-:Y:S01]  /*1d490*/  SHF.L.U32 R18, R17.reuse, 0x6, RZ ;  /* 0x0000000611127819 */ /* 0x040fe200000006ff */
[----:B------:R-:W-:Y:S01]  /*1d4a0*/  FMUL.FTZ R93, R8, R93 ;  /* 0x0000005d085d7220 */ /* 0x000fe20000410000 */
[----:B------:R-:W-:Y:S01]  /*1d4b0*/  LOP3.LUT R10, R14, 0x18, R15, 0xf8, !PT ;  /* 0x000000180e0a7812 */ /* 0x000fe200078ef80f */
[----:B------:R-:W-:Y:S01]  /*1d4c0*/  FMUL.FTZ R108, R8, R108 ;  /* 0x0000006c086c7220 */ /* 0x000fe20000410000 */
[----:B------:R-:W-:Y:S01]  /*1d4d0*/  LOP3.LUT R18, R18, 0xc0, RZ, 0xc0, !PT ;  /* 0x000000c012127812 */ /* 0x000fe200078ec0ff */
[C---:B------:R-:W-:Y:S01]  /*1d4e0*/  FMUL.FTZ R109, R8.reuse, R109 ;  /* 0x0000006d086d7220 */ /* 0x040fe20000410000 */
        /* <DEDUP_REMOVED lines=10> */
[----:B------:R-:W-:Y:S01]  /*1d590*/  IADD3 R16, R9, -R16, RZ ;  /* 0x8000001009107210 */ /* 0x000fe20007ffe0ff */
[----:B------:R-:W-:Y:S01]  /*1d5a0*/  FMUL.FTZ R105, R8, R105 ;  /* 0x0000006908697220 */ /* 0x000fe20000410000 */
[----:B------:R-:W-:Y:S01]  /*1d5b0*/  LEA R11, R11, UR4, 0x2 ;  /* 0x000000040b0b7c11 */ /* 0x000fe2000f8e10ff */
[----:B-1----:R-:W-:Y:S01]  /*1d5c0*/  FMUL.FTZ R115, R7, R115 ;  /* 0x0000007307737220 */ /* 0x002fe20000410000 */
[----:B------:R-:W-:Y:S01]  /*1d5d0*/  LOP3.LUT P2, RZ, R17, 0x2, RZ, 0xc0, !PT ;  /* 0x0000000211ff7812 */ /* 0x000fe2000784c0ff */
[C---:B------:R-:W-:Y:S01]  /*1d5e0*/  FMUL.FTZ R114, R7.reuse, R114 ;  /* 0x0000007207727220 */ /* 0x040fe20000410000 */
[----:B------:R-:W-:Y:S01]  /*1d5f0*/  MOV R8, 0x40 ;  /* 0x0000004000087802 */ /* 0x000fe20000000f00 */
        /* <DEDUP_REMOVED lines=22> */
[----:B------:R-:W-:Y:S01]  /*1d760*/  LEA R13, R16, R13, 0x2 ;  /* 0x0000000d100d7211 */ /* 0x000fe200078e10ff */
[----:B------:R-:W-:Y:S01]  /*1d770*/  STS.64 [R11], R112 ;  /* 0x000000700b007388 */ /* 0x000fe20000000a00 */
[----:B------:R-:W-:Y:S01]  /*1d780*/  LOP3.LUT R10, R10, R19, RZ, 0x3c, !PT ;  /* 0x000000130a0a7212 */ /* 0x000fe200078e3cff */
[----:B------:R-:W4:Y:S01]  /*1d790*/  LDC.64 R14, c[0x0][0x2c0] ;  /* 0x0000b000ff0e7b82 */ /* 0x000f220000000a00 */
[C---:B------:R-:W-:Y:S01]  /*1d7a0*/  IADD3 R7, R11.reuse, -0x20, RZ ;  /* 0xffffffe00b077810 */ /* 0x040fe20007ffe0ff */
[----:B------:R-:W-:Y:S01]  /*1d7b0*/  @P3 VIADD R7, R11, 0x20 ;  /* 0x000000200b073836 */ /* 0x000fe20000000000 */
[----:B------:R-:W-:Y:S01]  /*1d7c0*/  SEL R8, R8, 0xffffffc0, !P2 ;  /* 0xffffffc008087807 */ /* 0x000fe20005000000 */
[----:B------:R-:W-:Y:S01]  /*1d7d0*/  STS.64 [R11+0x400], R114 ;  /* 0x000400720b007388 */ /* 0x000fe20000000a00 */
[----:B------:R-:W-:Y:S01]  /*1d7e0*/  IADD3 R10, R13, R10, RZ ;  /* 0x0000000a0d0a7210 */ /* 0x000fe20007ffe0ff */
[----:B------:R-:W1:Y:S01]  /*1d7f0*/  @P0 MUFU.LG2 R5, R5 ;  /* 0x0000000500050308 */ /* 0x000e620000000c00 */
[----:B------:R-:W-:Y:S01]  /*1d800*/  IADD3 R13, R11, R8, RZ ;  /* 0x000000080b0d7210 */ /* 0x000fe20007ffe0ff */
[----:B------:R-:W-:Y:S01]  /*1d810*/  STS.64 [R7], R68 ;  /* 0x0000004407007388 */ /* 0x000fe20000000a00 */
[----:B------:R-:W-:Y:S01]  /*1d820*/  IADD3 R8, R8, R7, RZ ;  /* 0x0000000708087210 */ /* 0x000fe20007ffe0ff */
[----:B------:R-:W-:Y:S01]  /*1d830*/  @P1 FMUL.FTZ R29, R6, 0.69314718246459960938 ;  /* 0x3f317218061d1820 */ /* 0x000fe20000410000 */
[----:B------:R-:W-:Y:S01]  /*1d840*/  LEA R10, R10, UR4, 0x2 ;  /* 0x000000040a0a7c11 */ /* 0x000fe2000f8e10ff */
[----:B------:R-:W-:Y:S01]  /*1d850*/  STS.64 [R7+0x400], R70 ;  /* 0x0004004607007388 */ /* 0x000fe20000000a00 */
[----:B------:R-:W2:Y:S01]  /*1d860*/  S2UR UR4, SR_CTAID.Z ;  /* 0x00000000000479c3 */ /* 0x000ea20000002700 */
[----:B------:R-:W-:-:S02]  /*1d870*/  LOP3.LUT R3, R3, 0xffffffe0, RZ, 0xc0, !PT ;  /* 0xffffffe003037812 */ /* 0x000fc400078ec0ff */
[----:B------:R-:W-:Y:S01]  /*1d880*/  STS.64 [R13], R72 ;  /* 0x000000480d007388 */ /* 0x000fe20000000a00 */
[----:B------:R-:W-:Y:S02]  /*1d890*/  SHF.L.U32 R6, R9, 0x2, RZ ;  /* 0x0000000209067819 */ /* 0x000fe400000006ff */
[----:B------:R-:W-:Y:S01]  /*1d8a0*/  IADD3 R3, -R3, R4, RZ ;  /* 0x0000000403037210 */ /* 0x000fe20007ffe1ff */
[----:B------:R-:W-:Y:S01]  /*1d8b0*/  STS.64 [R13+0x400], R74 ;  /* 0x0004004a0d007388 */ /* 0x000fe20000000a00 */
[--C-:B------:R-:W-:Y:S02]  /*1d8c0*/  IMAD.MOV R4, RZ, RZ, -R153.reuse ;  /* 0x000000ffff047224 */ /* 0x100fe400078e0a99 */
[----:B------:R-:W-:Y:S01]  /*1d8d0*/  LOP3.LUT P2, RZ, R3, 0x3, RZ, 0xc0, !PT ;  /* 0x0000000303ff7812 */ /* 0x000fe2000784c0ff */
[----:B------:R-:W-:Y:S01]  /*1d8e0*/  STS.64 [R8], R76 ;  /* 0x0000004c08007388 */ /* 0x000fe20000000a00 */
[----:B----4-:R-:W-:Y:S02]  /*1d8f0*/  IMAD R14, R28, R14, R153 ;  /* 0x0000000e1c0e7224 */ /* 0x010fe400078e0299 */
[----:B-1----:R-:W-:Y:S01]  /*1d900*/  @P0 FMUL.FTZ R5, R5, 0.69314718246459960938 ;  /* 0x3f31721805050820 */ /* 0x002fe20000410000 */
[----:B------:R-:W-:Y:S01]  /*1d910*/  MOV R3, 0xff800000 ;  /* 0xff80000000037802 */ /* 0x000fe20000000f00 */
[----:B------:R-:W-:Y:S01]  /*1d920*/  STS.64 [R8+0x400], R78 ;  /* 0x0004004e08007388 */ /* 0x000fe20000000a00 */
[----:B------:R-:W-:-:S03]  /*1d930*/  MOV R28, 0xff800000 ;  /* 0xff800000001c7802 */ /* 0x000fc60000000f00 */
        /* <DEDUP_REMOVED lines=16> */
[----:B-1----:R-:W1:Y:S08]  /*1da40*/  @P0 LDC R11, c[0x0][0x2e8] ;  /* 0x0000ba00ff0b0b82 */ /* 0x002e700000000800 */
[----:B------:R-:W-:Y:S08]  /*1da50*/  BAR.SYNC.DEFER_BLOCKING 0x0 ;  /* 0x0000000000007b1d */ /* 0x000ff00000010000 */
[----:B---3--:R-:W2:Y:S08]  /*1da60*/  LDC R7, c[0x0][0x270] ;  /* 0x00009c00ff077b82 */ /* 0x008eb00000000800 */
[----:B----4-:R-:W3:Y:S01]  /*1da70*/  @P1 LDC R13, c[0x0][0x2e8] ;  /* 0x0000ba00ff0d1b82 */ /* 0x010ee20000000800 */
[----:B-----5:R-:W-:Y:S01]  /*1da80*/  SHF.L.U32 R8, R30, 0x6, RZ ;  /* 0x000000061e087819 */ /* 0x020fe200000006ff */
[----:B------:R4:W3:Y:S01]  /*1da90*/  LDS.128 R24, [R10+0x1800] ;  /* 0x001800000a187984 */ /* 0x0008e20000000c00 */
[----:B-1----:R-:W-:-:S03]  /*1daa0*/  @P0 FFMA.FTZ R28, R0, R11, R5 ;  /* 0x0000000b001c0223 */ /* 0x002fc60000010005 */
[----:B------:R4:W1:Y:S01]  /*1dab0*/  LDS.128 R20, [R10+0x3800] ;  /* 0x003800000a147984 */ /* 0x0008620000000c00 */
[----:B--2---:R-:W-:-:S03]  /*1dac0*/  IMAD R4, R7, R4, UR4 ;  /* 0x0000000407047e24 */ /* 0x004fc6000f8e0204 */
[----:B------:R4:W2:Y:S01]  /*1dad0*/  LDS.128 R16, [R10+0x5800] ;  /* 0x005800000a107984 */ /* 0x0008a20000000c00 */
[----:B------:R-:W-:Y:S01]  /*1dae0*/  IMAD R4, R14, R7, R4 ;  /* 0x000000070e047224 */ /* 0x000fe200078e0204 */
[----:B------:R-:W-:Y:S01]  /*1daf0*/  SHF.R.S32.HI R7, RZ, 0x1f, R6 ;  /* 0x0000001fff077819 */ /* 0x000fe20000011406 */
[----:B---3--:R-:W-:Y:S02]  /*1db00*/  @P1 FFMA.FTZ R3, R2, R13, R29 ;  /* 0x0000000d02031223 */ /* 0x008fe4000001001d */
[----:B------:R-:W-:Y:S01]  /*1db10*/  IMAD R15, R4, R15, R8 ;  /* 0x0000000f040f7224 */ /* 0x000fe200078e0208 */
[----:B------:R-:W-:Y:S06]  /*1db20*/  @P2 BRA `(.L_x_1527) ;  /* 0x0000000000302947 */ /* 0x000fec0003800000 */
[----:B------:R-:W-:Y:S01]  /*1db30*/  IMAD R5, R30, -0x40, R151 ;  /* 0xffffffc01e057824 */ /* 0x000fe200078e0297 */
[----:B------:R-:W-:Y:S01]  /*1db40*/  SHF.R.S32.HI R2, RZ, 0x1f, R168 ;  /* 0x0000001fff027819 */ /* 0x000fe200000114a8 */
[C---:B------:R-:W-:Y:S01]  /*1db50*/  VIADD R4, R168.reuse, 0x8 ;  /* 0x00000008a8047836 */ /* 0x040fe20000000000 */
[C---:B------:R-:W-:Y:S01]  /*1db60*/  IADD3 R0, P0, R15.reuse, R168, RZ ;  /* 0x000000a80f007210 */ /* 0x040fe20007f1e0ff */
[----:B------:R-:W-:Y:S01]  /*1db70*/  ULDC.64 UR4, c[0x0][0x2b8] ;  /* 0x0000ae0000047ab9 */ /* 0x000fe20000000a00 */
[-C--:B------:R-:W-:Y:S02]  /*1db80*/  ISETP.GE.AND P2, PT, R168, R5.reuse, PT ;  /* 0x00000005a800720c */ /* 0x080fe40003f46270 */
[----:B------:R-:W-:Y:S02]  /*1db90*/  ISETP.GE.AND P1, PT, R4, R5, PT ;  /* 0x000000050400720c */ /* 0x000fe40003f26270 */
[----:B------:R-:W-:Y:S02]  /*1dba0*/  LEA.HI.X.SX32 R5, R15, R2, 0x1, P0 ;  /* 0x000000020f057211 */ /* 0x000fe400000f0eff */
[----:B------:R-:W-:-:S04]  /*1dbb0*/  LEA R4, P0, R0, UR4, 0x2 ;  /* 0x0000000400047c11 */ /* 0x000fc8000f8010ff */
[----:B------:R-:W-:-:S05]  /*1dbc0*/  LEA.HI.X R5, R0, UR5, R5, 0x2, P0 ;  /* 0x0000000500057c11 */ /* 0x000fca00080f1405 */
[----:B------:R3:W-:Y:S04]  /*1dbd0*/  @!P2 STG.E desc[UR6][R4.64], R3 ;  /* 0x000000030400a986 */ /* 0x0007e8000c101906 */
[----:B------:R3:W-:Y:S02]  /*1dbe0*/  @!P1 STG.E desc[UR6][R4.64+0x20], R28 ;  /* 0x0000201c04009986 */ /* 0x0007e4000c101906 */
.L_x_1527:
[----:B------:R-:W-:Y:S05]  /*1dbf0*/  BSYNC B0 ;  /* 0x0000000000007941 */ /* 0x000fea0003800000 */
.L_x_1526:
[----:B------:R-:W-:Y:S01]  /*1dc00*/  IMAD R151, R30, -0x40, R151 ;  /* 0xffffffc01e977824 */ /* 0x000fe200078e0297 */
[----:B------:R-:W-:Y:S01]  /*1dc10*/  ULDC UR4, c[0x0][0x2dc] ;  /* 0x0000b70000047ab9 */ /* 0x000fe20000000800 */
[C---:B---3--:R-:W-:Y:S01]  /*1dc20*/  IMAD.WIDE R4, R12.reuse, 0x60, R6 ;  /* 0x000000600c047825 */ /* 0x048fe200078e0206 */
[----:B------:R3:W1:Y:S01]  /*1dc30*/  LDS.128 R32, [R10] ;  /* 0x000000000a207984 */ /* 0x0006620000000c00 */
[----:B------:R-:W-:Y:S01]  /*1dc40*/  BSSY B0, `(.L_x_1528) ;  /* 0x000001b000007945 */ /* 0x000fe20003800000 */
[CC--:B------:R-:W-:Y:S01]  /*1dc50*/  ISETP.GE.AND P1, PT, R12.reuse, R151.reuse, PT ;  /* 0x000000970c00720c */ /* 0x0c0fe20003f26270 */
[C---:B------:R-:W-:Y:S01]  /*1dc60*/  VIADD R2, R12.reuse, 0x10 ;  /* 0x000000100c027836 */ /* 0x040fe20000000000 */
[----:B------:R3:W1:Y:S01]  /*1dc70*/  LDS.128 R28, [R10+0x2000] ;  /* 0x002000000a1c7984 */ /* 0x0006620000000c00 */
[C---:B------:R-:W-:Y:S02]  /*1dc80*/  VIADD R0, R12.reuse, 0x20 ;  /* 0x000000200c007836 */ /* 0x040fe40000000000 */
[----:B------:R-:W-:Y:S01]  /*1dc90*/  VIADD R12, R12, 0x30 ;  /* 0x000000300c0c7836 */ /* 0x000fe20000000000 */
[-C--:B------:R-:W-:Y:S01]  /*1dca0*/  ISETP.GE.AND P3, PT, R2, R151.reuse, PT ;  /* 0x000000970200720c */ /* 0x080fe20003f66270 */
[----:B------:R-:W-:Y:S01]  /*1dcb0*/  IMAD R3, R15, UR4, RZ ;  /* 0x000000040f037c24 */ /* 0x000fe2000f8e02ff */
[----:B------:R-:W-:Y:S01]  /*1dcc0*/  ULDC.64 UR4, c[0x0][0x288] ;  /* 0x0000a20000047ab9 */ /* 0x000fe20000000a00 */
[-C--:B------:R-:W-:Y:S01]  /*1dcd0*/  ISETP.GE.AND P4, PT, R0, R151.reuse, PT ;  /* 0x000000970000720c */ /* 0x080fe20003f86270 */
[----:B------:R-:W-:Y:S01]  /*1dce0*/  VIADD R2, R6, 0x20 ;  /* 0x0000002006027836 */ /* 0x000fe20000000000 */
[----:B------:R-:W-:Y:S01]  /*1dcf0*/  ISETP.GE.AND P5, PT, R12, R151, PT ;  /* 0x000000970c00720c */ /* 0x000fe20003fa6270 */
[----:B------:R-:W-:Y:S01]  /*1dd00*/  VIADD R0, R6, 0x40 ;  /* 0x0000004006007836 */ /* 0x000fe20000000000 */
[----:B------:R3:W1:Y:S01]  /*1dd10*/  LDS.128 R12, [R10+0x4000] ;  /* 0x004000000a0c7984 */ /* 0x0006620000000c00 */
[----:B------:R-:W-:-:S04]  /*1dd20*/  IADD3 R8, P0, R3, R4, RZ ;  /* 0x0000000403087210 */ /* 0x000fc80007f1e0ff */
[----:B------:R-:W-:Y:S02]  /*1dd30*/  LEA.HI.X.SX32 R3, R3, R5, 0x1, P0 ;  /* 0x0000000503037211 */ /* 0x000fe400000f0eff */
[----:B------:R-:W-:-:S04]  /*1dd40*/  LEA R4, P0, R8, UR4, 0x2 ;  /* 0x0000000408047c11 */ /* 0x000fc8000f8010ff */
[----:B------:R-:W-:Y:S01]  /*1dd50*/  LEA.HI.X R5, R8, UR5, R3, 0x2, P0 ;  /* 0x0000000508057c11 */ /* 0x000fe200080f1403 */
[----:B------:R-:W-:Y:S08]  /*1dd60*/  @P1 BRA `(.L_x_1529) ;  /* 0x0000000000201947 */ /* 0x000ff00003800000 */
[----:B------:R-:W-:Y:S02]  /*1dd70*/  ULDC UR4, c[0x0][0x2d0] ;  /* 0x0000b40000047ab9 */ /* 0x000fe40000000800 */
[----:B------:R-:W-:Y:S02]  /*1dd80*/  ISETP.GE.AND P2, PT, R2, UR4, PT ;  /* 0x0000000402007c0c */ /* 0x000fe4000bf46270 */
[----:B------:R-:W-:Y:S02]  /*1dd90*/  ISETP.GE.AND P1, PT, R0, UR4, PT ;  /* 0x0000000400007c0c */ /* 0x000fe4000bf26270 */
[----:B------:R-:W-:-:S09]  /*1dda0*/  ISETP.GE.AND P0, PT, R6, UR4, PT ;  /* 0x0000000406007c0c */ /* 0x000fd2000bf06270 */
[----:B-1----:R1:W-:Y:S04]  /*1ddb0*/  @!P2 STG.E.128 desc[UR6][R4.64+0x80], R28 ;  /* 0x0000801c0400a986 */ /* 0x0023e8000c101d06 */
[----:B------:R1:W-:Y:S04]  /*1ddc0*/  @!P1 STG.E.128 desc[UR6][R4.64+0x100], R12 ;  /* 0x0001000c04009986 */ /* 0x0003e8000c101d06 */
[----:B------:R1:W-:Y:S04]  /*1ddd0*/  @!P0 STG.E.64 desc[UR6][R4.64], R32 ;  /* 0x0000002004008986 */ /* 0x0003e8000c101b06 */
[----:B------:R1:W-:Y:S02]  /*1dde0*/  @!P0 STG.E.64 desc[UR6][R4.64+0x8], R34 ;  /* 0x0000082204008986 */ /* 0x0003e4000c101b06 */
.L_x_1529:
[----:B------:R-:W-:Y:S05]  /*1ddf0*/  BSYNC B0 ;  /* 0x0000000000007941 */ /* 0x000fea0003800000 */
.L_x_1528:
[----:B-1----:R1:W1:Y:S01]  /*1de00*/  LDS.128 R32, [R10+0x800] ;  /* 0x000800000a207984 */ /* 0x0022620000000c00 */
        /* <DEDUP_REMOVED lines=8> */
[----:B-1----:R1:W-:Y:S04]  /*1de90*/  @!P2 STG.E.128 desc[UR6][R4.64+0x1800], R32 ;  /* 0x001800200400a986 */ /* 0x0023e8000c101d06 */
[----:B------:R1:W-:Y:S04]  /*1dea0*/  @!P1 STG.E.128 desc[UR6][R4.64+0x1880], R28 ;  /* 0x0018801c04009986 */ /* 0x0003e8000c101d06 */
[----:B------:R1:W-:Y:S02]  /*1deb0*/  @!P0 STG.E.128 desc[UR6][R4.64+0x1900], R12 ;  /* 0x0019000c04008986 */ /* 0x0003e4000c101d06 */
.L_x_1531:
[----:B------:R-:W-:Y:S05]  /*1dec0*/  BSYNC B0 ;  /* 0x0000000000007941 */ /* 0x000fea0003800000 */
.L_x_1530:
        /* <DEDUP_REMOVED lines=12> */
.L_x_1533:
[----:B------:R-:W-:Y:S05]  /*1df90*/  BSYNC B0 ;  /* 0x0000000000007941 */ /* 0x000fea0003800000 */
.L_x_1532:
        /* <DEDUP_REMOVED lines=10> */
.L_x_1534:
        /* <DEDUP_REMOVED lines=12> */
.L_x_6242:


//--------------------- .text._ZN5flash24flash_fwd_splitkv_kernelI23Flash_fwd_kernel_traitsILi96ELi64ELi128ELi4ELb0ELb0EN7cutlass6half_tE19Flash_kernel_traitsILi96ELi64ELi128ELi4ES3_EELb1ELb0ELb0ELb0ELb0ELb1ELb1ELb1EEEvNS_16Flash_fwd_paramsE --------------------------
	.section	.text._ZN5flash24flash_fwd_splitkv_kernelI23Flash_fwd_kernel_traitsILi96ELi64ELi128ELi4ELb0ELb0EN7cutlass6half_tE19Flash_kernel_traitsILi96ELi64ELi128ELi4ES3_EELb1ELb0ELb0ELb0ELb0ELb1ELb1ELb1EEEvNS_16Flash_fwd_paramsE,"ax",@progbits
	.align	128
        .global         _ZN5flash24flash_fwd_splitkv_kernelI23Flash_fwd_kernel_traitsILi96ELi64ELi128ELi4ELb0ELb0EN7cutlass6half_tE19Flash_kernel_traitsILi96ELi64ELi128ELi4ES3_EELb1ELb0ELb0ELb0ELb0ELb1ELb1ELb1EEEvNS_16Flash_fwd_paramsE
        .type           _ZN5flash24flash_fwd_splitkv_kernelI23Flash_fwd_kernel_traitsILi96ELi64ELi128ELi4ELb0ELb0EN7cutlass6half_tE19Flash_kernel_traitsILi96ELi64ELi128ELi4ES3_EELb1ELb0ELb0ELb0ELb0ELb1ELb1ELb1EEEvNS_16Flash_fwd_paramsE,@function
        .size           _ZN5flash24flash_fwd_splitkv_kernelI23Flash_fwd_kernel_traitsILi96ELi64ELi128ELi4ELb0ELb0EN7cutlass6half_tE19Flash_kernel_traitsILi96ELi64ELi128ELi4ES3_EELb1ELb0ELb0ELb0ELb0ELb1ELb1ELb1EEEvNS_16Flash_fwd_paramsE,(.L_x_6243 - _ZN5flash24flash_fwd_splitkv_kernelI23Flash_fwd_kernel_traitsILi96ELi64ELi128ELi4ELb0ELb0EN7cutlass6half_tE19Flash_kernel_traitsILi96ELi64ELi128ELi4ES3_EELb1ELb0ELb0ELb0ELb0ELb1ELb1ELb1EEEvNS_16Flash_fwd_paramsE)
        .other          _ZN5flash24flash_fwd_splitkv_kernelI23Flash_fwd_kernel_traitsILi96ELi64ELi128ELi4ELb0ELb0EN7cutlass6half_tE19Flash_kernel_traitsILi96ELi64ELi128ELi4ES3_EELb1ELb0ELb0ELb0ELb0ELb1ELb1ELb1EEEvNS_16Flash_fwd_paramsE,@"STO_CUDA_ENTRY STV_DEFAULT"
_ZN5flash24flash_fwd_splitkv_kernelI23Flash_fwd_kernel_traitsILi96ELi64ELi128ELi4ELb0ELb0EN7cutlass6half_tE19Flash_kernel_traitsILi96ELi64ELi128ELi4ES3_EELb1ELb0ELb0ELb0ELb0ELb1ELb1ELb1EEEvNS_16Flash_fwd_paramsE:
.text._ZN5flash24flash_fwd_splitkv_kernelI23Flash_fwd_kernel_traitsILi96ELi64ELi128ELi4ELb0ELb0EN7cutlass6half_tE19Flash_kernel_traitsILi96ELi64ELi128ELi4ES3_EELb1ELb0ELb0ELb0ELb0ELb1ELb1ELb1EEEvNS_16Flash_fwd_paramsE:
        /* <DEDUP_REMOVED lines=59> */
.L_x_1535:
[----:B------:R-:W1:Y:S02]  /*03b0*/  LDC R10, c[0x0][0x2c8] ;  /* 0x0000b200ff0a7b82 */ /* 0x000e640000000800 */
.L_x_1536:
        /* <DEDUP_REMOVED lines=106> */
.L_x_1539:
[----:B------:R-:W-:Y:S05]  /*0a60*/  BSYNC B0 ;  /* 0x0000000000007941 */ /* 0x000fea0003800000 */
.L_x_1538:
        /* <DEDUP_REMOVED lines=11> */
.L_x_1541:
[----:B------:R-:W-:Y:S05]  /*0b20*/  BSYNC B0 ;  /* 0x0000000000007941 */ /* 0x000fea0003800000 */
.L_x_1540:
        /* <DEDUP_REMOVED lines=11> */
.L_x_1543:
[----:B------:R-:W-:Y:S05]  /*0be0*/  BSYNC B0 ;  /* 0x0000000000007941 */ /* 0x000fea0003800000 */
.L_x_1542:
        /* <DEDUP_REMOVED lines=10> */
.L_x_1545:
[----:B------:R-:W-:Y:S05]  /*0c90*/  BSYNC B0 ;  /* 0x0000000000007941 */ /* 0x000fea0003800000 */
.L_x_1544:
        /* <DEDUP_REMOVED lines=16> */
.L_x_1537:
        /* <DEDUP_REMOVED lines=27> */
.L_x_1546:
        /* <DEDUP_REMOVED lines=83> */
.L_x_1547:
        /* <DEDUP_REMOVED lines=49> */
.L_x_1549:
        /* <DEDUP_REMOVED lines=33> */
.L_x_1548:
        /* <DEDUP_REMOVED lines=273> */
.L_x_1643:
        /* <DEDUP_REMOVED lines=22> */
.L_x_1552:
[----:B------:R-:W-:Y:S05]  /*2c10*/  BSYNC B0 ;  /* 0x0000000000007941 */ /* 0x000fea0003800000 */
.L_x_1551:
        /* <DEDUP_REMOVED lines=15> */
.L_x_1554:
[----:B------:R-:W-:Y:S05]  /*2d10*/  BSYNC B0 ;  /* 0x0000000000007941 */ /* 0x000fea0003800000 */
.L_x_1553:
        /* <DEDUP_REMOVED lines=23> */
.L_x_1556:
[----:B------:R-:W-:Y:S05]  /*2e90*/  BSYNC B0 ;  /* 0x0000000000007941 */ /* 0x000fea0003800000 */
.L_x_1555:
        /* <DEDUP_REMOVED lines=21> */
.L_x_1558:
[----:B------:R-:W-:Y:S05]  /*2ff0*/  BSYNC B0 ;  /* 0x0000000000007941 */ /* 0x000fea0003800000 */
.L_x_1557:
        /* <DEDUP_REMOVED lines=63> */
.L_x_1564:
[----:B------:R-:W-:Y:S05]  /*33f0*/  BSYNC B0 ;  /* 0x0000000000007941 */ /* 0x000fea0003800000 */
.L_x_1563:
        /* <DEDUP_REMOVED lines=54> */
.L_x_1566:
[----:B------:R-:W-:Y:S05]  /*3760*/  BSYNC B0 ;  /* 0x0000000000007941 */ /* 0x000fea0003800000 */
.L_x_1565:
        /* <DEDUP_REMOVED lines=53> */
.L_x_1562:
[----:B------:R-:W-:Y:S05]  /*3ac0*/  BSYNC B1 ;  /* 0x0000000000017941 */ /* 0x000fea0003800000 */
.L_x_1561:
        /* <DEDUP_REMOVED lines=66> */
.L_x_1570:
[----:B------:R-:W-:Y:S05]  /*3ef0*/  BSYNC B0 ;  /* 0x0000000000007941 */ /* 0x000fea0003800000 */
.L_x_1569:
        /* <DEDUP_REMOVED lines=57> */
.L_x_1572:
[----:B------:R-:W-:Y:S05]  /*4290*/  BSYNC B0 ;  /* 0x0000000000007941 */ /* 0x000fea0003800000 */
.L_x_1571:
        /* <DEDUP_REMOVED lines=56> */
.L_x_1568:
[----:B------:R-:W-:Y:S05]  /*4620*/  BSYNC B1 ;  /* 0x0000000000017941 */ /* 0x000fea0003800000 */
.L_x_1567:
        /* <DEDUP_REMOVED lines=66> */
.L_x_1576:
[----:B------:R-:W-:Y:S05]  /*4a50*/  BSYNC B0 ;  /* 0x0000000000007941 */ /* 0x000fea0003800000 */
.L_x_1575:
        /* <DEDUP_REMOVED lines=56> */
.L_x_1578:
[----:B------:R-:W-:Y:S05]  /*4de0*/  BSYNC B0 ;  /* 0x0000000000007941 */ /* 0x000fea0003800000 */
.L_x_1577:
        /* <DEDUP_REMOVED lines=54> */
.L_x_1574:
[----:B------:R-:W-:Y:S05]  /*5150*/  BSYNC B1 ;  /* 0x0000000000017941 */ /* 0x000fea0003800000 */
.L_x_1573:
        /* <DEDUP_REMOVED lines=74> */
.L_x_1582:
[----:B------:R-:W-:Y:S05]  /*5600*/  BSYNC B0 ;  /* 0x0000000000007941 */ /* 0x000fea0003800000 */
.L_x_1581:
        /* <DEDUP_REMOVED lines=55> */
.L_x_1584:
[----:B------:R-:W-:Y:S05]  /*5980*/  BSYNC B0 ;  /* 0x0000000000007941 */ /* 0x000fea0003800000 */
.L_x_1583:
        /* <DEDUP_REMOVED lines=54> */
.L_x_1580:
[----:B------:R-:W-:Y:S05]  /*5cf0*/  BSYNC B1 ;  /* 0x0000000000017941 */ /* 0x000fea0003800000 */
.L_x_1579:
        /* <DEDUP_REMOVED lines=8> */
.L_x_1560:
        /* <DEDUP_REMOVED lines=96> */
.L_x_1591:
[----:B------:R-:W-:Y:S05]  /*6380*/  BSYNC B0 ;  /* 0x0000000000007941 */ /* 0x000fea0003800000 */
.L_x_1590:
[----:B------:R-:W-:Y:S05]  /*6390*/  MOV R105, R103 ;  /* 0x0000006700697202 */ /* 0x000fea0000000f00 */
[----:B-----5:R1:W-:Y:S02]  /*63a0*/  STG.E.128 desc[UR6][R104.64], R48 ;  /* 0x0000003068007986 */ /* 0x0203e4000c101d06 */
.L_x_1589:
[----:B------:R-:W-:Y:S05]  /*63b0*/  BSYNC B1 ;  /* 0x0000000000017941 */ /* 0x000fea0003800000 */
.L_x_1588:
        /* <DEDUP_REMOVED lines=95> */
.L_x_1595:
[----:B------:R-:W-:Y:S05]  /*69b0*/  BSYNC B0 ;  /* 0x0000000000007941 */ /* 0x000fea0003800000 */
.L_x_1594:
[----:B------:R-:W-:Y:S05]  /*69c0*/  MOV R105, R103 ;  /* 0x0000006700697202 */ /* 0x000fea0000000f00 */
[----:B-----5:R1:W-:Y:S02]  /*69d0*/  STG.E.128 desc[UR6][R104.64+0x40], R48 ;  /* 0x0000403068007986 */ /* 0x0203e4000c101d06 */
.L_x_1593:
[----:B------:R-:W-:Y:S05]  /*69e0*/  BSYNC B1 ;  /* 0x0000000000017941 */ /* 0x000fea0003800000 */
.L_x_1592:
        /* <DEDUP_REMOVED lines=95> */
.L_x_1597:
[----:B------:R-:W-:Y:S05]  /*6fe0*/  BSYNC B0 ;  /* 0x0000000000007941 */ /* 0x000fea0003800000 */
.L_x_1596:
[----:B-----5:R1:W-:Y:S02]  /*6ff0*/  STG.E.128 desc[UR6][R104.64+0x80], R48 ;  /* 0x0000803068007986 */ /* 0x0203e4000c101d06 */
.L_x_1587:
[----:B------:R-:W-:Y:S05]  /*7000*/  BSYNC B2 ;  /* 0x0000000000027941 */ /* 0x000fea0003800000 */
.L_x_1586:
        /* <DEDUP_REMOVED lines=105> */
.L_x_1603:
[----:B------:R-:W-:Y:S05]  /*76a0*/  BSYNC B0 ;  /* 0x0000000000007941 */ /* 0x000fea0003800000 */
.L_x_1602:
[----:B-----5:R1:W-:Y:S02]  /*76b0*/  STG.E.128 desc[UR6][R180.64], R36 ;  /* 0x00000024b4007986 */ /* 0x0203e4000c101d06 */
.L_x_1601:
[----:B------:R-:W-:Y:S05]  /*76c0*/  BSYNC B1 ;  /* 0x0000000000017941 */ /* 0x000fea0003800000 */
.L_x_1600:
        /* <DEDUP_REMOVED lines=102> */
.L_x_1607:
[----:B------:R-:W-:Y:S05]  /*7d30*/  BSYNC B0 ;  /* 0x0000000000007941 */ /* 0x000fea0003800000 */
.L_x_1606:
[----:B-----5:R1:W-:Y:S02]  /*7d40*/  STG.E.128 desc[UR6][R180.64], R36 ;  /* 0x00000024b4007986 */ /* 0x0203e4000c101d06 */
.L_x_1605:
[----:B------:R-:W-:Y:S05]  /*7d50*/  BSYNC B1 ;  /* 0x0000000000017941 */ /* 0x000fea0003800000 */
.L_x_1604:
        /* <DEDUP_REMOVED lines=101> */
.L_x_1609:
[----:B------:R-:W-:Y:S05]  /*83b0*/  BSYNC B0 ;  /* 0x0000000000007941 */ /* 0x000fea0003800000 */
.L_x_1608:
[----:B-----5:R1:W-:Y:S02]  /*83c0*/  STG.E.128 desc[UR6][R180.64], R36 ;  /* 0x00000024b4007986 */ /* 0x0203e4000c101d06 */
.L_x_1599:
[----:B------:R-:W-:Y:S05]  /*83d0*/  BSYNC B2 ;  /* 0x0000000000027941 */ /* 0x000fea0003800000 */
.L_x_1598:
        /* <DEDUP_REMOVED lines=105> */
.L_x_1615:
[----:B------:R-:W-:Y:S05]  /*8a70*/  BSYNC B0 ;  /* 0x0000000000007941 */ /* 0x000fea0003800000 */
.L_x_1614:
[----:B-----5:R1:W-:Y:S02]  /*8a80*/  STG.E.128 desc[UR6][R180.64], R36 ;  /* 0x00000024b4007986 */ /* 0x0203e4000c101d06 */
.L_x_1613:
[----:B------:R-:W-:Y:S05]  /*8a90*/  BSYNC B1 ;  /* 0x0000000000017941 */ /* 0x000fea0003800000 */
.L_x_1612:
        /* <DEDUP_REMOVED lines=102> */
.L_x_1619:
[----:B------:R-:W-:Y:S05]  /*9100*/  BSYNC B0 ;  /* 0x0000000000007941 */ /* 0x000fea0003800000 */
.L_x_1618:
[----:B-----5:R1:W-:Y:S02]  /*9110*/  STG.E.128 desc[UR6][R180.64], R36 ;  /* 0x00000024b4007986 */ /* 0x0203e4000c101d06 */
.L_x_1617:
[----:B------:R-:W-:Y:S05]  /*9120*/  BSYNC B1 ;  /* 0x0000000000017941 */ /* 0x000fea0003800000 */
.L_x_1616:
        /* <DEDUP_REMOVED lines=101> */
.L_x_1621:
[----:B------:R-:W-:Y:S05]  /*9780*/  BSYNC B0 ;  /* 0x0000000000007941 */ /* 0x000fea0003800000 */
.L_x_1620:
[----:B-----5:R1:W-:Y:S02]  /*9790*/  STG.E.128 desc[UR6][R180.64], R36 ;  /* 0x00000024b4007986 */ /* 0x0203e4000c101d06 */
.L_x_1611:
[----:B------:R-:W-:Y:S05]  /*97a0*/  BSYNC B2 ;  /* 0x0000000000027941 */ /* 0x000fea0003800000 */
.L_x_1610:
        /* <DEDUP_REMOVED lines=112> */
.L_x_1627:
[----:B------:R-:W-:Y:S05]  /*9eb0*/  BSYNC B0 ;  /* 0x0000000000007941 */ /* 0x000fea0003800000 */
.L_x_1626:
[----:B-----5:R1:W-:Y:S02]  /*9ec0*/  STG.E.128 desc[UR6][R180.64], R36 ;  /* 0x00000024b4007986 */ /* 0x0203e4000c101d06 */
.L_x_1625:
[----:B------:R-:W-:Y:S05]  /*9ed0*/  BSYNC B1 ;  /* 0x0000000000017941 */ /* 0x000fea0003800000 */
.L_x_1624:
        /* <DEDUP_REMOVED lines=102> */
.L_x_1631:
[----:B------:R-:W-:Y:S05]  /*a540*/  BSYNC B0 ;  /* 0x0000000000007941 */ /* 0x000fea0003800000 */
.L_x_1630:
[----:B-----5:R1:W-:Y:S02]  /*a550*/  STG.E.128 desc[UR6][R180.64], R36 ;  /* 0x00000024b4007986 */ /* 0x0203e4000c101d06 */
.L_x_1629:
[----:B------:R-:W-:Y:S05]  /*a560*/  BSYNC B1 ;  /* 0x0000000000017941 */ /* 0x000fea0003800000 */
.L_x_1628:
        /* <DEDUP_REMOVED lines=101> */
.L_x_1633:
[----:B------:R-:W-:Y:S05]  /*abc0*/  BSYNC B0 ;  /* 0x0000000000007941 */ /* 0x000fea0003800000 */
.L_x_1632:
[----:B-----5:R1:W-:Y:S02]  /*abd0*/  STG.E.128 desc[UR6][R174.64], R36 ;  /* 0x00000024ae007986 */ /* 0x0203e4000c101d06 */
.L_x_1623:
[----:B------:R-:W-:Y:S05]  /*abe0*/  BSYNC B2 ;  /* 0x0000000000027941 */ /* 0x000fea0003800000 */
.L_x_1622:
        /* <DEDUP_REMOVED lines=8> */
.L_x_1559:
        /* <DEDUP_REMOVED lines=17> */
.L_x_1635:
[----:B------:R-:W-:Y:S05]  /*ad80*/  BSYNC B0 ;  /* 0x0000000000007941 */ /* 0x000fea0003800000 */
.L_x_1634:
        /* <DEDUP_REMOVED lines=24> */
.L_x_1637:
[----:B------:R-:W-:Y:S05]  /*af10*/  BSYNC B0 ;  /* 0x0000000000007941 */ /* 0x000fea0003800000 */
.L_x_1636:
        /* <DEDUP_REMOVED lines=23> */
.L_x_1639:
[----:B------:R-:W-:Y:S05]  /*b090*/  BSYNC B0 ;  /* 0x0000000000007941 */ /* 0x000fea0003800000 */
.L_x_1638:
        /* <DEDUP_REMOVED lines=30> */
.L_x_1640:
[----:B------:R-:W-:Y:S05]  /*b280*/  BSYNC B0 ;  /* 0x0000000000007941 */ /* 0x000fea0003800000 */
.L_x_1585:
        /* <DEDUP_REMOVED lines=82> */
.L_x_1641:
        /* <DEDUP_REMOVED lines=9> */
.L_x_1642:
[----:B------:R-:W-:Y:S04]  /*b840*/  IADD3 R9, R9, -0x1, RZ ;  /* 0xffffffff09097810 */ /* 0x000fe80007ffe0ff */
[----:B------:R-:W-:Y:S11]  /*b850*/  ISETP.GT.AND P0, PT, R9, R68, PT ;  /* 0x000000440900720c */ /* 0x000ff60003f04270 */
[----:B------:R-:W-:Y:S02]  /*b860*/  @!UPT UIADD3 URZ, URZ, URZ, URZ ;  /* 0x0000003f3f3ff290 */ /* 0x000fe4000fffe03f */
[----:B------:R-:W-:Y:S05]  /*b870*/  @P0 BRA `(.L_x_1643) ;  /* 0xffffff70008c0947 */ /* 0x000fea000383ffff */
.L_x_1550:
        /* <DEDUP_REMOVED lines=96> */
.L_x_1652:
[----:B------:R-:W-:Y:S05]  /*be80*/  BSYNC B0 ;  /* 0x0000000000007941 */ /* 0x000fea0003800000 */
.L_x_1651:
[----:B-----5:R3:W-:Y:S04]  /*be90*/  STS.64 [R164], R12 ;  /* 0x0000000ca4007388 */ /* 0x0207e80000000a00 */
[----:B------:R3:W-:Y:S02]  /*bea0*/  STS.64 [R164+0x8], R14 ;  /* 0x0000080ea4007388 */ /* 0x0007e40000000a00 */
.L_x_1650:
[----:B------:R-:W-:Y:S05]  /*beb0*/  BSYNC B1 ;  /* 0x0000000000017941 */ /* 0x000fea0003800000 */
.L_x_1649:
        /* <DEDUP_REMOVED lines=46> */
.L_x_1656:
[----:B------:R-:W-:Y:S05]  /*c1a0*/  BSYNC B0 ;  /* 0x0000000000007941 */ /* 0x000fea0003800000 */
.L_x_1655:
[----:B-----5:R1:W-:Y:S02]  /*c1b0*/  STS.128 [R164+0x1000], R12 ;  /* 0x0010000ca4007388 */ /* 0x0203e40000000c00 */
.L_x_1654:
[----:B------:R-:W-:Y:S05]  /*c1c0*/  BSYNC B1 ;  /* 0x0000000000017941 */ /* 0x000fea0003800000 */
.L_x_1653:
        /* <DEDUP_REMOVED lines=45> */
.L_x_1658:
[----:B------:R-:W-:Y:S05]  /*c4a0*/  BSYNC B0 ;  /* 0x0000000000007941 */ /* 0x000fea0003800000 */
.L_x_1657:
[----:B-----5:R2:W-:Y:S02]  /*c4b0*/  STS.128 [R164+0x2000], R24 ;  /* 0x00200018a4007388 */ /* 0x0205e40000000c00 */
.L_x_1648:
[----:B------:R-:W-:Y:S05]  /*c4c0*/  BSYNC B2 ;  /* 0x0000000000027941 */ /* 0x000fea0003800000 */
.L_x_1647:
        /* <DEDUP_REMOVED lines=64> */
.L_x_1663:
[----:B------:R-:W-:Y:S05]  /*c8d0*/  BSYNC B0 ;  /* 0x0000000000007941 */ /* 0x000fea0003800000 */
.L_x_1662:
[----:B-----5:R3:W-:Y:S02]  /*c8e0*/  STS.128 [R164+0x800], R12 ;  /* 0x0008000ca4007388 */ /* 0x0207e40000000c00 */
.L_x_1661:
[----:B------:R-:W-:Y:S05]  /*c8f0*/  BSYNC B1 ;  /* 0x0000000000017941 */ /* 0x000fea0003800000 */
.L_x_1660:
        /* <DEDUP_REMOVED lines=46> */
.L_x_1667:
[----:B------:R-:W-:Y:S05]  /*cbe0*/  BSYNC B0 ;  /* 0x0000000000007941 */ /* 0x000fea0003800000 */
.L_x_1666:
[----:B-----5:R3:W-:Y:S02]  /*cbf0*/  STS.128 [R164+0x1800], R12 ;  /* 0x0018000ca4007388 */ /* 0x0207e40000000c00 */
.L_x_1665:
[----:B------:R-:W-:Y:S05]  /*cc00*/  BSYNC B1 ;  /* 0x0000000000017941 */ /* 0x000fea0003800000 */
.L_x_1664:
        /* <DEDUP_REMOVED lines=48> */
.L_x_1669:
[----:B------:R-:W-:Y:S05]  /*cf10*/  BSYNC B0 ;  /* 0x0000000000007941 */ /* 0x000fea0003800000 */
.L_x_1668:
[----:B-----5:R3:W-:Y:S01]  /*cf20*/  STS.128 [R164+0x2800], R12 ;  /* 0x0028000ca4007388 */ /* 0x0207e20000000c00 */
[----:B------:R-:W-:Y:S05]  /*cf30*/  BRA `(.L_x_1659) ;  /* 0x00000028002c7947 */ /* 0x000fea0003800000 */
.L_x_1646:
        /* <DEDUP_REMOVED lines=98> */
.L_x_1675:
[----:B------:R-:W-:Y:S05]  /*d560*/  BSYNC B0 ;  /* 0x0000000000007941 */ /* 0x000fea0003800000 */
.L_x_1674:
[----:B-----5:R3:W-:Y:S04]  /*d570*/  STS.64 [R164], R20 ;  /* 0x00000014a4007388 */ /* 0x0207e80000000a00 */
[----:B------:R3:W-:Y:S02]  /*d580*/  STS.64 [R164+0x8], R22 ;  /* 0x00000816a4007388 */ /* 0x0007e40000000a00 */
.L_x_1673:
[----:B------:R-:W-:Y:S05]  /*d590*/  BSYNC B1 ;  /* 0x0000000000017941 */ /* 0x000fea0003800000 */
.L_x_1672:
        /* <DEDUP_REMOVED lines=92> */
.L_x_1679:
[----:B------:R-:W-:Y:S05]  /*db60*/  BSYNC B0 ;  /* 0x0000000000007941 */ /* 0x000fea0003800000 */
.L_x_1678:
[----:B-----5:R1:W-:Y:S02]  /*db70*/  STS.128 [R164+0x1000], R20 ;  /* 0x00100014a4007388 */ /* 0x0203e40000000c00 */
.L_x_1677:
[----:B------:R-:W-:Y:S05]  /*db80*/  BSYNC B1 ;  /* 0x0000000000017941 */ /* 0x000fea0003800000 */
.L_x_1676:
        /* <DEDUP_REMOVED lines=91> */
.L_x_1681:
[----:B------:R-:W-:Y:S05]  /*e140*/  BSYNC B0 ;  /* 0x0000000000007941 */ /* 0x000fea0003800000 */
.L_x_1680:
[----:B-----5:R3:W-:Y:S02]  /*e150*/  STS.128 [R164+0x2000], R20 ;  /* 0x00200014a4007388 */ /* 0x0207e40000000c00 */
.L_x_1671:
[----:B------:R-:W-:Y:S05]  /*e160*/  BSYNC B2 ;  /* 0x0000000000027941 */ /* 0x000fea0003800000 */
.L_x_1670:
        /* <DEDUP_REMOVED lines=97> */
.L_x_1685:
[----:B------:R-:W-:Y:S05]  /*e780*/  BSYNC B0 ;  /* 0x0000000000007941 */ /* 0x000fea0003800000 */
.L_x_1684:
[----:B-----5:R3:W-:Y:S02]  /*e790*/  STS.128 [R164+0x800], R20 ;  /* 0x00080014a4007388 */ /* 0x0207e40000000c00 */
.L_x_1683:
[----:B------:R-:W-:Y:S05]  /*e7a0*/  BSYNC B1 ;  /* 0x0000000000017941 */ /* 0x000fea0003800000 */
.L_x_1682:
        /* <DEDUP_REMOVED lines=92> */
.L_x_1689:
[----:B------:R-:W-:Y:S05]  /*ed70*/  BSYNC B0 ;  /* 0x0000000000007941 */ /* 0x000fea0003800000 */
.L_x_1688:
[----:B-----5:R1:W-:Y:S02]  /*ed80*/  STS.128 [R164+0x1800], R16 ;  /* 0x00180010a4007388 */ /* 0x0203e40000000c00 */
.L_x_1687:
[----:B------:R-:W-:Y:S05]  /*ed90*/  BSYNC B1 ;  /* 0x0000000000017941 */ /* 0x000fea0003800000 */
.L_x_1686:
        /* <DEDUP_REMOVED lines=94> */
.L_x_1691:
[----:B------:R-:W-:Y:S05]  /*f380*/  BSYNC B0 ;  /* 0x0000000000007941 */ /* 0x000fea0003800000 */
.L_x_1690:
[----:B-----5:R1:W-:Y:S01]  /*f390*/  STS.128 [R164+0x2800], R12 ;  /* 0x0028000ca4007388 */ /* 0x0203e20000000c00 */
[----:B------:R-:W-:Y:S05]  /*f3a0*/  BRA `(.L_x_1659) ;  /* 0x0000000400107947 */ /* 0x000fea0003800000 */
.L_x_1645:
        /* <DEDUP_REMOVED lines=36> */
.L_x_1693:
[----:B------:R-:W-:Y:S05]  /*f5f0*/  BSYNC B0 ;  /* 0x0000000000007941 */ /* 0x000fea0003800000 */
.L_x_1692:
        /* <DEDUP_REMOVED lines=31> */
.L_x_1659:
[----:B------:R-:W-:Y:S05]  /*f7f0*/  BSYNC B3 ;  /* 0x0000000000037941 */ /* 0x000fea0003800000 */
.L_x_1644:
        /* <DEDUP_REMOVED lines=33> */
.L_x_1696:
[----:B------:R2:W-:Y:S02]  /*fa10*/  STS.128 [R164+0x7000], RZ ;  /* 0x007000ffa4007388 */ /* 0x0005e40000000c00 */
.L_x_1695:
[----:B------:R-:W-:Y:S05]  /*fa20*/  BSYNC B0 ;  /* 0x0000000000007941 */ /* 0x000fea0003800000 */
.L_x_1694:
[----:B------:R-:W-:Y:S01]  /*fa30*/  ISETP.GE.AND P0, PT, R24, R5, PT ;  /* 0x000000051800720c */ /* 0x000fe20003f06270 */
[----:B------:R-:W-:-:S12]  /*fa40*/  BSSY B0, `(.L_x_1697) ;  /* 0x000001f000007945 */ /* 0x000fd80003800000 */
[----:B------:R-:W-:Y:S05]  /*fa50*/  @P0 BRA `(.L_x_1698) ;  /* 0x0000000000740947 */ /* 0x000fea0003800000 */
[C---:B-1----:R-:W-:Y:S02]  /*fa60*/  LOP3.LUT R2, R130.reuse, 0x1, RZ, 0xc0, !PT ;  /* 0x0000000182027812 */ /* 0x042fe400078ec0ff */
        /* <DEDUP_REMOVED lines=27> */
.L_x_1699:
[----:B------:R4:W-:Y:S02]  /*fc20*/  STS.128 [R164+0x7800], RZ ;  /* 0x007800ffa4007388 */ /* 0x0009e40000000c00 */
.L_x_1698:
[----:B------:R-:W-:Y:S05]  /*fc30*/  BSYNC B0 ;  /* 0x0000000000007941 */ /* 0x000fea0003800000 */
.L_x_1697:
[----:B-1--4-:R-:W-:Y:S01]  /*fc40*/  IADD3 R6, R168, 0x40, RZ ;  /* 0x00000040a8067810 */ /* 0x012fe20007ffe0ff */
[----:B------:R-:W-:Y:S03]  /*fc50*/  BSSY B0, `(.L_x_1700) ;  /* 0x0000023000007945 */ /* 0x000fe60003800000 */
[----:B------:R-:W-:-:S13]  /*fc60*/  ISETP.GE.AND P0, PT, R6, R5, PT ;  /* 0x000000050600720c */ /* 0x000fda0003f06270 */
[----:B------:R-:W-:Y:S05]  /*fc70*/  @P0 BRA `(.L_x_1701) ;  /* 0x0000000000800947 */ /* 0x000fea0003800000 */
[----:B------:R-:W1:Y:S01]  /*fc80*/  LDC.64 R2, c[0x0][0x248] ;  /* 0x00009200ff027b82 */ /* 0x000e620000000a00 */
        /* <DEDUP_REMOVED lines=30> */
.L_x_1702:
[----:B------:R4:W-:Y:S02]  /*fe70*/  STS.128 [R164+0x8000], RZ ;  /* 0x008000ffa4007388 */ /* 0x0009e40000000c00 */
.L_x_1701:
[----:B------:R-:W-:Y:S05]  /*fe80*/  BSYNC B0 ;  /* 0x0000000000007941 */ /* 0x000fea0003800000 */
.L_x_1700:
[----:B------:R-:W-:Y:S01]  /*fe90*/  IADD3 R4, R168, 0x60, RZ ;  /* 0x00000060a8047810 */ /* 0x000fe20007ffe0ff */
[----:B------:R-:W-:Y:S03]  /*fea0*/  BSSY B0, `(.L_x_1703) ;  /* 0x0000022000007945 */ /* 0x000fe60003800000 */
[----:B------:R-:W-:-:S13]  /*feb0*/  ISETP.GE.AND P0, PT, R4, R5, PT ;  /* 0x000000050400720c */ /* 0x000fda0003f06270 */
[----:B------:R-:W-:Y:S05]  /*fec0*/  @P0 BRA `(.L_x_1704) ;  /* 0x00000000007c0947 */ /* 0x000fea0003800000 */
[----:B------:R-:W1:Y:S01]  /*fed0*/  LDC.64 R2, c[0x0][0x248] ;  /* 0x00009200ff027b82 */ /* 0x000e620000000a00 */
[C---:B------:R-:W-:Y:S01]  /*fee0*/  LOP3.LUT R7, R130.reuse, 0x1, RZ, 0xc0, !PT ;  /* 0x0000000182077812 */ /* 0x040fe200078ec0ff */
[----:B------:R-:W-:Y:S01]  /*fef0*/  IMAD.MOV.U32 R158, RZ, RZ, R162 ;  /* 0x000000ffff9e7224 */ /* 0x000fe200078e00a2 */
[C---:B------:R-:W-:Y:S02]  /*ff00*/  LOP3.LUT P2, RZ, R130.reuse, 0x2, RZ, 0xc0, !PT ;  /* 0x0000000282ff7812 */ /* 0x040fe4000784c0ff */
[----:B------:R-:W-:Y:S02]  /*ff10*/  ISETP.NE.U32.AND P0, PT, R7, 0x1, PT ;  /* 0x000000010700780c */ /* 0x000fe40003f05070 */
[----:B------:R-:W-:Y:S01]  /*ff20*/  LOP3.LUT P1, RZ, R130, 0x4, RZ, 0xc0, !PT ;  /* 0x0000000482ff7812 */ /* 0x000fe2000782c0ff */
[----:B-1----:R-:W-:-:S04]  /*ff30*/  IMAD.WIDE.U32 R8, R2, 0x60, R158 ;  /* 0x0000006002087825 */ /* 0x002fc800078e009e */
[----:B------:R-:W-:-:S04]  /*ff40*/  IMAD R7, R3, 0x60, RZ ;  /* 0x0000006003077824 */ /* 0x000fc800078e02ff */
[----:B------:R-:W-:Y:S02]  /*ff50*/  @P2 LEA R10, P3, R8, UR12, 0x1 ;  /* 0x0000000c080a2c11 */ /* 0x000fe4000f8608ff */
[----:B------:R-:W-:-:S04]  /*ff60*/  @!P0 IMAD.WIDE.U32 R12, R2, 0xc0, R166 ;  /* 0x000000c0020c8825 */ /* 0x000fc800078e00a6 */
[----:B------:R-:W-:Y:S02]  /*ff70*/  IMAD.IADD R7, R9, 0x1, R7 ;  /* 0x0000000109077824 */ /* 0x000fe400078e0207 */
[----:B------:R-:W-:-:S03]  /*ff80*/  @!P0 IMAD R3, R3, 0xc0, RZ ;  /* 0x000000c003038824 */ /* 0x000fc600078e02ff */
[C---:B------:R-:W-:Y:S01]  /*ff90*/  @P2 LEA.HI.X R11, R8.reuse, UR13, R7, 0x1, P3 ;  /* 0x0000000d080b2c11 */ /* 0x040fe200098f0c07 */
[----:B------:R-:W-:Y:S01]  /*ffa0*/  @!P0 IMAD.IADD R13, R3, 0x1, R13 ;  /* 0x00000001030d8824 */ /* 0x000fe200078e020d */
[----:B------:R-:W-:-:S04]  /*ffb0*/  @P1 LEA R14, P3, R8, UR12, 0x1 ;  /* 0x0000000c080e1c11 */ /* 0x000fc8000f8608ff */
[----:B------:R-:W-:Y:S01]  /*ffc0*/  @P1 LEA.HI.X R15, R8, UR13, R7, 0x1, P3 ;  /* 0x0000000d080f1c11 */ /* 0x000fe200098f0c07 */
        /* <DEDUP_REMOVED lines=15> */
.L_x_1704:
[----:B------:R-:W-:Y:S05]  /*100c0*/  BSYNC B0 ;  /* 0x0000000000007941 */ /* 0x000fea0003800000 */
.L_x_1703:
[----:B------:R-:W0:Y:S01]  /*100d0*/  LDGDEPBAR ;  /* 0x00000000000079af */ /* 0x000e220000000000 */
[----:B------:R-:W-:Y:S01]  /*100e0*/  ISETP.GE.AND P0, PT, R168, R5, PT ;  /* 0x00000005a800720c */ /* 0x000fe20003f06270 */
[----:B------:R-:W-:Y:S01]  /*100f0*/  ULDC.64 UR10, c[0x0][0x220] ;  /* 0x00008800000a7ab9 */ /* 0x000fe20000000a00 */
[----:B------:R-:W-:Y:S01]  /*10100*/  SHF.R.S32.HI R2, RZ, 0x1f, R155 ;  /* 0x0000001fff027819 */ /* 0x000fe2000001149b */
        /* <DEDUP_REMOVED lines=38> */
.L_x_1707:
[----:B------:R1:W-:Y:S02]  /*10370*/  STS.128 [R164+0xd000], RZ ;  /* 0x00d000ffa4007388 */ /* 0x0003e40000000c00 */
.L_x_1706:
[----:B------:R-:W-:Y:S05]  /*10380*/  BSYNC B0 ;  /* 0x0000000000007941 */ /* 0x000fea0003800000 */
.L_x_1705:
        /* <DEDUP_REMOVED lines=32> */
.L_x_1710:
[----:B------:R1:W-:Y:S02]  /*10590*/  STS.128 [R164+0xd800], RZ ;  /* 0x00d800ffa4007388 */ /* 0x0003e40000000c00 */
.L_x_1709:
[----:B------:R-:W-:Y:S05]  /*105a0*/  BSYNC B0 ;  /* 0x0000000000007941 */ /* 0x000fea0003800000 */
.L_x_1708:
        /* <DEDUP_REMOVED lines=35> */
.L_x_1713:
[----:B------:R1:W-:Y:S02]  /*107e0*/  STS.128 [R164+0xe000], RZ ;  /* 0x00e000ffa4007388 */ /* 0x0003e40000000c00 */
.L_x_1712:
[----:B------:R-:W-:Y:S05]  /*107f0*/  BSYNC B0 ;  /* 0x0000000000007941 */ /* 0x000fea0003800000 */
.L_x_1711:
        /* <DEDUP_REMOVED lines=41> */
.L_x_1716:
[----:B------:R1:W-:Y:S02]  /*10a90*/  STS.128 [R164+0xe800], RZ ;  /* 0x00e800ffa4007388 */ /* 0x0003e40000000c00 */
.L_x_1715:
[----:B------:R-:W-:Y:S05]  /*10aa0*/  BSYNC B0 ;  /* 0x0000000000007941 */ /* 0x000fea0003800000 */
.L_x_1714:
[----:B------:R-:W-:Y:S01]  /*10ab0*/  LOP3.LUT R118, R62, 0x7fffffe, RZ, 0xc0, !PT ;  /* 0x07fffffe3e767812 */ /* 0x000fe200078ec0ff */
[----:B------:R-:W-:Y:S01]  /*10ac0*/  IMAD.SHL.U32 R61, R61, 0x40, RZ ;  /* 0x000000403d3d7824 */ /* 0x000fe200078e00ff */
[----:B--2---:R-:W-:Y:S01]  /*10ad0*/  LEA.HI R5, R60, R60, RZ, 0x1 ;  /* 0x0000003c3c057211 */ /* 0x004fe200078f08ff */
[----:B------:R-:W-:Y:S01]  /*10ae0*/  IMAD.SHL.U32 R59, R59, 0x8, RZ ;  /* 0x000000083b3b7824 */ /* 0x000fe200078e00ff */
[----:B------:R-:W-:Y:S01]  /*10af0*/  SHF.R.S32.HI R2, RZ, 0x1f, R63 ;  /* 0x0000001fff027819 */ /* 0x000fe2000001143f */
[----:B------:R-:W-:Y:S01]  /*10b00*/  IMAD.IADD R118, R63, 0x1, -R118 ;  /* 0x000000013f767824 */ /* 0x000fe200078e0a76 */
[----:B------:R-:W-:Y:S01]  /*10b10*/  LOP3.LUT R5, R5, 0xfffffffe, RZ, 0xc0, !PT ;  /* 0xfffffffe05057812 */ /* 0x000fe200078ec0ff */
[----:B------:R-:W-:Y:S01]  /*10b20*/  ULDC.64 UR14, c[0x0][0x398] ;  /* 0x0000e600000e7ab9 */ /* 0x000fe20000000a00 */
        /* <DEDUP_REMOVED lines=10> */
[----:B------:R-:W-:-:S02]  /*10bd0*/  LOP3.LUT R6, R2, 0x8, R59, 0xf8, !PT ;  /* 0x0000000802067812 */ /* 0x000fc400078ef83b */
[----:B------:R-:W-:Y:S02]  /*10be0*/  LOP3.LUT R59, R63, 0xffffff00, RZ, 0xc0, !PT ;  /* 0xffffff003f3b7812 */ /* 0x000fe400078ec0ff */
[----:B------:R-:W-:Y:S02]  /*10bf0*/  SHF.R.U32.HI R7, RZ, 0x3, R2 ;  /* 0x00000003ff077819 */ /* 0x000fe40000011602 */
[----:B------:R-:W-:Y:S01]  /*10c00*/  LOP3.LUT R2, R61, 0x8, R4, 0xf8, !PT ;  /* 0x000000083d027812 */ /* 0x000fe200078ef804 */
[----:B------:R-:W-:Y:S01]  /*10c10*/  IMAD R9, R54, 0x200, R59 ;  /* 0x0000020036097824 */ /* 0x000fe200078e023b */
[----:B------:R-:W-:Y:S02]  /*10c20*/  SHF.R.U32.HI R61, RZ, 0x3, R61 ;  /* 0x00000003ff3d7819 */ /* 0x000fe4000001163d */
[----:B------:R-:W-:Y:S01]  /*10c30*/  LOP3.LUT R6, R6, R7, RZ, 0x3c, !PT ;  /* 0x0000000706067212 */ /* 0x000fe200078e3cff */
[----:B------:R-:W-:Y:S01]  /*10c40*/  IMAD R9, R118, 0x20, R9 ;  /* 0x0000002076097824 */ /* 0x000fe200078e0209 */
[----:B------:R-:W-:-:S03]  /*10c50*/  LOP3.LUT R2, R2, R61, RZ, 0x3c, !PT ;  /* 0x0000003d02027212 */ /* 0x000fc600078e3cff */
[----:B------:R-:W-:Y:S02]  /*10c60*/  IMAD.U32 R144, R5, 0x20, R6 ;  /* 0x0000002005907824 */ /* 0x000fe400078e0006 */
[----:B------:R-:W-:Y:S02]  /*10c70*/  IMAD.IADD R145, R2, 0x1, R9 ;  /* 0x0000000102917824 */ /* 0x000fe400078e0209 */
[----:B------:R-:W-:Y:S01]  /*10c80*/  IMAD.MOV.U32 R5, RZ, RZ, 0x20 ;  /* 0x00000020ff057424 */ /* 0x000fe200078e00ff */
[----:B------:R-:W-:Y:S02]  /*10c90*/  LEA R144, R144, UR4, 0x1 ;  /* 0x0000000490907c11 */ /* 0x000fe4000f8e08ff */
[----:B------:R-:W-:Y:S02]  /*10ca0*/  LEA R145, R145, UR4, 0x1 ;  /* 0x0000000491917c11 */ /* 0x000fe4000f8e08ff */
[----:B------:R-:W-:Y:S01]  /*10cb0*/  SEL R5, R5, 0xffffffe0, !P0 ;  /* 0xffffffe005057807 */ /* 0x000fe20004000000 */
[----:B------:R-:W-:Y:S02]  /*10cc0*/  LDSM.16.M88.4 R28, [R144+0x3000] ;  /* 0x00300000901c783b */ /* 0x000fe40000000200 */
[----:B------:R-:W-:-:S02]  /*10cd0*/  IMAD R123, R3, 0x2, R145 ;  /* 0x00000002037b7824 */ /* 0x000fc400078e0291 */
[----:B------:R-:W2:Y:S01]  /*10ce0*/  LDSM.16.M88.4 R84, [R145] ;  /* 0x000000009154783b */ /* 0x000ea20000000200 */
[----:B------:R-:W-:-:S03]  /*10cf0*/  IMAD.IADD R120, R144, 0x1, R5 ;  /* 0x0000000190787824 */ /* 0x000fc600078e0205 */
[----:B------:R-:W-:Y:S04]  /*10d00*/  LDSM.16.M88.4 R124, [R123] ;  /* 0x000000007b7c783b */ /* 0x000fe80000000200 */
[----:B------:R-:W-:Y:S04]  /*10d10*/  LDSM.16.M88.4 R108, [R120+0x3000] ;  /* 0x00300000786c783b */ /* 0x000fe80000000200 */
[----:B------:R-:W5:Y:S04]  /*10d20*/  LDSM.16.M88.4 R76, [R144+0x3400] ;  /* 0x00340000904c783b */ /* 0x000f680000000200 */
[----:B------:R-:W-:Y:S04]  /*10d30*/  LDSM.16.M88.4 R40, [R144+0x5000] ;  /* 0x005000009028783b */ /* 0x000fe80000000200 */
[----:B------:R-:W-:Y:S04]  /*10d40*/  LDSM.16.M88.4 R16, [R145+0x1000] ;  /* 0x001000009110783b */ /* 0x000fe80000000200 */
[----:B------:R-:W3:Y:S04]  /*10d50*/  LDSM.16.M88.4 R68, [R144+0x3800] ;  /* 0x003800009044783b */ /* 0x000ee80000000200 */
[----:B------:R-:W4:Y:S04]  /*10d60*/  LDSM.16.M88.4 R60, [R144+0x3c00] ;  /* 0x003c0000903c783b */ /* 0x000f280000000200 */
[----:B------:R-:W1:Y:S04]  /*10d70*/  LDSM.16.M88.4 R8, [R120+0x3400] ;  /* 0x003400007808783b */ /* 0x000e680000000200 */
[----:B------:R-:W1:Y:S01]  /*10d80*/  LDSM.16.M88.4 R44, [R144+0x4000] ;  /* 0x00400000902c783b */ /* 0x000e620000000200 */
[C---:B--2---:R-:W-:Y:S03]  /*10d90*/  HMMA.16816.F32 R20, R84.reuse, R28, RZ ;  /* 0x0000001c5414723c */ /* 0x044fe600000018ff */
[----:B------:R-:W2:Y:S04]  /*10da0*/  LDSM.16.M88.4 R100, [R144+0x4400] ;  /* 0x004400009064783b */ /* 0x000ea80000000200 */
[----:B------:R-:W2:Y:S01]  /*10db0*/  LDSM.16.M88.4 R92, [R144+0x4800] ;  /* 0x00480000905c783b */ /* 0x000ea20000000200 */
[C---:B------:R-:W-:Y:S03]  /*10dc0*/  HMMA.16816.F32 R28, R84.reuse, R30, RZ ;  /* 0x0000001e541c723c */ /* 0x040fe600000018ff */
[----:B------:R-:W2:Y:S03]  /*10dd0*/  LDSM.16.M88.4 R32, [R144+0x4c00] ;  /* 0x004c00009020783b */ /* 0x000ea60000000200 */
[C---:B-----5:R-:W-:Y:S01]  /*10de0*/  HMMA.16816.F32 R36, R84.reuse, R76, RZ ;  /* 0x0000004c5424723c */ /* 0x060fe200000018ff */
[----:B------:R-:W-:Y:S04]  /*10df0*/  LDSM.16.M88.4 R80, [R120+0x5000] ;  /* 0x005000007850783b */ /* 0x000fe80000000200 */
[----:B------:R-:W5:Y:S01]  /*10e00*/  LDSM.16.M88.4 R12, [R123+0x1000] ;  /* 0x001000007b0c783b */ /* 0x000f620000000200 */
[----:B------:R-:W-:Y:S03]  /*10e10*/  HMMA.16816.F32 R76, R84, R78, RZ ;  /* 0x0000004e544c723c */ /* 0x000fe600000018ff */
[----:B------:R-:W5:Y:S03]  /*10e20*/  LDSM.16.M88.4 R24, [R120+0x3800] ;  /* 0x003800007818783b */ /* 0x000f660000000200 */
[C---:B------:R-:W-:Y:S01]  /*10e30*/  HMMA.16816.F32 R20, R124.reuse, R108, R20 ;  /* 0x0000006c7c14723c */ /* 0x040fe20000001814 */
[----:B------:R-:W5:Y:S04]  /*10e40*/  LDSM.16.M88.4 R4, [R120+0x3c00] ;  /* 0x003c00007804783b */ /* 0x000f680000000200 */
[----:B------:R-:W5:Y:S01]  /*10e50*/  LDSM.16.M88.4 R136, [R144+0x5400] ;  /* 0x005400009088783b */ /* 0x000f620000000200 */
[----:B------:R-:W-:Y:S03]  /*10e60*/  HMMA.16816.F32 R28, R124, R110, R28 ;  /* 0x0000006e7c1c723c */ /* 0x000fe6000000181c */
[----:B------:R-:W-:Y:S03]  /*10e70*/  LDSM.16.M88.4 R132, [R144+0x7000] ;  /* 0x007000009084783b */ /* 0x000fe60000000200 */
[C---:B---3--:R-:W-:Y:S01]  /*10e80*/  HMMA.16816.F32 R72, R84.reuse, R68, RZ ;  /* 0x000000445448723c */ /* 0x048fe200000018ff */
[----:B------:R-:W-:Y:S04]  /*10e90*/  LDSM.16.M88.4 R112, [R120+0x4400] ;  /* 0x004400007870783b */ /* 0x000fe80000000200 */
[----:B------:R-:W-:Y:S01]  /*10ea0*/  LDSM.16.M88.4 R108, [R120+0x4800] ;  /* 0x00480000786c783b */ /* 0x000fe20000000200 */
[----:B----4-:R-:W-:Y:S06]  /*10eb0*/  HMMA.16816.F32 R64, R84, R60, RZ ;  /* 0x0000003c5440723c */ /* 0x010fec00000018ff */
[C---:B------:R-:W-:Y:S06]  /*10ec0*/  HMMA.16816.F32 R20, R16.reuse, R40, R20 ;  /* 0x000000281014723c */ /* 0x040fec0000001814 */
[----:B------:R-:W-:Y:S01]  /*10ed0*/  HMMA.16816.F32 R28, R16, R42, R28 ;  /* 0x0000002a101c723c */ /* 0x000fe2000000181c */
[----:B------:R-:W-:Y:S05]  /*10ee0*/  LDSM.16.M88.4 R40, [R120+0x5400] ;  /* 0x005400007828783b */ /* 0x000fea0000000200 */
[C---:B------:R-:W-:Y:S06]  /*10ef0*/  HMMA.16816.F32 R68, R84.reuse, R70, RZ ;  /* 0x000000465444723c */ /* 0x040fec00000018ff */
[----:B------:R-:W-:Y:S06]  /*10f00*/  HMMA.16816.F32 R60, R84, R62, RZ ;  /* 0x0000003e543c723c */ /* 0x000fec00000018ff */
[C---:B-1----:R-:W-:Y:S06]  /*10f10*/  HMMA.16816.F32 R36, R124.reuse, R8, R36 ;  /* 0x000000087c24723c */ /* 0x042fec0000001824 */
[----:B------:R-:W-:Y:S01]  /*10f20*/  HMMA.16816.F32 R76, R124, R10, R76 ;  /* 0x0000000a7c4c723c */ /* 0x000fe2000000184c */
[----:B------:R-:W1:Y:S05]  /*10f30*/  LDSM.16.M88.4 R8, [R145+0x2000] ;  /* 0x002000009108783b */ /* 0x000e6a0000000200 */
[C---:B------:R-:W-:Y:S06]  /*10f40*/  HMMA.16816.F32 R48, R84.reuse, R44, RZ ;  /* 0x0000002c5430723c */ /* 0x040fec00000018ff */
[C---:B--2---:R-:W-:Y:S06]  /*10f50*/  HMMA.16816.F32 R104, R84.reuse, R100, RZ ;  /* 0x000000645468723c */ /* 0x044fec00000018ff */
[C---:B------:R-:W-:Y:S06]  /*10f60*/  HMMA.16816.F32 R96, R84.reuse, R92, RZ ;  /* 0x0000005c5460723c */ /* 0x040fec00000018ff */
[C---:B------:R-:W-:Y:S06]  /*10f70*/  HMMA.16816.F32 R44, R84.reuse, R46, RZ ;  /* 0x0000002e542c723c */ /* 0x040fec00000018ff */
[C---:B------:R-:W-:Y:S06]  /*10f80*/  HMMA.16816.F32 R100, R84.reuse, R102, RZ ;  /* 0x000000665464723c */ /* 0x040fec00000018ff */
[C---:B------:R-:W-:Y:S06]  /*10f90*/  HMMA.16816.F32 R92, R84.reuse, R94, RZ ;  /* 0x0000005e545c723c */ /* 0x040fec00000018ff */
[C---:B------:R-:W-:Y:S06]  /*10fa0*/  HMMA.16816.F32 R88, R84.reuse, R32, RZ ;  /* 0x000000205458723c */ /* 0x040fec00000018ff */
[----:B------:R-:W-:Y:S01]  /*10fb0*/  HMMA.16816.F32 R84, R84, R34, RZ ;  /* 0x000000225454723c */ /* 0x000fe200000018ff */
[----:B------:R-:W2:Y:S05]  /*10fc0*/  LDSM.16.M88.4 R32, [R120+0x4000] ;  /* 0x004000007820783b */ /* 0x000eaa0000000200 */
[C---:B-----5:R-:W-:Y:S06]  /*10fd0*/  HMMA.16816.F32 R20, R12.reuse, R80, R20 ;  /* 0x000000500c14723c */ /* 0x060fec0000001814 */
[----:B------:R-:W-:Y:S01]  /*10fe0*/  HMMA.16816.F32 R28, R12, R82, R28 ;  /* 0x000000520c1c723c */ /* 0x000fe2000000181c */
[----:B------:R-:W3:Y:S05]  /*10ff0*/  LDSM.16.M88.4 R80, [R144+0x5800] ;  /* 0x005800009050783b */ /* 0x000eea0000000200 */
[C---:B------:R-:W-:Y:S06]  /*11000*/  HMMA.16816.F32 R72, R124.reuse, R24, R72 ;  /* 0x000000187c48723c */ /* 0x040fec0000001848 */
[C---:B------:R-:W-:Y:S01]  /*11010*/  HMMA.16816.F32 R68, R124.reuse, R26, R68 ;  /* 0x0000001a7c44723c */ /* 0x040fe20000001844 */
[----:B------:R-:W-:Y:S05]  /*11020*/  LDSM.16.M88.4 R24, [R120+0x7000] ;  /* 0x007000007818783b */ /* 0x000fea0000000200 */
[C---:B------:R-:W-:Y:S06]  /*11030*/  HMMA.16816.F32 R64, R124.reuse, R4, R64 ;  /* 0x000000047c40723c */ /* 0x040fec0000001840 */
[----:B------:R-:W-:Y:S01]  /*11040*/  HMMA.16816.F32 R60, R124, R6, R60 ;  /* 0x000000067c3c723c */ /* 0x000fe2000000183c */
[----:B------:R-:W4:Y:S05]  /*11050*/  LDSM.16.M88.4 R4, [R123+0x2000] ;  /* 0x002000007b04783b */ /* 0x000f2a0000000200 */
[----:B------:R-:W-:Y:S06]  /*11060*/  HMMA.16816.F32 R36, R16, R136, R36 ;  /* 0x000000881024723c */ /* 0x000fec0000001824 */
[----:B-1----:R-:W-:Y:S06]  /*11070*/  HMMA.16816.F32 R20, R8, R132, R20 ;  /* 0x000000840814723c */ /* 0x002fec0000001814 */
[C---:B--2---:R-:W-:Y:S06]  /*11080*/  HMMA.16816.F32 R48, R124.reuse, R32, R48 ;  /* 0x000000207c30723c */ /* 0x044fec0000001830 */
[C---:B------:R-:W-:Y:S01]  /*11090*/  HMMA.16816.F32 R44, R124.reuse, R34, R44 ;  /* 0x000000227c2c723c */ /* 0x040fe2000000182c */
[----:B------:R-:W1:Y:S05]  /*110a0*/  LDSM.16.M88.4 R32, [R144+0x7400] ;  /* 0x007400009020783b */ /* 0x000e6a0000000200 */
[C---:B------:R-:W-:Y:S06]  /*110b0*/  HMMA.16816.F32 R104, R124.reuse, R112, R104 ;  /* 0x000000707c68723c */ /* 0x040fec0000001868 */
[----:B------:R-:W-:Y:S01]  /*110c0*/  HMMA.16816.F32 R100, R124, R114, R100 ;  /* 0x000000727c64723c */ /* 0x000fe20000001864 */
[----:B------:R-:W2:Y:S05]  /*110d0*/  LDSM.16.M88.4 R112, [R120+0x5800] ;  /* 0x005800007870783b */ /* 0x000eaa0000000200 */
[----:B------:R-:W-:Y:S06]  /*110e0*/  HMMA.16816.F32 R76, R16, R138, R76 ;  /* 0x0000008a104c723c */ /* 0x000fec000000184c */
[----:B------:R-:W-:Y:S01]  /*110f0*/  HMMA.16816.F32 R28, R8, R134, R28 ;  /* 0x00000086081c723c */ /* 0x000fe2000000181c */
[----:B------:R-:W5:Y:S05]  /*11100*/  LDSM.16.M88.4 R132, [R144+0x5c00] ;  /* 0x005c00009084783b */ /* 0x000f6a0000000200 */
[----:B------:R-:W-:Y:S06]  /*11110*/  HMMA.16816.F32 R36, R12, R40, R36 ;  /* 0x000000280c24723c */ /* 0x000fec0000001824 */
[----:B---3--:R-:W-:Y:S06]  /*11120*/  HMMA.16816.F32 R72, R16, R80, R72 ;  /* 0x000000501048723c */ /* 0x008fec0000001848 */
[----:B----4-:R-:W-:Y:S06]  /*11130*/  HMMA.16816.F32 R20, R4, R24, R20 ;  /* 0x000000180414723c */ /* 0x010fec0000001814 */
[C---:B------:R-:W-:Y:S06]  /*11140*/  HMMA.16816.F32 R96, R124.reuse, R108, R96 ;  /* 0x0000006c7c60723c */ /* 0x040fec0000001860 */
[----:B------:R-:W-:Y:S01]  /*11150*/  HMMA.16816.F32 R92, R124, R110, R92 ;  /* 0x0000006e7c5c723c */ /* 0x000fe2000000185c */
[----:B------:R-:W3:Y:S05]  /*11160*/  LDSM.16.M88.4 R108, [R120+0x7400] ;  /* 0x00740000786c783b */ /* 0x000eea0000000200 */
[----:B------:R-:W-:Y:S01]  /*11170*/  HMMA.16816.F32 R68, R16, R82, R68 ;  /* 0x000000521044723c */ /* 0x000fe20000001844 */
[----:B------:R-:W-:Y:S05]  /*11180*/  LDSM.16.M88.4 R80, [R120+0x4c00] ;  /* 0x004c00007850783b */ /* 0x000fea0000000200 */
[----:B------:R-:W-:Y:S01]  /*11190*/  HMMA.16816.F32 R76, R12, R42, R76 ;  /* 0x0000002a0c4c723c */ /* 0x000fe2000000184c */
[----:B------:R-:W-:Y:S01]  /*111a0*/  FMUL.FTZ R57, R20, UR15 ;  /* 0x0000000f14397c20 */ /* 0x000fe20008410000 */
[----:B------:R-:W-:Y:S01]  /*111b0*/  FMUL.FTZ R58, R21, UR15 ;  /* 0x0000000f153a7c20 */ /* 0x000fe20008410000 */
[----:B------:R-:W-:Y:S03]  /*111c0*/  LDSM.16.M88.4 R40, [R144+0x6000] ;  /* 0x006000009028783b */ /* 0x000fe60000000200 */
[----:B------:R-:W-:Y:S01]  /*111d0*/  HMMA.16816.F32 R28, R4, R26, R28 ;  /* 0x0000001a041c723c */ /* 0x000fe2000000181c */
[----:B------:R-:W4:Y:S01]  /*111e0*/  LDSM.16.M88.4 R24, [R144+0x7800] ;  /* 0x007800009018783b */ /* 0x000f220000000200 */
[----:B------:R-:W-:Y:S04]  /*111f0*/  MUFU.TANH R58, R58 ;  /* 0x0000003a003a7308 */ /* 0x000fe80000002400 */
[----:B-1----:R-:W-:Y:S04]  /*11200*/  HMMA.16816.F32 R36, R8, R32, R36 ;  /* 0x000000200824723c */ /* 0x002fe80000001824 */
[----:B------:R-:W-:Y:S02]  /*11210*/  MUFU.TANH R57, R57 ;  /* 0x0000003900397308 */ /* 0x000fe40000002400 */
[C---:B--2---:R-:W-:Y:S06]  /*11220*/  HMMA.16816.F32 R72, R12.reuse, R112, R72 ;  /* 0x000000700c48723c */ /* 0x044fec0000001848 */
[----:B------:R-:W-:Y:S01]  /*11230*/  HMMA.16816.F32 R68, R12, R114, R68 ;  /* 0x000000720c44723c */ /* 0x000fe20000001844 */
[----:B------:R-:W-:Y:S01]  /*11240*/  FMUL.FTZ R112, R22, UR15 ;  /* 0x0000000f16707c20 */ /* 0x000fe20008410000 */
[----:B------:R-:W-:-:S02]  /*11250*/  FMUL.FTZ R113, R23, UR15 ;  /* 0x0000000f17717c20 */ /* 0x000fc40008410000 */
[----:B------:R-:W1:Y:S02]  /*11260*/  LDSM.16.M88.4 R20, [R120+0x5c00] ;  /* 0x005c00007814783b */ /* 0x000e640000000200 */
[----:B------:R-:W-:Y:S01]  /*11270*/  HMMA.16816.F32 R76, R8, R34, R76 ;  /* 0x00000022084c723c */ /* 0x000fe2000000184c */
[----:B------:R-:W-:Y:S01]  /*11280*/  FMUL.FTZ R28, R28, UR15 ;  /* 0x0000000f1c1c7c20 */ /* 0x000fe20008410000 */
[----:B------:R-:W2:Y:S01]  /*11290*/  LDSM.16.M88.4 R32, [R120+0x7800] ;  /* 0x007800007820783b */ /* 0x000ea20000000200 */
[----:B------:R-:W-:Y:S01]  /*112a0*/  FMUL.FTZ R114, R30, UR15 ;  /* 0x0000000f1e727c20 */ /* 0x000fe20008410000 */
[----:B------:R-:W-:Y:S01]  /*112b0*/  FMUL.FTZ R115, R31, UR15 ;  /* 0x0000000f1f737c20 */ /* 0x000fe20008410000 */
[----:B------:R-:W2:Y:S01]  /*112c0*/  MUFU.TANH R113, R113 ;  /* 0x0000007100717308 */ /* 0x000ea20000002400 */
[C---:B-----5:R-:W-:Y:S06]  /*112d0*/  HMMA.16816.F32 R64, R16.reuse, R132, R64 ;  /* 0x000000841040723c */ /* 0x060fec0000001840 */
[----:B------:R-:W-:Y:S01]  /*112e0*/  HMMA.16816.F32 R60, R16, R134, R60 ;  /* 0x00000086103c723c */ /* 0x000fe2000000183c */
[----:B------:R-:W-:Y:S05]  /*112f0*/  MUFU.TANH R114, R114 ;  /* 0x0000007200727308 */ /* 0x000fea0000002400 */
[----:B---3--:R-:W-:Y:S03]  /*11300*/  HMMA.16816.F32 R36, R4, R108, R36 ;  /* 0x0000006c0424723c */ /* 0x008fe60000001824 */
[----:B------:R3:W5:Y:S03]  /*11310*/  MUFU.TANH R108, R28 ;  /* 0x0000001c006c7308 */ /* 0x0007660000002400 */
[----:B----4-:R-:W-:Y:S01]  /*11320*/  HMMA.16816.F32 R72, R8, R24, R72 ;  /* 0x000000180848723c */ /* 0x010fe20000001848 */
[----:B------:R-:W-:-:S04]  /*11330*/  FMUL.FTZ R109, R29, UR15 ;  /* 0x0000000f1d6d7c20 */ /* 0x000fc80008410000 */
[----:B------:R-:W4:Y:S01]  /*11340*/  MUFU.TANH R115, R115 ;  /* 0x0000007300737308 */ /* 0x000f220000002400 */
[----:B------:R-:W-:Y:S01]  /*11350*/  HMMA.16816.F32 R68, R8, R26, R68 ;  /* 0x0000001a0844723c */ /* 0x000fe20000001844 */
[----:B------:R-:W-:Y:S05]  /*11360*/  LDSM.16.M88.4 R24, [R120+0x6000] ;  /* 0x006000007818783b */ /* 0x000fea0000000200 */
[----:B------:R-:W-:Y:S01]  /*11370*/  HMMA.16816.F32 R48, R16, R40, R48 ;  /* 0x000000281030723c */ /* 0x000fe20000001830 */
[----:B------:R-:W-:Y:S01]  /*11380*/  MUFU.TANH R109, R109 ;  /* 0x0000006d006d7308 */ /* 0x000fe20000002400 */
[----:B---3--:R-:W3:Y:S04]  /*11390*/  LDSM.16.M88.4 R28, [R144+0x7c00] ;  /* 0x007c0000901c783b */ /* 0x008ee80000000200 */
[C---:B-1----:R-:W-:Y:S01]  /*113a0*/  HMMA.16816.F32 R64, R12.reuse, R20, R64 ;  /* 0x000000140c40723c */ /* 0x042fe20000001840 */
[----:B------:R-:W-:Y:S01]  /*113b0*/  FMUL.FTZ R36, R36, UR15 ;  /* 0x0000000f24247c20 */ /* 0x000fe20008410000 */
[----:B------:R-:W-:Y:S01]  /*113c0*/  FMUL.FTZ R37, R37, UR15 ;  /* 0x0000000f25257c20 */ /* 0x000fe20008410000 */
[----:B------:R-:W-:Y:S01]  /*113d0*/  FMUL.FTZ R122, R38, UR15 ;  /* 0x0000000f267a7c20 */ /* 0x000fe20008410000 */
[----:B------:R-:W-:Y:S01]  /*113e0*/  FMUL.FTZ R131, R39, UR15 ;  /* 0x0000000f27837c20 */ /* 0x000fe20008410000 */
[----:B------:R-:W-:Y:S01]  /*113f0*/  MUFU.TANH R112, R112 ;  /* 0x0000007000707308 */ /* 0x000fe20000002400 */
[----:B------:R-:W-:Y:S01]  /*11400*/  HMMA.16816.F32 R60, R12, R22, R60 ;  /* 0x000000160c3c723c */ /* 0x000fe2000000183c */
[----:B------:R-:W1:Y:S05]  /*11410*/  LDSM.16.M88.4 R20, [R144+0x6400] ;  /* 0x006400009014783b */ /* 0x000e6a0000000200 */
[C---:B--2---:R-:W-:Y:S01]  /*11420*/  HMMA.16816.F32 R72, R4.reuse, R32, R72 ;  /* 0x000000200448723c */ /* 0x044fe20000001848 */
[----:B------:R-:W-:Y:S05]  /*11430*/  MUFU.TANH R122, R122 ;  /* 0x0000007a007a7308 */ /* 0x000fea0000002400 */
[----:B------:R-:W-:Y:S01]  /*11440*/  HMMA.16816.F32 R68, R4, R34, R68 ;  /* 0x000000220444723c */ /* 0x000fe20000001844 */
[----:B------:R-:W2:Y:S02]  /*11450*/  LDSM.16.M88.4 R32, [R144+0x8000] ;  /* 0x008000009020783b */ /* 0x000ea40000000200 */
[----:B------:R-:W-:Y:S03]  /*11460*/  MUFU.TANH R131, R131 ;  /* 0x0000008300837308 */ /* 0x000fe60000002400 */
[----:B------:R-:W-:Y:S01]  /*11470*/  HMMA.16816.F32 R44, R16, R42, R44 ;  /* 0x0000002a102c723c */ /* 0x000fe2000000182c */
[----:B------:R-:W-:Y:S05]  /*11480*/  LDSM.16.M88.4 R40, [R120+0x8000] ;  /* 0x008000007828783b */ /* 0x000fea0000000200 */
[----:B------:R-:W-:Y:S01]  /*11490*/  HMMA.16816.F32 R76, R4, R110, R76 ;  /* 0x0000006e044c723c */ /* 0x000fe2000000184c */
[----:B------:R-:W4:Y:S05]  /*114a0*/  MUFU.TANH R110, R36 ;  /* 0x00000024006e7308 */ /* 0x000f2a0000002400 */
[C---:B---3--:R-:W-:Y:S01]  /*114b0*/  HMMA.16816.F32 R64, R8.reuse, R28, R64 ;  /* 0x0000001c0840723c */ /* 0x048fe20000001840 */
[----:B------:R-:W-:Y:S01]  /*114c0*/  FMUL.FTZ R176, R73, UR15 ;  /* 0x0000000f49b07c20 */ /* 0x000fe20008410000 */
[----:B------:R-:W-:Y:S01]  /*114d0*/  FMUL.FTZ R72, R72, UR15 ;  /* 0x0000000f48487c20 */ /* 0x000fe20008410000 */
[----:B------:R3:W4:Y:S01]  /*114e0*/  MUFU.TANH R111, R37 ;  /* 0x00000025006f7308 */ /* 0x0007220000002400 */
[----:B------:R-:W-:Y:S01]  /*114f0*/  FMUL.FTZ R73, R74, UR15 ;  /* 0x0000000f4a497c20 */ /* 0x000fe20008410000 */
[----:B------:R-:W-:Y:S01]  /*11500*/  FMUL.FTZ R75, R75, UR15 ;  /* 0x0000000f4b4b7c20 */ /* 0x000fe20008410000 */
[----:B------:R-:W-:Y:S01]  /*11510*/  HMMA.16816.F32 R60, R8, R30, R60 ;  /* 0x0000001e083c723c */ /* 0x000fe2000000183c */
[----:B------:R-:W5:Y:S01]  /*11520*/  LDSM.16.M88.4 R28, [R120+0x6400] ;  /* 0x00640000781c783b */ /* 0x000f620000000200 */
[----:B------:R-:W-:Y:S01]  /*11530*/  FMUL.FTZ R69, R69, UR15 ;  /* 0x0000000f45457c20 */ /* 0x000fe20008410000 */
[----:B------:R-:W-:Y:S01]  /*11540*/  FMUL.FTZ R68, R68, UR15 ;  /* 0x0000000f44447c20 */ /* 0x000fe20008410000 */
[----:B------:R-:W-:Y:S01]  /*11550*/  FMUL.FTZ R70, R70, UR15 ;  /* 0x0000000f46467c20 */ /* 0x000fe20008410000 */
[----:B------:R-:W-:Y:S01]  /*11560*/  MUFU.TANH R176, R176 ;  /* 0x000000b000b07308 */ /* 0x000fe20000002400 */
[----:B------:R-:W-:Y:S01]  /*11570*/  HMMA.16816.F32 R48, R12, R24, R48 ;  /* 0x000000180c30723c */ /* 0x000fe20000001830 */
[----:B------:R-:W-:-:S05]  /*11580*/  FMUL.FTZ R71, R71, UR15 ;  /* 0x0000000f47477c20 */ /* 0x000fca0008410000 */
[----:B-1----:R-:W-:Y:S01]  /*11590*/  HMMA.16816.F32 R104, R16, R20, R104 ;  /* 0x000000141068723c */ /* 0x002fe20000001868 */
[----:B------:R-:W-:Y:S01]  /*115a0*/  MUFU.TANH R180, R69 ;  /* 0x0000004500b47308 */ /* 0x000fe20000002400 */
[----:B---3--:R-:W1:Y:S01]  /*115b0*/  LDSM.16.M88.4 R36, [R120+0x7c00] ;  /* 0x007c00007824783b */ /* 0x008e620000000200 */
[----:B------:R-:W-:Y:S01]  /*115c0*/  FMUL.FTZ R76, R76, UR15 ;  /* 0x0000000f4c4c7c20 */ /* 0x000fe20008410000 */
[----:B------:R-:W-:Y:S01]  /*115d0*/  FMUL.FTZ R78, R78, UR15 ;  /* 0x0000000f4e4e7c20 */ /* 0x000fe20008410000 */
[----:B------:R-:W-:Y:S01]  /*115e0*/  FMUL.FTZ R77, R77, UR15 ;  /* 0x0000000f4d4d7c20 */ /* 0x000fe20008410000 */
[----:B------:R-:W-:Y:S01]  /*115f0*/  HMMA.16816.F32 R44, R12, R26, R44 ;  /* 0x0000001a0c2c723c */ /* 0x000fe2000000182c */
[----:B------:R-:W3:Y:S01]  /*11600*/  LDSM.16.M88.4 R24, [R144+0x8400] ;  /* 0x008400009018783b */ /* 0x000ee20000000200 */
[----:B------:R-:W-:Y:S01]  /*11610*/  FMUL.FTZ R79, R79, UR15 ;  /* 0x0000000f4f4f7c20 */ /* 0x000fe20008410000 */
[----:B------:R-:W4:Y:S03]  /*11620*/  MUFU.TANH R76, R76 ;  /* 0x0000004c004c7308 */ /* 0x000f260000002400 */
[----:B------:R-:W-:Y:S01]  /*11630*/  HMMA.16816.F32 R100, R16, R22, R100 ;  /* 0x000000161064723c */ /* 0x000fe20000001864 */
[----:B------:R-:W4:Y:S04]  /*11640*/  LDSM.16.M88.4 R20, [R120+0x8400] ;  /* 0x008400007814783b */ /* 0x000f280000000200 */
[----:B------:R-:W-:Y:S01]  /*11650*/  MUFU.TANH R78, R78 ;  /* 0x0000004e004e7308 */ /* 0x000fe20000002400 */
[----:B--2---:R-:W-:Y:S06]  /*11660*/  HMMA.16816.F32 R48, R8, R32, R48 ;  /* 0x000000200830723c */ /* 0x004fec0000001830 */
[----:B------:R-:W-:Y:S01]  /*11670*/  HMMA.16816.F32 R88, R124, R80, R88 ;  /* 0x000000507c58723c */ /* 0x000fe20000001858 */
[----:B------:R-:W2:Y:S05]  /*11680*/  MUFU.TANH R77, R77 ;  /* 0x0000004d004d7308 */ /* 0x000eaa0000002400 */
[----:B-----5:R-:W-:Y:S03]  /*11690*/  HMMA.16816.F32 R104, R12, R28, R104 ;  /* 0x0000001c0c68723c */ /* 0x020fe60000001868 */
[----:B------:R-:W5:Y:S03]  /*116a0*/  MUFU.TANH R79, R79 ;  /* 0x0000004f004f7308 */ /* 0x000f660000002400 */
[----:B------:R-:W-:Y:S01]  /*116b0*/  HMMA.16816.F32 R44, R8, R34, R44 ;  /* 0x00000022082c723c */ /* 0x000fe2000000182c */
[----:B------:R-:W-:Y:S04]  /*116c0*/  LDSM.16.M88.4 R32, [R120+0x6800] ;  /* 0x006800007820783b */ /* 0x000fe80000000200 */
[----:B------:R-:W-:Y:S01]  /*116d0*/  MUFU.TANH R173, R75 ;  /* 0x0000004b00ad7308 */ /* 0x000fe20000002400 */
[C---:B-1----:R-:W-:Y:S06]  /*116e0*/  HMMA.16816.F32 R64, R4.reuse, R36, R64 ;  /* 0x000000240440723c */ /* 0x042fec0000001840 */
[C---:B------:R-:W-:Y:S01]  /*116f0*/  HMMA.16816.F32 R60, R4.reuse, R38, R60 ;  /* 0x00000026043c723c */ /* 0x040fe2000000183c */
[----:B------:R-:W1:Y:S01]  /*11700*/  LDSM.16.M88.4 R36, [R144+0x6800] ;  /* 0x006800009024783b */ /* 0x000e620000000200 */
[----:B------:R-:W-:Y:S04]  /*11710*/  MUFU.TANH R72, R72 ;  /* 0x0000004800487308 */ /* 0x000fe80000002400 */
[----:B------:R-:W-:Y:S04]  /*11720*/  HMMA.16816.F32 R48, R4, R40, R48 ;  /* 0x000000280430723c */ /* 0x000fe80000001830 */
[----:B------:R-:W5:Y:S02]  /*11730*/  MUFU.TANH R73, R73 ;  /* 0x0000004900497308 */ /* 0x000f640000002400 */
[----:B---3--:R-:W-:Y:S06]  /*11740*/  HMMA.16816.F32 R104, R8, R24, R104 ;  /* 0x000000180868723c */ /* 0x008fec0000001868 */
[----:B------:R-:W-:Y:S01]  /*11750*/  HMMA.16816.F32 R100, R12, R30, R100 ;  /* 0x0000001e0c64723c */ /* 0x000fe20000001864 */
[----:B------:R-:W-:Y:S01]  /*11760*/  IMAD R24, R54, 0x10, R56 ;  /* 0x0000001036187824 */ /* 0x000fe200078e0238 */
[----:B------:R-:W3:Y:S01]  /*11770*/  LDSM.16.M88.4 R28, [R144+0x6c00] ;  /* 0x006c0000901c783b */ /* 0x000ee20000000200 */
[----:B------:R-:W5:Y:S01]  /*11780*/  MUFU.TANH R178, R68 ;  /* 0x0000004400b27308 */ /* 0x000f620000002400 */
[----:B------:R-:W-:Y:S01]  /*11790*/  FMUL.FTZ R174, R65, UR15 ;  /* 0x0000000f41ae7c20 */ /* 0x000fe20008410000 */
[----:B------:R-:W-:Y:S01]  /*117a0*/  FMUL.FTZ R64, R64, UR15 ;  /* 0x0000000f40407c20 */ /* 0x000fe20008410000 */
[----:B------:R-:W-:Y:S01]  /*117b0*/  IADD3 R24, R24, 0x1, R155 ;  /* 0x0000000118187810 */ /* 0x000fe20007ffe09b */
[----:B------:R-:W-:Y:S01]  /*117c0*/  HMMA.16816.F32 R44, R4, R42, R44 ;  /* 0x0000002a042c723c */ /* 0x000fe2000000182c */
[----:B------:R-:W-:Y:S01]  /*117d0*/  FMUL.FTZ R65, R66, UR15 ;  /* 0x0000000f42417c20 */ /* 0x000fe20008410000 */
[----:B------:R-:W-:Y:S01]  /*117e0*/  FMUL.FTZ R67, R67, UR15 ;  /* 0x0000000f43437c20 */ /* 0x000fe20008410000 */
[----:B------:R-:W-:Y:S01]  /*117f0*/  IADD3 R24, R55, R24, -R151 ;  /* 0x0000001837187210 */ /* 0x000fe20007ffe897 */
[----:B------:R-:W5:Y:S01]  /*11800*/  MUFU.TANH R177, R70 ;  /* 0x0000004600b17308 */ /* 0x000f620000002400 */
[----:B------:R-:W-:Y:S01]  /*11810*/  FMUL.FTZ R140, R48, UR15 ;  /* 0x0000000f308c7c20 */ /* 0x000fe20008410000 */
[----:B------:R-:W-:-:S02]  /*11820*/  IMAD.IADD R48, R0, 0x1, R119 ;  /* 0x0000000100307824 */ /* 0x000fc400078e0277 */
[----:B------:R-:W-:Y:S01]  /*11830*/  FMUL.FTZ R50, R50, UR15 ;  /* 0x0000000f32327c20 */ /* 0x000fe20008410000 */
[----:B------:R-:W-:Y:S01]  /*11840*/  VIADD R24, R24, UR14 ;  /* 0x0000000e18187c36 */ /* 0x000fe20008000000 */
[----:B------:R-:W-:Y:S01]  /*11850*/  HMMA.16816.F32 R84, R124, R82, R84 ;  /* 0x000000527c54723c */ /* 0x000fe20000001854 */
[----:B------:R-:W-:Y:S01]  /*11860*/  FMUL.FTZ R63, R63, UR15 ;  /* 0x0000000f3f3f7c20 */ /* 0x000fe20008410000 */
[----:B------:R-:W-:Y:S01]  /*11870*/  FMUL.FTZ R40, R60, UR15 ;  /* 0x0000000f3c287c20 */ /* 0x000fe20008410000 */
[----:B------:R2:W-:Y:S01]  /*11880*/  MUFU.TANH R141, R50 ;  /* 0x00000032008d7308 */ /* 0x0005e20000002400 */
[----:B------:R-:W-:Y:S01]  /*11890*/  VIMNMX R119, R24, R55, PT ;  /* 0x0000003718777248 */ /* 0x000fe20003fe0100 */
[----:B------:R-:W-:Y:S01]  /*118a0*/  FMUL.FTZ R60, R62, UR15 ;  /* 0x0000000f3e3c7c20 */ /* 0x000fe20008410000 */
[----:B------:R-:W-:Y:S01]  /*118b0*/  VIADDMNMX R121, R24, 0x8, R55, PT ;  /* 0x0000000818797846 */ /* 0x000fe20003800137 */
[----:B------:R-:W-:Y:S01]  /*118c0*/  VIADD R24, R48, 0x1 ;  /* 0x0000000130187836 */ /* 0x000fe20000000000 */
[----:B----4-:R-:W-:Y:S01]  /*118d0*/  HMMA.16816.F32 R104, R4, R20, R104 ;  /* 0x000000140468723c */ /* 0x010fe20000001868 */
[----:B------:R-:W-:Y:S01]  /*118e0*/  FMUL.FTZ R41, R61, UR15 ;  /* 0x0000000f3d297c20 */ /* 0x000fe20008410000 */
[----:B------:R-:W-:Y:S01]  /*118f0*/  FMUL.FTZ R172, R49, UR15 ;  /* 0x0000000f31ac7c20 */ /* 0x000fe20008410000 */
[----:B------:R-:W4:Y:S01]  /*11900*/  MUFU.TANH R175, R71 ;  /* 0x0000004700af7308 */ /* 0x000f220000002400 */
[----:B------:R-:W-:Y:S01]  /*11910*/  ISETP.GE.AND P0, PT, R24, R121, PT ;  /* 0x000000791800720c */ /* 0x000fe20003f06270 */
[----:B------:R-:W-:Y:S01]  /*11920*/  FMUL.FTZ R51, R51, UR15 ;  /* 0x0000000f33337c20 */ /* 0x000fe20008410000 */
[----:B-1----:R-:W-:Y:S01]  /*11930*/  HMMA.16816.F32 R96, R16, R36, R96 ;  /* 0x000000241060723c */ /* 0x002fe20000001860 */
[----:B------:R-:W-:Y:S01]  /*11940*/  VIADD R20, R48, 0x9 ;  /* 0x0000000930147836 */ /* 0x000fe20000000000 */
[----:B------:R-:W-:Y:S01]  /*11950*/  FSEL R113, R113, -INF , !P0 ;  /* 0xff80000071717808 */ /* 0x000fe20004000000 */
[----:B------:R-:W-:Y:S01]  /*11960*/  FMUL.FTZ R170, R45, UR15 ;  /* 0x0000000f2daa7c20 */ /* 0x000fe20008410000 */
[-C--:B------:R-:W-:Y:S01]  /*11970*/  ISETP.GE.AND P1, PT, R24, R119.reuse, PT ;  /* 0x000000771800720c */ /* 0x080fe20003f26270 */
[----:B------:R-:W-:Y:S01]  /*11980*/  FMUL.FTZ R46, R46, UR15 ;  /* 0x0000000f2e2e7c20 */ /* 0x000fe20008410000 */
[----:B------:R-:W-:Y:S01]  /*11990*/  ISETP.GE.AND P4, PT, R20, R119, PT ;  /* 0x000000771400720c */ /* 0x000fe20003f86270 */
[----:B------:R-:W-:Y:S01]  /*119a0*/  VIADD R36, R48, 0x8 ;  /* 0x0000000830247836 */ /* 0x000fe20000000000 */
[----:B------:R-:W-:Y:S01]  /*119b0*/  ISETP.GE.AND P0, PT, R20, R121, PT ;  /* 0x000000791400720c */ /* 0x000fe20003f06270 */
[----:B------:R-:W-:Y:S01]  /*119c0*/  HMMA.16816.F32 R100, R8, R26, R100 ;  /* 0x0000001a0864723c */ /* 0x000fe20000001864 */
[----:B------:R-:W-:Y:S01]  /*119d0*/  VIADD R20, R48, 0x10 ;  /* 0x0000001030147836 */ /* 0x000fe20000000000 */
[----:B--2---:R-:W-:Y:S01]  /*119e0*/  FSEL R50, R58, -INF , !P1 ;  /* 0xff8000003a327808 */ /* 0x004fe20004800000 */
[----:B------:R1:W-:Y:S01]  /*119f0*/  MUFU.TANH R169, R46 ;  /* 0x0000002e00a97308 */ /* 0x0003e20000002400 */
[----:B------:R-:W-:Y:S01]  /*11a00*/  ISETP.GE.AND P2, PT, R36, R119, PT ;  /* 0x000000772400720c */ /* 0x000fe20003f46270 */
[----:B------:R-:W-:Y:S01]  /*11a10*/  LDSM.16.M88.4 R24, [R120+0x8800] ;  /* 0x008800007818783b */ /* 0x000fe20000000200 */
[----:B------:R-:W-:Y:S01]  /*11a20*/  ISETP.GE.AND P1, PT, R20, R121, PT ;  /* 0x000000791400720c */ /* 0x000fe20003f26270 */
[C---:B---3--:R-:W-:Y:S01]  /*11a30*/  HMMA.16816.F32 R88, R16.reuse, R28, R88 ;  /* 0x0000001c1058723c */ /* 0x048fe20000001858 */
[----:B------:R-:W-:Y:S01]  /*11a40*/  FSEL R108, R108, -INF , !P2 ;  /* 0xff8000006c6c7808 */ /* 0x000fe20005000000 */
[----:B------:R-:W-:Y:S01]  /*11a50*/  FMUL.FTZ R47, R47, UR15 ;  /* 0x0000000f2f2f7c20 */ /* 0x000fe20008410000 */
[----:B------:R-:W-:Y:S01]  /*11a60*/  ISETP.GE.AND P2, PT, R20, R119, PT ;  /* 0x000000771400720c */ /* 0x000fe20003f46270 */
[----:B------:R-:W-:Y:S01]  /*11a70*/  VIADD R20, R48, 0x11 ;  /* 0x0000001130147836 */ /* 0x000fe20000000000 */
[----:B------:R-:W-:Y:S01]  /*11a80*/  ISETP.GE.AND P3, PT, R36, R121, PT ;  /* 0x000000792400720c */ /* 0x000fe20003f66270 */
[----:B------:R-:W-:Y:S01]  /*11a90*/  HMMA.16816.F32 R92, R16, R38, R92 ;  /* 0x00000026105c723c */ /* 0x000fe2000000185c */
        /* <DEDUP_REMOVED lines=8> */
[----:B------:R-:W-:Y:S01]  /*11b20*/  FSEL R110, R110, -INF , !P2 ;  /* 0xff8000006e6e7808 */ /* 0x000fe20005000000 */
[----:B------:R-:W-:Y:S01]  /*11b30*/  MUFU.TANH R174, R174 ;  /* 0x000000ae00ae7308 */ /* 0x000fe20000002400 */
[----:B------:R-:W-:Y:S01]  /*11b40*/  FSEL R29, R122, -INF , !P1 ;  /* 0xff8000007a1d7808 */ /* 0x000fe20004800000 */
[----:B------:R-:W-:Y:S01]  /*11b50*/  HMMA.16816.F32 R100, R4, R22, R100 ;  /* 0x000000160464723c */ /* 0x000fe20000001864 */
[----:B------:R-:W-:Y:S01]  /*11b60*/  ISETP.GE.AND P2, PT, R20, R119, PT ;  /* 0x000000771400720c */ /* 0x000fe20003f46270 */
[----:B------:R-:W-:Y:S01]  /*11b70*/  FMUL.FTZ R44, R44, UR15 ;  /* 0x0000000f2c2c7c20 */ /* 0x000fe20008410000 */
[----:B------:R-:W-:Y:S01]  /*11b80*/  ISETP.GE.AND P1, PT, R20, R121, PT ;  /* 0x000000791400720c */ /* 0x000fe20003f26270 */
[----:B------:R-:W-:Y:S01]  /*11b90*/  VIADD R20, R48, 0x19 ;  /* 0x0000001930147836 */ /* 0x000fe20000000000 */
[----:B-1----:R-:W-:Y:S01]  /*11ba0*/  FSEL R46, R111, -INF , !P3 ;  /* 0xff8000006f2e7808 */ /* 0x002fe20005800000 */
[----:B------:R-:W-:Y:S01]  /*11bb0*/  HMMA.16816.F32 R84, R16, R30, R84 ;  /* 0x0000001e1054723c */ /* 0x000fe20000001854 */
[----:B------:R-:W-:Y:S01]  /*11bc0*/  FSEL R69, R131, -INF , !P0 ;  /* 0xff80000083457808 */ /* 0x000fe20004000000 */
[----:B------:R-:W-:Y:S01]  /*11bd0*/  LDSM.16.M88.4 R16, [R144+0x8c00] ;  /* 0x008c00009010783b */ /* 0x000fe20000000200 */
[C---:B------:R-:W-:Y:S01]  /*11be0*/  ISETP.GE.AND P3, PT, R20.reuse, R119, PT ;  /* 0x000000771400720c */ /* 0x040fe20003f66270 */
[----:B------:R-:W-:Y:S01]  /*11bf0*/  MUFU.TANH R143, R67 ;  /* 0x00000043008f7308 */ /* 0x000fe20000002400 */
[----:B------:R-:W-:Y:S01]  /*11c00*/  ISETP.GE.AND P0, PT, R20, R121, PT ;  /* 0x000000791400720c */ /* 0x000fe20003f06270 */
[----:B------:R-:W-:Y:S01]  /*11c10*/  HMMA.16816.F32 R92, R12, R34, R92 ;  /* 0x000000220c5c723c */ /* 0x000fe2000000185c */
[----:B------:R-:W1:Y:S01]  /*11c20*/  LDSM.16.M88.4 R20, [R120+0x6c00] ;  /* 0x006c00007814783b */ /* 0x000e620000000200 */
[----:B------:R-:W-:Y:S01]  /*11c30*/  FSEL R76, R76, -INF , !P2 ;  /* 0xff8000004c4c7808 */ /* 0x000fe20005000000 */
[----:B------:R-:W-:Y:S01]  /*11c40*/  IMAD R49, R118, 0x20, R59 ;  /* 0x0000002076317824 */ /* 0x000fe200078e023b */
[----:B------:R-:W-:Y:S01]  /*11c50*/  ISETP.GE.AND P2, PT, R28, R119, PT ;  /* 0x000000771c00720c */ /* 0x000fe20003f46270 */
[----:B------:R-:W-:Y:S01]  /*11c60*/  FMUL.FTZ R105, R105, UR15 ;  /* 0x0000000f69697c20 */ /* 0x000fe20008410000 */
[----:B------:R-:W-:Y:S01]  /*11c70*/  FSEL R68, R77, -INF , !P3 ;  /* 0xff8000004d447808 */ /* 0x000fe20005800000 */
[----:B------:R-:W-:Y:S01]  /*11c80*/  VIADD R34, R48, 0x28 ;  /* 0x0000002830227836 */ /* 0x000fe20000000000 */
[----:B-----5:R-:W-:Y:S01]  /*11c90*/  FSEL R79, R79, -INF , !P0 ;  /* 0xff8000004f4f7808 */ /* 0x020fe20004000000 */
[----:B------:R3:W-:Y:S01]  /*11ca0*/  MUFU.TANH R139, R63 ;  /* 0x0000003f008b7308 */ /* 0x0007e20000002400 */
[----:B------:R-:W-:Y:S01]  /*11cb0*/  FMUL.FTZ R107, R107, UR15 ;  /* 0x0000000f6b6b7c20 */ /* 0x000fe20008410000 */
[----:B------:R-:W-:Y:S01]  /*11cc0*/  FMUL.FTZ R104, R104, UR15 ;  /* 0x0000000f68687c20 */ /* 0x000fe20008410000 */
[----:B------:R-:W-:Y:S01]  /*11cd0*/  FMUL.FTZ R106, R106, UR15 ;  /* 0x0000000f6a6a7c20 */ /* 0x000fe20008410000 */
[----:B------:R-:W-:Y:S01]  /*11ce0*/  FMUL.FTZ R101, R101, UR15 ;  /* 0x0000000f65657c20 */ /* 0x000fe20008410000 */
[----:B------:R-:W-:Y:S01]  /*11cf0*/  FMUL.FTZ R100, R100, UR15 ;  /* 0x0000000f64647c20 */ /* 0x000fe20008410000 */
[----:B------:R-:W-:Y:S01]  /*11d00*/  FMUL.FTZ R102, R102, UR15 ;  /* 0x0000000f66667c20 */ /* 0x000fe20008410000 */
[----:B------:R-:W-:Y:S01]  /*11d10*/  FSEL R32, R109, -INF , !P4 ;  /* 0xff8000006d207808 */ /* 0x000fe20006000000 */
[----:B------:R-:W5:Y:S01]  /*11d20*/  MUFU.TANH R64, R64 ;  /* 0x0000004000407308 */ /* 0x000f620000002400 */
[----:B--2---:R-:W-:Y:S01]  /*11d30*/  HMMA.16816.F32 R96, R8, R36, R96 ;  /* 0x000000240860723c */ /* 0x004fe20000001860 */
[----:B------:R-:W-:-:S05]  /*11d40*/  IMAD.IADD R122, R2, 0x1, R49 ;  /* 0x00000001027a7824 */ /* 0x000fca00078e0231 */
[----:B------:R-:W-:Y:S01]  /*11d50*/  HMMA.16816.F32 R92, R8, R38, R92 ;  /* 0x00000026085c723c */ /* 0x000fe2000000185c */
[----:B------:R-:W-:Y:S01]  /*11d60*/  FSEL R37, R78, -INF , !P1 ;  /* 0xff8000004e257808 */ /* 0x000fe20004800000 */
[----:B------:R-:W2:Y:S01]  /*11d70*/  MUFU.TANH R65, R65 ;  /* 0x0000004100417308 */ /* 0x000ea20000002400 */
[----:B------:R-:W-:Y:S01]  /*11d80*/  ISETP.GE.AND P1, PT, R28, R121, PT ;  /* 0x000000791c00720c */ /* 0x000fe20003f26270 */
[----:B------:R-:W-:-:S03]  /*11d90*/  VIADD R28, R48, 0x21 ;  /* 0x00000021301c7836 */ /* 0x000fc60000000000 */
[----:B---3--:R-:W-:Y:S02]  /*11da0*/  FSEL R63, R73, -INF , !P1 ;  /* 0xff800000493f7808 */ /* 0x008fe40004800000 */
[C---:B------:R-:W-:Y:S01]  /*11db0*/  ISETP.GE.AND P3, PT, R28.reuse, R119, PT ;  /* 0x000000771c00720c */ /* 0x040fe20003f66270 */
[----:B------:R-:W3:Y:S01]  /*11dc0*/  MUFU.TANH R40, R40 ;  /* 0x0000002800287308 */ /* 0x000ee20000002400 */
[----:B------:R-:W-:Y:S02]  /*11dd0*/  ISETP.GE.AND P0, PT, R28, R121, PT ;  /* 0x000000791c00720c */ /* 0x000fe40003f06270 */
[----:B------:R-:W-:Y:S02]  /*11de0*/  FSEL R176, R176, -INF , !P3 ;  /* 0xff800000b0b07808 */ /* 0x000fe40005800000 */
[----:B------:R-:W-:Y:S01]  /*11df0*/  FSEL R173, R173, -INF , !P0 ;  /* 0xff800000adad7808 */ /* 0x000fe20004000000 */
[----:B-1----:R-:W-:Y:S01]  /*11e00*/  HMMA.16816.F32 R88, R12, R20, R88 ;  /* 0x000000140c58723c */ /* 0x002fe20000001858 */
[----:B------:R-:W-:Y:S01]  /*11e10*/  FSEL R28, R72, -INF , !P2 ;  /* 0xff800000481c7808 */ /* 0x000fe20005000000 */
[----:B------:R-:W1:Y:S01]  /*11e20*/  MUFU.TANH R60, R60 ;  /* 0x0000003c003c7308 */ /* 0x000e620000002400 */
[----:B------:R-:W-:-:S02]  /*11e30*/  ISETP.GE.AND P2, PT, R34, R119, PT ;  /* 0x000000772200720c */ /* 0x000fc40003f46270 */
[----:B------:R-:W-:Y:S01]  /*11e40*/  ISETP.GE.AND P1, PT, R34, R121, PT ;  /* 0x000000792200720c */ /* 0x000fe20003f26270 */
[----:B------:R-:W-:Y:S01]  /*11e50*/  HMMA.16816.F32 R84, R12, R22, R84 ;  /* 0x000000160c54723c */ /* 0x000fe20000001854 */
[----:B------:R-:W3:Y:S01]  /*11e60*/  LDSM.16.M88.4 R12, [R120+0x8c00] ;  /* 0x008c0000780c783b */ /* 0x000ee20000000200 */
[----:B------:R-:W-:Y:S01]  /*11e70*/  FSEL R178, R178, -INF , !P2 ;  /* 0xff800000b2b27808 */ /* 0x000fe20005000000 */
[----:B------:R-:W-:Y:S01]  /*11e80*/  FMUL.FTZ R20, R103, UR15 ;  /* 0x0000000f67147c20 */ /* 0x000fe20008410000 */
[----:B------:R-:W-:Y:S01]  /*11e90*/  FSEL R177, R177, -INF , !P1 ;  /* 0xff800000b1b17808 */ /* 0x000fe20004800000 */
[----:B------:R-:W1:Y:S01]  /*11ea0*/  MUFU.TANH R140, R140 ;  /* 0x0000008c008c7308 */ /* 0x000e620000002400 */
[----:B------:R-:W-:Y:S01]  /*11eb0*/  HMMA.16816.F32 R96, R4, R24, R96 ;  /* 0x000000180460723c */ /* 0x000fe20000001860 */
[----:B------:R-:W-:Y:S01]  /*11ec0*/  VIADD R22, R48, 0x39 ;  /* 0x0000003930167836 */ /* 0x000fe20000000000 */
[----:B------:R-:W-:-:S04]  /*11ed0*/  DEPBAR.LE SB0, 0x0 ;  /* 0x000080000000791a */ /* 0x000fc80000000000 */
[----:B------:R-:W-:Y:S01]  /*11ee0*/  HMMA.16816.F32 R92, R4, R26, R92 ;  /* 0x0000001a045c723c */ /* 0x000fe2000000185c */
[----:B------:R-:W-:Y:S01]  /*11ef0*/  VIADD R24, R48, 0x29 ;  /* 0x0000002930187836 */ /* 0x000fe20000000000 */
[----:B------:R-:W1:Y:S04]  /*11f00*/  MUFU.TANH R41, R41 ;  /* 0x0000002900297308 */ /* 0x000e680000002400 */
[C---:B------:R-:W-:Y:S01]  /*11f10*/  HMMA.16816.F32 R88, R8.reuse, R16, R88 ;  /* 0x000000100858723c */ /* 0x040fe20000001858 */
[C---:B------:R-:W-:Y:S02]  /*11f20*/  ISETP.GE.AND P3, PT, R24.reuse, R119, PT ;  /* 0x000000771800720c */ /* 0x040fe40003f66270 */
[----:B------:R-:W-:Y:S01]  /*11f30*/  ISETP.GE.AND P0, PT, R24, R121, PT ;  /* 0x000000791800720c */ /* 0x000fe20003f06270 */
[----:B------:R-:W-:Y:S01]  /*11f40*/  VIADD R24, R48, 0x30 ;  /* 0x0000003030187836 */ /* 0x000fe20000000000 */
[----:B------:R-:W-:Y:S01]  /*11f50*/  FSEL R180, R180, -INF , !P3 ;  /* 0xff800000b4b47808 */ /* 0x000fe20005800000 */
[----:B------:R-:W-:Y:S01]  /*11f60*/  HMMA.16816.F32 R84, R8, R18, R84 ;  /* 0x000000120854723c */ /* 0x000fe20000001854 */
[----:B----4-:R-:W-:Y:S01]  /*11f70*/  FSEL R175, R175, -INF , !P0 ;  /* 0xff800000afaf7808 */ /* 0x010fe20004000000 */
[----:B------:R-:W4:Y:S01]  /*11f80*/  MUFU.TANH R172, R172 ;  /* 0x000000ac00ac7308 */ /* 0x000f220000002400 */
[----:B------:R-:W-:Y:S01]  /*11f90*/  ISETP.GE.AND P2, PT, R24, R119, PT ;  /* 0x000000771800720c */ /* 0x000fe20003f46270 */
[----:B------:R-:W-:Y:S01]  /*11fa0*/  VIADD R16, R48, 0x48 ;  /* 0x0000004830107836 */ /* 0x000fe20000000000 */
[----:B------:R-:W-:Y:S01]  /*11fb0*/  ISETP.GE.AND P1, PT, R24, R121, PT ;  /* 0x000000791800720c */ /* 0x000fe20003f26270 */
[----:B------:R-:W-:Y:S01]  /*11fc0*/  VIADD R24, R48, 0x31 ;  /* 0x0000003130187836 */ /* 0x000fe20000000000 */
[----:B-----5:R-:W-:Y:S01]  /*11fd0*/  FSEL R66, R64, -INF , !P2 ;  /* 0xff80000040427808 */ /* 0x020fe20005000000 */
[----:B------:R-:W-:Y:S01]  /*11fe0*/  FMUL.FTZ R23, R99, UR15 ;  /* 0x0000000f63177c20 */ /* 0x000fe20008410000 */
[----:B--2---:R-:W-:Y:S01]  /*11ff0*/  FSEL R61, R65, -INF , !P1 ;  /* 0xff800000413d7808 */ /* 0x004fe20004800000 */
[----:B------:R-:W2:Y:S01]  /*12000*/  MUFU.TANH R171, R51 ;  /* 0x0000003300ab7308 */ /* 0x000ea20000002400 */
[----:B------:R-:W-:Y:S01]  /*12010*/  ISETP.GE.AND P3, PT, R24, R119, PT ;  /* 0x000000771800720c */ /* 0x000fe20003f66270 */
[----:B------:R-:W-:Y:S01]  /*12020*/  FMUL.FTZ R21, R96, UR15 ;  /* 0x0000000f60157c20 */ /* 0x000fe20008410000 */
[----:B------:R-:W-:Y:S01]  /*12030*/  ISETP.GE.AND P0, PT, R24, R121, PT ;  /* 0x000000791800720c */ /* 0x000fe20003f06270 */
[----:B------:R-:W-:Y:S01]  /*12040*/  VIADD R24, R48, 0x38 ;  /* 0x0000003830187836 */ /* 0x000fe20000000000 */
[----:B------:R-:W-:Y:S01]  /*12050*/  FSEL R174, R174, -INF , !P3 ;  /* 0xff800000aeae7808 */ /* 0x000fe20005800000 */
[----:B------:R-:W-:Y:S01]  /*12060*/  VIADD R10, R48, 0x51 ;  /* 0x00000051300a7836 */ /* 0x000fe20000000000 */
[----:B------:R-:W-:Y:S01]  /*12070*/  FSEL R143, R143, -INF , !P0 ;  /* 0xff8000008f8f7808 */ /* 0x000fe20004000000 */
[C---:B---3--:R-:W-:Y:S01]  /*12080*/  HMMA.16816.F32 R88, R4.reuse, R12, R88 ;  /* 0x0000000c0458723c */ /* 0x048fe20000001858 */
[C---:B------:R-:W-:Y:S01]  /*12090*/  ISETP.GE.AND P3, PT, R22.reuse, R119, PT ;  /* 0x000000771600720c */ /* 0x040fe20003f66270 */
[----:B------:R-:W3:Y:S01]  /*120a0*/  MUFU.TANH R170, R170 ;  /* 0x000000aa00aa7308 */ /* 0x000ee20000002400 */
[----:B------:R-:W-:Y:S01]  /*120b0*/  ISETP.GE.AND P0, PT, R22, R121, PT ;  /* 0x000000791600720c */ /* 0x000fe20003f06270 */
[----:B------:R-:W-:Y:S01]  /*120c0*/  VIADD R22, R48, 0x40 ;  /* 0x0000004030167836 */ /* 0x000fe20000000000 */
[C---:B------:R-:W-:Y:S01]  /*120d0*/  ISETP.GE.AND P2, PT, R24.reuse, R119, PT ;  /* 0x000000771800720c */ /* 0x040fe20003f46270 */
[----:B------:R-:W-:Y:S01]  /*120e0*/  HMMA.16816.F32 R84, R4, R14, R84 ;  /* 0x0000000e0454723c */ /* 0x000fe20000001854 */
[----:B------:R-:W-:Y:S01]  /*120f0*/  ISETP.GE.AND P1, PT, R24, R121, PT ;  /* 0x000000791800720c */ /* 0x000fe20003f26270 */
[----:B------:R-:W-:Y:S01]  /*12100*/  FMUL.FTZ R55, R98, UR15 ;  /* 0x0000000f62377c20 */ /* 0x000fe20008410000 */
[----:B------:R-:W-:Y:S01]  /*12110*/  FSEL R62, R40, -INF , !P2 ;  /* 0xff800000283e7808 */ /* 0x000fe20005000000 */
[----:B------:R-:W5:Y:S01]  /*12120*/  MUFU.TANH R137, R47 ;  /* 0x0000002f00897308 */ /* 0x000f620000002400 */
[----:B-1----:R-:W-:Y:S01]  /*12130*/  FSEL R59, R60, -INF , !P1 ;  /* 0xff8000003c3b7808 */ /* 0x002fe20004800000 */
[----:B------:R-:W-:Y:S01]  /*12140*/  VIADD R8, R48, 0x50 ;  /* 0x0000005030087836 */ /* 0x000fe20000000000 */
[C---:B------:R-:W-:Y:S01]  /*12150*/  ISETP.GE.AND P2, PT, R22.reuse, R119, PT ;  /* 0x000000771600720c */ /* 0x040fe20003f46270 */
[----:B------:R-:W-:Y:S01]  /*12160*/  FMUL.FTZ R58, R97, UR15 ;  /* 0x0000000f613a7c20 */ /* 0x000fe20008410000 */
[----:B------:R-:W-:Y:S01]  /*12170*/  ISETP.GE.AND P1, PT, R22, R121, PT ;  /* 0x000000791600720c */ /* 0x000fe20003f26270 */
[----:B------:R-:W-:Y:S01]  /*12180*/  VIADD R22, R48, 0x41 ;  /* 0x0000004130167836 */ /* 0x000fe20000000000 */
[----:B------:R-:W-:Y:S01]  /*12190*/  FSEL R140, R140, -INF , !P2 ;  /* 0xff8000008c8c7808 */ /* 0x000fe20005000000 */
[----:B------:R-:W1:Y:S01]  /*121a0*/  MUFU.TANH R142, R44 ;  /* 0x0000002c008e7308 */ /* 0x000e620000002400 */
[----:B------:R-:W-:Y:S01]  /*121b0*/  FSEL R141, R141, -INF , !P1 ;  /* 0xff8000008d8d7808 */ /* 0x000fe20004800000 */
[----:B------:R-:W-:Y:S01]  /*121c0*/  FMUL.FTZ R56, R92, UR15 ;  /* 0x0000000f5c387c20 */ /* 0x000fe20008410000 */
[----:B------:R-:W-:Y:S01]  /*121d0*/  FSEL R64, R41, -INF , !P3 ;  /* 0xff80000029407808 */ /* 0x000fe20005800000 */
[----:B------:R-:W-:Y:S01]  /*121e0*/  VIADD R12, R48, 0x58 ;  /* 0x00000058300c7836 */ /* 0x000fe20000000000 */
[----:B------:R-:W-:Y:S01]  /*121f0*/  FSEL R139, R139, -INF , !P0 ;  /* 0xff8000008b8b7808 */ /* 0x000fe20004000000 */
[----:B------:R-:W-:Y:S01]  /*12200*/  FMUL.FTZ R43, R95, UR15 ;  /* 0x0000000f5f2b7c20 */ /* 0x000fe20008410000 */
[C---:B------:R-:W-:Y:S01]  /*12210*/  ISETP.GE.AND P2, PT, R16.reuse, R119, PT ;  /* 0x000000771000720c */ /* 0x040fe20003f46270 */
[----:B------:R-:W1:Y:S01]  /*12220*/  MUFU.TANH R132, R105 ;  /* 0x0000006900847308 */ /* 0x000e620000002400 */
[----:B------:R-:W-:Y:S01]  /*12230*/  ISETP.GE.AND P1, PT, R16, R121, PT ;  /* 0x000000791000720c */ /* 0x000fe20003f26270 */
[----:B------:R-:W-:Y:S01]  /*12240*/  VIADD R16, R48, 0x49 ;  /* 0x0000004930107836 */ /* 0x000fe20000000000 */
[----:B------:R-:W-:Y:S01]  /*12250*/  ISETP.GE.AND P3, PT, R22, R119, PT ;  /* 0x000000771600720c */ /* 0x000fe20003f66270 */
[----:B------:R-:W-:Y:S01]  /*12260*/  FMUL.FTZ R42, R88, UR15 ;  /* 0x0000000f582a7c20 */ /* 0x000fe20008410000 */
[----:B------:R-:W-:Y:S01]  /*12270*/  ISETP.GE.AND P0, PT, R22, R121, PT ;  /* 0x000000791600720c */ /* 0x000fe20003f06270 */
[----:B------:R-:W-:Y:S01]  /*12280*/  FMUL.FTZ R22, R93, UR15 ;  /* 0x0000000f5d167c20 */ /* 0x000fe20008410000 */
[----:B----4-:R-:W-:Y:S01]  /*12290*/  FSEL R172, R172, -INF , !P3 ;  /* 0xff800000acac7808 */ /* 0x010fe20005800000 */
[----:B------:R-:W4:Y:S01]  /*122a0*/  MUFU.TANH R131, R107 ;  /* 0x0000006b00837308 */ /* 0x000f220000002400 */
[----:B--2---:R-:W-:Y:S01]  /*122b0*/  FSEL R171, R171, -INF , !P0 ;  /* 0xff800000abab7808 */ /* 0x004fe20004000000 */
[----:B------:R-:W-:Y:S01]  /*122c0*/  VIADD R4, R48, 0x61 ;  /* 0x0000006130047836 */ /* 0x000fe20000000000 */
[----:B------:R-:W-:Y:S01]  /*122d0*/  ISETP.GE.AND P3, PT, R16, R119, PT ;  /* 0x000000771000720c */ /* 0x000fe20003f66270 */
[----:B------:R-:W-:Y:S01]  /*122e0*/  VIADD R6, R48, 0x60 ;  /* 0x0000006030067836 */ /* 0x000fe20000000000 */
[----:B------:R-:W-:Y:S01]  /*122f0*/  ISETP.GE.AND P0, PT, R16, R121, PT ;  /* 0x000000791000720c */ /* 0x000fe20003f06270 */
[----:B------:R-:W-:Y:S01]  /*12300*/  FMUL.FTZ R40, R89, UR15 ;  /* 0x0000000f59287c20 */ /* 0x000fe20008410000 */
[----:B---3--:R-:W-:Y:S01]  /*12310*/  FSEL R170, R170, -INF , !P3 ;  /* 0xff800000aaaa7808 */ /* 0x008fe20005800000 */
[----:B------:R-:W2:Y:S01]  /*12320*/  MUFU.TANH R134, R104 ;  /* 0x0000006800867308 */ /* 0x000ea20000002400 */
[----:B-----5:R-:W-:Y:S01]  /*12330*/  FSEL R137, R137, -INF , !P0 ;  /* 0xff80000089897808 */ /* 0x020fe20004000000 */
[----:B------:R-:W-:Y:S01]  /*12340*/  FMUL.FTZ R41, R90, UR15 ;  /* 0x0000000f5a297c20 */ /* 0x000fe20008410000 */
[----:B------:R-:W-:Y:S01]  /*12350*/  ISETP.GE.AND P3, PT, R10, R119, PT ;  /* 0x000000770a00720c */ /* 0x000fe20003f66270 */
[----:B------:R-:W-:Y:S01]  /*12360*/  FMUL.FTZ R31, R86, UR15 ;  /* 0x0000000f561f7c20 */ /* 0x000fe20008410000 */
[----:B------:R-:W-:Y:S01]  /*12370*/  ISETP.GE.AND P0, PT, R10, R121, PT ;  /* 0x000000790a00720c */ /* 0x000fe20003f06270 */
[----:B------:R-:W-:Y:S01]  /*12380*/  VIADD R10, R48, 0x59 ;  /* 0x00000059300a7836 */ /* 0x000fe20000000000 */
[----:B-1----:R-:W-:Y:S01]  /*12390*/  FSEL R142, R142, -INF , !P2 ;  /* 0xff8000008e8e7808 */ /* 0x002fe20005000000 */
[----:B------:R-:W1:Y:S01]  /*123a0*/  MUFU.TANH R133, R106 ;  /* 0x0000006a00857308 */ /* 0x000e620000002400 */
[----:B------:R-:W-:Y:S01]  /*123b0*/  FSEL R169, R169, -INF , !P1 ;  /* 0xff800000a9a97808 */ /* 0x000fe20004800000 */
[----:B------:R-:W-:Y:S01]  /*123c0*/  FMUL.FTZ R94, R94, UR15 ;  /* 0x0000000f5e5e7c20 */ /* 0x000fe20008410000 */
[C---:B------:R-:W-:Y:S01]  /*123d0*/  ISETP.GE.AND P2, PT, R8.reuse, R119, PT ;  /* 0x000000770800720c */ /* 0x040fe20003f46270 */
[----:B------:R-:W-:Y:S01]  /*123e0*/  FMUL.FTZ R39, R91, UR15 ;  /* 0x0000000f5b277c20 */ /* 0x000fe20008410000 */
[----:B------:R-:W-:Y:S01]  /*123f0*/  ISETP.GE.AND P1, PT, R8, R121, PT ;  /* 0x000000790800720c */ /* 0x000fe20003f26270 */
[----:B------:R-:W-:Y:S01]  /*12400*/  FMUL.FTZ R38, R84, UR15 ;  /* 0x0000000f54267c20 */ /* 0x000fe20008410000 */
[----:B------:R-:W-:Y:S01]  /*12410*/  FSEL R132, R132, -INF , !P3 ;  /* 0xff80000084847808 */ /* 0x000fe20005800000 */
[----:B------:R-:W3:Y:S01]  /*12420*/  MUFU.TANH R136, R101 ;  /* 0x0000006500887308 */ /* 0x000ee20000002400 */
[----:B----4-:R-:W-:Y:S01]  /*12430*/  FSEL R131, R131, -INF , !P0 ;  /* 0xff80000083837808 */ /* 0x010fe20004000000 */
[----:B------:R-:W-:Y:S01]  /*12440*/  FMUL.FTZ R44, R85, UR15 ;  /* 0x0000000f552c7c20 */ /* 0x000fe20008410000 */
[----:B--2---:R-:W-:Y:S01]  /*12450*/  FSEL R134, R134, -INF , !P2 ;  /* 0xff80000086867808 */ /* 0x004fe20005000000 */
[----:B------:R-:W-:Y:S01]  /*12460*/  FMUL.FTZ R33, R87, UR15 ;  /* 0x0000000f57217c20 */ /* 0x000fe20008410000 */
[----:B------:R-:W-:-:S02]  /*12470*/  ISETP.GE.AND P3, PT, R10, R119, PT ;  /* 0x000000770a00720c */ /* 0x000fc40003f66270 */
[----:B------:R-:W-:Y:S01]  /*12480*/  ISETP.GE.AND P0, PT, R10, R121, PT ;  /* 0x000000790a00720c */ /* 0x000fe20003f06270 */
[----:B------:R-:W2:Y:S01]  /*12490*/  MUFU.TANH R20, R20 ;  /* 0x0000001400147308 */ /* 0x000ea20000002400 */
[----:B-1----:R-:W-:Y:S02]  /*124a0*/  FSEL R133, R133, -INF , !P1 ;  /* 0xff80000085857808 */ /* 0x002fe40004800000 */
[C---:B------:R-:W-:Y:S02]  /*124b0*/  ISETP.GE.AND P2, PT, R12.reuse, R119, PT ;  /* 0x000000770c00720c */ /* 0x040fe40003f46270 */
[----:B------:R-:W-:Y:S02]  /*124c0*/  ISETP.GE.AND P1, PT, R12, R121, PT ;  /* 0x000000790c00720c */ /* 0x000fe40003f26270 */
[----:B------:R-:W-:Y:S01]  /*124d0*/  SHF.R.S32.HI R5, RZ, 0x1f, R54 ;  /* 0x0000001fff057819 */ /* 0x000fe20000011436 */
[----:B------:R-:W1:Y:S01]  /*124e0*/  MUFU.TANH R138, R100 ;  /* 0x00000064008a7308 */ /* 0x000e620000002400 */
[----:B---3--:R-:W-:-:S02]  /*124f0*/  FSEL R136, R136, -INF , !P3 ;  /* 0xff80000088887808 */ /* 0x008fc40005800000 */
[----:B------:R-:W-:Y:S02]  /*12500*/  ISETP.GE.AND P3, PT, R4, R119, PT ;  /* 0x000000770400720c */ /* 0x000fe40003f66270 */
[----:B------:R-:W-:-:S03]  /*12510*/  LEA.HI R5, R5, R54, RZ, 0x2 ;  /* 0x0000003605057211 */ /* 0x000fc600078f10ff */
[----:B------:R-:W3:Y:S01]  /*12520*/  MUFU.TANH R135, R102 ;  /* 0x0000006600877308 */ /* 0x000ee20000002400 */
[----:B--2---:R-:W-:Y:S02]  /*12530*/  FSEL R65, R20, -INF , !P0 ;  /* 0xff80000014417808 */ /* 0x004fe40004000000 */
[----:B------:R-:W-:Y:S01]  /*12540*/  ISETP.GE.AND P0, PT, R4, R121, PT ;  /* 0x000000790400720c */ /* 0x000fe20003f06270 */
[----:B------:R-:W-:Y:S01]  /*12550*/  VIADD R4, R48, 0x69 ;  /* 0x0000006930047836 */ /* 0x000fe20000000000 */
[----:B------:R-:W-:-:S03]  /*12560*/  LOP3.LUT R5, R5, 0xfffffffc, RZ, 0xc0, !PT ;  /* 0xfffffffc05057812 */ /* 0x000fc600078ec0ff */
[----:B------:R-:W2:Y:S01]  /*12570*/  MUFU.TANH R23, R23 ;  /* 0x0000001700177308 */ /* 0x000ea20000002400 */
[----:B-1----:R-:W-:Y:S01]  /*12580*/  FSEL R138, R138, -INF , !P2 ;  /* 0xff8000008a8a7808 */ /* 0x002fe20005000000 */
[----:B------:R-:W-:Y:S01]  /*12590*/  IMAD.IADD R168, R54, 0x1, -R5 ;  /* 0x0000000136a87824 */ /* 0x000fe200078e0a05 */
[-C--:B------:R-:W-:Y:S02]  /*125a0*/  ISETP.GE.AND P2, PT, R6, R119.reuse, PT ;  /* 0x000000770600720c */ /* 0x080fe40003f46270 */
[----:B------:R-:W-:-:S03]  /*125b0*/  ISETP.GE.AND P4, PT, R4, R119, PT ;  /* 0x000000770400720c */ /* 0x000fc60003f86270 */
[----:B------:R-:W1:Y:S01]  /*125c0*/  MUFU.TANH R21, R21 ;  /* 0x0000001500157308 */ /* 0x000e620000002400 */
[----:B---3--:R-:W-:Y:S02]  /*125d0*/  FSEL R135, R135, -INF , !P1 ;  /* 0xff80000087877808 */ /* 0x008fe40004800000 */
[----:B------:R-:W-:Y:S01]  /*125e0*/  ISETP.GE.AND P1, PT, R6, R121, PT ;  /* 0x000000790600720c */ /* 0x000fe20003f26270 */
[----:B------:R-:W-:-:S04]  /*125f0*/  VIADD R6, R48, 0x68 ;  /* 0x0000006830067836 */ /* 0x000fc80000000000 */
[----:B------:R-:W3:Y:S01]  /*12600*/  MUFU.TANH R55, R55 ;  /* 0x0000003700377308 */ /* 0x000ee20000002400 */
[----:B--2---:R-:W-:Y:S02]  /*12610*/  FSEL R23, R23, -INF , !P0 ;  /* 0xff80000017177808 */ /* 0x004fe40004000000 */
[----:B------:R-:W-:Y:S01]  /*12620*/  ISETP.GE.AND P0, PT, R4, R121, PT ;  /* 0x000000790400720c */ /* 0x000fe20003f06270 */
[----:B------:R-:W-:-:S04]  /*12630*/  VIADD R4, R48, 0x70 ;  /* 0x0000007030047836 */ /* 0x000fc80000000000 */
[----:B------:R-:W2:Y:S01]  /*12640*/  MUFU.TANH R58, R58 ;  /* 0x0000003a003a7308 */ /* 0x000ea20000002400 */
[----:B-1----:R-:W-:Y:S02]  /*12650*/  FSEL R60, R21, -INF , !P2 ;  /* 0xff800000153c7808 */ /* 0x002fe40005000000 */
[----:B------:R-:W-:-:S05]  /*12660*/  ISETP.GE.AND P2, PT, R6, R119, PT ;  /* 0x000000770600720c */ /* 0x000fca0003f46270 */
[----:B------:R-:W1:Y:S01]  /*12670*/  MUFU.TANH R56, R56 ;  /* 0x0000003800387308 */ /* 0x000e620000002400 */
[----:B---3--:R-:W-:Y:S02]  /*12680*/  FSEL R55, R55, -INF , !P1 ;  /* 0xff80000037377808 */ /* 0x008fe40004800000 */
[----:B------:R-:W-:Y:S01]  /*12690*/  ISETP.GE.AND P1, PT, R6, R121, PT ;  /* 0x000000790600720c */ /* 0x000fe20003f26270 */
[----:B------:R-:W-:-:S04]  /*126a0*/  VIADD R6, R48, 0x71 ;  /* 0x0000007130067836 */ /* 0x000fc80000000000 */
[----:B------:R-:W3:Y:S01]  /*126b0*/  MUFU.TANH R22, R22 ;  /* 0x0000001600167308 */ /* 0x000ee20000002400 */
[----:B--2---:R-:W-:Y:S02]  /*126c0*/  FSEL R58, R58, -INF , !P3 ;  /* 0xff8000003a3a7808 */ /* 0x004fe40005800000 */
[----:B------:R-:W-:-:S05]  /*126d0*/  ISETP.GE.AND P3, PT, R4, R119, PT ;  /* 0x000000770400720c */ /* 0x000fca0003f66270 */
[----:B------:R-:W2:Y:S01]  /*126e0*/  MUFU.TANH R43, R43 ;  /* 0x0000002b002b7308 */ /* 0x000ea20000002400 */
[----:B-1----:R-:W-:Y:S02]  /*126f0*/  FSEL R56, R56, -INF , !P2 ;  /* 0xff80000038387808 */ /* 0x002fe40005000000 */
[----:B------:R-:W-:Y:S01]  /*12700*/  ISETP.GE.AND P2, PT, R4, R121, PT ;  /* 0x000000790400720c */ /* 0x000fe20003f46270 */
[----:B------:R-:W-:-:S04]  /*12710*/  VIADD R4, R48, 0x78 ;  /* 0x0000007830047836 */ /* 0x000fc80000000000 */
[----:B------:R-:W1:Y:S01]  /*12720*/  MUFU.TANH R42, R42 ;  /* 0x0000002a002a7308 */ /* 0x000e620000002400 */
[----:B---3--:R-:W-:Y:S02]  /*12730*/  FSEL R22, R22, -INF , !P4 ;  /* 0xff80000016167808 */ /* 0x008fe40006000000 */
[----:B------:R-:W-:-:S05]  /*12740*/  ISETP.GE.AND P4, PT, R6, R119, PT ;  /* 0x000000770600720c */ /* 0x000fca0003f86270 */
        /* <DEDUP_REMOVED lines=11> */
[----:B--2---:R-:W-:Y:S01]  /*12800*/  FSEL R41, R41, -INF , !P2 ;  /* 0xff80000029297808 */ /* 0x004fe20005000000 */
[----:B------:R-:W-:Y:S01]  /*12810*/  BAR.SYNC.DEFER_BLOCKING 0x0 ;  /* 0x0000000000007b1d */ /* 0x000fe20000010000 */
[----:B------:R-:W-:-:S05]  /*12820*/  ISETP.GE.AND P2, PT, R4, R119, PT ;  /* 0x000000770400720c */ /* 0x000fca0003f46270 */
[----:B------:R-:W2:Y:S01]  /*12830*/  MUFU.TANH R39, R39 ;  /* 0x0000002700277308 */ /* 0x000ea20000002400 */
[----:B-1----:R-:W-:Y:S02]  /*12840*/  FSEL R31, R31, -INF , !P0 ;  /* 0xff8000001f1f7808 */ /* 0x002fe40004000000 */
[-C--:B------:R-:W-:Y:S02]  /*12850*/  ISETP.GE.AND P0, PT, R4, R121.reuse, PT ;  /* 0x000000790400720c */ /* 0x080fe40003f06270 */
[----:B------:R-:W-:Y:S02]  /*12860*/  FSEL R4, R57, -INF , !P4 ;  /* 0xff80000039047808 */ /* 0x000fe40006000000 */
[----:B------:R-:W-:Y:S01]  /*12870*/  ISETP.GT.AND P4, PT, R165, R146, PT ;  /* 0x00000092a500720c */ /* 0x000fe20003f84270 */
[----:B------:R-:W1:Y:S01]  /*12880*/  MUFU.TANH R38, R38 ;  /* 0x0000002600267308 */ /* 0x000e620000002400 */
[----:B---3--:R-:W-:Y:S02]  /*12890*/  FSEL R21, R8, -INF , !P1 ;  /* 0xff80000008157808 */ /* 0x008fe40004800000 */
[----:B------:R-:W-:-:S05]  /*128a0*/  ISETP.GE.AND P1, PT, R6, R121, PT ;  /* 0x000000790600720c */ /* 0x000fca0003f26270 */
[----:B------:R-:W3:Y:S01]  /*128b0*/  MUFU.TANH R44, R44 ;  /* 0x0000002c002c7308 */ /* 0x000ee20000002400 */
[----:B--2---:R-:W-:Y:S02]  /*128c0*/  FSEL R39, R39, -INF , !P1 ;  /* 0xff80000027277808 */ /* 0x004fe40004800000 */
[----:B------:R-:W-:-:S04]  /*128d0*/  ISETP.GE.AND P1, PT, R48, R121, PT ;  /* 0x000000793000720c */ /* 0x000fc80003f26270 */
[----:B------:R-:W-:Y:S01]  /*128e0*/  FSEL R5, R112, -INF , !P1 ;  /* 0xff80000070057808 */ /* 0x000fe20004800000 */
[----:B------:R-:W2:Y:S01]  /*128f0*/  MUFU.TANH R33, R33 ;  /* 0x0000002100217308 */ /* 0x000ea20000002400 */
[----:B-1----:R-:W-:Y:S02]  /*12900*/  FSEL R38, R38, -INF , !P3 ;  /* 0xff80000026267808 */ /* 0x002fe40005800000 */
[----:B---3--:R-:W-:Y:S02]  /*12910*/  FSEL R44, R44, -INF , !P2 ;  /* 0xff8000002c2c7808 */ /* 0x008fe40005000000 */
[----:B--2---:R-:W-:Y:S01]  /*12920*/  FSEL R33, R33, -INF , !P0 ;  /* 0xff80000021217808 */ /* 0x004fe20004000000 */
        /* <DEDUP_REMOVED lines=64> */
.L_x_1718:
[----:B------:R-:W1:Y:S02]  /*12d30*/  LDC R9, c[0x0][0x248] ;  /* 0x00009200ff097b82 */ /* 0x000e640000000800 */
[----:B-1----:R-:W-:-:S04]  /*12d40*/  LEA R9, -R9, RZ, 0x7 ;  /* 0x000000ff09097211 */ /* 0x002fc800078e39ff */
[----:B------:R-:W-:-:S07]  /*12d50*/  SHF.R.S32.HI R0, RZ, 0x1f, R9 ;  /* 0x0000001fff007819 */ /* 0x000fce0000011409 */
.L_x_1719:
        /* <DEDUP_REMOVED lines=114> */
.L_x_1717:
[----:B-1----:R-:W-:Y:S01]  /*13480*/  FMNMX.FTZ R7, R4, R50, !PT ;  /* 0x0000003204077209 */ /* 0x002fe20007810000 */
[----:B------:R-:W-:Y:S01]  /*13490*/  ULDC UR8, c[0x0][0x2ec] ;  /* 0x0000bb0000087ab9 */ /* 0x000fe20000000800 */
        /* <DEDUP_REMOVED lines=72> */
[----:B------:R-:W2:Y:S04]  /*13920*/  SHFL.BFLY PT, R2, R7, 0x1, 0x1f ;  /* 0x0c201f0007027f89 */ /* 0x000ea800000e0000 */
[----:B------:R-:W-:Y:S01]  /*13930*/  LDSM.16.MT88.4 R24, [R118+0x9400] ;  /* 0x009400007618783b */ /* 0x000fe20000004200 */
[----:B-1----:R-:W-:-:S03]  /*13940*/  FMNMX.FTZ R6, R9, R6, !PT ;  /* 0x0000000609067209 */ /* 0x002fc60007810000 */
[----:B------:R-:W-:Y:S01]  /*13950*/  LDSM.16.MT88.4 R8, [R118+0xb400] ;  /* 0x00b400007608783b */ /* 0x000fe20000004200 */
        /* <DEDUP_REMOVED lines=41> */
[--C-:B------:R-:W-:Y:S01]  /*13bf0*/  FFMA.FTZ R29, R176, UR8, -R49.reuse ;  /* 0x00000008b01d7c23 */ /* 0x100fe20008010831 */
[----:B------:R-:W1:Y:S01]  /*13c00*/  LDSM.16.MT88.4 R76, [R122+0xd000] ;  /* 0x00d000007a4c783b */ /* 0x000e620000004200 */
        /* <DEDUP_REMOVED lines=20> */
[----:B------:R-:W-:Y:S01]  /*13d50*/  FFMA.FTZ R65, R65, UR8, -R34 ;  /* 0x0000000841417c23 */ /* 0x000fe20008010822 */
[----:B------:R-:W-:Y:S01]  /*13d60*/  FADD.FTZ R124, R127, R124 ;  /* 0x0000007c7f7c7221 */ /* 0x000fe20000010000 */
[--C-:B------:R-:W-:Y:S01]  /*13d70*/  FFMA.FTZ R58, R58, UR8, -R49.reuse ;  /* 0x000000083a3a7c23 */ /* 0x100fe20008010831 */
[----:B------:R-:W-:Y:S01]  /*13d80*/  FFMA.FTZ R55, R55, UR8, -R34 ;  /* 0x0000000837377c23 */ /* 0x000fe20008010822 */
[----:B------:R-:W2:Y:S01]  /*13d90*/  MUFU.EX2 R51, R51 ;  /* 0x0000003300337308 */ /* 0x000ea20000000800 */
[----:B---3--:R-:W-:Y:S01]  /*13da0*/  F2FP.F16.F32.PACK_AB R69, R126, R67 ;  /* 0x000000437e45723e */ /* 0x008fe200000000ff */
[----:B------:R-:W-:Y:S01]  /*13db0*/  FADD.FTZ R133, R67, R126 ;  /* 0x0000007e43857221 */ /* 0x000fe20000010000 */
[----:B------:R-:W-:Y:S01]  /*13dc0*/  FADD.FTZ R127, R125, R124 ;  /* 0x0000007c7d7f7221 */ /* 0x000fe20000010000 */
[--C-:B------:R-:W-:Y:S01]  /*13dd0*/  FFMA.FTZ R125, R60, UR8, -R49.reuse ;  /* 0x000000083c7d7c23 */ /* 0x100fe20008010831 */
[--C-:B------:R-:W-:Y:S01]  /*13de0*/  FFMA.FTZ R67, R56, UR8, -R49.reuse ;  /* 0x0000000838437c23 */ /* 0x100fe20008010831 */
[----:B------:R-:W-:Y:S01]  /*13df0*/  FFMA.FTZ R56, R22, UR8, -R49 ;  /* 0x0000000816387c23 */ /* 0x000fe20008010831 */
[--C-:B------:R-:W-:Y:S01]  /*13e00*/  FFMA.FTZ R60, R23, UR8, -R34.reuse ;  /* 0x00000008173c7c23 */ /* 0x100fe20008010822 */
[----:B------:R-:W-:Y:S01]  /*13e10*/  MUFU.EX2 R47, R47 ;  /* 0x0000002f002f7308 */ /* 0x000fe20000000800 */
[--C-:B------:R-:W-:Y:S01]  /*13e20*/  FFMA.FTZ R124, R21, UR8, -R34.reuse ;  /* 0x00000008157c7c23 */ /* 0x100fe20008010822 */
[--C-:B------:R-:W-:Y:S01]  /*13e30*/  FFMA.FTZ R43, R43, UR8, -R34.reuse ;  /* 0x000000082b2b7c23 */ /* 0x100fe20008010822 */
[----:B------:R-:W-:Y:S01]  /*13e40*/  FADD.FTZ R48, R48, R127 ;  /* 0x0000007f30307221 */ /* 0x000fe20000010000 */
[----:B------:R-:W-:Y:S01]  /*13e50*/  FFMA.FTZ R42, R42, UR8, -R49 ;  /* 0x000000082a2a7c23 */ /* 0x000fe20008010831 */
[--C-:B------:R-:W-:Y:S01]  /*13e60*/  FFMA.FTZ R41, R41, UR8, -R34.reuse ;  /* 0x0000000829297c23 */ /* 0x100fe20008010822 */
[--C-:B------:R-:W-:Y:S01]  /*13e70*/  FFMA.FTZ R39, R39, UR8, -R34.reuse ;  /* 0x0000000827277c23 */ /* 0x100fe20008010822 */
[----:B------:R-:W-:Y:S01]  /*13e80*/  FFMA.FTZ R31, R31, UR8, -R34 ;  /* 0x000000081f1f7c23 */ /* 0x000fe20008010822 */
        /* <DEDUP_REMOVED lines=38> */
[----:B------:R-:W-:Y:S01]  /*140f0*/  HMMA.16816.F32 R68, R68, R18, RZ ;  /* 0x000000124444723c */ /* 0x000fe200000018ff */
[----:B------:R-:W-:Y:S02]  /*14100*/  LDSM.16.MT88.4 R16, [R122+0xa400] ;  /* 0x00a400007a10783b */ /* 0x000fe40000004200 */
[----:B------:R-:W-:Y:S03]  /*14110*/  MUFU.EX2 R57, R57 ;  /* 0x0000003900397308 */ /* 0x000fe60000000800 */
[C---:B--2---:R-:W-:Y:S05]  /*14120*/  HMMA.16816.F32 R80, R4.reuse, R12, R80 ;  /* 0x0000000c0450723c */ /* 0x044fea0000001850 */
[----:B------:R-:W-:Y:S01]  /*14130*/  MUFU.EX2 R64, R64 ;  /* 0x0000004000407308 */ /* 0x000fe20000000800 */
[C---:B------:R-:W-:Y:S01]  /*14140*/  HMMA.16816.F32 R76, R4.reuse, R14, R76 ;  /* 0x0000000e044c723c */ /* 0x040fe2000000184c */
[----:B------:R-:W2:Y:S05]  /*14150*/  LDSM.16.MT88.4 R12, [R122+0x9800] ;  /* 0x009800007a0c783b */ /* 0x000eaa0000004200 */
[C---:B------:R-:W-:Y:S01]  /*14160*/  HMMA.16816.F32 R104, R4.reuse, R24, R104 ;  /* 0x000000180468723c */ /* 0x040fe20000001868 */
[----:B------:R-:W-:Y:S05]  /*14170*/  MUFU.EX2 R61, R61 ;  /* 0x0000003d003d7308 */ /* 0x000fea0000000800 */
[C---:B------:R-:W-:Y:S01]  /*14180*/  HMMA.16816.F32 R100, R4.reuse, R26, R100 ;  /* 0x0000001a0464723c */ /* 0x040fe20000001864 */
[--C-:B------:R-:W-:Y:S01]  /*14190*/  FFMA.FTZ R24, R180, UR8, -R49.reuse ;  /* 0x00000008b4187c23 */ /* 0x100fe20008010831 */
[--C-:B------:R-:W-:Y:S01]  /*141a0*/  FFMA.FTZ R25, R173, UR8, -R34.reuse ;  /* 0x00000008ad197c23 */ /* 0x100fe20008010822 */
[----:B------:R-:W-:Y:S03]  /*141b0*/  MUFU.EX2 R59, R59 ;  /* 0x0000003b003b7308 */ /* 0x000fe60000000800 */
[----:B---3--:R-:W-:Y:S01]  /*141c0*/  HMMA.16816.F32 R72, R4, R8, R72 ;  /* 0x000000080448723c */ /* 0x008fe20000001848 */
[----:B------:R-:W-:Y:S01]  /*141d0*/  FFMA.FTZ R27, R178, UR8, -R49 ;  /* 0x00000008b21b7c23 */ /* 0x000fe20008010831 */
[--C-:B------:R-:W-:Y:S01]  /*141e0*/  FFMA.FTZ R26, R177, UR8, -R34.reuse ;  /* 0x00000008b11a7c23 */ /* 0x100fe20008010822 */
[----:B------:R-:W-:-:S02]  /*141f0*/  FFMA.FTZ R34, R33, UR8, -R34 ;  /* 0x0000000821227c23 */ /* 0x000fc40008010822 */
[----:B------:R-:W-:Y:S01]  /*14200*/  MUFU.EX2 R24, R24 ;  /* 0x0000001800187308 */ /* 0x000fe20000000800 */
[----:B------:R-:W-:Y:S01]  /*14210*/  HMMA.16816.F32 R68, R4, R10, R68 ;  /* 0x0000000a0444723c */ /* 0x000fe20000001844 */
[----:B------:R-:W3:Y:S06]  /*14220*/  LDSM.16.MT88.4 R8, [R118+0x9800] ;  /* 0x009800007608783b */ /* 0x000eec0000004200 */
[----:B------:R-:W4:Y:S01]  /*14230*/  MUFU.EX2 R27, R27 ;  /* 0x0000001b001b7308 */ /* 0x000f220000000800 */
[----:B-1----:R-:W-:-:S07]  /*14240*/  F2FP.F16.F32.PACK_AB R4, R29, R32 ;  /* 0x000000201d04723e */ /* 0x002fce00000000ff */
        /* <DEDUP_REMOVED lines=13> */
[----:B------:R-:W-:Y:S01]  /*14320*/  MUFU.EX2 R139, R139 ;  /* 0x0000008b008b7308 */ /* 0x000fe20000000800 */
[C---:B------:R-:W-:Y:S01]  /*14330*/  HMMA.16816.F32 R100, R4.reuse, R10, R100 ;  /* 0x0000000a0464723c */ /* 0x040fe20000001864 */
[----:B------:R-:W3:Y:S06]  /*14340*/  LDSM.16.MT88.4 R8, [R118+0xb800] ;  /* 0x00b800007608783b */ /* 0x000eec0000004200 */
[----:B------:R-:W-:Y:S08]  /*14350*/  MUFU.EX2 R158, R158 ;  /* 0x0000009e009e7308 */ /* 0x000ff00000000800 */
[----:B------:R-:W5:Y:S08]  /*14360*/  MUFU.EX2 R141, R141 ;  /* 0x0000008d008d7308 */ /* 0x000f700000000800 */
[----:B------:R-:W-:Y:S01]  /*14370*/  MUFU.EX2 R140, R140 ;  /* 0x0000008c008c7308 */ /* 0x000fe20000000800 */
[C---:B--2---:R-:W-:Y:S07]  /*14380*/  HMMA.16816.F32 R96, R4.reuse, R12, R96 ;  /* 0x0000000c0460723c */ /* 0x044fee0000001860 */
[----:B------:R-:W2:Y:S01]  /*14390*/  MUFU.EX2 R137, R137 ;  /* 0x0000008900897308 */ /* 0x000ea20000000800 */
[C---:B------:R-:W-:Y:S01]  /*143a0*/  HMMA.16816.F32 R92, R4.reuse, R14, R92 ;  /* 0x0000000e045c723c */ /* 0x040fe2000000185c */
[----:B------:R-:W4:Y:S06]  /*143b0*/  LDSM.16.MT88.4 R12, [R122+0xd800] ;  /* 0x00d800007a0c783b */ /* 0x000f2c0000004200 */
[----:B------:R-:W-:Y:S01]  /*143c0*/  MUFU.EX2 R163, R163 ;  /* 0x000000a300a37308 */ /* 0x000fe20000000800 */
[C---:B---3--:R-:W-:Y:S06]  /*143d0*/  HMMA.16816.F32 R88, R4.reuse, R8, R88 ;  /* 0x000000080458723c */ /* 0x048fec0000001858 */
[C---:B------:R-:W-:Y:S01]  /*143e0*/  HMMA.16816.F32 R84, R4.reuse, R10, R84 ;  /* 0x0000000a0454723c */ /* 0x040fe20000001854 */
[----:B------:R-:W3:Y:S01]  /*143f0*/  LDSM.16.MT88.4 R8, [R118+0xd800] ;  /* 0x00d800007608783b */ /* 0x000ee20000004200 */
[----:B------:R-:W2:Y:S08]  /*14400*/  MUFU.EX2 R134, R134 ;  /* 0x0000008600867308 */ /* 0x000eb00000000800 */
[----:B------:R-:W-:Y:S08]  /*14410*/  MUFU.EX2 R159, R159 ;  /* 0x0000009f009f7308 */ /* 0x000ff00000000800 */
[----:B------:R-:W-:Y:S08]  /*14420*/  MUFU.EX2 R132, R132 ;  /* 0x0000008400847308 */ /* 0x000ff00000000800 */
[----:B------:R-:W-:Y:S01]  /*14430*/  MUFU.EX2 R138, R138 ;  /* 0x0000008a008a7308 */ /* 0x000fe20000000800 */
[C---:B----4-:R-:W-:Y:S07]  /*14440*/  HMMA.16816.F32 R80, R4.reuse, R12, R80 ;  /* 0x0000000c0450723c */ /* 0x050fee0000001850 */
[----:B------:R-:W4:Y:S01]  /*14450*/  MUFU.EX2 R131, R131 ;  /* 0x0000008300837308 */ /* 0x000f220000000800 */
[C---:B------:R-:W-:Y:S01]  /*14460*/  HMMA.16816.F32 R76, R4.reuse, R14, R76 ;  /* 0x0000000e044c723c */ /* 0x040fe2000000184c */
[----:B------:R-:W1:Y:S05]  /*14470*/  LDSM.16.MT88.4 R12, [R122+0x9c00] ;  /* 0x009c00007a0c783b */ /* 0x000e6a0000004200 */
[C---:B---3--:R-:W-:Y:S01]  /*14480*/  HMMA.16816.F32 R72, R4.reuse, R8, R72 ;  /* 0x000000080448723c */ /* 0x048fe20000001848 */
[----:B------:R-:W-:Y:S05]  /*14490*/  MUFU.EX2 R136, R136 ;  /* 0x0000008800887308 */ /* 0x000fea0000000800 */
[----:B------:R-:W-:Y:S01]  /*144a0*/  HMMA.16816.F32 R68, R4, R10, R68 ;  /* 0x0000000a0444723c */ /* 0x000fe20000001844 */
[----:B------:R-:W3:Y:S02]  /*144b0*/  LDSM.16.MT88.4 R8, [R118+0x9c00] ;  /* 0x009c00007608783b */ /* 0x000ee40000004200 */
[----:B------:R-:W4:Y:S04]  /*144c0*/  MUFU.EX2 R65, R65 ;  /* 0x0000004100417308 */ /* 0x000f280000000800 */
[----:B------:R-:W-:-:S02]  /*144d0*/  F2FP.F16.F32.PACK_AB R4, R63, R66 ;  /* 0x000000423f04723e */ /* 0x000fc400000000ff */
[----:B------:R-:W-:Y:S02]  /*144e0*/  F2FP.F16.F32.PACK_AB R5, R61, R64 ;  /* 0x000000403d05723e */ /* 0x000fe400000000ff */
[----:B------:R-:W-:Y:S01]  /*144f0*/  F2FP.F16.F32.PACK_AB R6, R57, R62 ;  /* 0x0000003e3906723e */ /* 0x000fe200000000ff */
[----:B------:R-:W-:Y:S01]  /*14500*/  MUFU.EX2 R125, R125 ;  /* 0x0000007d007d7308 */ /* 0x000fe20000000800 */
[----:B------:R-:W-:-:S07]  /*14510*/  F2FP.F16.F32.PACK_AB R7, R54, R59 ;  /* 0x0000003b3607723e */ /* 0x000fce00000000ff */
[----:B------:R-:W4:Y:S08]  /*14520*/  MUFU.EX2 R58, R58 ;  /* 0x0000003a003a7308 */ /* 0x000f300000000800 */
[----:B------:R-:W-:Y:S01]  /*14530*/  MUFU.EX2 R67, R67 ;  /* 0x0000004300437308 */ /* 0x000fe20000000800 */
[C---:B-1----:R-:W-:Y:S06]  /*14540*/  HMMA.16816.F32 R112, R4.reuse, R12, R112 ;  /* 0x0000000c0470723c */ /* 0x042fec0000001870 */
[C---:B------:R-:W-:Y:S01]  /*14550*/  HMMA.16816.F32 R108, R4.reuse, R14, R108 ;  /* 0x0000000e046c723c */ /* 0x040fe2000000186c */
[----:B------:R-:W1:Y:S01]  /*14560*/  LDSM.16.MT88.4 R12, [R122+0xbc00] ;  /* 0x00bc00007a0c783b */ /* 0x000e620000004200 */
[----:B------:R-:W-:Y:S04]  /*14570*/  MUFU.EX2 R56, R56 ;  /* 0x0000003800387308 */ /* 0x000fe80000000800 */
[C---:B---3--:R-:W-:Y:S04]  /*14580*/  HMMA.16816.F32 R104, R4.reuse, R8, R104 ;  /* 0x000000080468723c */ /* 0x048fe80000001868 */
[----:B------:R-:W-:Y:S02]  /*14590*/  MUFU.EX2 R55, R55 ;  /* 0x0000003700377308 */ /* 0x000fe40000000800 */
[C---:B------:R-:W-:Y:S01]  /*145a0*/  HMMA.16816.F32 R100, R4.reuse, R10, R100 ;  /* 0x0000000a0464723c */ /* 0x040fe20000001864 */
[----:B------:R-:W3:Y:S05]  /*145b0*/  LDSM.16.MT88.4 R8, [R118+0xbc00] ;  /* 0x00bc00007608783b */ /* 0x000eea0000004200 */
[----:B------:R-:W4:Y:S08]  /*145c0*/  MUFU.EX2 R60, R60 ;  /* 0x0000003c003c7308 */ /* 0x000f300000000800 */
[----:B------:R-:W-:Y:S08]  /*145d0*/  MUFU.EX2 R124, R124 ;  /* 0x0000007c007c7308 */ /* 0x000ff00000000800 */
[----:B------:R-:W4:Y:S01]  /*145e0*/  MUFU.EX2 R43, R43 ;  /* 0x0000002b002b7308 */ /* 0x000f220000000800 */
[C---:B-1----:R-:W-:Y:S07]  /*145f0*/  HMMA.16816.F32 R96, R4.reuse, R12, R96 ;  /* 0x0000000c0460723c */ /* 0x042fee0000001860 */
[----:B------:R-:W-:Y:S01]  /*14600*/  MUFU.EX2 R41, R41 ;  /* 0x0000002900297308 */ /* 0x000fe20000000800 */
[C---:B------:R-:W-:Y:S01]  /*14610*/  HMMA.16816.F32 R92, R4.reuse, R14, R92 ;  /* 0x0000000e045c723c */ /* 0x040fe2000000185c */
[----:B------:R-:W1:Y:S06]  /*14620*/  LDSM.16.MT88.4 R12, [R122+0xdc00] ;  /* 0x00dc00007a0c783b */ /* 0x000e6c0000004200 */
[----:B------:R-:W-:Y:S01]  /*14630*/  MUFU.EX2 R31, R31 ;  /* 0x0000001f001f7308 */ /* 0x000fe20000000800 */
[C---:B---3--:R-:W-:Y:S07]  /*14640*/  HMMA.16816.F32 R88, R4.reuse, R8, R88 ;  /* 0x000000080458723c */ /* 0x048fee0000001858 */
[----:B------:R-:W-:Y:S01]  /*14650*/  MUFU.EX2 R34, R34 ;  /* 0x0000002200227308 */ /* 0x000fe20000000800 */
[C---:B------:R-:W-:Y:S01]  /*14660*/  HMMA.16816.F32 R84, R4.reuse, R10, R84 ;  /* 0x0000000a0454723c */ /* 0x040fe20000001854 */
[----:B------:R-:W3:Y:S05]  /*14670*/  LDSM.16.MT88.4 R8, [R118+0xdc00] ;  /* 0x00dc00007608783b */ /* 0x000eea0000004200 */
[C---:B-1----:R-:W-:Y:S06]  /*14680*/  HMMA.16816.F32 R80, R4.reuse, R12, R80 ;  /* 0x0000000c0450723c */ /* 0x042fec0000001850 */
[C---:B------:R-:W-:Y:S01]  /*14690*/  HMMA.16816.F32 R76, R4.reuse, R14, R76 ;  /* 0x0000000e044c723c */ /* 0x040fe2000000184c */
[----:B------:R-:W1:Y:S05]  /*146a0*/  LDSM.16.MT88.4 R12, [R122+0xa000] ;  /* 0x00a000007a0c783b */ /* 0x000e6a0000004200 */
[C---:B---3--:R-:W-:Y:S06]  /*146b0*/  HMMA.16816.F32 R72, R4.reuse, R8, R72 ;  /* 0x000000080448723c */ /* 0x048fec0000001848 */
[----:B------:R-:W-:Y:S01]  /*146c0*/  HMMA.16816.F32 R68, R4, R10, R68 ;  /* 0x0000000a0444723c */ /* 0x000fe20000001844 */
[----:B------:R-:W3:Y:S06]  /*146d0*/  LDSM.16.MT88.4 R8, [R118+0xa000] ;  /* 0x00a000007608783b */ /* 0x000eec0000004200 */
[----:B------:R-:W-:-:S02]  /*146e0*/  F2FP.F16.F32.PACK_AB R4, R143, R162 ;  /* 0x000000a28f04723e */ /* 0x000fc400000000ff */
[----:B-----5:R-:W-:Y:S02]  /*146f0*/  F2FP.F16.F32.PACK_AB R5, R141, R158 ;  /* 0x0000009e8d05723e */ /* 0x020fe400000000ff */
[----:B------:R-:W-:Y:S02]  /*14700*/  F2FP.F16.F32.PACK_AB R6, R139, R142 ;  /* 0x0000008e8b06723e */ /* 0x000fe400000000ff */
[----:B--2---:R-:W-:-:S07]  /*14710*/  F2FP.F16.F32.PACK_AB R7, R137, R140 ;  /* 0x0000008c8907723e */ /* 0x004fce00000000ff */
[C---:B-1----:R-:W-:Y:S06]  /*14720*/  HMMA.16816.F32 R112, R4.reuse, R12, R112 ;  /* 0x0000000c0470723c */ /* 0x042fec0000001870 */
[C---:B------:R-:W-:Y:S01]  /*14730*/  HMMA.16816.F32 R108, R4.reuse, R14, R108 ;  /* 0x0000000e046c723c */ /* 0x040fe2000000186c */
[----:B------:R-:W1:Y:S05]  /*14740*/  LDSM.16.MT88.4 R12, [R122+0xc000] ;  /* 0x00c000007a0c783b */ /* 0x000e6a0000004200 */
        /* <DEDUP_REMOVED lines=16> */
[----:B----4-:R-:W-:Y:S02]  /*14850*/  F2FP.F16.F32.PACK_AB R5, R131, R138 ;  /* 0x0000008a8305723e */ /* 0x010fe400000000ff */
[----:B------:R-:W-:Y:S02]  /*14860*/  F2FP.F16.F32.PACK_AB R6, R132, R159 ;  /* 0x0000009f8406723e */ /* 0x000fe400000000ff */
        /* <DEDUP_REMOVED lines=19> */
[----:B------:R-:W-:Y:S01]  /*149a0*/  FADD.FTZ R4, R20, R133 ;  /* 0x0000008514047221 */ /* 0x000fe20000010000 */
[----:B------:R-:W-:Y:S01]  /*149b0*/  FADD.FTZ R5, R47, R48 ;  /* 0x000000302f057221 */ /* 0x000fe20000010000 */
[--C-:B------:R-:W-:Y:S01]  /*149c0*/  FFMA.FTZ R48, R40, UR8, -R49.reuse ;  /* 0x0000000828307c23 */ /* 0x100fe20008010831 */
[--C-:B------:R-:W-:Y:S01]  /*149d0*/  FFMA.FTZ R40, R38, UR8, -R49.reuse ;  /* 0x0000000826287c23 */ /* 0x100fe20008010831 */
[----:B------:R-:W-:Y:S01]  /*149e0*/  FFMA.FTZ R47, R44, UR8, -R49 ;  /* 0x000000082c2f7c23 */ /* 0x000fe20008010831 */
[----:B------:R-:W-:Y:S01]  /*149f0*/  FADD.FTZ R51, R51, R4 ;  /* 0x0000000433337221 */ /* 0x000fe20000010000 */
[----:B------:R-:W-:Y:S01]  /*14a00*/  FADD.FTZ R49, R46, R5 ;  /* 0x000000052e317221 */ /* 0x000fe20000010000 */
[----:B------:R-:W-:Y:S01]  /*14a10*/  F2FP.F16.F32.PACK_AB R4, R58, R125 ;  /* 0x0000007d3a04723e */ /* 0x000fe200000000ff */
[----:B------:R-:W4:Y:S01]  /*14a20*/  LDSM.16.MT88.4 R20, [R118+0xa800] ;  /* 0x00a800007614783b */ /* 0x000f220000004200 */
[----:B------:R-:W-:Y:S01]  /*14a30*/  F2FP.F16.F32.PACK_AB R5, R60, R55 ;  /* 0x000000373c05723e */ /* 0x000fe200000000ff */
[----:B------:R-:W-:Y:S01]  /*14a40*/  FADD.FTZ R50, R50, R51 ;  /* 0x0000003332327221 */ /* 0x000fe20000010000 */
[----:B------:R-:W-:Y:S01]  /*14a50*/  F2FP.F16.F32.PACK_AB R6, R56, R67 ;  /* 0x000000433806723e */ /* 0x000fe200000000ff */
[----:B------:R-:W-:Y:S01]  /*14a60*/  FADD.FTZ R36, R36, R49 ;  /* 0x0000003124247221 */ /* 0x000fe20000010000 */
[----:B------:R-:W-:Y:S01]  /*14a70*/  F2FP.F16.F32.PACK_AB R7, R43, R124 ;  /* 0x0000007c2b07723e */ /* 0x000fe200000000ff */
[----:B------:R-:W-:Y:S01]  /*14a80*/  FADD.FTZ R44, R45, R50 ;  /* 0x000000322d2c7221 */ /* 0x000fe20000010000 */
[----:B------:R-:W-:Y:S01]  /*14a90*/  MUFU.EX2 R38, R42 ;  /* 0x0000002a00267308 */ /* 0x000fe20000000800 */
[----:B------:R-:W-:-:S02]  /*14aa0*/  FADD.FTZ R35, R35, R36 ;  /* 0x0000002423237221 */ /* 0x000fc40000010000 */
[----:B------:R-:W-:Y:S02]  /*14ab0*/  FADD.FTZ R37, R37, R44 ;  /* 0x0000002c25257221 */ /* 0x000fe40000010000 */
[C---:B---3--:R-:W-:Y:S02]  /*14ac0*/  HMMA.16816.F32 R88, R4.reuse, R16, R88 ;  /* 0x000000100458723c */ /* 0x048fe40000001858 */
[----:B------:R-:W-:Y:S01]  /*14ad0*/  FADD.FTZ R37, R30, R37 ;  /* 0x000000251e257221 */ /* 0x000fe20000010000 */
[----:B------:R-:W-:Y:S01]  /*14ae0*/  FADD.FTZ R30, R32, R35 ;  /* 0x00000023201e7221 */ /* 0x000fe20000010000 */
[----:B------:R-:W3:Y:S02]  /*14af0*/  MUFU.EX2 R45, R48 ;  /* 0x00000030002d7308 */ /* 0x000ee40000000800 */
[----:B-1----:R-:W-:Y:S01]  /*14b00*/  HMMA.16816.F32 R112, R4, R12, R112 ;  /* 0x0000000c0470723c */ /* 0x002fe20000001870 */
[----:B------:R-:W-:Y:S01]  /*14b10*/  FADD.FTZ R28, R28, R37 ;  /* 0x000000251c1c7221 */ /* 0x000fe20000010000 */
[----:B------:R-:W-:-:S03]  /*14b20*/  FADD.FTZ R30, R29, R30 ;  /* 0x0000001e1d1e7221 */ /* 0x000fc60000010000 */
[----:B------:R-:W-:Y:S01]  /*14b30*/  FADD.FTZ R25, R25, R28 ;  /* 0x0000001c19197221 */ /* 0x000fe20000010000 */
[C---:B------:R-:W-:Y:S01]  /*14b40*/  HMMA.16816.F32 R108, R4.reuse, R14, R108 ;  /* 0x0000000e046c723c */ /* 0x040fe2000000186c */
[----:B------:R-:W1:Y:S01]  /*14b50*/  LDSM.16.MT88.4 R12, [R122+0xe800] ;  /* 0x00e800007a0c783b */ /* 0x000e620000004200 */
[----:B------:R-:W-:Y:S01]  /*14b60*/  FADD.FTZ R27, R27, R30 ;  /* 0x0000001e1b1b7221 */ /* 0x000fe20000010000 */
[----:B------:R-:W-:Y:S01]  /*14b70*/  FADD.FTZ R26, R26, R25 ;  /* 0x000000191a1a7221 */ /* 0x000fe20000010000 */
[----:B------:R-:W-:Y:S02]  /*14b80*/  MUFU.EX2 R40, R40 ;  /* 0x0000002800287308 */ /* 0x000fe40000000800 */
[----:B--2---:R-:W-:Y:S01]  /*14b90*/  HMMA.16816.F32 R96, R4, R8, R96 ;  /* 0x000000080460723c */ /* 0x004fe20000001860 */
[----:B------:R-:W-:Y:S01]  /*14ba0*/  FADD.FTZ R27, R24, R27 ;  /* 0x0000001b181b7221 */ /* 0x000fe20000010000 */
[----:B------:R-:W-:-:S03]  /*14bb0*/  FADD.FTZ R3, R3, R26 ;  /* 0x0000001a03037221 */ /* 0x000fc60000010000 */
[----:B------:R-:W-:Y:S01]  /*14bc0*/  FADD.FTZ R66, R66, R27 ;  /* 0x0000001b42427221 */ /* 0x000fe20000010000 */
[C---:B------:R-:W-:Y:S01]  /*14bd0*/  HMMA.16816.F32 R92, R4.reuse, R10, R92 ;  /* 0x0000000a045c723c */ /* 0x040fe2000000185c */
[----:B------:R-:W2:Y:S01]  /*14be0*/  LDSM.16.MT88.4 R8, [R118+0xe800] ;  /* 0x00e800007608783b */ /* 0x000ea20000004200 */
[----:B------:R-:W-:Y:S01]  /*14bf0*/  FADD.FTZ R64, R64, R3 ;  /* 0x0000000340407221 */ /* 0x000fe20000010000 */
[----:B------:R-:W-:Y:S01]  /*14c00*/  FADD.FTZ R63, R63, R66 ;  /* 0x000000423f3f7221 */ /* 0x000fe20000010000 */
[----:B------:R-:W-:Y:S02]  /*14c10*/  MUFU.EX2 R47, R47 ;  /* 0x0000002f002f7308 */ /* 0x000fe40000000800 */
[----:B------:R-:W-:Y:S01]  /*14c20*/  HMMA.16816.F32 R84, R4, R18, R84 ;  /* 0x000000120454723c */ /* 0x000fe20000001854 */
[----:B------:R-:W5:Y:S01]  /*14c30*/  LDSM.16.MT88.4 R16, [R118+0xac00] ;  /* 0x00ac00007610783b */ /* 0x000f620000004200 */
[----:B------:R-:W-:Y:S01]  /*14c40*/  FADD.FTZ R64, R61, R64 ;  /* 0x000000403d407221 */ /* 0x000fe20000010000 */
[----:B------:R-:W-:-:S03]  /*14c50*/  FADD.FTZ R62, R62, R63 ;  /* 0x0000003f3e3e7221 */ /* 0x000fc60000010000 */
[----:B----4-:R-:W-:Y:S01]  /*14c60*/  HMMA.16816.F32 R104, R4, R20, R104 ;  /* 0x000000140468723c */ /* 0x010fe20000001868 */
[----:B------:R-:W4:Y:S01]  /*14c70*/  MUFU.EX2 R42, R39 ;  /* 0x00000027002a7308 */ /* 0x000f220000000800 */
[----:B------:R-:W-:Y:S01]  /*14c80*/  FADD.FTZ R59, R59, R64 ;  /* 0x000000403b3b7221 */ /* 0x000fe20000010000 */
[----:B------:R-:W-:-:S03]  /*14c90*/  FADD.FTZ R57, R57, R62 ;  /* 0x0000003e39397221 */ /* 0x000fc60000010000 */
[----:B------:R-:W-:Y:S01]  /*14ca0*/  HMMA.16816.F32 R100, R4, R22, R100 ;  /* 0x000000160464723c */ /* 0x000fe20000001864 */
[----:B------:R-:W-:Y:S01]  /*14cb0*/  FADD.FTZ R59, R54, R59 ;  /* 0x0000003b363b7221 */ /* 0x000fe20000010000 */
[----:B------:R-:W-:Y:S01]  /*14cc0*/  FADD.FTZ R162, R162, R57 ;  /* 0x00000039a2a27221 */ /* 0x000fe20000010000 */
[----:B------:R-:W-:Y:S02]  /*14cd0*/  LDSM.16.MT88.4 R20, [R122+0xac00] ;  /* 0x00ac00007a14783b */ /* 0x000fe40000004200 */
[----:B------:R-:W-:Y:S01]  /*14ce0*/  FADD.FTZ R158, R158, R59 ;  /* 0x0000003b9e9e7221 */ /* 0x000fe20000010000 */
[----:B------:R-:W-:-:S03]  /*14cf0*/  FADD.FTZ R143, R143, R162 ;  /* 0x000000a28f8f7221 */ /* 0x000fc60000010000 */
[----:B------:R-:W-:Y:S01]  /*14d00*/  FADD.FTZ R141, R141, R158 ;  /* 0x0000009e8d8d7221 */ /* 0x000fe20000010000 */
[----:B------:R-:W-:Y:S01]  /*14d10*/  FADD.FTZ R142, R142, R143 ;  /* 0x0000008f8e8e7221 */ /* 0x000fe20000010000 */
[----:B-1----:R-:W-:Y:S02]  /*14d20*/  HMMA.16816.F32 R80, R4, R12, R80 ;  /* 0x0000000c0450723c */ /* 0x002fe40000001850 */
[----:B------:R-:W-:Y:S01]  /*14d30*/  FADD.FTZ R140, R140, R141 ;  /* 0x0000008d8c8c7221 */ /* 0x000fe20000010000 */
[----:B------:R-:W-:-:S03]  /*14d40*/  FADD.FTZ R142, R139, R142 ;  /* 0x0000008e8b8e7221 */ /* 0x000fc60000010000 */
[----:B------:R-:W-:Y:S01]  /*14d50*/  HMMA.16816.F32 R76, R4, R14, R76 ;  /* 0x0000000e044c723c */ /* 0x000fe2000000184c */
[----:B------:R-:W1:Y:S01]  /*14d60*/  LDSM.16.MT88.4 R12, [R122+0xcc00] ;  /* 0x00cc00007a0c783b */ /* 0x000e620000004200 */
        /* <DEDUP_REMOVED lines=8> */
[----:B------:R-:W-:Y:S01]  /*14df0*/  FADD.FTZ R159, R159, R134 ;  /* 0x000000869f9f7221 */ /* 0x000fe20000010000 */
[----:B------:R-:W-:-:S03]  /*14e00*/  FADD.FTZ R136, R136, R131 ;  /* 0x0000008388887221 */ /* 0x000fc60000010000 */
[----:B------:R-:W-:Y:S01]  /*14e10*/  FADD.FTZ R132, R132, R159 ;  /* 0x0000009f84847221 */ /* 0x000fe20000010000 */
[----:B---3--:R-:W-:Y:S01]  /*14e20*/  F2FP.F16.F32.PACK_AB R4, R45, R38 ;  /* 0x000000262d04723e */ /* 0x008fe200000000ff */
[----:B------:R-:W-:Y:S01]  /*14e30*/  FADD.FTZ R136, R65, R136 ;  /* 0x0000008841887221 */ /* 0x000fe20000010000 */
[----:B----4-:R-:W-:Y:S01]  /*14e40*/  F2FP.F16.F32.PACK_AB R5, R42, R41 ;  /* 0x000000292a05723e */ /* 0x010fe200000000ff */
[----:B------:R-:W-:Y:S01]  /*14e50*/  FADD.FTZ R125, R125, R132 ;  /* 0x000000847d7d7221 */ /* 0x000fe20000010000 */
[----:B------:R-:W-:Y:S01]  /*14e60*/  F2FP.F16.F32.PACK_AB R6, R47, R40 ;  /* 0x000000282f06723e */ /* 0x000fe200000000ff */
[----:B------:R-:W-:Y:S01]  /*14e70*/  FADD.FTZ R55, R55, R136 ;  /* 0x0000008837377221 */ /* 0x000fe20000010000 */
[----:B------:R-:W-:Y:S01]  /*14e80*/  F2FP.F16.F32.PACK_AB R7, R34, R31 ;  /* 0x0000001f2207723e */ /* 0x000fe200000000ff */
[----:B------:R-:W-:Y:S02]  /*14e90*/  FADD.FTZ R58, R58, R125 ;  /* 0x0000007d3a3a7221 */ /* 0x000fe40000010000 */
[----:B------:R-:W-:-:S02]  /*14ea0*/  FADD.FTZ R55, R60, R55 ;  /* 0x000000373c377221 */ /* 0x000fc40000010000 */
[----:B------:R-:W-:Y:S02]  /*14eb0*/  FADD.FTZ R67, R67, R58 ;  /* 0x0000003a43437221 */ /* 0x000fe40000010000 */
[----:B-----5:R-:W-:Y:S01]  /*14ec0*/  HMMA.16816.F32 R104, R4, R16, R104 ;  /* 0x000000100468723c */ /* 0x020fe20000001868 */
[----:B------:R-:W-:Y:S01]  /*14ed0*/  FADD.FTZ R124, R124, R55 ;  /* 0x000000377c7c7221 */ /* 0x000fe20000010000 */
[----:B------:R-:W-:-:S03]  /*14ee0*/  FADD.FTZ R67, R56, R67 ;  /* 0x0000004338437221 */ /* 0x000fc60000010000 */
[----:B------:R-:W-:Y:S01]  /*14ef0*/  FADD.FTZ R124, R43, R124 ;  /* 0x0000007c2b7c7221 */ /* 0x000fe20000010000 */
[----:B------:R-:W-:Y:S01]  /*14f00*/  HMMA.16816.F32 R100, R4, R18, R100 ;  /* 0x000000120464723c */ /* 0x000fe20000001864 */
[----:B------:R-:W3:Y:S01]  /*14f10*/  LDSM.16.MT88.4 R16, [R122+0xec00] ;  /* 0x00ec00007a10783b */ /* 0x000ee20000004200 */
[----:B------:R-:W-:Y:S01]  /*14f20*/  FADD.FTZ R38, R38, R67 ;  /* 0x0000004326267221 */ /* 0x000fe20000010000 */
[----:B------:R-:W-:-:S03]  /*14f30*/  FADD.FTZ R41, R41, R124 ;  /* 0x0000007c29297221 */ /* 0x000fc60000010000 */
[----:B-1----:R-:W-:Y:S01]  /*14f40*/  HMMA.16816.F32 R96, R4, R12, R96 ;  /* 0x0000000c0460723c */ /* 0x002fe20000001860 */
[----:B------:R-:W-:Y:S01]  /*14f50*/  FADD.FTZ R45, R45, R38 ;  /* 0x000000262d2d7221 */ /* 0x000fe20000010000 */
[----:B------:R-:W-:-:S03]  /*14f60*/  FADD.FTZ R42, R42, R41 ;  /* 0x000000292a2a7221 */ /* 0x000fc60000010000 */
[----:B------:R-:W-:Y:S01]  /*14f70*/  FADD.FTZ R40, R40, R45 ;  /* 0x0000002d28287221 */ /* 0x000fe20000010000 */
[----:B------:R-:W-:Y:S01]  /*14f80*/  HMMA.16816.F32 R92, R4, R14, R92 ;  /* 0x0000000e045c723c */ /* 0x000fe2000000185c */
[----:B------:R-:W1:Y:S01]  /*14f90*/  LDSM.16.MT88.4 R12, [R118+0xec00] ;  /* 0x00ec0000760c783b */ /* 0x000e620000004200 */
[----:B------:R-:W-:Y:S01]  /*14fa0*/  FADD.FTZ R31, R31, R42 ;  /* 0x0000002a1f1f7221 */ /* 0x000fe20000010000 */
[----:B------:R-:W-:-:S03]  /*14fb0*/  FADD.FTZ R163, R47, R40 ;  /* 0x000000282fa37221 */ /* 0x000fc60000010000 */
[----:B------:R-:W-:Y:S01]  /*14fc0*/  HMMA.16816.F32 R112, R4, R20, R112 ;  /* 0x000000140470723c */ /* 0x000fe20000001870 */
[----:B------:R-:W-:-:S05]  /*14fd0*/  FADD.FTZ R162, R34, R31 ;  /* 0x0000001f22a27221 */ /* 0x000fca0000010000 */
[C---:B------:R-:W-:Y:S06]  /*14fe0*/  HMMA.16816.F32 R108, R4.reuse, R22, R108 ;  /* 0x00000016046c723c */ /* 0x040fec000000186c */
[C---:B--2---:R-:W-:Y:S06]  /*14ff0*/  HMMA.16816.F32 R88, R4.reuse, R8, R88 ;  /* 0x000000080458723c */ /* 0x044fec0000001858 */
[C---:B------:R-:W-:Y:S06]  /*15000*/  HMMA.16816.F32 R84, R4.reuse, R10, R84 ;  /* 0x0000000a0454723c */ /* 0x040fec0000001854 */
[C---:B---3--:R-:W-:Y:S06]  /*15010*/  HMMA.16816.F32 R80, R4.reuse, R16, R80 ;  /* 0x000000100450723c */ /* 0x048fec0000001850 */
[C---:B------:R-:W-:Y:S06]  /*15020*/  HMMA.16816.F32 R76, R4.reuse, R18, R76 ;  /* 0x00000012044c723c */ /* 0x040fec000000184c */
[C---:B-1----:R-:W-:Y:S06]  /*15030*/  HMMA.16816.F32 R72, R4.reuse, R12, R72 ;  /* 0x0000000c0448723c */ /* 0x042fec0000001848 */
        /* <DEDUP_REMOVED lines=70> */
.L_x_1721:
[----:B------:R-:W1:Y:S02]  /*154a0*/  LDC R7, c[0x0][0x250] ;  /* 0x00009400ff077b82 */ /* 0x000e640000000800 */
[----:B-1----:R-:W-:-:S04]  /*154b0*/  LEA R7, -R7, RZ, 0x7 ;  /* 0x000000ff07077211 */ /* 0x002fc800078e39ff */
[----:B------:R-:W-:-:S07]  /*154c0*/  SHF.R.S32.HI R5, RZ, 0x1f, R7 ;  /* 0x0000001fff057819 */ /* 0x000fce0000011407 */
.L_x_1722:
        /* <DEDUP_REMOVED lines=77> */
[----:B------:R1:W-:Y:S01]  /*159a0*/  @P1 LDGSTS.E.BYPASS.LTC128B.128 [R164+0xc000], desc[UR6][R18.64+0x40] ;  /* 0x0c00004012a41fae */ /* 0x0003e2000b901d46 */
[----:B------:R-:W-:-:S03]  /*159b0*/  IADD3 R7, P3, R150, R7, RZ ;  /* 0x0000000796077210 */ /* 0x000fc60007f7e0ff */
[----:B------:R-:W-:Y:S02]  /*159c0*/  @!P1 STS.128 [R164+0xc000], RZ ;  /* 0x00c000ffa4009388 */ /* 0x000fe40000000c00 */
[----:B------:R-:W-:Y:S01]  /*159d0*/  IMAD.X R5, R149, 0x1, R5, P3 ;  /* 0x0000000195057824 */ /* 0x000fe200018e0605 */
[C---:B------:R-:W-:Y:S01]  /*159e0*/  @P2 LEA R24, P3, R7.reuse, R128, 0x1 ;  /* 0x0000008007182211 */ /* 0x040fe200078608ff */
[----:B------:R-:W-:Y:S01]  /*159f0*/  @!PT LDS RZ, [RZ] ;  /* 0x00000000fffff984 */ /* 0x000fe20000000800 */
[----:B------:R-:W-:Y:S01]  /*15a00*/  @!PT LDS RZ, [RZ] ;  /* 0x00000000fffff984 */ /* 0x000fe20000000800 */
[----:B------:R-:W-:Y:S01]  /*15a10*/  @!PT LDS RZ, [RZ] ;  /* 0x00000000fffff984 */ /* 0x000fe20000000800 */
[----:B------:R2:W-:Y:S03]  /*15a20*/  @P0 LDGSTS.E.BYPASS.LTC128B.128 [R164+0xe000], desc[UR6][R22.64+0x80] ;  /* 0x0e00008016a40fae */ /* 0x0005e6000b901d46 */
        /* <DEDUP_REMOVED lines=26> */
[----:B------:R-:W5:Y:S04]  /*15bd0*/  LDSM.16.M88.4 R44, [R144+0x3800] ;  /* 0x00380000902c783b */ /* 0x000f680000000200 */
[----:B------:R-:W3:Y:S04]  /*15be0*/  LDSM.16.M88.4 R36, [R144+0x3c00] ;  /* 0x003c00009024783b */ /* 0x000ee80000000200 */
[----:B------:R-:W4:Y:S04]  /*15bf0*/  LDSM.16.M88.4 R60, [R144+0x3000] ;  /* 0x00300000903c783b */ /* 0x000f280000000200 */
[----:B------:R-:W-:Y:S04]  /*15c00*/  LDSM.16.M88.4 R128, [R123] ;  /* 0x000000007b80783b */ /* 0x000fe80000000200 */
[----:B------:R-:W4:Y:S04]  /*15c10*/  LDSM.16.M88.4 R132, [R120+0x3800] ;  /* 0x003800007884783b */ /* 0x000f280000000200 */
[----:B------:R-:W4:Y:S04]  /*15c20*/  LDSM.16.M88.4 R124, [R120+0x3c00] ;  /* 0x003c0000787c783b */ /* 0x000f280000000200 */
[----:B------:R-:W4:Y:S04]  /*15c30*/  LDSM.16.M88.4 R52, [R144+0x3400] ;  /* 0x003400009034783b */ /* 0x000f280000000200 */
[----:B-1----:R-:W1:Y:S04]  /*15c40*/  LDSM.16.M88.4 R16, [R120+0x3000] ;  /* 0x003000007810783b */ /* 0x002e680000000200 */
[----:B--2---:R-:W2:Y:S04]  /*15c50*/  LDSM.16.M88.4 R20, [R144+0x4400] ;  /* 0x004400009014783b */ /* 0x004ea80000000200 */
[----:B------:R-:W2:Y:S01]  /*15c60*/  LDSM.16.M88.4 R12, [R144+0x4800] ;  /* 0x00480000900c783b */ /* 0x000ea20000000200 */
[C---:B-----5:R-:W-:Y:S03]  /*15c70*/  HMMA.16816.F32 R48, R4.reuse, R44, RZ ;  /* 0x0000002c0430723c */ /* 0x060fe600000018ff */
[----:B------:R-:W5:Y:S04]  /*15c80*/  LDSM.16.M88.4 R28, [R144+0x4000] ;  /* 0x00400000901c783b */ /* 0x000f680000000200 */
[----:B------:R-:W5:Y:S01]  /*15c90*/  LDSM.16.M88.4 R8, [R120+0x3400] ;  /* 0x003400007808783b */ /* 0x000f620000000200 */
[C---:B---3--:R-:W-:Y:S03]  /*15ca0*/  HMMA.16816.F32 R40, R4.reuse, R36, RZ ;  /* 0x000000240428723c */ /* 0x048fe600000018ff */
[----:B------:R-:W3:Y:S03]  /*15cb0*/  LDSM.16.M88.4 R136, [R144+0x4c00] ;  /* 0x004c00009088783b */ /* 0x000ee60000000200 */
[C---:B------:R-:W-:Y:S01]  /*15cc0*/  HMMA.16816.F32 R44, R4.reuse, R46, RZ ;  /* 0x0000002e042c723c */ /* 0x040fe200000018ff */
[----:B------:R-:W-:Y:S04]  /*15cd0*/  LDSM.16.M88.4 R140, [R120+0x4000] ;  /* 0x00400000788c783b */ /* 0x000fe80000000200 */
[----:B------:R-:W0:Y:S01]  /*15ce0*/  LDGDEPBAR ;  /* 0x00000000000079af */ /* 0x000e220000000000 */
[C---:B------:R-:W-:Y:S06]  /*15cf0*/  HMMA.16816.F32 R36, R4.reuse, R38, RZ ;  /* 0x000000260424723c */ /* 0x040fec00000018ff */
[C---:B----4-:R-:W-:Y:S06]  /*15d00*/  HMMA.16816.F32 R64, R4.reuse, R60, RZ ;  /* 0x0000003c0440723c */ /* 0x050fec00000018ff */
[----:B------:R-:W-:Y:S06]  /*15d10*/  HMMA.16816.F32 R60, R4, R62, RZ ;  /* 0x0000003e043c723c */ /* 0x000fec00000018ff */
[C---:B------:R-:W-:Y:S06]  /*15d20*/  HMMA.16816.F32 R48, R128.reuse, R132, R48 ;  /* 0x000000848030723c */ /* 0x040fec0000001830 */
[C---:B------:R-:W-:Y:S01]  /*15d30*/  HMMA.16816.F32 R44, R128.reuse, R134, R44 ;  /* 0x00000086802c723c */ /* 0x040fe2000000182c */
[----:B------:R-:W4:Y:S05]  /*15d40*/  LDSM.16.M88.4 R132, [R120+0x4400] ;  /* 0x004400007884783b */ /* 0x000f2a0000000200 */
[C---:B------:R-:W-:Y:S06]  /*15d50*/  HMMA.16816.F32 R40, R128.reuse, R124, R40 ;  /* 0x0000007c8028723c */ /* 0x040fec0000001828 */
[----:B------:R-:W-:Y:S01]  /*15d60*/  HMMA.16816.F32 R36, R128, R126, R36 ;  /* 0x0000007e8024723c */ /* 0x000fe20000001824 */
[----:B------:R-:W4:Y:S05]  /*15d70*/  LDSM.16.M88.4 R124, [R120+0x4800] ;  /* 0x00480000787c783b */ /* 0x000f2a0000000200 */
[C---:B------:R-:W-:Y:S06]  /*15d80*/  HMMA.16816.F32 R56, R4.reuse, R52, RZ ;  /* 0x000000340438723c */ /* 0x040fec00000018ff */
[----:B------:R-:W-:Y:S06]  /*15d90*/  HMMA.16816.F32 R52, R4, R54, RZ ;  /* 0x000000360434723c */ /* 0x000fec00000018ff */
[C---:B-1----:R-:W-:Y:S06]  /*15da0*/  HMMA.16816.F32 R64, R128.reuse, R16, R64 ;  /* 0x000000108040723c */ /* 0x042fec0000001840 */
[----:B------:R-:W-:Y:S06]  /*15db0*/  HMMA.16816.F32 R60, R128, R18, R60 ;  /* 0x00000012803c723c */ /* 0x000fec000000183c */
[C---:B--2---:R-:W-:Y:S06]  /*15dc0*/  HMMA.16816.F32 R24, R4.reuse, R20, RZ ;  /* 0x000000140418723c */ /* 0x044fec00000018ff */
[C---:B------:R-:W-:Y:S06]  /*15dd0*/  HMMA.16816.F32 R16, R4.reuse, R12, RZ ;  /* 0x0000000c0410723c */ /* 0x040fec00000018ff */
[C---:B------:R-:W-:Y:S06]  /*15de0*/  HMMA.16816.F32 R20, R4.reuse, R22, RZ ;  /* 0x000000160414723c */ /* 0x040fec00000018ff */
[C---:B------:R-:W-:Y:S06]  /*15df0*/  HMMA.16816.F32 R12, R4.reuse, R14, RZ ;  /* 0x0000000e040c723c */ /* 0x040fec00000018ff */
[----:B-----5:R-:W-:Y:S06]  /*15e00*/  HMMA.16816.F32 R32, R4, R28, RZ ;  /* 0x0000001c0420723c */ /* 0x020fec00000018ff */
[C---:B------:R-:W-:Y:S06]  /*15e10*/  HMMA.16816.F32 R56, R128.reuse, R8, R56 ;  /* 0x000000088038723c */ /* 0x040fec0000001838 */
[----:B------:R-:W-:Y:S06]  /*15e20*/  HMMA.16816.F32 R52, R128, R10, R52 ;  /* 0x0000000a8034723c */ /* 0x000fec0000001834 */
[C---:B------:R-:W-:Y:S06]  /*15e30*/  HMMA.16816.F32 R28, R4.reuse, R30, RZ ;  /* 0x0000001e041c723c */ /* 0x040fec00000018ff */
[C---:B---3--:R-:W-:Y:S06]  /*15e40*/  HMMA.16816.F32 R8, R4.reuse, R136, RZ ;  /* 0x000000880408723c */ /* 0x048fec00000018ff */
[----:B------:R-:W-:Y:S01]  /*15e50*/  HMMA.16816.F32 R4, R4, R138, RZ ;  /* 0x0000008a0404723c */ /* 0x000fe200000018ff */
[----:B------:R-:W1:Y:S05]  /*15e60*/  LDSM.16.M88.4 R136, [R120+0x4c00] ;  /* 0x004c00007888783b */ /* 0x000e6a0000000200 */
[C---:B----4-:R-:W-:Y:S06]  /*15e70*/  HMMA.16816.F32 R24, R128.reuse, R132, R24 ;  /* 0x000000848018723c */ /* 0x050fec0000001818 */
[C---:B------:R-:W-:Y:S01]  /*15e80*/  HMMA.16816.F32 R20, R128.reuse, R134, R20 ;  /* 0x000000868014723c */ /* 0x040fe20000001814 */
[----:B------:R-:W-:Y:S05]  /*15e90*/  LDSM.16.M88.4 R132, [R145+0x1000] ;  /* 0x001000009184783b */ /* 0x000fea0000000200 */
[C---:B------:R-:W-:Y:S06]  /*15ea0*/  HMMA.16816.F32 R16, R128.reuse, R124, R16 ;  /* 0x0000007c8010723c */ /* 0x040fec0000001810 */
[C---:B------:R-:W-:Y:S01]  /*15eb0*/  HMMA.16816.F32 R12, R128.reuse, R126, R12 ;  /* 0x0000007e800c723c */ /* 0x040fe2000000180c */
[----:B------:R-:W2:Y:S05]  /*15ec0*/  LDSM.16.M88.4 R124, [R144+0x5000] ;  /* 0x00500000907c783b */ /* 0x000eaa0000000200 */
[C---:B------:R-:W-:Y:S06]  /*15ed0*/  HMMA.16816.F32 R32, R128.reuse, R140, R32 ;  /* 0x0000008c8020723c */ /* 0x040fec0000001820 */
[C---:B------:R-:W-:Y:S01]  /*15ee0*/  HMMA.16816.F32 R28, R128.reuse, R142, R28 ;  /* 0x0000008e801c723c */ /* 0x040fe2000000181c */
[----:B------:R-:W3:Y:S05]  /*15ef0*/  LDSM.16.M88.4 R140, [R144+0x5400] ;  /* 0x00540000908c783b */ /* 0x000eea0000000200 */
[C---:B-1----:R-:W-:Y:S06]  /*15f00*/  HMMA.16816.F32 R8, R128.reuse, R136, R8 ;  /* 0x000000888008723c */ /* 0x042fec0000001808 */
[----:B------:R-:W-:Y:S01]  /*15f10*/  HMMA.16816.F32 R4, R128, R138, R4 ;  /* 0x0000008a8004723c */ /* 0x000fe20000001804 */
[----:B------:R-:W1:Y:S04]  /*15f20*/  LDSM.16.M88.4 R128, [R144+0x5800] ;  /* 0x005800009080783b */ /* 0x000e680000000200 */
[----:B------:R-:W4:Y:S01]  /*15f30*/  LDSM.16.M88.4 R136, [R144+0x6000] ;  /* 0x006000009088783b */ /* 0x000f220000000200 */
        /* <DEDUP_REMOVED lines=9> */
[C---:B----4-:R-:W-:Y:S06]  /*15fd0*/  HMMA.16816.F32 R32, R132.reuse, R136, R32 ;  /* 0x000000888420723c */ /* 0x050fec0000001820 */
[C---:B------:R-:W-:Y:S01]  /*15fe0*/  HMMA.16816.F32 R28, R132.reuse, R138, R28 ;  /* 0x0000008a841c723c */ /* 0x040fe2000000181c */
[----:B------:R-:W-:Y:S05]  /*15ff0*/  LDSM.16.M88.4 R136, [R120+0x5400] ;  /* 0x005400007888783b */ /* 0x000fea0000000200 */
        /* <DEDUP_REMOVED lines=35> */
[----:B------:R-:W-:Y:S01]  /*16230*/  HMMA.16816.F32 R4, R124, R130, R4 ;  /* 0x000000827c04723c */ /* 0x000fe20000001804 */
[----:B------:R-:W1:Y:S04]  /*16240*/  LDSM.16.M88.4 R128, [R144+0x7800] ;  /* 0x007800009080783b */ /* 0x000e680000000200 */
[----:B------:R-:W-:Y:S01]  /*16250*/  LDSM.16.M88.4 R124, [R144+0x7c00] ;  /* 0x007c0000907c783b */ /* 0x000fe20000000200 */
        /* <DEDUP_REMOVED lines=14> */
[----:B------:R-:W-:Y:S05]  /*16340*/  LDSM.16.M88.4 R124, [R120+0x7000] ;  /* 0x00700000787c783b */ /* 0x000fea0000000200 */
[C---:B--2---:R-:W-:Y:S06]  /*16350*/  HMMA.16816.F32 R24, R140.reuse, R132, R24 ;  /* 0x000000848c18723c */ /* 0x044fec0000001818 */
[C---:B------:R-:W-:Y:S01]  /*16360*/  HMMA.16816.F32 R20, R140.reuse, R134, R20 ;  /* 0x000000868c14723c */ /* 0x040fe20000001814 */
[----:B------:R-:W2:Y:S05]  /*16370*/  LDSM.16.M88.4 R132, [R123+0x2000] ;  /* 0x002000007b84783b */ /* 0x000eaa0000000200 */
[C---:B-1----:R-:W-:Y:S06]  /*16380*/  HMMA.16816.F32 R16, R140.reuse, R128, R16 ;  /* 0x000000808c10723c */ /* 0x042fec0000001810 */
[C---:B------:R-:W-:Y:S01]  /*16390*/  HMMA.16816.F32 R12, R140.reuse, R130, R12 ;  /* 0x000000828c0c723c */ /* 0x040fe2000000180c */
[----:B------:R-:W1:Y:S05]  /*163a0*/  LDSM.16.M88.4 R128, [R120+0x7c00] ;  /* 0x007c00007880783b */ /* 0x000e6a0000000200 */
[C---:B---3--:R-:W-:Y:S06]  /*163b0*/  HMMA.16816.F32 R8, R140.reuse, R136, R8 ;  /* 0x000000888c08723c */ /* 0x048fec0000001808 */
[----:B------:R-:W-:Y:S01]  /*163c0*/  HMMA.16816.F32 R4, R140, R138, R4 ;  /* 0x0000008a8c04723c */ /* 0x000fe20000001804 */
[----:B------:R-:W3:Y:S04]  /*163d0*/  LDSM.16.M88.4 R140, [R120+0x7400] ;  /* 0x00740000788c783b */ /* 0x000ee80000000200 */
[----:B------:R-:W4:Y:S01]  /*163e0*/  LDSM.16.M88.4 R136, [R120+0x7800] ;  /* 0x007800007888783b */ /* 0x000f220000000200 */
[C---:B--2---:R-:W-:Y:S06]  /*163f0*/  HMMA.16816.F32 R64, R132.reuse, R124, R64 ;  /* 0x0000007c8440723c */ /* 0x044fec0000001840 */
[C---:B------:R-:W-:Y:S01]  /*16400*/  HMMA.16816.F32 R60, R132.reuse, R126, R60 ;  /* 0x0000007e843c723c */ /* 0x040fe2000000183c */
[----:B------:R-:W2:Y:S05]  /*16410*/  LDSM.16.M88.4 R124, [R120+0x8000] ;  /* 0x00800000787c783b */ /* 0x000eaa0000000200 */
[C---:B-1----:R-:W-:Y:S06]  /*16420*/  HMMA.16816.F32 R40, R132.reuse, R128, R40 ;  /* 0x000000808428723c */ /* 0x042fec0000001828 */
[----:B------:R-:W-:Y:S01]  /*16430*/  HMMA.16816.F32 R36, R132, R130, R36 ;  /* 0x000000828424723c */ /* 0x000fe20000001824 */
[----:B------:R-:W-:-:S05]  /*16440*/  IMAD.MOV.U32 R129, RZ, RZ, R159 ;  /* 0x000000ffff817224 */ /* 0x000fca00078e009f */
[C---:B---3--:R-:W-:Y:S01]  /*16450*/  HMMA.16816.F32 R56, R132.reuse, R140, R56 ;  /* 0x0000008c8438723c */ /* 0x048fe20000001838 */
[----:B------:R-:W-:Y:S01]  /*16460*/  FMUL.FTZ R3, R64, UR15 ;  /* 0x0000000f40037c20 */ /* 0x000fe20008410000 */
[----:B------:R-:W-:Y:S01]  /*16470*/  FMUL.FTZ R64, R65, UR15 ;  /* 0x0000000f41407c20 */ /* 0x000fe20008410000 */
[----:B------:R-:W-:Y:S01]  /*16480*/  FMUL.FTZ R65, R66, UR15 ;  /* 0x0000000f42417c20 */ /* 0x000fe20008410000 */
[----:B------:R-:W-:Y:S02]  /*16490*/  FMUL.FTZ R67, R67, UR15 ;  /* 0x0000000f43437c20 */ /* 0x000fe40008410000 */
[C---:B------:R-:W-:Y:S01]  /*164a0*/  HMMA.16816.F32 R52, R132.reuse, R142, R52 ;  /* 0x0000008e8434723c */ /* 0x040fe20000001834 */
[----:B------:R-:W-:Y:S01]  /*164b0*/  FMUL.FTZ R128, R61, UR15 ;  /* 0x0000000f3d807c20 */ /* 0x000fe20008410000 */
[----:B------:R-:W-:Y:S01]  /*164c0*/  FMUL.FTZ R61, R62, UR15 ;  /* 0x0000000f3e3d7c20 */ /* 0x000fe20008410000 */
[----:B------:R-:W-:Y:S01]  /*164d0*/  FMUL.FTZ R62, R63, UR15 ;  /* 0x0000000f3f3e7c20 */ /* 0x000fe20008410000 */
[----:B------:R-:W-:Y:S01]  /*164e0*/  FMUL.FTZ R60, R60, UR15 ;  /* 0x0000000f3c3c7c20 */ /* 0x000fe20008410000 */
[----:B------:R-:W-:Y:S01]  /*164f0*/  MUFU.TANH R64, R64 ;  /* 0x0000004000407308 */ /* 0x000fe20000002400 */
[----:B----4-:R-:W-:Y:S01]  /*16500*/  HMMA.16816.F32 R48, R132, R136, R48 ;  /* 0x000000888430723c */ /* 0x010fe20000001830 */
[----:B------:R-:W-:Y:S01]  /*16510*/  FMUL.FTZ R40, R40, UR15 ;  /* 0x0000000f28287c20 */ /* 0x000fe20008410000 */
[----:B------:R-:W-:Y:S01]  /*16520*/  FMUL.FTZ R194, R41, UR15 ;  /* 0x0000000f29c27c20 */ /* 0x000fe20008410000 */
[----:B------:R-:W-:Y:S01]  /*16530*/  FMUL.FTZ R185, R42, UR15 ;  /* 0x0000000f2ab97c20 */ /* 0x000fe20008410000 */
[----:B------:R-:W-:-:S02]  /*16540*/  FMUL.FTZ R205, R43, UR15 ;  /* 0x0000000f2bcd7c20 */ /* 0x000fc40008410000 */
[----:B------:R-:W-:Y:S01]  /*16550*/  FMUL.FTZ R186, R36, UR15 ;  /* 0x0000000f24ba7c20 */ /* 0x000fe20008410000 */
[----:B------:R1:W-:Y:S01]  /*16560*/  MUFU.TANH R188, R40 ;  /* 0x0000002800bc7308 */ /* 0x0003e20000002400 */
[----:B------:R-:W3:Y:S01]  /*16570*/  S2R R36, SR_TID.X ;  /* 0x0000000000247919 */ /* 0x000ee20000002100 */
[C---:B------:R-:W-:Y:S01]  /*16580*/  HMMA.16816.F32 R44, R132.reuse, R138, R44 ;  /* 0x0000008a842c723c */ /* 0x040fe2000000182c */
[----:B------:R-:W-:Y:S01]  /*16590*/  FMUL.FTZ R38, R38, UR15 ;  /* 0x0000000f26267c20 */ /* 0x000fe20008410000 */
[----:B------:R-:W-:Y:S01]  /*165a0*/  FMUL.FTZ R37, R37, UR15 ;  /* 0x0000000f25257c20 */ /* 0x000fe20008410000 */
[----:B------:R-:W-:Y:S01]  /*165b0*/  FMUL.FTZ R66, R56, UR15 ;  /* 0x0000000f38427c20 */ /* 0x000fe20008410000 */
[----:B------:R-:W-:Y:S01]  /*165c0*/  FMUL.FTZ R63, R57, UR15 ;  /* 0x0000000f393f7c20 */ /* 0x000fe20008410000 */
[----:B------:R-:W-:Y:S01]  /*165d0*/  FMUL.FTZ R39, R39, UR15 ;  /* 0x0000000f27277c20 */ /* 0x000fe20008410000 */
[C---:B--2---:R-:W-:Y:S01]  /*165e0*/  HMMA.16816.F32 R32, R132.reuse, R124, R32 ;  /* 0x0000007c8420723c */ /* 0x044fe20000001820 */
[----:B------:R-:W2:Y:S05]  /*165f0*/  MUFU.TANH R60, R60 ;  /* 0x0000003c003c7308 */ /* 0x000eaa0000002400 */
[----:B------:R-:W-:Y:S01]  /*16600*/  HMMA.16816.F32 R28, R132, R126, R28 ;  /* 0x0000007e841c723c */ /* 0x000fe2000000181c */
[----:B------:R-:W-:Y:S01]  /*16610*/  FMUL.FTZ R124, R58, UR15 ;  /* 0x0000000f3a7c7c20 */ /* 0x000fe20008410000 */
[----:B------:R-:W-:Y:S01]  /*16620*/  FMUL.FTZ R125, R52, UR15 ;  /* 0x0000000f347d7c20 */ /* 0x000fe20008410000 */
[----:B------:R-:W-:Y:S01]  /*16630*/  FMUL.FTZ R52, R53, UR15 ;  /* 0x0000000f35347c20 */ /* 0x000fe20008410000 */
[----:B------:R-:W-:Y:S01]  /*16640*/  FMUL.FTZ R53, R54, UR15 ;  /* 0x0000000f36357c20 */ /* 0x000fe20008410000 */
[----:B------:R-:W-:Y:S01]  /*16650*/  FMUL.FTZ R54, R48, UR15 ;  /* 0x0000000f30367c20 */ /* 0x000fe20008410000 */
[----:B------:R-:W-:Y:S01]  /*16660*/  FMUL.FTZ R206, R49, UR15 ;  /* 0x0000000f31ce7c20 */ /* 0x000fe20008410000 */
[----:B------:R-:W-:Y:S01]  /*16670*/  FMUL.FTZ R126, R59, UR15 ;  /* 0x0000000f3b7e7c20 */ /* 0x000fe20008410000 */
[----:B------:R-:W-:Y:S01]  /*16680*/  FMUL.FTZ R127, R55, UR15 ;  /* 0x0000000f377f7c20 */ /* 0x000fe20008410000 */
[----:B------:R-:W4:Y:S01]  /*16690*/  LDSM.16.M88.4 R56, [R120+0x8400] ;  /* 0x008400007838783b */ /* 0x000f220000000200 */
[----:B------:R-:W-:Y:S01]  /*166a0*/  FMUL.FTZ R55, R50, UR15 ;  /* 0x0000000f32377c20 */ /* 0x000fe20008410000 */
[----:B------:R-:W-:Y:S01]  /*166b0*/  FMUL.FTZ R207, R51, UR15 ;  /* 0x0000000f33cf7c20 */ /* 0x000fe20008410000 */
[----:B------:R-:W-:Y:S01]  /*166c0*/  MUFU.TANH R61, R61 ;  /* 0x0000003d003d7308 */ /* 0x000fe20000002400 */
[----:B------:R-:W5:Y:S01]  /*166d0*/  LDSM.16.M88.4 R48, [R120+0x8800] ;  /* 0x008800007830783b */ /* 0x000f620000000200 */
[----:B------:R-:W-:Y:S01]  /*166e0*/  FMUL.FTZ R46, R46, UR15 ;  /* 0x0000000f2e2e7c20 */ /* 0x000fe20008410000 */
[----:B------:R-:W-:-:S02]  /*166f0*/  FMUL.FTZ R47, R47, UR15 ;  /* 0x0000000f2f2f7c20 */ /* 0x000fc40008410000 */
[----:B-1----:R-:W1:Y:S01]  /*16700*/  LDSM.16.M88.4 R40, [R120+0x8c00] ;  /* 0x008c00007828783b */ /* 0x002e620000000200 */
[----:B------:R-:W-:Y:S01]  /*16710*/  FMUL.FTZ R201, R35, UR15 ;  /* 0x0000000f23c97c20 */ /* 0x000fe20008410000 */
[----:B---3--:R-:W-:Y:S01]  /*16720*/  IMAD.SHL.U32 R35, R36, 0x2, RZ ;  /* 0x0000000224237824 */ /* 0x008fe200078e00ff */
[----:B------:R-:W3:Y:S01]  /*16730*/  MUFU.TANH R66, R66 ;  /* 0x0000004200427308 */ /* 0x000ee20000002400 */
[----:B------:R-:W-:Y:S01]  /*16740*/  FMUL.FTZ R32, R32, UR15 ;  /* 0x0000000f20207c20 */ /* 0x000fe20008410000 */
[----:B------:R-:W-:Y:S01]  /*16750*/  FMUL.FTZ R34, R34, UR15 ;  /* 0x0000000f22227c20 */ /* 0x000fe20008410000 */
[----:B------:R-:W-:Y:S01]  /*16760*/  FMUL.FTZ R33, R33, UR15 ;  /* 0x0000000f21217c20 */ /* 0x000fe20008410000 */
[----:B------:R-:W-:Y:S01]  /*16770*/  FMUL.FTZ R198, R28, UR15 ;  /* 0x0000000f1cc67c20 */ /* 0x000fe20008410000 */
[----:B------:R-:W-:Y:S01]  /*16780*/  IMAD.SHL.U32 R28, R165, 0x80, RZ ;  /* 0x00000080a51c7824 */ /* 0x000fe200078e00ff */
[----:B------:R-:W-:Y:S01]  /*16790*/  LOP3.LUT R35, R35, 0x6, RZ, 0xc0, !PT ;  /* 0x0000000623237812 */ /* 0x000fe200078ec0ff */
[----:B------:R-:W-:Y:S01]  /*167a0*/  FMUL.FTZ R30, R30, UR15 ;  /* 0x0000000f1e1e7c20 */ /* 0x000fe20008410000 */
[----:B------:R-:W-:Y:S01]  /*167b0*/  MUFU.TANH R124, R124 ;  /* 0x0000007c007c7308 */ /* 0x000fe20000002400 */
[----:B------:R-:W-:Y:S01]  /*167c0*/  FMUL.FTZ R31, R31, UR15 ;  /* 0x0000000f1f1f7c20 */ /* 0x000fe20008410000 */
[----:B------:R-:W-:Y:S01]  /*167d0*/  FMUL.FTZ R29, R29, UR15 ;  /* 0x0000000f1d1d7c20 */ /* 0x000fe20008410000 */
[----:B------:R-:W-:-:S05]  /*167e0*/  DEPBAR.LE SB0, 0x0 ;  /* 0x000080000000791a */ /* 0x000fca0000000000 */
[----:B------:R-:W3:Y:S08]  /*167f0*/  MUFU.TANH R125, R125 ;  /* 0x0000007d007d7308 */ /* 0x000ef00000002400 */
[----:B------:R-:W-:Y:S01]  /*16800*/  MUFU.TANH R53, R53 ;  /* 0x0000003500357308 */ /* 0x000fe20000002400 */
[C---:B----4-:R-:W-:Y:S07]  /*16810*/  HMMA.16816.F32 R24, R132.reuse, R56, R24 ;  /* 0x000000388418723c */ /* 0x050fee0000001818 */
[----:B------:R-:W-:Y:S01]  /*16820*/  MUFU.TANH R54, R54 ;  /* 0x0000003600367308 */ /* 0x000fe20000002400 */
[----:B------:R-:W-:Y:S01]  /*16830*/  HMMA.16816.F32 R20, R132, R58, R20 ;  /* 0x0000003a8414723c */ /* 0x000fe20000001814 */
[----:B------:R-:W-:Y:S01]  /*16840*/  FMUL.FTZ R56, R44, UR15 ;  /* 0x0000000f2c387c20 */ /* 0x000fe20008410000 */
[----:B------:R-:W-:-:S05]  /*16850*/  FMUL.FTZ R44, R45, UR15 ;  /* 0x0000000f2d2c7c20 */ /* 0x000fca0008410000 */
[----:B------:R-:W4:Y:S01]  /*16860*/  MUFU.TANH R55, R55 ;  /* 0x0000003700377308 */ /* 0x000f220000002400 */
[C---:B-----5:R-:W-:Y:S06]  /*16870*/  HMMA.16816.F32 R16, R132.reuse, R48, R16 ;  /* 0x000000308410723c */ /* 0x060fec0000001810 */
[C---:B------:R-:W-:Y:S01]  /*16880*/  HMMA.16816.F32 R12, R132.reuse, R50, R12 ;  /* 0x00000032840c723c */ /* 0x040fe2000000180c */
[----:B------:R5:W-:Y:S05]  /*16890*/  MUFU.TANH R200, R32 ;  /* 0x0000002000c87308 */ /* 0x000bea0000002400 */
[C---:B-1----:R-:W-:Y:S01]  /*168a0*/  HMMA.16816.F32 R8, R132.reuse, R40, R8 ;  /* 0x000000288408723c */ /* 0x042fe20000001808 */
[----:B------:R-:W-:Y:S01]  /*168b0*/  FMUL.FTZ R180, R24, UR15 ;  /* 0x0000000f18b47c20 */ /* 0x000fe20008410000 */
[--C-:B------:R-:W-:Y:S01]  /*168c0*/  LOP3.LUT R24, R28, 0x10, R35.reuse, 0xfe, !PT ;  /* 0x000000101c187812 */ /* 0x100fe200078efe23 */
[----:B------:R-:W-:Y:S01]  /*168d0*/  MUFU.TANH R56, R56 ;  /* 0x0000003800387308 */ /* 0x000fe20000002400 */
[----:B------:R-:W-:Y:S01]  /*168e0*/  FMUL.FTZ R179, R26, UR15 ;  /* 0x0000000f1ab37c20 */ /* 0x000fe20008410000 */
[--C-:B------:R-:W-:Y:S01]  /*168f0*/  LOP3.LUT R26, R28, 0x18, R35.reuse, 0xfe, !PT ;  /* 0x000000181c1a7812 */ /* 0x100fe200078efe23 */
[----:B------:R-:W-:Y:S01]  /*16900*/  HMMA.16816.F32 R4, R132, R42, R4 ;  /* 0x0000002a8404723c */ /* 0x000fe20000001804 */
[----:B------:R-:W-:Y:S01]  /*16910*/  ISETP.GE.AND P2, PT, R24, R119, PT ;  /* 0x000000771800720c */ /* 0x000fe20003f46270 */
[----:B------:R-:W-:Y:S01]  /*16920*/  FMUL.FTZ R178, R20, UR15 ;  /* 0x0000000f14b27c20 */ /* 0x000fe20008410000 */
[----:B------:R-:W-:Y:S01]  /*16930*/  ISETP.GE.AND P3, PT, R24, R121, PT ;  /* 0x000000791800720c */ /* 0x000fe20003f66270 */
[----:B------:R-:W-:Y:S01]  /*16940*/  FMUL.FTZ R173, R22, UR15 ;  /* 0x0000000f16ad7c20 */ /* 0x000fe20008410000 */
[----:B------:R-:W-:Y:S01]  /*16950*/  MUFU.TANH R183, R46 ;  /* 0x0000002e00b77308 */ /* 0x000fe20000002400 */
[--C-:B-----5:R-:W-:Y:S01]  /*16960*/  LOP3.LUT R32, R28, 0x8, R35.reuse, 0xfe, !PT ;  /* 0x000000081c207812 */ /* 0x120fe200078efe23 */
[----:B------:R-:W-:Y:S01]  /*16970*/  FMUL.FTZ R18, R18, UR15 ;  /* 0x0000000f12127c20 */ /* 0x000fe20008410000 */
[--C-:B------:R-:W-:Y:S01]  /*16980*/  LOP3.LUT R24, R28, 0x20, R35.reuse, 0xfe, !PT ;  /* 0x000000201c187812 */ /* 0x100fe200078efe23 */
[----:B------:R-:W-:Y:S01]  /*16990*/  FMUL.FTZ R160, R16, UR15 ;  /* 0x0000000f10a07c20 */ /* 0x000fe20008410000 */
[C---:B------:R-:W-:Y:S01]  /*169a0*/  ISETP.GE.AND P1, PT, R32.reuse, R119, PT ;  /* 0x000000772000720c */ /* 0x040fe20003f26270 */
[----:B------:R-:W-:Y:S01]  /*169b0*/  FMUL.FTZ R184, R25, UR15 ;  /* 0x0000000f19b87c20 */ /* 0x000fe20008410000 */
[----:B------:R-:W-:Y:S01]  /*169c0*/  ISETP.GE.AND P0, PT, R32, R121, PT ;  /* 0x000000792000720c */ /* 0x000fe20003f06270 */
[----:B------:R-:W1:Y:S01]  /*169d0*/  MUFU.TANH R185, R185 ;  /* 0x000000b900b97308 */ /* 0x000e620000002400 */
[----:B--2---:R-:W-:Y:S01]  /*169e0*/  FSEL R20, R60, -INF , !P1 ;  /* 0xff8000003c147808 */ /* 0x004fe20004800000 */
[----:B------:R-:W-:Y:S01]  /*169f0*/  FMUL.FTZ R14, R14, UR15 ;  /* 0x0000000f0e0e7c20 */ /* 0x000fe20008410000 */
[-C--:B------:R-:W-:Y:S01]  /*16a00*/  ISETP.GE.AND P4, PT, R26, R119.reuse, PT ;  /* 0x000000771a00720c */ /* 0x080fe20003f86270 */
[----:B------:R-:W-:Y:S01]  /*16a10*/  FMUL.FTZ R142, R12, UR15 ;  /* 0x0000000f0c8e7c20 */ /* 0x000fe20008410000 */
[----:B---3--:R-:W-:Y:S01]  /*16a20*/  FSEL R60, R66, -INF , !P2 ;  /* 0xff800000423c7808 */ /* 0x008fe20005000000 */
[----:B------:R-:W-:Y:S01]  /*16a30*/  FMUL.FTZ R169, R8, UR15 ;  /* 0x0000000f08a97c20 */ /* 0x000fe20008410000 */
[C---:B------:R-:W-:Y:S01]  /*16a40*/  ISETP.GE.AND P2, PT, R24.reuse, R119, PT ;  /* 0x000000771800720c */ /* 0x040fe20003f46270 */
[----:B------:R-:W-:Y:S01]  /*16a50*/  MUFU.TANH R186, R186 ;  /* 0x000000ba00ba7308 */ /* 0x000fe20000002400 */
[-C--:B------:R-:W-:Y:S01]  /*16a60*/  ISETP.GE.AND P1, PT, R24, R121.reuse, PT ;  /* 0x000000791800720c */ /* 0x080fe20003f26270 */
[----:B------:R-:W-:Y:S01]  /*16a70*/  FMUL.FTZ R10, R10, UR15 ;  /* 0x0000000f0a0a7c20 */ /* 0x000fe20008410000 */
[--C-:B------:R-:W-:Y:S01]  /*16a80*/  LOP3.LUT R24, R28, 0x28, R35.reuse, 0xfe, !PT ;  /* 0x000000281c187812 */ /* 0x100fe200078efe23 */
[----:B------:R-:W-:Y:S01]  /*16a90*/  FMUL.FTZ R161, R4, UR15 ;  /* 0x0000000f04a17c20 */ /* 0x000fe20008410000 */
[--C-:B------:R-:W-:Y:S01]  /*16aa0*/  LOP3.LUT R22, R28, 0x30, R35.reuse, 0xfe, !PT ;  /* 0x000000301c167812 */ /* 0x100fe200078efe23 */
[----:B------:R-:W-:Y:S01]  /*16ab0*/  FMUL.FTZ R132, R6, UR15 ;  /* 0x0000000f06847c20 */ /* 0x000fe20008410000 */
[----:B------:R-:W-:Y:S01]  /*16ac0*/  FSEL R58, R125, -INF , !P4 ;  /* 0xff8000007d3a7808 */ /* 0x000fe20006000000 */
[----:B------:R-:W-:Y:S01]  /*16ad0*/  MUFU.TANH R189, R38 ;  /* 0x0000002600bd7308 */ /* 0x000fe20000002400 */
[----:B----4-:R-:W-:Y:S01]  /*16ae0*/  FSEL R125, R55, -INF , !P1 ;  /* 0xff800000377d7808 */ /* 0x010fe20004800000 */
[----:B------:R-:W-:Y:S01]  /*16af0*/  FMUL.FTZ R13, R13, UR15 ;  /* 0x0000000f0d0d7c20 */ /* 0x000fe20008410000 */
[-C--:B------:R-:W-:Y:S01]  /*16b00*/  ISETP.GE.AND P1, PT, R22, R121.reuse, PT ;  /* 0x000000791600720c */ /* 0x080fe20003f26270 */
[----:B------:R-:W-:Y:S01]  /*16b10*/  FMUL.FTZ R27, R27, UR15 ;  /* 0x0000000f1b1b7c20 */ /* 0x000fe20008410000 */
[--C-:B------:R-:W-:Y:S01]  /*16b20*/  LOP3.LUT R16, R28, 0x40, R35.reuse, 0xfe, !PT ;  /* 0x000000401c107812 */ /* 0x100fe200078efe23 */
[----:B------:R-:W-:Y:S01]  /*16b30*/  FMUL.FTZ R21, R21, UR15 ;  /* 0x0000000f15157c20 */ /* 0x000fe20008410000 */
[----:B-1----:R-:W-:Y:S01]  /*16b40*/  FSEL R185, R185, -INF , !P1 ;  /* 0xff800000b9b97808 */ /* 0x002fe20004800000 */
[----:B------:R-:W1:Y:S01]  /*16b50*/  MUFU.TANH R195, R34 ;  /* 0x0000002200c37308 */ /* 0x000e620000002400 */
[----:B------:R-:W-:Y:S01]  /*16b60*/  ISETP.GE.AND P1, PT, R16, R121, PT ;  /* 0x000000791000720c */ /* 0x000fe20003f26270 */
[----:B------:R-:W-:Y:S01]  /*16b70*/  FMUL.FTZ R23, R23, UR15 ;  /* 0x0000000f17177c20 */ /* 0x000fe20008410000 */
[C-C-:B------:R-:W-:Y:S01]  /*16b80*/  LOP3.LUT R12, R28.reuse, 0x50, R35.reuse, 0xfe, !PT ;  /* 0x000000501c0c7812 */ /* 0x140fe200078efe23 */
[----:B------:R-:W-:Y:S01]  /*16b90*/  FMUL.FTZ R19, R19, UR15 ;  /* 0x0000000f13137c20 */ /* 0x000fe20008410000 */
[C-C-:B------:R-:W-:Y:S01]  /*16ba0*/  LOP3.LUT R8, R28.reuse, 0x60, R35.reuse, 0xfe, !PT ;  /* 0x000000601c087812 */ /* 0x140fe200078efe23 */
[----:B------:R-:W-:Y:S01]  /*16bb0*/  FMUL.FTZ R15, R15, UR15 ;  /* 0x0000000f0f0f7c20 */ /* 0x000fe20008410000 */
[C-C-:B------:R-:W-:Y:S01]  /*16bc0*/  LOP3.LUT R4, R28.reuse, 0x70, R35.reuse, 0xfe, !PT ;  /* 0x000000701c047812 */ /* 0x140fe200078efe23 */
[----:B------:R2:W-:Y:S01]  /*16bd0*/  MUFU.TANH R204, R33 ;  /* 0x0000002100cc7308 */ /* 0x0005e20000002400 */
[----:B------:R-:W-:Y:S01]  /*16be0*/  LOP3.LUT R6, R28, 0x78, R35, 0xfe, !PT ;  /* 0x000000781c067812 */ /* 0x000fe200078efe23 */
[----:B------:R-:W-:Y:S01]  /*16bf0*/  FMUL.FTZ R11, R11, UR15 ;  /* 0x0000000f0b0b7c20 */ /* 0x000fe20008410000 */
[----:B------:R-:W-:Y:S01]  /*16c00*/  FMUL.FTZ R5, R5, UR15 ;  /* 0x0000000f05057c20 */ /* 0x000fe20008410000 */
[----:B------:R-:W-:Y:S01]  /*16c10*/  FMUL.FTZ R17, R17, UR15 ;  /* 0x0000000f11117c20 */ /* 0x000fe20008410000 */
[----:B------:R-:W-:Y:S01]  /*16c20*/  FMUL.FTZ R9, R9, UR15 ;  /* 0x0000000f09097c20 */ /* 0x000fe20008410000 */
[----:B------:R-:W-:-:S02]  /*16c30*/  FMUL.FTZ R7, R7, UR15 ;  /* 0x0000000f07077c20 */ /* 0x000fc40008410000 */
[----:B------:R-:W3:Y:S01]  /*16c40*/  MUFU.TANH R198, R198 ;  /* 0x000000c600c67308 */ /* 0x000ee20000002400 */
[----:B-1----:R-:W-:Y:S02]  /*16c50*/  FSEL R195, R195, -INF , !P1 ;  /* 0xff800000c3c37808 */ /* 0x002fe40004800000 */
[----:B------:R-:W-:-:S05]  /*16c60*/  ISETP.GE.AND P1, PT, R12, R121, PT ;  /* 0x000000790c00720c */ /* 0x000fca0003f26270 */
[----:B------:R-:W1:Y:S01]  /*16c70*/  MUFU.TANH R191, R30 ;  /* 0x0000001e00bf7308 */ /* 0x000e620000002400 */
[----:B--2---:R-:W-:Y:S02]  /*16c80*/  FSEL R33, R61, -INF , !P0 ;  /* 0xff8000003d217808 */ /* 0x004fe40004000000 */
[----:B------:R-:W-:Y:S02]  /*16c90*/  ISETP.GE.AND P0, PT, R26, R121, PT ;  /* 0x000000791a00720c */ /* 0x000fe40003f06270 */
[----:B------:R-:W-:Y:S02]  /*16ca0*/  FSEL R61, R124, -INF , !P3 ;  /* 0xff8000007c3d7808 */ /* 0x000fe40005800000 */
[----:B------:R-:W-:Y:S01]  /*16cb0*/  FSEL R57, R53, -INF , !P0 ;  /* 0xff80000035397808 */ /* 0x000fe20004000000 */
[----:B------:R-:W2:Y:S01]  /*16cc0*/  MUFU.TANH R180, R180 ;  /* 0x000000b400b47308 */ /* 0x000ea20000002400 */
[----:B------:R-:W-:Y:S02]  /*16cd0*/  FSEL R124, R54, -INF , !P2 ;  /* 0xff800000367c7808 */ /* 0x000fe40005000000 */
[----:B------:R-:W-:-:S02]  /*16ce0*/  ISETP.GE.AND P3, PT, R24, R119, PT ;  /* 0x000000771800720c */ /* 0x000fc40003f66270 */
[----:B------:R-:W-:Y:S02]  /*16cf0*/  ISETP.GE.AND P0, PT, R24, R121, PT ;  /* 0x000000791800720c */ /* 0x000fe40003f06270 */
[-C--:B------:R-:W-:Y:S01]  /*16d00*/  ISETP.GE.AND P2, PT, R22, R119.reuse, PT ;  /* 0x000000771600720c */ /* 0x080fe20003f46270 */
[----:B------:R-:W4:Y:S01]  /*16d10*/  MUFU.TANH R179, R179 ;  /* 0x000000b300b37308 */ /* 0x000f220000002400 */
[----:B------:R-:W-:Y:S02]  /*16d20*/  LOP3.LUT R22, R28, 0x38, R35, 0xfe, !PT ;  /* 0x000000381c167812 */ /* 0x000fe400078efe23 */
[----:B------:R-:W-:Y:S02]  /*16d30*/  FSEL R66, R56, -INF , !P3 ;  /* 0xff80000038427808 */ /* 0x000fe40005800000 */
[----:B------:R-:W-:Y:S02]  /*16d40*/  FSEL R183, R183, -INF , !P0 ;  /* 0xff800000b7b77808 */ /* 0x000fe40004000000 */
[----:B------:R-:W-:Y:S01]  /*16d50*/  FSEL R188, R188, -INF , !P2 ;  /* 0xff800000bcbc7808 */ /* 0x000fe20005000000 */
[----:B------:R-:W5:Y:S01]  /*16d60*/  MUFU.TANH R178, R178 ;  /* 0x000000b200b27308 */ /* 0x000f620000002400 */
[----:B------:R-:W-:-:S02]  /*16d70*/  ISETP.GE.AND P3, PT, R22, R119, PT ;  /* 0x000000771600720c */ /* 0x000fc40003f66270 */
[----:B------:R-:W-:Y:S02]  /*16d80*/  ISETP.GE.AND P0, PT, R22, R121, PT ;  /* 0x000000791600720c */ /* 0x000fe40003f06270 */
[----:B------:R-:W-:Y:S02]  /*16d90*/  ISETP.GE.AND P2, PT, R16, R119, PT ;  /* 0x000000771000720c */ /* 0x000fe40003f46270 */
[----:B------:R-:W-:Y:S01]  /*16da0*/  LOP3.LUT R16, R28, 0x48, R35, 0xfe, !PT ;  /* 0x000000481c107812 */ /* 0x000fe200078efe23 */
[----:B------:R-:W5:Y:S01]  /*16db0*/  MUFU.TANH R173, R173 ;  /* 0x000000ad00ad7308 */ /* 0x000f620000002400 */
[----:B------:R-:W-:Y:S02]  /*16dc0*/  FSEL R186, R186, -INF , !P3 ;  /* 0xff800000baba7808 */ /* 0x000fe40005800000 */
[----:B------:R-:W-:Y:S02]  /*16dd0*/  FSEL R189, R189, -INF , !P0 ;  /* 0xff800000bdbd7808 */ /* 0x000fe40004000000 */
[----:B------:R-:W-:-:S02]  /*16de0*/  FSEL R200, R200, -INF , !P2 ;  /* 0xff800000c8c87808 */ /* 0x000fc40005000000 */
[C---:B------:R-:W-:Y:S01]  /*16df0*/  ISETP.GE.AND P3, PT, R16.reuse, R119, PT ;  /* 0x000000771000720c */ /* 0x040fe20003f66270 */
[----:B------:R-:W5:Y:S01]  /*16e00*/  MUFU.TANH R143, R18 ;  /* 0x00000012008f7308 */ /* 0x000f620000002400 */
[----:B------:R-:W-:Y:S02]  /*16e10*/  ISETP.GE.AND P0, PT, R16, R121, PT ;  /* 0x000000791000720c */ /* 0x000fe40003f06270 */
[----:B------:R-:W-:Y:S02]  /*16e20*/  ISETP.GE.AND P2, PT, R12, R119, PT ;  /* 0x000000770c00720c */ /* 0x000fe40003f46270 */
[----:B------:R-:W-:Y:S02]  /*16e30*/  LOP3.LUT R12, R28, 0x58, R35, 0xfe, !PT ;  /* 0x000000581c0c7812 */ /* 0x000fe400078efe23 */
[----:B---3--:R-:W-:Y:S01]  /*16e40*/  FSEL R198, R198, -INF , !P3 ;  /* 0xff800000c6c67808 */ /* 0x008fe20005800000 */
[----:B------:R-:W3:Y:S01]  /*16e50*/  MUFU.TANH R160, R160 ;  /* 0x000000a000a07308 */ /* 0x000ee20000002400 */
[----:B-1----:R-:W-:-:S02]  /*16e60*/  FSEL R191, R191, -INF , !P0 ;  /* 0xff800000bfbf7808 */ /* 0x002fc40004000000 */
[----:B--2---:R-:W-:Y:S02]  /*16e70*/  FSEL R180, R180, -INF , !P2 ;  /* 0xff800000b4b47808 */ /* 0x004fe40005000000 */
[----:B----4-:R-:W-:Y:S02]  /*16e80*/  FSEL R179, R179, -INF , !P1 ;  /* 0xff800000b3b37808 */ /* 0x010fe40004800000 */
[C---:B------:R-:W-:Y:S01]  /*16e90*/  ISETP.GE.AND P3, PT, R12.reuse, R119, PT ;  /* 0x000000770c00720c */ /* 0x040fe20003f66270 */
[----:B------:R-:W1:Y:S01]  /*16ea0*/  MUFU.TANH R136, R14 ;  /* 0x0000000e00887308 */ /* 0x000e620000002400 */
[----:B------:R-:W-:Y:S02]  /*16eb0*/  ISETP.GE.AND P0, PT, R12, R121, PT ;  /* 0x000000790c00720c */ /* 0x000fe40003f06270 */
[C---:B------:R-:W-:Y:S02]  /*16ec0*/  ISETP.GE.AND P2, PT, R8.reuse, R119, PT ;  /* 0x000000770800720c */ /* 0x040fe40003f46270 */
[----:B------:R-:W-:-:S02]  /*16ed0*/  ISETP.GE.AND P1, PT, R8, R121, PT ;  /* 0x000000790800720c */ /* 0x000fc40003f26270 */
[----:B------:R-:W-:Y:S01]  /*16ee0*/  LOP3.LUT R8, R28, 0x68, R35, 0xfe, !PT ;  /* 0x000000681c087812 */ /* 0x000fe200078efe23 */
[----:B------:R-:W2:Y:S01]  /*16ef0*/  MUFU.TANH R169, R169 ;  /* 0x000000a900a97308 */ /* 0x000ea20000002400 */
[----:B-----5:R-:W-:Y:S02]  /*16f00*/  FSEL R178, R178, -INF , !P3 ;  /* 0xff800000b2b27808 */ /* 0x020fe40005800000 */
[----:B------:R-:W-:Y:S02]  /*16f10*/  FSEL R173, R173, -INF , !P0 ;  /* 0xff800000adad7808 */ /* 0x000fe40004000000 */
[----:B------:R-:W-:Y:S02]  /*16f20*/  FSEL R143, R143, -INF , !P1 ;  /* 0xff8000008f8f7808 */ /* 0x000fe40004800000 */
[----:B------:R-:W-:Y:S01]  /*16f30*/  ISETP.GE.AND P0, PT, R8, R121, PT ;  /* 0x000000790800720c */ /* 0x000fe20003f06270 */
[----:B------:R-:W4:Y:S01]  /*16f40*/  MUFU.TANH R131, R10 ;  /* 0x0000000a00837308 */ /* 0x000f220000002400 */
[----:B------:R-:W-:-:S02]  /*16f50*/  ISETP.GE.AND P3, PT, R4, R119, PT ;  /* 0x000000770400720c */ /* 0x000fc40003f66270 */
[----:B------:R-:W-:Y:S02]  /*16f60*/  ISETP.GE.AND P1, PT, R4, R121, PT ;  /* 0x000000790400720c */ /* 0x000fe40003f26270 */
[----:B------:R-:W-:Y:S02]  /*16f70*/  LOP3.LUT R4, R28, R35, RZ, 0xfc, !PT ;  /* 0x000000231c047212 */ /* 0x000fe400078efcff */
[----:B---3--:R-:W-:Y:S01]  /*16f80*/  FSEL R160, R160, -INF , !P2 ;  /* 0xff800000a0a07808 */ /* 0x008fe20005000000 */
[----:B------:R-:W3:Y:S01]  /*16f90*/  MUFU.TANH R67, R67 ;  /* 0x0000004300437308 */ /* 0x000ee20000002400 */
[----:B-1----:R-:W-:Y:S01]  /*16fa0*/  FSEL R136, R136, -INF , !P0 ;  /* 0xff80000088887808 */ /* 0x002fe20004000000 */
[----:B------:R-:W-:Y:S01]  /*16fb0*/  VIADD R12, R4, 0x19 ;  /* 0x00000019040c7836 */ /* 0x000fe20000000000 */
[C---:B------:R-:W-:Y:S02]  /*16fc0*/  ISETP.GE.AND P2, PT, R6.reuse, R119, PT ;  /* 0x000000770600720c */ /* 0x040fe40003f46270 */
[----:B------:R-:W-:Y:S01]  /*16fd0*/  ISETP.GE.AND P0, PT, R6, R121, PT ;  /* 0x000000790600720c */ /* 0x000fe20003f06270 */
[----:B------:R-:W-:Y:S01]  /*16fe0*/  VIADD R6, R4, 0x1 ;  /* 0x0000000104067836 */ /* 0x000fe20000000000 */
[----:B--2---:R-:W-:Y:S01]  /*16ff0*/  FSEL R169, R169, -INF , !P3 ;  /* 0xff800000a9a97808 */ /* 0x004fe20005800000 */
[----:B------:R-:W1:Y:S01]  /*17000*/  MUFU.TANH R161, R161 ;  /* 0x000000a100a17308 */ /* 0x000e620000002400 */
[----:B----4-:R-:W-:-:S02]  /*17010*/  FSEL R131, R131, -INF , !P1 ;  /* 0xff80000083837808 */ /* 0x010fc40004800000 */
[-C--:B------:R-:W-:Y:S01]  /*17020*/  ISETP.GE.AND P4, PT, R8, R119.reuse, PT ;  /* 0x000000770800720c */ /* 0x080fe20003f86270 */
[----:B------:R-:W-:Y:S01]  /*17030*/  VIADD R8, R4, 0x9 ;  /* 0x0000000904087836 */ /* 0x000fe20000000000 */
[C---:B------:R-:W-:Y:S02]  /*17040*/  ISETP.GE.AND P3, PT, R6.reuse, R119, PT ;  /* 0x000000770600720c */ /* 0x040fe40003f66270 */
[----:B------:R-:W-:Y:S01]  /*17050*/  ISETP.GE.AND P1, PT, R6, R121, PT ;  /* 0x000000790600720c */ /* 0x000fe20003f26270 */
[----:B------:R-:W2:Y:S01]  /*17060*/  MUFU.TANH R132, R132 ;  /* 0x0000008400847308 */ /* 0x000ea20000002400 */
[----:B------:R-:W-:Y:S01]  /*17070*/  VIADD R6, R4, 0x11 ;  /* 0x0000001104067836 */ /* 0x000fe20000000000 */
[----:B------:R-:W-:Y:S02]  /*17080*/  FSEL R10, R64, -INF , !P3 ;  /* 0xff800000400a7808 */ /* 0x000fe40005800000 */
[----:B---3--:R-:W-:Y:S02]  /*17090*/  FSEL R67, R67, -INF , !P1 ;  /* 0xff80000043437808 */ /* 0x008fe40004800000 */
[----:B------:R-:W-:-:S02]  /*170a0*/  ISETP.GE.AND P3, PT, R6, R119, PT ;  /* 0x000000770600720c */ /* 0x000fc40003f66270 */
[----:B------:R-:W3:Y:S01]  /*170b0*/  MUFU.TANH R128, R128 ;  /* 0x0000008000807308 */ /* 0x000ee20000002400 */
[----:B-1----:R-:W-:Y:S02]  /*170c0*/  FSEL R161, R161, -INF , !P2 ;  /* 0xff800000a1a17808 */ /* 0x002fe40005000000 */
[----:B------:R-:W-:Y:S02]  /*170d0*/  ISETP.GE.AND P2, PT, R8, R119, PT ;  /* 0x000000770800720c */ /* 0x000fe40003f46270 */
[-C--:B------:R-:W-:Y:S01]  /*170e0*/  ISETP.GE.AND P1, PT, R6, R121.reuse, PT ;  /* 0x000000790600720c */ /* 0x080fe20003f26270 */
[----:B------:R-:W-:Y:S02]  /*170f0*/  VIADD R6, R4, 0x21 ;  /* 0x0000002104067836 */ /* 0x000fe40000000000 */
[----:B------:R-:W1:Y:S01]  /*17100*/  MUFU.TANH R62, R62 ;  /* 0x0000003e003e7308 */ /* 0x000e620000002400 */
[----:B--2---:R-:W-:Y:S02]  /*17110*/  FSEL R132, R132, -INF , !P0 ;  /* 0xff80000084847808 */ /* 0x004fe40004000000 */
[----:B------:R-:W-:-:S05]  /*17120*/  ISETP.GE.AND P0, PT, R8, R121, PT ;  /* 0x000000790800720c */ /* 0x000fca0003f06270 */
[----:B------:R-:W2:Y:S01]  /*17130*/  MUFU.TANH R63, R63 ;  /* 0x0000003f003f7308 */ /* 0x000ea20000002400 */
[----:B---3--:R-:W-:Y:S01]  /*17140*/  FSEL R8, R128, -INF , !P2 ;  /* 0xff80000080087808 */ /* 0x008fe20005000000 */
[----:B------:R-:W-:Y:S01]  /*17150*/  IMAD.MOV.U32 R128, RZ, RZ, R158 ;  /* 0x000000ffff807224 */ /* 0x000fe200078e009e */
        /* <DEDUP_REMOVED lines=28> */
[----:B------:R-:W-:-:S04]  /*17320*/  ISETP.GE.AND P3, PT, R12, R119, PT ;  /* 0x000000770c00720c */ /* 0x000fc80003f66270 */
[----:B------:R-:W-:Y:S01]  /*17330*/  FSEL R204, R204, -INF , !P3 ;  /* 0xff800000cccc7808 */ /* 0x000fe20005800000 */
        /* <DEDUP_REMOVED lines=27> */
[-C--:B------:R-:W-:Y:S02]  /*174f0*/  ISETP.GE.AND P4, PT, R12, R119.reuse, PT ;  /* 0x000000770c00720c */ /* 0x080fe40003f86270 */
[----:B------:R-:W-:-:S03]  /*17500*/  ISETP.GE.AND P3, PT, R6, R119, PT ;  /* 0x000000770600720c */ /* 0x000fc60003f66270 */
        /* <DEDUP_REMOVED lines=44> */
[----:B------:R-:W-:-:S13]  /*177d0*/  ISETP.NE.AND P6, PT, R154, RZ, PT ;  /* 0x000000ff9a00720c */ /* 0x000fda0003fc5270 */
[----:B------:R-:W-:Y:S05]  /*177e0*/  @!P6 BRA `(.L_x_1724) ;  /* 0x0000000000f0e947 */ /* 0x000fea0003800000 */
[----:B------:R-:W1:Y:S01]  /*177f0*/  LDC R3, c[0x0][0x380] ;  /* 0x0000e000ff037b82 */ /* 0x000e620000000800 */
[C---:B------:R-:W-:Y:S01]  /*17800*/  VIADD R16, R28.reuse, 0xffffff80 ;  /* 0xffffff801c107836 */ /* 0x040fe20000000000 */
[----:B------:R-:W-:Y:S02]  /*17810*/  IABS R7, R28 ;  /* 0x0000001c00077213 */ /* 0x000fe40000000000 */
        /* <DEDUP_REMOVED lines=26> */
[----:B------:R-:W-:Y:S02]  /*179c0*/  ISETP.GE.AND P0, PT, R16, RZ, PT ;  /* 0x000000ff1000720c */ /* 0x000fe40003f06270 */
[----:B------:R-:W-:-:S02]  /*179d0*/  ISETP.GE.U32.AND P3, PT, R6, R5, PT ;  /* 0x000000050600720c */ /* 0x000fc40003f66070 */
[----:B------:R-:W-:Y:S01]  /*179e0*/  LOP3.LUT R16, RZ, R3, RZ, 0x33, !PT ;  /* 0x00000003ff107212 */ /* 0x000fe200078e33ff */
[----:B------:R-:W1:Y:S04]  /*179f0*/  LDC.64 R6, c[0x0][0x248] ;  /* 0x00009200ff067b82 */ /* 0x000e680000000a00 */
[----:B------:R-:W-:Y:S02]  /*17a00*/  @P2 IADD3 R9, R9, 0x1, RZ ;  /* 0x0000000109092810 */ /* 0x000fe40007ffe0ff */
[----:B------:R-:W-:-:S03]  /*17a10*/  ISETP.NE.AND P2, PT, R3, RZ, PT ;  /* 0x000000ff0300720c */ /* 0x000fc60003f45270 */
[----:B------:R-:W-:Y:S01]  /*17a20*/  @!P1 IMAD.MOV R9, RZ, RZ, -R9 ;  /* 0x000000ffff099224 */ /* 0x000fe200078e0a09 */
[----:B------:R-:W-:-:S04]  /*17a30*/  @P3 IADD3 R4, R4, 0x1, RZ ;  /* 0x0000000104043810 */ /* 0x000fc80007ffe0ff */
        /* <DEDUP_REMOVED lines=10> */
[----:B------:R-:W-:Y:S02]  /*17ae0*/  SHF.R.S32.HI R3, RZ, 0x1f, R11 ;  /* 0x0000001fff037819 */ /* 0x000fe4000001140b */
[----:B--2---:R-:W-:-:S03]  /*17af0*/  IADD3 R9, -R14, R9, RZ ;  /* 0x000000090e097210 */ /* 0x004fc60007ffe1ff */
[----:B-1----:R-:W-:Y:S01]  /*17b00*/  IMAD R14, R3, R6, RZ ;  /* 0x00000006030e7224 */ /* 0x002fe200078e02ff */
[----:B------:R-:W-:-:S03]  /*17b10*/  SHF.R.S32.HI R3, RZ, 0x1f, R9 ;  /* 0x0000001fff037819 */ /* 0x000fc60000011409 */
[C---:B------:R-:W-:Y:S02]  /*17b20*/  IMAD R7, R11.reuse, R7, R14 ;  /* 0x000000070b077224 */ /* 0x040fe400078e020e */
[----:B------:R-:W-:-:S04]  /*17b30*/  IMAD.WIDE.U32 R14, R11, R6, RZ ;  /* 0x000000060b0e7225 */ /* 0x000fc800078e00ff */
[-C--:B---3--:R-:W-:Y:S02]  /*17b40*/  IMAD R6, R3, R4.reuse, RZ ;  /* 0x0000000403067224 */ /* 0x088fe400078e02ff */
[----:B------:R-:W-:Y:S02]  /*17b50*/  IMAD.IADD R15, R15, 0x1, R7 ;  /* 0x000000010f0f7824 */ /* 0x000fe400078e0207 */
[C---:B------:R-:W-:Y:S02]  /*17b60*/  IMAD R5, R9.reuse, R5, R6 ;  /* 0x0000000509057224 */ /* 0x040fe400078e0206 */
[----:B------:R-:W-:-:S05]  /*17b70*/  IMAD.WIDE.U32 R6, R9, R4, R14 ;  /* 0x0000000409067225 */ /* 0x000fca00078e000e */
[----:B------:R-:W-:Y:S01]  /*17b80*/  IADD3 R14, R7, R5, RZ ;  /* 0x00000005070e7210 */ /* 0x000fe20007ffe0ff */
[----:B------:R-:W-:Y:S01]  /*17b90*/  IMAD.MOV.U32 R7, RZ, RZ, R6 ;  /* 0x000000ffff077224 */ /* 0x000fe200078e0006 */
[----:B------:R-:W-:Y:S06]  /*17ba0*/  BRA `(.L_x_1725) ;  /* 0x00000000000c7947 */ /* 0x000fec0003800000 */
.L_x_1724:
[----:B------:R-:W1:Y:S02]  /*17bb0*/  LDC R7, c[0x0][0x248] ;  /* 0x00009200ff077b82 */ /* 0x000e640000000800 */
[----:B-1----:R-:W-:-:S04]  /*17bc0*/  LEA R7, -R7, RZ, 0x7 ;  /* 0x000000ff07077211 */ /* 0x002fc800078e39ff */
[----:B------:R-:W-:-:S07]  /*17bd0*/  SHF.R.S32.HI R14, RZ, 0x1f, R7 ;  /* 0x0000001fff0e7819 */ /* 0x000fce0000011407 */
.L_x_1725:
        /* <DEDUP_REMOVED lines=100> */
.L_x_1723:
        /* <DEDUP_REMOVED lines=102> */
[----:B------:R-:W-:Y:S01]  /*18880*/  LDSM.16.MT88.4 R32, [R118+0xb000] ;  /* 0x00b000007620783b */ /* 0x000fe20000004200 */
[--C-:B------:R-:W-:Y:S01]  /*18890*/  FFMA.FTZ R67, R60, UR8, -R177.reuse ;  /* 0x000000083c437c23 */ /* 0x100fe200080108b1 */
[----:B------:R-:W3:Y:S01]  /*188a0*/  MUFU.EX2 R196, R0 ;  /* 0x0000000000c47308 */ /* 0x000ee20000000800 */
[-C--:B--2---:R-:W-:Y:S01]  /*188b0*/  FMUL.FTZ R44, R72, R197.reuse ;  /* 0x000000c5482c7220 */ /* 0x084fe20000410000 */
[----:B------:R-:W2:Y:S01]  /*188c0*/  LDSM.16.MT88.4 R24, [R122+0xb000] ;  /* 0x00b000007a18783b */ /* 0x000ea20000004200 */
[-C--:B------:R-:W-:Y:S01]  /*188d0*/  FMUL.FTZ R45, R73, R197.reuse ;  /* 0x000000c5492d7220 */ /* 0x080fe20000410000 */
[--C-:B------:R-:W-:Y:S01]  /*188e0*/  FFMA.FTZ R65, R61, UR8, -R140.reuse ;  /* 0x000000083d417c23 */ /* 0x100fe2000801088c */
[--C-:B------:R-:W-:Y:S01]  /*188f0*/  FFMA.FTZ R58, R63, UR8, -R140.reuse ;  /* 0x000000083f3a7c23 */ /* 0x100fe2000801088c */
[-C--:B------:R-:W-:Y:S01]  /*18900*/  FMUL.FTZ R4, R112, R197.reuse ;  /* 0x000000c570047220 */ /* 0x080fe20000410000 */
[-C--:B------:R-:W-:Y:S01]  /*18910*/  FMUL.FTZ R5, R113, R197.reuse ;  /* 0x000000c571057220 */ /* 0x080fe20000410000 */
[----:B------:R-:W4:Y:S01]  /*18920*/  MUFU.EX2 R176, R176 ;  /* 0x000000b000b07308 */ /* 0x000f220000000800 */
[----:B------:R-:W-:Y:S01]  /*18930*/  LDSM.16.MT88.4 R60, [R118+0x9400] ;  /* 0x00940000763c783b */ /* 0x000fe20000004200 */
[-C--:B------:R-:W-:Y:S01]  /*18940*/  FMUL.FTZ R108, R108, R197.reuse ;  /* 0x000000c56c6c7220 */ /* 0x080fe20000410000 */
[-C--:B------:R-:W-:Y:S01]  /*18950*/  FMUL.FTZ R109, R109, R197.reuse ;  /* 0x000000c56d6d7220 */ /* 0x080fe20000410000 */
[--C-:B------:R-:W-:Y:S01]  /*18960*/  FFMA.FTZ R57, R57, UR8, -R140.reuse ;  /* 0x0000000839397c23 */ /* 0x100fe2000801088c */
[-C--:B------:R-:W-:Y:S01]  /*18970*/  FMUL.FTZ R12, R104, R197.reuse ;  /* 0x000000c5680c7220 */ /* 0x080fe20000410000 */
[-C--:B------:R-:W-:Y:S01]  /*18980*/  FMUL.FTZ R13, R105, R197.reuse ;  /* 0x000000c5690d7220 */ /* 0x080fe20000410000 */
[-C--:B------:R-:W-:Y:S01]  /*18990*/  FMUL.FTZ R100, R100, R197.reuse ;  /* 0x000000c564647220 */ /* 0x080fe20000410000 */
[----:B------:R-:W-:Y:S01]  /*189a0*/  MUFU.EX2 R158, R158 ;  /* 0x0000009e009e7308 */ /* 0x000fe20000000800 */
[-C--:B---3--:R-:W-:Y:S01]  /*189b0*/  FMUL.FTZ R46, R74, R196.reuse ;  /* 0x000000c44a2e7220 */ /* 0x088fe20000410000 */
[-C--:B------:R-:W-:Y:S01]  /*189c0*/  FMUL.FTZ R47, R75, R196.reuse ;  /* 0x000000c44b2f7220 */ /* 0x080fe20000410000 */
[-C--:B------:R-:W-:Y:S01]  /*189d0*/  FMUL.FTZ R6, R114, R196.reuse ;  /* 0x000000c472067220 */ /* 0x080fe20000410000 */
[----:B------:R-:W3:Y:S01]  /*189e0*/  LDSM.16.MT88.4 R72, [R122+0x9400] ;  /* 0x009400007a48783b */ /* 0x000ee20000004200 */
[-C--:B------:R-:W-:Y:S01]  /*189f0*/  FMUL.FTZ R7, R115, R196.reuse ;  /* 0x000000c473077220 */ /* 0x080fe20000410000 */
[-C--:B------:R-:W-:Y:S01]  /*18a00*/  FMUL.FTZ R110, R110, R196.reuse ;  /* 0x000000c46e6e7220 */ /* 0x080fe20000410000 */
[----:B------:R-:W-:Y:S01]  /*18a10*/  FMUL.FTZ R111, R111, R196 ;  /* 0x000000c46f6f7220 */ /* 0x000fe20000410000 */
[----:B------:R-:W5:Y:S01]  /*18a20*/  MUFU.EX2 R133, R133 ;  /* 0x0000008500857308 */ /* 0x000f620000000800 */
[----:B----4-:R-:W-:Y:S01]  /*18a30*/  F2FP.F16.F32.PACK_AB R48, R176, R192 ;  /* 0x000000c0b030723e */ /* 0x010fe200000000ff */
[--C-:B------:R-:W-:Y:S01]  /*18a40*/  FFMA.FTZ R0, R127, UR8, -R140.reuse ;  /* 0x000000087f007c23 */ /* 0x100fe2000801088c */
        /* <DEDUP_REMOVED lines=29> */
[----:B------:R-:W5:Y:S01]  /*18c20*/  MUFU.EX2 R126, R126 ;  /* 0x0000007e007e7308 */ /* 0x000f620000000800 */
[----:B----4-:R-:W-:Y:S01]  /*18c30*/  F2FP.F16.F32.PACK_AB R49, R175, R193 ;  /* 0x000000c1af31723e */ /* 0x010fe200000000ff */
[-C--:B------:R-:W-:Y:S01]  /*18c40*/  FMUL.FTZ R76, R76, R197.reuse ;  /* 0x000000c54c4c7220 */ /* 0x080fe20000410000 */
[-C--:B------:R-:W-:Y:S01]  /*18c50*/  FMUL.FTZ R77, R77, R197.reuse ;  /* 0x000000c54d4d7220 */ /* 0x080fe20000410000 */
[-C--:B------:R-:W-:Y:S01]  /*18c60*/  FMUL.FTZ R78, R78, R196.reuse ;  /* 0x000000c44e4e7220 */ /* 0x080fe20000410000 */
[-C--:B------:R-:W-:Y:S01]  /*18c70*/  FMUL.FTZ R79, R79, R196.reuse ;  /* 0x000000c44f4f7220 */ /* 0x080fe20000410000 */
[-C--:B------:R-:W-:Y:S01]  /*18c80*/  FMUL.FTZ R68, R68, R197.reuse ;  /* 0x000000c544447220 */ /* 0x080fe20000410000 */
[----:B------:R-:W-:Y:S01]  /*18c90*/  FMUL.FTZ R69, R69, R197 ;  /* 0x000000c545457220 */ /* 0x000fe20000410000 */
[----:B------:R-:W-:Y:S01]  /*18ca0*/  MUFU.EX2 R67, R67 ;  /* 0x0000004300437308 */ /* 0x000fe20000000800 */
[-C--:B------:R-:W-:Y:S01]  /*18cb0*/  FMUL.FTZ R70, R70, R196.reuse ;  /* 0x000000c446467220 */ /* 0x080fe20000410000 */
[-C--:B------:R-:W-:Y:S01]  /*18cc0*/  FMUL.FTZ R71, R71, R196.reuse ;  /* 0x000000c447477220 */ /* 0x080fe20000410000 */
[--C-:B------:R-:W-:Y:S01]  /*18cd0*/  FFMA.FTZ R130, R124, UR8, -R177.reuse ;  /* 0x000000087c827c23 */ /* 0x100fe200080108b1 */
[--C-:B------:R-:W-:Y:S01]  /*18ce0*/  FFMA.FTZ R66, R134, UR8, -R177.reuse ;  /* 0x0000000886427c23 */ /* 0x100fe200080108b1 */
[--C-:B------:R-:W-:Y:S01]  /*18cf0*/  FFMA.FTZ R127, R206, UR8, -R177.reuse ;  /* 0x00000008ce7f7c23 */ /* 0x100fe200080108b1 */
[--C-:B------:R-:W-:Y:S01]  /*18d00*/  FFMA.FTZ R125, R125, UR8, -R140.reuse ;  /* 0x000000087d7d7c23 */ /* 0x100fe2000801088c */
[--C-:B------:R-:W-:Y:S01]  /*18d10*/  FFMA.FTZ R134, R207, UR8, -R140.reuse ;  /* 0x00000008cf867c23 */ /* 0x100fe2000801088c */
[----:B------:R-:W4:Y:S01]  /*18d20*/  MUFU.EX2 R64, R64 ;  /* 0x0000004000407308 */ /* 0x000f220000000800 */
        /* <DEDUP_REMOVED lines=11> */
[--C-:B------:R-:W-:Y:S01]  /*18de0*/  FFMA.FTZ R194, R205, UR8, -R140.reuse ;  /* 0x00000008cdc27c23 */ /* 0x100fe2000801088c */
[--C-:B------:R-:W-:Y:S01]  /*18df0*/  FFMA.FTZ R189, R203, UR8, -R140.reuse ;  /* 0x00000008cbbd7c23 */ /* 0x100fe2000801088c */
[C---:B------:R-:W-:Y:S01]  /*18e00*/  HMMA.16816.F32 R8, R48.reuse, R10, R108 ;  /* 0x0000000a3008723c */ /* 0x040fe2000000186c */
[--C-:B------:R-:W-:Y:S01]  /*18e10*/  FFMA.FTZ R203, R204, UR8, -R177.reuse ;  /* 0x00000008cccb7c23 */ /* 0x100fe200080108b1 */
[--C-:B------:R-:W-:Y:S01]  /*18e20*/  FFMA.FTZ R200, R200, UR8, -R177.reuse ;  /* 0x00000008c8c87c23 */ /* 0x100fe200080108b1 */
[----:B------:R-:W-:Y:S01]  /*18e30*/  MUFU.EX2 R2, R2 ;  /* 0x0000000200027308 */ /* 0x000fe20000000800 */
[----:B------:R-:W-:Y:S01]  /*18e40*/  FFMA.FTZ R198, R198, UR8, -R177 ;  /* 0x00000008c6c67c23 */ /* 0x000fe200080108b1 */
[--C-:B------:R-:W-:Y:S01]  /*18e50*/  FFMA.FTZ R204, R195, UR8, -R140.reuse ;  /* 0x00000008c3cc7c23 */ /* 0x100fe2000801088c */
[C---:B------:R-:W-:Y:S01]  /*18e60*/  HMMA.16816.F32 R12, R48.reuse, R16, R12 ;  /* 0x00000010300c723c */ /* 0x040fe2000000180c */
[--C-:B------:R-:W-:Y:S01]  /*18e70*/  FFMA.FTZ R201, R201, UR8, -R140.reuse ;  /* 0x00000008c9c97c23 */ /* 0x100fe2000801088c */
[--C-:B------:R-:W-:Y:S01]  /*18e80*/  FFMA.FTZ R191, R191, UR8, -R140.reuse ;  /* 0x00000008bfbf7c23 */ /* 0x100fe2000801088c */
[----:B------:R-:W-:Y:S01]  /*18e90*/  LDSM.16.MT88.4 R108, [R122+0xa400] ;  /* 0x00a400007a6c783b */ /* 0x000fe20000004200 */
[----:B------:R-:W-:Y:S01]  /*18ea0*/  FFMA.FTZ R196, R162, R196, R193 ;  /* 0x000000c4a2c47223 */ /* 0x000fe200000100c1 */
[----:B------:R-:W-:Y:S01]  /*18eb0*/  MUFU.EX2 R65, R65 ;  /* 0x0000004100417308 */ /* 0x000fe20000000800 */
[C---:B------:R-:W-:Y:S01]  /*18ec0*/  HMMA.16816.F32 R16, R48.reuse, R18, R100 ;  /* 0x000000123010723c */ /* 0x040fe20000001864 */
[--C-:B------:R-:W-:Y:S01]  /*18ed0*/  FFMA.FTZ R162, R179, UR8, -R140.reuse ;  /* 0x00000008b3a27c23 */ /* 0x100fe2000801088c */
[----:B------:R-:W-:Y:S01]  /*18ee0*/  FFMA.FTZ R173, R173, UR8, -R140 ;  /* 0x00000008adad7c23 */ /* 0x000fe2000801088c */
[----:B------:R-:W-:Y:S01]  /*18ef0*/  LDSM.16.MT88.4 R100, [R118+0xa400] ;  /* 0x00a400007664783b */ /* 0x000fe20000004200 */
[--C-:B------:R-:W-:Y:S01]  /*18f00*/  FFMA.FTZ R142, R142, UR8, -R177.reuse ;  /* 0x000000088e8e7c23 */ /* 0x100fe200080108b1 */
[--C-:B------:R-:W-:Y:S01]  /*18f10*/  FFMA.FTZ R172, R172, UR8, -R177.reuse ;  /* 0x00000008acac7c23 */ /* 0x100fe200080108b1 */
[C---:B--2---:R-:W-:Y:S01]  /*18f20*/  HMMA.16816.F32 R20, R48.reuse, R24, R20 ;  /* 0x000000183014723c */ /* 0x044fe20000001814 */
[----:B------:R-:W1:Y:S01]  /*18f30*/  MUFU.EX2 R58, R58 ;  /* 0x0000003a003a7308 */ /* 0x000e620000000800 */
[----:B------:R-:W-:Y:S01]  /*18f40*/  FFMA.FTZ R163, R163, R197, R192 ;  /* 0x000000c5a3a37223 */ /* 0x000fe200000100c0 */
[--C-:B------:R-:W-:Y:S01]  /*18f50*/  FFMA.FTZ R161, R161, UR8, -R177.reuse ;  /* 0x00000008a1a17c23 */ /* 0x100fe200080108b1 */
[--C-:B------:R-:W-:Y:S01]  /*18f60*/  FFMA.FTZ R169, R169, UR8, -R177.reuse ;  /* 0x00000008a9a97c23 */ /* 0x100fe200080108b1 */
[--C-:B------:R-:W-:Y:S01]  /*18f70*/  FFMA.FTZ R170, R170, UR8, -R177.reuse ;  /* 0x00000008aaaa7c23 */ /* 0x100fe200080108b1 */
[----:B------:R-:W-:Y:S01]  /*18f80*/  HMMA.16816.F32 R28, R48, R32, R28 ;  /* 0x00000020301c723c */ /* 0x000fe2000000181c */
[----:B------:R-:W-:Y:S01]  /*18f90*/  FFMA.FTZ R159, R159, UR8, -R177 ;  /* 0x000000089f9f7c23 */ /* 0x000fe200080108b1 */
[----:B------:R-:W-:Y:S01]  /*18fa0*/  FADD.FTZ R163, R176, R163 ;  /* 0x000000a3b0a37221 */ /* 0x000fe20000010000 */
[----:B------:R-:W-:Y:S01]  /*18fb0*/  MUFU.EX2 R57, R57 ;  /* 0x0000003900397308 */ /* 0x000fe20000000800 */
[----:B------:R-:W-:-:S02]  /*18fc0*/  FADD.FTZ R196, R175, R196 ;  /* 0x000000c4afc47221 */ /* 0x000fc40000010000 */
[----:B------:R-:W-:Y:S01]  /*18fd0*/  HMMA.16816.F32 R36, R48, R40, R36 ;  /* 0x000000283024723c */ /* 0x000fe20000001824 */
[----:B------:R-:W-:Y:S01]  /*18fe0*/  FADD.FTZ R158, R158, R163 ;  /* 0x000000a39e9e7221 */ /* 0x000fe20000010000 */
[----:B------:R-:W-:-:S03]  /*18ff0*/  FADD.FTZ R137, R137, R196 ;  /* 0x000000c489897221 */ /* 0x000fc60000010000 */
[----:B------:R-:W2:Y:S01]  /*19000*/  MUFU.EX2 R0, R0 ;  /* 0x0000000000007308 */ /* 0x000ea20000000800 */
[----:B------:R-:W-:Y:S01]  /*19010*/  HMMA.16816.F32 R24, R48, R26, R92 ;  /* 0x0000001a3018723c */ /* 0x000fe2000000185c */
[----:B------:R-:W-:Y:S01]  /*19020*/  LDSM.16.MT88.4 R92, [R122+0xc400] ;  /* 0x00c400007a5c783b */ /* 0x000fe20000004200 */
[----:B------:R-:W-:Y:S01]  /*19030*/  FADD.FTZ R158, R133, R158 ;  /* 0x0000009e859e7221 */ /* 0x000fe20000010000 */
[----:B------:R-:W-:-:S03]  /*19040*/  FADD.FTZ R126, R126, R137 ;  /* 0x000000897e7e7221 */ /* 0x000fc60000010000 */
        /* <DEDUP_REMOVED lines=53> */
[----:B-----5:R-:W-:Y:S01]  /*193a0*/  F2FP.F16.F32.PACK_AB R52, R127, R130 ;  /* 0x000000827f34723e */ /* 0x020fe200000000ff */
[----:B------:R-:W-:Y:S01]  /*193b0*/  MUFU.EX2 R203, R203 ;  /* 0x000000cb00cb7308 */ /* 0x000fe20000000800 */
        /* <DEDUP_REMOVED lines=9> */
[----:B------:R-:W3:Y:S05]  /*19450*/  MUFU.EX2 R201, R201 ;  /* 0x000000c900c97308 */ /* 0x000eea0000000800 */
[C---:B------:R-:W-:Y:S01]  /*19460*/  HMMA.16816.F32 R8, R52.reuse, R70, R8 ;  /* 0x000000463408723c */ /* 0x040fe20000001808 */
[----:B------:R-:W5:Y:S02]  /*19470*/  LDSM.16.MT88.4 R68, [R118+0xb800] ;  /* 0x00b800007644783b */ /* 0x000f640000004200 */
[----:B------:R-:W-:Y:S03]  /*19480*/  MUFU.EX2 R191, R191 ;  /* 0x000000bf00bf7308 */ /* 0x000fe60000000800 */
[C---:B-1----:R-:W-:Y:S05]  /*19490*/  HMMA.16816.F32 R20, R52.reuse, R72, R20 ;  /* 0x000000483414723c */ /* 0x042fea0000001814 */
[----:B------:R-:W-:Y:S01]  /*194a0*/  MUFU.EX2 R162, R162 ;  /* 0x000000a200a27308 */ /* 0x000fe20000000800 */
[C---:B------:R-:W-:Y:S01]  /*194b0*/  HMMA.16816.F32 R24, R52.reuse, R74, R24 ;  /* 0x0000004a3418723c */ /* 0x040fe20000001818 */
[----:B------:R-:W1:Y:S06]  /*194c0*/  LDSM.16.MT88.4 R72, [R118+0xd800] ;  /* 0x00d800007648783b */ /* 0x000e6c0000004200 */
[----:B------:R-:W-:Y:S01]  /*194d0*/  MUFU.EX2 R161, R161 ;  /* 0x000000a100a17308 */ /* 0x000fe20000000800 */
[C---:B--2---:R-:W-:Y:S06]  /*194e0*/  HMMA.16816.F32 R36, R52.reuse, R60, R36 ;  /* 0x0000003c3424723c */ /* 0x044fec0000001824 */
[C---:B------:R-:W-:Y:S01]  /*194f0*/  HMMA.16816.F32 R40, R52.reuse, R62, R40 ;  /* 0x0000003e3428723c */ /* 0x040fe20000001828 */
[----:B------:R-:W2:Y:S05]  /*19500*/  LDSM.16.MT88.4 R60, [R118+0x9c00] ;  /* 0x009c0000763c783b */ /* 0x000eaa0000004200 */
[C---:B-----5:R-:W-:Y:S06]  /*19510*/  HMMA.16816.F32 R28, R52.reuse, R68, R28 ;  /* 0x00000044341c723c */ /* 0x060fec000000181c */
[C---:B------:R-:W-:Y:S01]  /*19520*/  HMMA.16816.F32 R32, R52.reuse, R70, R32 ;  /* 0x000000463420723c */ /* 0x040fe20000001820 */
[----:B------:R-:W5:Y:S05]  /*19530*/  LDSM.16.MT88.4 R68, [R122+0x9c00] ;  /* 0x009c00007a44783b */ /* 0x000f6a0000004200 */
[C---:B-1----:R-:W-:Y:S06]  /*19540*/  HMMA.16816.F32 R44, R52.reuse, R72, R44 ;  /* 0x00000048342c723c */ /* 0x042fec000000182c */
[----:B------:R-:W-:Y:S01]  /*19550*/  HMMA.16816.F32 R48, R52, R74, R48 ;  /* 0x0000004a3430723c */ /* 0x000fe20000001830 */
[----:B------:R-:W1:Y:S06]  /*19560*/  LDSM.16.MT88.4 R72, [R122+0xbc00] ;  /* 0x00bc00007a48783b */ /* 0x000e6c0000004200 */
        /* <DEDUP_REMOVED lines=12> */
[----:B------:R-:W-:Y:S05]  /*19630*/  LDSM.16.MT88.4 R72, [R122+0xa000] ;  /* 0x00a000007a48783b */ /* 0x000fea0000004200 */
[C---:B--2---:R-:W-:Y:S06]  /*19640*/  HMMA.16816.F32 R36, R52.reuse, R60, R36 ;  /* 0x0000003c3424723c */ /* 0x044fec0000001824 */
[C---:B------:R-:W-:Y:S01]  /*19650*/  HMMA.16816.F32 R40, R52.reuse, R62, R40 ;  /* 0x0000003e3428723c */ /* 0x040fe20000001828 */
[----:B------:R-:W1:Y:S05]  /*19660*/  LDSM.16.MT88.4 R60, [R118+0xdc00] ;  /* 0x00dc0000763c783b */ /* 0x000e6a0000004200 */
[C---:B----4-:R-:W-:Y:S06]  /*19670*/  HMMA.16816.F32 R28, R52.reuse, R68, R28 ;  /* 0x00000044341c723c */ /* 0x050fec000000181c */
[----:B------:R-:W-:Y:S01]  /*19680*/  HMMA.16816.F32 R32, R52, R70, R32 ;  /* 0x000000463420723c */ /* 0x000fe20000001820 */
[----:B------:R-:W-:Y:S01]  /*19690*/  FFMA.FTZ R68, R202, UR8, -R177 ;  /* 0x00000008ca447c23 */ /* 0x000fe200080108b1 */
[----:B------:R-:W-:Y:S01]  /*196a0*/  FFMA.FTZ R202, R199, UR8, -R140 ;  /* 0x00000008c7ca7c23 */ /* 0x000fe2000801088c */
[----:B---3--:R-:W-:-:S02]  /*196b0*/  F2FP.F16.F32.PACK_AB R69, R201, R204 ;  /* 0x000000ccc945723e */ /* 0x008fc400000000ff */
[----:B------:R2:W3:Y:S08]  /*196c0*/  MUFU.EX2 R195, R68 ;  /* 0x0000004400c37308 */ /* 0x0004f00000000800 */
        /* <DEDUP_REMOVED lines=63> */
[----:B------:R-:W-:Y:S05]  /*19ac0*/  LDSM.16.MT88.4 R16, [R122+0xc800] ;  /* 0x00c800007a10783b */ /* 0x000fea0000004200 */
        /* <DEDUP_REMOVED lines=10> */
[----:B------:R-:W1:Y:S01]  /*19b70*/  LDSM.16.MT88.4 R4, [R122+0xe800] ;  /* 0x00e800007a04783b */ /* 0x000e620000004200 */
[--C-:B------:R-:W-:Y:S01]  /*19b80*/  FFMA.FTZ R37, R131, UR8, -R140.reuse ;  /* 0x0000000883257c23 */ /* 0x100fe2000801088c */
[--C-:B------:R-:W-:Y:S01]  /*19b90*/  FFMA.FTZ R38, R135, UR8, -R140.reuse ;  /* 0x0000000887267c23 */ /* 0x100fe2000801088c */
[--C-:B------:R-:W-:Y:S02]  /*19ba0*/  FFMA.FTZ R39, R132, UR8, -R140.reuse ;  /* 0x0000000884277c23 */ /* 0x100fe4000801088c */
[----:B------:R-:W-:Y:S01]  /*19bb0*/  MUFU.EX2 R34, R169 ;  /* 0x000000a900227308 */ /* 0x000fe20000000800 */
[----:B------:R-:W-:-:S07]  /*19bc0*/  FFMA.FTZ R40, R138, UR8, -R140 ;  /* 0x000000088a287c23 */ /* 0x000fce000801088c */
[----:B------:R-:W4:Y:S01]  /*19bd0*/  MUFU.EX2 R35, R170 ;  /* 0x000000aa00237308 */ /* 0x000f220000000800 */
[----:B--2---:R-:W-:-:S07]  /*19be0*/  F2FP.F16.F32.PACK_AB R11, R32, R31 ;  /* 0x0000001f200b723e */ /* 0x004fce00000000ff */
[C---:B---3--:R-:W-:Y:S01]  /*19bf0*/  HMMA.16816.F32 R112, R8.reuse, R24, R112 ;  /* 0x000000180870723c */ /* 0x048fe20000001870 */
[----:B------:R-:W-:Y:S05]  /*19c00*/  MUFU.EX2 R36, R159 ;  /* 0x0000009f00247308 */ /* 0x000fea0000000800 */
[C---:B------:R-:W-:Y:S01]  /*19c10*/  HMMA.16816.F32 R108, R8.reuse, R26, R108 ;  /* 0x0000001a086c723c */ /* 0x040fe2000000186c */
[----:B------:R-:W2:Y:S02]  /*19c20*/  LDSM.16.MT88.4 R24, [R118+0xe800] ;  /* 0x00e800007618783b */ /* 0x000ea40000004200 */
[----:B------:R-:W-:Y:S03]  /*19c30*/  MUFU.EX2 R37, R37 ;  /* 0x0000002500257308 */ /* 0x000fe60000000800 */
[C---:B------:R-:W-:Y:S05]  /*19c40*/  HMMA.16816.F32 R104, R8.reuse, R20, R104 ;  /* 0x000000140868723c */ /* 0x040fea0000001868 */
[----:B------:R-:W3:Y:S01]  /*19c50*/  MUFU.EX2 R38, R38 ;  /* 0x0000002600267308 */ /* 0x000ee20000000800 */
[C---:B------:R-:W-:Y:S01]  /*19c60*/  HMMA.16816.F32 R100, R8.reuse, R22, R100 ;  /* 0x000000160864723c */ /* 0x040fe20000001864 */
[----:B------:R-:W5:Y:S05]  /*19c70*/  LDSM.16.MT88.4 R20, [R122+0xac00] ;  /* 0x00ac00007a14783b */ /* 0x000f6a0000004200 */
[C---:B-1----:R-:W-:Y:S01]  /*19c80*/  HMMA.16816.F32 R80, R8.reuse, R4, R80 ;  /* 0x000000040850723c */ /* 0x042fe20000001850 */
[----:B------:R-:W-:Y:S05]  /*19c90*/  MUFU.EX2 R39, R39 ;  /* 0x0000002700277308 */ /* 0x000fea0000000800 */
[----:B------:R-:W-:Y:S01]  /*19ca0*/  HMMA.16816.F32 R76, R8, R6, R76 ;  /* 0x00000006084c723c */ /* 0x000fe2000000184c */
[----:B----4-:R-:W-:-:S02]  /*19cb0*/  F2FP.F16.F32.PACK_AB R4, R35, R34 ;  /* 0x000000222304723e */ /* 0x010fc400000000ff */
[----:B------:R-:W1:Y:S01]  /*19cc0*/  MUFU.EX2 R40, R40 ;  /* 0x0000002800287308 */ /* 0x000e620000000800 */
[----:B---3--:R-:W-:Y:S02]  /*19cd0*/  F2FP.F16.F32.PACK_AB R5, R38, R37 ;  /* 0x000000252605723e */ /* 0x008fe400000000ff */
[----:B------:R-:W-:Y:S01]  /*19ce0*/  HMMA.16816.F32 R96, R8, R16, R96 ;  /* 0x000000100860723c */ /* 0x000fe20000001860 */
[----:B------:R-:W-:-:S05]  /*19cf0*/  F2FP.F16.F32.PACK_AB R6, R36, R161 ;  /* 0x000000a12406723e */ /* 0x000fca00000000ff */
[C---:B------:R-:W-:Y:S01]  /*19d00*/  HMMA.16816.F32 R92, R8.reuse, R18, R92 ;  /* 0x00000012085c723c */ /* 0x040fe2000000185c */
[----:B------:R-:W3:Y:S05]  /*19d10*/  LDSM.16.MT88.4 R16, [R118+0xac00] ;  /* 0x00ac00007610783b */ /* 0x000eea0000004200 */
[----:B------:R-:W-:Y:S01]  /*19d20*/  HMMA.16816.F32 R88, R8, R12, R88 ;  /* 0x0000000c0858723c */ /* 0x000fe20000001858 */
[----:B-1----:R-:W-:-:S05]  /*19d30*/  F2FP.F16.F32.PACK_AB R7, R40, R39 ;  /* 0x000000272807723e */ /* 0x002fca00000000ff */
[C---:B------:R-:W-:Y:S01]  /*19d40*/  HMMA.16816.F32 R84, R8.reuse, R14, R84 ;  /* 0x0000000e0854723c */ /* 0x040fe20000001854 */
[----:B------:R-:W1:Y:S05]  /*19d50*/  LDSM.16.MT88.4 R12, [R122+0xcc00] ;  /* 0x00cc00007a0c783b */ /* 0x000e6a0000004200 */
[C---:B--2---:R-:W-:Y:S06]  /*19d60*/  HMMA.16816.F32 R72, R8.reuse, R24, R72 ;  /* 0x000000180848723c */ /* 0x044fec0000001848 */
[----:B------:R-:W-:Y:S01]  /*19d70*/  HMMA.16816.F32 R68, R8, R26, R68 ;  /* 0x0000001a0844723c */ /* 0x000fe20000001844 */
[----:B------:R-:W-:Y:S01]  /*19d80*/  FADD.FTZ R25, R2, R59 ;  /* 0x0000003b02197221 */ /* 0x000fe20000010000 */
[----:B------:R-:W2:Y:S03]  /*19d90*/  LDSM.16.MT88.4 R8, [R118+0xcc00] ;  /* 0x00cc00007608783b */ /* 0x000ea60000004200 */
[----:B------:R-:W-:Y:S01]  /*19da0*/  FADD.FTZ R130, R130, R25 ;  /* 0x0000001982827221 */ /* 0x000fe20000010000 */
[C---:B-----5:R-:W-:Y:S06]  /*19db0*/  HMMA.16816.F32 R112, R4.reuse, R20, R112 ;  /* 0x000000140470723c */ /* 0x060fec0000001870 */
[----:B------:R-:W-:Y:S01]  /*19dc0*/  HMMA.16816.F32 R108, R4, R22, R108 ;  /* 0x00000016046c723c */ /* 0x000fe2000000186c */
        /* <DEDUP_REMOVED lines=25> */
[----:B--2---:R-:W-:Y:S01]  /*19f60*/  HMMA.16816.F32 R88, R4, R8, R88 ;  /* 0x000000080458723c */ /* 0x004fe20000001858 */
        /* <DEDUP_REMOVED lines=8> */
[----:B------:R-:W-:Y:S01]  /*19ff0*/  FADD.FTZ R60, R60, R63 ;  /* 0x0000003f3c3c7221 */ /* 0x000fe20000010000 */
[C---:B---3--:R-:W-:Y:S01]  /*1a000*/  HMMA.16816.F32 R80, R4.reuse, R16, R80 ;  /* 0x000000100450723c */ /* 0x048fe20000001850 */
[----:B------:R-:W-:Y:S02]  /*1a010*/  FADD.FTZ R53, R53, R162 ;  /* 0x000000a235357221 */ /* 0x000fe40000010000 */
[----:B------:R-:W-:Y:S02]  /*1a020*/  FADD.FTZ R61, R61, R60 ;  /* 0x0000003c3d3d7221 */ /* 0x000fe40000010000 */
[----:B------:R-:W-:Y:S01]  /*1a030*/  FADD.FTZ R48, R48, R53 ;  /* 0x0000003530307221 */ /* 0x000fe20000010000 */
[----:B------:R-:W-:Y:S01]  /*1a040*/  HMMA.16816.F32 R76, R4, R18, R76 ;  /* 0x00000012044c723c */ /* 0x000fe2000000184c */
[----:B------:R-:W-:Y:S02]  /*1a050*/  FADD.FTZ R0, R50, R61 ;  /* 0x0000003d32007221 */ /* 0x000fe40000010000 */
[----:B------:R-:W-:-:S02]  /*1a060*/  FADD.FTZ R49, R49, R48 ;  /* 0x0000003031317221 */ /* 0x000fc40000010000 */
[----:B------:R-:W-:Y:S02]  /*1a070*/  FADD.FTZ R0, R51, R0 ;  /* 0x0000000033007221 */ /* 0x000fe40000010000 */
[----:B------:R-:W-:Y:S02]  /*1a080*/  FADD.FTZ R2, R30, R49 ;  /* 0x000000311e027221 */ /* 0x000fe40000010000 */
[----:B------:R-:W-:Y:S01]  /*1a090*/  FADD.FTZ R9, R29, R0 ;  /* 0x000000001d097221 */ /* 0x000fe20000010000 */
[C---:B-1----:R-:W-:Y:S01]  /*1a0a0*/  HMMA.16816.F32 R72, R4.reuse, R12, R72 ;  /* 0x0000000c0448723c */ /* 0x042fe20000001848 */
[----:B------:R-:W-:Y:S01]  /*1a0b0*/  FADD.FTZ R2, R33, R2 ;  /* 0x0000000221027221 */ /* 0x000fe20000010000 */
[----:B------:R-:W-:Y:S01]  /*1a0c0*/  MOV R0, R3 ;  /* 0x0000000300007202 */ /* 0x000fe20000000f00 */
[----:B------:R-:W-:Y:S02]  /*1a0d0*/  FADD.FTZ R9, R28, R9 ;  /* 0x000000091c097221 */ /* 0x000fe40000010000 */
        /* <DEDUP_REMOVED lines=12> */
.L_x_1720:
        /* <DEDUP_REMOVED lines=12> */
.L_x_1730:
        /* <DEDUP_REMOVED lines=11> */
[----:B------:R-:W1:Y:S02]  /*1a310*/  LDC R0, c[0x0][0x380] ;  /* 0x0000e000ff007b82 */ /* 0x000e640000000800 */
[-C--:B-1----:R-:W-:Y:S04]  /*1a320*/  IABS R2, R0.reuse ;  /* 0x0000000000027213 */ /* 0x082fe80000000000 */
[----:B------:R-:W1:Y:S10]  /*1a330*/  I2F.RP R7, R2 ;  /* 0x0000000200077306 */ /* 0x000e740000209400 */
[----:B-1----:R-:W1:Y:S02]  /*1a340*/  MUFU.RCP R3, R7 ;  /* 0x0000000700037308 */ /* 0x002e640000001000 */
[----:B-1----:R-:W-:Y:S01]  /*1a350*/  VIADD R8, R3, 0xffffffe ;  /* 0x0ffffffe03087836 */ /* 0x002fe20000000000 */
[----:B------:R-:W-:Y:S07]  /*1a360*/  SHF.L.U32 R3, R165, 0x7, RZ ;  /* 0x00000007a5037819 */ /* 0x000fee00000006ff */
[----:B------:R-:W1:Y:S01]  /*1a370*/  F2I.FTZ.U32.TRUNC.NTZ R9, R8 ;  /* 0x0000000800097305 */ /* 0x000e62000021f000 */
[----:B------:R-:W-:Y:S01]  /*1a380*/  IABS R4, R3 ;  /* 0x0000000300047213 */ /* 0x000fe20000000000 */
[C---:B------:R-:W-:Y:S01]  /*1a390*/  VIADD R11, R3.reuse, 0x80 ;  /* 0x00000080030b7836 */ /* 0x040fe20000000000 */
[-C--:B------:R-:W-:Y:S04]  /*1a3a0*/  LOP3.LUT R3, R3, R0.reuse, RZ, 0x3c, !PT ;  /* 0x0000000003037212 */ /* 0x080fe800078e3cff */
        /* <DEDUP_REMOVED lines=46> */
[C---:B---3--:R-:W-:Y:S01]  /*1a690*/  IMAD.WIDE.U32 R10, R6.reuse, R2, R10 ;  /* 0x00000002060a7225 */ /* 0x048fe200078e000a */
[----:B------:R-:W-:Y:S02]  /*1a6a0*/  SHF.R.S32.HI R5, RZ, 0x1f, R6 ;  /* 0x0000001fff057819 */ /* 0x000fe40000011406 */
[----:B------:R-:W-:Y:S03]  /*1a6b0*/  MOV R7, R10 ;  /* 0x0000000a00077202 */ /* 0x000fe60000000f00 */
[----:B------:R-:W-:Y:S04]  /*1a6c0*/  IMAD R5, R5, R2, RZ ;  /* 0x0000000205057224 */ /* 0x000fe800078e02ff */
[----:B------:R-:W-:Y:S04]  /*1a6d0*/  IMAD R5, R6, R3, R5 ;  /* 0x0000000306057224 */ /* 0x000fe800078e0205 */
[----:B------:R-:W-:Y:S07]  /*1a6e0*/  IMAD.IADD R0, R11, 0x1, R5 ;  /* 0x000000010b007824 */ /* 0x000fee00078e0205 */
.L_x_1727:
[CC--:B------:R-:W-:Y:S02]  /*1a6f0*/  LEA R160, P3, R7.reuse, R128.reuse, 0x1 ;  /* 0x0000008007a07211 */ /* 0x0c0fe400078608ff */
[C---:B------:R-:W-:Y:S02]  /*1a700*/  IADD3 R5, P2, R150.reuse, R7, RZ ;  /* 0x0000000796057210 */ /* 0x040fe40007f5e0ff */
[----:B------:R-:W-:Y:S02]  /*1a710*/  LEA.HI.X R161, R7, R129, R0, 0x1, P3 ;  /* 0x0000008107a17211 */ /* 0x000fe400018f0c00 */
[----:B------:R-:W-:Y:S02]  /*1a720*/  @!P0 LEA R10, P3, R5, R128, 0x1 ;  /* 0x00000080050a8211 */ /* 0x000fe400078608ff */
[----:B------:R-:W-:Y:S01]  /*1a730*/  IADD3.X R4, R149, R0, RZ, P2, !PT ;  /* 0x0000000095047210 */ /* 0x000fe200017fe4ff */
[----:B------:R-:W-:Y:S01]  /*1a740*/  @!PT LDS RZ, [RZ] ;  /* 0x00000000fffff984 */ /* 0x000fe20000000800 */
[----:B------:R-:W-:Y:S01]  /*1a750*/  @!PT LDS RZ, [RZ] ;  /* 0x00000000fffff984 */ /* 0x000fe20000000800 */
[----:B------:R-:W-:Y:S01]  /*1a760*/  @!PT LDS RZ, [RZ] ;  /* 0x00000000fffff984 */ /* 0x000fe20000000800 */
[----:B------:R-:W-:Y:S01]  /*1a770*/  @!P0 LDGSTS.E.BYPASS.LTC128B.128 [R164+0x9000], desc[UR6][R160.64] ;  /* 0x09000000a0a48fae */ /* 0x000fe2000b901d46 */
[C---:B------:R-:W-:Y:S02]  /*1a780*/  IADD3 R3, P2, R150.reuse, R5, RZ ;  /* 0x0000000596037210 */ /* 0x040fe40007f5e0ff */
[-CC-:B------:R-:W-:Y:S03]  /*1a790*/  @!P0 LEA.HI.X R11, R5, R129.reuse, R4.reuse, 0x1, P3 ;  /* 0x00000081050b8211 */ /* 0x180fe600018f0c04 */
[----:B------:R-:W-:Y:S01]  /*1a7a0*/  @P0 STS [R164+0x9000], RZ ;  /* 0x009000ffa4000388 */ /* 0x000fe20000000800 */
[----:B------:R-:W-:Y:S02]  /*1a7b0*/  IADD3.X R2, R149, R4, RZ, P2, !PT ;  /* 0x0000000495027210 */ /* 0x000fe400017fe4ff */
        /* <DEDUP_REMOVED lines=12> */
[C-C-:B------:R-:W-:Y:S03]  /*1a880*/  @!P0 LEA.HI.X R17, R3.reuse, R129, R2.reuse, 0x1, P4 ;  /* 0x0000008103118211 */ /* 0x140fe600020f0c02 */
[----:B------:R-:W-:Y:S01]  /*1a890*/  @P5 STS.128 [R164+0xb000], RZ ;  /* 0x00b000ffa4005388 */ /* 0x000fe20000000c00 */
[----:B------:R-:W-:Y:S02]  /*1a8a0*/  IADD3 R0, P2, R150, R3, RZ ;  /* 0x0000000396007210 */ /* 0x000fe40007f5e0ff */
[-CC-:B------:R-:W-:Y:S03]  /*1a8b0*/  @!P5 LEA.HI.X R15, R3, R129.reuse, R2.reuse, 0x1, P3 ;  /* 0x00000081030fd211 */ /* 0x180fe600018f0c02 */
        /* <DEDUP_REMOVED lines=23> */
[----:B------:R-:W-:Y:S03]  /*1aa30*/  ISETP.GT.AND P2, PT, R165, R146, PT ;  /* 0x00000092a500720c */ /* 0x000fe60003f44270 */
        /* <DEDUP_REMOVED lines=166> */
[C---:B--2---:R-:W-:Y:S05]  /*1b4a0*/  HMMA.16816.F32 R4, R132.reuse, R140, R4 ;  /* 0x0000008c8404723c */ /* 0x044fea0000001804 */
[----:B------:R-:W-:Y:S01]  /*1b4b0*/  MOV R129, R161 ;  /* 0x000000a100817202 */ /* 0x000fe20000000f00 */
        /* <DEDUP_REMOVED lines=99> */
[C---:B-----5:R-:W-:Y:S03]  /*1baf0*/  HMMA.16816.F32 R60, R132.reuse, R8, R60 ;  /* 0x00000008843c723c */ /* 0x060fe6000000183c */
[----:B------:R-:W-:Y:S01]  /*1bb00*/  FMUL.FTZ R57, R57, UR10 ;  /* 0x0000000a39397c20 */ /* 0x000fe20008410000 */
[----:B------:R-:W-:Y:S01]  /*1bb10*/  FMUL.FTZ R58, R58, UR10 ;  /* 0x0000000a3a3a7c20 */ /* 0x000fe20008410000 */
[----:B------:R-:W-:Y:S03]  /*1bb20*/  FMUL.FTZ R59, R59, UR10 ;  /* 0x0000000a3b3b7c20 */ /* 0x000fe60008410000 */
[----:B------:R5:W1:Y:S01]  /*1bb30*/  MUFU.TANH R140, R55 ;  /* 0x00000037008c7308 */ /* 0x000a620000002400 */
[----:B------:R-:W-:Y:S09]  /*1bb40*/  HMMA.16816.F32 R64, R132, R10, R64 ;  /* 0x0000000a8440723c */ /* 0x000ff20000001840 */
[----:B------:R1:W1:Y:S10]  /*1bb50*/  MUFU.TANH R196, R27 ;  /* 0x0000001b00c47308 */ /* 0x0002740000002400 */
[----:B------:R1:W1:Y:S01]  /*1bb60*/  MUFU.TANH R185, R28 ;  /* 0x0000001c00b97308 */ /* 0x0002620000002400 */
[----:B------:R-:W-:Y:S01]  /*1bb70*/  FMUL.FTZ R60, R60, UR10 ;  /* 0x0000000a3c3c7c20 */ /* 0x000fe20008410000 */
[----:B------:R-:W-:Y:S01]  /*1bb80*/  FMUL.FTZ R61, R61, UR10 ;  /* 0x0000000a3d3d7c20 */ /* 0x000fe20008410000 */
[----:B------:R-:W-:Y:S01]  /*1bb90*/  FMUL.FTZ R62, R62, UR10 ;  /* 0x0000000a3e3e7c20 */ /* 0x000fe20008410000 */
[----:B------:R-:W-:Y:S06]  /*1bba0*/  FMUL.FTZ R63, R63, UR10 ;  /* 0x0000000a3f3f7c20 */ /* 0x000fec0008410000 */
[----:B------:R1:W1:Y:S01]  /*1bbb0*/  MUFU.TANH R187, R29 ;  /* 0x0000001d00bb7308 */ /* 0x0002620000002400 */
[----:B-----5:R-:W-:Y:S01]  /*1bbc0*/  FMUL.FTZ R55, R65, UR10 ;  /* 0x0000000a41377c20 */ /* 0x020fe20008410000 */
[----:B------:R-:W-:Y:S01]  /*1bbd0*/  FMUL.FTZ R52, R66, UR10 ;  /* 0x0000000a42347c20 */ /* 0x000fe20008410000 */
[----:B------:R-:W-:Y:S01]  /*1bbe0*/  FMUL.FTZ R3, R67, UR10 ;  /* 0x0000000a43037c20 */ /* 0x000fe20008410000 */
[----:B------:R-:W-:Y:S06]  /*1bbf0*/  FMUL.FTZ R64, R64, UR10 ;  /* 0x0000000a40407c20 */ /* 0x000fec0008410000 */
        /* <DEDUP_REMOVED lines=43> */
[----:B------:R-:W-:Y:S04]  /*1beb0*/  SHF.L.U32 R5, R165, 0x7, RZ ;  /* 0x00000007a5057819 */ /* 0x000fe800000006ff */
[----:B------:R-:W-:Y:S01]  /*1bec0*/  IABS R6, R5 ;  /* 0x0000000500067213 */ /* 0x000fe20000000000 */
[C---:B------:R-:W-:Y:S01]  /*1bed0*/  VIADD R11, R5.reuse, 0xffffff80 ;  /* 0xffffff80050b7836 */ /* 0x040fe20000000000 */
        /* <DEDUP_REMOVED lines=8> */
[--C-:B--2---:R-:W-:Y:S02]  /*1bf60*/  IMAD.MOV R7, RZ, RZ, -R9.reuse ;  /* 0x000000ffff077224 */ /* 0x104fe400078e0a09 */
        /* <DEDUP_REMOVED lines=18> */
[----:B------:R-:W2:Y:S09]  /*1c090*/  LDC R2, c[0x0][0x24c] ;  /* 0x00009300ff027b82 */ /* 0x000eb20000000800 */
        /* <DEDUP_REMOVED lines=14> */
[----:B------:R-:W3:Y:S01]  /*1c180*/  LDG.E R6, desc[UR6][R14.64] ;  /* 0x000000060e067981 */ /* 0x000ee2000c1e1900 */
[----:B------:R-:W4:Y:S01]  /*1c190*/  LDC.64 R4, c[0x0][0x230] ;  /* 0x00008c00ff047b82 */ /* 0x000f220000000a00 */
[----:B------:R-:W-:Y:S02]  /*1c1a0*/  IMAD R0, R9, R0, -0x80 ;  /* 0xffffff8009007424 */ /* 0x000fe400078e0200 */
[----:B------:R-:W3:Y:S02]  /*1c1b0*/  LDG.E R7, desc[UR6][R12.64] ;  /* 0x000000060c077981 */ /* 0x000ee4000c1e1900 */
        /* <DEDUP_REMOVED lines=8> */
[----:B------:R-:W-:Y:S04]  /*1c240*/  IMAD R7, R7, R4, RZ ;  /* 0x0000000407077224 */ /* 0x000fe800078e02ff */
[----:B------:R-:W-:Y:S01]  /*1c250*/  IMAD R7, R6, R5, R7 ;  /* 0x0000000506077224 */ /* 0x000fe200078e0207 */
[----:B------:R-:W-:Y:S03]  /*1c260*/  MOV R5, R10 ;  /* 0x0000000a00057202 */ /* 0x000fe60000000f00 */
[----:B------:R-:W-:Y:S07]  /*1c270*/  IMAD.IADD R0, R11, 0x1, R7 ;  /* 0x000000010b007824 */ /* 0x000fee00078e0207 */
.L_x_1729:
        /* <DEDUP_REMOVED lines=91> */
.L_x_1728:
        /* <DEDUP_REMOVED lines=135> */
[----:B------:R-:W-:Y:S01]  /*1d0a0*/  FMUL.FTZ R45, R54, R73 ;  /* 0x00000049362d7220 */ /* 0x000fe20000410000 */
[C---:B------:R-:W-:Y:S01]  /*1d0b0*/  FMUL.FTZ R46, R53.reuse, R74 ;  /* 0x0000004a352e7220 */ /* 0x040fe20000410000 */
[----:B------:R-:W-:Y:S01]  /*1d0c0*/  FMUL.FTZ R47, R53, R75 ;  /* 0x0000004b352f7220 */ /* 0x000fe20000410000 */
[----:B------:R-:W-:Y:S01]  /*1d0d0*/  LDSM.16.MT88.4 R76, [R118+0xa400] ;  /* 0x00a40000764c783b */ /* 0x000fe20000004200 */
[--C-:B------:R-:W-:Y:S03]  /*1d0e0*/  FFMA.FTZ R90, R196, UR4, -R119.reuse ;  /* 0x00000004c45a7c23 */ /* 0x100fe60008010877 */
[----:B------:R-:W-:Y:S01]  /*1d0f0*/  MUFU.EX2 R192, R192 ;  /* 0x000000c000c07308 */ /* 0x000fe20000000800 */
[--C-:B------:R-:W-:Y:S01]  /*1d100*/  FFMA.FTZ R104, R190, UR4, -R119.reuse ;  /* 0x00000004be687c23 */ /* 0x100fe20008010877 */
[--C-:B------:R-:W-:Y:S01]  /*1d110*/  FFMA.FTZ R112, R182, UR4, -R119.reuse ;  /* 0x00000004b6707c23 */ /* 0x100fe20008010877 */
[--C-:B------:R-:W-:Y:S01]  /*1d120*/  FFMA.FTZ R182, R177, UR4, -R124.reuse ;  /* 0x00000004b1b67c23 */ /* 0x100fe2000801087c */
[--C-:B------:R-:W-:Y:S01]  /*1d130*/  FFMA.FTZ R113, R183, UR4, -R124.reuse ;  /* 0x00000004b7717c23 */ /* 0x100fe2000801087c */
[----:B------:R-:W-:Y:S01]  /*1d140*/  FFMA.FTZ R177, R180, UR4, -R119 ;  /* 0x00000004b4b17c23 */ /* 0x000fe20008010877 */
[----:B------:R-:W2:Y:S01]  /*1d150*/  LDSM.16.MT88.4 R72, [R118+0x9400] ;  /* 0x009400007648783b */ /* 0x000ea20000004200 */
[--C-:B------:R-:W-:Y:S03]  /*1d160*/  FFMA.FTZ R89, R199, UR4, -R124.reuse ;  /* 0x00000004c7597c23 */ /* 0x100fe6000801087c */
[----:B------:R-:W3:Y:S01]  /*1d170*/  MUFU.EX2 R135, R135 ;  /* 0x0000008700877308 */ /* 0x000ee20000000800 */
[----:B-1----:R-:W-:Y:S01]  /*1d180*/  F2FP.F16.F32.PACK_AB R56, R161, R201 ;  /* 0x000000c9a138723e */ /* 0x002fe200000000ff */
[----:B------:R-:W-:Y:S01]  /*1d190*/  FFMA.FTZ R201, R54, R163, R201 ;  /* 0x000000a336c97223 */ /* 0x000fe200000100c9 */
[--C-:B------:R-:W-:Y:S01]  /*1d1a0*/  FFMA.FTZ R163, R184, UR4, -R119.reuse ;  /* 0x00000004b8a37c23 */ /* 0x100fe20008010877 */
[--C-:B------:R-:W-:Y:S01]  /*1d1b0*/  FFMA.FTZ R88, R197, UR4, -R124.reuse ;  /* 0x00000004c5587c23 */ /* 0x100fe2000801087c */
[--C-:B------:R-:W-:Y:S01]  /*1d1c0*/  FFMA.FTZ R91, R202, UR4, -R119.reuse ;  /* 0x00000004ca5b7c23 */ /* 0x100fe20008010877 */
[----:B------:R-:W-:Y:S01]  /*1d1d0*/  LDSM.16.MT88.4 R108, [R122+0xac00] ;  /* 0x00ac00007a6c783b */ /* 0x000fe20000004200 */
[--C-:B------:R-:W-:Y:S03]  /*1d1e0*/  FFMA.FTZ R105, R185, UR4, -R124.reuse ;  /* 0x00000004b9697c23 */ /* 0x100fe6000801087c */
[----:B------:R-:W1:Y:S01]  /*1d1f0*/  MUFU.EX2 R127, R127 ;  /* 0x0000007f007f7308 */ /* 0x000e620000000800 */
[--C-:B------:R-:W-:Y:S01]  /*1d200*/  FFMA.FTZ R96, R187, UR4, -R124.reuse ;  /* 0x00000004bb607c23 */ /* 0x100fe2000801087c */
[--C-:B------:R-:W-:Y:S01]  /*1d210*/  FFMA.FTZ R97, R194, UR4, -R119.reuse ;  /* 0x00000004c2617c23 */ /* 0x100fe20008010877 */
[--C-:B------:R-:W-:Y:S01]  /*1d220*/  FFMA.FTZ R98, R191, UR4, -R124.reuse ;  /* 0x00000004bf627c23 */ /* 0x100fe2000801087c */
[--C-:B------:R-:W-:Y:S01]  /*1d230*/  FFMA.FTZ R107, R189, UR4, -R124.reuse ;  /* 0x00000004bd6b7c23 */ /* 0x100fe2000801087c */
[--C-:B------:R-:W-:Y:S01]  /*1d240*/  FFMA.FTZ R106, R188, UR4, -R119.reuse ;  /* 0x00000004bc6a7c23 */ /* 0x100fe20008010877 */
[--C-:B------:R-:W-:Y:S01]  /*1d250*/  FFMA.FTZ R99, R186, UR4, -R119.reuse ;  /* 0x00000004ba637c23 */ /* 0x100fe20008010877 */
[----:B------:R-:W-:Y:S03]  /*1d260*/  FFMA.FTZ R139, R139, UR4, -R124 ;  /* 0x000000048b8b7c23 */ /* 0x000fe6000801087c */
[----:B------:R-:W4:Y:S01]  /*1d270*/  MUFU.EX2 R160, R160 ;  /* 0x000000a000a07308 */ /* 0x000f220000000800 */
[----:B---3--:R-:W-:Y:S01]  /*1d280*/  F2FP.F16.F32.PACK_AB R57, R135, R192 ;  /* 0x000000c08739723e */ /* 0x008fe200000000ff */
[----:B------:R-:W-:Y:S01]  /*1d290*/  FFMA.FTZ R192, R53, R162, R192 ;  /* 0x000000a235c07223 */ /* 0x000fe200000100c0 */
[--C-:B------:R-:W-:Y:S01]  /*1d2a0*/  FFMA.FTZ R162, R173, UR4, -R124.reuse ;  /* 0x00000004ada27c23 */ /* 0x100fe2000801087c */
[--C-:B------:R-:W-:Y:S01]  /*1d2b0*/  FFMA.FTZ R136, R136, UR4, -R119.reuse ;  /* 0x0000000488887c23 */ /* 0x100fe20008010877 */
[--C-:B------:R-:W-:Y:S01]  /*1d2c0*/  FFMA.FTZ R132, R132, UR4, -R119.reuse ;  /* 0x0000000484847c23 */ /* 0x100fe20008010877 */
[----:B------:R-:W-:Y:S01]  /*1d2d0*/  FFMA.FTZ R52, R52, UR4, -R119 ;  /* 0x0000000434347c23 */ /* 0x000fe20008010877 */
[--C-:B------:R-:W-:Y:S03]  /*1d2e0*/  FFMA.FTZ R133, R133, UR4, -R124.reuse ;  /* 0x0000000485857c23 */ /* 0x100fe6000801087c */
[----:B------:R-:W-:Y:S01]  /*1d2f0*/  MUFU.EX2 R90, R90 ;  /* 0x0000005a005a7308 */ /* 0x000fe20000000800 */
[----:B-1----:R-:W-:Y:S01]  /*1d300*/  F2FP.F16.F32.PACK_AB R58, R126, R127 ;  /* 0x0000007f7e3a723e */ /* 0x002fe200000000ff */
[----:B------:R-:W-:Y:S01]  /*1d310*/  FFMA.FTZ R130, R130, UR4, -R124 ;  /* 0x0000000482827c23 */ /* 0x000fe2000801087c */
[----:B------:R-:W-:Y:S07]  /*1d320*/  ISETP.GT.AND P0, PT, R165, R146, PT ;  /* 0x00000092a500720c */ /* 0x000fee0003f04270 */
[----:B------:R-:W-:Y:S01]  /*1d330*/  MUFU.EX2 R104, R104 ;  /* 0x0000006800687308 */ /* 0x000fe20000000800 */
[----:B----4-:R-:W-:Y:S07]  /*1d340*/  F2FP.F16.F32.PACK_AB R59, R125, R160 ;  /* 0x000000a07d3b723e */ /* 0x010fee00000000ff */
[C---:B------:R-:W-:Y:S02]  /*1d350*/  HMMA.16816.F32 R4, R56.reuse, R16, R4 ;  /* 0x000000103804723c */ /* 0x040fe40000001804 */
[----:B------:R-:W-:Y:S04]  /*1d360*/  MUFU.EX2 R113, R113 ;  /* 0x0000007100717308 */ /* 0x000fe80000000800 */
[C---:B------:R-:W-:Y:S06]  /*1d370*/  HMMA.16816.F32 R8, R56.reuse, R18, R8 ;  /* 0x000000123808723c */ /* 0x040fec0000001808 */
[----:B------:R-:W-:Y:S01]  /*1d380*/  MUFU.EX2 R112, R112 ;  /* 0x0000007000707308 */ /* 0x000fe20000000800 */
[C---:B------:R-:W-:Y:S01]  /*1d390*/  FMUL.FTZ R16, R54.reuse, R100 ;  /* 0x0000006436107220 */ /* 0x040fe20000410000 */
[C---:B------:R-:W-:Y:S03]  /*1d3a0*/  HMMA.16816.F32 R12, R56.reuse, R24, R12 ;  /* 0x00000018380c723c */ /* 0x040fe6000000180c */
[C---:B------:R-:W-:Y:S01]  /*1d3b0*/  FMUL.FTZ R18, R53.reuse, R102 ;  /* 0x0000006635127220 */ /* 0x040fe20000410000 */
[----:B------:R-:W-:Y:S01]  /*1d3c0*/  FMUL.FTZ R19, R53, R103 ;  /* 0x0000006735137220 */ /* 0x000fe20000410000 */
[C---:B------:R-:W-:Y:S03]  /*1d3d0*/  FMUL.FTZ R17, R54.reuse, R101 ;  /* 0x0000006536117220 */ /* 0x040fe60000410000 */
[----:B------:R-:W-:Y:S03]  /*1d3e0*/  MUFU.EX2 R163, R163 ;  /* 0x000000a300a37308 */ /* 0x000fe60000000800 */
[----:B------:R-:W-:Y:S01]  /*1d3f0*/  FADD.FTZ R101, R135, R192 ;  /* 0x000000c087657221 */ /* 0x000fe20000010000 */
[----:B------:R-:W-:Y:S01]  /*1d400*/  FADD.FTZ R100, R161, R201 ;  /* 0x000000c9a1647221 */ /* 0x000fe20000010000 */
[C---:B------:R-:W-:Y:S01]  /*1d410*/  FMUL.FTZ R24, R54.reuse, R92 ;  /* 0x0000005c36187220 */ /* 0x040fe20000410000 */
[C---:B------:R-:W-:Y:S04]  /*1d420*/  HMMA.16816.F32 R16, R56.reuse, R26, R16 ;  /* 0x0000001a3810723c */ /* 0x040fe80000001810 */
[----:B------:R-:W-:Y:S01]  /*1d430*/  MUFU.EX2 R179, R179 ;  /* 0x000000b300b37308 */ /* 0x000fe20000000800 */
[----:B------:R-:W-:Y:S01]  /*1d440*/  FMUL.FTZ R25, R54, R93 ;  /* 0x0000005d36197220 */ /* 0x000fe20000410000 */
[----:B------:R-:W-:Y:S01]  /*1d450*/  FFMA.FTZ R92, R195, UR4, -R124 ;  /* 0x00000004c35c7c23 */ /* 0x000fe2000801087c */
[----:B------:R-:W-:Y:S01]  /*1d460*/  FADD.FTZ R127, R127, R100 ;  /* 0x000000647f7f7221 */ /* 0x000fe20000010000 */
[C---:B------:R-:W-:Y:S06]  /*1d470*/  HMMA.16816.F32 R20, R56.reuse, R32, R20 ;  /* 0x000000203814723c */ /* 0x040fec0000001814 */
[----:B------:R-:W-:Y:S01]  /*1d480*/  MUFU.EX2 R92, R92 ;  /* 0x0000005c005c7308 */ /* 0x000fe20000000800 */
[C---:B------:R-:W-:Y:S01]  /*1d490*/  FMUL.FTZ R26, R53.reuse, R94 ;  /* 0x0000005e351a7220 */ /* 0x040fe20000410000 */
[----:B------:R-:W-:Y:S03]  /*1d4a0*/  FMUL.FTZ R27, R53, R95 ;  /* 0x0000005f351b7220 */ /* 0x000fe60000410000 */
[----:B------:R-:W-:Y:S01]  /*1d4b0*/  FADD.FTZ R100, R126, R127 ;  /* 0x0000007f7e647221 */ /* 0x000fe20000010000 */
[----:B------:R-:W-:Y:S01]  /*1d4c0*/  FFMA.FTZ R95, R193, UR4, -R124 ;  /* 0x00000004c15f7c23 */ /* 0x000fe2000801087c */
[----:B------:R-:W-:Y:S03]  /*1d4d0*/  FADD.FTZ R160, R160, R101 ;  /* 0x00000065a0a07221 */ /* 0x000fe60000010000 */
[----:B------:R-:W-:Y:S01]  /*1d4e0*/  MUFU.EX2 R182, R182 ;  /* 0x000000b600b67308 */ /* 0x000fe20000000800 */
[C---:B------:R-:W-:Y:S03]  /*1d4f0*/  HMMA.16816.F32 R24, R56.reuse, R34, R24 ;  /* 0x000000223818723c */ /* 0x040fe60000001818 */
[C---:B------:R-:W-:Y:S01]  /*1d500*/  FMUL.FTZ R32, R54.reuse, R84 ;  /* 0x0000005436207220 */ /* 0x040fe20000410000 */
[----:B------:R-:W-:Y:S01]  /*1d510*/  FMUL.FTZ R33, R54, R85 ;  /* 0x0000005536217220 */ /* 0x000fe20000410000 */
[----:B------:R-:W-:Y:S01]  /*1d520*/  FADD.FTZ R101, R125, R160 ;  /* 0x000000a07d657221 */ /* 0x000fe20000010000 */
[C---:B------:R-:W-:Y:S03]  /*1d530*/  HMMA.16816.F32 R28, R56.reuse, R36, R28 ;  /* 0x00000024381c723c */ /* 0x040fe6000000181c */
[----:B------:R-:W-:Y:S02]  /*1d540*/  MUFU.EX2 R85, R209 ;  /* 0x000000d100557308 */ /* 0x000fe40000000800 */
[C---:B------:R-:W-:Y:S01]  /*1d550*/  FMUL.FTZ R34, R53.reuse, R86 ;  /* 0x0000005635227220 */ /* 0x040fe20000410000 */
[----:B------:R-:W-:Y:S01]  /*1d560*/  FMUL.FTZ R35, R53, R87 ;  /* 0x0000005735237220 */ /* 0x000fe20000410000 */
[--C-:B------:R-:W-:Y:S01]  /*1d570*/  FFMA.FTZ R86, R210, UR4, -R119.reuse ;  /* 0x00000004d2567c23 */ /* 0x100fe20008010877 */
[--C-:B------:R-:W-:Y:S05]  /*1d580*/  FFMA.FTZ R87, R208, UR4, -R119.reuse ;  /* 0x00000004d0577c23 */ /* 0x100fea0008010877 */
[----:B------:R-:W-:Y:S01]  /*1d590*/  MUFU.EX2 R95, R95 ;  /* 0x0000005f005f7308 */ /* 0x000fe20000000800 */
[C---:B------:R-:W-:Y:S01]  /*1d5a0*/  FMUL.FTZ R36, R54.reuse, R80 ;  /* 0x0000005036247220 */ /* 0x040fe20000410000 */
[----:B------:R-:W-:Y:S01]  /*1d5b0*/  FMUL.FTZ R37, R54, R81 ;  /* 0x0000005136257220 */ /* 0x000fe20000410000 */
[C---:B------:R-:W-:Y:S03]  /*1d5c0*/  HMMA.16816.F32 R32, R56.reuse, R38, R32 ;  /* 0x000000263820723c */ /* 0x040fe60000001820 */
[--C-:B------:R-:W-:Y:S01]  /*1d5d0*/  FFMA.FTZ R84, R207, UR4, -R124.reuse ;  /* 0x00000004cf547c23 */ /* 0x100fe2000801087c */
[--C-:B------:R-:W-:Y:S01]  /*1d5e0*/  FFMA.FTZ R81, R205, UR4, -R124.reuse ;  /* 0x00000004cd517c23 */ /* 0x100fe2000801087c */
[--C-:B------:R-:W-:Y:S02]  /*1d5f0*/  FFMA.FTZ R80, R204, UR4, -R119.reuse ;  /* 0x00000004cc507c23 */ /* 0x100fe40008010877 */
[----:B------:R-:W-:Y:S01]  /*1d600*/  MUFU.EX2 R86, R86 ;  /* 0x0000005600567308 */ /* 0x000fe20000000800 */
[C---:B------:R-:W-:Y:S03]  /*1d610*/  FMUL.FTZ R38, R53.reuse, R82 ;  /* 0x0000005235267220 */ /* 0x040fe60000410000 */
[----:B------:R-:W-:Y:S01]  /*1d620*/  FMUL.FTZ R39, R53, R83 ;  /* 0x0000005335277220 */ /* 0x000fe20000410000 */
[--C-:B------:R-:W-:Y:S01]  /*1d630*/  FFMA.FTZ R83, R206, UR4, -R119.reuse ;  /* 0x00000004ce537c23 */ /* 0x100fe20008010877 */
[--C-:B------:R-:W-:Y:S01]  /*1d640*/  FFMA.FTZ R94, R200, UR4, -R119.reuse ;  /* 0x00000004c85e7c23 */ /* 0x100fe20008010877 */
[--C-:B------:R-:W-:Y:S03]  /*1d650*/  FFMA.FTZ R93, R198, UR4, -R119.reuse ;  /* 0x00000004c65d7c23 */ /* 0x100fe60008010877 */
[----:B------:R-:W1:Y:S01]  /*1d660*/  MUFU.EX2 R87, R87 ;  /* 0x0000005700577308 */ /* 0x000e620000000800 */
[C---:B------:R-:W-:Y:S03]  /*1d670*/  HMMA.16816.F32 R36, R56.reuse, R48, R36 ;  /* 0x000000303824723c */ /* 0x040fe60000001824 */
[--C-:B------:R-:W-:Y:S01]  /*1d680*/  FFMA.FTZ R82, R203, UR4, -R124.reuse ;  /* 0x00000004cb527c23 */ /* 0x100fe2000801087c */
[--C-:B------:R-:W-:Y:S01]  /*1d690*/  FFMA.FTZ R135, R176, UR4, -R119.reuse ;  /* 0x00000004b0877c23 */ /* 0x100fe20008010877 */
[--C-:B------:R-:W-:Y:S01]  /*1d6a0*/  FFMA.FTZ R176, R169, UR4, -R124.reuse ;  /* 0x00000004a9b07c23 */ /* 0x100fe2000801087c */
[C---:B------:R-:W-:Y:S03]  /*1d6b0*/  HMMA.16816.F32 R40, R56.reuse, R50, R40 ;  /* 0x000000323828723c */ /* 0x040fe60000001828 */
[----:B------:R-:W3:Y:S02]  /*1d6c0*/  MUFU.EX2 R84, R84 ;  /* 0x0000005400547308 */ /* 0x000ee40000000800 */
[C---:B------:R-:W-:Y:S01]  /*1d6d0*/  FMUL.FTZ R48, R54.reuse, R68 ;  /* 0x0000004436307220 */ /* 0x040fe20000410000 */
[C---:B------:R-:W-:Y:S07]  /*1d6e0*/  HMMA.16816.F32 R44, R56.reuse, R60, R44 ;  /* 0x0000003c382c723c */ /* 0x040fee000000182c */
[----:B------:R-:W-:Y:S01]  /*1d6f0*/  MUFU.EX2 R81, R81 ;  /* 0x0000005100517308 */ /* 0x000fe20000000800 */
[----:B------:R-:W-:Y:S03]  /*1d700*/  FMUL.FTZ R49, R54, R69 ;  /* 0x0000004536317220 */ /* 0x000fe60000410000 */
[C---:B------:R-:W-:Y:S01]  /*1d710*/  FMUL.FTZ R50, R53.reuse, R70 ;  /* 0x0000004635327220 */ /* 0x040fe20000410000 */
[----:B------:R-:W-:Y:S01]  /*1d720*/  FMUL.FTZ R51, R53, R71 ;  /* 0x0000004735337220 */ /* 0x000fe20000410000 */
[--C-:B------:R-:W-:Y:S01]  /*1d730*/  FFMA.FTZ R54, R181, UR4, -R124.reuse ;  /* 0x00000004b5367c23 */ /* 0x100fe2000801087c */
[----:B------:R-:W-:Y:S03]  /*1d740*/  LDSM.16.MT88.4 R68, [R122+0xd400] ;  /* 0x00d400007a44783b */ /* 0x000fe60000004200 */
[----:B------:R-:W-:Y:S01]  /*1d750*/  MUFU.EX2 R83, R83 ;  /* 0x0000005300537308 */ /* 0x000fe20000000800 */
[--C-:B------:R-:W-:Y:S01]  /*1d760*/  FFMA.FTZ R53, R175, UR4, -R124.reuse ;  /* 0x00000004af357c23 */ /* 0x100fe2000801087c */
[--C-:B------:R-:W-:Y:S01]  /*1d770*/  FFMA.FTZ R161, R171, UR4, -R124.reuse ;  /* 0x00000004aba17c23 */ /* 0x100fe2000801087c */
[----:B------:R-:W-:Y:S02]  /*1d780*/  HMMA.16816.F32 R48, R56, R62, R48 ;  /* 0x0000003e3830723c */ /* 0x000fe40000001830 */
[----:B------:R-:W4:Y:S01]  /*1d790*/  LDSM.16.MT88.4 R60, [R122+0xb400] ;  /* 0x00b400007a3c783b */ /* 0x000f220000004200 */
[--C-:B------:R-:W-:Y:S04]  /*1d7a0*/  FFMA.FTZ R169, R172, UR4, -R119.reuse ;  /* 0x00000004aca97c23 */ /* 0x100fe80008010877 */
[----:B------:R-:W5:Y:S01]  /*1d7b0*/  MUFU.EX2 R82, R82 ;  /* 0x0000005200527308 */ /* 0x000f620000000800 */
[----:B------:R-:W-:Y:S03]  /*1d7c0*/  FFMA.FTZ R127, R142, UR4, -R119 ;  /* 0x000000048e7f7c23 */ /* 0x000fe60008010877 */
[----:B-1----:R-:W-:Y:S01]  /*1d7d0*/  F2FP.F16.F32.PACK_AB R57, R87, R86 ;  /* 0x000000565739723e */ /* 0x002fe200000000ff */
[----:B------:R-:W-:Y:S01]  /*1d7e0*/  FFMA.FTZ R142, R137, UR4, -R124 ;  /* 0x00000004898e7c23 */ /* 0x000fe2000801087c */
[C---:B---3--:R-:W-:Y:S01]  /*1d7f0*/  F2FP.F16.F32.PACK_AB R56, R84.reuse, R85 ;  /* 0x000000555438723e */ /* 0x048fe200000000ff */
[----:B------:R-:W-:Y:S03]  /*1d800*/  FADD.FTZ R85, R85, R100 ;  /* 0x0000006455557221 */ /* 0x000fe60000010000 */
[----:B------:R-:W1:Y:S01]  /*1d810*/  MUFU.EX2 R80, R80 ;  /* 0x0000005000507308 */ /* 0x000e620000000800 */
[--C-:B------:R-:W-:Y:S01]  /*1d820*/  FFMA.FTZ R125, R143, UR4, -R124.reuse ;  /* 0x000000048f7d7c23 */ /* 0x100fe2000801087c */
[--C-:B------:R-:W-:Y:S01]  /*1d830*/  FFMA.FTZ R126, R141, UR4, -R124.reuse ;  /* 0x000000048d7e7c23 */ /* 0x100fe2000801087c */
[----:B------:R-:W-:Y:S01]  /*1d840*/  FADD.FTZ R84, R84, R85 ;  /* 0x0000005554547221 */ /* 0x000fe20000010000 */
[--C-:B------:R-:W-:Y:S01]  /*1d850*/  FFMA.FTZ R137, R138, UR4, -R119.reuse ;  /* 0x000000048a897c23 */ /* 0x100fe20008010877 */
[----:B------:R-:W-:Y:S01]  /*1d860*/  FFMA.FTZ R138, R131, UR4, -R124 ;  /* 0x00000004838a7c23 */ /* 0x000fe2000801087c */
[--C-:B------:R-:W-:Y:S01]  /*1d870*/  FFMA.FTZ R131, R134, UR4, -R119.reuse ;  /* 0x0000000486837c23 */ /* 0x100fe20008010877 */
[----:B------:R-:W-:Y:S03]  /*1d880*/  FFMA.FTZ R119, R3, UR4, -R119 ;  /* 0x0000000403777c23 */ /* 0x000fe60008010877 */
[----:B------:R-:W-:Y:S01]  /*1d890*/  MUFU.EX2 R94, R94 ;  /* 0x0000005e005e7308 */ /* 0x000fe20000000800 */
[C---:B-----5:R-:W-:Y:S01]  /*1d8a0*/  F2FP.F16.F32.PACK_AB R58, R82.reuse, R81 ;  /* 0x00000051523a723e */ /* 0x060fe200000000ff */
[----:B------:R-:W-:Y:S01]  /*1d8b0*/  FADD.FTZ R81, R81, R84 ;  /* 0x0000005451517221 */ /* 0x000fe20000010000 */
[----:B------:R-:W-:Y:S03]  /*1d8c0*/  FFMA.FTZ R124, R55, UR4, -R124 ;  /* 0x00000004377c7c23 */ /* 0x000fe6000801087c */
[----:B------:R-:W-:Y:S04]  /*1d8d0*/  FADD.FTZ R82, R82, R81 ;  /* 0x0000005152527221 */ /* 0x000fe80000010000 */
[----:B------:R-:W3:Y:S01]  /*1d8e0*/  MUFU.EX2 R93, R93 ;  /* 0x0000005d005d7308 */ /* 0x000ee20000000800 */
[----:B-1----:R-:W-:Y:S07]  /*1d8f0*/  F2FP.F16.F32.PACK_AB R59, R80, R83 ;  /* 0x00000053503b723e */ /* 0x002fee00000000ff */
[C---:B------:R-:W-:Y:S02]  /*1d900*/  HMMA.16816.F32 R4, R56.reuse, R64, R4 ;  /* 0x000000403804723c */ /* 0x040fe40000001804 */
[----:B------:R-:W-:Y:S04]  /*1d910*/  MUFU.EX2 R54, R54 ;  /* 0x0000003600367308 */ /* 0x000fe80000000800 */
[C---:B------:R-:W-:Y:S01]  /*1d920*/  HMMA.16816.F32 R8, R56.reuse, R66, R8 ;  /* 0x000000423808723c */ /* 0x040fe20000001808 */
[----:B------:R-:W1:Y:S05]  /*1d930*/  LDSM.16.MT88.4 R64, [R118+0xb400] ;  /* 0x00b400007640783b */ /* 0x000e6a0000004200 */
[----:B------:R-:W-:Y:S01]  /*1d940*/  MUFU.EX2 R177, R177 ;  /* 0x000000b100b17308 */ /* 0x000fe20000000800 */
[C---:B--2---:R-:W-:Y:S09]  /*1d950*/  HMMA.16816.F32 R12, R56.reuse, R72, R12 ;  /* 0x00000048380c723c */ /* 0x044ff2000000180c */
[----:B------:R-:W-:Y:S01]  /*1d960*/  MUFU.EX2 R178, R178 ;  /* 0x000000b200b27308 */ /* 0x000fe20000000800 */
[C---:B------:R-:W-:Y:S01]  /*1d970*/  HMMA.16816.F32 R16, R56.reuse, R74, R16 ;  /* 0x0000004a3810723c */ /* 0x040fe20000001810 */
[----:B------:R-:W-:Y:S05]  /*1d980*/  LDSM.16.MT88.4 R72, [R122+0xc000] ;  /* 0x00c000007a48783b */ /* 0x000fea0000004200 */
[C---:B----4-:R-:W-:Y:S03]  /*1d990*/  HMMA.16816.F32 R20, R56.reuse, R60, R20 ;  /* 0x0000003c3814723c */ /* 0x050fe60000001814 */
[----:B------:R-:W-:Y:S03]  /*1d9a0*/  MUFU.EX2 R53, R53 ;  /* 0x0000003500357308 */ /* 0x000fe60000000800 */
[C---:B------:R-:W-:Y:S01]  /*1d9b0*/  HMMA.16816.F32 R24, R56.reuse, R62, R24 ;  /* 0x0000003e3818723c */ /* 0x040fe20000001818 */
[----:B------:R-:W2:Y:S06]  /*1d9c0*/  LDSM.16.MT88.4 R60, [R118+0xd400] ;  /* 0x00d40000763c783b */ /* 0x000eac0000004200 */
[----:B------:R-:W-:Y:S10]  /*1d9d0*/  MUFU.EX2 R162, R162 ;  /* 0x000000a200a27308 */ /* 0x000ff40000000800 */
[----:B------:R-:W-:Y:S01]  /*1d9e0*/  MUFU.EX2 R135, R135 ;  /* 0x0000008700877308 */ /* 0x000fe20000000800 */
[C---:B-1----:R-:W-:Y:S09]  /*1d9f0*/  HMMA.16816.F32 R28, R56.reuse, R64, R28 ;  /* 0x00000040381c723c */ /* 0x042ff2000000181c */
[----:B------:R-:W-:Y:S01]  /*1da00*/  MUFU.EX2 R174, R174 ;  /* 0x000000ae00ae7308 */ /* 0x000fe20000000800 */
[C---:B------:R-:W-:Y:S01]  /*1da10*/  HMMA.16816.F32 R32, R56.reuse, R66, R32 ;  /* 0x000000423820723c */ /* 0x040fe20000001820 */
[----:B------:R-:W1:Y:S08]  /*1da20*/  LDSM.16.MT88.4 R64, [R122+0x9800] ;  /* 0x009800007a40783b */ /* 0x000e700000004200 */
[----:B------:R-:W-:Y:S01]  /*1da30*/  MUFU.EX2 R161, R161 ;  /* 0x000000a100a17308 */ /* 0x000fe20000000800 */
[C---:B------:R-:W-:Y:S06]  /*1da40*/  HMMA.16816.F32 R36, R56.reuse, R68, R36 ;  /* 0x000000443824723c */ /* 0x040fec0000001824 */
[C---:B------:R-:W-:Y:S01]  /*1da50*/  HMMA.16816.F32 R40, R56.reuse, R70, R40 ;  /* 0x000000463828723c */ /* 0x040fe20000001828 */
[----:B------:R-:W4:Y:S02]  /*1da60*/  LDSM.16.MT88.4 R68, [R118+0x9800] ;  /* 0x009800007644783b */ /* 0x000f240000004200 */
[----:B------:R-:W-:Y:S03]  /*1da70*/  MUFU.EX2 R89, R89 ;  /* 0x0000005900597308 */ /* 0x000fe60000000800 */
[C---:B--2---:R-:W-:Y:S07]  /*1da80*/  HMMA.16816.F32 R44, R56.reuse, R60, R44 ;  /* 0x0000003c382c723c */ /* 0x044fee000000182c */
[----:B------:R-:W2:Y:S01]  /*1da90*/  MUFU.EX2 R88, R88 ;  /* 0x0000005800587308 */ /* 0x000ea20000000800 */
[----:B------:R-:W-:Y:S01]  /*1daa0*/  HMMA.16816.F32 R48, R56, R62, R48 ;  /* 0x0000003e3830723c */ /* 0x000fe20000001830 */
[----:B------:R-:W5:Y:S08]  /*1dab0*/  LDSM.16.MT88.4 R60, [R122+0xb800] ;  /* 0x00b800007a3c783b */ /* 0x000f700000004200 */
[----:B------:R-:W1:Y:S02]  /*1dac0*/  MUFU.EX2 R91, R91 ;  /* 0x0000005b005b7308 */ /* 0x000e640000000800 */
[----:B------:R-:W-:Y:S02]  /*1dad0*/  F2FP.F16.F32.PACK_AB R58, R95, R92 ;  /* 0x0000005c5f3a723e */ /* 0x000fe400000000ff */
[----:B---3--:R-:W-:Y:S06]  /*1dae0*/  F2FP.F16.F32.PACK_AB R59, R90, R93 ;  /* 0x0000005d5a3b723e */ /* 0x008fec00000000ff */
[----:B------:R-:W-:Y:S01]  /*1daf0*/  MUFU.EX2 R176, R176 ;  /* 0x000000b000b07308 */ /* 0x000fe20000000800 */
[C---:B--2---:R-:W-:Y:S01]  /*1db00*/  F2FP.F16.F32.PACK_AB R56, R88.reuse, R89 ;  /* 0x000000595838723e */ /* 0x044fe200000000ff */
[----:B------:R-:W-:Y:S04]  /*1db10*/  FADD.FTZ R89, R89, R82 ;  /* 0x0000005259597221 */ /* 0x000fe80000010000 */
[----:B------:R-:W-:Y:S04]  /*1db20*/  FADD.FTZ R89, R88, R89 ;  /* 0x0000005958597221 */ /* 0x000fe80000010000 */
[----:B------:R-:W-:Y:S01]  /*1db30*/  MUFU.EX2 R169, R169 ;  /* 0x000000a900a97308 */ /* 0x000fe20000000800 */
[----:B-1----:R-:W-:Y:S07]  /*1db40*/  F2FP.F16.F32.PACK_AB R57, R94, R91 ;  /* 0x0000005b5e39723e */ /* 0x002fee00000000ff */
[C---:B------:R-:W-:Y:S02]  /*1db50*/  HMMA.16816.F32 R4, R56.reuse, R64, R4 ;  /* 0x000000403804723c */ /* 0x040fe40000001804 */
[----:B------:R-:W-:Y:S04]  /*1db60*/  MUFU.EX2 R170, R170 ;  /* 0x000000aa00aa7308 */ /* 0x000fe80000000800 */
[C---:B------:R-:W-:Y:S01]  /*1db70*/  HMMA.16816.F32 R8, R56.reuse, R66, R8 ;  /* 0x000000423808723c */ /* 0x040fe20000001808 */
[----:B------:R-:W1:Y:S05]  /*1db80*/  LDSM.16.MT88.4 R64, [R118+0xb800] ;  /* 0x00b800007640783b */ /* 0x000e6a0000004200 */
[----:B------:R-:W-:Y:S01]  /*1db90*/  MUFU.EX2 R105, R105 ;  /* 0x0000006900697308 */ /* 0x000fe20000000800 */
[C---:B----4-:R-:W-:Y:S09]  /*1dba0*/  HMMA.16816.F32 R12, R56.reuse, R68, R12 ;  /* 0x00000044380c723c */ /* 0x050ff2000000180c */
[----:B------:R-:W2:Y:S01]  /*1dbb0*/  MUFU.EX2 R96, R96 ;  /* 0x0000006000607308 */ /* 0x000ea20000000800 */
[C---:B------:R-:W-:Y:S01]  /*1dbc0*/  HMMA.16816.F32 R16, R56.reuse, R70, R16 ;  /* 0x000000463810723c */ /* 0x040fe20000001810 */
[----:B------:R-:W3:Y:S05]  /*1dbd0*/  LDSM.16.MT88.4 R68, [R122+0xd800] ;  /* 0x00d800007a44783b */ /* 0x000eea0000004200 */
[C---:B-----5:R-:W-:Y:S03]  /*1dbe0*/  HMMA.16816.F32 R20, R56.reuse, R60, R20 ;  /* 0x0000003c3814723c */ /* 0x060fe60000001814 */
[----:B------:R-:W4:Y:S03]  /*1dbf0*/  MUFU.EX2 R97, R97 ;  /* 0x0000006100617308 */ /* 0x000f260000000800 */
[C---:B------:R-:W-:Y:S01]  /*1dc00*/  HMMA.16816.F32 R24, R56.reuse, R62, R24 ;  /* 0x0000003e3818723c */ /* 0x040fe20000001818 */
[----:B------:R-:W5:Y:S06]  /*1dc10*/  LDSM.16.MT88.4 R60, [R118+0xd800] ;  /* 0x00d80000763c783b */ /* 0x000f6c0000004200 */
[----:B------:R-:W-:Y:S10]  /*1dc20*/  MUFU.EX2 R98, R98 ;  /* 0x0000006200627308 */ /* 0x000ff40000000800 */
[----:B------:R-:W4:Y:S01]  /*1dc30*/  MUFU.EX2 R107, R107 ;  /* 0x0000006b006b7308 */ /* 0x000f220000000800 */
[C---:B-1----:R-:W-:Y:S09]  /*1dc40*/  HMMA.16816.F32 R28, R56.reuse, R64, R28 ;  /* 0x00000040381c723c */ /* 0x042ff2000000181c */
[----:B------:R-:W-:Y:S01]  /*1dc50*/  MUFU.EX2 R106, R106 ;  /* 0x0000006a006a7308 */ /* 0x000fe20000000800 */
[C---:B------:R-:W-:Y:S01]  /*1dc60*/  HMMA.16816.F32 R32, R56.reuse, R66, R32 ;  /* 0x000000423820723c */ /* 0x040fe20000001820 */
[----:B------:R-:W1:Y:S08]  /*1dc70*/  LDSM.16.MT88.4 R64, [R122+0x9c00] ;  /* 0x009c00007a40783b */ /* 0x000e700000004200 */
[----:B------:R-:W4:Y:S01]  /*1dc80*/  MUFU.EX2 R99, R99 ;  /* 0x0000006300637308 */ /* 0x000f220000000800 */
[C---:B---3--:R-:W-:Y:S06]  /*1dc90*/  HMMA.16816.F32 R36, R56.reuse, R68, R36 ;  /* 0x000000443824723c */ /* 0x048fec0000001824 */
[C---:B------:R-:W-:Y:S01]  /*1dca0*/  HMMA.16816.F32 R40, R56.reuse, R70, R40 ;  /* 0x000000463828723c */ /* 0x040fe20000001828 */
[----:B------:R-:W3:Y:S02]  /*1dcb0*/  LDSM.16.MT88.4 R68, [R118+0x9c00] ;  /* 0x009c00007644783b */ /* 0x000ee40000004200 */
[----:B------:R-:W-:Y:S03]  /*1dcc0*/  MUFU.EX2 R125, R125 ;  /* 0x0000007d007d7308 */ /* 0x000fe60000000800 */
[C---:B-----5:R-:W-:Y:S07]  /*1dcd0*/  HMMA.16816.F32 R44, R56.reuse, R60, R44 ;  /* 0x0000003c382c723c */ /* 0x060fee000000182c */
[----:B------:R-:W5:Y:S01]  /*1dce0*/  MUFU.EX2 R126, R126 ;  /* 0x0000007e007e7308 */ /* 0x000f620000000800 */
[----:B------:R-:W-:Y:S01]  /*1dcf0*/  HMMA.16816.F32 R48, R56, R62, R48 ;  /* 0x0000003e3830723c */ /* 0x000fe20000001830 */
[----:B------:R-:W5:Y:S08]  /*1dd00*/  LDSM.16.MT88.4 R60, [R122+0xbc00] ;  /* 0x00bc00007a3c783b */ /* 0x000f700000004200 */
[----:B------:R-:W-:Y:S02]  /*1dd10*/  MUFU.EX2 R127, R127 ;  /* 0x0000007f007f7308 */ /* 0x000fe40000000800 */
[----:B--2---:R-:W-:Y:S02]  /*1dd20*/  F2FP.F16.F32.PACK_AB R56, R96, R105 ;  /* 0x000000696038723e */ /* 0x004fe400000000ff */
[----:B----4-:R-:W-:Y:S02]  /*1dd30*/  F2FP.F16.F32.PACK_AB R57, R97, R104 ;  /* 0x000000686139723e */ /* 0x010fe400000000ff */
[----:B------:R-:W-:Y:S04]  /*1dd40*/  F2FP.F16.F32.PACK_AB R58, R107, R98 ;  /* 0x000000626b3a723e */ /* 0x000fe800000000ff */
[----:B------:R-:W2:Y:S01]  /*1dd50*/  MUFU.EX2 R140, R140 ;  /* 0x0000008c008c7308 */ /* 0x000ea20000000800 */
[----:B------:R-:W-:Y:S07]  /*1dd60*/  F2FP.F16.F32.PACK_AB R59, R99, R106 ;  /* 0x0000006a633b723e */ /* 0x000fee00000000ff */
[C---:B-1----:R-:W-:Y:S02]  /*1dd70*/  HMMA.16816.F32 R4, R56.reuse, R64, R4 ;  /* 0x000000403804723c */ /* 0x042fe40000001804 */
[----:B------:R-:W-:Y:S04]  /*1dd80*/  MUFU.EX2 R139, R139 ;  /* 0x0000008b008b7308 */ /* 0x000fe80000000800 */
[C---:B------:R-:W-:Y:S01]  /*1dd90*/  HMMA.16816.F32 R8, R56.reuse, R66, R8 ;  /* 0x000000423808723c */ /* 0x040fe20000001808 */
[----:B------:R-:W1:Y:S05]  /*1dda0*/  LDSM.16.MT88.4 R64, [R118+0xbc00] ;  /* 0x00bc00007640783b */ /* 0x000e6a0000004200 */
[----:B------:R-:W4:Y:S01]  /*1ddb0*/  MUFU.EX2 R142, R142 ;  /* 0x0000008e008e7308 */ /* 0x000f220000000800 */
[C---:B---3--:R-:W-:Y:S09]  /*1ddc0*/  HMMA.16816.F32 R12, R56.reuse, R68, R12 ;  /* 0x00000044380c723c */ /* 0x048ff2000000180c */
[----:B------:R-:W-:Y:S01]  /*1ddd0*/  MUFU.EX2 R137, R137 ;  /* 0x0000008900897308 */ /* 0x000fe20000000800 */
[C---:B------:R-:W-:Y:S01]  /*1dde0*/  HMMA.16816.F32 R16, R56.reuse, R70, R16 ;  /* 0x000000463810723c */ /* 0x040fe20000001810 */
[----:B------:R-:W3:Y:S05]  /*1ddf0*/  LDSM.16.MT88.4 R68, [R122+0xdc00] ;  /* 0x00dc00007a44783b */ /* 0x000eea0000004200 */
[C---:B-----5:R-:W-:Y:S03]  /*1de00*/  HMMA.16816.F32 R20, R56.reuse, R60, R20 ;  /* 0x0000003c3814723c */ /* 0x060fe60000001814 */
[----:B------:R-:W5:Y:S03]  /*1de10*/  MUFU.EX2 R136, R136 ;  /* 0x0000008800887308 */ /* 0x000f660000000800 */
[C---:B------:R-:W-:Y:S01]  /*1de20*/  HMMA.16816.F32 R24, R56.reuse, R62, R24 ;  /* 0x0000003e3818723c */ /* 0x040fe20000001818 */
[----:B------:R-:W2:Y:S06]  /*1de30*/  LDSM.16.MT88.4 R60, [R118+0xdc00] ;  /* 0x00dc0000763c783b */ /* 0x000eac0000004200 */
[----:B------:R-:W-:Y:S10]  /*1de40*/  MUFU.EX2 R133, R133 ;  /* 0x0000008500857308 */ /* 0x000ff40000000800 */
[----:B------:R-:W5:Y:S01]  /*1de50*/  MUFU.EX2 R138, R138 ;  /* 0x0000008a008a7308 */ /* 0x000f620000000800 */
[C---:B-1----:R-:W-:Y:S09]  /*1de60*/  HMMA.16816.F32 R28, R56.reuse, R64, R28 ;  /* 0x00000040381c723c */ /* 0x042ff2000000181c */
[----:B------:R-:W-:Y:S01]  /*1de70*/  MUFU.EX2 R131, R131 ;  /* 0x0000008300837308 */ /* 0x000fe20000000800 */
[C---:B------:R-:W-:Y:S01]  /*1de80*/  HMMA.16816.F32 R32, R56.reuse, R66, R32 ;  /* 0x000000423820723c */ /* 0x040fe20000001820 */
[----:B------:R-:W1:Y:S08]  /*1de90*/  LDSM.16.MT88.4 R64, [R122+0xa000] ;  /* 0x00a000007a40783b */ /* 0x000e700000004200 */
[----:B------:R-:W5:Y:S01]  /*1dea0*/  MUFU.EX2 R132, R132 ;  /* 0x0000008400847308 */ /* 0x000f620000000800 */
[C---:B---3--:R-:W-:Y:S06]  /*1deb0*/  HMMA.16816.F32 R36, R56.reuse, R68, R36 ;  /* 0x000000443824723c */ /* 0x048fec0000001824 */
[C---:B------:R-:W-:Y:S01]  /*1dec0*/  HMMA.16816.F32 R40, R56.reuse, R70, R40 ;  /* 0x000000463828723c */ /* 0x040fe20000001828 */
[----:B------:R-:W3:Y:S02]  /*1ded0*/  LDSM.16.MT88.4 R68, [R118+0xa000] ;  /* 0x00a000007644783b */ /* 0x000ee40000004200 */
[----:B------:R-:W-:Y:S03]  /*1dee0*/  MUFU.EX2 R130, R130 ;  /* 0x0000008200827308 */ /* 0x000fe60000000800 */
[C---:B--2---:R-:W-:Y:S07]  /*1def0*/  HMMA.16816.F32 R44, R56.reuse, R60, R44 ;  /* 0x0000003c382c723c */ /* 0x044fee000000182c */
[----:B------:R-:W2:Y:S01]  /*1df00*/  MUFU.EX2 R55, R124 ;  /* 0x0000007c00377308 */ /* 0x000ea20000000800 */
[----:B------:R-:W-:Y:S01]  /*1df10*/  HMMA.16816.F32 R48, R56, R62, R48 ;  /* 0x0000003e3830723c */ /* 0x000fe20000001830 */
[----:B------:R-:W4:Y:S08]  /*1df20*/  LDSM.16.MT88.4 R60, [R118+0xc000] ;  /* 0x00c00000763c783b */ /* 0x000f300000004200 */
[----:B------:R-:W-:Y:S02]  /*1df30*/  MUFU.EX2 R52, R52 ;  /* 0x0000003400347308 */ /* 0x000fe40000000800 */
[----:B------:R-:W-:Y:S02]  /*1df40*/  F2FP.F16.F32.PACK_AB R56, R54, R113 ;  /* 0x000000713638723e */ /* 0x000fe400000000ff */
[----:B------:R-:W-:Y:S02]  /*1df50*/  F2FP.F16.F32.PACK_AB R57, R163, R112 ;  /* 0x00000070a339723e */ /* 0x000fe400000000ff */
[----:B------:R-:W-:Y:S04]  /*1df60*/  F2FP.F16.F32.PACK_AB R58, R182, R179 ;  /* 0x000000b3b63a723e */ /* 0x000fe800000000ff */
[----:B------:R-:W2:Y:S01]  /*1df70*/  MUFU.EX2 R119, R119 ;  /* 0x0000007700777308 */ /* 0x000ea20000000800 */
[----:B------:R-:W-:Y:S07]  /*1df80*/  F2FP.F16.F32.PACK_AB R59, R178, R177 ;  /* 0x000000b1b23b723e */ /* 0x000fee00000000ff */
[C---:B-1----:R-:W-:Y:S06]  /*1df90*/  HMMA.16816.F32 R4, R56.reuse, R64, R4 ;  /* 0x000000403804723c */ /* 0x042fec0000001804 */
[C---:B------:R-:W-:Y:S01]  /*1dfa0*/  HMMA.16816.F32 R8, R56.reuse, R66, R8 ;  /* 0x000000423808723c */ /* 0x040fe20000001808 */
[----:B------:R-:W1:Y:S05]  /*1dfb0*/  LDSM.16.MT88.4 R64, [R122+0xe000] ;  /* 0x00e000007a40783b */ /* 0x000e6a0000004200 */
[C---:B---3--:R-:W-:Y:S06]  /*1dfc0*/  HMMA.16816.F32 R12, R56.reuse, R68, R12 ;  /* 0x00000044380c723c */ /* 0x048fec000000180c */
[C---:B------:R-:W-:Y:S01]  /*1dfd0*/  HMMA.16816.F32 R16, R56.reuse, R70, R16 ;  /* 0x000000463810723c */ /* 0x040fe20000001810 */
[----:B------:R-:W3:Y:S05]  /*1dfe0*/  LDSM.16.MT88.4 R68, [R118+0xe000] ;  /* 0x00e000007644783b */ /* 0x000eea0000004200 */
[C---:B------:R-:W-:Y:S06]  /*1dff0*/  HMMA.16816.F32 R20, R56.reuse, R72, R20 ;  /* 0x000000483814723c */ /* 0x040fec0000001814 */
[C---:B------:R-:W-:Y:S01]  /*1e000*/  HMMA.16816.F32 R24, R56.reuse, R74, R24 ;  /* 0x0000004a3818723c */ /* 0x040fe20000001818 */
[----:B------:R-:W5:Y:S05]  /*1e010*/  LDSM.16.MT88.4 R72, [R122+0xa400] ;  /* 0x00a400007a48783b */ /* 0x000f6a0000004200 */
[C---:B----4-:R-:W-:Y:S06]  /*1e020*/  HMMA.16816.F32 R28, R56.reuse, R60, R28 ;  /* 0x0000003c381c723c */ /* 0x050fec000000181c */
[C---:B------:R-:W-:Y:S05]  /*1e030*/  HMMA.16816.F32 R32, R56.reuse, R62, R32 ;  /* 0x0000003e3820723c */ /* 0x040fea0000001820 */
[----:B------:R-:W-:Y:S01]  /*1e040*/  F2FP.F16.F32.PACK_AB R60, R162, R53 ;  /* 0x00000035a23c723e */ /* 0x000fe200000000ff */
[C---:B-1----:R-:W-:Y:S05]  /*1e050*/  HMMA.16816.F32 R36, R56.reuse, R64, R36 ;  /* 0x000000403824723c */ /* 0x042fea0000001824 */
[----:B------:R-:W-:Y:S01]  /*1e060*/  F2FP.F16.F32.PACK_AB R61, R174, R135 ;  /* 0x00000087ae3d723e */ /* 0x000fe200000000ff */
[C---:B------:R-:W-:Y:S01]  /*1e070*/  HMMA.16816.F32 R40, R56.reuse, R66, R40 ;  /* 0x000000423828723c */ /* 0x040fe20000001828 */
[----:B------:R-:W1:Y:S04]  /*1e080*/  LDSM.16.MT88.4 R64, [R122+0xc400] ;  /* 0x00c400007a40783b */ /* 0x000e680000004200 */
[----:B------:R-:W-:Y:S01]  /*1e090*/  F2FP.F16.F32.PACK_AB R62, R176, R161 ;  /* 0x000000a1b03e723e */ /* 0x000fe200000000ff */
[C---:B---3--:R-:W-:Y:S05]  /*1e0a0*/  HMMA.16816.F32 R44, R56.reuse, R68, R44 ;  /* 0x00000044382c723c */ /* 0x048fea000000182c */
[----:B------:R-:W-:Y:S01]  /*1e0b0*/  F2FP.F16.F32.PACK_AB R63, R170, R169 ;  /* 0x000000a9aa3f723e */ /* 0x000fe200000000ff */
[----:B------:R-:W-:Y:S01]  /*1e0c0*/  HMMA.16816.F32 R48, R56, R70, R48 ;  /* 0x000000463830723c */ /* 0x000fe20000001830 */
[----:B------:R-:W3:Y:S05]  /*1e0d0*/  LDSM.16.MT88.4 R56, [R118+0xc400] ;  /* 0x00c400007638783b */ /* 0x000eea0000004200 */
[C---:B-----5:R-:W-:Y:S03]  /*1e0e0*/  HMMA.16816.F32 R4, R60.reuse, R72, R4 ;  /* 0x000000483c04723c */ /* 0x060fe60000001804 */
[----:B------:R-:W4:Y:S03]  /*1e0f0*/  LDSM.16.MT88.4 R68, [R122+0xe400] ;  /* 0x00e400007a44783b */ /* 0x000f260000004200 */
[C---:B------:R-:W-:Y:S05]  /*1e100*/  HMMA.16816.F32 R8, R60.reuse, R74, R8 ;  /* 0x0000004a3c08723c */ /* 0x040fea0000001808 */
[----:B------:R-:W5:Y:S01]  /*1e110*/  LDSM.16.MT88.4 R72, [R118+0xe400] ;  /* 0x00e400007648783b */ /* 0x000f620000004200 */
[C---:B------:R-:W-:Y:S06]  /*1e120*/  HMMA.16816.F32 R12, R60.reuse, R76, R12 ;  /* 0x0000004c3c0c723c */ /* 0x040fec000000180c */
[C---:B------:R-:W-:Y:S01]  /*1e130*/  HMMA.16816.F32 R16, R60.reuse, R78, R16 ;  /* 0x0000004e3c10723c */ /* 0x040fe20000001810 */
[----:B------:R-:W-:Y:S05]  /*1e140*/  LDSM.16.MT88.4 R76, [R118+0xa800] ;  /* 0x00a80000764c783b */ /* 0x000fea0000004200 */
[C---:B-1----:R-:W-:Y:S06]  /*1e150*/  HMMA.16816.F32 R20, R60.reuse, R64, R20 ;  /* 0x000000403c14723c */ /* 0x042fec0000001814 */
[C---:B------:R-:W-:Y:S01]  /*1e160*/  HMMA.16816.F32 R24, R60.reuse, R66, R24 ;  /* 0x000000423c18723c */ /* 0x040fe20000001818 */
[----:B------:R-:W1:Y:S05]  /*1e170*/  LDSM.16.MT88.4 R64, [R122+0xa800] ;  /* 0x00a800007a40783b */ /* 0x000e6a0000004200 */
[C---:B---3--:R-:W-:Y:S06]  /*1e180*/  HMMA.16816.F32 R28, R60.reuse, R56, R28 ;  /* 0x000000383c1c723c */ /* 0x048fec000000181c */
[C---:B------:R-:W-:Y:S05]  /*1e190*/  HMMA.16816.F32 R32, R60.reuse, R58, R32 ;  /* 0x0000003a3c20723c */ /* 0x040fea0000001820 */
[----:B------:R-:W-:Y:S01]  /*1e1a0*/  F2FP.F16.F32.PACK_AB R56, R126, R125 ;  /* 0x0000007d7e38723e */ /* 0x000fe200000000ff */
[C---:B----4-:R-:W-:Y:S05]  /*1e1b0*/  HMMA.16816.F32 R36, R60.reuse, R68, R36 ;  /* 0x000000443c24723c */ /* 0x050fea0000001824 */
[----:B------:R-:W-:Y:S01]  /*1e1c0*/  F2FP.F16.F32.PACK_AB R57, R140, R127 ;  /* 0x0000007f8c39723e */ /* 0x000fe200000000ff */
[C---:B------:R-:W-:Y:S01]  /*1e1d0*/  HMMA.16816.F32 R40, R60.reuse, R70, R40 ;  /* 0x000000463c28723c */ /* 0x040fe20000001828 */
[----:B------:R-:W3:Y:S04]  /*1e1e0*/  LDSM.16.MT88.4 R68, [R122+0xc800] ;  /* 0x00c800007a44783b */ /* 0x000ee80000004200 */
[----:B------:R-:W-:Y:S01]  /*1e1f0*/  F2FP.F16.F32.PACK_AB R58, R142, R139 ;  /* 0x0000008b8e3a723e */ /* 0x000fe200000000ff */
[C---:B-----5:R-:W-:Y:S05]  /*1e200*/  HMMA.16816.F32 R44, R60.reuse, R72, R44 ;  /* 0x000000483c2c723c */ /* 0x060fea000000182c */
[----:B------:R-:W-:Y:S01]  /*1e210*/  F2FP.F16.F32.PACK_AB R59, R136, R137 ;  /* 0x00000089883b723e */ /* 0x000fe200000000ff */
[----:B------:R-:W-:Y:S01]  /*1e220*/  HMMA.16816.F32 R48, R60, R74, R48 ;  /* 0x0000004a3c30723c */ /* 0x000fe20000001830 */
[----:B------:R-:W4:Y:S04]  /*1e230*/  LDSM.16.MT88.4 R60, [R118+0xc800] ;  /* 0x00c80000763c783b */ /* 0x000f280000004200 */
[----:B------:R-:W-:Y:S01]  /*1e240*/  FADD.FTZ R72, R86, R101 ;  /* 0x0000006556487221 */ /* 0x000fe20000010000 */
[C---:B-1----:R-:W-:Y:S03]  /*1e250*/  HMMA.16816.F32 R4, R56.reuse, R64, R4 ;  /* 0x000000403804723c */ /* 0x042fe60000001804 */
[----:B------:R-:W-:Y:S02]  /*1e260*/  LDSM.16.MT88.4 R100, [R118+0xac00] ;  /* 0x00ac00007664783b */ /* 0x000fe40000004200 */
[----:B------:R-:W-:Y:S01]  /*1e270*/  FADD.FTZ R72, R87, R72 ;  /* 0x0000004857487221 */ /* 0x000fe20000010000 */
[C---:B------:R-:W-:Y:S05]  /*1e280*/  HMMA.16816.F32 R8, R56.reuse, R66, R8 ;  /* 0x000000423808723c */ /* 0x040fea0000001808 */
[----:B------:R-:W1:Y:S01]  /*1e290*/  LDSM.16.MT88.4 R64, [R122+0xe800] ;  /* 0x00e800007a40783b */ /* 0x000e620000004200 */
[C---:B------:R-:W-:Y:S05]  /*1e2a0*/  HMMA.16816.F32 R12, R56.reuse, R76, R12 ;  /* 0x0000004c380c723c */ /* 0x040fea000000180c */
[----:B------:R-:W-:Y:S01]  /*1e2b0*/  FADD.FTZ R83, R83, R72 ;  /* 0x0000004853537221 */ /* 0x000fe20000010000 */
[C---:B------:R-:W-:Y:S01]  /*1e2c0*/  HMMA.16816.F32 R16, R56.reuse, R78, R16 ;  /* 0x0000004e3810723c */ /* 0x040fe20000001810 */
[----:B------:R-:W5:Y:S04]  /*1e2d0*/  LDSM.16.MT88.4 R72, [R118+0xe800] ;  /* 0x00e800007648783b */ /* 0x000f680000004200 */
[----:B------:R-:W-:Y:S01]  /*1e2e0*/  FADD.FTZ R80, R80, R83 ;  /* 0x0000005350507221 */ /* 0x000fe20000010000 */
[C---:B---3--:R-:W-:Y:S03]  /*1e2f0*/  HMMA.16816.F32 R20, R56.reuse, R68, R20 ;  /* 0x000000443814723c */ /* 0x048fe60000001814 */
[----:B------:R-:W-:Y:S02]  /*1e300*/  LDSM.16.MT88.4 R84, [R118+0xcc00] ;  /* 0x00cc00007654783b */ /* 0x000fe40000004200 */
[----:B------:R-:W-:Y:S01]  /*1e310*/  FADD.FTZ R91, R91, R80 ;  /* 0x000000505b5b7221 */ /* 0x000fe20000010000 */
[C---:B------:R-:W-:Y:S05]  /*1e320*/  HMMA.16816.F32 R24, R56.reuse, R70, R24 ;  /* 0x000000463818723c */ /* 0x040fea0000001818 */
[----:B------:R-:W-:Y:S01]  /*1e330*/  LDSM.16.MT88.4 R76, [R122+0xec00] ;  /* 0x00ec00007a4c783b */ /* 0x000fe20000004200 */
[C---:B----4-:R-:W-:Y:S05]  /*1e340*/  HMMA.16816.F32 R28, R56.reuse, R60, R28 ;  /* 0x0000003c381c723c */ /* 0x050fea000000181c */
[----:B------:R-:W-:Y:S01]  /*1e350*/  FADD.FTZ R94, R94, R91 ;  /* 0x0000005b5e5e7221 */ /* 0x000fe20000010000 */
[C---:B------:R-:W-:Y:S05]  /*1e360*/  HMMA.16816.F32 R32, R56.reuse, R62, R32 ;  /* 0x0000003e3820723c */ /* 0x040fea0000001820 */
[----:B------:R-:W-:Y:S01]  /*1e370*/  FADD.FTZ R60, R92, R89 ;  /* 0x000000595c3c7221 */ /* 0x000fe20000010000 */
[----:B------:R-:W-:Y:S01]  /*1e380*/  FADD.FTZ R93, R93, R94 ;  /* 0x0000005e5d5d7221 */ /* 0x000fe20000010000 */
[----:B------:R-:W-:Y:S01]  /*1e390*/  F2FP.F16.F32.PACK_AB R68, R138, R133 ;  /* 0x000000858a44723e */ /* 0x000fe200000000ff */
[C---:B-1----:R-:W-:Y:S03]  /*1e3a0*/  HMMA.16816.F32 R36, R56.reuse, R64, R36 ;  /* 0x000000403824723c */ /* 0x042fe60000001824 */
[----:B------:R-:W-:Y:S01]  /*1e3b0*/  FADD.FTZ R60, R95, R60 ;  /* 0x0000003c5f3c7221 */ /* 0x000fe20000010000 */
[----:B------:R-:W-:Y:S01]  /*1e3c0*/  FADD.FTZ R93, R90, R93 ;  /* 0x0000005d5a5d7221 */ /* 0x000fe20000010000 */
[----:B------:R-:W-:Y:S01]  /*1e3d0*/  F2FP.F16.F32.PACK_AB R69, R132, R131 ;  /* 0x000000838445723e */ /* 0x000fe200000000ff */
[C---:B------:R-:W-:Y:S05]  /*1e3e0*/  HMMA.16816.F32 R40, R56.reuse, R66, R40 ;  /* 0x000000423828723c */ /* 0x040fea0000001828 */
[----:B------:R-:W-:Y:S01]  /*1e3f0*/  FADD.FTZ R104, R104, R93 ;  /* 0x0000005d68687221 */ /* 0x000fe20000010000 */
[C---:B-----5:R-:W-:Y:S01]  /*1e400*/  HMMA.16816.F32 R44, R56.reuse, R72, R44 ;  /* 0x00000048382c723c */ /* 0x060fe2000000182c */
[----:B------:R-:W1:Y:S04]  /*1e410*/  LDSM.16.MT88.4 R92, [R122+0xcc00] ;  /* 0x00cc00007a5c783b */ /* 0x000e680000004200 */
        /* <DEDUP_REMOVED lines=35> */
[C---:B--2---:R-:W-:Y:S05]  /*1e650*/  HMMA.16816.F32 R72, R68.reuse, R4, R44 ;  /* 0x000000044448723c */ /* 0x044fea000000182c */
[----:B------:R-:W-:Y:S01]  /*1e660*/  FADD.FTZ R170, R170, R169 ;  /* 0x000000a9aaaa7221 */ /* 0x000fe20000010000 */
[----:B------:R-:W-:Y:S01]  /*1e670*/  FADD.FTZ R176, R176, R161 ;  /* 0x000000a1b0b07221 */ /* 0x000fe20000010000 */
[----:B------:R-:W-:Y:S04]  /*1e680*/  HMMA.16816.F32 R68, R68, R6, R48 ;  /* 0x000000064444723c */ /* 0x000fe80000001830 */
[----:B------:R-:W-:Y:S01]  /*1e690*/  FADD.FTZ R127, R127, R170 ;  /* 0x000000aa7f7f7221 */ /* 0x000fe20000010000 */
[----:B------:R-:W-:Y:S03]  /*1e6a0*/  FADD.FTZ R125, R125, R176 ;  /* 0x000000b07d7d7221 */ /* 0x000fe60000010000 */
        /* <DEDUP_REMOVED lines=16> */
.L_x_1726:
        /* <DEDUP_REMOVED lines=193> */
.L_x_1732:
[----:B------:R-:W-:Y:S05]  /*1f3c0*/  BSYNC B0 ;  /* 0x0000000000007941 */ /* 0x000fea0003800000 */
.L_x_1731:
        /* <DEDUP_REMOVED lines=31> */
.L_x_1734:
[----:B------:R-:W-:Y:S05]  /*1f5c0*/  BSYNC B0 ;  /* 0x0000000000007941 */ /* 0x000fea0003800000 */
.L_x_1733:
        /* <DEDUP_REMOVED lines=12> */
.L_x_1736:
[----:B------:R-:W-:Y:S05]  /*1f690*/  BSYNC B0 ;  /* 0x0000000000007941 */ /* 0x000fea0003800000 */
.L_x_1735:
        /* <DEDUP_REMOVED lines=12> */
.L_x_1738:
[----:B------:R-:W-:Y:S05]  /*1f760*/  BSYNC B0 ;  /* 0x0000000000007941 */ /* 0x000fea0003800000 */
.L_x_1737:
        /* <DEDUP_REMOVED lines=10> */
.L_x_1739:
        /* <DEDUP_REMOVED lines=15> */
.L_x_6243:


//--------------------- .text._ZN5flash24flash_fwd_splitkv_kernelI23Flash_fwd_kernel_traitsILi96ELi64ELi128ELi4ELb0ELb0EN7cutlass6half_tE19Flash_kernel_traitsILi96ELi64ELi128ELi4ES3_EELb1ELb0ELb0ELb1ELb1ELb0ELb0ELb0EEEvNS_16Flash_fwd_paramsE --------------------------
	.section	.text._ZN5flash24flash_fwd_splitkv_kernelI23Flash_fwd_kernel_traitsILi96ELi64ELi128ELi4ELb0ELb0EN7cutlass6half_tE19Flash_kernel_traitsILi96ELi64ELi128ELi4ES3_EELb1ELb0ELb0ELb1ELb1ELb0ELb0ELb0EEEvNS_16Flash_fwd_paramsE,"ax",@progbits
	.align	128
        .global         _ZN5flash24flash_fwd_splitkv_kernelI23Flash_fwd_kernel_traitsILi96ELi64ELi128ELi4ELb0ELb0EN7cutlass6half_tE19Flash_kernel_traitsILi96ELi64ELi128ELi4ES3_EELb1ELb0ELb0ELb1ELb1ELb0ELb0ELb0EEEvNS_16Flash_fwd_paramsE
        .type           _ZN5flash24flash_fwd_splitkv_kernelI23Flash_fwd_kernel_traitsILi96ELi64ELi128ELi4ELb0ELb0EN7cutlass6half_tE19Flash_kernel_traitsILi96ELi64ELi128ELi4ES3_EELb1ELb0ELb0ELb1ELb1ELb0ELb0ELb0EEEvNS_16Flash_fwd_paramsE,@function
        .size           _ZN5flash24flash_fwd_splitkv_kernelI23Flash_fwd_kernel_traitsILi96ELi64ELi128ELi4ELb0ELb0EN7cutlass6half_tE19Flash_kernel_traitsILi96ELi64ELi128ELi4ES3_EELb1ELb0ELb0ELb1ELb1ELb0ELb0ELb0EEEvNS_16Flash_fwd_paramsE,(.L_x_6244 - _ZN5flash24flash_fwd_splitkv_kernelI23Flash_fwd_kernel_traitsILi96ELi64ELi128ELi4ELb0ELb0EN7cutlass6half_tE19Flash_kernel_traitsILi96ELi64ELi128ELi4ES3_EELb1ELb0ELb0ELb1ELb1ELb0ELb0ELb0EEEvNS_16Flash_fwd_paramsE)
        .other          _ZN5flash24flash_fwd_splitkv_kernelI23Flash_fwd_kernel_traitsILi96ELi64ELi128ELi4ELb0ELb0EN7cutlass6half_tE19Flash_kernel_traitsILi96ELi64ELi128ELi4ES3_EELb1ELb0ELb0ELb1ELb1ELb0ELb0ELb0EEEvNS_16Flash_fwd_paramsE,@"STO_CUDA_ENTRY STV_DEFAULT"
_ZN5flash24flash_fwd_splitkv_kernelI23Flash_fwd_kernel_traitsILi96ELi64ELi128ELi4ELb0ELb0EN7cutlass6half_tE19Flash_kernel_traitsILi96ELi64ELi128ELi4ES3_EELb1ELb0ELb0ELb1ELb1ELb0ELb0ELb0EEEvNS_16Flash_fwd_paramsE:
.text._ZN5flash24flash_fwd_splitkv_kernelI23Flash_fwd_kernel_traitsILi96ELi64ELi128ELi4ELb0ELb0EN7cutlass6half_tE19Flash_kernel_traitsILi96ELi64ELi128ELi4ES3_EELb1ELb0ELb0ELb1ELb1ELb0ELb0ELb0EEEvNS_16Flash_fwd_paramsE:
[----:B------:R-:W-:Y:S08]  /*0000*/  LDC R1, c[0x0][0x28] ;  /* 0x00000a00ff017b82 */ /* 0x000ff00000000800 */
[----:B------:R-:W1:Y:S01]  /*0010*/  LDC.64 R4, c[0x0][0x300] ;  /* 0x0000c000ff047b82 */ /* 0x000e620000000a00 */
[----:B------:R-:W2:Y:S01]  /*0020*/  S2R R28, SR_CTAID.Y ;  /* 0x00000000001c7919 */ /* 0x000ea20000002600 */
[----:B------:R-:W-:Y:S01]  /*0030*/  IMAD.MOV.U32 R21, RZ, RZ, RZ ;  /* 0x000000ffff157224 */ /* 0x000fe200078e00ff */
[----:B------:R-:W-:Y:S01]  /*0040*/  ULDC.64 UR16, c[0x0][0x208] ;  /* 0x0000820000107ab9 */ /* 0x000fe20000000a00 */
[----:B------:R-:W-:-:S04]  /*0050*/  ULDC UR15, c[0x0][0x2c4] ;  /* 0x0000b100000f7ab9 */ /* 0x000fc80000000800 */
[----:B------:R-:W3:Y:S01]  /*0060*/  LDC.64 R2, c[0x0][0x308] ;  /* 0x0000c200ff027b82 */ /* 0x000ee20000000a00 */
[----:B-1----:R-:W-:-:S04]  /*0070*/  ISETP.NE.U32.AND P0, PT, R4, RZ, PT ;  /* 0x000000ff0400720c */ /* 0x002fc80003f05070 */
[----:B------:R-:W-:Y:S02]  /*0080*/  ISETP.NE.AND.EX P0, PT, R5, RZ, PT, P0 ;  /* 0x000000ff0500720c */ /* 0x000fe40003f05300 */
[----:B---3--:R-:W-:-:S04]  /*0090*/  ISETP.NE.U32.AND P2, PT, R2, RZ, PT ;  /* 0x000000ff0200720c */ /* 0x008fc80003f45070 */
[----:B------:R-:W-:-:S07]  /*00a0*/  ISETP.NE.AND.EX P2, PT, R3, RZ, PT, P2 ;  /* 0x000000ff0300720c */ /* 0x000fce0003f45320 */
[----:B------:R-:W2:Y:S08]  /*00b0*/  @P0 LDC.64 R4, c[0x0][0x300] ;  /* 0x0000c000ff040b82 */ /* 0x000eb00000000a00 */
[----:B------:R-:W1:Y:S01]  /*00c0*/  @P2 LDC.64 R2, c[0x0][0x308] ;  /* 0x0000c200ff022b82 */ /* 0x000e620000000a00 */
[C---:B--2---:R-:W-:Y:S01]  /*00d0*/  @P0 IMAD.WIDE R8, R28.reuse, 0x4, R4 ;  /* 0x000000041c080825 */ /* 0x044fe200078e0204 */
[----:B------:R-:W2:Y:S06]  /*00e0*/  S2R R19, SR_CTAID.X ;  /* 0x0000000000137919 */ /* 0x000eac0000002500 */
[----:B------:R-:W3:Y:S01]  /*00f0*/  @!P2 LDC.64 R4, c[0x0][0x318] ;  /* 0x0000c600ff04ab82 */ /* 0x000ee20000000a00 */
[----:B------:R-:W4:Y:S01]  /*0100*/  @P0 LDG.E R21, desc[UR16][R8.64] ;  /* 0x0000001008150981 */ /* 0x000f22000c1e1900 */
[----:B-1----:R-:W-:-:S06]  /*0110*/  @P2 IMAD.WIDE R10, R28, 0x4, R2 ;  /* 0x000000041c0a2825 */ /* 0x002fcc00078e0202 */
[----:B------:R-:W1:Y:S01]  /*0120*/  @!P2 LDC.64 R2, c[0x0][0x2c8] ;  /* 0x0000b200ff02ab82 */ /* 0x000e620000000a00 */
[----:B------:R-:W4:Y:S01]  /*0130*/  @P2 LDG.E R0, desc[UR16][R10.64] ;  /* 0x000000100a002981 */ /* 0x000f22000c1e1900 */
[----:B--2---:R-:W-:-:S05]  /*0140*/  IMAD.SHL.U32 R133, R19, 0x40, RZ ;  /* 0x0000004013857824 */ /* 0x004fca00078e00ff */
[----:B------:R-:W-:Y:S02]  /*0150*/  ISETP.GE.AND P1, PT, R133, UR15, PT ;  /* 0x0000000f85007c0c */ /* 0x000fe4000bf26270 */
[----:B---3--:R-:W-:-:S04]  /*0160*/  @!P2 ISETP.NE.U32.AND P0, PT, R4, RZ, PT ;  /* 0x000000ff0400a20c */ /* 0x008fc80003f05070 */
[----:B------:R-:W-:-:S04]  /*0170*/  @!P2 ISETP.NE.AND.EX P0, PT, R5, RZ, PT, P0 ;  /* 0x000000ff0500a20c */ /* 0x000fc80003f05300 */
[----:B-1----:R-:W-:Y:S01]  /*0180*/  @!P2 SEL R3, R3, RZ, P0 ;  /* 0x000000ff0303a207 */ /* 0x002fe20000000000 */
[----:B----4-:R-:W-:Y:S02]  /*0190*/  @P2 IMAD.IADD R7, R0, 0x1, -R21 ;  /* 0x0000000100072824 */ /* 0x010fe400078e0a15 */
[----:B------:R-:W-:Y:S06]  /*01a0*/  @P1 EXIT ;  /* 0x000000000000194d */ /* 0x000fec0003800000 */
[----:B------:R-:W-:Y:S01]  /*01b0*/  VIADD R0, R133, 0xbf ;  /* 0x000000bf85007836 */ /* 0x000fe20000000000 */
[----:B------:R-:W-:Y:S01]  /*01c0*/  @!P2 IADD3 R7, R3, R2, -R21 ;  /* 0x000000020307a210 */ /* 0x000fe20007ffe815 */
[----:B------:R-:W-:Y:S01]  /*01d0*/  ULDC UR5, c[0x0][0x2c8] ;  /* 0x0000b20000057ab9 */ /* 0x000fe20000000800 */
[----:B------:R-:W-:Y:S01]  /*01e0*/  ULDC UR14, c[0x0][0x398] ;  /* 0x0000e600000e7ab9 */ /* 0x000fe20000000800 */
[----:B------:R-:W-:Y:S01]  /*01f0*/  UIADD3 UR5, UR5, 0x7f, URZ ;  /* 0x0000007f05057890 */ /* 0x000fe2000fffe03f */
[C---:B------:R-:W-:Y:S01]  /*0200*/  IADD3 R0, R7.reuse, -UR15, R0 ;  /* 0x8000000f07007c10 */ /* 0x040fe2000fffe000 */
[----:B------:R-:W-:Y:S01]  /*0210*/  VIADD R5, R7, 0x7f ;  /* 0x0000007f07057836 */ /* 0x000fe20000000000 */
[----:B------:R-:W1:Y:S01]  /*0220*/  S2R R13, SR_CTAID.Z ;  /* 0x00000000000d7919 */ /* 0x000e620000002700 */
[----:B------:R-:W-:Y:S02]  /*0230*/  USHF.R.S32.HI UR4, URZ, 0x1f, UR5 ;  /* 0x0000001f3f047899 */ /* 0x000fe40008011405 */
[----:B------:R-:W-:Y:S01]  /*0240*/  VIADD R3, R0, UR14 ;  /* 0x0000000e00037c36 */ /* 0x000fe20008000000 */
[----:B------:R-:W-:Y:S01]  /*0250*/  SHF.R.S32.HI R2, RZ, 0x1f, R5 ;  /* 0x0000001fff027819 */ /* 0x000fe20000011405 */
[----:B------:R-:W-:Y:S01]  /*0260*/  ULEA.HI UR4, UR4, UR5, URZ, 0x7 ;  /* 0x0000000504047291 */ /* 0x000fe2000f8f383f */
[----:B------:R-:W2:Y:S02]  /*0270*/  S2R R129, SR_TID.X ;  /* 0x0000000000817919 */ /* 0x000ea40000002100 */
[----:B------:R-:W-:Y:S01]  /*0280*/  SHF.R.S32.HI R0, RZ, 0x1f, R3 ;  /* 0x0000001fff007819 */ /* 0x000fe20000011403 */
[----:B------:R-:W-:Y:S01]  /*0290*/  USHF.R.S32.HI UR4, URZ, 0x7, UR4 ;  /* 0x000000073f047899 */ /* 0x000fe20008011404 */
[----:B------:R-:W-:-:S02]  /*02a0*/  LEA.HI R2, R2, R5, RZ, 0x7 ;  /* 0x0000000502027211 */ /* 0x000fc400078f38ff */
[----:B------:R-:W-:Y:S02]  /*02b0*/  LEA.HI R0, R0, R3, RZ, 0x7 ;  /* 0x0000000300007211 */ /* 0x000fe400078f38ff */
[----:B------:R-:W-:Y:S02]  /*02c0*/  SHF.R.S32.HI R2, RZ, 0x7, R2 ;  /* 0x00000007ff027819 */ /* 0x000fe40000011402 */
[----:B------:R-:W-:-:S04]  /*02d0*/  SHF.R.S32.HI R3, RZ, 0x7, R0 ;  /* 0x00000007ff037819 */ /* 0x000fc80000011400 */
[----:B------:R-:W-:-:S04]  /*02e0*/  VIMNMX3 R128, R2, UR4, R3, PT ;  /* 0x0000000402807c0f */ /* 0x000fc8000b800103 */
[----:B------:R-:W-:-:S13]  /*02f0*/  ISETP.GT.AND P0, PT, R128, RZ, PT ;  /* 0x000000ff8000720c */ /* 0x000fda0003f04270 */
[----:B-1----:R-:W-:Y:S05]  /*0300*/  @P0 BRA `(.L_x_1740) ;  /* 0x0000000000fc0947 */ /* 0x002fea0003800000 */
[----:B------:R-:W1:Y:S01]  /*0310*/  LDC.64 R2, c[0x0][0x298] ;  /* 0x0000a600ff027b82 */ /* 0x000e620000000a00 */
[----:B--2---:R-:W-:Y:S01]  /*0320*/  SHF.R.S32.HI R0, RZ, 0x1f, R129 ;  /* 0x0000001fff007819 */ /* 0x004fe20000011481 */
[----:B------:R-:W-:Y:S01]  /*0330*/  ULDC.64 UR4, c[0x0][0x290] ;  /* 0x0000a40000047ab9 */ /* 0x000fe20000000a00 */
[----:B------:R-:W-:Y:S02]  /*0340*/  SHF.R.S32.HI R5, RZ, 0x1f, R133 ;  /* 0x0000001fff057819 */ /* 0x000fe40000011485 */
[----:B------:R-:W-:Y:S02]  /*0350*/  LEA.HI R0, R0, R129, RZ, 0x2 ;  /* 0x0000008100007211 */ /* 0x000fe400078f10ff */
[----:B------:R-:W-:Y:S02]  /*0360*/  LOP3.LUT P3, RZ, R129, 0x3, RZ, 0xc0, !PT ;  /* 0x0000000381ff7812 */ /* 0x000fe4000786c0ff */
[----:B------:R-:W-:Y:S02]  /*0370*/  LOP3.LUT R6, R0, 0x1ffffffc, RZ, 0xc0, !PT ;  /* 0x1ffffffc00067812 */ /* 0x000fe400078ec0ff */
[----:B------:R-:W-:-:S03]  /*0380*/  SHF.R.S32.HI R0, RZ, 0x2, R0 ;  /* 0x00000002ff007819 */ /* 0x000fc60000011400 */
[----:B------:R-:W-:-:S04]  /*0390*/  IMAD.IADD R6, R129, 0x1, -R6 ;  /* 0x0000000181067824 */ /* 0x000fc800078e0a06 */
[----:B------:R-:W-:-:S05]  /*03a0*/  IMAD.SHL.U32 R6, R6, 0x8, RZ ;  /* 0x0000000806067824 */ /* 0x000fca00078e00ff */
[----:B------:R-:W-:Y:S01]  /*03b0*/  SHF.R.S32.HI R7, RZ, 0x1f, R6 ;  /* 0x0000001fff077819 */ /* 0x000fe20000011406 */
[----:B-1----:R-:W-:Y:S01]  /*03c0*/  IMAD R4, R5, R2, RZ ;  /* 0x0000000205047224 */ /* 0x002fe200078e02ff */
[----:B------:R-:W-:-:S03]  /*03d0*/  SHF.R.S32.HI R5, RZ, 0x1f, R28 ;  /* 0x0000001fff057819 */ /* 0x000fc6000001141c */
[C---:B------:R-:W-:Y:S01]  /*03e0*/  IMAD R9, R133.reuse, R3, R4 ;  /* 0x0000000385097224 */ /* 0x040fe200078e0204 */
[----:B------:R-:W-:Y:S01]  /*03f0*/  SHF.R.S32.HI R4, RZ, 0x1f, R13 ;  /* 0x0000001fff047819 */ /* 0x000fe2000001140d */
[----:B------:R-:W-:-:S04]  /*0400*/  IMAD.WIDE.U32 R6, R133, R2, R6 ;  /* 0x0000000285067225 */ /* 0x000fc800078e0006 */
[----:B------:R-:W-:Y:S02]  /*0410*/  IMAD R5, R5, UR4, RZ ;  /* 0x0000000405057c24 */ /* 0x000fe4000f8e02ff */
[----:B------:R-:W-:Y:S02]  /*0420*/  IMAD.IADD R7, R7, 0x1, R9 ;  /* 0x0000000107077824 */ /* 0x000fe400078e0209 */
[C---:B------:R-:W-:Y:S02]  /*0430*/  IMAD R5, R28.reuse, UR5, R5 ;  /* 0x000000051c057c24 */ /* 0x040fe4000f8e0205 */
[----:B------:R-:W-:Y:S01]  /*0440*/  IMAD.WIDE.U32 R6, R28, UR4, R6 ;  /* 0x000000041c067c25 */ /* 0x000fe2000f8e0006 */
[----:B------:R-:W-:-:S03]  /*0450*/  ULDC.64 UR4, c[0x0][0x2a0] ;  /* 0x0000a80000047ab9 */ /* 0x000fc60000000a00 */
[----:B------:R-:W-:Y:S01]  /*0460*/  IMAD R4, R4, UR4, RZ ;  /* 0x0000000404047c24 */ /* 0x000fe2000f8e02ff */
[----:B------:R-:W-:Y:S02]  /*0470*/  IADD3 R7, R7, R5, RZ ;  /* 0x0000000507077210 */ /* 0x000fe40007ffe0ff */
[----:B------:R-:W-:Y:S01]  /*0480*/  SHF.R.S32.HI R5, RZ, 0x1f, R0 ;  /* 0x0000001fff057819 */ /* 0x000fe20000011400 */
[C---:B------:R-:W-:Y:S02]  /*0490*/  IMAD R9, R13.reuse, UR5, R4 ;  /* 0x000000050d097c24 */ /* 0x040fe4000f8e0204 */
[----:B------:R-:W-:Y:S01]  /*04a0*/  IMAD.WIDE.U32 R6, R13, UR4, R6 ;  /* 0x000000040d067c25 */ /* 0x000fe2000f8e0006 */
[----:B------:R-:W-:-:S03]  /*04b0*/  ULDC UR4, c[0x0][0x270] ;  /* 0x00009c0000047ab9 */ /* 0x000fc60000000800 */
[-C--:B------:R-:W-:Y:S02]  /*04c0*/  IMAD R11, R5, R2.reuse, RZ ;  /* 0x00000002050b7224 */ /* 0x080fe400078e02ff */
[----:B------:R-:W-:Y:S02]  /*04d0*/  IMAD.IADD R9, R7, 0x1, R9 ;  /* 0x0000000107097824 */ /* 0x000fe400078e0209 */
[----:B------:R-:W-:Y:S02]  /*04e0*/  IMAD.MOV.U32 R8, RZ, RZ, R6 ;  /* 0x000000ffff087224 */ /* 0x000fe400078e0006 */
[----:B------:R-:W-:Y:S01]  /*04f0*/  IMAD R28, R28, UR4, R13 ;  /* 0x000000041c1c7c24 */ /* 0x000fe2000f8e020d */
[----:B------:R-:W-:Y:S01]  /*0500*/  ULDC.64 UR4, c[0x0][0x280] ;  /* 0x0000a00000047ab9 */ /* 0x000fe20000000a00 */
[C---:B------:R-:W-:Y:S02]  /*0510*/  IMAD R11, R0.reuse, R3, R11 ;  /* 0x00000003000b7224 */ /* 0x040fe400078e020b */
[----:B------:R-:W-:-:S04]  /*0520*/  IMAD.WIDE.U32 R8, R0, R2, R8 ;  /* 0x0000000200087225 */ /* 0x000fc800078e0008 */
[----:B------:R-:W-:Y:S01]  /*0530*/  IMAD R7, R28, UR15, R133 ;  /* 0x0000000f1c077c24 */ /* 0x000fe2000f8e0285 */
[----:B------:R-:W-:Y:S01]  /*0540*/  IADD3 R133, -R133, UR15, RZ ;  /* 0x0000000f85857c10 */ /* 0x000fe2000fffe1ff */
[----:B------:R-:W-:Y:S01]  /*0550*/  IMAD.SHL.U32 R3, R3, 0x40, RZ ;  /* 0x0000004003037824 */ /* 0x000fe200078e00ff */
[----:B------:R-:W-:Y:S02]  /*0560*/  IADD3 R4, R9, R11, RZ ;  /* 0x0000000b09047210 */ /* 0x000fe40007ffe0ff */
[----:B------:R-:W-:Y:S02]  /*0570*/  LEA R10, P1, R8, UR4, 0x1 ;  /* 0x00000004080a7c11 */ /* 0x000fe4000f8208ff */
[----:B------:R-:W-:Y:S02]  /*0580*/  ISETP.GE.OR P2, PT, R0, R133, P3 ;  /* 0x000000850000720c */ /* 0x000fe40001f46670 */
[C---:B------:R-:W-:Y:S02]  /*0590*/  IADD3 R6, P0, R7.reuse, R0, RZ ;  /* 0x0000000007067210 */ /* 0x040fe40007f1e0ff */
[----:B------:R-:W-:Y:S01]  /*05a0*/  LEA.HI.X R11, R8, UR5, R4, 0x1, P1 ;  /* 0x00000005080b7c11 */ /* 0x000fe200088f0c04 */
[----:B------:R-:W-:Y:S01]  /*05b0*/  IMAD.WIDE.U32 R8, R2, 0x40, RZ ;  /* 0x0000004002087825 */ /* 0x000fe200078e00ff */
[----:B------:R-:W-:Y:S01]  /*05c0*/  IADD3 R0, R0, 0x20, RZ ;  /* 0x0000002000007810 */ /* 0x000fe20007ffe0ff */
[----:B------:R-:W-:Y:S01]  /*05d0*/  ULDC.64 UR4, c[0x0][0x2b0] ;  /* 0x0000ac0000047ab9 */ /* 0x000fe20000000a00 */
[----:B------:R-:W-:Y:S01]  /*05e0*/  LEA.HI.X.SX32 R5, R7, R5, 0x1, P0 ;  /* 0x0000000507057211 */ /* 0x000fe200000f0eff */
[----:B------:R1:W-:Y:S01]  /*05f0*/  STG.E.128 desc[UR16][R10.64], RZ ;  /* 0x000000ff0a007986 */ /* 0x0003e2000c101d10 */
[----:B------:R-:W-:-:S02]  /*0600*/  ISETP.GE.OR P3, PT, R0, R133, P3 ;  /* 0x000000850000720c */ /* 0x000fc40001f66670 */
[----:B------:R-:W-:Y:S01]  /*0610*/  IADD3 R2, P1, R8, R10, RZ ;  /* 0x0000000a08027210 */ /* 0x000fe20007f3e0ff */
[----:B------:R-:W-:Y:S01]  /*0620*/  @!P2 IMAD.MOV.U32 R7, RZ, RZ, 0x7f800000 ;  /* 0x7f800000ff07a424 */ /* 0x000fe200078e00ff */
[C---:B------:R-:W-:Y:S01]  /*0630*/  LEA R4, P0, R6.reuse, UR4, 0x2 ;  /* 0x0000000406047c11 */ /* 0x040fe2000f8010ff */
[----:B------:R1:W-:Y:S01]  /*0640*/  STG.E.128 desc[UR16][R10.64+0x40], RZ ;  /* 0x000040ff0a007986 */ /* 0x0003e2000c101d10 */
[----:B------:R-:W-:Y:S02]  /*0650*/  IADD3.X R3, R11, R9, R3, P1, !PT ;  /* 0x000000090b037210 */ /* 0x000fe40000ffe403 */
[----:B------:R-:W-:Y:S01]  /*0660*/  LEA.HI.X R5, R6, UR5, R5, 0x2, P0 ;  /* 0x0000000506057c11 */ /* 0x000fe200080f1405 */
[----:B------:R1:W-:Y:S04]  /*0670*/  STG.E.128 desc[UR16][R10.64+0x80], RZ ;  /* 0x000080ff0a007986 */ /* 0x0003e8000c101d10 */
[----:B------:R1:W-:Y:S04]  /*0680*/  STG.E.128 desc[UR16][R2.64], RZ ;  /* 0x000000ff02007986 */ /* 0x0003e8000c101d10 */
[----:B------:R1:W-:Y:S04]  /*0690*/  STG.E.128 desc[UR16][R2.64+0x40], RZ ;  /* 0x000040ff02007986 */ /* 0x0003e8000c101d10 */
[----:B------:R1:W-:Y:S04]  /*06a0*/  STG.E.128 desc[UR16][R2.64+0x80], RZ ;  /* 0x000080ff02007986 */ /* 0x0003e8000c101d10 */
[----:B------:R1:W-:Y:S01]  /*06b0*/  @!P2 STG.E desc[UR16][R4.64], R7 ;  /* 0x000000070400a986 */ /* 0x0003e2000c101910 */
[----:B------:R-:W-:Y:S05]  /*06c0*/  @P3 EXIT ;  /* 0x000000000000394d */ /* 0x000fea0003800000 */
[----:B-1----:R-:W-:-:S05]  /*06d0*/  MOV R3, 0x7f800000 ;  /* 0x7f80000000037802 */ /* 0x002fca0000000f00 */
[----:B------:R-:W-:Y:S01]  /*06e0*/  STG.E desc[UR16][R4.64+0x80], R3 ;  /* 0x0000800304007986 */ /* 0x000fe2000c101910 */
[----:B------:R-:W-:Y:S05]  /*06f0*/  EXIT ;  /* 0x000000000000794d */ /* 0x000fea0003800000 */
.L_x_1740:
[----:B------:R-:W1:Y:S01]  /*0700*/  LDC.64 R2, c[0x0][0x368] ;  /* 0x0000da00ff027b82 */ /* 0x000e620000000a00 */
[----:B------:R-:W-:Y:S01]  /*0710*/  IMAD.MOV.U32 R0, RZ, RZ, R28 ;  /* 0x000000ffff007224 */ /* 0x000fe200078e001c */
[----:B------:R-:W-:Y:S01]  /*0720*/  ULDC.64 UR4, c[0x0][0x370] ;  /* 0x0000dc0000047ab9 */ /* 0x000fe20000000a00 */
[----:B-1----:R-:W-:-:S04]  /*0730*/  ISETP.NE.U32.AND P0, PT, R2, RZ, PT ;  /* 0x000000ff0200720c */ /* 0x002fc80003f05070 */
[----:B------:R-:W-:-:S13]  /*0740*/  ISETP.NE.AND.EX P0, PT, R3, RZ, PT, P0 ;  /* 0x000000ff0300720c */ /* 0x000fda0003f05300 */
[----:B------:R-:W1:Y:S02]  /*0750*/  @P0 LDC.64 R2, c[0x0][0x368] ;  /* 0x0000da00ff020b82 */ /* 0x000e640000000a00 */
[----:B-1----:R-:W-:-:S05]  /*0760*/  @P0 IMAD.WIDE R2, R28, 0x4, R2 ;  /* 0x000000041c020825 */ /* 0x002fca00078e0202 */
[----:B------:R1:W5:Y:S01]  /*0770*/  @P0 LDG.E R0, desc[UR16][R2.64] ;  /* 0x0000001002000981 */ /* 0x000362000c1e1900 */
[----:B------:R-:W-:Y:S02]  /*0780*/  ISETP.NE.U32.AND P0, PT, RZ, UR4, PT ;  /* 0x00000004ff007c0c */ /* 0x000fe4000bf05070 */
[----:B------:R-:W-:Y:S02]  /*0790*/  CS2R R182, SRZ ;  /* 0x0000000000b67805 */ /* 0x000fe4000001ff00 */
[----:B------:R-:W-:Y:S02]  /*07a0*/  PLOP3.LUT P6, PT, PT, PT, PT, 0x80, 0x0 ;  /* 0x000000000000781c */ /* 0x000fe40003fcf070 */
[----:B------:R-:W-:-:S13]  /*07b0*/  ISETP.NE.AND.EX P0, PT, RZ, UR5, PT, P0 ;  /* 0x00000005ff007c0c */ /* 0x000fda000bf05300 */
[----:B------:R-:W-:Y:S05]  /*07c0*/  @!P0 BRA `(.L_x_1741) ;  /* 0x0000000000248947 */ /* 0x000fea0003800000 */
[----:B-1----:R-:W1:Y:S01]  /*07d0*/  LDC.64 R2, c[0x0][0x378] ;  /* 0x0000de00ff027b82 */ /* 0x002e620000000a00 */
[----:B------:R-:W-:Y:S02]  /*07e0*/  SHF.R.S32.HI R5, RZ, 0x1f, R28 ;  /* 0x0000001fff057819 */ /* 0x000fe4000001141c */
[----:B------:R-:W-:-:S03]  /*07f0*/  PLOP3.LUT P6, PT, PT, PT, PT, 0x8, 0x0 ;  /* 0x000000000000781c */ /* 0x000fc60003fce170 */
[-C--:B-1----:R-:W-:Y:S02]  /*0800*/  IMAD R4, R5, R2.reuse, RZ ;  /* 0x0000000205047224 */ /* 0x082fe400078e02ff */
[----:B------:R-:W-:-:S04]  /*0810*/  IMAD.WIDE.U32 R8, R28, R2, RZ ;  /* 0x000000021c087225 */ /* 0x000fc800078e00ff */
[----:B------:R-:W-:Y:S01]  /*0820*/  IMAD R3, R28, R3, R4 ;  /* 0x000000031c037224 */ /* 0x000fe200078e0204 */
[----:B------:R-:W-:-:S04]  /*0830*/  LEA R182, P0, R8, UR4, 0x2 ;  /* 0x0000000408b67c11 */ /* 0x000fc8000f8010ff */
[----:B------:R-:W-:-:S04]  /*0840*/  IADD3 R3, R9, R3, RZ ;  /* 0x0000000309037210 */ /* 0x000fc80007ffe0ff */
[----:B------:R-:W-:-:S07]  /*0850*/  LEA.HI.X R183, R8, UR5, R3, 0x2, P0 ;  /* 0x0000000508b77c11 */ /* 0x000fce00080f1403 */
.L_x_1741:
[----:B------:R-:W-:Y:S05]  /*0860*/  @P6 BRA `(.L_x_1742) ;  /* 0x00000004003c6947 */ /* 0x000fea0003800000 */
[----:B-1----:R-:W1:Y:S01]  /*0870*/  LDC R2, c[0x0][0x380] ;  /* 0x0000e000ff027b82 */ /* 0x002e620000000800 */
[----:B------:R-:W-:Y:S01]  /*0880*/  LEA R3, R128, 0xffffff80, 0x7 ;  /* 0xffffff8080037811 */ /* 0x000fe200078e38ff */
[----:B------:R-:W-:Y:S01]  /*0890*/  ULDC.64 UR8, c[0x0][0x230] ;  /* 0x00008c0000087ab9 */ /* 0x000fe20000000a00 */
[----:B------:R-:W-:Y:S01]  /*08a0*/  ULDC.64 UR6, c[0x0][0x248] ;  /* 0x0000920000067ab9 */ /* 0x000fe20000000a00 */
[----:B------:R-:W-:Y:S01]  /*08b0*/  ULDC.64 UR4, c[0x0][0x238] ;  /* 0x00008e0000047ab9 */ /* 0x000fe20000000a00 */
[----:B-----5:R-:W-:Y:S01]  /*08c0*/  IABS R0, R3 ;  /* 0x0000000300007213 */ /* 0x020fe20000000000 */
[----:B------:R-:W-:Y:S01]  /*08d0*/  ULDC.64 UR10, c[0x0][0x260] ;  /* 0x00009800000a7ab9 */ /* 0x000fe20000000a00 */
        /* <DEDUP_REMOVED lines=19> */
[----:B------:R-:W-:Y:S02]  /*0a10*/  ISETP.GE.AND P0, PT, R0, RZ, PT ;  /* 0x000000ff0000720c */ /* 0x000fe40003f06270 */
[----:B------:R-:W1:Y:S05]  /*0a20*/  LDC R0, c[0x0][0x278] ;  /* 0x00009e00ff007b82 */ /* 0x000e6a0000000800 */
[----:B------:R-:W-:-:S05]  /*0a30*/  @P2 VIADD R6, R6, 0x1 ;  /* 0x0000000106062836 */ /* 0x000fca0000000000 */
[----:B------:R-:W-:-:S05]  /*0a40*/  MOV R5, R6 ;  /* 0x0000000600057202 */ /* 0x000fca0000000f00 */
[----:B------:R-:W-:Y:S01]  /*0a50*/  @!P0 IMAD.MOV R5, RZ, RZ, -R5 ;  /* 0x000000ffff058224 */ /* 0x000fe200078e0a05 */
[----:B------:R-:W-:-:S05]  /*0a60*/  @!P1 LOP3.LUT R5, RZ, R2, RZ, 0x33, !PT ;  /* 0x00000002ff059212 */ /* 0x000fca00078e33ff */
[----:B------:R-:W-:-:S06]  /*0a70*/  IMAD.WIDE R30, R5, 0x4, R182 ;  /* 0x00000004051e7825 */ /* 0x000fcc00078e02b6 */
[----:B------:R-:W3:Y:S01]  /*0a80*/  LDG.E R30, desc[UR16][R30.64] ;  /* 0x000000101e1e7981 */ /* 0x000ee2000c1e1900 */
[----:B-1----:R-:W-:Y:S01]  /*0a90*/  IABS R4, R0 ;  /* 0x0000000000047213 */ /* 0x002fe20000000000 */
[----:B------:R-:W-:-:S03]  /*0aa0*/  IMAD.MOV R5, RZ, RZ, -R5 ;  /* 0x000000ffff057224 */ /* 0x000fc600078e0a05 */
[----:B------:R-:W1:Y:S01]  /*0ab0*/  I2F.RP R9, R4 ;  /* 0x0000000400097306 */ /* 0x000e620000209400 */
[----:B------:R-:W-:-:S07]  /*0ac0*/  IMAD R3, R2, R5, R3 ;  /* 0x0000000502037224 */ /* 0x000fce00078e0203 */
        /* <DEDUP_REMOVED lines=8> */
[----:B------:R-:W-:Y:S01]  /*0b50*/  IMAD.HI.U32 R16, R11, R6, RZ ;  /* 0x000000060b107227 */ /* 0x000fe200078e00ff */
[----:B------:R-:W-:-:S03]  /*0b60*/  SHF.R.S32.HI R11, RZ, 0x1f, R3 ;  /* 0x0000001fff0b7819 */ /* 0x000fc60000011403 */
[----:B------:R-:W-:Y:S02]  /*0b70*/  IMAD.MOV R9, RZ, RZ, -R16 ;  /* 0x000000ffff097224 */ /* 0x000fe400078e0a10 */
[----:B------:R-:W-:Y:S02]  /*0b80*/  IMAD R2, R11, UR6, RZ ;  /* 0x000000060b027c24 */ /* 0x000fe4000f8e02ff */
[----:B------:R-:W-:-:S05]  /*0b90*/  IMAD R9, R4, R9, R6 ;  /* 0x0000000904097224 */ /* 0x000fca00078e0206 */
[----:B------:R-:W-:-:S13]  /*0ba0*/  ISETP.GT.U32.AND P0, PT, R4, R9, PT ;  /* 0x000000090400720c */ /* 0x000fda0003f04070 */
[-C--:B------:R-:W-:Y:S02]  /*0bb0*/  @!P0 IADD3 R9, R9, -R4.reuse, RZ ;  /* 0x8000000409098210 */ /* 0x080fe40007ffe0ff */
[----:B------:R-:W-:Y:S02]  /*0bc0*/  @!P0 IADD3 R16, R16, 0x1, RZ ;  /* 0x0000000110108810 */ /* 0x000fe40007ffe0ff */
[----:B------:R-:W-:Y:S02]  /*0bd0*/  ISETP.GE.U32.AND P1, PT, R9, R4, PT ;  /* 0x000000040900720c */ /* 0x000fe40003f26070 */
[----:B------:R-:W-:-:S04]  /*0be0*/  LOP3.LUT R4, R13, R0, RZ, 0x3c, !PT ;  /* 0x000000000d047212 */ /* 0x000fc800078e3cff */
[----:B------:R-:W-:-:S07]  /*0bf0*/  ISETP.GE.AND P0, PT, R4, RZ, PT ;  /* 0x000000ff0400720c */ /* 0x000fce0003f06270 */
[----:B------:R-:W-:Y:S01]  /*0c00*/  @P1 VIADD R16, R16, 0x1 ;  /* 0x0000000110101836 */ /* 0x000fe20000000000 */
[----:B------:R-:W-:-:S05]  /*0c10*/  ISETP.NE.AND P1, PT, R0, RZ, PT ;  /* 0x000000ff0000720c */ /* 0x000fca0003f25270 */
[----:B------:R-:W-:-:S08]  /*0c20*/  @!P0 IADD3 R16, -R16, RZ, RZ ;  /* 0x000000ff10108210 */ /* 0x000fd00007ffe1ff */
[----:B------:R-:W-:Y:S02]  /*0c30*/  @!P1 LOP3.LUT R16, RZ, R0, RZ, 0x33, !PT ;  /* 0x00000000ff109212 */ /* 0x000fe400078e33ff */
[----:B---3--:R-:W-:Y:S01]  /*0c40*/  SHF.R.S32.HI R17, RZ, 0x1f, R30 ;  /* 0x0000001fff117819 */ /* 0x008fe2000001141e */
[----:B------:R-:W-:-:S04]  /*0c50*/  IMAD.WIDE.U32 R8, R30, UR8, RZ ;  /* 0x000000081e087c25 */ /* 0x000fc8000f8e00ff */
[C---:B------:R-:W-:Y:S02]  /*0c60*/  IMAD R5, R17.reuse, UR8, RZ ;  /* 0x0000000811057c24 */ /* 0x040fe4000f8e02ff */
[----:B------:R-:W-:Y:S02]  /*0c70*/  IMAD R17, R17, UR4, RZ ;  /* 0x0000000411117c24 */ /* 0x000fe4000f8e02ff */
[C---:B------:R-:W-:Y:S02]  /*0c80*/  IMAD R4, R30.reuse, UR9, R5 ;  /* 0x000000091e047c24 */ /* 0x040fe4000f8e0205 */
[----:B------:R-:W-:Y:S02]  /*0c90*/  IMAD R5, R3, UR7, R2 ;  /* 0x0000000703057c24 */ /* 0x000fe4000f8e0202 */
[C---:B------:R-:W-:Y:S01]  /*0ca0*/  IMAD R17, R30.reuse, UR5, R17 ;  /* 0x000000051e117c24 */ /* 0x040fe2000f8e0211 */
[----:B------:R-:W-:Y:S01]  /*0cb0*/  IADD3 R9, R9, R4, RZ ;  /* 0x0000000409097210 */ /* 0x000fe20007ffe0ff */
[----:B------:R-:W-:-:S04]  /*0cc0*/  IMAD.WIDE.U32 R30, R30, UR4, RZ ;  /* 0x000000041e1e7c25 */ /* 0x000fc8000f8e00ff */
[----:B------:R-:W-:Y:S01]  /*0cd0*/  IMAD.WIDE.U32 R26, R3, UR6, R8 ;  /* 0x00000006031a7c25 */ /* 0x000fe2000f8e0008 */
[----:B------:R-:W-:Y:S02]  /*0ce0*/  SHF.R.S32.HI R9, RZ, 0x1f, R16 ;  /* 0x0000001fff097819 */ /* 0x000fe40000011410 */
[----:B------:R-:W-:Y:S01]  /*0cf0*/  IADD3 R17, R31, R17, RZ ;  /* 0x000000111f117210 */ /* 0x000fe20007ffe0ff */
[----:B------:R-:W-:Y:S02]  /*0d00*/  IMAD.IADD R27, R27, 0x1, R5 ;  /* 0x000000011b1b7824 */ /* 0x000fe400078e0205 */
[----:B------:R-:W-:Y:S02]  /*0d10*/  IMAD R15, R9, UR10, RZ ;  /* 0x0000000a090f7c24 */ /* 0x000fe4000f8e02ff */
[----:B------:R-:W-:-:S04]  /*0d20*/  IMAD.WIDE.U32 R26, R16, UR10, R26 ;  /* 0x0000000a101a7c25 */ /* 0x000fc8000f8e001a */
[----:B------:R-:W-:-:S05]  /*0d30*/  IMAD R15, R16, UR11, R15 ;  /* 0x0000000b100f7c24 */ /* 0x000fca000f8e020f */
[----:B------:R-:W-:Y:S01]  /*0d40*/  IADD3 R15, R27, R15, RZ ;  /* 0x0000000f1b0f7210 */ /* 0x000fe20007ffe0ff */
[----:B------:R-:W-:Y:S06]  /*0d50*/  BRA `(.L_x_1743) ;  /* 0x0000000000e07947 */ /* 0x000fec0003800000 */
.L_x_1742:
[----:B-1----:R-:W1:Y:S01]  /*0d60*/  LDC R2, c[0x0][0x278] ;  /* 0x00009e00ff027b82 */ /* 0x002e620000000800 */
[----:B------:R-:W-:Y:S01]  /*0d70*/  ULDC.64 UR6, c[0x0][0x248] ;  /* 0x0000920000067ab9 */ /* 0x000fe20000000a00 */
[----:B------:R-:W-:-:S06]  /*0d80*/  ULDC.64 UR8, c[0x0][0x230] ;  /* 0x00008c0000087ab9 */ /* 0x000fcc0000000a00 */
[----:B------:R-:W3:Y:S01]  /*0d90*/  LDC.64 R14, c[0x0][0x260] ;  /* 0x00009800ff0e7b82 */ /* 0x000ee20000000a00 */
[----:B-1----:R-:W-:-:S04]  /*0da0*/  IABS R5, R2 ;  /* 0x0000000200057213 */ /* 0x002fc80000000000 */
[----:B------:R-:W1:Y:S08]  /*0db0*/  I2F.RP R6, R5 ;  /* 0x0000000500067306 */ /* 0x000e700000209400 */
[----:B-1----:R-:W1:Y:S02]  /*0dc0*/  MUFU.RCP R8, R6 ;  /* 0x0000000600087308 */ /* 0x002e640000001000 */
[----:B-1----:R-:W-:-:S02]  /*0dd0*/  IADD3 R8, R8, 0xffffffe, RZ ;  /* 0x0ffffffe08087810 */ /* 0x002fc40007ffe0ff */
[----:B------:R-:W-:-:S04]  /*0de0*/  SHF.R.S32.HI R6, RZ, 0x1f, R21 ;  /* 0x0000001fff067819 */ /* 0x000fc80000011415 */
[----:B------:R-:W1:Y:S02]  /*0df0*/  F2I.FTZ.U32.TRUNC.NTZ R9, R8 ;  /* 0x0000000800097305 */ /* 0x000e64000021f000 */
[----:B-1----:R-:W-:Y:S01]  /*0e00*/  IADD3 R3, RZ, -R9, RZ ;  /* 0x80000009ff037210 */ /* 0x002fe20007ffe0ff */
[----:B------:R-:W-:-:S04]  /*0e10*/  IMAD.MOV.U32 R8, RZ, RZ, RZ ;  /* 0x000000ffff087224 */ /* 0x000fc800078e00ff */
[----:B------:R-:W-:Y:S01]  /*0e20*/  IMAD R4, R3, R5, RZ ;  /* 0x0000000503047224 */ /* 0x000fe200078e02ff */
[----:B------:R-:W-:-:S03]  /*0e30*/  IABS R3, R13 ;  /* 0x0000000d00037213 */ /* 0x000fc60000000000 */
[----:B------:R-:W-:Y:S02]  /*0e40*/  IMAD.HI.U32 R4, R9, R4, R8 ;  /* 0x0000000409047227 */ /* 0x000fe400078e0008 */
[----:B------:R-:W1:Y:S04]  /*0e50*/  LDC.64 R8, c[0x0][0x250] ;  /* 0x00009400ff087b82 */ /* 0x000e680000000a00 */
[----:B------:R-:W-:-:S05]  /*0e60*/  IMAD.HI.U32 R16, R4, R3, RZ ;  /* 0x0000000304107227 */ /* 0x000fca00078e00ff */
[----:B------:R-:W-:-:S05]  /*0e70*/  IADD3 R4, -R16, RZ, RZ ;  /* 0x000000ff10047210 */ /* 0x000fca0007ffe1ff */
[----:B------:R-:W-:Y:S01]  /*0e80*/  IMAD R4, R5, R4, R3 ;  /* 0x0000000405047224 */ /* 0x000fe200078e0203 */
[----:B------:R-:W-:-:S04]  /*0e90*/  LEA R3, R128, 0xffffff80, 0x7 ;  /* 0xffffff8080037811 */ /* 0x000fc800078e38ff */
[----:B------:R-:W-:Y:S02]  /*0ea0*/  ISETP.GT.U32.AND P0, PT, R5, R4, PT ;  /* 0x000000040500720c */ /* 0x000fe40003f04070 */
[----:B------:R-:W-:Y:S02]  /*0eb0*/  SHF.R.S32.HI R11, RZ, 0x1f, R3 ;  /* 0x0000001fff0b7819 */ /* 0x000fe40000011403 */
[----:B------:R-:W-:-:S05]  /*0ec0*/  IADD3 R22, P1, R21, R3, RZ ;  /* 0x0000000315167210 */ /* 0x000fca0007f3e0ff */
[C---:B------:R-:W-:Y:S02]  /*0ed0*/  IMAD.X R17, R6.reuse, 0x1, R11, P1 ;  /* 0x0000000106117824 */ /* 0x040fe400008e060b */
[----:B-1----:R-:W-:Y:S02]  /*0ee0*/  IMAD R6, R6, R8, RZ ;  /* 0x0000000806067224 */ /* 0x002fe400078e02ff */
[----:B------:R-:W-:Y:S01]  /*0ef0*/  @!P0 IADD3 R4, R4, -R5, RZ ;  /* 0x8000000504048210 */ /* 0x000fe20007ffe0ff */
[----:B------:R-:W-:Y:S01]  /*0f00*/  IMAD R17, R17, UR6, RZ ;  /* 0x0000000611117c24 */ /* 0x000fe2000f8e02ff */
[----:B------:R-:W-:Y:S01]  /*0f10*/  @!P0 IADD3 R16, R16, 0x1, RZ ;  /* 0x0000000110108810 */ /* 0x000fe20007ffe0ff */
[----:B------:R-:W-:Y:S01]  /*0f20*/  IMAD R6, R21, R9, R6 ;  /* 0x0000000915067224 */ /* 0x000fe200078e0206 */
[----:B------:R-:W-:Y:S01]  /*0f30*/  ISETP.GE.U32.AND P2, PT, R4, R5, PT ;  /* 0x000000050400720c */ /* 0x000fe20003f46070 */
[C---:B------:R-:W-:Y:S01]  /*0f40*/  IMAD R10, R22.reuse, UR7, R17 ;  /* 0x00000007160a7c24 */ /* 0x040fe2000f8e0211 */
[----:B------:R-:W-:Y:S01]  /*0f50*/  LOP3.LUT R4, R13, R2, RZ, 0x3c, !PT ;  /* 0x000000020d047212 */ /* 0x000fe200078e3cff */
[----:B------:R-:W-:Y:S01]  /*0f60*/  IMAD.WIDE.U32 R22, R22, UR6, RZ ;  /* 0x0000000616167c25 */ /* 0x000fe2000f8e00ff */
[----:B------:R-:W-:-:S02]  /*0f70*/  ISETP.NE.AND P0, PT, R2, RZ, PT ;  /* 0x000000ff0200720c */ /* 0x000fc40003f05270 */
[----:B------:R-:W-:Y:S01]  /*0f80*/  ISETP.GE.AND P1, PT, R4, RZ, PT ;  /* 0x000000ff0400720c */ /* 0x000fe20003f26270 */
[----:B------:R-:W-:Y:S01]  /*0f90*/  IMAD.IADD R23, R23, 0x1, R10 ;  /* 0x0000000117177824 */ /* 0x000fe200078e020a */
[----:B------:R-:W1:Y:S01]  /*0fa0*/  LDC.64 R4, c[0x0][0x238] ;  /* 0x00008e00ff047b82 */ /* 0x000e620000000a00 */
[----:B-----5:R-:W-:Y:S01]  /*0fb0*/  SHF.R.S32.HI R17, RZ, 0x1f, R0 ;  /* 0x0000001fff117819 */ /* 0x020fe20000011400 */
[----:B------:R-:W-:-:S03]  /*0fc0*/  IMAD.WIDE.U32 R20, R21, R8, RZ ;  /* 0x0000000815147225 */ /* 0x000fc600078e00ff */
[----:B------:R-:W-:Y:S01]  /*0fd0*/  @P2 IADD3 R16, R16, 0x1, RZ ;  /* 0x0000000110102810 */ /* 0x000fe20007ffe0ff */
[----:B------:R-:W-:Y:S01]  /*0fe0*/  IMAD R9, R17, UR8, RZ ;  /* 0x0000000811097c24 */ /* 0x000fe2000f8e02ff */
[----:B------:R-:W-:Y:S01]  /*0ff0*/  IADD3 R21, R21, R6, RZ ;  /* 0x0000000615157210 */ /* 0x000fe20007ffe0ff */
[----:B------:R-:W-:-:S03]  /*1000*/  IMAD.WIDE.U32 R22, R0, UR8, R22 ;  /* 0x0000000800167c25 */ /* 0x000fc6000f8e0016 */
[----:B------:R-:W-:Y:S02]  /*1010*/  @!P1 IADD3 R16, -R16, RZ, RZ ;  /* 0x000000ff10109210 */ /* 0x000fe40007ffe1ff */
[----:B------:R-:W-:Y:S01]  /*1020*/  @!P0 LOP3.LUT R16, RZ, R2, RZ, 0x33, !PT ;  /* 0x00000002ff108212 */ /* 0x000fe200078e33ff */
[----:B------:R-:W-:-:S03]  /*1030*/  IMAD R2, R0, UR9, R9 ;  /* 0x0000000900027c24 */ /* 0x000fc6000f8e0209 */
[----:B------:R-:W-:Y:S01]  /*1040*/  SHF.R.S32.HI R9, RZ, 0x1f, R16 ;  /* 0x0000001fff097819 */ /* 0x000fe20000011410 */
[----:B------:R-:W-:-:S04]  /*1050*/  IMAD.IADD R23, R23, 0x1, R2 ;  /* 0x0000000117177824 */ /* 0x000fc800078e0202 */
[----:B---3--:R-:W-:Y:S02]  /*1060*/  IMAD R2, R9, R14, RZ ;  /* 0x0000000e09027224 */ /* 0x008fe400078e02ff */
[-C--:B-1----:R-:W-:Y:S02]  /*1070*/  IMAD R17, R17, R4.reuse, RZ ;  /* 0x0000000411117224 */ /* 0x082fe400078e02ff */
[----:B------:R-:W-:-:S04]  /*1080*/  IMAD.WIDE.U32 R30, R0, R4, R20 ;  /* 0x00000004001e7225 */ /* 0x000fc800078e0014 */
[----:B------:R-:W-:Y:S02]  /*1090*/  IMAD R17, R0, R5, R17 ;  /* 0x0000000500117224 */ /* 0x000fe400078e0211 */
[----:B------:R-:W-:-:S03]  /*10a0*/  IMAD.WIDE.U32 R26, R16, R14, R22 ;  /* 0x0000000e101a7225 */ /* 0x000fc600078e0016 */
[----:B------:R-:W-:Y:S01]  /*10b0*/  IADD3 R17, R31, R17, RZ ;  /* 0x000000111f117210 */ /* 0x000fe20007ffe0ff */
[----:B------:R-:W-:-:S05]  /*10c0*/  IMAD R15, R16, R15, R2 ;  /* 0x0000000f100f7224 */ /* 0x000fca00078e0202 */
[----:B------:R-:W-:-:S07]  /*10d0*/  IADD3 R15, R27, R15, RZ ;  /* 0x0000000f1b0f7210 */ /* 0x000fce0007ffe0ff */
.L_x_1743:
[----:B--2---:R-:W-:Y:S01]  /*10e0*/  SHF.R.S32.HI R132, RZ, 0x1f, R129 ;  /* 0x0000001fff847819 */ /* 0x004fe20000011481 */
[----:B------:R-:W-:Y:S01]  /*10f0*/  ULDC.64 UR4, c[0x0][0x228] ;  /* 0x00008a0000047ab9 */ /* 0x000fe20000000a00 */
[----:B------:R-:W-:Y:S01]  /*1100*/  SHF.R.S32.HI R20, RZ, 0x1f, R13 ;  /* 0x0000001fff147819 */ /* 0x000fe2000001140d */
[----:B------:R-:W-:Y:S01]  /*1110*/  ULDC.64 UR10, c[0x0][0x268] ;  /* 0x00009a00000a7ab9 */ /* 0x000fe20000000a00 */
[CC--:B------:R-:W-:Y:S01]  /*1120*/  LEA.HI R21, R132.reuse, R129.reuse, RZ, 0x2 ;  /* 0x0000008184157211 */ /* 0x0c0fe200078f10ff */
[----:B------:R-:W-:Y:S01]  /*1130*/  IMAD R9, R9, UR10, RZ ;  /* 0x0000000a09097c24 */ /* 0x000fe2000f8e02ff */
[-C--:B------:R-:W-:Y:S01]  /*1140*/  LEA.HI R8, R132, R129.reuse, RZ, 0x3 ;  /* 0x0000008184087211 */ /* 0x080fe200078f18ff */
[----:B------:R-:W1:Y:S01]  /*1150*/  S2UR UR12, SR_CgaCtaId ;  /* 0x00000000000c79c3 */ /* 0x000e620000008800 */
[----:B------:R-:W-:Y:S01]  /*1160*/  LOP3.LUT R180, R21, 0xfffffffc, RZ, 0xc0, !PT ;  /* 0xfffffffc15b47812 */ /* 0x000fe200078ec0ff */
[----:B------:R-:W-:Y:S01]  /*1170*/  IMAD R10, R16, UR11, R9 ;  /* 0x0000000b100a7c24 */ /* 0x000fe2000f8e0209 */
[----:B------:R-:W-:Y:S01]  /*1180*/  SHF.R.S32.HI R5, RZ, 0x3, R8 ;  /* 0x00000003ff057819 */ /* 0x000fe20000011408 */
[----:B------:R-:W-:Y:S01]  /*1190*/  USHF.L.U32 UR19, UR6, 0x6, URZ ;  /* 0x0000000606137899 */ /* 0x000fe2000800063f */
[-C--:B------:R-:W-:Y:S01]  /*11a0*/  LEA.HI R2, R132, R129.reuse, RZ, 0x4 ;  /* 0x0000008184027211 */ /* 0x080fe200078f20ff */
[----:B------:R-:W-:Y:S01]  /*11b0*/  IMAD.IADD R180, R129, 0x1, -R180 ;  /* 0x0000000181b47824 */ /* 0x000fe200078e0ab4 */
[----:B------:R-:W-:Y:S01]  /*11c0*/  SHF.R.S32.HI R24, RZ, 0x2, R21 ;  /* 0x00000002ff187819 */ /* 0x000fe20000011415 */
[----:B------:R-:W-:Y:S01]  /*11d0*/  IMAD.SHL.U32 R5, R5, 0x40, RZ ;  /* 0x0000004005057824 */ /* 0x000fe200078e00ff */
[----:B------:R-:W-:Y:S01]  /*11e0*/  LOP3.LUT R0, R2, 0xfffffff0, RZ, 0xc0, !PT ;  /* 0xfffffff002007812 */ /* 0x000fe200078ec0ff */
[----:B------:R-:W-:Y:S01]  /*11f0*/  IMAD.SHL.U32 R180, R180, 0x8, RZ ;  /* 0x00000008b4b47824 */ /* 0x000fe200078e00ff */
[----:B------:R-:W-:Y:S01]  /*1200*/  LEA.HI R21, R21, R24, RZ, 0x1 ;  /* 0x0000001815157211 */ /* 0x000fe200078f08ff */
[----:B------:R-:W-:Y:S01]  /*1210*/  USHF.L.U64.HI UR18, UR6, 0x6, UR7 ;  /* 0x0000000606127899 */ /* 0x000fe20008010207 */
[----:B------:R-:W-:Y:S01]  /*1220*/  LOP3.LUT R5, R5, 0xc0, RZ, 0xc0, !PT ;  /* 0x000000c005057812 */ /* 0x000fe200078ec0ff */
[----:B------:R-:W-:Y:S01]  /*1230*/  IMAD.IADD R23, R129, 0x1, -R0 ;  /* 0x0000000181177824 */ /* 0x000fe200078e0a00 */
[----:B------:R-:W-:-:S02]  /*1240*/  LEA.HI R132, R132, R129, RZ, 0x5 ;  /* 0x0000008184847211 */ /* 0x000fc400078f28ff */
[----:B------:R-:W-:Y:S02]  /*1250*/  LOP3.LUT R21, R21, 0x7fffffe, RZ, 0xc0, !PT ;  /* 0x07fffffe15157812 */ /* 0x000fe400078ec0ff */
[----:B------:R-:W-:Y:S02]  /*1260*/  LOP3.LUT R4, R5, 0x18, R180, 0xf8, !PT ;  /* 0x0000001805047812 */ /* 0x000fe400078ef8b4 */
[----:B------:R-:W-:Y:S01]  /*1270*/  LEA.HI R14, R23, R23, RZ, 0x1 ;  /* 0x00000017170e7211 */ /* 0x000fe200078f08ff */
[----:B------:R-:W-:Y:S01]  /*1280*/  IMAD.IADD R21, R24, 0x1, -R21 ;  /* 0x0000000118157824 */ /* 0x000fe200078e0a15 */
[----:B------:R-:W-:Y:S02]  /*1290*/  SHF.R.U32.HI R5, RZ, 0x3, R5 ;  /* 0x00000003ff057819 */ /* 0x000fe40000011605 */
[----:B------:R-:W-:Y:S02]  /*12a0*/  SHF.R.S32.HI R130, RZ, 0x5, R132 ;  /* 0x00000005ff827819 */ /* 0x000fe40000011484 */
[----:B------:R-:W-:-:S02]  /*12b0*/  LOP3.LUT R6, R14, 0x7fffffe, RZ, 0xc0, !PT ;  /* 0x07fffffe0e067812 */ /* 0x000fc400078ec0ff */
[----:B------:R-:W-:Y:S01]  /*12c0*/  LOP3.LUT R5, R4, R5, RZ, 0x3c, !PT ;  /* 0x0000000504057212 */ /* 0x000fe200078e3cff */
[----:B------:R-:W-:Y:S01]  /*12d0*/  IMAD R178, R130, 0x8, R21 ;  /* 0x0000000882b27824 */ /* 0x000fe200078e0215 */
[----:B------:R-:W-:Y:S01]  /*12e0*/  SHF.R.S32.HI R0, RZ, 0x1f, R23 ;  /* 0x0000001fff007819 */ /* 0x000fe20000011417 */
[----:B------:R-:W-:Y:S01]  /*12f0*/  IMAD.IADD R6, R23, 0x1, -R6 ;  /* 0x0000000117067824 */ /* 0x000fe200078e0a06 */
[----:B------:R-:W-:Y:S01]  /*1300*/  SHF.R.S32.HI R27, RZ, 0x4, R2 ;  /* 0x00000004ff1b7819 */ /* 0x000fe20000011402 */
[----:B------:R-:W-:Y:S01]  /*1310*/  IMAD.U32 R178, R178, 0x20, R5 ;  /* 0x00000020b2b27824 */ /* 0x000fe200078e0005 */
[----:B------:R-:W-:Y:S01]  /*1320*/  LEA.HI R0, R0, R23, RZ, 0x3 ;  /* 0x0000001700007211 */ /* 0x000fe200078f18ff */
[----:B------:R-:W2:Y:S01]  /*1330*/  LDC.64 R4, c[0x0][0x240] ;  /* 0x00009000ff047b82 */ /* 0x000ea20000000a00 */
[----:B------:R-:W-:Y:S01]  /*1340*/  SHF.R.S32.HI R23, RZ, 0x1f, R28 ;  /* 0x0000001fff177819 */ /* 0x000fe2000001141c */
[----:B------:R-:W-:Y:S01]  /*1350*/  IMAD R133, R130, 0x10, R133 ;  /* 0x0000001082857824 */ /* 0x000fe200078e0285 */
[----:B------:R-:W-:Y:S01]  /*1360*/  SHF.R.S32.HI R181, RZ, 0x1f, R180 ;  /* 0x0000001fffb57819 */ /* 0x000fe200000114b4 */
[----:B------:R-:W-:Y:S01]  /*1370*/  IMAD.SHL.U32 R0, R0, 0x20, RZ ;  /* 0x0000002000007824 */ /* 0x000fe200078e00ff */
[----:B------:R-:W-:Y:S01]  /*1380*/  LEA.HI R2, R2, R27, RZ, 0x1 ;  /* 0x0000001b02027211 */ /* 0x000fe200078f08ff */
[----:B------:R-:W-:Y:S01]  /*1390*/  IMAD R23, R23, UR4, RZ ;  /* 0x0000000417177c24 */ /* 0x000fe2000f8e02ff */
[----:B------:R-:W-:-:S02]  /*13a0*/  IADD3 R30, P0, R180, R30, RZ ;  /* 0x0000001eb41e7210 */ /* 0x000fc40007f1e0ff */
[----:B------:R-:W-:Y:S01]  /*13b0*/  LOP3.LUT R2, R2, 0xfffffffe, RZ, 0xc0, !PT ;  /* 0xfffffffe02027812 */ /* 0x000fe200078ec0ff */
[C---:B------:R-:W-:Y:S01]  /*13c0*/  IMAD R22, R28.reuse, UR5, R23 ;  /* 0x000000051c167c24 */ /* 0x040fe2000f8e0217 */
[----:B------:R-:W-:Y:S01]  /*13d0*/  SHF.R.S32.HI R25, RZ, 0x1f, R24 ;  /* 0x0000001fff197819 */ /* 0x000fe20000011418 */
[----:B------:R-:W-:Y:S01]  /*13e0*/  IMAD.WIDE.U32 R28, R28, UR4, R180 ;  /* 0x000000041c1c7c25 */ /* 0x000fe2000f8e00b4 */
[----:B------:R-:W-:Y:S01]  /*13f0*/  IADD3 R26, P1, R180, R26, RZ ;  /* 0x0000001ab41a7210 */ /* 0x000fe20007f3e0ff */
[----:B------:R-:W-:Y:S02]  /*1400*/  ULDC.64 UR4, c[0x0][0x258] ;  /* 0x0000960000047ab9 */ /* 0x000fe40000000a00 */
[----:B------:R-:W-:Y:S02]  /*1410*/  IMAD.IADD R23, R29, 0x1, R22 ;  /* 0x000000011d177824 */ /* 0x000fe400078e0216 */
[----:B------:R-:W-:Y:S02]  /*1420*/  IMAD R20, R20, UR4, RZ ;  /* 0x0000000414147c24 */ /* 0x000fe4000f8e02ff */
[----:B------:R-:W-:-:S02]  /*1430*/  IMAD.MOV.U32 R22, RZ, RZ, R28 ;  /* 0x000000ffff167224 */ /* 0x000fc400078e001c */
[----:B------:R-:W-:Y:S01]  /*1440*/  IMAD.X R31, R181, 0x1, R17, P0 ;  /* 0x00000001b51f7824 */ /* 0x000fe200000e0611 */
[----:B------:R-:W-:Y:S01]  /*1450*/  IADD3 R12, P0, R24, R3, RZ ;  /* 0x00000003180c7210 */ /* 0x000fe20007f1e0ff */
[----:B------:R-:W-:Y:S02]  /*1460*/  IMAD.IADD R2, R27, 0x1, -R2 ;  /* 0x000000011b027824 */ /* 0x000fe400078e0a02 */
[----:B------:R-:W-:Y:S01]  /*1470*/  IMAD.X R27, R181, 0x1, R15, P1 ;  /* 0x00000001b51b7824 */ /* 0x000fe200008e060f */
[--C-:B------:R-:W-:Y:S01]  /*1480*/  SHF.R.S32.HI R15, RZ, 0x1, R14.reuse ;  /* 0x00000001ff0f7819 */ /* 0x100fe2000001140e */
[----:B------:R-:W-:Y:S01]  /*1490*/  IMAD R3, R25, UR6, RZ ;  /* 0x0000000619037c24 */ /* 0x000fe2000f8e02ff */
[----:B------:R-:W-:Y:S01]  /*14a0*/  SHF.R.S32.HI R14, RZ, 0x1f, R14 ;  /* 0x0000001fff0e7819 */ /* 0x000fe2000001140e */
[C---:B------:R-:W-:Y:S02]  /*14b0*/  IMAD R9, R13.reuse, UR5, R20 ;  /* 0x000000050d097c24 */ /* 0x040fe4000f8e0214 */
[----:B------:R-:W-:Y:S01]  /*14c0*/  IMAD.WIDE.U32 R22, R13, UR4, R22 ;  /* 0x000000040d167c25 */ /* 0x000fe2000f8e0016 */
[----:B------:R-:W-:Y:S01]  /*14d0*/  LEA.HI R14, R14, R15, RZ, 0x2 ;  /* 0x0000000f0e0e7211 */ /* 0x000fe200078f10ff */
[----:B------:R-:W-:-:S02]  /*14e0*/  ULDC.64 UR4, c[0x0][0x218] ;  /* 0x0000860000047ab9 */ /* 0x000fc40000000a00 */
[----:B------:R-:W-:Y:S01]  /*14f0*/  IMAD.WIDE R18, R19, 0x40, R24 ;  /* 0x0000004013127825 */ /* 0x000fe200078e0218 */
[----:B------:R-:W-:-:S03]  /*1500*/  LOP3.LUT R14, R14, 0xfffffffc, RZ, 0xc0, !PT ;  /* 0xfffffffc0e0e7812 */ /* 0x000fc600078ec0ff */
[C---:B------:R-:W-:Y:S02]  /*1510*/  IMAD R13, R24.reuse, UR7, R3 ;  /* 0x00000007180d7c24 */ /* 0x040fe4000f8e0203 */
[----:B------:R-:W-:-:S04]  /*1520*/  IMAD.WIDE.U32 R26, R24, UR6, R26 ;  /* 0x00000006181a7c25 */ /* 0x000fc8000f8e001a */
[----:B------:R-:W-:Y:S02]  /*1530*/  IMAD.IADD R23, R23, 0x1, R9 ;  /* 0x0000000117177824 */ /* 0x000fe400078e0209 */
[-C--:B--2---:R-:W-:Y:S02]  /*1540*/  IMAD R9, R19, R4.reuse, RZ ;  /* 0x0000000413097224 */ /* 0x084fe400078e02ff */
[----:B------:R-:W-:Y:S01]  /*1550*/  IMAD.X R11, R25, 0x1, R11, P0 ;  /* 0x00000001190b7824 */ /* 0x000fe200000e060b */
[----:B------:R-:W-:Y:S01]  /*1560*/  LEA R188, P0, R26, UR4, 0x1 ;  /* 0x000000041abc7c11 */ /* 0x000fe2000f8008ff */
[----:B------:R-:W-:Y:S02]  /*1570*/  IMAD.IADD R13, R27, 0x1, R13 ;  /* 0x000000011b0d7824 */ /* 0x000fe400078e020d */
[C---:B------:R-:W-:Y:S02]  /*1580*/  IMAD R9, R18.reuse, R5, R9 ;  /* 0x0000000512097224 */ /* 0x040fe400078e0209 */
[----:B------:R-:W-:Y:S01]  /*1590*/  IMAD.WIDE.U32 R18, R18, R4, R22 ;  /* 0x0000000412127225 */ /* 0x000fe200078e0016 */
[----:B------:R-:W-:Y:S01]  /*15a0*/  LEA.HI.X R189, R26, UR5, R13, 0x1, P0 ;  /* 0x000000051abd7c11 */ /* 0x000fe200080f0c0d */
[----:B------:R-:W-:-:S02]  /*15b0*/  ULDC.64 UR4, c[0x0][0x210] ;  /* 0x0000840000047ab9 */ /* 0x000fc40000000a00 */
[----:B------:R-:W-:Y:S01]  /*15c0*/  IMAD.IADD R3, R15, 0x1, -R14 ;  /* 0x000000010f037824 */ /* 0x000fe200078e0a0e */
[----:B------:R-:W-:Y:S01]  /*15d0*/  LEA R14, P0, R18, UR4, 0x1 ;  /* 0x00000004120e7c11 */ /* 0x000fe2000f8008ff */
[----:B------:R-:W-:Y:S01]  /*15e0*/  IMAD.IADD R9, R19, 0x1, R9 ;  /* 0x0000000113097824 */ /* 0x000fe200078e0209 */
[----:B------:R-:W-:Y:S01]  /*15f0*/  UMOV UR4, 0x400 ;  /* 0x0000040000047882 */ /* 0x000fe20000000000 */
[----:B------:R-:W-:Y:S01]  /*1600*/  IMAD.WIDE.U32 R16, R16, UR10, R30 ;  /* 0x0000000a10107c25 */ /* 0x000fe2000f8e001e */
[----:B------:R-:W-:Y:S01]  /*1610*/  ULDC.64 UR10, c[0x0][0x250] ;  /* 0x00009400000a7ab9 */ /* 0x000fe20000000a00 */
[----:B------:R-:W-:Y:S02]  /*1620*/  LOP3.LUT P1, RZ, R3, 0x2, RZ, 0xc0, !PT ;  /* 0x0000000203ff7812 */ /* 0x000fe4000782c0ff */
[----:B------:R-:W-:Y:S01]  /*1630*/  LEA.HI.X R15, R18, UR5, R9, 0x1, P0 ;  /* 0x00000005120f7c11 */ /* 0x000fe200080f0c09 */
[----:B-1----:R-:W-:Y:S01]  /*1640*/  ULEA UR5, UR12, UR4, 0x18 ;  /* 0x000000040c057291 */ /* 0x002fe2000f8ec03f */
[----:B------:R-:W-:Y:S01]  /*1650*/  IMAD R11, R11, UR10, RZ ;  /* 0x0000000a0b0b7c24 */ /* 0x000fe2000f8e02ff */
[----:B------:R-:W-:Y:S01]  /*1660*/  LEA R18, P0, R4, R14, 0x6 ;  /* 0x0000000e04127211 */ /* 0x000fe200078030ff */
[----:B------:R-:W-:Y:S01]  /*1670*/  IMAD.IADD R17, R17, 0x1, R10 ;  /* 0x0000000111117824 */ /* 0x000fe200078e020a */
[----:B------:R-:W-:Y:S01]  /*1680*/  LOP3.LUT R10, R8, 0xfffffff8, RZ, 0xc0, !PT ;  /* 0xfffffff8080a7812 */ /* 0x000fe200078ec0ff */
[----:B------:R-:W-:Y:S01]  /*1690*/  IMAD R9, R12, UR11, R11 ;  /* 0x0000000b0c097c24 */ /* 0x000fe2000f8e020b */
[----:B------:R-:W-:Y:S01]  /*16a0*/  LEA.HI.X R19, R4, R15, R5, 0x6, P0 ;  /* 0x0000000f04137211 */ /* 0x000fe200000f3405 */
[----:B------:R-:W-:Y:S01]  /*16b0*/  IMAD.WIDE.U32 R12, R12, UR10, R16 ;  /* 0x0000000a0c0c7c25 */ /* 0x000fe2000f8e0010 */
[----:B------:R-:W-:Y:S01]  /*16c0*/  LEA R178, R178, UR5, 0x1 ;  /* 0x00000005b2b27c11 */ /* 0x000fe2000f8e08ff */
[----:B------:R-:W-:Y:S01]  /*16d0*/  ULDC.64 UR12, c[0x0][0x220] ;  /* 0x00008800000c7ab9 */ /* 0x000fe20000000a00 */
[----:B------:R-:W-:Y:S01]  /*16e0*/  IADD3 R16, P0, R188, UR19, RZ ;  /* 0x00000013bc107c10 */ /* 0x000fe2000ff1e0ff */
[----:B------:R-:W-:Y:S01]  /*16f0*/  IMAD.IADD R5, R129, 0x1, -R10 ;  /* 0x0000000181057824 */ /* 0x000fe200078e0a0a */
[----:B------:R-:W-:Y:S01]  /*1700*/  USHF.L.U64.HI UR11, UR10, 0x6, UR11 ;  /* 0x000000060a0b7899 */ /* 0x000fe2000801020b */
[----:B------:R-:W-:Y:S01]  /*1710*/  @!PT LDS RZ, [RZ] ;  /* 0x00000000fffff984 */ /* 0x000fe20000000800 */
[----:B------:R-:W-:Y:S01]  /*1720*/  @!PT LDS RZ, [RZ] ;  /* 0x00000000fffff984 */ /* 0x000fe20000000800 */
[----:B------:R-:W-:Y:S01]  /*1730*/  @!PT LDS RZ, [RZ] ;  /* 0x00000000fffff984 */ /* 0x000fe20000000800 */
[----:B------:R-:W-:Y:S01]  /*1740*/  LDGSTS.E.BYPASS.LTC128B.128 [R178], desc[UR16][R14.64] ;  /* 0x000000000eb27fae */ /* 0x000fe2000b901d50 */
[----:B------:R-:W-:Y:S01]  /*1750*/  IADD3.X R17, R189, UR18, RZ, P0, !PT ;  /* 0x00000012bd117c10 */ /* 0x000fe200087fe4ff */
[----:B------:R-:W-:Y:S01]  /*1760*/  IMAD.IADD R9, R13, 0x1, R9 ;  /* 0x000000010d097824 */ /* 0x000fe200078e0209 */
[----:B------:R-:W-:Y:S01]  /*1770*/  IADD3 R20, P0, R16, UR19, RZ ;  /* 0x0000001310147c10 */ /* 0x000fe2000ff1e0ff */
[----:B------:R-:W-:Y:S01]  /*1780*/  LDGSTS.E.BYPASS.LTC128B.128 [R178+0x1000], desc[UR16][R14.64+0x40] ;  /* 0x010000400eb27fae */ /* 0x000fe2000b901d50 */
[----:B------:R-:W-:Y:S01]  /*1790*/  LEA.HI R10, R5, R5, RZ, 0x1 ;  /* 0x00000005050a7211 */ /* 0x000fe200078f08ff */
[----:B------:R-:W-:Y:S01]  /*17a0*/  UIADD3 UR4, UR5, 0x3000, URZ ;  /* 0x0000300005047890 */ /* 0x000fe2000fffe03f */
[----:B------:R-:W-:Y:S01]  /*17b0*/  IADD3.X R21, R17, UR18, RZ, P0, !PT ;  /* 0x0000001211157c10 */ /* 0x000fe200087fe4ff */
[----:B------:R1:W-:Y:S01]  /*17c0*/  LDGSTS.E.BYPASS.LTC128B.128 [R178+0x2000], desc[UR16][R14.64+0x80] ;  /* 0x020000800eb27fae */ /* 0x0003e2000b901d50 */
[----:B------:R-:W-:-:S02]  /*17d0*/  IADD3 R22, P0, R20, UR19, RZ ;  /* 0x0000001314167c10 */ /* 0x000fc4000ff1e0ff */
[----:B------:R-:W-:Y:S01]  /*17e0*/  SHF.R.S32.HI R4, RZ, 0x1, R10 ;  /* 0x00000001ff047819 */ /* 0x000fe2000001140a */
[----:B------:R-:W-:Y:S01]  /*17f0*/  LDGSTS.E.BYPASS.LTC128B.128 [R178+0x800], desc[UR16][R18.64] ;  /* 0x0080000012b27fae */ /* 0x000fe2000b901d50 */
[----:B------:R-:W-:Y:S02]  /*1800*/  IADD3.X R23, R21, UR18, RZ, P0, !PT ;  /* 0x0000001215177c10 */ /* 0x000fe400087fe4ff */
[----:B------:R-:W-:Y:S01]  /*1810*/  LOP3.LUT R10, R10, 0x3fffffe, RZ, 0xc0, !PT ;  /* 0x03fffffe0a0a7812 */ /* 0x000fe200078ec0ff */
[----:B------:R-:W-:Y:S01]  /*1820*/  LDGSTS.E.BYPASS.LTC128B.128 [R178+0x1800], desc[UR16][R18.64+0x40] ;  /* 0x0180004012b27fae */ /* 0x000fe2000b901d50 */
[C---:B------:R-:W-:Y:S01]  /*1830*/  LEA R184, P0, R12.reuse, UR12, 0x1 ;  /* 0x0000000c0cb87c11 */ /* 0x040fe2000f8008ff */
[----:B------:R-:W-:Y:S02]  /*1840*/  USHF.L.U32 UR12, UR10, 0x6, URZ ;  /* 0x000000060a0c7899 */ /* 0x000fe4000800063f */
[----:B------:R-:W-:Y:S01]  /*1850*/  LDGSTS.E.BYPASS.LTC128B.128 [R178+0x2800], desc[UR16][R18.64+0x80] ;  /* 0x0280008012b27fae */ /* 0x000fe2000b901d50 */
[----:B------:R-:W-:Y:S01]  /*1860*/  IMAD.IADD R5, R5, 0x1, -R10 ;  /* 0x0000000105057824 */ /* 0x000fe200078e0a0a */
[----:B------:R-:W-:Y:S01]  /*1870*/  LEA.HI.X R185, R12, UR13, R9, 0x1, P0 ;  /* 0x0000000d0cb97c11 */ /* 0x000fe200080f0c09 */
[----:B------:R-:W-:Y:S01]  /*1880*/  IMAD.SHL.U32 R10, R3, 0x40, RZ ;  /* 0x00000040030a7824 */ /* 0x000fe200078e00ff */
[----:B------:R-:W-:Y:S01]  /*1890*/  LDGSTS.E.BYPASS.LTC128B.128 [R178+0x3000], desc[UR16][R188.64] ;  /* 0x03000000bcb27fae */ /* 0x000fe2000b901d50 */
[----:B------:R-:W-:Y:S01]  /*18a0*/  IMAD R9, R2, 0x8, R5 ;  /* 0x0000000802097824 */ /* 0x000fe200078e0205 */
[----:B------:R-:W-:Y:S01]  /*18b0*/  LOP3.LUT R5, R0, 0xffffff00, RZ, 0xc0, !PT ;  /* 0xffffff0000057812 */ /* 0x000fe200078ec0ff */
[----:B------:R-:W-:Y:S01]  /*18c0*/  IMAD.MOV.U32 R3, RZ, RZ, 0x20 ;  /* 0x00000020ff037424 */ /* 0x000fe200078e00ff */
[----:B------:R-:W-:Y:S01]  /*18d0*/  LDGSTS.E.BYPASS.LTC128B.128 [R178+0x5000], desc[UR16][R188.64+0x40] ;  /* 0x05000040bcb27fae */ /* 0x000fe2000b901d50 */
[----:B------:R-:W-:Y:S01]  /*18e0*/  LOP3.LUT R10, R10, 0xc0, RZ, 0xc0, !PT ;  /* 0x000000c00a0a7812 */ /* 0x000fe200078ec0ff */
[----:B------:R-:W-:-:S02]  /*18f0*/  IMAD.MOV.U32 R179, RZ, RZ, R185 ;  /* 0x000000ffffb37224 */ /* 0x000fc400078e00b9 */
[----:B------:R-:W-:Y:S01]  /*1900*/  LDGSTS.E.BYPASS.LTC128B.128 [R178+0x7000], desc[UR16][R188.64+0x80] ;  /* 0x07000080bcb27fae */ /* 0x000fe2000b901d50 */
[----:B------:R-:W-:Y:S02]  /*1910*/  IMAD R177, R130, 0x200, R5 ;  /* 0x0000020082b17824 */ /* 0x000fe400078e0205 */
[----:B-1----:R-:W-:Y:S01]  /*1920*/  IMAD.SHL.U32 R15, R4, 0x40, RZ ;  /* 0x00000040040f7824 */ /* 0x002fe200078e00ff */
[----:B------:R-:W-:Y:S01]  /*1930*/  LDGSTS.E.BYPASS.LTC128B.128 [R178+0x3800], desc[UR16][R16.64] ;  /* 0x0380000010b27fae */ /* 0x000fe2000b901d50 */
[----:B------:R-:W-:-:S03]  /*1940*/  IMAD R177, R6, 0x20, R177 ;  /* 0x0000002006b17824 */ /* 0x000fc600078e02b1 */
[----:B------:R-:W-:Y:S01]  /*1950*/  LDGSTS.E.BYPASS.LTC128B.128 [R178+0x5800], desc[UR16][R16.64+0x40] ;  /* 0x0580004010b27fae */ /* 0x000fe2000b901d50 */
[----:B------:R-:W-:-:S03]  /*1960*/  LOP3.LUT R15, R15, 0xc0, RZ, 0xc0, !PT ;  /* 0x000000c00f0f7812 */ /* 0x000fc600078ec0ff */
[----:B------:R1:W-:Y:S01]  /*1970*/  LDGSTS.E.BYPASS.LTC128B.128 [R178+0x7800], desc[UR16][R16.64+0x80] ;  /* 0x0780008010b27fae */ /* 0x0003e2000b901d50 */
[----:B------:R-:W-:Y:S02]  /*1980*/  LOP3.LUT R11, R15, 0x8, R8, 0xf8, !PT ;  /* 0x000000080f0b7812 */ /* 0x000fe400078ef808 */
[----:B------:R-:W-:Y:S01]  /*1990*/  SHF.R.U32.HI R8, RZ, 0x3, R15 ;  /* 0x00000003ff087819 */ /* 0x000fe2000001160f */
[----:B------:R-:W-:Y:S03]  /*19a0*/  LDGSTS.E.BYPASS.LTC128B.128 [R178+0x4000], desc[UR16][R20.64] ;  /* 0x0400000014b27fae */ /* 0x000fe6000b901d50 */
[----:B------:R-:W-:Y:S01]  /*19b0*/  LOP3.LUT R8, R11, R8, RZ, 0x3c, !PT ;  /* 0x000000080b087212 */ /* 0x000fe200078e3cff */
[----:B------:R-:W-:Y:S01]  /*19c0*/  LDGSTS.E.BYPASS.LTC128B.128 [R178+0x6000], desc[UR16][R20.64+0x40] ;  /* 0x0600004014b27fae */ /* 0x000fe2000b901d50 */
[----:B------:R-:W-:Y:S01]  /*19d0*/  IMAD.SHL.U32 R11, R2, 0x8, RZ ;  /* 0x00000008020b7824 */ /* 0x000fe200078e00ff */
[----:B------:R-:W-:-:S02]  /*19e0*/  SHF.R.U32.HI R2, RZ, 0x3, R10 ;  /* 0x00000003ff027819 */ /* 0x000fc4000001160a */
[----:B------:R-:W-:Y:S01]  /*19f0*/  LDGSTS.E.BYPASS.LTC128B.128 [R178+0x8000], desc[UR16][R20.64+0x80] ;  /* 0x0800008014b27fae */ /* 0x000fe2000b901d50 */
[----:B------:R-:W-:Y:S01]  /*1a00*/  IMAD.U32 R0, R9, 0x20, R8 ;  /* 0x0000002009007824 */ /* 0x000fe200078e0008 */
[----:B------:R-:W-:Y:S02]  /*1a10*/  LOP3.LUT R11, R10, 0x8, R11, 0xf8, !PT ;  /* 0x000000080a0b7812 */ /* 0x000fe400078ef80b */
[----:B------:R-:W-:Y:S01]  /*1a20*/  LDGSTS.E.BYPASS.LTC128B.128 [R178+0x4800], desc[UR16][R22.64] ;  /* 0x0480000016b27fae */ /* 0x000fe2000b901d50 */
[----:B------:R-:W-:Y:S02]  /*1a30*/  IADD3 R10, P0, R184, UR12, RZ ;  /* 0x0000000cb80a7c10 */ /* 0x000fe4000ff1e0ff */
[----:B------:R-:W-:Y:S01]  /*1a40*/  LOP3.LUT R2, R11, R2, RZ, 0x3c, !PT ;  /* 0x000000020b027212 */ /* 0x000fe200078e3cff */
[----:B------:R-:W-:Y:S01]  /*1a50*/  LDGSTS.E.BYPASS.LTC128B.128 [R178+0x6800], desc[UR16][R22.64+0x40] ;  /* 0x0680004016b27fae */ /* 0x000fe2000b901d50 */
[----:B------:R-:W-:Y:S02]  /*1a60*/  IADD3.X R11, R185, UR11, RZ, P0, !PT ;  /* 0x0000000bb90b7c10 */ /* 0x000fe400087fe4ff */
[----:B------:R-:W-:Y:S01]  /*1a70*/  LEA R131, R0, UR5, 0x1 ;  /* 0x0000000500837c11 */ /* 0x000fe2000f8e08ff */
[----:B------:R2:W-:Y:S01]  /*1a80*/  LDGSTS.E.BYPASS.LTC128B.128 [R178+0x8800], desc[UR16][R22.64+0x80] ;  /* 0x0880008016b27fae */ /* 0x0005e2000b901d50 */
[----:B------:R-:W-:Y:S01]  /*1a90*/  IMAD.IADD R177, R2, 0x1, R177 ;  /* 0x0000000102b17824 */ /* 0x000fe200078e02b1 */
[----:B------:R-:W-:-:S02]  /*1aa0*/  LEA R176, R0, UR4, 0x1 ;  /* 0x0000000400b07c11 */ /* 0x000fc4000f8e08ff */
[----:B------:R-:W0:Y:S01]  /*1ab0*/  LDGDEPBAR ;  /* 0x00000000000079af */ /* 0x000e220000000000 */
[----:B-1----:R-:W-:Y:S02]  /*1ac0*/  IADD3 R16, P0, R10, UR12, RZ ;  /* 0x0000000c0a107c10 */ /* 0x002fe4000ff1e0ff */
[----:B------:R-:W-:Y:S02]  /*1ad0*/  LEA R177, R177, UR5, 0x1 ;  /* 0x00000005b1b17c11 */ /* 0x000fe4000f8e08ff */
[----:B------:R-:W-:Y:S02]  /*1ae0*/  IADD3.X R17, R11, UR11, RZ, P0, !PT ;  /* 0x0000000b0b117c10 */ /* 0x000fe400087fe4ff */
[----:B------:R-:W-:Y:S02]  /*1af0*/  IADD3 R8, P0, R16, UR12, RZ ;  /* 0x0000000c10087c10 */ /* 0x000fe4000ff1e0ff */
[----:B------:R-:W-:Y:S02]  /*1b00*/  LOP3.LUT R0, R132, 0xffffffe0, RZ, 0xc0, !PT ;  /* 0xffffffe084007812 */ /* 0x000fe400078ec0ff */
[----:B------:R-:W-:-:S02]  /*1b10*/  IADD3.X R9, R17, UR11, RZ, P0, !PT ;  /* 0x0000000b11097c10 */ /* 0x000fc400087fe4ff */
[----:B------:R-:W-:Y:S01]  /*1b20*/  LOP3.LUT P0, RZ, R4, 0x2, RZ, 0xc0, !PT ;  /* 0x0000000204ff7812 */ /* 0x000fe2000780c0ff */
[----:B------:R-:W-:Y:S01]  /*1b30*/  IMAD.IADD R0, R129, 0x1, -R0 ;  /* 0x0000000181007824 */ /* 0x000fe200078e0a00 */
[----:B------:R-:W-:Y:S01]  /*1b40*/  SEL R4, R3, 0xffffffe0, !P1 ;  /* 0xffffffe003047807 */ /* 0x000fe20004800000 */
[----:B------:R-:W-:Y:S01]  /*1b50*/  IMAD.SHL.U32 R129, R129, 0x2, RZ ;  /* 0x0000000281817824 */ /* 0x000fe200078e00ff */
[----:B------:R-:W-:-:S03]  /*1b60*/  SEL R3, R3, 0xffffffe0, !P0 ;  /* 0xffffffe003037807 */ /* 0x000fc60004000000 */
[----:B------:R-:W-:Y:S02]  /*1b70*/  IMAD.IADD R175, R177, 0x1, R4 ;  /* 0x00000001b1af7824 */ /* 0x000fe400078e0204 */
[----:B------:R-:W-:Y:S01]  /*1b80*/  IMAD.IADD R174, R176, 0x1, R3 ;  /* 0x00000001b0ae7824 */ /* 0x000fe200078e0203 */
[----:B------:R-:W-:Y:S01]  /*1b90*/  SHF.R.S32.HI R3, RZ, 0x1f, R0 ;  /* 0x0000001fff037819 */ /* 0x000fe20000011400 */
[----:B------:R-:W-:-:S04]  /*1ba0*/  DEPBAR.LE SB0, 0x0 ;  /* 0x000080000000791a */ /* 0x000fc80000000000 */
[----:B------:R-:W-:Y:S01]  /*1bb0*/  BAR.SYNC.DEFER_BLOCKING 0x0 ;  /* 0x0000000000007b1d */ /* 0x000fe20000010000 */
[----:B------:R-:W-:Y:S01]  /*1bc0*/  LEA.HI R186, R3, R0, RZ, 0x2 ;  /* 0x0000000003ba7211 */ /* 0x000fe200078f10ff */
[----:B------:R-:W-:Y:S01]  /*1bd0*/  IMAD.SHL.U32 R0, R128, 0x80, RZ ;  /* 0x0000008080007824 */ /* 0x000fe200078e00ff */
[----:B------:R-:W-:Y:S02]  /*1be0*/  SHF.R.S32.HI R3, RZ, 0x1f, R132 ;  /* 0x0000001fff037819 */ /* 0x000fe40000011484 */
[----:B------:R-:W-:Y:S02]  /*1bf0*/  SHF.R.S32.HI R186, RZ, 0x2, R186 ;  /* 0x00000002ffba7819 */ /* 0x000fe400000114ba */
[----:B------:R-:W-:-:S04]  /*1c00*/  LEA.HI R187, R3, R130, RZ, 0x2 ;  /* 0x0000008203bb7211 */ /* 0x000fc800078f10ff */
[----:B------:R-:W-:-:S05]  /*1c10*/  LOP3.LUT R187, R187, 0xfffffffc, RZ, 0xc0, !PT ;  /* 0xfffffffcbbbb7812 */ /* 0x000fca00078ec0ff */
[----:B------:R-:W-:Y:S01]  /*1c20*/  IMAD.IADD R187, R130, 0x1, -R187 ;  /* 0x0000000182bb7824 */ /* 0x000fe200078e0abb */
[----:B------:R-:W-:Y:S01]  /*1c30*/  @!PT LDS RZ, [RZ] ;  /* 0x00000000fffff984 */ /* 0x000fe20000000800 */
[----:B------:R-:W-:Y:S01]  /*1c40*/  @!PT LDS RZ, [RZ] ;  /* 0x00000000fffff984 */ /* 0x000fe20000000800 */
[----:B------:R-:W-:Y:S01]  /*1c50*/  @!PT LDS RZ, [RZ] ;  /* 0x00000000fffff984 */ /* 0x000fe20000000800 */
[----:B------:R-:W-:Y:S04]  /*1c60*/  LDGSTS.E.BYPASS.LTC128B.128 [R178+0x9000], desc[UR16][R184.64] ;  /* 0x09000000b8b27fae */ /* 0x000fe8000b901d50 */
        /* <DEDUP_REMOVED lines=10> */
[----:B------:R1:W-:Y:S04]  /*1d10*/  LDGSTS.E.BYPASS.LTC128B.128 [R178+0xe800], desc[UR16][R8.64+0x80] ;  /* 0x0e80008008b27fae */ /* 0x0003e8000b901d50 */
[----:B------:R-:W-:Y:S04]  /*1d20*/  LDSM.16.M88.4 R60, [R177] ;  /* 0x00000000b13c783b */ /* 0x000fe80000000200 */
[----:B------:R-:W3:Y:S04]  /*1d30*/  LDSM.16.M88.4 R28, [R131+0x3000] ;  /* 0x00300000831c783b */ /* 0x000ee80000000200 */
[----:B------:R-:W4:Y:S04]  /*1d40*/  LDSM.16.M88.4 R12, [R131+0x3800] ;  /* 0x00380000830c783b */ /* 0x000f280000000200 */
[----:B--2---:R-:W2:Y:S04]  /*1d50*/  LDSM.16.M88.4 R20, [R131+0x3400] ;  /* 0x003400008314783b */ /* 0x004ea80000000200 */
[----:B------:R-:W5:Y:S04]  /*1d60*/  LDSM.16.M88.4 R92, [R131+0x3c00] ;  /* 0x003c0000835c783b */ /* 0x000f680000000200 */
[----:B------:R-:W5:Y:S04]  /*1d70*/  LDSM.16.M88.4 R84, [R131+0x4000] ;  /* 0x004000008354783b */ /* 0x000f680000000200 */
[----:B------:R-:W5:Y:S04]  /*1d80*/  LDSM.16.M88.4 R76, [R131+0x4400] ;  /* 0x00440000834c783b */ /* 0x000f680000000200 */
[----:B------:R-:W5:Y:S04]  /*1d90*/  LDSM.16.M88.4 R68, [R131+0x4800] ;  /* 0x004800008344783b */ /* 0x000f680000000200 */
[----:B------:R-:W5:Y:S04]  /*1da0*/  LDSM.16.M88.4 R48, [R131+0x4c00] ;  /* 0x004c00008330783b */ /* 0x000f680000000200 */
[----:B------:R-:W-:Y:S04]  /*1db0*/  LDSM.16.M88.4 R104, [R175] ;  /* 0x00000000af68783b */ /* 0x000fe80000000200 */
[----:B------:R-:W5:Y:S04]  /*1dc0*/  LDSM.16.M88.4 R44, [R174] ;  /* 0x00000000ae2c783b */ /* 0x000f680000000200 */
[----:B-1----:R-:W1:Y:S01]  /*1dd0*/  LDSM.16.M88.4 R8, [R174+0x800] ;  /* 0x00080000ae08783b */ /* 0x002e620000000200 */
[C---:B---3--:R-:W-:Y:S03]  /*1de0*/  HMMA.16816.F32 R32, R60.reuse, R28, RZ ;  /* 0x0000001c3c20723c */ /* 0x048fe600000018ff */
[----:B------:R-:W3:Y:S03]  /*1df0*/  LDSM.16.M88.4 R40, [R174+0x400] ;  /* 0x00040000ae28783b */ /* 0x000ee60000000200 */
[C---:B----4-:R-:W-:Y:S01]  /*1e00*/  HMMA.16816.F32 R16, R60.reuse, R12, RZ ;  /* 0x0000000c3c10723c */ /* 0x050fe200000018ff */
[----:B------:R-:W4:Y:S04]  /*1e10*/  LDSM.16.M88.4 R36, [R174+0xc00] ;  /* 0x000c0000ae24783b */ /* 0x000f280000000200 */
[----:B------:R-:W4:Y:S01]  /*1e20*/  LDSM.16.M88.4 R56, [R174+0x1000] ;  /* 0x00100000ae38783b */ /* 0x000f220000000200 */
[C---:B------:R-:W-:Y:S03]  /*1e30*/  HMMA.16816.F32 R28, R60.reuse, R30, RZ ;  /* 0x0000001e3c1c723c */ /* 0x040fe600000018ff */
[----:B------:R-:W4:Y:S03]  /*1e40*/  LDSM.16.M88.4 R52, [R174+0x1400] ;  /* 0x00140000ae34783b */ /* 0x000f260000000200 */
[C---:B------:R-:W-:Y:S01]  /*1e50*/  HMMA.16816.F32 R12, R60.reuse, R14, RZ ;  /* 0x0000000e3c0c723c */ /* 0x040fe200000018ff */
[----:B------:R-:W-:Y:S04]  /*1e60*/  LDSM.16.M88.4 R108, [R174+0x1c00] ;  /* 0x001c0000ae6c783b */ /* 0x000fe80000000200 */
[----:B------:R-:W-:Y:S01]  /*1e70*/  LDSM.16.M88.4 R100, [R131+0x5000] ;  /* 0x005000008364783b */ /* 0x000fe20000000200 */
[C---:B--2---:R-:W-:Y:S03]  /*1e80*/  HMMA.16816.F32 R24, R60.reuse, R20, RZ ;  /* 0x000000143c18723c */ /* 0x044fe600000018ff */
[----:B------:R-:W-:Y:S03]  /*1e90*/  LDSM.16.M88.4 R120, [R175+0x1000] ;  /* 0x00100000af78783b */ /* 0x000fe60000000200 */
[C---:B------:R-:W-:Y:S01]  /*1ea0*/  HMMA.16816.F32 R20, R60.reuse, R22, RZ ;  /* 0x000000163c14723c */ /* 0x040fe200000018ff */
[----:B------:R-:W-:Y:S04]  /*1eb0*/  LDSM.16.M88.4 R112, [R174+0x3000] ;  /* 0x00300000ae70783b */ /* 0x000fe80000000200 */
[----:B------:R-:W-:Y:S01]  /*1ec0*/  LDSM.16.M88.4 R116, [R174+0x2c00] ;  /* 0x002c0000ae74783b */ /* 0x000fe20000000200 */
[C---:B-----5:R-:W-:Y:S03]  /*1ed0*/  HMMA.16816.F32 R96, R60.reuse, R92, RZ ;  /* 0x0000005c3c60723c */ /* 0x060fe600000018ff */
        /* <DEDUP_REMOVED lines=21> */
[C---:B----4-:R-:W-:Y:S06]  /*2030*/  HMMA.16816.F32 R96, R104.reuse, R36, R96 ;  /* 0x000000246860723c */ /* 0x050fec0000001860 */
[C---:B------:R-:W-:Y:S01]  /*2040*/  HMMA.16816.F32 R92, R104.reuse, R38, R92 ;  /* 0x00000026685c723c */ /* 0x040fe2000000185c */
[----:B------:R-:W4:Y:S05]  /*2050*/  LDSM.16.M88.4 R36, [R131+0x5c00] ;  /* 0x005c00008324783b */ /* 0x000f2a0000000200 */
        /* <DEDUP_REMOVED lines=8> */
[----:B------:R-:W2:Y:S05]  /*20e0*/  LDSM.16.M88.4 R48, [R131+0x6800] ;  /* 0x006800008330783b */ /* 0x000eaa0000000200 */
[C---:B-1----:R-:W-:Y:S06]  /*20f0*/  HMMA.16816.F32 R24, R8.reuse, R44, R24 ;  /* 0x0000002c0818723c */ /* 0x042fec0000001818 */
[----:B------:R-:W-:Y:S01]  /*2100*/  HMMA.16816.F32 R20, R8, R46, R20 ;  /* 0x0000002e0814723c */ /* 0x000fe20000001814 */
[----:B------:R-:W1:Y:S05]  /*2110*/  LDSM.16.M88.4 R44, [R131+0x6c00] ;  /* 0x006c0000832c783b */ /* 0x000e6a0000000200 */
[C---:B------:R-:W-:Y:S06]  /*2120*/  HMMA.16816.F32 R64, R104.reuse, R108, R64 ;  /* 0x0000006c6840723c */ /* 0x040fec0000001840 */
[----:B------:R-:W-:Y:S01]  /*2130*/  HMMA.16816.F32 R60, R104, R110, R60 ;  /* 0x0000006e683c723c */ /* 0x000fe2000000183c */
[----:B------:R-:W-:Y:S04]  /*2140*/  LDSM.16.M88.4 R108, [R174+0x3400] ;  /* 0x00340000ae6c783b */ /* 0x000fe80000000200 */
[----:B------:R-:W-:Y:S01]  /*2150*/  LDSM.16.M88.4 R104, [R174+0x3800] ;  /* 0x00380000ae68783b */ /* 0x000fe20000000200 */
        /* <DEDUP_REMOVED lines=11> */
[----:B------:R-:W-:Y:S05]  /*2210*/  LDSM.16.M88.4 R56, [R131+0x7000] ;  /* 0x007000008338783b */ /* 0x000fea0000000200 */
[C---:B------:R-:W-:Y:S06]  /*2220*/  HMMA.16816.F32 R80, R8.reuse, R52, R80 ;  /* 0x000000340850723c */ /* 0x040fec0000001850 */
[C---:B------:R-:W-:Y:S01]  /*2230*/  HMMA.16816.F32 R76, R8.reuse, R54, R76 ;  /* 0x00000036084c723c */ /* 0x040fe2000000184c */
[----:B------:R-:W-:Y:S05]  /*2240*/  LDSM.16.M88.4 R52, [R131+0x7400] ;  /* 0x007400008334783b */ /* 0x000fea0000000200 */
[C---:B--2---:R-:W-:Y:S06]  /*2250*/  HMMA.16816.F32 R72, R8.reuse, R48, R72 ;  /* 0x000000300848723c */ /* 0x044fec0000001848 */
[C---:B------:R-:W-:Y:S01]  /*2260*/  HMMA.16816.F32 R68, R8.reuse, R50, R68 ;  /* 0x000000320844723c */ /* 0x040fe20000001844 */
[----:B------:R-:W-:Y:S05]  /*2270*/  LDSM.16.M88.4 R48, [R131+0x7800] ;  /* 0x007800008330783b */ /* 0x000fea0000000200 */
[C---:B-1----:R-:W-:Y:S06]  /*2280*/  HMMA.16816.F32 R64, R8.reuse, R44, R64 ;  /* 0x0000002c0840723c */ /* 0x042fec0000001840 */
[----:B------:R-:W-:Y:S01]  /*2290*/  HMMA.16816.F32 R60, R8, R46, R60 ;  /* 0x0000002e083c723c */ /* 0x000fe2000000183c */
[----:B------:R-:W1:Y:S04]  /*22a0*/  LDSM.16.M88.4 R8, [R177+0x2000] ;  /* 0x00200000b108783b */ /* 0x000e680000000200 */
[----:B------:R-:W-:Y:S01]  /*22b0*/  LDSM.16.M88.4 R44, [R131+0x7c00] ;  /* 0x007c0000832c783b */ /* 0x000fe20000000200 */
[C---:B---3--:R-:W-:Y:S06]  /*22c0*/  HMMA.16816.F32 R32, R120.reuse, R40, R32 ;  /* 0x000000287820723c */ /* 0x048fec0000001820 */
[C---:B------:R-:W-:Y:S01]  /*22d0*/  HMMA.16816.F32 R28, R120.reuse, R42, R28 ;  /* 0x0000002a781c723c */ /* 0x040fe2000000181c */
[----:B------:R-:W2:Y:S05]  /*22e0*/  LDSM.16.M88.4 R40, [R131+0x8000] ;  /* 0x008000008328783b */ /* 0x000eaa0000000200 */
[C---:B----4-:R-:W-:Y:S06]  /*22f0*/  HMMA.16816.F32 R24, R120.reuse, R36, R24 ;  /* 0x000000247818723c */ /* 0x050fec0000001818 */
[C---:B------:R-:W-:Y:S01]  /*2300*/  HMMA.16816.F32 R20, R120.reuse, R38, R20 ;  /* 0x000000267814723c */ /* 0x040fe20000001814 */
[----:B------:R-:W3:Y:S05]  /*2310*/  LDSM.16.M88.4 R36, [R131+0x8400] ;  /* 0x008400008324783b */ /* 0x000eea0000000200 */
[C---:B------:R-:W-:Y:S06]  /*2320*/  HMMA.16816.F32 R88, R120.reuse, R112, R88 ;  /* 0x000000707858723c */ /* 0x040fec0000001858 */
[C---:B------:R-:W-:Y:S06]  /*2330*/  HMMA.16816.F32 R84, R120.reuse, R114, R84 ;  /* 0x000000727854723c */ /* 0x040fec0000001854 */
[C---:B------:R-:W-:Y:S06]  /*2340*/  HMMA.16816.F32 R80, R120.reuse, R108, R80 ;  /* 0x0000006c7850723c */ /* 0x040fec0000001850 */
[C---:B------:R-:W-:Y:S01]  /*2350*/  HMMA.16816.F32 R76, R120.reuse, R110, R76 ;  /* 0x0000006e784c723c */ /* 0x040fe2000000184c */
[----:B------:R-:W-:Y:S05]  /*2360*/  LDSM.16.M88.4 R108, [R131+0x8800] ;  /* 0x00880000836c783b */ /* 0x000fea0000000200 */
[C---:B------:R-:W-:Y:S06]  /*2370*/  HMMA.16816.F32 R64, R120.reuse, R100, R64 ;  /* 0x000000647840723c */ /* 0x040fec0000001840 */
[C---:B------:R-:W-:Y:S06]  /*2380*/  HMMA.16816.F32 R60, R120.reuse, R102, R60 ;  /* 0x00000066783c723c */ /* 0x040fec000000183c */
[C---:B------:R-:W-:Y:S06]  /*2390*/  HMMA.16816.F32 R72, R120.reuse, R104, R72 ;  /* 0x000000687848723c */ /* 0x040fec0000001848 */
[----:B------:R-:W-:Y:S01]  /*23a0*/  HMMA.16816.F32 R68, R120, R106, R68 ;  /* 0x0000006a7844723c */ /* 0x000fe20000001844 */
[----:B------:R-:W-:Y:S05]  /*23b0*/  LDSM.16.M88.4 R104, [R174+0x4000] ;  /* 0x00400000ae68783b */ /* 0x000fea0000000200 */
[----:B-1----:R-:W-:Y:S01]  /*23c0*/  HMMA.16816.F32 R100, R8, R56, R32 ;  /* 0x000000380864723c */ /* 0x002fe20000001820 */
[----:B------:R-:W1:Y:S05]  /*23d0*/  LDSM.16.M88.4 R32, [R175+0x2000] ;  /* 0x00200000af20783b */ /* 0x000e6a0000000200 */
[C---:B------:R-:W-:Y:S06]  /*23e0*/  HMMA.16816.F32 R96, R120.reuse, R116, R96 ;  /* 0x000000747860723c */ /* 0x040fec0000001860 */
[C---:B------:R-:W-:Y:S06]  /*23f0*/  HMMA.16816.F32 R92, R120.reuse, R118, R92 ;  /* 0x00000076785c723c */ /* 0x040fec000000185c */
[----:B------:R-:W-:Y:S06]  /*2400*/  HMMA.16816.F32 R16, R120, R124, R16 ;  /* 0x0000007c7810723c */ /* 0x000fec0000001810 */
[C---:B--2---:R-:W-:Y:S06]  /*2410*/  HMMA.16816.F32 R88, R8.reuse, R40, R88 ;  /* 0x000000280858723c */ /* 0x044fec0000001858 */
[C---:B------:R-:W-:Y:S01]  /*2420*/  HMMA.16816.F32 R84, R8.reuse, R42, R84 ;  /* 0x0000002a0854723c */ /* 0x040fe20000001854 */
[----:B------:R-:W2:Y:S05]  /*2430*/  LDSM.16.M88.4 R40, [R131+0x8c00] ;  /* 0x008c00008328783b */ /* 0x000eaa0000000200 */
[C---:B---3--:R-:W-:Y:S06]  /*2440*/  HMMA.16816.F32 R80, R8.reuse, R36, R80 ;  /* 0x000000240850723c */ /* 0x048fec0000001850 */
[C---:B------:R-:W-:Y:S01]  /*2450*/  HMMA.16816.F32 R76, R8.reuse, R38, R76 ;  /* 0x00000026084c723c */ /* 0x040fe2000000184c */
[----:B------:R-:W3:Y:S05]  /*2460*/  LDSM.16.M88.4 R36, [R174+0x4400] ;  /* 0x00440000ae24783b */ /* 0x000eea0000000200 */
[C---:B------:R-:W-:Y:S06]  /*2470*/  HMMA.16816.F32 R28, R8.reuse, R58, R28 ;  /* 0x0000003a081c723c */ /* 0x040fec000000181c */
[C---:B------:R-:W-:Y:S06]  /*2480*/  HMMA.16816.F32 R96, R8.reuse, R44, R96 ;  /* 0x0000002c0860723c */ /* 0x040fec0000001860 */
[----:B------:R-:W-:Y:S01]  /*2490*/  HMMA.16816.F32 R92, R8, R46, R92 ;  /* 0x0000002e085c723c */ /* 0x000fe2000000185c */
[----:B------:R-:W4:Y:S05]  /*24a0*/  LDSM.16.M88.4 R44, [R174+0x4800] ;  /* 0x00480000ae2c783b */ /* 0x000f2a0000000200 */
[----:B------:R-:W-:Y:S06]  /*24b0*/  HMMA.16816.F32 R12, R120, R126, R12 ;  /* 0x0000007e780c723c */ /* 0x000fec000000180c */
[C---:B------:R-:W-:Y:S06]  /*24c0*/  HMMA.16816.F32 R24, R8.reuse, R52, R24 ;  /* 0x000000340818723c */ /* 0x040fec0000001818 */
[----:B------:R-:W-:Y:S01]  /*24d0*/  HMMA.16816.F32 R16, R8, R48, R16 ;  /* 0x000000300810723c */ /* 0x000fe20000001810 */
[----:B------:R-:W-:-:S05]  /*24e0*/  LOP3.LUT R52, R0, 0x6, R129, 0xf8, !PT ;  /* 0x0000000600347812 */ /* 0x000fca00078ef881 */
[----:B-1----:R-:W-:Y:S01]  /*24f0*/  HMMA.16816.F32 R100, R32, R104, R100 ;  /* 0x000000682064723c */ /* 0x002fe20000001864 */
[----:B------:R-:W-:-:S04]  /*2500*/  IADD3 R48, R133, 0x1, R186 ;  /* 0x0000000185307810 */ /* 0x000fc80007ffe0ba */
[----:B------:R-:W-:Y:S01]  /*2510*/  IADD3 R3, R7, -UR15, R48 ;  /* 0x8000000f07037c10 */ /* 0x000fe2000fffe030 */
[----:B------:R-:W-:Y:S04]  /*2520*/  HMMA.16816.F32 R28, R32, R106, R28 ;  /* 0x0000006a201c723c */ /* 0x000fe8000000181c */
[----:B------:R-:W-:Y:S02]  /*2530*/  VIADD R48, R3, UR14 ;  /* 0x0000000e03307c36 */ /* 0x000fe40008000000 */
[----:B------:R-:W-:Y:S01]  /*2540*/  IMAD R3, R6, 0x20, R5 ;  /* 0x0000002006037824 */ /* 0x000fe200078e0205 */
[----:B------:R-:W-:Y:S01]  /*2550*/  HMMA.16816.F32 R20, R8, R54, R20 ;  /* 0x000000360814723c */ /* 0x000fe20000001814 */
[----:B------:R-:W-:Y:S01]  /*2560*/  VIADD R6, R52, 0xffffff80 ;  /* 0xffffff8034067836 */ /* 0x000fe20000000000 */
[----:B------:R-:W-:Y:S01]  /*2570*/  VIMNMX R5, R48, R7, PT ;  /* 0x0000000730057248 */ /* 0x000fe20003fe0100 */
[----:B------:R-:W-:Y:S01]  /*2580*/  IMAD.IADD R3, R2, 0x1, R3 ;  /* 0x0000000102037824 */ /* 0x000fe200078e0203 */
[----:B------:R-:W-:-:S02]  /*2590*/  VIADDMNMX R7, R48, 0x8, R7, PT ;  /* 0x0000000830077846 */ /* 0x000fc40003800107 */
[C---:B------:R-:W-:Y:S01]  /*25a0*/  ISETP.GE.AND P4, PT, R6.reuse, R5, PT ;  /* 0x000000050600720c */ /* 0x040fe20003f86270 */
[C---:B------:R-:W-:Y:S01]  /*25b0*/  HMMA.16816.F32 R12, R8.reuse, R50, R12 ;  /* 0x00000032080c723c */ /* 0x040fe2000000180c */
[----:B------:R-:W-:Y:S01]  /*25c0*/  ISETP.GE.AND P3, PT, R6, R7, PT ;  /* 0x000000070600720c */ /* 0x000fe20003f66270 */
[----:B------:R-:W-:Y:S01]  /*25d0*/  VIADD R6, R52, 0xffffff88 ;  /* 0xffffff8834067836 */ /* 0x000fe20000000000 */
[----:B------:R-:W1:Y:S01]  /*25e0*/  LDSM.16.M88.4 R48, [R174+0x4c00] ;  /* 0x004c0000ae30783b */ /* 0x000e620000000200 */
[----:B------:R-:W-:Y:S02]  /*25f0*/  FSEL R53, R100, -INF , !P4 ;  /* 0xff80000064357808 */ /* 0x000fe40006000000 */
[----:B--2---:R-:W-:Y:S01]  /*2600*/  HMMA.16816.F32 R64, R8, R40, R64 ;  /* 0x000000280840723c */ /* 0x004fe20000001840 */
[C---:B------:R-:W-:Y:S02]  /*2610*/  ISETP.GE.AND P5, PT, R6.reuse, R5, PT ;  /* 0x000000050600720c */ /* 0x040fe40003fa6270 */
[----:B------:R-:W-:Y:S01]  /*2620*/  ISETP.GE.AND P0, PT, R6, R7, PT ;  /* 0x000000070600720c */ /* 0x000fe20003f06270 */
[----:B------:R-:W-:Y:S01]  /*2630*/  VIADD R6, R52, 0xffffff90 ;  /* 0xffffff9034067836 */ /* 0x000fe20000000000 */
[----:B------:R-:W-:Y:S01]  /*2640*/  FSEL R102, R102, -INF , !P3 ;  /* 0xff80000066667808 */ /* 0x000fe20005800000 */
[----:B---3--:R-:W-:Y:S01]  /*2650*/  HMMA.16816.F32 R24, R32, R36, R24 ;  /* 0x000000242018723c */ /* 0x008fe20000001818 */
[----:B------:R-:W-:Y:S01]  /*2660*/  VIADD R40, R52, 0xffffff81 ;  /* 0xffffff8134287836 */ /* 0x000fe20000000000 */
[----:B------:R-:W-:-:S04]  /*2670*/  FSEL R55, R28, -INF , !P5 ;  /* 0xff8000001c377808 */ /* 0x000fc80006800000 */
[----:B------:R-:W-:Y:S01]  /*2680*/  ISETP.GE.AND P2, PT, R40, R5, PT ;  /* 0x000000052800720c */ /* 0x000fe20003f46270 */
[----:B------:R-:W-:Y:S01]  /*2690*/  VIADD R36, R52, 0xffffff89 ;  /* 0xffffff8934247836 */ /* 0x000fe20000000000 */
[----:B------:R-:W-:Y:S01]  /*26a0*/  ISETP.GE.AND P1, PT, R40, R7, PT ;  /* 0x000000072800720c */ /* 0x000fe20003f26270 */
[C---:B----4-:R-:W-:Y:S01]  /*26b0*/  HMMA.16816.F32 R16, R32.reuse, R44, R16 ;  /* 0x0000002c2010723c */ /* 0x050fe20000001810 */
[----:B------:R-:W-:Y:S02]  /*26c0*/  FSEL R101, R101, -INF , !P2 ;  /* 0xff80000065657808 */ /* 0x000fe40005000000 */
[C---:B------:R-:W-:Y:S02]  /*26d0*/  ISETP.GE.AND P4, PT, R36.reuse, R5, PT ;  /* 0x000000052400720c */ /* 0x040fe40003f86270 */
[----:B------:R-:W-:Y:S01]  /*26e0*/  ISETP.GE.AND P3, PT, R36, R7, PT ;  /* 0x000000072400720c */ /* 0x000fe20003f66270 */
[----:B------:R-:W-:Y:S01]  /*26f0*/  HMMA.16816.F32 R20, R32, R38, R20 ;  /* 0x000000262014723c */ /* 0x000fe20000001814 */
[----:B------:R-:W-:Y:S01]  /*2700*/  FSEL R54, R103, -INF , !P1 ;  /* 0xff80000067367808 */ /* 0x000fe20004800000 */
[----:B------:R-:W-:Y:S01]  /*2710*/  VIADD R36, R52, 0xffffff91 ;  /* 0xffffff9134247836 */ /* 0x000fe20000000000 */
[----:B------:R-:W-:-:S02]  /*2720*/  ISETP.GE.AND P2, PT, R6, R5, PT ;  /* 0x000000050600720c */ /* 0x000fc40003f46270 */
[----:B------:R-:W-:Y:S01]  /*2730*/  ISETP.GE.AND P1, PT, R6, R7, PT ;  /* 0x000000070600720c */ /* 0x000fe20003f26270 */
[----:B------:R-:W-:Y:S01]  /*2740*/  HMMA.16816.F32 R12, R32, R46, R12 ;  /* 0x0000002e200c723c */ /* 0x000fe2000000180c */
[----:B------:R-:W-:Y:S01]  /*2750*/  FSEL R6, R30, -INF , !P0 ;  /* 0xff8000001e067808 */ /* 0x000fe20004000000 */
[----:B------:R-:W-:Y:S01]  /*2760*/  VIADD R38, R52, 0xffffff98 ;  /* 0xffffff9834267836 */ /* 0x000fe20000000000 */
[----:B------:R-:W-:Y:S02]  /*2770*/  FSEL R59, R29, -INF , !P4 ;  /* 0xff8000001d3b7808 */ /* 0x000fe40006000000 */
[----:B------:R-:W-:Y:S01]  /*2780*/  FSEL R44, R31, -INF , !P3 ;  /* 0xff8000001f2c7808 */ /* 0x000fe20005800000 */
[----:B------:R-:W-:Y:S01]  /*2790*/  HMMA.16816.F32 R72, R8, R108, R72 ;  /* 0x0000006c0848723c */ /* 0x000fe20000001848 */
[----:B------:R-:W2:Y:S01]  /*27a0*/  LDSM.16.M88.4 R28, [R174+0x5000] ;  /* 0x00500000ae1c783b */ /* 0x000ea20000000200 */
[C---:B------:R-:W-:Y:S02]  /*27b0*/  ISETP.GE.AND P5, PT, R36.reuse, R5, PT ;  /* 0x000000052400720c */ /* 0x040fe40003fa6270 */
[----:B------:R-:W-:Y:S01]  /*27c0*/  ISETP.GE.AND P0, PT, R36, R7, PT ;  /* 0x000000072400720c */ /* 0x000fe20003f06270 */
[----:B------:R-:W-:Y:S01]  /*27d0*/  VIADD R36, R52, 0xffffff99 ;  /* 0xffffff9934247836 */ /* 0x000fe20000000000 */
[----:B------:R-:W-:Y:S01]  /*27e0*/  FSEL R105, R24, -INF , !P2 ;  /* 0xff80000018697808 */ /* 0x000fe20005000000 */
[C---:B-1----:R-:W-:Y:S01]  /*27f0*/  HMMA.16816.F32 R96, R32.reuse, R48, R96 ;  /* 0x000000302060723c */ /* 0x042fe20000001860 */
[----:B------:R-:W-:Y:S01]  /*2800*/  FSEL R112, R26, -INF , !P1 ;  /* 0xff8000001a707808 */ /* 0x000fe20004800000 */
[----:B------:R-:W-:Y:S01]  /*2810*/  VIADD R26, R52, 0xffffffa0 ;  /* 0xffffffa0341a7836 */ /* 0x000fe20000000000 */
[----:B------:R-:W-:Y:S01]  /*2820*/  ISETP.GE.AND P4, PT, R38, R5, PT ;  /* 0x000000052600720c */ /* 0x000fe20003f86270 */
[----:B------:R-:W-:Y:S01]  /*2830*/  VIADD R24, R52, 0xffffffa1 ;  /* 0xffffffa134187836 */ /* 0x000fe20000000000 */
[----:B------:R-:W-:Y:S01]  /*2840*/  ISETP.GE.AND P3, PT, R38, R7, PT ;  /* 0x000000072600720c */ /* 0x000fe20003f66270 */
[----:B------:R-:W-:Y:S01]  /*2850*/  HMMA.16816.F32 R92, R32, R50, R92 ;  /* 0x00000032205c723c */ /* 0x000fe2000000185c */
[----:B------:R-:W-:-:S02]  /*2860*/  ISETP.GE.AND P2, PT, R36, R5, PT ;  /* 0x000000052400720c */ /* 0x000fc40003f46270 */
[----:B------:R-:W-:Y:S02]  /*2870*/  ISETP.GE.AND P1, PT, R36, R7, PT ;  /* 0x000000072400720c */ /* 0x000fe40003f26270 */
[----:B------:R-:W-:Y:S01]  /*2880*/  FSEL R45, R20, -INF , !P4 ;  /* 0xff800000142d7808 */ /* 0x000fe20006000000 */
[C---:B------:R-:W-:Y:S01]  /*2890*/  HMMA.16816.F32 R68, R8.reuse, R110, R68 ;  /* 0x0000006e0844723c */ /* 0x040fe20000001844 */
[----:B------:R-:W-:Y:S02]  /*28a0*/  FSEL R36, R22, -INF , !P3 ;  /* 0xff80000016247808 */ /* 0x000fe40005800000 */
[----:B------:R-:W-:Y:S02]  /*28b0*/  FSEL R103, R21, -INF , !P2 ;  /* 0xff80000015677808 */ /* 0x000fe40005000000 */
[----:B------:R-:W-:Y:S01]  /*28c0*/  FSEL R40, R23, -INF , !P1 ;  /* 0xff80000017287808 */ /* 0x000fe20004800000 */
[----:B------:R-:W-:Y:S01]  /*28d0*/  HMMA.16816.F32 R60, R8, R42, R60 ;  /* 0x0000002a083c723c */ /* 0x000fe2000000183c */
[----:B------:R-:W1:Y:S01]  /*28e0*/  LDSM.16.M88.4 R20, [R174+0x5400] ;  /* 0x00540000ae14783b */ /* 0x000e620000000200 */
[----:B------:R-:W-:-:S02]  /*28f0*/  FSEL R47, R25, -INF , !P5 ;  /* 0xff800000192f7808 */ /* 0x000fc40006800000 */
[----:B------:R-:W-:Y:S02]  /*2900*/  FSEL R46, R27, -INF , !P0 ;  /* 0xff8000001b2e7808 */ /* 0x000fe40004000000 */
[----:B------:R-:W-:Y:S01]  /*2910*/  ISETP.GE.AND P5, PT, R26, R5, PT ;  /* 0x000000051a00720c */ /* 0x000fe20003fa6270 */
[----:B------:R-:W-:Y:S01]  /*2920*/  VIADD R8, R52, 0xffffffe1 ;  /* 0xffffffe134087836 */ /* 0x000fe20000000000 */
[----:B------:R-:W-:Y:S01]  /*2930*/  ISETP.GE.AND P0, PT, R26, R7, PT ;  /* 0x000000071a00720c */ /* 0x000fe20003f06270 */
[----:B------:R-:W-:Y:S01]  /*2940*/  VIADD R26, R52, 0xffffffa8 ;  /* 0xffffffa8341a7836 */ /* 0x000fe20000000000 */
[----:B------:R-:W-:Y:S01]  /*2950*/  FSEL R41, R16, -INF , !P5 ;  /* 0xff80000010297808 */ /* 0x000fe20006800000 */
[----:B------:R-:W-:Y:S01]  /*2960*/  VIADD R16, R52, 0xffffffb1 ;  /* 0xffffffb134107836 */ /* 0x000fe20000000000 */
[----:B------:R-:W-:Y:S01]  /*2970*/  FSEL R148, R18, -INF , !P0 ;  /* 0xff80000012947808 */ /* 0x000fe20004000000 */
[----:B------:R-:W-:Y:S01]  /*2980*/  VIADD R18, R52, 0xffffffb0 ;  /* 0xffffffb034127836 */ /* 0x000fe20000000000 */
[----:B------:R-:W-:Y:S01]  /*2990*/  ISETP.GE.AND P4, PT, R24, R5, PT ;  /* 0x000000051800720c */ /* 0x000fe20003f86270 */
[----:B------:R-:W-:Y:S01]  /*29a0*/  VIADD R10, R52, 0xffffffe0 ;  /* 0xffffffe0340a7836 */ /* 0x000fe20000000000 */
[----:B--2---:R-:W-:Y:S01]  /*29b0*/  HMMA.16816.F32 R88, R32, R28, R88 ;  /* 0x0000001c2058723c */ /* 0x004fe20000001858 */
[----:B------:R-:W-:Y:S01]  /*29c0*/  ISETP.GE.AND P3, PT, R24, R7, PT ;  /* 0x000000071800720c */ /* 0x000fe20003f66270 */
[----:B------:R-:W-:Y:S01]  /*29d0*/  VIADD R24, R52, 0xffffffa9 ;  /* 0xffffffa934187836 */ /* 0x000fe20000000000 */
[----:B------:R-:W-:-:S02]  /*29e0*/  ISETP.GE.AND P2, PT, R26, R5, PT ;  /* 0x000000051a00720c */ /* 0x000fc40003f46270 */
[----:B------:R-:W-:Y:S01]  /*29f0*/  ISETP.GE.AND P1, PT, R26, R7, PT ;  /* 0x000000071a00720c */ /* 0x000fe20003f26270 */
[----:B------:R-:W-:Y:S01]  /*2a00*/  HMMA.16816.F32 R84, R32, R30, R84 ;  /* 0x0000001e2054723c */ /* 0x000fe20000001854 */
[----:B------:R-:W-:Y:S02]  /*2a10*/  FSEL R141, R17, -INF , !P4 ;  /* 0xff800000118d7808 */ /* 0x000fe40006000000 */
[----:B------:R-:W-:Y:S02]  /*2a20*/  FSEL R38, R19, -INF , !P3 ;  /* 0xff80000013267808 */ /* 0x000fe40005800000 */
[----:B------:R-:W-:Y:S02]  /*2a30*/  FSEL R39, R12, -INF , !P2 ;  /* 0xff8000000c277808 */ /* 0x000fe40005000000 */
[----:B------:R-:W-:Y:S02]  /*2a40*/  FSEL R146, R14, -INF , !P1 ;  /* 0xff8000000e927808 */ /* 0x000fe40004800000 */
[----:B------:R-:W-:-:S02]  /*2a50*/  ISETP.GE.AND P4, PT, R18, R5, PT ;  /* 0x000000051200720c */ /* 0x000fc40003f86270 */
[----:B------:R-:W-:Y:S01]  /*2a60*/  ISETP.GE.AND P3, PT, R18, R7, PT ;  /* 0x000000071200720c */ /* 0x000fe20003f66270 */
[----:B------:R-:W-:Y:S01]  /*2a70*/  VIADD R18, R52, 0xffffffb8 ;  /* 0xffffffb834127836 */ /* 0x000fe20000000000 */
[C---:B------:R-:W-:Y:S02]  /*2a80*/  ISETP.GE.AND P2, PT, R16.reuse, R5, PT ;  /* 0x000000051000720c */ /* 0x040fe40003f46270 */
[----:B------:R-:W-:Y:S01]  /*2a90*/  ISETP.GE.AND P1, PT, R16, R7, PT ;  /* 0x000000071000720c */ /* 0x000fe20003f26270 */
[----:B------:R-:W-:Y:S01]  /*2aa0*/  VIADD R16, R52, 0xffffffb9 ;  /* 0xffffffb934107836 */ /* 0x000fe20000000000 */
[C---:B------:R-:W-:Y:S02]  /*2ab0*/  ISETP.GE.AND P5, PT, R24.reuse, R5, PT ;  /* 0x000000051800720c */ /* 0x040fe40003fa6270 */
[----:B------:R-:W-:Y:S01]  /*2ac0*/  ISETP.GE.AND P0, PT, R24, R7, PT ;  /* 0x000000071800720c */ /* 0x000fe20003f06270 */
[----:B-1----:R-:W-:Y:S01]  /*2ad0*/  HMMA.16816.F32 R76, R32, R22, R76 ;  /* 0x00000016204c723c */ /* 0x002fe2000000184c */
[----:B------:R-:W-:-:S02]  /*2ae0*/  FSEL R37, R13, -INF , !P5 ;  /* 0xff8000000d257808 */ /* 0x000fc40006800000 */
[----:B------:R-:W-:Y:S02]  /*2af0*/  FSEL R28, R15, -INF , !P0 ;  /* 0xff8000000f1c7808 */ /* 0x000fe40004000000 */
[----:B------:R-:W-:Y:S01]  /*2b00*/  FSEL R137, R96, -INF , !P4 ;  /* 0xff80000060897808 */ /* 0x000fe20006000000 */
[----:B------:R-:W1:Y:S01]  /*2b10*/  LDSM.16.M88.4 R12, [R174+0x5800] ;  /* 0x00580000ae0c783b */ /* 0x000e620000000200 */
[----:B------:R-:W-:Y:S01]  /*2b20*/  FSEL R132, R98, -INF , !P3 ;  /* 0xff80000062847808 */ /* 0x000fe20005800000 */
[----:B------:R-:W-:Y:S01]  /*2b30*/  HMMA.16816.F32 R80, R32, R20, R80 ;  /* 0x000000142050723c */ /* 0x000fe20000001850 */
[----:B------:R-:W-:Y:S01]  /*2b40*/  ISETP.GE.AND P5, PT, R18, R5, PT ;  /* 0x000000051200720c */ /* 0x000fe20003fa6270 */
[----:B------:R-:W-:Y:S01]  /*2b50*/  VIADD R22, R52, 0xffffffd0 ;  /* 0xffffffd034167836 */ /* 0x000fe20000000000 */
[----:B------:R-:W-:Y:S01]  /*2b60*/  ISETP.GE.AND P0, PT, R18, R7, PT ;  /* 0x000000071200720c */ /* 0x000fe20003f06270 */
[----:B------:R-:W-:Y:S01]  /*2b70*/  VIADD R18, R52, 0xffffffc0 ;  /* 0xffffffc034127836 */ /* 0x000fe20000000000 */
[----:B------:R-:W-:-:S02]  /*2b80*/  ISETP.GE.AND P4, PT, R16, R5, PT ;  /* 0x000000051000720c */ /* 0x000fc40003f86270 */
[----:B------:R-:W-:Y:S01]  /*2b90*/  ISETP.GE.AND P3, PT, R16, R7, PT ;  /* 0x000000071000720c */ /* 0x000fe20003f66270 */
[C---:B------:R-:W-:Y:S01]  /*2ba0*/  VIADD R16, R52.reuse, 0xffffffc1 ;  /* 0xffffffc134107836 */ /* 0x040fe20000000000 */
[----:B------:R-:W-:Y:S01]  /*2bb0*/  FSEL R31, R97, -INF , !P2 ;  /* 0xff800000611f7808 */ /* 0x000fe20005000000 */
[----:B------:R-:W-:Y:S01]  /*2bc0*/  VIADD R20, R52, 0xffffffd1 ;  /* 0xffffffd134147836 */ /* 0x000fe20000000000 */
        /* <DEDUP_REMOVED lines=9> */
[----:B------:R-:W-:Y:S02]  /*2c60*/  FSEL R139, R93, -INF , !P4 ;  /* 0xff8000005d8b7808 */ /* 0x000fe40006000000 */
[----:B------:R-:W-:Y:S02]  /*2c70*/  FSEL R122, R95, -INF , !P3 ;  /* 0xff8000005f7a7808 */ /* 0x000fe40005800000 */
[----:B------:R-:W-:-:S02]  /*2c80*/  FSEL R121, R88, -INF , !P2 ;  /* 0xff80000058797808 */ /* 0x000fc40005000000 */
[----:B------:R-:W-:Y:S02]  /*2c90*/  FSEL R142, R90, -INF , !P1 ;  /* 0xff8000005a8e7808 */ /* 0x000fe40004800000 */
[C---:B------:R-:W-:Y:S02]  /*2ca0*/  ISETP.GE.AND P4, PT, R18.reuse, R5, PT ;  /* 0x000000051200720c */ /* 0x040fe40003f86270 */
[----:B------:R-:W-:Y:S02]  /*2cb0*/  ISETP.GE.AND P3, PT, R18, R7, PT ;  /* 0x000000071200720c */ /* 0x000fe40003f66270 */
[C---:B------:R-:W-:Y:S01]  /*2cc0*/  ISETP.GE.AND P2, PT, R16.reuse, R5, PT ;  /* 0x000000051000720c */ /* 0x040fe20003f46270 */
[----:B-1----:R-:W-:Y:S01]  /*2cd0*/  HMMA.16816.F32 R72, R32, R12, R72 ;  /* 0x0000000c2048723c */ /* 0x002fe20000001848 */
[----:B------:R-:W-:Y:S02]  /*2ce0*/  ISETP.GE.AND P1, PT, R16, R7, PT ;  /* 0x000000071000720c */ /* 0x000fe40003f26270 */
[----:B------:R-:W1:Y:S01]  /*2cf0*/  LDSM.16.M88.4 R16, [R174+0x5c00] ;  /* 0x005c0000ae10783b */ /* 0x000e620000000200 */
[----:B------:R-:W-:Y:S01]  /*2d00*/  FSEL R123, R84, -INF , !P4 ;  /* 0xff800000547b7808 */ /* 0x000fe20006000000 */
[----:B------:R-:W-:-:S04]  /*2d10*/  DEPBAR.LE SB0, 0x0 ;  /* 0x000080000000791a */ /* 0x000fc80000000000 */
[----:B------:R-:W-:Y:S01]  /*2d20*/  FSEL R138, R86, -INF , !P3 ;  /* 0xff800000568a7808 */ /* 0x000fe20005800000 */
[----:B------:R-:W-:Y:S01]  /*2d30*/  VIADD R12, R52, 0xffffffd9 ;  /* 0xffffffd9340c7836 */ /* 0x000fe20000000000 */
[----:B------:R-:W-:Y:S01]  /*2d40*/  BAR.SYNC.DEFER_BLOCKING 0x0 ;  /* 0x0000000000007b1d */ /* 0x000fe20000010000 */
[C---:B------:R-:W-:Y:S01]  /*2d50*/  ISETP.GE.AND P4, PT, R20.reuse, R5, PT ;  /* 0x000000051400720c */ /* 0x040fe20003f86270 */
[----:B------:R-:W-:Y:S01]  /*2d60*/  HMMA.16816.F32 R68, R32, R14, R68 ;  /* 0x0000000e2044723c */ /* 0x000fe20000001844 */
[----:B------:R-:W-:Y:S01]  /*2d70*/  ISETP.GE.AND P3, PT, R20, R7, PT ;  /* 0x000000071400720c */ /* 0x000fe20003f66270 */
[C---:B------:R-:W-:Y:S01]  /*2d80*/  VIADD R20, R52.reuse, 0xffffffd8 ;  /* 0xffffffd834147836 */ /* 0x040fe20000000000 */
[----:B------:R-:W-:Y:S02]  /*2d90*/  FSEL R129, R85, -INF , !P2 ;  /* 0xff80000055817808 */ /* 0x000fe40005000000 */
[----:B------:R-:W-:Y:S02]  /*2da0*/  FSEL R140, R87, -INF , !P1 ;  /* 0xff800000578c7808 */ /* 0x000fe40004800000 */
[----:B------:R-:W-:Y:S01]  /*2db0*/  FSEL R131, R89, -INF , !P5 ;  /* 0xff80000059837808 */ /* 0x000fe20006800000 */
[----:B------:R-:W-:Y:S01]  /*2dc0*/  VIADD R14, R52, 0xfffffff0 ;  /* 0xfffffff0340e7836 */ /* 0x000fe20000000000 */
[----:B------:R-:W-:-:S02]  /*2dd0*/  FSEL R136, R91, -INF , !P0 ;  /* 0xff8000005b887808 */ /* 0x000fc40004000000 */
[C---:B------:R-:W-:Y:S02]  /*2de0*/  ISETP.GE.AND P2, PT, R20.reuse, R5, PT ;  /* 0x000000051400720c */ /* 0x040fe40003f46270 */
[----:B------:R-:W-:Y:S02]  /*2df0*/  ISETP.GE.AND P1, PT, R20, R7, PT ;  /* 0x000000071400720c */ /* 0x000fe40003f26270 */
[C---:B------:R-:W-:Y:S02]  /*2e00*/  ISETP.GE.AND P5, PT, R22.reuse, R5, PT ;  /* 0x000000051600720c */ /* 0x040fe40003fa6270 */
[----:B------:R-:W-:Y:S02]  /*2e10*/  ISETP.GE.AND P0, PT, R22, R7, PT ;  /* 0x000000071600720c */ /* 0x000fe40003f06270 */
[----:B------:R-:W-:Y:S02]  /*2e20*/  FSEL R133, R76, -INF , !P2 ;  /* 0xff8000004c857808 */ /* 0x000fe40005000000 */
[----:B------:R-:W-:-:S02]  /*2e30*/  FSEL R134, R78, -INF , !P1 ;  /* 0xff8000004e867808 */ /* 0x000fc40004800000 */
[----:B------:R-:W-:Y:S02]  /*2e40*/  FSEL R127, R80, -INF , !P5 ;  /* 0xff800000507f7808 */ /* 0x000fe40006800000 */
[----:B------:R-:W-:Y:S02]  /*2e50*/  FSEL R126, R82, -INF , !P0 ;  /* 0xff800000527e7808 */ /* 0x000fe40004000000 */
[C---:B------:R-:W-:Y:S02]  /*2e60*/  ISETP.GE.AND P2, PT, R8.reuse, R5, PT ;  /* 0x000000050800720c */ /* 0x040fe40003f46270 */
[----:B------:R-:W-:Y:S01]  /*2e70*/  ISETP.GE.AND P1, PT, R8, R7, PT ;  /* 0x000000070800720c */ /* 0x000fe20003f26270 */
[----:B------:R-:W-:Y:S01]  /*2e80*/  VIADD R8, R52, 0xffffffe8 ;  /* 0xffffffe834087836 */ /* 0x000fe20000000000 */
[C---:B------:R-:W-:Y:S02]  /*2e90*/  ISETP.GE.AND P5, PT, R12.reuse, R5, PT ;  /* 0x000000050c00720c */ /* 0x040fe40003fa6270 */
[----:B------:R-:W-:Y:S01]  /*2ea0*/  ISETP.GE.AND P0, PT, R12, R7, PT ;  /* 0x000000070c00720c */ /* 0x000fe20003f06270 */
[----:B------:R-:W-:Y:S01]  /*2eb0*/  VIADD R12, R52, 0xffffffe9 ;  /* 0xffffffe9340c7836 */ /* 0x000fe20000000000 */
[----:B------:R-:W-:-:S02]  /*2ec0*/  FSEL R135, R81, -INF , !P4 ;  /* 0xff80000051877808 */ /* 0x000fc40006000000 */
[----:B------:R-:W-:Y:S02]  /*2ed0*/  FSEL R130, R83, -INF , !P3 ;  /* 0xff80000053827808 */ /* 0x000fe40005800000 */
[----:B------:R-:W-:Y:S02]  /*2ee0*/  FSEL R125, R77, -INF , !P5 ;  /* 0xff8000004d7d7808 */ /* 0x000fe40006800000 */
[----:B------:R-:W-:Y:S02]  /*2ef0*/  FSEL R124, R79, -INF , !P0 ;  /* 0xff8000004f7c7808 */ /* 0x000fe40004000000 */
[C---:B------:R-:W-:Y:S02]  /*2f00*/  ISETP.GE.AND P4, PT, R10.reuse, R5, PT ;  /* 0x000000050a00720c */ /* 0x040fe40003f86270 */
[----:B------:R-:W-:Y:S02]  /*2f10*/  ISETP.GE.AND P3, PT, R10, R7, PT ;  /* 0x000000070a00720c */ /* 0x000fe40003f66270 */
[----:B------:R-:W-:-:S02]  /*2f20*/  ISETP.GE.AND P5, PT, R8, R5, PT ;  /* 0x000000050800720c */ /* 0x000fc40003fa6270 */
[----:B------:R-:W-:Y:S02]  /*2f30*/  ISETP.GE.AND P0, PT, R8, R7, PT ;  /* 0x000000070800720c */ /* 0x000fe40003f06270 */
[C---:B-1----:R-:W-:Y:S01]  /*2f40*/  HMMA.16816.F32 R8, R32.reuse, R16, R64 ;  /* 0x000000102008723c */ /* 0x042fe20000001840 */
[----:B------:R-:W-:Y:S02]  /*2f50*/  FSEL R119, R72, -INF , !P4 ;  /* 0xff80000048777808 */ /* 0x000fe40006000000 */
[----:B------:R-:W-:Y:S02]  /*2f60*/  FSEL R120, R74, -INF , !P3 ;  /* 0xff8000004a787808 */ /* 0x000fe40005800000 */
[C---:B------:R-:W-:Y:S01]  /*2f70*/  ISETP.GE.AND P4, PT, R12.reuse, R5, PT ;  /* 0x000000050c00720c */ /* 0x040fe20003f86270 */
[----:B------:R-:W-:Y:S01]  /*2f80*/  HMMA.16816.F32 R16, R32, R18, R60 ;  /* 0x000000122010723c */ /* 0x000fe2000000183c */
[----:B------:R-:W-:Y:S01]  /*2f90*/  ISETP.GE.AND P3, PT, R12, R7, PT ;  /* 0x000000070c00720c */ /* 0x000fe20003f66270 */
[----:B------:R-:W-:Y:S01]  /*2fa0*/  VIADD R12, R52, 0xfffffff1 ;  /* 0xfffffff1340c7836 */ /* 0x000fe20000000000 */
[----:B------:R-:W-:-:S02]  /*2fb0*/  FSEL R116, R70, -INF , !P0 ;  /* 0xff80000046747808 */ /* 0x000fc40004000000 */
[----:B------:R-:W-:Y:S02]  /*2fc0*/  FSEL R67, R68, -INF , !P5 ;  /* 0xff80000044437808 */ /* 0x000fe40006800000 */
[C---:B------:R-:W-:Y:S02]  /*2fd0*/  ISETP.GE.AND P0, PT, R12.reuse, R7, PT ;  /* 0x000000070c00720c */ /* 0x040fe40003f06270 */
[-C--:B------:R-:W-:Y:S01]  /*2fe0*/  ISETP.GE.AND P5, PT, R12, R5.reuse, PT ;  /* 0x000000050c00720c */ /* 0x080fe20003fa6270 */
[C---:B------:R-:W-:Y:S01]  /*2ff0*/  VIADD R12, R52.reuse, 0xfffffff8 ;  /* 0xfffffff8340c7836 */ /* 0x040fe20000000000 */
[----:B------:R-:W-:Y:S01]  /*3000*/  FSEL R117, R73, -INF , !P2 ;  /* 0xff80000049757808 */ /* 0x000fe20005000000 */
[----:B------:R-:W-:Y:S01]  /*3010*/  VIADD R52, R52, 0xfffffff9 ;  /* 0xfffffff934347836 */ /* 0x000fe20000000000 */
[----:B------:R-:W-:Y:S02]  /*3020*/  FSEL R118, R75, -INF , !P1 ;  /* 0xff8000004b767808 */ /* 0x000fe40004800000 */
[----:B------:R-:W-:-:S02]  /*3030*/  ISETP.GE.AND P2, PT, R14, R5, PT ;  /* 0x000000050e00720c */ /* 0x000fc40003f46270 */
[----:B------:R-:W-:Y:S02]  /*3040*/  ISETP.GE.AND P1, PT, R14, R7, PT ;  /* 0x000000070e00720c */ /* 0x000fe40003f26270 */
[----:B------:R-:W-:Y:S02]  /*3050*/  FSEL R62, R11, -INF , !P0 ;  /* 0xff8000000b3e7808 */ /* 0x000fe40004000000 */
[----:B------:R-:W-:Y:S02]  /*3060*/  ISETP.GE.AND P0, PT, R128, 0x2, PT ;  /* 0x000000028000780c */ /* 0x000fe40003f06270 */
[----:B------:R-:W-:Y:S02]  /*3070*/  FSEL R65, R69, -INF , !P4 ;  /* 0xff80000045417808 */ /* 0x000fe40006000000 */
[----:B------:R-:W-:Y:S02]  /*3080*/  FSEL R66, R71, -INF , !P3 ;  /* 0xff80000047427808 */ /* 0x000fe40005800000 */
[----:B------:R-:W-:-:S02]  /*3090*/  FSEL R63, R8, -INF , !P2 ;  /* 0xff800000083f7808 */ /* 0x000fc40005000000 */
[----:B------:R-:W-:Y:S02]  /*30a0*/  FSEL R64, R10, -INF , !P1 ;  /* 0xff8000000a407808 */ /* 0x000fe40004800000 */
[-C--:B------:R-:W-:Y:S02]  /*30b0*/  ISETP.GE.AND P4, PT, R12, R5.reuse, PT ;  /* 0x000000050c00720c */ /* 0x080fe40003f86270 */
[----:B------:R-:W-:Y:S02]  /*30c0*/  ISETP.GE.AND P3, PT, R52, R5, PT ;  /* 0x000000053400720c */ /* 0x000fe40003f66270 */
[-C--:B------:R-:W-:Y:S02]  /*30d0*/  ISETP.GE.AND P2, PT, R12, R7.reuse, PT ;  /* 0x000000070c00720c */ /* 0x080fe40003f46270 */
[----:B------:R-:W-:Y:S02]  /*30e0*/  ISETP.GE.AND P1, PT, R52, R7, PT ;  /* 0x000000073400720c */ /* 0x000fe40003f26270 */
[----:B------:R-:W-:-:S02]  /*30f0*/  FSEL R27, R9, -INF , !P5 ;  /* 0xff800000091b7808 */ /* 0x000fc40006800000 */
[----:B------:R-:W-:Y:S02]  /*3100*/  FSEL R25, R16, -INF , !P4 ;  /* 0xff80000010197808 */ /* 0x000fe40006000000 */
[----:B------:R-:W-:Y:S02]  /*3110*/  FSEL R24, R17, -INF , !P3 ;  /* 0xff80000011187808 */ /* 0x000fe40005800000 */
[----:B------:R-:W-:Y:S02]  /*3120*/  FSEL R58, R18, -INF , !P2 ;  /* 0xff800000123a7808 */ /* 0x000fe40005000000 */
[----:B------:R-:W-:Y:S01]  /*3130*/  FSEL R57, R19, -INF , !P1 ;  /* 0xff80000013397808 */ /* 0x000fe20004800000 */
[----:B------:R-:W-:Y:S06]  /*3140*/  @!P0 BRA `(.L_x_1744) ;  /* 0x0000000400608947 */ /* 0x000fec0003800000 */
[----:B------:R-:W-:Y:S05]  /*3150*/  @P6 BRA `(.L_x_1745) ;  /* 0x0000000000ec6947 */ /* 0x000fea0003800000 */
[----:B------:R-:W1:Y:S01]  /*3160*/  LDC R5, c[0x0][0x380] ;  /* 0x0000e000ff057b82 */ /* 0x000e620000000800 */
[C---:B------:R-:W-:Y:S01]  /*3170*/  IADD3 R8, R0.reuse, -0x80, RZ ;  /* 0xffffff8000087810 */ /* 0x040fe20007ffe0ff */
[----:B------:R-:W-:-:S03]  /*3180*/  VIADD R12, R0, 0xffffff00 ;  /* 0xffffff00000c7836 */ /* 0x000fc60000000000 */
[----:B------:R-:W-:Y:S02]  /*3190*/  IABS R10, R8 ;  /* 0x00000008000a7213 */ /* 0x000fe40000000000 */
[----:B------:R-:W-:Y:S02]  /*31a0*/  IABS R0, R12 ;  /* 0x0000000c00007213 */ /* 0x000fe40000000000 */
[-C--:B-1----:R-:W-:Y:S02]  /*31b0*/  IABS R2, R5.reuse ;  /* 0x0000000500027213 */ /* 0x082fe40000000000 */
[-C--:B------:R-:W-:Y:S02]  /*31c0*/  LOP3.LUT R8, R8, R5.reuse, RZ, 0x3c, !PT ;  /* 0x0000000508087212 */ /* 0x080fe400078e3cff */
[----:B------:R-:W1:Y:S01]  /*31d0*/  I2F.RP R7, R2 ;  /* 0x0000000200077306 */ /* 0x000e620000209400 */
[----:B------:R-:W-:Y:S02]  /*31e0*/  LOP3.LUT R12, R12, R5, RZ, 0x3c, !PT ;  /* 0x000000050c0c7212 */ /* 0x000fe400078e3cff */
[----:B------:R-:W-:-:S05]  /*31f0*/  ISETP.GE.AND P3, PT, R8, RZ, PT ;  /* 0x000000ff0800720c */ /* 0x000fca0003f66270 */
[----:B-1----:R-:W1:Y:S02]  /*3200*/  MUFU.RCP R14, R7 ;  /* 0x00000007000e7308 */ /* 0x002e640000001000 */
[----:B-1----:R-:W-:-:S06]  /*3210*/  VIADD R14, R14, 0xffffffe ;  /* 0x0ffffffe0e0e7836 */ /* 0x002fcc0000000000 */
[----:B------:R-:W1:Y:S02]  /*3220*/  F2I.FTZ.U32.TRUNC.NTZ R15, R14 ;  /* 0x0000000e000f7305 */ /* 0x000e64000021f000 */
[----:B-1----:R-:W-:Y:S01]  /*3230*/  IMAD.MOV R11, RZ, RZ, -R15 ;  /* 0x000000ffff0b7224 */ /* 0x002fe200078e0a0f */
        /* <DEDUP_REMOVED lines=18> */
[----:B------:R-:W-:Y:S02]  /*3360*/  ISETP.NE.AND P2, PT, R5, RZ, PT ;  /* 0x000000ff0500720c */ /* 0x000fe40003f45270 */
[----:B------:R-:W-:-:S05]  /*3370*/  LOP3.LUT R2, RZ, R5, RZ, 0x33, !PT ;  /* 0x00000005ff027212 */ /* 0x000fca00078e33ff */
        /* <DEDUP_REMOVED lines=13> */
[----:B------:R-:W-:-:S04]  /*3450*/  IMAD R2, R2, UR6, RZ ;  /* 0x0000000602027c24 */ /* 0x000fc8000f8e02ff */
[----:B------:R-:W-:Y:S01]  /*3460*/  IMAD R2, R5, UR7, R2 ;  /* 0x0000000705027c24 */ /* 0x000fe2000f8e0202 */
[----:B--2---:R-:W-:Y:S01]  /*3470*/  IADD3 R0, -R9, R0, RZ ;  /* 0x0000000009007210 */ /* 0x004fe20007ffe1ff */
[----:B------:R-:W-:-:S03]  /*3480*/  IMAD.WIDE.U32 R8, R5, UR6, RZ ;  /* 0x0000000605087c25 */ /* 0x000fc6000f8e00ff */
        /* <DEDUP_REMOVED lines=8> */
.L_x_1745:
[----:B------:R-:W-:-:S04]  /*3510*/  ULEA UR6, -UR6, URZ, 0x7 ;  /* 0x0000003f06067291 */ /* 0x000fc8000f8e393f */
[----:B------:R-:W-:Y:S02]  /*3520*/  USHF.R.S32.HI UR4, URZ, 0x1f, UR6 ;  /* 0x0000001f3f047899 */ /* 0x000fe40008011406 */
[----:B------:R-:W-:-:S04]  /*3530*/  MOV R0, UR6 ;  /* 0x0000000600007c02 */ /* 0x000fc80008000f00 */
[----:B------:R-:W-:-:S07]  /*3540*/  MOV R7, UR4 ;  /* 0x0000000400077c02 */ /* 0x000fce0008000f00 */
.L_x_1746:
[----:B------:R-:W-:-:S04]  /*3550*/  LEA R188, P1, R0, R188, 0x1 ;  /* 0x000000bc00bc7211 */ /* 0x000fc800078208ff */
[----:B------:R-:W-:Y:S02]  /*3560*/  LEA.HI.X R189, R0, R189, R7, 0x1, P1 ;  /* 0x000000bd00bd7211 */ /* 0x000fe400008f0c07 */
[----:B------:R-:W-:-:S03]  /*3570*/  IADD3 R12, P1, R188, UR19, RZ ;  /* 0x00000013bc0c7c10 */ /* 0x000fc6000ff3e0ff */
[----:B------:R-:W-:Y:S01]  /*3580*/  @!PT LDS RZ, [RZ] ;  /* 0x00000000fffff984 */ /* 0x000fe20000000800 */
[----:B------:R-:W-:Y:S01]  /*3590*/  @!PT LDS RZ, [RZ] ;  /* 0x00000000fffff984 */ /* 0x000fe20000000800 */
[----:B------:R-:W-:Y:S01]  /*35a0*/  @!PT LDS RZ, [RZ] ;  /* 0x00000000fffff984 */ /* 0x000fe20000000800 */
[----:B------:R1:W-:Y:S01]  /*35b0*/  LDGSTS.E.BYPASS.LTC128B.128 [R178+0x3000], desc[UR16][R188.64] ;  /* 0x03000000bcb27fae */ /* 0x0003e2000b901d50 */
[----:B------:R-:W-:Y:S02]  /*35c0*/  IADD3.X R13, R189, UR18, RZ, P1, !PT ;  /* 0x00000012bd0d7c10 */ /* 0x000fe40008ffe4ff */
[----:B------:R-:W-:Y:S01]  /*35d0*/  IADD3 R10, P1, R12, UR19, RZ ;  /* 0x000000130c0a7c10 */ /* 0x000fe2000ff3e0ff */
[----:B------:R1:W-:Y:S03]  /*35e0*/  LDGSTS.E.BYPASS.LTC128B.128 [R178+0x5000], desc[UR16][R188.64+0x40] ;  /* 0x05000040bcb27fae */ /* 0x0003e6000b901d50 */
[----:B------:R-:W-:Y:S01]  /*35f0*/  IADD3.X R11, R13, UR18, RZ, P1, !PT ;  /* 0x000000120d0b7c10 */ /* 0x000fe20008ffe4ff */
[----:B------:R1:W-:Y:S01]  /*3600*/  LDGSTS.E.BYPASS.LTC128B.128 [R178+0x7000], desc[UR16][R188.64+0x80] ;  /* 0x07000080bcb27fae */ /* 0x0003e2000b901d50 */
[----:B------:R-:W-:-:S03]  /*3610*/  IADD3 R8, P1, R10, UR19, RZ ;  /* 0x000000130a087c10 */ /* 0x000fc6000ff3e0ff */
[----:B------:R1:W-:Y:S01]  /*3620*/  LDGSTS.E.BYPASS.LTC128B.128 [R178+0x3800], desc[UR16][R12.64] ;  /* 0x038000000cb27fae */ /* 0x0003e2000b901d50 */
[----:B------:R-:W-:-:S03]  /*3630*/  IADD3.X R9, R11, UR18, RZ, P1, !PT ;  /* 0x000000120b097c10 */ /* 0x000fc60008ffe4ff */
[----:B------:R1:W-:Y:S04]  /*3640*/  LDGSTS.E.BYPASS.LTC128B.128 [R178+0x5800], desc[UR16][R12.64+0x40] ;  /* 0x058000400cb27fae */ /* 0x0003e8000b901d50 */
[----:B------:R1:W-:Y:S04]  /*3650*/  LDGSTS.E.BYPASS.LTC128B.128 [R178+0x7800], desc[UR16][R12.64+0x80] ;  /* 0x078000800cb27fae */ /* 0x0003e8000b901d50 */
[----:B------:R1:W-:Y:S04]  /*3660*/  LDGSTS.E.BYPASS.LTC128B.128 [R178+0x4000], desc[UR16][R10.64] ;  /* 0x040000000ab27fae */ /* 0x0003e8000b901d50 */
[----:B------:R1:W-:Y:S04]  /*3670*/  LDGSTS.E.BYPASS.LTC128B.128 [R178+0x6000], desc[UR16][R10.64+0x40] ;  /* 0x060000400ab27fae */ /* 0x0003e8000b901d50 */
[----:B------:R1:W-:Y:S04]  /*3680*/  LDGSTS.E.BYPASS.LTC128B.128 [R178+0x8000], desc[UR16][R10.64+0x80] ;  /* 0x080000800ab27fae */ /* 0x0003e8000b901d50 */
[----:B------:R1:W-:Y:S04]  /*3690*/  LDGSTS.E.BYPASS.LTC128B.128 [R178+0x4800], desc[UR16][R8.64] ;  /* 0x0480000008b27fae */ /* 0x0003e8000b901d50 */
[----:B------:R1:W-:Y:S04]  /*36a0*/  LDGSTS.E.BYPASS.LTC128B.128 [R178+0x6800], desc[UR16][R8.64+0x40] ;  /* 0x0680004008b27fae */ /* 0x0003e8000b901d50 */
[----:B------:R1:W-:Y:S04]  /*36b0*/  LDGSTS.E.BYPASS.LTC128B.128 [R178+0x8800], desc[UR16][R8.64+0x80] ;  /* 0x0880008008b27fae */ /* 0x0003e8000b901d50 */
[----:B------:R-:W0:Y:S02]  /*36c0*/  LDGDEPBAR ;  /* 0x00000000000079af */ /* 0x000e240000000000 */
.L_x_1744:
[----:B------:R-:W-:Y:S01]  /*36d0*/  FMNMX.FTZ R0, R53, R101, !PT ;  /* 0x0000006535007209 */ /* 0x000fe20007810000 */
        /* <DEDUP_REMOVED lines=59> */
[----:B-1----:R-:W-:-:S02]  /*3a90*/  FMNMX.FTZ R8, R58, R5, !PT ;  /* 0x000000053a087209 */ /* 0x002fc40007810000 */
[----:B------:R-:W-:Y:S02]  /*3aa0*/  FMNMX.FTZ R0, R24, R7, !PT ;  /* 0x0000000718007209 */ /* 0x000fe40007810000 */
[----:B------:R-:W-:Y:S02]  /*3ab0*/  FMNMX.FTZ R8, R57, R8, !PT ;  /* 0x0000000839087209 */ /* 0x000fe40007810000 */
[----:B------:R-:W-:Y:S01]  /*3ac0*/  LEA R173, R3, UR5, 0x1 ;  /* 0x0000000503ad7c11 */ /* 0x000fe2000f8e08ff */
[----:B------:R-:W1:Y:S03]  /*3ad0*/  SHFL.BFLY PT, R7, R0, 0x2, 0x1f ;  /* 0x0c401f0000077f89 */ /* 0x000e6600000e0000 */
[----:B------:R-:W-:Y:S01]  /*3ae0*/  IADD3 R172, R4, R173, RZ ;  /* 0x000000ad04ac7210 */ /* 0x000fe20007ffe0ff */
        /* <DEDUP_REMOVED lines=10> */
[----:B------:R-:W-:Y:S04]  /*3b90*/  LDSM.16.MT88.4 R8, [R173+0xb400] ;  /* 0x00b40000ad08783b */ /* 0x000fe80000004200 */
[----:B------:R-:W-:Y:S04]  /*3ba0*/  LDSM.16.MT88.4 R16, [R172+0xb400] ;  /* 0x00b40000ac10783b */ /* 0x000fe80000004200 */
[----:B------:R-:W-:Y:S01]  /*3bb0*/  LDSM.16.MT88.4 R20, [R173+0x9400] ;  /* 0x00940000ad14783b */ /* 0x000fe20000004200 */
[----:B-1----:R-:W-:-:S04]  /*3bc0*/  FMNMX.FTZ R2, R7, R2, !PT ;  /* 0x0000000207027209 */ /* 0x002fc80007810000 */
[C---:B------:R-:W-:Y:S01]  /*3bd0*/  FSETP.NEU.FTZ.AND P1, PT, R2.reuse, -INF , PT ;  /* 0xff8000000200780b */ /* 0x040fe20003f3d000 */
[----:B------:R-:W-:Y:S01]  /*3be0*/  FMUL.FTZ R26, R2, UR4 ;  /* 0x00000004021a7c20 */ /* 0x000fe20008410000 */
[----:B--2---:R-:W-:-:S04]  /*3bf0*/  FMNMX.FTZ R0, R5, R0, !PT ;  /* 0x0000000005007209 */ /* 0x004fc80007810000 */
[----:B------:R-:W-:Y:S02]  /*3c00*/  FSEL R26, R26, RZ, P1 ;  /* 0x000000ff1a1a7208 */ /* 0x000fe40000800000 */
[----:B------:R-:W-:-:S03]  /*3c10*/  FSETP.NEU.FTZ.AND P1, PT, R0, -INF , PT ;  /* 0xff8000000000780b */ /* 0x000fc60003f3d000 */
[--C-:B------:R-:W-:Y:S01]  /*3c20*/  FFMA.FTZ R52, R59, UR4, -R26.reuse ;  /* 0x000000043b347c23 */ /* 0x100fe2000801081a */
[----:B------:R-:W-:Y:S01]  /*3c30*/  FMUL.FTZ R59, R0, UR4 ;  /* 0x00000004003b7c20 */ /* 0x000fe20008410000 */
[--C-:B------:R-:W-:Y:S01]  /*3c40*/  FFMA.FTZ R61, R53, UR4, -R26.reuse ;  /* 0x00000004353d7c23 */ /* 0x100fe2000801081a */
[--C-:B------:R-:W-:Y:S01]  /*3c50*/  FFMA.FTZ R60, R101, UR4, -R26.reuse ;  /* 0x00000004653c7c23 */ /* 0x100fe2000801081a */
[--C-:B------:R-:W-:Y:S01]  /*3c60*/  FFMA.FTZ R55, R55, UR4, -R26.reuse ;  /* 0x0000000437377c23 */ /* 0x100fe2000801081a */
[--C-:B------:R-:W-:Y:S01]  /*3c70*/  FFMA.FTZ R49, R105, UR4, -R26.reuse ;  /* 0x0000000469317c23 */ /* 0x100fe2000801081a */
[----:B------:R-:W-:Y:S01]  /*3c80*/  FSEL R59, R59, RZ, P1 ;  /* 0x000000ff3b3b7208 */ /* 0x000fe20000800000 */
        /* <DEDUP_REMOVED lines=25> */
[----:B------:R-:W4:Y:S01]  /*3e20*/  MUFU.EX2 R52, R52 ;  /* 0x0000003400347308 */ /* 0x000f220000000800 */
        /* <DEDUP_REMOVED lines=16> */
[----:B----4-:R-:W-:Y:S01]  /*3f30*/  F2FP.F16.F32.PACK_AB R102, R52, R55 ;  /* 0x000000373466723e */ /* 0x010fe200000000ff */
        /* <DEDUP_REMOVED lines=16> */
[----:B------:R-:W-:Y:S01]  /*4040*/  FFMA.FTZ R67, R67, UR4, -R26 ;  /* 0x0000000443437c23 */ /* 0x000fe2000801081a */
[--C-:B------:R-:W-:Y:S01]  /*4050*/  FFMA.FTZ R65, R120, UR4, -R59.reuse ;  /* 0x0000000478417c23 */ /* 0x100fe2000801083b */
[--C-:B------:R-:W-:Y:S01]  /*4060*/  FFMA.FTZ R118, R118, UR4, -R59.reuse ;  /* 0x0000000476767c23 */ /* 0x100fe2000801083b */
[--C-:B------:R-:W-:Y:S01]  /*4070*/  FFMA.FTZ R117, R116, UR4, -R59.reuse ;  /* 0x0000000474757c23 */ /* 0x100fe2000801083b */
[----:B------:R-:W-:Y:S01]  /*4080*/  FFMA.FTZ R66, R66, UR4, -R59 ;  /* 0x0000000442427c23 */ /* 0x000fe2000801083b */
[----:B------:R-:W-:Y:S01]  /*4090*/  FADD.FTZ R60, R61, R60 ;  /* 0x0000003c3d3c7221 */ /* 0x000fe20000010000 */
[----:B------:R-:W-:Y:S01]  /*40a0*/  MUFU.EX2 R49, R49 ;  /* 0x0000003100317308 */ /* 0x000fe20000000800 */
[----:B------:R-:W-:Y:S01]  /*40b0*/  FADD.FTZ R53, R53, R56 ;  /* 0x0000003835357221 */ /* 0x000fe20000010000 */
[----:B------:R-:W-:Y:S01]  /*40c0*/  FFMA.FTZ R63, R63, UR4, -R26 ;  /* 0x000000043f3f7c23 */ /* 0x000fe2000801081a */
[----:B------:R-:W-:Y:S01]  /*40d0*/  FADD.FTZ R55, R55, R60 ;  /* 0x0000003c37377221 */ /* 0x000fe20000010000 */
[--C-:B------:R-:W-:Y:S01]  /*40e0*/  FFMA.FTZ R116, R27, UR4, -R26.reuse ;  /* 0x000000041b747c23 */ /* 0x100fe2000801081a */
[--C-:B------:R-:W-:Y:S01]  /*40f0*/  FFMA.FTZ R120, R25, UR4, -R26.reuse ;  /* 0x0000000419787c23 */ /* 0x100fe2000801081a */
[----:B------:R-:W-:Y:S01]  /*4100*/  FFMA.FTZ R193, R24, UR4, -R26 ;  /* 0x0000000418c17c23 */ /* 0x000fe2000801081a */
[----:B------:R-:W-:Y:S01]  /*4110*/  FADD.FTZ R52, R52, R55 ;  /* 0x0000003734347221 */ /* 0x000fe20000010000 */
[----:B------:R-:W3:Y:S01]  /*4120*/  MUFU.EX2 R48, R48 ;  /* 0x0000003000307308 */ /* 0x000ee20000000800 */
[C---:B----4-:R-:W-:Y:S01]  /*4130*/  F2FP.F16.F32.PACK_AB R103, R51.reuse, R54 ;  /* 0x000000363367723e */ /* 0x050fe200000000ff */
[----:B------:R-:W-:Y:S01]  /*4140*/  FADD.FTZ R54, R54, R53 ;  /* 0x0000003536367221 */ /* 0x000fe20000010000 */
[----:B------:R-:W-:Y:S01]  /*4150*/  LDSM.16.MT88.4 R24, [R172+0xe800] ;  /* 0x00e80000ac18783b */ /* 0x000fe20000004200 */
[--C-:B------:R-:W-:Y:S01]  /*4160*/  FFMA.FTZ R64, R64, UR4, -R59.reuse ;  /* 0x0000000440407c23 */ /* 0x100fe2000801083b */
[--C-:B------:R-:W-:Y:S01]  /*4170*/  FFMA.FTZ R137, R62, UR4, -R59.reuse ;  /* 0x000000043e897c23 */ /* 0x100fe2000801083b */
[----:B------:R-:W-:Y:S01]  /*4180*/  FADD.FTZ R51, R51, R54 ;  /* 0x0000003633337221 */ /* 0x000fe20000010000 */
[--C-:B------:R-:W-:Y:S01]  /*4190*/  FFMA.FTZ R194, R57, UR4, -R59.reuse ;  /* 0x0000000439c27c23 */ /* 0x100fe2000801083b */
[----:B------:R-:W-:Y:S01]  /*41a0*/  HMMA.16816.F32 R72, R100, R76, RZ ;  /* 0x0000004c6448723c */ /* 0x000fe200000018ff */
[----:B------:R-:W-:Y:S01]  /*41b0*/  MUFU.EX2 R47, R47 ;  /* 0x0000002f002f7308 */ /* 0x000fe20000000800 */
[----:B------:R-:W-:-:S04]  /*41c0*/  FFMA.FTZ R58, R58, UR4, -R59 ;  /* 0x000000043a3a7c23 */ /* 0x000fc8000801083b */
[C---:B------:R-:W-:Y:S03]  /*41d0*/  HMMA.16816.F32 R76, R100.reuse, R78, RZ ;  /* 0x0000004e644c723c */ /* 0x040fe600000018ff */
[----:B------:R-:W-:Y:S03]  /*41e0*/  MUFU.EX2 R44, R44 ;  /* 0x0000002c002c7308 */ /* 0x000fe60000000800 */
[C---:B------:R-:W-:Y:S05]  /*41f0*/  HMMA.16816.F32 R112, R100.reuse, R68, RZ ;  /* 0x000000446470723c */ /* 0x040fea00000018ff */
[----:B------:R-:W-:Y:S01]  /*4200*/  MUFU.EX2 R50, R50 ;  /* 0x0000003200327308 */ /* 0x000fe20000000800 */
[C---:B------:R-:W-:Y:S06]  /*4210*/  HMMA.16816.F32 R80, R100.reuse, R84, RZ ;  /* 0x000000546450723c */ /* 0x040fec00000018ff */
[C---:B------:R-:W-:Y:S01]  /*4220*/  HMMA.16816.F32 R88, R100.reuse, R108, RZ ;  /* 0x0000006c6458723c */ /* 0x040fe200000018ff */
[----:B------:R-:W4:Y:S05]  /*4230*/  MUFU.EX2 R45, R45 ;  /* 0x0000002d002d7308 */ /* 0x000f2a0000000800 */
[C---:B-1----:R-:W-:Y:S03]  /*4240*/  HMMA.16816.F32 R92, R100.reuse, R104, RZ ;  /* 0x00000068645c723c */ /* 0x042fe600000018ff */
[----:B------:R-:W-:Y:S03]  /*4250*/  MUFU.EX2 R46, R46 ;  /* 0x0000002e002e7308 */ /* 0x000fe60000000800 */
[C---:B------:R-:W-:Y:S05]  /*4260*/  HMMA.16816.F32 R68, R100.reuse, R70, RZ ;  /* 0x000000466444723c */ /* 0x040fea00000018ff */
[----:B------:R-:W1:Y:S01]  /*4270*/  MUFU.EX2 R43, R43 ;  /* 0x0000002b002b7308 */ /* 0x000e620000000800 */
[C---:B------:R-:W-:Y:S06]  /*4280*/  HMMA.16816.F32 R84, R100.reuse, R86, RZ ;  /* 0x000000566454723c */ /* 0x040fec00000018ff */
[C---:B------:R-:W-:Y:S01]  /*4290*/  HMMA.16816.F32 R108, R100.reuse, R110, RZ ;  /* 0x0000006e646c723c */ /* 0x040fe200000018ff */
[----:B------:R-:W-:Y:S05]  /*42a0*/  MUFU.EX2 R41, R41 ;  /* 0x0000002900297308 */ /* 0x000fea0000000800 */
[C---:B------:R-:W-:Y:S03]  /*42b0*/  HMMA.16816.F32 R104, R100.reuse, R106, RZ ;  /* 0x0000006a6468723c */ /* 0x040fe600000018ff */
[----:B------:R-:W5:Y:S03]  /*42c0*/  MUFU.EX2 R40, R40 ;  /* 0x0000002800287308 */ /* 0x000f660000000800 */
[C---:B--2---:R-:W-:Y:S05]  /*42d0*/  HMMA.16816.F32 R96, R100.reuse, R4, RZ ;  /* 0x000000046460723c */ /* 0x044fea00000018ff */
[----:B------:R-:W-:Y:S01]  /*42e0*/  MUFU.EX2 R39, R39 ;  /* 0x0000002700277308 */ /* 0x000fe20000000800 */
[----:B------:R-:W-:Y:S01]  /*42f0*/  HMMA.16816.F32 R100, R100, R6, RZ ;  /* 0x000000066464723c */ /* 0x000fe200000018ff */
[----:B---3--:R-:W-:Y:S01]  /*4300*/  F2FP.F16.F32.PACK_AB R4, R48, R49 ;  /* 0x000000313004723e */ /* 0x008fe200000000ff */
[----:B------:R-:W-:Y:S01]  /*4310*/  FADD.FTZ R49, R49, R52 ;  /* 0x0000003431317221 */ /* 0x000fe20000010000 */
[----:B----4-:R-:W-:Y:S01]  /*4320*/  F2FP.F16.F32.PACK_AB R5, R45, R50 ;  /* 0x000000322d05723e */ /* 0x010fe200000000ff */
[----:B------:R-:W-:-:S02]  /*4330*/  FADD.FTZ R50, R50, R51 ;  /* 0x0000003332327221 */ /* 0x000fc40000010000 */
[----:B------:R-:W-:Y:S01]  /*4340*/  FADD.FTZ R48, R48, R49 ;  /* 0x0000003130307221 */ /* 0x000fe20000010000 */
[----:B------:R-:W-:Y:S01]  /*4350*/  F2FP.F16.F32.PACK_AB R6, R44, R47 ;  /* 0x0000002f2c06723e */ /* 0x000fe200000000ff */
[----:B------:R-:W-:Y:S01]  /*4360*/  MUFU.EX2 R36, R36 ;  /* 0x0000002400247308 */ /* 0x000fe20000000800 */
[----:B-1----:R-:W-:Y:S01]  /*4370*/  F2FP.F16.F32.PACK_AB R7, R43, R46 ;  /* 0x0000002e2b07723e */ /* 0x002fe200000000ff */
[----:B------:R-:W-:Y:S01]  /*4380*/  FADD.FTZ R45, R45, R50 ;  /* 0x000000322d2d7221 */ /* 0x000fe20000010000 */
[----:B------:R-:W-:-:S03]  /*4390*/  FADD.FTZ R47, R47, R48 ;  /* 0x000000302f2f7221 */ /* 0x000fc60000010000 */
[----:B------:R-:W-:Y:S01]  /*43a0*/  FADD.FTZ R46, R46, R45 ;  /* 0x0000002d2e2e7221 */ /* 0x000fe20000010000 */
[----:B------:R-:W-:Y:S01]  /*43b0*/  FADD.FTZ R44, R44, R47 ;  /* 0x0000002f2c2c7221 */ /* 0x000fe20000010000 */
[----:B------:R-:W-:Y:S01]  /*43c0*/  HMMA.16816.F32 R72, R4, R12, R72 ;  /* 0x0000000c0448723c */ /* 0x000fe20000001848 */
[----:B------:R-:W-:Y:S01]  /*43d0*/  MUFU.EX2 R42, R42 ;  /* 0x0000002a002a7308 */ /* 0x000fe20000000800 */
[----:B------:R-:W-:-:S04]  /*43e0*/  FADD.FTZ R43, R43, R46 ;  /* 0x0000002e2b2b7221 */ /* 0x000fc80000010000 */
[C---:B------:R-:W-:Y:S01]  /*43f0*/  HMMA.16816.F32 R76, R4.reuse, R14, R76 ;  /* 0x0000000e044c723c */ /* 0x040fe2000000184c */
[----:B------:R-:W1:Y:S02]  /*4400*/  LDSM.16.MT88.4 R12, [R173+0xd400] ;  /* 0x00d40000ad0c783b */ /* 0x000e640000004200 */
[----:B------:R-:W2:Y:S03]  /*4410*/  MUFU.EX2 R37, R37 ;  /* 0x0000002500257308 */ /* 0x000ea60000000800 */
[C---:B------:R-:W-:Y:S05]  /*4420*/  HMMA.16816.F32 R80, R4.reuse, R8, R80 ;  /* 0x000000080450723c */ /* 0x040fea0000001850 */
[----:B------:R-:W-:Y:S01]  /*4430*/  MUFU.EX2 R38, R38 ;  /* 0x0000002600267308 */ /* 0x000fe20000000800 */
[C---:B------:R-:W-:Y:S01]  /*4440*/  HMMA.16816.F32 R84, R4.reuse, R10, R84 ;  /* 0x0000000a0454723c */ /* 0x040fe20000001854 */
[----:B------:R-:W3:Y:S05]  /*4450*/  LDSM.16.MT88.4 R8, [R172+0xd400] ;  /* 0x00d40000ac08783b */ /* 0x000eea0000004200 */
[C---:B------:R-:W-:Y:S01]  /*4460*/  HMMA.16816.F32 R88, R4.reuse, R16, R88 ;  /* 0x000000100458723c */ /* 0x040fe20000001858 */
[----:B------:R-:W4:Y:S05]  /*4470*/  MUFU.EX2 R33, R33 ;  /* 0x0000002100217308 */ /* 0x000f2a0000000800 */
[C---:B------:R-:W-:Y:S01]  /*4480*/  HMMA.16816.F32 R108, R4.reuse, R18, R108 ;  /* 0x00000012046c723c */ /* 0x040fe2000000186c */
[----:B------:R-:W4:Y:S02]  /*4490*/  LDSM.16.MT88.4 R16, [R172+0x9800] ;  /* 0x00980000ac10783b */ /* 0x000f240000004200 */
[----:B------:R-:W-:Y:S03]  /*44a0*/  MUFU.EX2 R35, R35 ;  /* 0x0000002300237308 */ /* 0x000fe60000000800 */
[C---:B------:R-:W-:Y:S05]  /*44b0*/  HMMA.16816.F32 R112, R4.reuse, R20, R112 ;  /* 0x000000140470723c */ /* 0x040fea0000001870 */
[----:B------:R-:W4:Y:S01]  /*44c0*/  MUFU.EX2 R32, R32 ;  /* 0x0000002000207308 */ /* 0x000f220000000800 */
[C---:B------:R-:W-:Y:S01]  /*44d0*/  HMMA.16816.F32 R68, R4.reuse, R22, R68 ;  /* 0x000000160444723c */ /* 0x040fe20000001844 */
[----:B------:R-:W-:Y:S05]  /*44e0*/  LDSM.16.MT88.4 R20, [R173+0x9800] ;  /* 0x00980000ad14783b */ /* 0x000fea0000004200 */
[C---:B-1----:R-:W-:Y:S01]  /*44f0*/  HMMA.16816.F32 R92, R4.reuse, R12, R92 ;  /* 0x0000000c045c723c */ /* 0x042fe2000000185c */
[----:B------:R-:W-:Y:S05]  /*4500*/  MUFU.EX2 R31, R31 ;  /* 0x0000001f001f7308 */ /* 0x000fea0000000800 */
[C---:B------:R-:W-:Y:S01]  /*4510*/  HMMA.16816.F32 R104, R4.reuse, R14, R104 ;  /* 0x0000000e0468723c */ /* 0x040fe20000001868 */
[----:B------:R-:W1:Y:S02]  /*4520*/  LDSM.16.MT88.4 R12, [R173+0xb800] ;  /* 0x00b80000ad0c783b */ /* 0x000e640000004200 */
[----:B------:R-:W-:Y:S03]  /*4530*/  MUFU.EX2 R28, R28 ;  /* 0x0000001c001c7308 */ /* 0x000fe60000000800 */
[C---:B---3--:R-:W-:Y:S05]  /*4540*/  HMMA.16816.F32 R96, R4.reuse, R8, R96 ;  /* 0x000000080460723c */ /* 0x048fea0000001860 */
[----:B------:R-:W-:Y:S01]  /*4550*/  MUFU.EX2 R34, R34 ;  /* 0x0000002200227308 */ /* 0x000fe20000000800 */
[----:B------:R-:W-:Y:S01]  /*4560*/  HMMA.16816.F32 R100, R4, R10, R100 ;  /* 0x0000000a0464723c */ /* 0x000fe20000001864 */
[----:B------:R-:W3:Y:S06]  /*4570*/  LDSM.16.MT88.4 R8, [R172+0xb800] ;  /* 0x00b80000ac08783b */ /* 0x000eec0000004200 */
[----:B-----5:R-:W-:Y:S01]  /*4580*/  F2FP.F16.F32.PACK_AB R4, R40, R41 ;  /* 0x000000292804723e */ /* 0x020fe200000000ff */
[----:B------:R-:W5:Y:S01]  /*4590*/  MUFU.EX2 R29, R29 ;  /* 0x0000001d001d7308 */ /* 0x000f620000000800 */
[----:B--2---:R-:W-:Y:S01]  /*45a0*/  F2FP.F16.F32.PACK_AB R5, R37, R42 ;  /* 0x0000002a2505723e */ /* 0x004fe200000000ff */
[----:B------:R-:W-:Y:S01]  /*45b0*/  FADD.FTZ R41, R41, R44 ;  /* 0x0000002c29297221 */ /* 0x000fe20000010000 */
[----:B------:R-:W-:Y:S01]  /*45c0*/  F2FP.F16.F32.PACK_AB R6, R36, R39 ;  /* 0x000000272406723e */ /* 0x000fe200000000ff */
[----:B------:R-:W-:Y:S01]  /*45d0*/  FADD.FTZ R42, R42, R43 ;  /* 0x0000002b2a2a7221 */ /* 0x000fe20000010000 */
[----:B----4-:R-:W-:Y:S01]  /*45e0*/  F2FP.F16.F32.PACK_AB R7, R33, R38 ;  /* 0x000000262107723e */ /* 0x010fe200000000ff */
[----:B------:R-:W-:-:S02]  /*45f0*/  FADD.FTZ R40, R40, R41 ;  /* 0x0000002928287221 */ /* 0x000fc40000010000 */
[----:B------:R-:W-:Y:S01]  /*4600*/  MUFU.EX2 R30, R30 ;  /* 0x0000001e001e7308 */ /* 0x000fe20000000800 */
[----:B------:R-:W-:Y:S01]  /*4610*/  FADD.FTZ R37, R37, R42 ;  /* 0x0000002a25257221 */ /* 0x000fe20000010000 */
[----:B------:R-:W-:Y:S02]  /*4620*/  FADD.FTZ R39, R39, R40 ;  /* 0x0000002827277221 */ /* 0x000fe40000010000 */
[C---:B------:R-:W-:Y:S01]  /*4630*/  HMMA.16816.F32 R72, R4.reuse, R16, R72 ;  /* 0x000000100448723c */ /* 0x040fe20000001848 */
[----:B------:R-:W-:Y:S01]  /*4640*/  FADD.FTZ R38, R38, R37 ;  /* 0x0000002526267221 */ /* 0x000fe20000010000 */
[----:B------:R-:W-:Y:S02]  /*4650*/  FADD.FTZ R36, R36, R39 ;  /* 0x0000002724247221 */ /* 0x000fe40000010000 */
[----:B------:R-:W2:Y:S01]  /*4660*/  MUFU.EX2 R3, R3 ;  /* 0x0000000300037308 */ /* 0x000ea20000000800 */
[----:B------:R-:W-:Y:S01]  /*4670*/  FADD.FTZ R33, R33, R38 ;  /* 0x0000002621217221 */ /* 0x000fe20000010000 */
[C---:B------:R-:W-:Y:S01]  /*4680*/  HMMA.16816.F32 R76, R4.reuse, R18, R76 ;  /* 0x00000012044c723c */ /* 0x040fe2000000184c */
[----:B------:R-:W4:Y:S05]  /*4690*/  LDSM.16.MT88.4 R16, [R173+0xd800] ;  /* 0x00d80000ad10783b */ /* 0x000f2a0000004200 */
[C---:B-1----:R-:W-:Y:S01]  /*46a0*/  HMMA.16816.F32 R80, R4.reuse, R12, R80 ;  /* 0x0000000c0450723c */ /* 0x042fe20000001850 */
[----:B------:R-:W-:Y:S05]  /*46b0*/  MUFU.EX2 R121, R121 ;  /* 0x0000007900797308 */ /* 0x000fea0000000800 */
[C---:B------:R-:W-:Y:S01]  /*46c0*/  HMMA.16816.F32 R84, R4.reuse, R14, R84 ;  /* 0x0000000e0454723c */ /* 0x040fe20000001854 */
[----:B------:R-:W1:Y:S02]  /*46d0*/  LDSM.16.MT88.4 R12, [R172+0xd800] ;  /* 0x00d80000ac0c783b */ /* 0x000e640000004200 */
[----:B------:R-:W2:Y:S03]  /*46e0*/  MUFU.EX2 R122, R122 ;  /* 0x0000007a007a7308 */ /* 0x000ea60000000800 */
[C---:B---3--:R-:W-:Y:S05]  /*46f0*/  HMMA.16816.F32 R88, R4.reuse, R8, R88 ;  /* 0x000000080458723c */ /* 0x048fea0000001858 */
[----:B------:R-:W-:Y:S01]  /*4700*/  MUFU.EX2 R123, R123 ;  /* 0x0000007b007b7308 */ /* 0x000fe20000000800 */
[C---:B------:R-:W-:Y:S01]  /*4710*/  HMMA.16816.F32 R108, R4.reuse, R10, R108 ;  /* 0x0000000a046c723c */ /* 0x040fe2000000186c */
[----:B------:R-:W3:Y:S05]  /*4720*/  LDSM.16.MT88.4 R8, [R173+0x9c00] ;  /* 0x009c0000ad08783b */ /* 0x000eea0000004200 */
[C---:B------:R-:W-:Y:S01]  /*4730*/  HMMA.16816.F32 R112, R4.reuse, R20, R112 ;  /* 0x000000140470723c */ /* 0x040fe20000001870 */
[----:B------:R-:W-:Y:S05]  /*4740*/  MUFU.EX2 R132, R132 ;  /* 0x0000008400847308 */ /* 0x000fea0000000800 */
[C---:B------:R-:W-:Y:S01]  /*4750*/  HMMA.16816.F32 R68, R4.reuse, R22, R68 ;  /* 0x000000160444723c */ /* 0x040fe20000001844 */
[----:B------:R-:W-:Y:S02]  /*4760*/  LDSM.16.MT88.4 R20, [R172+0x9c00] ;  /* 0x009c0000ac14783b */ /* 0x000fe40000004200 */
[----:B------:R-:W-:Y:S03]  /*4770*/  MUFU.EX2 R129, R129 ;  /* 0x0000008100817308 */ /* 0x000fe60000000800 */
[C---:B----4-:R-:W-:Y:S05]  /*4780*/  HMMA.16816.F32 R92, R4.reuse, R16, R92 ;  /* 0x00000010045c723c */ /* 0x050fea000000185c */
[----:B------:R-:W4:Y:S01]  /*4790*/  MUFU.EX2 R136, R136 ;  /* 0x0000008800887308 */ /* 0x000f220000000800 */
[C---:B------:R-:W-:Y:S01]  /*47a0*/  HMMA.16816.F32 R104, R4.reuse, R18, R104 ;  /* 0x000000120468723c */ /* 0x040fe20000001868 */
[----:B------:R-:W4:Y:S05]  /*47b0*/  LDSM.16.MT88.4 R16, [R173+0xbc00] ;  /* 0x00bc0000ad10783b */ /* 0x000f2a0000004200 */
[C---:B-1----:R-:W-:Y:S01]  /*47c0*/  HMMA.16816.F32 R96, R4.reuse, R12, R96 ;  /* 0x0000000c0460723c */ /* 0x042fe20000001860 */
[----:B------:R-:W-:Y:S05]  /*47d0*/  MUFU.EX2 R138, R138 ;  /* 0x0000008a008a7308 */ /* 0x000fea0000000800 */
[----:B------:R-:W-:Y:S01]  /*47e0*/  HMMA.16816.F32 R100, R4, R14, R100 ;  /* 0x0000000e0464723c */ /* 0x000fe20000001864 */
[----:B------:R-:W1:Y:S02]  /*47f0*/  LDSM.16.MT88.4 R12, [R172+0xbc00] ;  /* 0x00bc0000ac0c783b */ /* 0x000e640000004200 */
[----:B------:R-:W1:Y:S04]  /*4800*/  MUFU.EX2 R131, R131 ;  /* 0x0000008300837308 */ /* 0x000e680000000800 */
[----:B------:R-:W-:Y:S01]  /*4810*/  F2FP.F16.F32.PACK_AB R4, R32, R35 ;  /* 0x000000232004723e */ /* 0x000fe200000000ff */
[----:B------:R-:W-:Y:S01]  /*4820*/  FADD.FTZ R35, R35, R36 ;  /* 0x0000002423237221 */ /* 0x000fe20000010000 */
[----:B-----5:R-:W-:Y:S01]  /*4830*/  F2FP.F16.F32.PACK_AB R5, R29, R34 ;  /* 0x000000221d05723e */ /* 0x020fe200000000ff */
[----:B------:R-:W-:Y:S01]  /*4840*/  FADD.FTZ R34, R34, R33 ;  /* 0x0000002122227221 */ /* 0x000fe20000010000 */
        /* <DEDUP_REMOVED lines=8> */
[----:B------:R-:W2:Y:S01]  /*48d0*/  MUFU.EX2 R127, R127 ;  /* 0x0000007f007f7308 */ /* 0x000ea20000000800 */
[----:B------:R-:W-:Y:S01]  /*48e0*/  FADD.FTZ R28, R28, R31 ;  /* 0x0000001f1c1c7221 */ /* 0x000fe20000010000 */
[----:B------:R-:W-:-:S03]  /*48f0*/  FADD.FTZ R30, R3, R30 ;  /* 0x0000001e031e7221 */ /* 0x000fc60000010000 */
[C---:B------:R-:W-:Y:S01]  /*4900*/  HMMA.16816.F32 R68, R4.reuse, R10, R68 ;  /* 0x0000000a0444723c */ /* 0x040fe20000001844 */
[----:B------:R-:W3:Y:S02]  /*4910*/  LDSM.16.MT88.4 R8, [R173+0xdc00] ;  /* 0x00dc0000ad08783b */ /* 0x000ee40000004200 */
[----:B------:R-:W-:Y:S03]  /*4920*/  MUFU.EX2 R142, R142 ;  /* 0x0000008e008e7308 */ /* 0x000fe60000000800 */
[C---:B----4-:R-:W-:Y:S05]  /*4930*/  HMMA.16816.F32 R80, R4.reuse, R16, R80 ;  /* 0x000000100450723c */ /* 0x050fea0000001850 */
[----:B------:R-:W-:Y:S01]  /*4940*/  MUFU.EX2 R125, R125 ;  /* 0x0000007d007d7308 */ /* 0x000fe20000000800 */
[C---:B------:R-:W-:Y:S01]  /*4950*/  HMMA.16816.F32 R84, R4.reuse, R18, R84 ;  /* 0x000000120454723c */ /* 0x040fe20000001854 */
[----:B------:R-:W4:Y:S05]  /*4960*/  LDSM.16.MT88.4 R16, [R172+0xdc00] ;  /* 0x00dc0000ac10783b */ /* 0x000f2a0000004200 */
[C---:B-1----:R-:W-:Y:S01]  /*4970*/  HMMA.16816.F32 R88, R4.reuse, R12, R88 ;  /* 0x0000000c0458723c */ /* 0x042fe20000001858 */
[----:B------:R-:W-:Y:S05]  /*4980*/  MUFU.EX2 R126, R126 ;  /* 0x0000007e007e7308 */ /* 0x000fea0000000800 */
[C---:B------:R-:W-:Y:S01]  /*4990*/  HMMA.16816.F32 R108, R4.reuse, R14, R108 ;  /* 0x0000000e046c723c */ /* 0x040fe2000000186c */
[----:B------:R-:W1:Y:S02]  /*49a0*/  LDSM.16.MT88.4 R12, [R172+0xa000] ;  /* 0x00a00000ac0c783b */ /* 0x000e640000004200 */
[----:B------:R-:W5:Y:S03]  /*49b0*/  MUFU.EX2 R133, R133 ;  /* 0x0000008500857308 */ /* 0x000f660000000800 */
[C---:B------:R-:W-:Y:S05]  /*49c0*/  HMMA.16816.F32 R72, R4.reuse, R20, R72 ;  /* 0x000000140448723c */ /* 0x040fea0000001848 */
[----:B------:R-:W-:Y:S01]  /*49d0*/  MUFU.EX2 R130, R130 ;  /* 0x0000008200827308 */ /* 0x000fe20000000800 */
[C---:B------:R-:W-:Y:S01]  /*49e0*/  HMMA.16816.F32 R76, R4.reuse, R22, R76 ;  /* 0x00000016044c723c */ /* 0x040fe2000000184c */
[----:B------:R-:W-:Y:S05]  /*49f0*/  LDSM.16.MT88.4 R20, [R173+0xa000] ;  /* 0x00a00000ad14783b */ /* 0x000fea0000004200 */
[C---:B---3--:R-:W-:Y:S01]  /*4a00*/  HMMA.16816.F32 R92, R4.reuse, R8, R92 ;  /* 0x00000008045c723c */ /* 0x048fe2000000185c */
[----:B------:R-:W3:Y:S05]  /*4a10*/  MUFU.EX2 R135, R135 ;  /* 0x0000008700877308 */ /* 0x000eea0000000800 */
[C---:B------:R-:W-:Y:S01]  /*4a20*/  HMMA.16816.F32 R104, R4.reuse, R10, R104 ;  /* 0x0000000a0468723c */ /* 0x040fe20000001868 */
[----:B------:R-:W2:Y:S02]  /*4a30*/  LDSM.16.MT88.4 R8, [R173+0xc000] ;  /* 0x00c00000ad08783b */ /* 0x000ea40000004200 */
[----:B------:R-:W-:Y:S03]  /*4a40*/  MUFU.EX2 R119, R119 ;  /* 0x0000007700777308 */ /* 0x000fe60000000800 */
[C---:B----4-:R-:W-:Y:S05]  /*4a50*/  HMMA.16816.F32 R96, R4.reuse, R16, R96 ;  /* 0x000000100460723c */ /* 0x050fea0000001860 */
[----:B------:R-:W4:Y:S01]  /*4a60*/  MUFU.EX2 R124, R124 ;  /* 0x0000007c007c7308 */ /* 0x000f220000000800 */
[----:B------:R-:W-:Y:S01]  /*4a70*/  HMMA.16816.F32 R100, R4, R18, R100 ;  /* 0x000000120464723c */ /* 0x000fe20000001864 */
[----:B------:R-:W5:Y:S06]  /*4a80*/  LDSM.16.MT88.4 R16, [R172+0xc000] ;  /* 0x00c00000ac10783b */ /* 0x000f6c0000004200 */
[----:B------:R-:W-:Y:S01]  /*4a90*/  F2FP.F16.F32.PACK_AB R4, R122, R121 ;  /* 0x000000797a04723e */ /* 0x000fe200000000ff */
[----:B------:R-:W-:Y:S01]  /*4aa0*/  MUFU.EX2 R67, R67 ;  /* 0x0000004300437308 */ /* 0x000fe20000000800 */
[----:B------:R-:W-:Y:S01]  /*4ab0*/  F2FP.F16.F32.PACK_AB R5, R136, R129 ;  /* 0x000000818805723e */ /* 0x000fe200000000ff */
[----:B------:R-:W-:Y:S01]  /*4ac0*/  FADD.FTZ R121, R121, R28 ;  /* 0x0000001c79797221 */ /* 0x000fe20000010000 */
[----:B------:R-:W-:Y:S01]  /*4ad0*/  F2FP.F16.F32.PACK_AB R6, R132, R123 ;  /* 0x0000007b8406723e */ /* 0x000fe200000000ff */
[----:B------:R-:W-:Y:S01]  /*4ae0*/  FADD.FTZ R129, R129, R30 ;  /* 0x0000001e81817221 */ /* 0x000fe20000010000 */
[----:B------:R-:W-:Y:S01]  /*4af0*/  F2FP.F16.F32.PACK_AB R7, R131, R138 ;  /* 0x0000008a8307723e */ /* 0x000fe200000000ff */
[----:B------:R-:W-:-:S02]  /*4b00*/  FADD.FTZ R122, R122, R121 ;  /* 0x000000797a7a7221 */ /* 0x000fc40000010000 */
[----:B------:R-:W-:Y:S01]  /*4b10*/  MUFU.EX2 R134, R134 ;  /* 0x0000008600867308 */ /* 0x000fe20000000800 */
[----:B------:R-:W-:Y:S01]  /*4b20*/  FADD.FTZ R129, R136, R129 ;  /* 0x0000008188817221 */ /* 0x000fe20000010000 */
[----:B------:R-:W-:Y:S02]  /*4b30*/  FADD.FTZ R123, R123, R122 ;  /* 0x0000007a7b7b7221 */ /* 0x000fe40000010000 */
[C---:B-1----:R-:W-:Y:S01]  /*4b40*/  HMMA.16816.F32 R72, R4.reuse, R12, R72 ;  /* 0x0000000c0448723c */ /* 0x042fe20000001848 */
[----:B------:R-:W-:Y:S01]  /*4b50*/  FADD.FTZ R138, R138, R129 ;  /* 0x000000818a8a7221 */ /* 0x000fe20000010000 */
[----:B------:R-:W-:Y:S02]  /*4b60*/  FADD.FTZ R123, R132, R123 ;  /* 0x0000007b847b7221 */ /* 0x000fe40000010000 */
[----:B------:R-:W-:Y:S01]  /*4b70*/  MUFU.EX2 R65, R65 ;  /* 0x0000004100417308 */ /* 0x000fe20000000800 */
[----:B------:R-:W-:Y:S01]  /*4b80*/  FADD.FTZ R131, R131, R138 ;  /* 0x0000008a83837221 */ /* 0x000fe20000010000 */
[C---:B------:R-:W-:Y:S01]  /*4b90*/  HMMA.16816.F32 R76, R4.reuse, R14, R76 ;  /* 0x0000000e044c723c */ /* 0x040fe2000000184c */
[----:B------:R-:W1:Y:S05]  /*4ba0*/  LDSM.16.MT88.4 R12, [R173+0xe000] ;  /* 0x00e00000ad0c783b */ /* 0x000e6a0000004200 */
[C---:B--2---:R-:W-:Y:S01]  /*4bb0*/  HMMA.16816.F32 R80, R4.reuse, R8, R80 ;  /* 0x000000080450723c */ /* 0x044fe20000001850 */
[----:B------:R-:W2:Y:S05]  /*4bc0*/  MUFU.EX2 R118, R118 ;  /* 0x0000007600767308 */ /* 0x000eaa0000000800 */
[C---:B------:R-:W-:Y:S01]  /*4bd0*/  HMMA.16816.F32 R84, R4.reuse, R10, R84 ;  /* 0x0000000a0454723c */ /* 0x040fe20000001854 */
[----:B------:R-:W3:Y:S02]  /*4be0*/  LDSM.16.MT88.4 R8, [R172+0xe000] ;  /* 0x00e00000ac08783b */ /* 0x000ee40000004200 */
[----:B------:R-:W-:Y:S03]  /*4bf0*/  MUFU.EX2 R117, R117 ;  /* 0x0000007500757308 */ /* 0x000fe60000000800 */
[C---:B-----5:R-:W-:Y:S05]  /*4c00*/  HMMA.16816.F32 R88, R4.reuse, R16, R88 ;  /* 0x000000100458723c */ /* 0x060fea0000001858 */
[----:B------:R-:W5:Y:S01]  /*4c10*/  MUFU.EX2 R66, R66 ;  /* 0x0000004200427308 */ /* 0x000f620000000800 */
[C---:B------:R-:W-:Y:S01]  /*4c20*/  HMMA.16816.F32 R108, R4.reuse, R18, R108 ;  /* 0x00000012046c723c */ /* 0x040fe2000000186c */
[----:B------:R-:W4:Y:S05]  /*4c30*/  LDSM.16.MT88.4 R16, [R172+0xa400] ;  /* 0x00a40000ac10783b */ /* 0x000f2a0000004200 */
[C---:B------:R-:W-:Y:S01]  /*4c40*/  HMMA.16816.F32 R112, R4.reuse, R20, R112 ;  /* 0x000000140470723c */ /* 0x040fe20000001870 */
[----:B------:R-:W-:Y:S05]  /*4c50*/  MUFU.EX2 R63, R63 ;  /* 0x0000003f003f7308 */ /* 0x000fea0000000800 */
[C---:B------:R-:W-:Y:S01]  /*4c60*/  HMMA.16816.F32 R68, R4.reuse, R22, R68 ;  /* 0x000000160444723c */ /* 0x040fe20000001844 */
[----:B------:R-:W2:Y:S02]  /*4c70*/  LDSM.16.MT88.4 R20, [R173+0xa400] ;  /* 0x00a40000ad14783b */ /* 0x000ea40000004200 */
[----:B------:R-:W5:Y:S03]  /*4c80*/  MUFU.EX2 R116, R116 ;  /* 0x0000007400747308 */ /* 0x000f660000000800 */
[C---:B-1----:R-:W-:Y:S05]  /*4c90*/  HMMA.16816.F32 R92, R4.reuse, R12, R92 ;  /* 0x0000000c045c723c */ /* 0x042fea000000185c */
[----:B------:R-:W-:Y:S01]  /*4ca0*/  MUFU.EX2 R120, R120 ;  /* 0x0000007800787308 */ /* 0x000fe20000000800 */
[C---:B------:R-:W-:Y:S01]  /*4cb0*/  HMMA.16816.F32 R104, R4.reuse, R14, R104 ;  /* 0x0000000e0468723c */ /* 0x040fe20000001868 */
[----:B------:R-:W1:Y:S05]  /*4cc0*/  LDSM.16.MT88.4 R12, [R173+0xc400] ;  /* 0x00c40000ad0c783b */ /* 0x000e6a0000004200 */
[C---:B---3--:R-:W-:Y:S01]  /*4cd0*/  HMMA.16816.F32 R96, R4.reuse, R8, R96 ;  /* 0x000000080460723c */ /* 0x048fe20000001860 */
[----:B------:R-:W-:Y:S05]  /*4ce0*/  MUFU.EX2 R193, R193 ;  /* 0x000000c100c17308 */ /* 0x000fea0000000800 */
[----:B------:R-:W-:Y:S01]  /*4cf0*/  HMMA.16816.F32 R100, R4, R10, R100 ;  /* 0x0000000a0464723c */ /* 0x000fe20000001864 */
[----:B------:R-:W-:Y:S01]  /*4d00*/  F2FP.F16.F32.PACK_AB R8, R127, R140 ;  /* 0x0000008c7f08723e */ /* 0x000fe200000000ff */
[----:B------:R-:W3:Y:S01]  /*4d10*/  LDSM.16.MT88.4 R4, [R172+0xc400] ;  /* 0x00c40000ac04783b */ /* 0x000ee20000004200 */
[----:B------:R-:W-:Y:S01]  /*4d20*/  F2FP.F16.F32.PACK_AB R9, R133, R126 ;  /* 0x0000007e8509723e */ /* 0x000fe200000000ff */
[----:B------:R-:W-:Y:S01]  /*4d30*/  MUFU.EX2 R64, R64 ;  /* 0x0000004000407308 */ /* 0x000fe20000000800 */
[----:B------:R-:W-:Y:S01]  /*4d40*/  FADD.FTZ R140, R140, R123 ;  /* 0x0000007b8c8c7221 */ /* 0x000fe20000010000 */
[----:B------:R-:W-:Y:S01]  /*4d50*/  FADD.FTZ R126, R126, R131 ;  /* 0x000000837e7e7221 */ /* 0x000fe20000010000 */
[----:B------:R-:W-:-:S02]  /*4d60*/  F2FP.F16.F32.PACK_AB R10, R125, R142 ;  /* 0x0000008e7d0a723e */ /* 0x000fc400000000ff */
[----:B------:R-:W-:Y:S01]  /*4d70*/  F2FP.F16.F32.PACK_AB R11, R135, R130 ;  /* 0x00000082870b723e */ /* 0x000fe200000000ff */
[----:B------:R-:W-:Y:S01]  /*4d80*/  FADD.FTZ R127, R127, R140 ;  /* 0x0000008c7f7f7221 */ /* 0x000fe20000010000 */
[----:B------:R-:W-:Y:S01]  /*4d90*/  FADD.FTZ R133, R133, R126 ;  /* 0x0000007e85857221 */ /* 0x000fe20000010000 */
[----:B------:R-:W5:Y:S02]  /*4da0*/  MUFU.EX2 R137, R137 ;  /* 0x0000008900897308 */ /* 0x000f640000000800 */
[----:B------:R-:W-:Y:S01]  /*4db0*/  FADD.FTZ R142, R142, R127 ;  /* 0x0000007f8e8e7221 */ /* 0x000fe20000010000 */
[----:B------:R-:W-:Y:S01]  /*4dc0*/  FADD.FTZ R130, R130, R133 ;  /* 0x0000008582827221 */ /* 0x000fe20000010000 */
[C---:B----4-:R-:W-:Y:S02]  /*4dd0*/  HMMA.16816.F32 R72, R8.reuse, R16, R72 ;  /* 0x000000100848723c */ /* 0x050fe40000001848 */
[----:B------:R-:W-:Y:S01]  /*4de0*/  FADD.FTZ R142, R125, R142 ;  /* 0x0000008e7d8e7221 */ /* 0x000fe20000010000 */
[----:B------:R-:W-:Y:S01]  /*4df0*/  FADD.FTZ R130, R135, R130 ;  /* 0x0000008287827221 */ /* 0x000fe20000010000 */
[----:B------:R-:W-:Y:S02]  /*4e00*/  MUFU.EX2 R57, R58 ;  /* 0x0000003a00397308 */ /* 0x000fe40000000800 */
[C---:B------:R-:W-:Y:S01]  /*4e10*/  HMMA.16816.F32 R76, R8.reuse, R18, R76 ;  /* 0x00000012084c723c */ /* 0x040fe2000000184c */
[----:B------:R-:W4:Y:S05]  /*4e20*/  LDSM.16.MT88.4 R16, [R173+0xe400] ;  /* 0x00e40000ad10783b */ /* 0x000f2a0000004200 */
[C---:B--2---:R-:W-:Y:S01]  /*4e30*/  HMMA.16816.F32 R112, R8.reuse, R20, R112 ;  /* 0x000000140870723c */ /* 0x044fe20000001870 */
[----:B------:R-:W2:Y:S05]  /*4e40*/  MUFU.EX2 R194, R194 ;  /* 0x000000c200c27308 */ /* 0x000eaa0000000800 */
[C---:B-1----:R-:W-:Y:S06]  /*4e50*/  HMMA.16816.F32 R80, R8.reuse, R12, R80 ;  /* 0x0000000c0850723c */ /* 0x042fec0000001850 */
[C---:B------:R-:W-:Y:S01]  /*4e60*/  HMMA.16816.F32 R84, R8.reuse, R14, R84 ;  /* 0x0000000e0854723c */ /* 0x040fe20000001854 */
[----:B------:R-:W1:Y:S05]  /*4e70*/  LDSM.16.MT88.4 R12, [R172+0xe400] ;  /* 0x00e40000ac0c783b */ /* 0x000e6a0000004200 */
[C---:B---3--:R-:W-:Y:S06]  /*4e80*/  HMMA.16816.F32 R88, R8.reuse, R4, R88 ;  /* 0x000000040858723c */ /* 0x048fec0000001858 */
[C---:B------:R-:W-:Y:S01]  /*4e90*/  HMMA.16816.F32 R108, R8.reuse, R6, R108 ;  /* 0x00000006086c723c */ /* 0x040fe2000000186c */
[----:B------:R-:W3:Y:S05]  /*4ea0*/  LDSM.16.MT88.4 R4, [R172+0xa800] ;  /* 0x00a80000ac04783b */ /* 0x000eea0000004200 */
        /* <DEDUP_REMOVED lines=8> */
[----:B------:R-:W-:Y:S01]  /*4f30*/  F2FP.F16.F32.PACK_AB R8, R124, R119 ;  /* 0x000000777c08723e */ /* 0x000fe200000000ff */
[----:B------:R-:W-:Y:S01]  /*4f40*/  FADD.FTZ R119, R119, R142 ;  /* 0x0000008e77777221 */ /* 0x000fe20000010000 */
[----:B------:R-:W-:Y:S01]  /*4f50*/  F2FP.F16.F32.PACK_AB R9, R118, R65 ;  /* 0x000000417609723e */ /* 0x000fe200000000ff */
[----:B------:R-:W-:Y:S01]  /*4f60*/  FADD.FTZ R65, R65, R130 ;  /* 0x0000008241417221 */ /* 0x000fe20000010000 */
[----:B------:R-:W-:Y:S01]  /*4f70*/  F2FP.F16.F32.PACK_AB R10, R134, R67 ;  /* 0x00000043860a723e */ /* 0x000fe200000000ff */
[----:B------:R-:W-:Y:S01]  /*4f80*/  FADD.FTZ R124, R124, R119 ;  /* 0x000000777c7c7221 */ /* 0x000fe20000010000 */
[----:B-----5:R-:W-:Y:S01]  /*4f90*/  F2FP.F16.F32.PACK_AB R11, R66, R117 ;  /* 0x00000075420b723e */ /* 0x020fe200000000ff */
[----:B------:R-:W-:-:S02]  /*4fa0*/  FADD.FTZ R118, R118, R65 ;  /* 0x0000004176767221 */ /* 0x000fc40000010000 */
[----:B------:R-:W-:Y:S02]  /*4fb0*/  FADD.FTZ R67, R67, R124 ;  /* 0x0000007c43437221 */ /* 0x000fe40000010000 */
[----:B------:R-:W-:Y:S02]  /*4fc0*/  FADD.FTZ R117, R117, R118 ;  /* 0x0000007675757221 */ /* 0x000fe40000010000 */
[----:B---3--:R-:W-:Y:S01]  /*4fd0*/  HMMA.16816.F32 R72, R8, R4, R72 ;  /* 0x000000040848723c */ /* 0x008fe20000001848 */
[----:B------:R-:W-:Y:S01]  /*4fe0*/  FADD.FTZ R134, R134, R67 ;  /* 0x0000004386867221 */ /* 0x000fe20000010000 */
[----:B------:R-:W-:-:S04]  /*4ff0*/  FADD.FTZ R117, R66, R117 ;  /* 0x0000007542757221 */ /* 0x000fc80000010000 */
[C---:B------:R-:W-:Y:S01]  /*5000*/  HMMA.16816.F32 R76, R8.reuse, R6, R76 ;  /* 0x00000006084c723c */ /* 0x040fe2000000184c */
[----:B------:R-:W3:Y:S05]  /*5010*/  LDSM.16.MT88.4 R4, [R173+0xe800] ;  /* 0x00e80000ad04783b */ /* 0x000eea0000004200 */
[C---:B----4-:R-:W-:Y:S06]  /*5020*/  HMMA.16816.F32 R80, R8.reuse, R16, R80 ;  /* 0x000000100850723c */ /* 0x050fec0000001850 */
[C---:B------:R-:W-:Y:S01]  /*5030*/  HMMA.16816.F32 R84, R8.reuse, R18, R84 ;  /* 0x000000120854723c */ /* 0x040fe20000001854 */
[----:B------:R-:W4:Y:S05]  /*5040*/  LDSM.16.MT88.4 R16, [R172+0xac00] ;  /* 0x00ac0000ac10783b */ /* 0x000f2a0000004200 */
[C---:B-1----:R-:W-:Y:S06]  /*5050*/  HMMA.16816.F32 R88, R8.reuse, R12, R88 ;  /* 0x0000000c0858723c */ /* 0x042fec0000001858 */
[C---:B------:R-:W-:Y:S01]  /*5060*/  HMMA.16816.F32 R108, R8.reuse, R14, R108 ;  /* 0x0000000e086c723c */ /* 0x040fe2000000186c */
[----:B------:R-:W1:Y:S05]  /*5070*/  LDSM.16.MT88.4 R12, [R173+0xcc00] ;  /* 0x00cc0000ad0c783b */ /* 0x000e6a0000004200 */
[C---:B------:R-:W-:Y:S06]  /*5080*/  HMMA.16816.F32 R112, R8.reuse, R20, R112 ;  /* 0x000000140870723c */ /* 0x040fec0000001870 */
[C---:B------:R-:W-:Y:S01]  /*5090*/  HMMA.16816.F32 R68, R8.reuse, R22, R68 ;  /* 0x000000160844723c */ /* 0x040fe20000001844 */
[----:B------:R-:W5:Y:S05]  /*50a0*/  LDSM.16.MT88.4 R20, [R173+0xac00] ;  /* 0x00ac0000ad14783b */ /* 0x000f6a0000004200 */
[C---:B---3--:R-:W-:Y:S06]  /*50b0*/  HMMA.16816.F32 R92, R8.reuse, R4, R92 ;  /* 0x00000004085c723c */ /* 0x048fec000000185c */
[----:B------:R-:W-:Y:S01]  /*50c0*/  HMMA.16816.F32 R104, R8, R6, R104 ;  /* 0x000000060868723c */ /* 0x000fe20000001868 */
[----:B------:R-:W-:Y:S01]  /*50d0*/  F2FP.F16.F32.PACK_AB R4, R116, R63 ;  /* 0x0000003f7404723e */ /* 0x000fe200000000ff */
[----:B------:R-:W-:Y:S01]  /*50e0*/  FADD.FTZ R63, R63, R134 ;  /* 0x000000863f3f7221 */ /* 0x000fe20000010000 */
[----:B------:R-:W-:Y:S01]  /*50f0*/  F2FP.F16.F32.PACK_AB R5, R137, R64 ;  /* 0x000000408905723e */ /* 0x000fe200000000ff */
[----:B------:R-:W-:-:S02]  /*5100*/  FADD.FTZ R64, R64, R117 ;  /* 0x0000007540407221 */ /* 0x000fc40000010000 */
[C---:B------:R-:W-:Y:S01]  /*5110*/  HMMA.16816.F32 R96, R8.reuse, R24, R96 ;  /* 0x000000180860723c */ /* 0x040fe20000001860 */
[----:B------:R-:W-:Y:S01]  /*5120*/  F2FP.F16.F32.PACK_AB R6, R193, R120 ;  /* 0x00000078c106723e */ /* 0x000fe200000000ff */
[----:B------:R-:W-:Y:S01]  /*5130*/  FADD.FTZ R63, R116, R63 ;  /* 0x0000003f743f7221 */ /* 0x000fe20000010000 */
[----:B--2---:R-:W-:Y:S01]  /*5140*/  F2FP.F16.F32.PACK_AB R7, R194, R57 ;  /* 0x00000039c207723e */ /* 0x004fe200000000ff */
[----:B------:R-:W-:Y:S02]  /*5150*/  FADD.FTZ R64, R137, R64 ;  /* 0x0000004089407221 */ /* 0x000fe40000010000 */
[----:B------:R-:W-:Y:S01]  /*5160*/  HMMA.16816.F32 R100, R8, R26, R100 ;  /* 0x0000001a0864723c */ /* 0x000fe20000001864 */
[----:B------:R-:W2:Y:S01]  /*5170*/  LDSM.16.MT88.4 R8, [R172+0xcc00] ;  /* 0x00cc0000ac08783b */ /* 0x000ea20000004200 */
[----:B------:R-:W-:Y:S01]  /*5180*/  FADD.FTZ R120, R120, R63 ;  /* 0x0000003f78787221 */ /* 0x000fe20000010000 */
[----:B------:R-:W-:-:S03]  /*5190*/  FADD.FTZ R57, R57, R64 ;  /* 0x0000004039397221 */ /* 0x000fc60000010000 */
[----:B----4-:R-:W-:Y:S01]  /*51a0*/  HMMA.16816.F32 R72, R4, R16, R72 ;  /* 0x000000100448723c */ /* 0x010fe20000001848 */
[----:B------:R-:W-:Y:S01]  /*51b0*/  FADD.FTZ R193, R193, R120 ;  /* 0x00000078c1c17221 */ /* 0x000fe20000010000 */
[----:B------:R-:W-:-:S04]  /*51c0*/  FADD.FTZ R194, R194, R57 ;  /* 0x00000039c2c27221 */ /* 0x000fc80000010000 */
[C---:B------:R-:W-:Y:S01]  /*51d0*/  HMMA.16816.F32 R76, R4.reuse, R18, R76 ;  /* 0x00000012044c723c */ /* 0x040fe2000000184c */
[----:B------:R-:W3:Y:S05]  /*51e0*/  LDSM.16.MT88.4 R16, [R173+0xec00] ;  /* 0x00ec0000ad10783b */ /* 0x000eea0000004200 */
[C---:B-1----:R-:W-:Y:S06]  /*51f0*/  HMMA.16816.F32 R80, R4.reuse, R12, R80 ;  /* 0x0000000c0450723c */ /* 0x042fec0000001850 */
[C---:B------:R-:W-:Y:S01]  /*5200*/  HMMA.16816.F32 R84, R4.reuse, R14, R84 ;  /* 0x0000000e0454723c */ /* 0x040fe20000001854 */
[----:B------:R-:W1:Y:S05]  /*5210*/  LDSM.16.MT88.4 R12, [R172+0xec00] ;  /* 0x00ec0000ac0c783b */ /* 0x000e6a0000004200 */
[C---:B-----5:R-:W-:Y:S06]  /*5220*/  HMMA.16816.F32 R112, R4.reuse, R20, R112 ;  /* 0x000000140470723c */ /* 0x060fec0000001870 */
        /* <DEDUP_REMOVED lines=9> */
[----:B------:R-:W-:Y:S01]  /*52c0*/  ULEA UR10, -UR10, URZ, 0x7 ;  /* 0x0000003f0a0a7291 */ /* 0x000fe2000f8e393f */
[----:B------:R-:W-:Y:S01]  /*52d0*/  IADD3 R192, R128, -0x2, RZ ;  /* 0xfffffffe80c07810 */ /* 0x000fe20007ffe0ff */
[----:B------:R-:W-:Y:S01]  /*52e0*/  IMAD.MOV.U32 R117, RZ, RZ, R2 ;  /* 0x000000ffff757224 */ /* 0x000fe200078e0002 */
[----:B------:R-:W-:Y:S01]  /*52f0*/  MOV R3, R0 ;  /* 0x0000000000037202 */ /* 0x000fe20000000f00 */
[----:B------:R-:W-:Y:S02]  /*5300*/  USHF.R.S32.HI UR4, URZ, 0x1f, UR10 ;  /* 0x0000001f3f047899 */ /* 0x000fe4000801140a */
[----:B------:R-:W-:Y:S01]  /*5310*/  MOV R191, UR10 ;  /* 0x0000000a00bf7c02 */ /* 0x000fe20008000f00 */
[----:B------:R-:W-:-:S03]  /*5320*/  ULDC UR7, c[0x0][0x248] ;  /* 0x0000920000077ab9 */ /* 0x000fc60000000800 */
[----:B------:R-:W-:Y:S01]  /*5330*/  IMAD.U32 R190, RZ, RZ, UR4 ;  /* 0x00000004ffbe7e24 */ /* 0x000fe2000f8e00ff */
[----:B------:R-:W-:-:S06]  /*5340*/  ULDC UR4, c[0x0][0x2ec] ;  /* 0x0000bb0000047ab9 */ /* 0x000fcc0000000800 */
.L_x_1751:
[----:B------:R-:W-:Y:S04]  /*5350*/  DEPBAR.LE SB0, 0x0 ;  /* 0x000080000000791a */ /* 0x000fe80000000000 */
[----:B------:R-:W-:Y:S01]  /*5360*/  BAR.SYNC.DEFER_BLOCKING 0x0 ;  /* 0x0000000000007b1d */ /* 0x000fe20000010000 */
[----:B------:R-:W-:Y:S02]  /*5370*/  MOV R8, R191 ;  /* 0x000000bf00087202 */ /* 0x000fe40000000f00 */
[----:B------:R-:W-:Y:S03]  /*5380*/  MOV R0, R190 ;  /* 0x000000be00007202 */ /* 0x000fe60000000f00 */
[----:B------:R-:W-:Y:S05]  /*5390*/  @P6 BRA `(.L_x_1748) ;  /* 0x0000000000f46947 */ /* 0x000fea0003800000 */
[----:B------:R-:W1:Y:S01]  /*53a0*/  LDC R0, c[0x0][0x380] ;  /* 0x0000e000ff007b82 */ /* 0x000e620000000800 */
[----:B------:R-:W-:Y:S05]  /*53b0*/  SHF.L.U32 R5, R192, 0x7, RZ ;  /* 0x00000007c0057819 */ /* 0x000fea00000006ff */
[----:B------:R-:W-:Y:S05]  /*53c0*/  VIADD R11, R5, 0x80 ;  /* 0x00000080050b7836 */ /* 0x000fea0000000000 */
[----:B------:R-:W-:Y:S02]  /*53d0*/  IABS R6, R11 ;  /* 0x0000000b00067213 */ /* 0x000fe40000000000 */
[-C--:B-1----:R-:W-:Y:S02]  /*53e0*/  IABS R2, R0.reuse ;  /* 0x0000000000027213 */ /* 0x082fe40000000000 */
[-C--:B------:R-:W-:Y:S02]  /*53f0*/  LOP3.LUT R11, R11, R0.reuse, RZ, 0x3c, !PT ;  /* 0x000000000b0b7212 */ /* 0x080fe400078e3cff */
[----:B------:R-:W1:Y:S02]  /*5400*/  I2F.RP R10, R2 ;  /* 0x00000002000a7306 */ /* 0x000e640000209400 */
[----:B------:R-:W-:Y:S02]  /*5410*/  ISETP.GE.AND P2, PT, R11, RZ, PT ;  /* 0x000000ff0b00720c */ /* 0x000fe40003f46270 */
[-C--:B------:R-:W-:Y:S06]  /*5420*/  LOP3.LUT R11, RZ, R0.reuse, RZ, 0x33, !PT ;  /* 0x00000000ff0b7212 */ /* 0x080fec00078e33ff */
[----:B-1----:R-:W1:Y:S02]  /*5430*/  MUFU.RCP R4, R10 ;  /* 0x0000000a00047308 */ /* 0x002e640000001000 */
[----:B-1----:R-:W-:Y:S01]  /*5440*/  VIADD R8, R4, 0xffffffe ;  /* 0x0ffffffe04087836 */ /* 0x002fe20000000000 */
[----:B------:R-:W-:Y:S02]  /*5450*/  IABS R4, R5 ;  /* 0x0000000500047213 */ /* 0x000fe40000000000 */
[----:B------:R-:W-:Y:S05]  /*5460*/  LOP3.LUT R5, R5, R0, RZ, 0x3c, !PT ;  /* 0x0000000005057212 */ /* 0x000fea00078e3cff */
[----:B------:R-:W1:Y:S01]  /*5470*/  F2I.FTZ.U32.TRUNC.NTZ R9, R8 ;  /* 0x0000000800097305 */ /* 0x000e62000021f000 */
[----:B------:R-:W-:Y:S01]  /*5480*/  ISETP.GE.AND P0, PT, R5, RZ, PT ;  /* 0x000000ff0500720c */ /* 0x000fe20003f06270 */
        /* <DEDUP_REMOVED lines=14> */
[----:B------:R-:W-:Y:S01]  /*5570*/  @!P1 VIADD R8, R8, 0x1 ;  /* 0x0000000108089836 */ /* 0x000fe20000000000 */
[----:B------:R-:W-:Y:S01]  /*5580*/  ISETP.NE.AND P1, PT, R0, RZ, PT ;  /* 0x000000ff0000720c */ /* 0x000fe20003f25270 */
[----:B------:R-:W-:Y:S01]  /*5590*/  @!P3 VIADD R10, R10, 0x1 ;  /* 0x000000010a0ab836 */ /* 0x000fe20000000000 */
[-C--:B------:R-:W-:Y:S02]  /*55a0*/  ISETP.GE.U32.AND P4, PT, R4, R2.reuse, PT ;  /* 0x000000020400720c */ /* 0x080fe40003f86070 */
[----:B------:R-:W-:Y:S02]  /*55b0*/  ISETP.GE.U32.AND P5, PT, R6, R2, PT ;  /* 0x000000020600720c */ /* 0x000fe40003fa6070 */
[----:B------:R-:W1:Y:S09]  /*55c0*/  LDC.64 R6, c[0x0][0x250] ;  /* 0x00009400ff067b82 */ /* 0x000e720000000a00 */
[----:B------:R-:W-:Y:S02]  /*55d0*/  @P4 IADD3 R8, R8, 0x1, RZ ;  /* 0x0000000108084810 */ /* 0x000fe40007ffe0ff */
[----:B------:R-:W-:Y:S03]  /*55e0*/  @P5 VIADD R10, R10, 0x1 ;  /* 0x000000010a0a5836 */ /* 0x000fe60000000000 */
[----:B------:R-:W-:Y:S02]  /*55f0*/  @!P0 IMAD.MOV R8, RZ, RZ, -R8 ;  /* 0x000000ffff088224 */ /* 0x000fe400078e0a08 */
[----:B------:R-:W-:Y:S03]  /*5600*/  @!P2 IADD3 R10, -R10, RZ, RZ ;  /* 0x000000ff0a0aa210 */ /* 0x000fe60007ffe1ff */
        /* <DEDUP_REMOVED lines=22> */
.L_x_1748:
[C---:B------:R-:W-:Y:S04]  /*5770*/  LEA R184, P0, R8.reuse, R184, 0x1 ;  /* 0x000000b808b87211 */ /* 0x040fe800078008ff */
[----:B------:R-:W-:Y:S02]  /*5780*/  LEA.HI.X R179, R8, R179, R0, 0x1, P0 ;  /* 0x000000b308b37211 */ /* 0x000fe400000f0c00 */
[----:B------:R-:W-:Y:S03]  /*5790*/  IADD3 R198, P0, R184, UR12, RZ ;  /* 0x0000000cb8c67c10 */ /* 0x000fe6000ff1e0ff */
[----:B------:R-:W-:Y:S01]  /*57a0*/  IMAD.MOV.U32 R185, RZ, RZ, R179 ;  /* 0x000000ffffb97224 */ /* 0x000fe200078e00b3 */
[----:B------:R-:W-:Y:S02]  /*57b0*/  IADD3.X R199, R179, UR11, RZ, P0, !PT ;  /* 0x0000000bb3c77c10 */ /* 0x000fe400087fe4ff */
[----:B------:R-:W-:Y:S02]  /*57c0*/  IADD3 R196, P0, R198, UR12, RZ ;  /* 0x0000000cc6c47c10 */ /* 0x000fe4000ff1e0ff */
[----:B------:R-:W-:Y:S01]  /*57d0*/  @!PT LDS RZ, [RZ] ;  /* 0x00000000fffff984 */ /* 0x000fe20000000800 */
[----:B------:R-:W-:Y:S01]  /*57e0*/  @!PT LDS RZ, [RZ] ;  /* 0x00000000fffff984 */ /* 0x000fe20000000800 */
[----:B------:R-:W-:Y:S01]  /*57f0*/  @!PT LDS RZ, [RZ] ;  /* 0x00000000fffff984 */ /* 0x000fe20000000800 */
[----:B------:R1:W-:Y:S02]  /*5800*/  LDGSTS.E.BYPASS.LTC128B.128 [R178+0x9000], desc[UR16][R184.64] ;  /* 0x09000000b8b27fae */ /* 0x0003e4000b901d50 */
[----:B------:R-:W-:Y:S02]  /*5810*/  IADD3.X R197, R199, UR11, RZ, P0, !PT ;  /* 0x0000000bc7c57c10 */ /* 0x000fe400087fe4ff */
[----:B------:R1:W-:Y:S01]  /*5820*/  LDGSTS.E.BYPASS.LTC128B.128 [R178+0xb000], desc[UR16][R184.64+0x40] ;  /* 0x0b000040b8b27fae */ /* 0x0003e2000b901d50 */
[----:B------:R-:W-:Y:S03]  /*5830*/  IADD3 R118, P0, R196, UR12, RZ ;  /* 0x0000000cc4767c10 */ /* 0x000fe6000ff1e0ff */
[----:B------:R1:W-:Y:S01]  /*5840*/  LDGSTS.E.BYPASS.LTC128B.128 [R178+0xd000], desc[UR16][R184.64+0x80] ;  /* 0x0d000080b8b27fae */ /* 0x0003e2000b901d50 */
[----:B------:R-:W-:Y:S02]  /*5850*/  IADD3.X R119, R197, UR11, RZ, P0, !PT ;  /* 0x0000000bc5777c10 */ /* 0x000fe400087fe4ff */
[----:B------:R-:W-:Y:S01]  /*5860*/  ISETP.GE.AND P0, PT, R192, 0x1, PT ;  /* 0x00000001c000780c */ /* 0x000fe20003f06270 */
        /* <DEDUP_REMOVED lines=9> */
[----:B------:R-:W-:Y:S04]  /*5900*/  LDSM.16.M88.4 R120, [R177] ;  /* 0x00000000b178783b */ /* 0x000fe80000000200 */
[----:B------:R-:W2:Y:S04]  /*5910*/  LDSM.16.M88.4 R124, [R176] ;  /* 0x00000000b07c783b */ /* 0x000ea80000000200 */
[----:B------:R-:W3:Y:S04]  /*5920*/  LDSM.16.M88.4 R128, [R176+0x400] ;  /* 0x00040000b080783b */ /* 0x000ee80000000200 */
[----:B------:R-:W4:Y:S04]  /*5930*/  LDSM.16.M88.4 R132, [R176+0x800] ;  /* 0x00080000b084783b */ /* 0x000f280000000200 */
[----:B------:R-:W5:Y:S04]  /*5940*/  LDSM.16.M88.4 R136, [R176+0xc00] ;  /* 0x000c0000b088783b */ /* 0x000f680000000200 */
[----:B------:R-:W0:Y:S04]  /*5950*/  LDGDEPBAR ;  /* 0x00000000000079af */ /* 0x000e280000000000 */
[----:B------:R-:W1:Y:S04]  /*5960*/  LDSM.16.M88.4 R140, [R176+0x1000] ;  /* 0x00100000b08c783b */ /* 0x000e680000000200 */
[----:B------:R-:W1:Y:S04]  /*5970*/  LDSM.16.M88.4 R144, [R176+0x1400] ;  /* 0x00140000b090783b */ /* 0x000e680000000200 */
[----:B------:R-:W1:Y:S04]  /*5980*/  LDSM.16.M88.4 R148, [R176+0x1800] ;  /* 0x00180000b094783b */ /* 0x000e680000000200 */
[----:B------:R-:W1:Y:S04]  /*5990*/  LDSM.16.M88.4 R152, [R176+0x1c00] ;  /* 0x001c0000b098783b */ /* 0x000e680000000200 */
[----:B------:R-:W-:Y:S01]  /*59a0*/  LDSM.16.M88.4 R156, [R175] ;  /* 0x00000000af9c783b */ /* 0x000fe20000000200 */
[C---:B--2---:R-:W-:Y:S03]  /*59b0*/  HMMA.16816.F32 R4, R120.reuse, R124, RZ ;  /* 0x0000007c7804723c */ /* 0x044fe600000018ff */
[----:B------:R-:W2:Y:S04]  /*59c0*/  LDSM.16.M88.4 R160, [R174] ;  /* 0x00000000aea0783b */ /* 0x000ea80000000200 */
[----:B------:R-:W2:Y:S01]  /*59d0*/  LDSM.16.M88.4 R164, [R174+0x400] ;  /* 0x00040000aea4783b */ /* 0x000ea20000000200 */
[C---:B------:R-:W-:Y:S03]  /*59e0*/  HMMA.16816.F32 R8, R120.reuse, R126, RZ ;  /* 0x0000007e7808723c */ /* 0x040fe600000018ff */
[----:B------:R-:W2:Y:S03]  /*59f0*/  LDSM.16.M88.4 R168, [R174+0x800] ;  /* 0x00080000aea8783b */ /* 0x000ea60000000200 */
[C---:B---3--:R-:W-:Y:S01]  /*5a00*/  HMMA.16816.F32 R12, R120.reuse, R128, RZ ;  /* 0x00000080780c723c */ /* 0x048fe200000018ff */
[----:B------:R-:W-:Y:S05]  /*5a10*/  LDSM.16.M88.4 R124, [R174+0x1000] ;  /* 0x00100000ae7c783b */ /* 0x000fea0000000200 */
        /* <DEDUP_REMOVED lines=9> */
[C---:B------:R-:W-:Y:S01]  /*5ab0*/  HMMA.16816.F32 R40, R120.reuse, R142, RZ ;  /* 0x0000008e7828723c */ /* 0x040fe200000018ff */
[----:B------:R-:W-:Y:S05]  /*5ac0*/  LDSM.16.M88.4 R140, [R176+0x3000] ;  /* 0x00300000b08c783b */ /* 0x000fea0000000200 */
        /* <DEDUP_REMOVED lines=11> */
[C---:B------:R-:W-:Y:S06]  /*5b80*/  HMMA.16816.F32 R20, R156.reuse, R168, R20 ;  /* 0x000000a89c14723c */ /* 0x040fec0000001814 */
[C---:B------:R-:W-:Y:S06]  /*5b90*/  HMMA.16816.F32 R24, R156.reuse, R170, R24 ;  /* 0x000000aa9c18723c */ /* 0x040fec0000001818 */
[C---:B-1----:R-:W-:Y:S06]  /*5ba0*/  HMMA.16816.F32 R28, R156.reuse, R120, R28 ;  /* 0x000000789c1c723c */ /* 0x042fec000000181c */
[C---:B------:R-:W-:Y:S01]  /*5bb0*/  HMMA.16816.F32 R32, R156.reuse, R122, R32 ;  /* 0x0000007a9c20723c */ /* 0x040fe20000001820 */
[----:B------:R-:W-:Y:S05]  /*5bc0*/  LDSM.16.M88.4 R120, [R177+0x1000] ;  /* 0x00100000b178783b */ /* 0x000fea0000000200 */
[C---:B------:R-:W-:Y:S06]  /*5bd0*/  HMMA.16816.F32 R36, R156.reuse, R124, R36 ;  /* 0x0000007c9c24723c */ /* 0x040fec0000001824 */
        /* <DEDUP_REMOVED lines=8> */
[C---:B------:R-:W-:Y:S06]  /*5c60*/  HMMA.16816.F32 R60, R156.reuse, R136, R60 ;  /* 0x000000889c3c723c */ /* 0x040fec000000183c */
[----:B------:R-:W-:Y:S01]  /*5c70*/  HMMA.16816.F32 R64, R156, R138, R64 ;  /* 0x0000008a9c40723c */ /* 0x000fe20000001840 */
[----:B------:R-:W4:Y:S05]  /*5c80*/  LDSM.16.M88.4 R136, [R176+0x2c00] ;  /* 0x002c0000b088783b */ /* 0x000f2a0000000200 */
        /* <DEDUP_REMOVED lines=9> */
[C---:B----4-:R-:W-:Y:S06]  /*5d20*/  HMMA.16816.F32 R28, R120.reuse, R136, R28 ;  /* 0x00000088781c723c */ /* 0x050fec000000181c */
[C---:B------:R-:W-:Y:S01]  /*5d30*/  HMMA.16816.F32 R32, R120.reuse, R138, R32 ;  /* 0x0000008a7820723c */ /* 0x040fe20000001820 */
[----:B------:R-:W-:Y:S05]  /*5d40*/  LDSM.16.M88.4 R136, [R175+0x1000] ;  /* 0x00100000af88783b */ /* 0x000fea0000000200 */
[C---:B------:R-:W-:Y:S06]  /*5d50*/  HMMA.16816.F32 R36, R120.reuse, R140, R36 ;  /* 0x0000008c7824723c */ /* 0x040fec0000001824 */
[C---:B------:R-:W-:Y:S01]  /*5d60*/  HMMA.16816.F32 R40, R120.reuse, R142, R40 ;  /* 0x0000008e7828723c */ /* 0x040fe20000001828 */
[----:B------:R-:W4:Y:S05]  /*5d70*/  LDSM.16.M88.4 R140, [R174+0x2000] ;  /* 0x00200000ae8c783b */ /* 0x000f2a0000000200 */
        /* <DEDUP_REMOVED lines=10> */
[C---:B----4-:R-:W-:Y:S06]  /*5e20*/  HMMA.16816.F32 R4, R136.reuse, R140, R4 ;  /* 0x0000008c8804723c */ /* 0x050fec0000001804 */
[C---:B------:R-:W-:Y:S01]  /*5e30*/  HMMA.16816.F32 R8, R136.reuse, R142, R8 ;  /* 0x0000008e8808723c */ /* 0x040fe20000001808 */
[----:B------:R-:W3:Y:S05]  /*5e40*/  LDSM.16.M88.4 R140, [R174+0x3400] ;  /* 0x00340000ae8c783b */ /* 0x000eea0000000200 */
[C---:B-1----:R-:W-:Y:S06]  /*5e50*/  HMMA.16816.F32 R12, R136.reuse, R120, R12 ;  /* 0x00000078880c723c */ /* 0x042fec000000180c */
[C---:B------:R-:W-:Y:S01]  /*5e60*/  HMMA.16816.F32 R16, R136.reuse, R122, R16 ;  /* 0x0000007a8810723c */ /* 0x040fe20000001810 */
[----:B------:R-:W1:Y:S05]  /*5e70*/  LDSM.16.M88.4 R120, [R174+0x3800] ;  /* 0x00380000ae78783b */ /* 0x000e6a0000000200 */
[C---:B------:R-:W-:Y:S06]  /*5e80*/  HMMA.16816.F32 R20, R136.reuse, R124, R20 ;  /* 0x0000007c8814723c */ /* 0x040fec0000001814 */
[C---:B------:R-:W-:Y:S01]  /*5e90*/  HMMA.16816.F32 R24, R136.reuse, R126, R24 ;  /* 0x0000007e8818723c */ /* 0x040fe20000001818 */
[----:B------:R-:W4:Y:S05]  /*5ea0*/  LDSM.16.M88.4 R124, [R174+0x3c00] ;  /* 0x003c0000ae7c783b */ /* 0x000f2a0000000200 */
        /* <DEDUP_REMOVED lines=13> */
[----:B------:R-:W-:Y:S01]  /*5f80*/  HMMA.16816.F32 R64, R136, R126, R64 ;  /* 0x0000007e8840723c */ /* 0x000fe20000001840 */
[----:B------:R-:W4:Y:S04]  /*5f90*/  LDSM.16.M88.4 R124, [R176+0x4c00] ;  /* 0x004c0000b07c783b */ /* 0x000f280000000200 */
[----:B------:R-:W-:Y:S01]  /*5fa0*/  LDSM.16.M88.4 R136, [R176+0x5400] ;  /* 0x00540000b088783b */ /* 0x000fe20000000200 */
        /* <DEDUP_REMOVED lines=15> */
[C---:B------:R-:W-:Y:S06]  /*60a0*/  HMMA.16816.F32 R44, R128.reuse, R136, R44 ;  /* 0x00000088802c723c */ /* 0x040fec000000182c */
[C---:B------:R-:W-:Y:S01]  /*60b0*/  HMMA.16816.F32 R48, R128.reuse, R138, R48 ;  /* 0x0000008a8030723c */ /* 0x040fe20000001830 */
[----:B------:R-:W4:Y:S05]  /*60c0*/  LDSM.16.M88.4 R136, [R174+0x4400] ;  /* 0x00440000ae88783b */ /* 0x000f2a0000000200 */
[C---:B---3--:R-:W-:Y:S06]  /*60d0*/  HMMA.16816.F32 R52, R128.reuse, R140, R52 ;  /* 0x0000008c8034723c */ /* 0x048fec0000001834 */
[C---:B------:R-:W-:Y:S01]  /*60e0*/  HMMA.16816.F32 R56, R128.reuse, R142, R56 ;  /* 0x0000008e8038723c */ /* 0x040fe20000001838 */
[----:B------:R-:W3:Y:S05]  /*60f0*/  LDSM.16.M88.4 R140, [R174+0x4800] ;  /* 0x00480000ae8c783b */ /* 0x000eea0000000200 */
[C---:B-1----:R-:W-:Y:S06]  /*6100*/  HMMA.16816.F32 R60, R128.reuse, R120, R60 ;  /* 0x00000078803c723c */ /* 0x042fec000000183c */
[----:B------:R-:W-:Y:S01]  /*6110*/  HMMA.16816.F32 R64, R128, R122, R64 ;  /* 0x0000007a8040723c */ /* 0x000fe20000001840 */
[----:B------:R-:W1:Y:S04]  /*6120*/  LDSM.16.M88.4 R120, [R174+0x4c00] ;  /* 0x004c0000ae78783b */ /* 0x000e680000000200 */
[----:B------:R-:W5:Y:S01]  /*6130*/  LDSM.16.M88.4 R128, [R174+0x5000] ;  /* 0x00500000ae80783b */ /* 0x000f620000000200 */
[C---:B--2---:R-:W-:Y:S06]  /*6140*/  HMMA.16816.F32 R4, R124.reuse, R132, R4 ;  /* 0x000000847c04723c */ /* 0x044fec0000001804 */
[C---:B------:R-:W-:Y:S01]  /*6150*/  HMMA.16816.F32 R8, R124.reuse, R134, R8 ;  /* 0x000000867c08723c */ /* 0x040fe20000001808 */
[----:B------:R-:W2:Y:S05]  /*6160*/  LDSM.16.M88.4 R132, [R174+0x5400] ;  /* 0x00540000ae84783b */ /* 0x000eaa0000000200 */
[C---:B----4-:R-:W-:Y:S06]  /*6170*/  HMMA.16816.F32 R12, R124.reuse, R136, R12 ;  /* 0x000000887c0c723c */ /* 0x050fec000000180c */
[C---:B------:R-:W-:Y:S01]  /*6180*/  HMMA.16816.F32 R16, R124.reuse, R138, R16 ;  /* 0x0000008a7c10723c */ /* 0x040fe20000001810 */
[----:B------:R-:W4:Y:S05]  /*6190*/  LDSM.16.M88.4 R136, [R174+0x5800] ;  /* 0x00580000ae88783b */ /* 0x000f2a0000000200 */
[C---:B---3--:R-:W-:Y:S06]  /*61a0*/  HMMA.16816.F32 R20, R124.reuse, R140, R20 ;  /* 0x0000008c7c14723c */ /* 0x048fec0000001814 */
[C---:B------:R-:W-:Y:S01]  /*61b0*/  HMMA.16816.F32 R24, R124.reuse, R142, R24 ;  /* 0x0000008e7c18723c */ /* 0x040fe20000001818 */
[----:B------:R-:W3:Y:S01]  /*61c0*/  LDSM.16.M88.4 R140, [R174+0x5c00] ;  /* 0x005c0000ae8c783b */ /* 0x000ee20000000200 */
[----:B------:R-:W-:Y:S04]  /*61d0*/  DEPBAR.LE SB0, 0x0 ;  /* 0x000080000000791a */ /* 0x000fe80000000000 */
[C---:B-1----:R-:W-:Y:S01]  /*61e0*/  HMMA.16816.F32 R28, R124.reuse, R120, R28 ;  /* 0x000000787c1c723c */ /* 0x042fe2000000181c */
[----:B------:R-:W-:Y:S05]  /*61f0*/  BAR.SYNC.DEFER_BLOCKING 0x0 ;  /* 0x0000000000007b1d */ /* 0x000fea0000010000 */
[C---:B------:R-:W-:Y:S06]  /*6200*/  HMMA.16816.F32 R32, R124.reuse, R122, R32 ;  /* 0x0000007a7c20723c */ /* 0x040fec0000001820 */
[C---:B-----5:R-:W-:Y:S06]  /*6210*/  HMMA.16816.F32 R36, R124.reuse, R128, R36 ;  /* 0x000000807c24723c */ /* 0x060fec0000001824 */
[C---:B------:R-:W-:Y:S06]  /*6220*/  HMMA.16816.F32 R40, R124.reuse, R130, R40 ;  /* 0x000000827c28723c */ /* 0x040fec0000001828 */
[C---:B--2---:R-:W-:Y:S06]  /*6230*/  HMMA.16816.F32 R44, R124.reuse, R132, R44 ;  /* 0x000000847c2c723c */ /* 0x044fec000000182c */
[C---:B------:R-:W-:Y:S06]  /*6240*/  HMMA.16816.F32 R48, R124.reuse, R134, R48 ;  /* 0x000000867c30723c */ /* 0x040fec0000001830 */
[C---:B----4-:R-:W-:Y:S06]  /*6250*/  HMMA.16816.F32 R52, R124.reuse, R136, R52 ;  /* 0x000000887c34723c */ /* 0x050fec0000001834 */
[C---:B------:R-:W-:Y:S06]  /*6260*/  HMMA.16816.F32 R56, R124.reuse, R138, R56 ;  /* 0x0000008a7c38723c */ /* 0x040fec0000001838 */
[C---:B---3--:R-:W-:Y:S06]  /*6270*/  HMMA.16816.F32 R60, R124.reuse, R140, R60 ;  /* 0x0000008c7c3c723c */ /* 0x048fec000000183c */
        /* <DEDUP_REMOVED lines=8> */
[----:B------:R-:W-:Y:S06]  /*6300*/  @P6 BRA `(.L_x_1750) ;  /* 0x0000000000f46947 */ /* 0x000fec0003800000 */
[----:B------:R-:W1:Y:S01]  /*6310*/  LDC R0, c[0x0][0x380] ;  /* 0x0000e000ff007b82 */ /* 0x000e620000000800 */
[----:B------:R-:W-:Y:S04]  /*6320*/  SHF.L.U32 R119, R192, 0x7, RZ ;  /* 0x00000007c0777819 */ /* 0x000fe800000006ff */
[----:B------:R-:W-:Y:S01]  /*6330*/  IABS R118, R119 ;  /* 0x0000007700767213 */ /* 0x000fe20000000000 */
[C---:B------:R-:W-:Y:S01]  /*6340*/  VIADD R125, R119.reuse, 0xffffff80 ;  /* 0xffffff80777d7836 */ /* 0x040fe20000000000 */
[-C--:B-1----:R-:W-:Y:S02]  /*6350*/  IABS R2, R0.reuse ;  /* 0x0000000000027213 */ /* 0x082fe40000000000 */
[-C--:B------:R-:W-:Y:S02]  /*6360*/  LOP3.LUT R119, R119, R0.reuse, RZ, 0x3c, !PT ;  /* 0x0000000077777212 */ /* 0x080fe400078e3cff */
[----:B------:R-:W1:Y:S02]  /*6370*/  I2F.RP R122, R2 ;  /* 0x00000002007a7306 */ /* 0x000e640000209400 */
[----:B------:R-:W-:Y:S08]  /*6380*/  ISETP.GE.AND P2, PT, R119, RZ, PT ;  /* 0x000000ff7700720c */ /* 0x000ff00003f46270 */
        /* <DEDUP_REMOVED lines=26> */
[----:B------:R-:W1:Y:S09]  /*6530*/  LDC R2, c[0x0][0x24c] ;  /* 0x00009300ff027b82 */ /* 0x000e720000000800 */
        /* <DEDUP_REMOVED lines=26> */
.L_x_1750:
[C---:B------:R-:W-:Y:S04]  /*66e0*/  LEA R188, P0, R124.reuse, R188, 0x1 ;  /* 0x000000bc7cbc7211 */ /* 0x040fe800078008ff */
[----:B------:R-:W-:Y:S02]  /*66f0*/  LEA.HI.X R189, R124, R189, R121, 0x1, P0 ;  /* 0x000000bd7cbd7211 */ /* 0x000fe400000f0c79 */
[----:B------:R-:W-:Y:S03]  /*6700*/  IADD3 R122, P0, R188, UR19, RZ ;  /* 0x00000013bc7a7c10 */ /* 0x000fe6000ff1e0ff */
        /* <DEDUP_REMOVED lines=9> */
[----:B------:R-:W-:Y:S03]  /*67a0*/  IADD3 R118, P0, R120, UR19, RZ ;  /* 0x0000001378767c10 */ /* 0x000fe6000ff1e0ff */
[----:B------:R1:W-:Y:S01]  /*67b0*/  LDGSTS.E.BYPASS.LTC128B.128 [R178+0x3800], desc[UR16][R122.64] ;  /* 0x038000007ab27fae */ /* 0x0003e2000b901d50 */
[----:B------:R-:W-:Y:S03]  /*67c0*/  IADD3.X R119, R121, UR18, RZ, P0, !PT ;  /* 0x0000001279777c10 */ /* 0x000fe600087fe4ff */
        /* <DEDUP_REMOVED lines=9> */
.L_x_1749:
[----:B------:R-:W-:Y:S01]  /*6860*/  FMNMX.FTZ R0, R4, R117, !PT ;  /* 0x0000007504007209 */ /* 0x000fe20007810000 */
[----:B------:R-:W-:Y:S01]  /*6870*/  LDSM.16.MT88.4 R128, [R173+0xb000] ;  /* 0x00b00000ad80783b */ /* 0x000fe20000004200 */
        /* <DEDUP_REMOVED lines=123> */
[--C-:B------:R-:W-:Y:S01]  /*7030*/  FFMA.FTZ R7, R12, UR4, -R132.reuse ;  /* 0x000000040c077c23 */ /* 0x100fe20008010884 */
[--C-:B------:R-:W-:Y:S01]  /*7040*/  FFMA.FTZ R137, R14, UR4, -R119.reuse ;  /* 0x000000040e897c23 */ /* 0x100fe20008010877 */
[C---:B------:R-:W-:Y:S01]  /*7050*/  FMUL.FTZ R88, R116.reuse, R88 ;  /* 0x0000005874587220 */ /* 0x040fe20000410000 */
[C---:B------:R-:W-:Y:S03]  /*7060*/  FMUL.FTZ R89, R116.reuse, R89 ;  /* 0x0000005974597220 */ /* 0x040fe60000410000 */
[----:B------:R-:W-:Y:S01]  /*7070*/  MUFU.EX2 R135, R135 ;  /* 0x0000008700877308 */ /* 0x000fe20000000800 */
[C---:B------:R-:W-:Y:S01]  /*7080*/  FMUL.FTZ R90, R3.reuse, R90 ;  /* 0x0000005a035a7220 */ /* 0x040fe20000410000 */
[----:B------:R-:W-:Y:S01]  /*7090*/  FMUL.FTZ R91, R3, R91 ;  /* 0x0000005b035b7220 */ /* 0x000fe20000410000 */
[--C-:B------:R-:W-:Y:S01]  /*70a0*/  FFMA.FTZ R138, R15, UR4, -R119.reuse ;  /* 0x000000040f8a7c23 */ /* 0x100fe20008010877 */
[C---:B------:R-:W-:Y:S01]  /*70b0*/  FMUL.FTZ R12, R116.reuse, R108 ;  /* 0x0000006c740c7220 */ /* 0x040fe20000410000 */
[C---:B------:R-:W-:Y:S01]  /*70c0*/  FMUL.FTZ R13, R116.reuse, R109 ;  /* 0x0000006d740d7220 */ /* 0x040fe20000410000 */
[C---:B------:R-:W-:Y:S01]  /*70d0*/  FMUL.FTZ R14, R3.reuse, R110 ;  /* 0x0000006e030e7220 */ /* 0x040fe20000410000 */
[----:B------:R-:W-:Y:S03]  /*70e0*/  FMUL.FTZ R15, R3, R111 ;  /* 0x0000006f030f7220 */ /* 0x000fe60000410000 */
[----:B------:R-:W2:Y:S01]  /*70f0*/  MUFU.EX2 R6, R6 ;  /* 0x0000000600067308 */ /* 0x000ea20000000800 */
[----:B---3--:R-:W-:Y:S01]  /*7100*/  F2FP.F16.F32.PACK_AB R113, R133, R144 ;  /* 0x000000908571723e */ /* 0x008fe200000000ff */
[----:B------:R-:W-:Y:S01]  /*7110*/  LDSM.16.MT88.4 R108, [R173+0x9400] ;  /* 0x00940000ad6c783b */ /* 0x000fe20000004200 */
[C---:B------:R-:W-:Y:S01]  /*7120*/  FMUL.FTZ R92, R116.reuse, R92 ;  /* 0x0000005c745c7220 */ /* 0x040fe20000410000 */
[----:B------:R-:W-:Y:S01]  /*7130*/  FMUL.FTZ R93, R116, R93 ;  /* 0x0000005d745d7220 */ /* 0x000fe20000410000 */
[C---:B------:R-:W-:Y:S01]  /*7140*/  FMUL.FTZ R94, R3.reuse, R94 ;  /* 0x0000005e035e7220 */ /* 0x040fe20000410000 */
[----:B------:R-:W-:Y:S01]  /*7150*/  FMUL.FTZ R95, R3, R95 ;  /* 0x0000005f035f7220 */ /* 0x000fe20000410000 */
[--C-:B------:R-:W-:Y:S03]  /*7160*/  FFMA.FTZ R139, R16, UR4, -R132.reuse ;  /* 0x00000004108b7c23 */ /* 0x100fe60008010884 */
[----:B------:R-:W-:Y:S01]  /*7170*/  MUFU.EX2 R118, R118 ;  /* 0x0000007600767308 */ /* 0x000fe20000000800 */
        /* <DEDUP_REMOVED lines=8> */
[----:B--2---:R-:W-:Y:S01]  /*7200*/  F2FP.F16.F32.PACK_AB R114, R6, R135 ;  /* 0x000000870672723e */ /* 0x004fe200000000ff */
[--C-:B------:R-:W-:Y:S01]  /*7210*/  FFMA.FTZ R150, R36, UR4, -R132.reuse ;  /* 0x0000000424967c23 */ /* 0x100fe20008010884 */
[--C-:B------:R-:W-:Y:S01]  /*7220*/  FFMA.FTZ R149, R37, UR4, -R132.reuse ;  /* 0x0000000425957c23 */ /* 0x100fe20008010884 */
[--C-:B------:R-:W-:Y:S01]  /*7230*/  FFMA.FTZ R152, R38, UR4, -R119.reuse ;  /* 0x0000000426987c23 */ /* 0x100fe20008010877 */
[--C-:B------:R-:W-:Y:S01]  /*7240*/  FFMA.FTZ R151, R39, UR4, -R119.reuse ;  /* 0x0000000427977c23 */ /* 0x100fe20008010877 */
[--C-:B------:R-:W-:Y:S01]  /*7250*/  FFMA.FTZ R153, R40, UR4, -R132.reuse ;  /* 0x0000000428997c23 */ /* 0x100fe20008010884 */
[----:B------:R-:W-:Y:S01]  /*7260*/  LDSM.16.MT88.4 R36, [R172+0xc000] ;  /* 0x00c00000ac24783b */ /* 0x000fe20000004200 */
[--C-:B------:R-:W-:Y:S01]  /*7270*/  FFMA.FTZ R154, R41, UR4, -R132.reuse ;  /* 0x00000004299a7c23 */ /* 0x100fe20008010884 */
[--C-:B------:R-:W-:Y:S01]  /*7280*/  FFMA.FTZ R155, R42, UR4, -R119.reuse ;  /* 0x000000042a9b7c23 */ /* 0x100fe20008010877 */
[--C-:B------:R-:W-:Y:S01]  /*7290*/  FFMA.FTZ R156, R43, UR4, -R119.reuse ;  /* 0x000000042b9c7c23 */ /* 0x100fe20008010877 */
[C---:B------:R-:W-:Y:S01]  /*72a0*/  FMUL.FTZ R16, R116.reuse, R104 ;  /* 0x0000006874107220 */ /* 0x040fe20000410000 */
[C---:B------:R-:W-:Y:S01]  /*72b0*/  FMUL.FTZ R17, R116.reuse, R105 ;  /* 0x0000006974117220 */ /* 0x040fe20000410000 */
[C---:B------:R-:W-:Y:S01]  /*72c0*/  FMUL.FTZ R18, R3.reuse, R106 ;  /* 0x0000006a03127220 */ /* 0x040fe20000410000 */
[----:B------:R-:W-:Y:S01]  /*72d0*/  FMUL.FTZ R19, R3, R107 ;  /* 0x0000006b03137220 */ /* 0x000fe20000410000 */
[----:B------:R-:W-:Y:S01]  /*72e0*/  LDSM.16.MT88.4 R40, [R173+0xa400] ;  /* 0x00a40000ad28783b */ /* 0x000fe20000004200 */
[----:B------:R-:W-:Y:S01]  /*72f0*/  MUFU.EX2 R7, R7 ;  /* 0x0000000700077308 */ /* 0x000fe20000000800 */
[----:B---3--:R-:W-:Y:S01]  /*7300*/  F2FP.F16.F32.PACK_AB R115, R5, R118 ;  /* 0x000000760573723e */ /* 0x008fe200000000ff */
[C---:B------:R-:W-:Y:S01]  /*7310*/  FMUL.FTZ R96, R116.reuse, R96 ;  /* 0x0000006074607220 */ /* 0x040fe20000410000 */
[C---:B------:R-:W-:Y:S01]  /*7320*/  FMUL.FTZ R97, R116.reuse, R97 ;  /* 0x0000006174617220 */ /* 0x040fe20000410000 */
[C---:B------:R-:W-:Y:S01]  /*7330*/  FMUL.FTZ R98, R3.reuse, R98 ;  /* 0x0000006203627220 */ /* 0x040fe20000410000 */
[C---:B------:R-:W-:Y:S01]  /*7340*/  FMUL.FTZ R99, R3.reuse, R99 ;  /* 0x0000006303637220 */ /* 0x040fe20000410000 */
[C---:B------:R-:W-:Y:S01]  /*7350*/  FMUL.FTZ R100, R116.reuse, R100 ;  /* 0x0000006474647220 */ /* 0x040fe20000410000 */
[----:B------:R-:W-:Y:S01]  /*7360*/  FMUL.FTZ R101, R116, R101 ;  /* 0x0000006574657220 */ /* 0x000fe20000410000 */
[C---:B------:R-:W-:Y:S02]  /*7370*/  HMMA.16816.F32 R8, R112.reuse, R120, R8 ;  /* 0x000000787008723c */ /* 0x040fe40000001808 */
[----:B------:R-:W2:Y:S03]  /*7380*/  MUFU.EX2 R134, R134 ;  /* 0x0000008600867308 */ /* 0x000ea60000000800 */
[C---:B------:R-:W-:Y:S01]  /*7390*/  FMUL.FTZ R102, R3.reuse, R102 ;  /* 0x0000006603667220 */ /* 0x040fe20000410000 */
[C---:B------:R-:W-:Y:S01]  /*73a0*/  HMMA.16816.F32 R68, R112.reuse, R122, R68 ;  /* 0x0000007a7044723c */ /* 0x040fe20000001844 */
[----:B------:R-:W3:Y:S05]  /*73b0*/  LDSM.16.MT88.4 R120, [R172+0xb000] ;  /* 0x00b00000ac78783b */ /* 0x000eea0000004200 */
[----:B------:R-:W-:Y:S01]  /*73c0*/  MUFU.EX2 R137, R137 ;  /* 0x0000008900897308 */ /* 0x000fe20000000800 */
[----:B------:R-:W-:Y:S01]  /*73d0*/  ISETP.GT.AND P0, PT, R192, RZ, PT ;  /* 0x000000ffc000720c */ /* 0x000fe20003f04270 */
[----:B------:R-:W-:Y:S01]  /*73e0*/  FMUL.FTZ R103, R3, R103 ;  /* 0x0000006703677220 */ /* 0x000fe20000410000 */
[C---:B-1----:R-:W-:Y:S07]  /*73f0*/  HMMA.16816.F32 R72, R112.reuse, R124, R72 ;  /* 0x0000007c7048723c */ /* 0x042fee0000001848 */
[----:B------:R-:W1:Y:S01]  /*7400*/  MUFU.EX2 R138, R138 ;  /* 0x0000008a008a7308 */ /* 0x000e620000000800 */
[C---:B------:R-:W-:Y:S01]  /*7410*/  HMMA.16816.F32 R76, R112.reuse, R126, R76 ;  /* 0x0000007e704c723c */ /* 0x040fe2000000184c */
[----:B------:R-:W4:Y:S02]  /*7420*/  LDSM.16.MT88.4 R124, [R173+0xd000] ;  /* 0x00d00000ad7c783b */ /* 0x000f240000004200 */
[----:B--2---:R-:W-:Y:S03]  /*7430*/  F2FP.F16.F32.PACK_AB R104, R134, R7 ;  /* 0x000000078668723e */ /* 0x004fe600000000ff */
[C---:B------:R-:W-:Y:S03]  /*7440*/  HMMA.16816.F32 R80, R112.reuse, R128, R80 ;  /* 0x000000807050723c */ /* 0x040fe60000001850 */
[----:B------:R-:W-:Y:S02]  /*7450*/  MUFU.EX2 R139, R139 ;  /* 0x0000008b008b7308 */ /* 0x000fe40000000800 */
[--C-:B------:R-:W-:Y:S01]  /*7460*/  FFMA.FTZ R44, R44, UR4, -R132.reuse ;  /* 0x000000042c2c7c23 */ /* 0x100fe20008010884 */
[C---:B------:R-:W-:Y:S01]  /*7470*/  HMMA.16816.F32 R84, R112.reuse, R130, R84 ;  /* 0x000000827054723c */ /* 0x040fe20000001854 */
[----:B------:R-:W2:Y:S06]  /*7480*/  LDSM.16.MT88.4 R128, [R172+0xd000] ;  /* 0x00d00000ac80783b */ /* 0x000eac0000004200 */
[----:B------:R-:W5:Y:S01]  /*7490*/  MUFU.EX2 R140, R140 ;  /* 0x0000008c008c7308 */ /* 0x000f620000000800 */
[----:B-1----:R-:W-:Y:S03]  /*74a0*/  F2FP.F16.F32.PACK_AB R105, R138, R137 ;  /* 0x000000898a69723e */ /* 0x002fe600000000ff */
[--C-:B------:R-:W-:Y:S01]  /*74b0*/  FFMA.FTZ R45, R45, UR4, -R132.reuse ;  /* 0x000000042d2d7c23 */ /* 0x100fe20008010884 */
[--C-:B------:R-:W-:Y:S01]  /*74c0*/  FFMA.FTZ R46, R46, UR4, -R119.reuse ;  /* 0x000000042e2e7c23 */ /* 0x100fe20008010877 */
[--C-:B------:R-:W-:Y:S04]  /*74d0*/  FFMA.FTZ R47, R47, UR4, -R119.reuse ;  /* 0x000000042f2f7c23 */ /* 0x100fe80008010877 */
[----:B------:R-:W-:Y:S01]  /*74e0*/  MUFU.EX2 R141, R141 ;  /* 0x0000008d008d7308 */ /* 0x000fe20000000800 */
[--C-:B------:R-:W-:Y:S01]  /*74f0*/  FFMA.FTZ R48, R48, UR4, -R132.reuse ;  /* 0x0000000430307c23 */ /* 0x100fe20008010884 */
[----:B------:R-:W-:Y:S01]  /*7500*/  FFMA.FTZ R49, R49, UR4, -R132 ;  /* 0x0000000431317c23 */ /* 0x000fe20008010884 */
[--C-:B------:R-:W-:Y:S01]  /*7510*/  FFMA.FTZ R50, R50, UR4, -R119.reuse ;  /* 0x0000000432327c23 */ /* 0x100fe20008010877 */
[--C-:B------:R-:W-:Y:S01]  /*7520*/  FFMA.FTZ R51, R51, UR4, -R119.reuse ;  /* 0x0000000433337c23 */ /* 0x100fe20008010877 */
[----:B------:R-:W-:Y:S01]  /*7530*/  FFMA.FTZ R144, R3, R194, R144 ;  /* 0x000000c203907223 */ /* 0x000fe20000010090 */
[C---:B---3--:R-:W-:Y:S04]  /*7540*/  HMMA.16816.F32 R88, R112.reuse, R120, R88 ;  /* 0x000000787058723c */ /* 0x048fe80000001858 */
[----:B------:R-:W1:Y:S01]  /*7550*/  MUFU.EX2 R142, R142 ;  /* 0x0000008e008e7308 */ /* 0x000e620000000800 */
[----:B-----5:R-:W-:Y:S01]  /*7560*/  F2FP.F16.F32.PACK_AB R106, R140, R139 ;  /* 0x0000008b8c6a723e */ /* 0x020fe200000000ff */
[--C-:B------:R-:W-:Y:S01]  /*7570*/  FFMA.FTZ R3, R52, UR4, -R132.reuse ;  /* 0x0000000434037c23 */ /* 0x100fe20008010884 */
[--C-:B------:R-:W-:Y:S01]  /*7580*/  FFMA.FTZ R52, R53, UR4, -R132.reuse ;  /* 0x0000000435347c23 */ /* 0x100fe20008010884 */
[C---:B------:R-:W-:Y:S01]  /*7590*/  HMMA.16816.F32 R12, R112.reuse, R122, R12 ;  /* 0x0000007a700c723c */ /* 0x040fe2000000180c */
[----:B------:R-:W3:Y:S05]  /*75a0*/  LDSM.16.MT88.4 R120, [R172+0x9400] ;  /* 0x00940000ac78783b */ /* 0x000eea0000004200 */
[----:B------:R-:W-:Y:S01]  /*75b0*/  MUFU.EX2 R150, R150 ;  /* 0x0000009600967308 */ /* 0x000fe20000000800 */
[--C-:B------:R-:W-:Y:S01]  /*75c0*/  FFMA.FTZ R53, R54, UR4, -R119.reuse ;  /* 0x0000000436357c23 */ /* 0x100fe20008010877 */
[C---:B----4-:R-:W-:Y:S03]  /*75d0*/  HMMA.16816.F32 R92, R112.reuse, R124, R92 ;  /* 0x0000007c705c723c */ /* 0x050fe6000000185c */
[--C-:B------:R-:W-:Y:S03]  /*75e0*/  FFMA.FTZ R54, R55, UR4, -R119.reuse ;  /* 0x0000000437367c23 */ /* 0x100fe60008010877 */
[C---:B------:R-:W-:Y:S01]  /*75f0*/  HMMA.16816.F32 R16, R112.reuse, R126, R16 ;  /* 0x0000007e7010723c */ /* 0x040fe20000001810 */
[----:B------:R-:W4:Y:S01]  /*7600*/  LDSM.16.MT88.4 R124, [R173+0xb400] ;  /* 0x00b40000ad7c783b */ /* 0x000f220000004200 */
[----:B------:R-:W-:Y:S03]  /*7610*/  MUFU.EX2 R149, R149 ;  /* 0x0000009500957308 */ /* 0x000fe60000000800 */
[----:B-1----:R-:W-:Y:S01]  /*7620*/  F2FP.F16.F32.PACK_AB R107, R142, R141 ;  /* 0x0000008d8e6b723e */ /* 0x002fe200000000ff */
[C---:B--2---:R-:W-:Y:S06]  /*7630*/  HMMA.16816.F32 R96, R112.reuse, R128, R96 ;  /* 0x000000807060723c */ /* 0x044fec0000001860 */
[----:B------:R-:W-:Y:S01]  /*7640*/  MUFU.EX2 R152, R152 ;  /* 0x0000009800987308 */ /* 0x000fe20000000800 */
[--C-:B------:R-:W-:Y:S01]  /*7650*/  FFMA.FTZ R55, R56, UR4, -R132.reuse ;  /* 0x0000000438377c23 */ /* 0x100fe20008010884 */
[----:B------:R-:W-:Y:S01]  /*7660*/  HMMA.16816.F32 R100, R112, R130, R100 ;  /* 0x000000827064723c */ /* 0x000fe20000001864 */
[----:B------:R-:W1:Y:S02]  /*7670*/  LDSM.16.MT88.4 R112, [R172+0xb400] ;  /* 0x00b40000ac70783b */ /* 0x000e640000004200 */
[--C-:B------:R-:W-:Y:S03]  /*7680*/  FFMA.FTZ R129, R20, UR4, -R132.reuse ;  /* 0x0000000414817c23 */ /* 0x100fe60008010884 */
[C---:B------:R-:W-:Y:S02]  /*7690*/  HMMA.16816.F32 R8, R104.reuse, R108, R8 ;  /* 0x0000006c6808723c */ /* 0x040fe40000001808 */
[----:B------:R-:W-:Y:S03]  /*76a0*/  MUFU.EX2 R151, R151 ;  /* 0x0000009700977308 */ /* 0x000fe60000000800 */
[--C-:B------:R-:W-:Y:S01]  /*76b0*/  FFMA.FTZ R128, R21, UR4, -R132.reuse ;  /* 0x0000000415807c23 */ /* 0x100fe20008010884 */
[C---:B------:R-:W-:Y:S01]  /*76c0*/  HMMA.16816.F32 R68, R104.reuse, R110, R68 ;  /* 0x0000006e6844723c */ /* 0x040fe20000001844 */
[----:B------:R-:W2:Y:S05]  /*76d0*/  LDSM.16.MT88.4 R108, [R173+0xd400] ;  /* 0x00d40000ad6c783b */ /* 0x000eaa0000004200 */
[----:B------:R-:W-:Y:S01]  /*76e0*/  MUFU.EX2 R153, R153 ;  /* 0x0000009900997308 */ /* 0x000fe20000000800 */
[--C-:B------:R-:W-:Y:S01]  /*76f0*/  FFMA.FTZ R130, R22, UR4, -R119.reuse ;  /* 0x0000000416827c23 */ /* 0x100fe20008010877 */
[C---:B---3--:R-:W-:Y:S03]  /*7700*/  HMMA.16816.F32 R72, R104.reuse, R120, R72 ;  /* 0x000000786848723c */ /* 0x048fe60000001848 */
[--C-:B------:R-:W-:Y:S03]  /*7710*/  FFMA.FTZ R131, R23, UR4, -R119.reuse ;  /* 0x0000000417837c23 */ /* 0x100fe60008010877 */
[C---:B------:R-:W-:Y:S01]  /*7720*/  HMMA.16816.F32 R76, R104.reuse, R122, R76 ;  /* 0x0000007a684c723c */ /* 0x040fe2000000184c */
[----:B------:R-:W3:Y:S01]  /*7730*/  LDSM.16.MT88.4 R20, [R172+0xd400] ;  /* 0x00d40000ac14783b */ /* 0x000ee20000004200 */
[----:B------:R-:W-:Y:S03]  /*7740*/  MUFU.EX2 R154, R154 ;  /* 0x0000009a009a7308 */ /* 0x000fe60000000800 */
[--C-:B------:R-:W-:Y:S01]  /*7750*/  FFMA.FTZ R56, R57, UR4, -R132.reuse ;  /* 0x0000000439387c23 */ /* 0x100fe20008010884 */
[C---:B----4-:R-:W-:Y:S03]  /*7760*/  HMMA.16816.F32 R80, R104.reuse, R124, R80 ;  /* 0x0000007c6850723c */ /* 0x050fe60000001850 */
[----:B------:R-:W4:Y:S03]  /*7770*/  LDSM.16.MT88.4 R120, [R173+0x9800] ;  /* 0x00980000ad78783b */ /* 0x000f260000004200 */
[----:B------:R-:W-:Y:S01]  /*7780*/  MUFU.EX2 R155, R155 ;  /* 0x0000009b009b7308 */ /* 0x000fe20000000800 */
[--C-:B------:R-:W-:Y:S01]  /*7790*/  FFMA.FTZ R57, R58, UR4, -R119.reuse ;  /* 0x000000043a397c23 */ /* 0x100fe20008010877 */
[C---:B------:R-:W-:Y:S03]  /*77a0*/  HMMA.16816.F32 R84, R104.reuse, R126, R84 ;  /* 0x0000007e6854723c */ /* 0x040fe60000001854 */
[--C-:B------:R-:W-:Y:S03]  /*77b0*/  FFMA.FTZ R125, R24, UR4, -R132.reuse ;  /* 0x00000004187d7c23 */ /* 0x100fe60008010884 */
[C---:B-1----:R-:W-:Y:S02]  /*77c0*/  HMMA.16816.F32 R88, R104.reuse, R112, R88 ;  /* 0x000000706858723c */ /* 0x042fe40000001858 */
[----:B------:R-:W-:Y:S03]  /*77d0*/  MUFU.EX2 R156, R156 ;  /* 0x0000009c009c7308 */ /* 0x000fe60000000800 */
[--C-:B------:R-:W-:Y:S01]  /*77e0*/  FFMA.FTZ R124, R25, UR4, -R132.reuse ;  /* 0x00000004197c7c23 */ /* 0x100fe20008010884 */
[C---:B------:R-:W-:Y:S01]  /*77f0*/  HMMA.16816.F32 R12, R104.reuse, R114, R12 ;  /* 0x00000072680c723c */ /* 0x040fe2000000180c */
[----:B------:R-:W1:Y:S05]  /*7800*/  LDSM.16.MT88.4 R112, [R172+0x9800] ;  /* 0x00980000ac70783b */ /* 0x000e6a0000004200 */
[----:B------:R-:W-:Y:S01]  /*7810*/  MUFU.EX2 R44, R44 ;  /* 0x0000002c002c7308 */ /* 0x000fe20000000800 */
[--C-:B------:R-:W-:Y:S01]  /*7820*/  FFMA.FTZ R126, R26, UR4, -R119.reuse ;  /* 0x000000041a7e7c23 */ /* 0x100fe20008010877 */
[C---:B--2---:R-:W-:Y:S03]  /*7830*/  HMMA.16816.F32 R92, R104.reuse, R108, R92 ;  /* 0x0000006c685c723c */ /* 0x044fe6000000185c */
[--C-:B------:R-:W-:Y:S03]  /*7840*/  FFMA.FTZ R127, R27, UR4, -R119.reuse ;  /* 0x000000041b7f7c23 */ /* 0x100fe60008010877 */
[C---:B------:R-:W-:Y:S02]  /*7850*/  HMMA.16816.F32 R16, R104.reuse, R110, R16 ;  /* 0x0000006e6810723c */ /* 0x040fe40000001810 */
[----:B------:R-:W-:Y:S01]  /*7860*/  MUFU.EX2 R129, R129 ;  /* 0x0000008100817308 */ /* 0x000fe20000000800 */
[----:B------:R-:W2:Y:S02]  /*7870*/  LDSM.16.MT88.4 R24, [R173+0xb800] ;  /* 0x00b80000ad18783b */ /* 0x000ea40000004200 */
[--C-:B------:R-:W-:Y:S01]  /*7880*/  FFMA.FTZ R58, R59, UR4, -R119.reuse ;  /* 0x000000043b3a7c23 */ /* 0x100fe20008010877 */
[C---:B---3--:R-:W-:Y:S06]  /*7890*/  HMMA.16816.F32 R96, R104.reuse, R20, R96 ;  /* 0x000000146860723c */ /* 0x048fec0000001860 */
[----:B------:R-:W3:Y:S01]  /*78a0*/  MUFU.EX2 R128, R128 ;  /* 0x0000008000807308 */ /* 0x000ee20000000800 */
[----:B------:R-:W-:Y:S01]  /*78b0*/  LDSM.16.MT88.4 R108, [R172+0xd800] ;  /* 0x00d80000ac6c783b */ /* 0x000fe20000004200 */
[--C-:B------:R-:W-:Y:S01]  /*78c0*/  FFMA.FTZ R59, R60, UR4, -R132.reuse ;  /* 0x000000043c3b7c23 */ /* 0x100fe20008010884 */
[----:B------:R-:W-:Y:S07]  /*78d0*/  HMMA.16816.F32 R100, R104, R22, R100 ;  /* 0x000000166864723c */ /* 0x000fee0000001864 */
[----:B------:R-:W-:Y:S01]  /*78e0*/  MUFU.EX2 R130, R130 ;  /* 0x0000008200827308 */ /* 0x000fe20000000800 */
[----:B------:R-:W5:Y:S03]  /*78f0*/  LDSM.16.MT88.4 R104, [R172+0xb800] ;  /* 0x00b80000ac68783b */ /* 0x000f660000004200 */
[--C-:B------:R-:W-:Y:S01]  /*7900*/  FFMA.FTZ R60, R61, UR4, -R132.reuse ;  /* 0x000000043d3c7c23 */ /* 0x100fe20008010884 */
[--C-:B------:R-:W-:Y:S01]  /*7910*/  FFMA.FTZ R61, R62, UR4, -R119.reuse ;  /* 0x000000043e3d7c23 */ /* 0x100fe20008010877 */
[----:B------:R-:W-:Y:S01]  /*7920*/  FFMA.FTZ R62, R63, UR4, -R119 ;  /* 0x000000043f3e7c23 */ /* 0x000fe20008010877 */
[----:B------:R-:W-:Y:S03]  /*7930*/  FFMA.FTZ R63, R64, UR4, -R132 ;  /* 0x00000004403f7c23 */ /* 0x000fe60008010884 */
[----:B------:R-:W4:Y:S01]  /*7940*/  MUFU.EX2 R131, R131 ;  /* 0x0000008300837308 */ /* 0x000f220000000800 */
[----:B---3--:R-:W-:Y:S01]  /*7950*/  F2FP.F16.F32.PACK_AB R20, R128, R129 ;  /* 0x000000818014723e */ /* 0x008fe200000000ff */
[----:B------:R-:W-:Y:S01]  /*7960*/  FADD.FTZ R133, R133, R144 ;  /* 0x0000009085857221 */ /* 0x000fe20000010000 */
[----:B------:R-:W-:Y:S01]  /*7970*/  FFMA.FTZ R143, R116, R193, R143 ;  /* 0x000000c1748f7223 */ /* 0x000fe2000001008f */
[----:B------:R-:W-:Y:S02]  /*7980*/  MOV R117, R2 ;  /* 0x0000000200757202 */ /* 0x000fe40000000f00 */
[----:B------:R-:W-:Y:S01]  /*7990*/  FADD.FTZ R118, R118, R133 ;  /* 0x0000008576767221 */ /* 0x000fe20000010000 */
[----:B------:R-:W-:Y:S03]  /*79a0*/  FADD.FTZ R136, R136, R143 ;  /* 0x0000008f88887221 */ /* 0x000fe60000010000 */
[----:B------:R-:W-:Y:S01]  /*79b0*/  MUFU.EX2 R125, R125 ;  /* 0x0000007d007d7308 */ /* 0x000fe20000000800 */
[----:B------:R-:W-:Y:S01]  /*79c0*/  FADD.FTZ R118, R5, R118 ;  /* 0x0000007605767221 */ /* 0x000fe20000010000 */
[----:B------:R-:W-:Y:S01]  /*79d0*/  FFMA.FTZ R5, R66, UR4, -R119 ;  /* 0x0000000442057c23 */ /* 0x000fe20008010877 */
[----:B------:R-:W-:Y:S02]  /*79e0*/  FADD.FTZ R135, R135, R136 ;  /* 0x0000008887877221 */ /* 0x000fe40000010000 */
[----:B------:R-:W-:Y:S05]  /*79f0*/  FADD.FTZ R137, R137, R118 ;  /* 0x0000007689897221 */ /* 0x000fea0000010000 */
[----:B------:R-:W3:Y:S01]  /*7a00*/  MUFU.EX2 R124, R124 ;  /* 0x0000007c007c7308 */ /* 0x000ee20000000800 */
[----:B----4-:R-:W-:Y:S01]  /*7a10*/  F2FP.F16.F32.PACK_AB R21, R131, R130 ;  /* 0x000000828315723e */ /* 0x010fe200000000ff */
[----:B------:R-:W-:Y:S01]  /*7a20*/  FADD.FTZ R6, R6, R135 ;  /* 0x0000008706067221 */ /* 0x000fe20000010000 */
[----:B------:R-:W-:Y:S03]  /*7a30*/  FADD.FTZ R138, R138, R137 ;  /* 0x000000898a8a7221 */ /* 0x000fe60000010000 */
[----:B------:R-:W-:Y:S01]  /*7a40*/  FADD.FTZ R7, R7, R6 ;  /* 0x0000000607077221 */ /* 0x000fe20000010000 */
[----:B------:R-:W-:Y:S03]  /*7a50*/  FADD.FTZ R141, R141, R138 ;  /* 0x0000008a8d8d7221 */ /* 0x000fe60000010000 */
[----:B------:R-:W4:Y:S01]  /*7a60*/  MUFU.EX2 R126, R126 ;  /* 0x0000007e007e7308 */ /* 0x000f220000000800 */
[----:B------:R-:W-:Y:S01]  /*7a70*/  FADD.FTZ R134, R134, R7 ;  /* 0x0000000786867221 */ /* 0x000fe20000010000 */
[----:B------:R-:W-:Y:S03]  /*7a80*/  FADD.FTZ R141, R142, R141 ;  /* 0x0000008d8e8d7221 */ /* 0x000fe60000010000 */
[----:B------:R-:W-:Y:S01]  /*7a90*/  FADD.FTZ R139, R139, R134 ;  /* 0x000000868b8b7221 */ /* 0x000fe20000010000 */
[----:B------:R-:W-:Y:S04]  /*7aa0*/  FADD.FTZ R130, R130, R141 ;  /* 0x0000008d82827221 */ /* 0x000fe80000010000 */
[----:B------:R-:W1:Y:S01]  /*7ab0*/  MUFU.EX2 R127, R127 ;  /* 0x0000007f007f7308 */ /* 0x000e620000000800 */
[----:B---3--:R-:W-:Y:S01]  /*7ac0*/  F2FP.F16.F32.PACK_AB R22, R124, R125 ;  /* 0x0000007d7c16723e */ /* 0x008fe200000000ff */
[----:B------:R-:W-:Y:S01]  /*7ad0*/  FADD.FTZ R140, R140, R139 ;  /* 0x0000008b8c8c7221 */ /* 0x000fe20000010000 */
[----:B------:R-:W-:Y:S03]  /*7ae0*/  FADD.FTZ R131, R131, R130 ;  /* 0x0000008283837221 */ /* 0x000fe60000010000 */
[----:B------:R-:W-:Y:S04]  /*7af0*/  FADD.FTZ R129, R129, R140 ;  /* 0x0000008c81817221 */ /* 0x000fe80000010000 */
[----:B------:R-:W-:Y:S01]  /*7b00*/  MUFU.EX2 R45, R45 ;  /* 0x0000002d002d7308 */ /* 0x000fe20000000800 */
[----:B----4-:R-:W-:Y:S01]  /*7b10*/  FADD.FTZ R6, R126, R131 ;  /* 0x000000837e067221 */ /* 0x010fe20000010000 */
[----:B------:R-:W-:Y:S04]  /*7b20*/  FADD.FTZ R128, R128, R129 ;  /* 0x0000008180807221 */ /* 0x000fe80000010000 */
[----:B------:R-:W-:Y:S04]  /*7b30*/  FADD.FTZ R125, R125, R128 ;  /* 0x000000807d7d7221 */ /* 0x000fe80000010000 */
[----:B------:R-:W-:Y:S01]  /*7b40*/  MUFU.EX2 R46, R46 ;  /* 0x0000002e002e7308 */ /* 0x000fe20000000800 */
[C---:B-1----:R-:W-:Y:S01]  /*7b50*/  F2FP.F16.F32.PACK_AB R23, R127.reuse, R126 ;  /* 0x0000007e7f17723e */ /* 0x042fe200000000ff */
[----:B------:R-:W-:Y:S01]  /*7b60*/  FADD.FTZ R124, R124, R125 ;  /* 0x0000007d7c7c7221 */ /* 0x000fe20000010000 */
[----:B------:R-:W-:Y:S05]  /*7b70*/  FADD.FTZ R6, R127, R6 ;  /* 0x000000067f067221 */ /* 0x000fea0000010000 */
[C---:B------:R-:W-:Y:S02]  /*7b80*/  HMMA.16816.F32 R8, R20.reuse, R120, R8 ;  /* 0x000000781408723c */ /* 0x040fe40000001808 */
[----:B------:R-:W-:Y:S04]  /*7b90*/  MUFU.EX2 R47, R47 ;  /* 0x0000002f002f7308 */ /* 0x000fe80000000800 */
[C---:B------:R-:W-:Y:S06]  /*7ba0*/  HMMA.16816.F32 R68, R20.reuse, R122, R68 ;  /* 0x0000007a1444723c */ /* 0x040fec0000001844 */
[----:B------:R-:W-:Y:S01]  /*7bb0*/  MUFU.EX2 R48, R48 ;  /* 0x0000003000307308 */ /* 0x000fe20000000800 */
[--C-:B------:R-:W-:Y:S01]  /*7bc0*/  FFMA.FTZ R120, R29, UR4, -R132.reuse ;  /* 0x000000041d787c23 */ /* 0x100fe20008010884 */
[C---:B------:R-:W-:Y:S03]  /*7bd0*/  HMMA.16816.F32 R72, R20.reuse, R112, R72 ;  /* 0x000000701448723c */ /* 0x040fe60000001848 */
[--C-:B------:R-:W-:Y:S03]  /*7be0*/  FFMA.FTZ R121, R30, UR4, -R119.reuse ;  /* 0x000000041e797c23 */ /* 0x100fe60008010877 */
[C---:B------:R-:W-:Y:S02]  /*7bf0*/  HMMA.16816.F32 R76, R20.reuse, R114, R76 ;  /* 0x00000072144c723c */ /* 0x040fe4000000184c */
[----:B------:R-:W-:Y:S03]  /*7c00*/  MUFU.EX2 R49, R49 ;  /* 0x0000003100317308 */ /* 0x000fe60000000800 */
[--C-:B------:R-:W-:Y:S01]  /*7c10*/  FFMA.FTZ R122, R31, UR4, -R119.reuse ;  /* 0x000000041f7a7c23 */ /* 0x100fe20008010877 */
[C---:B--2---:R-:W-:Y:S01]  /*7c20*/  HMMA.16816.F32 R80, R20.reuse, R24, R80 ;  /* 0x000000181450723c */ /* 0x044fe20000001850 */
[----:B------:R-:W1:Y:S05]  /*7c30*/  LDSM.16.MT88.4 R28, [R173+0xd800] ;  /* 0x00d80000ad1c783b */ /* 0x000e6a0000004200 */
[----:B------:R-:W-:Y:S01]  /*7c40*/  MUFU.EX2 R50, R50 ;  /* 0x0000003200327308 */ /* 0x000fe20000000800 */
[--C-:B------:R-:W-:Y:S01]  /*7c50*/  FFMA.FTZ R123, R32, UR4, -R132.reuse ;  /* 0x00000004207b7c23 */ /* 0x100fe20008010884 */
[C---:B------:R-:W-:Y:S01]  /*7c60*/  HMMA.16816.F32 R84, R20.reuse, R26, R84 ;  /* 0x0000001a1454723c */ /* 0x040fe20000001854 */
[----:B------:R-:W2:Y:S07]  /*7c70*/  LDSM.16.MT88.4 R24, [R173+0x9c00] ;  /* 0x009c0000ad18783b */ /* 0x000eae0000004200 */
[----:B------:R-:W-:Y:S01]  /*7c80*/  MUFU.EX2 R51, R51 ;  /* 0x0000003300337308 */ /* 0x000fe20000000800 */
[C---:B-----5:R-:W-:Y:S01]  /*7c90*/  HMMA.16816.F32 R88, R20.reuse, R104, R88 ;  /* 0x000000681458723c */ /* 0x060fe20000001858 */
[----:B------:R-:W-:Y:S05]  /*7ca0*/  LDSM.16.MT88.4 R32, [R172+0xbc00] ;  /* 0x00bc0000ac20783b */ /* 0x000fea0000004200 */
[C---:B------:R-:W-:Y:S03]  /*7cb0*/  HMMA.16816.F32 R12, R20.reuse, R106, R12 ;  /* 0x0000006a140c723c */ /* 0x040fe6000000180c */
[----:B------:R-:W-:Y:S02]  /*7cc0*/  MUFU.EX2 R145, R145 ;  /* 0x0000009100917308 */ /* 0x000fe40000000800 */
[----:B------:R-:W-:Y:S01]  /*7cd0*/  FFMA.FTZ R132, R65, UR4, -R132 ;  /* 0x0000000441847c23 */ /* 0x000fe20008010884 */
[----:B------:R-:W-:Y:S01]  /*7ce0*/  FFMA.FTZ R119, R67, UR4, -R119 ;  /* 0x0000000443777c23 */ /* 0x000fe20008010877 */
[----:B------:R-:W3:Y:S06]  /*7cf0*/  LDSM.16.MT88.4 R104, [R172+0x9c00] ;  /* 0x009c0000ac68783b */ /* 0x000eec0000004200 */
[----:B------:R-:W4:Y:S10]  /*7d00*/  MUFU.EX2 R120, R120 ;  /* 0x0000007800787308 */ /* 0x000f340000000800 */
[----:B------:R-:W-:Y:S01]  /*7d10*/  MUFU.EX2 R121, R121 ;  /* 0x0000007900797308 */ /* 0x000fe20000000800 */
[C---:B-1----:R-:W-:Y:S09]  /*7d20*/  HMMA.16816.F32 R92, R20.reuse, R28, R92 ;  /* 0x0000001c145c723c */ /* 0x042ff2000000185c */
[----:B------:R-:W1:Y:S01]  /*7d30*/  MUFU.EX2 R122, R122 ;  /* 0x0000007a007a7308 */ /* 0x000e620000000800 */
[C---:B------:R-:W-:Y:S01]  /*7d40*/  HMMA.16816.F32 R16, R20.reuse, R30, R16 ;  /* 0x0000001e1410723c */ /* 0x040fe20000001810 */
[----:B------:R-:W5:Y:S08]  /*7d50*/  LDSM.16.MT88.4 R28, [R173+0xbc00] ;  /* 0x00bc0000ad1c783b */ /* 0x000f700000004200 */
[----:B------:R-:W-:Y:S01]  /*7d60*/  MUFU.EX2 R123, R123 ;  /* 0x0000007b007b7308 */ /* 0x000fe20000000800 */
[C---:B------:R-:W-:Y:S06]  /*7d70*/  HMMA.16816.F32 R96, R20.reuse, R108, R96 ;  /* 0x0000006c1460723c */ /* 0x040fec0000001860 */
[----:B------:R-:W-:Y:S03]  /*7d80*/  HMMA.16816.F32 R100, R20, R110, R100 ;  /* 0x0000006e1464723c */ /* 0x000fe60000001864 */
[----:B------:R-:W2:Y:S01]  /*7d90*/  MUFU.EX2 R146, R146 ;  /* 0x0000009200927308 */ /* 0x000ea20000000800 */
[----:B------:R-:W-:Y:S03]  /*7da0*/  LDSM.16.MT88.4 R108, [R172+0xcc00] ;  /* 0x00cc0000ac6c783b */ /* 0x000fe60000004200 */
[----:B----4-:R-:W-:Y:S01]  /*7db0*/  F2FP.F16.F32.PACK_AB R20, R120, R145 ;  /* 0x000000917814723e */ /* 0x010fe200000000ff */
[----:B------:R-:W-:Y:S05]  /*7dc0*/  FADD.FTZ R145, R145, R124 ;  /* 0x0000007c91917221 */ /* 0x000fea0000010000 */
[----:B------:R-:W-:Y:S01]  /*7dd0*/  MUFU.EX2 R147, R147 ;  /* 0x0000009300937308 */ /* 0x000fe20000000800 */
[----:B-1----:R-:W-:Y:S01]  /*7de0*/  F2FP.F16.F32.PACK_AB R21, R122, R121 ;  /* 0x000000797a15723e */ /* 0x002fe200000000ff */
[----:B------:R-:W-:Y:S01]  /*7df0*/  FADD.FTZ R121, R121, R6 ;  /* 0x0000000679797221 */ /* 0x000fe20000010000 */
[----:B------:R-:W-:Y:S03]  /*7e00*/  FADD.FTZ R120, R120, R145 ;  /* 0x0000009178787221 */ /* 0x000fe60000010000 */
[----:B------:R-:W-:Y:S04]  /*7e10*/  FADD.FTZ R122, R122, R121 ;  /* 0x000000797a7a7221 */ /* 0x000fe80000010000 */
[----:B------:R-:W1:Y:S01]  /*7e20*/  MUFU.EX2 R148, R148 ;  /* 0x0000009400947308 */ /* 0x000e620000000800 */
[C---:B--2---:R-:W-:Y:S01]  /*7e30*/  F2FP.F16.F32.PACK_AB R22, R146.reuse, R123 ;  /* 0x0000007b9216723e */ /* 0x044fe200000000ff */
[----:B------:R-:W-:Y:S04]  /*7e40*/  FADD.FTZ R123, R123, R120 ;  /* 0x000000787b7b7221 */ /* 0x000fe80000010000 */
[----:B------:R-:W-:Y:S04]  /*7e50*/  FADD.FTZ R123, R146, R123 ;  /* 0x0000007b927b7221 */ /* 0x000fe80000010000 */
[----:B------:R-:W-:Y:S10]  /*7e60*/  MUFU.EX2 R3, R3 ;  /* 0x0000000300037308 */ /* 0x000ff40000000800 */
[----:B------:R-:W2:Y:S01]  /*7e70*/  MUFU.EX2 R52, R52 ;  /* 0x0000003400347308 */ /* 0x000ea20000000800 */
[C---:B-1----:R-:W-:Y:S01]  /*7e80*/  F2FP.F16.F32.PACK_AB R23, R148.reuse, R147 ;  /* 0x000000939417723e */ /* 0x042fe200000000ff */
[----:B------:R-:W-:Y:S04]  /*7e90*/  FADD.FTZ R147, R147, R122 ;  /* 0x0000007a93937221 */ /* 0x000fe80000010000 */
[----:B------:R-:W-:Y:S02]  /*7ea0*/  FADD.FTZ R147, R148, R147 ;  /* 0x0000009394937221 */ /* 0x000fe40000010000 */
[C---:B------:R-:W-:Y:S02]  /*7eb0*/  HMMA.16816.F32 R8, R20.reuse, R24, R8 ;  /* 0x000000181408723c */ /* 0x040fe40000001808 */
[----:B------:R-:W-:Y:S01]  /*7ec0*/  MUFU.EX2 R53, R53 ;  /* 0x0000003500357308 */ /* 0x000fe20000000800 */
[----:B------:R-:W-:Y:S03]  /*7ed0*/  FADD.FTZ R6, R152, R147 ;  /* 0x0000009398067221 */ /* 0x000fe60000010000 */
[C---:B------:R-:W-:Y:S01]  /*7ee0*/  HMMA.16816.F32 R68, R20.reuse, R26, R68 ;  /* 0x0000001a1444723c */ /* 0x040fe20000001844 */
[----:B------:R-:W1:Y:S05]  /*7ef0*/  LDSM.16.MT88.4 R24, [R173+0xdc00] ;  /* 0x00dc0000ad18783b */ /* 0x000e6a0000004200 */
[----:B------:R-:W4:Y:S01]  /*7f00*/  MUFU.EX2 R54, R54 ;  /* 0x0000003600367308 */ /* 0x000f220000000800 */
[----:B------:R-:W-:Y:S01]  /*7f10*/  FADD.FTZ R6, R151, R6 ;  /* 0x0000000697067221 */ /* 0x000fe20000010000 */
[C---:B---3--:R-:W-:Y:S08]  /*7f20*/  HMMA.16816.F32 R72, R20.reuse, R104, R72 ;  /* 0x000000681448723c */ /* 0x048ff00000001848 */
[----:B------:R-:W-:Y:S01]  /*7f30*/  MUFU.EX2 R55, R55 ;  /* 0x0000003700377308 */ /* 0x000fe20000000800 */
[C---:B------:R-:W-:Y:S01]  /*7f40*/  HMMA.16816.F32 R76, R20.reuse, R106, R76 ;  /* 0x0000006a144c723c */ /* 0x040fe2000000184c */
[----:B------:R-:W3:Y:S05]  /*7f50*/  LDSM.16.MT88.4 R104, [R172+0xdc00] ;  /* 0x00dc0000ac68783b */ /* 0x000eea0000004200 */
[C---:B-----5:R-:W-:Y:S03]  /*7f60*/  HMMA.16816.F32 R80, R20.reuse, R28, R80 ;  /* 0x0000001c1450723c */ /* 0x060fe60000001850 */
[----:B------:R-:W5:Y:S03]  /*7f70*/  MUFU.EX2 R56, R56 ;  /* 0x0000003800387308 */ /* 0x000f660000000800 */
[C---:B------:R-:W-:Y:S01]  /*7f80*/  HMMA.16816.F32 R84, R20.reuse, R30, R84 ;  /* 0x0000001e1454723c */ /* 0x040fe20000001854 */
[----:B------:R-:W2:Y:S06]  /*7f90*/  LDSM.16.MT88.4 R28, [R173+0xa000] ;  /* 0x00a00000ad1c783b */ /* 0x000eac0000004200 */
[----:B------:R-:W-:Y:S01]  /*7fa0*/  MUFU.EX2 R57, R57 ;  /* 0x0000003900397308 */ /* 0x000fe20000000800 */
[C---:B------:R-:W-:Y:S09]  /*7fb0*/  HMMA.16816.F32 R88, R20.reuse, R32, R88 ;  /* 0x000000201458723c */ /* 0x040ff20000001858 */
[----:B------:R-:W5:Y:S01]  /*7fc0*/  MUFU.EX2 R58, R58 ;  /* 0x0000003a003a7308 */ /* 0x000f620000000800 */
[C---:B------:R-:W-:Y:S01]  /*7fd0*/  HMMA.16816.F32 R12, R20.reuse, R34, R12 ;  /* 0x00000022140c723c */ /* 0x040fe2000000180c */
[----:B------:R-:W4:Y:S05]  /*7fe0*/  LDSM.16.MT88.4 R32, [R172+0xa000] ;  /* 0x00a00000ac20783b */ /* 0x000f2a0000004200 */
[C---:B-1----:R-:W-:Y:S03]  /*7ff0*/  HMMA.16816.F32 R92, R20.reuse, R24, R92 ;  /* 0x00000018145c723c */ /* 0x042fe6000000185c */
[----:B------:R-:W-:Y:S03]  /*8000*/  MUFU.EX2 R59, R59 ;  /* 0x0000003b003b7308 */ /* 0x000fe60000000800 */
[C---:B------:R-:W-:Y:S01]  /*8010*/  HMMA.16816.F32 R16, R20.reuse, R26, R16 ;  /* 0x0000001a1410723c */ /* 0x040fe20000001810 */
[----:B------:R-:W1:Y:S06]  /*8020*/  LDSM.16.MT88.4 R24, [R173+0xc000] ;  /* 0x00c00000ad18783b */ /* 0x000e6c0000004200 */
[----:B------:R-:W5:Y:S01]  /*8030*/  MUFU.EX2 R60, R60 ;  /* 0x0000003c003c7308 */ /* 0x000f620000000800 */
[C---:B---3--:R-:W-:Y:S09]  /*8040*/  HMMA.16816.F32 R96, R20.reuse, R104, R96 ;  /* 0x000000681460723c */ /* 0x048ff20000001860 */
[----:B------:R-:W-:Y:S01]  /*8050*/  MUFU.EX2 R61, R61 ;  /* 0x0000003d003d7308 */ /* 0x000fe20000000800 */
[----:B------:R-:W-:Y:S01]  /*8060*/  HMMA.16816.F32 R100, R20, R106, R100 ;  /* 0x0000006a1464723c */ /* 0x000fe20000001864 */
[----:B------:R-:W-:Y:S06]  /*8070*/  LDSM.16.MT88.4 R104, [R173+0xec00] ;  /* 0x00ec0000ad68783b */ /* 0x000fec0000004200 */
[----:B------:R-:W-:Y:S02]  /*8080*/  F2FP.F16.F32.PACK_AB R20, R149, R150 ;  /* 0x000000969514723e */ /* 0x000fe400000000ff */
[----:B------:R-:W3:Y:S02]  /*8090*/  MUFU.EX2 R62, R62 ;  /* 0x0000003e003e7308 */ /* 0x000ee40000000800 */
[----:B------:R-:W-:Y:S01]  /*80a0*/  F2FP.F16.F32.PACK_AB R21, R151, R152 ;  /* 0x000000989715723e */ /* 0x000fe200000000ff */
[----:B------:R-:W-:Y:S01]  /*80b0*/  FADD.FTZ R150, R150, R123 ;  /* 0x0000007b96967221 */ /* 0x000fe20000010000 */
[----:B------:R-:W-:Y:S02]  /*80c0*/  F2FP.F16.F32.PACK_AB R22, R154, R153 ;  /* 0x000000999a16723e */ /* 0x000fe400000000ff */
[----:B------:R-:W-:Y:S04]  /*80d0*/  F2FP.F16.F32.PACK_AB R23, R156, R155 ;  /* 0x0000009b9c17723e */ /* 0x000fe800000000ff */
[----:B------:R-:W-:Y:S01]  /*80e0*/  MUFU.EX2 R63, R63 ;  /* 0x0000003f003f7308 */ /* 0x000fe20000000800 */
[----:B------:R-:W-:Y:S01]  /*80f0*/  FADD.FTZ R150, R149, R150 ;  /* 0x0000009695967221 */ /* 0x000fe20000010000 */
[----:B------:R-:W-:Y:S03]  /*8100*/  FADD.FTZ R155, R155, R6 ;  /* 0x000000069b9b7221 */ /* 0x000fe60000010000 */
[----:B------:R-:W-:Y:S01]  /*8110*/  FADD.FTZ R7, R153, R150 ;  /* 0x0000009699077221 */ /* 0x000fe20000010000 */
[C---:B--2---:R-:W-:Y:S04]  /*8120*/  HMMA.16816.F32 R8, R20.reuse, R28, R8 ;  /* 0x0000001c1408723c */ /* 0x044fe80000001808 */
[----:B------:R-:W2:Y:S01]  /*8130*/  MUFU.EX2 R132, R132 ;  /* 0x0000008400847308 */ /* 0x000ea20000000800 */
[----:B------:R-:W-:Y:S01]  /*8140*/  FADD.FTZ R7, R154, R7 ;  /* 0x000000079a077221 */ /* 0x000fe20000010000 */
[----:B------:R-:W-:Y:S01]  /*8150*/  FADD.FTZ R155, R156, R155 ;  /* 0x0000009b9c9b7221 */ /* 0x000fe20000010000 */
[C---:B------:R-:W-:Y:S01]  /*8160*/  HMMA.16816.F32 R68, R20.reuse, R30, R68 ;  /* 0x0000001e1444723c */ /* 0x040fe20000001844 */
[----:B------:R-:W5:Y:S06]  /*8170*/  LDSM.16.MT88.4 R28, [R173+0xe000] ;  /* 0x00e00000ad1c783b */ /* 0x000f6c0000004200 */
[----:B------:R-:W-:Y:S01]  /*8180*/  MUFU.EX2 R5, R5 ;  /* 0x0000000500057308 */ /* 0x000fe20000000800 */
[C---:B----4-:R-:W-:Y:S06]  /*8190*/  HMMA.16816.F32 R72, R20.reuse, R32, R72 ;  /* 0x000000201448723c */ /* 0x050fec0000001848 */
[C---:B------:R-:W-:Y:S01]  /*81a0*/  HMMA.16816.F32 R76, R20.reuse, R34, R76 ;  /* 0x00000022144c723c */ /* 0x040fe2000000184c */
[----:B------:R-:W4:Y:S02]  /*81b0*/  LDSM.16.MT88.4 R32, [R172+0xe000] ;  /* 0x00e00000ac20783b */ /* 0x000f240000004200 */
[----:B------:R-:W2:Y:S03]  /*81c0*/  MUFU.EX2 R194, R119 ;  /* 0x0000007700c27308 */ /* 0x000ea60000000800 */
[C---:B-1----:R-:W-:Y:S06]  /*81d0*/  HMMA.16816.F32 R80, R20.reuse, R24, R80 ;  /* 0x000000181450723c */ /* 0x042fec0000001850 */
[C---:B------:R-:W-:Y:S05]  /*81e0*/  HMMA.16816.F32 R84, R20.reuse, R26, R84 ;  /* 0x0000001a1454723c */ /* 0x040fea0000001854 */
[----:B------:R-:W-:Y:S01]  /*81f0*/  F2FP.F16.F32.PACK_AB R24, R45, R44 ;  /* 0x0000002c2d18723e */ /* 0x000fe200000000ff */
[C---:B------:R-:W-:Y:S05]  /*8200*/  HMMA.16816.F32 R88, R20.reuse, R36, R88 ;  /* 0x000000241458723c */ /* 0x040fea0000001858 */
[----:B------:R-:W-:Y:S01]  /*8210*/  F2FP.F16.F32.PACK_AB R25, R47, R46 ;  /* 0x0000002e2f19723e */ /* 0x000fe200000000ff */
[C---:B------:R-:W-:Y:S01]  /*8220*/  HMMA.16816.F32 R12, R20.reuse, R38, R12 ;  /* 0x00000026140c723c */ /* 0x040fe2000000180c */
[----:B------:R-:W1:Y:S04]  /*8230*/  LDSM.16.MT88.4 R36, [R172+0xa400] ;  /* 0x00a40000ac24783b */ /* 0x000e680000004200 */
[----:B------:R-:W-:Y:S01]  /*8240*/  F2FP.F16.F32.PACK_AB R26, R49, R48 ;  /* 0x00000030311a723e */ /* 0x000fe200000000ff */
[C---:B-----5:R-:W-:Y:S05]  /*8250*/  HMMA.16816.F32 R92, R20.reuse, R28, R92 ;  /* 0x0000001c145c723c */ /* 0x060fea000000185c */
[----:B------:R-:W-:Y:S01]  /*8260*/  F2FP.F16.F32.PACK_AB R27, R51, R50 ;  /* 0x00000032331b723e */ /* 0x000fe200000000ff */
[C---:B------:R-:W-:Y:S01]  /*8270*/  HMMA.16816.F32 R16, R20.reuse, R30, R16 ;  /* 0x0000001e1410723c */ /* 0x040fe20000001810 */
[----:B------:R-:W5:Y:S04]  /*8280*/  LDSM.16.MT88.4 R28, [R173+0xc400] ;  /* 0x00c40000ad1c783b */ /* 0x000f680000004200 */
[----:B------:R-:W-:Y:S01]  /*8290*/  FADD.FTZ R44, R44, R7 ;  /* 0x000000072c2c7221 */ /* 0x000fe20000010000 */
[C---:B----4-:R-:W-:Y:S05]  /*82a0*/  HMMA.16816.F32 R96, R20.reuse, R32, R96 ;  /* 0x000000201460723c */ /* 0x050fea0000001860 */
[----:B------:R-:W-:Y:S01]  /*82b0*/  FADD.FTZ R46, R46, R155 ;  /* 0x0000009b2e2e7221 */ /* 0x000fe20000010000 */
[----:B------:R-:W-:Y:S01]  /*82c0*/  HMMA.16816.F32 R100, R20, R34, R100 ;  /* 0x000000221464723c */ /* 0x000fe20000001864 */
[----:B------:R-:W4:Y:S04]  /*82d0*/  LDSM.16.MT88.4 R20, [R172+0xc400] ;  /* 0x00c40000ac14783b */ /* 0x000f280000004200 */
[----:B------:R-:W-:Y:S01]  /*82e0*/  FADD.FTZ R45, R45, R44 ;  /* 0x0000002c2d2d7221 */ /* 0x000fe20000010000 */
[C---:B------:R-:W-:Y:S03]  /*82f0*/  HMMA.16816.F32 R8, R24.reuse, R40, R8 ;  /* 0x000000281808723c */ /* 0x040fe60000001808 */
[----:B------:R-:W3:Y:S02]  /*8300*/  LDSM.16.MT88.4 R32, [R173+0xe400] ;  /* 0x00e40000ad20783b */ /* 0x000ee40000004200 */
[----:B------:R-:W-:Y:S01]  /*8310*/  FADD.FTZ R47, R47, R46 ;  /* 0x0000002e2f2f7221 */ /* 0x000fe20000010000 */
[C---:B------:R-:W-:Y:S05]  /*8320*/  HMMA.16816.F32 R68, R24.reuse, R42, R68 ;  /* 0x0000002a1844723c */ /* 0x040fea0000001844 */
[----:B------:R-:W2:Y:S01]  /*8330*/  LDSM.16.MT88.4 R40, [R172+0xe400] ;  /* 0x00e40000ac28783b */ /* 0x000ea20000004200 */
[C---:B-1----:R-:W-:Y:S05]  /*8340*/  HMMA.16816.F32 R72, R24.reuse, R36, R72 ;  /* 0x000000241848723c */ /* 0x042fea0000001848 */
[----:B------:R-:W-:Y:S01]  /*8350*/  FADD.FTZ R48, R48, R45 ;  /* 0x0000002d30307221 */ /* 0x000fe20000010000 */
[C---:B------:R-:W-:Y:S01]  /*8360*/  HMMA.16816.F32 R76, R24.reuse, R38, R76 ;  /* 0x00000026184c723c */ /* 0x040fe2000000184c */
[----:B------:R-:W-:Y:S04]  /*8370*/  LDSM.16.MT88.4 R36, [R172+0xa800] ;  /* 0x00a80000ac24783b */ /* 0x000fe80000004200 */
[----:B------:R-:W-:Y:S01]  /*8380*/  FADD.FTZ R6, R50, R47 ;  /* 0x0000002f32067221 */ /* 0x000fe20000010000 */
[C---:B-----5:R-:W-:Y:S05]  /*8390*/  HMMA.16816.F32 R80, R24.reuse, R28, R80 ;  /* 0x0000001c1850723c */ /* 0x060fea0000001850 */
[----:B------:R-:W-:Y:S01]  /*83a0*/  FADD.FTZ R48, R49, R48 ;  /* 0x0000003031307221 */ /* 0x000fe20000010000 */
[C---:B------:R-:W-:Y:S01]  /*83b0*/  HMMA.16816.F32 R84, R24.reuse, R30, R84 ;  /* 0x0000001e1854723c */ /* 0x040fe20000001854 */
[----:B------:R-:W1:Y:S04]  /*83c0*/  LDSM.16.MT88.4 R28, [R173+0xa800] ;  /* 0x00a80000ad1c783b */ /* 0x000e680000004200 */
[----:B------:R-:W-:Y:S01]  /*83d0*/  FADD.FTZ R6, R51, R6 ;  /* 0x0000000633067221 */ /* 0x000fe20000010000 */
[C---:B----4-:R-:W-:Y:S06]  /*83e0*/  HMMA.16816.F32 R88, R24.reuse, R20, R88 ;  /* 0x000000141858723c */ /* 0x050fec0000001858 */
[C---:B------:R-:W-:Y:S05]  /*83f0*/  HMMA.16816.F32 R12, R24.reuse, R22, R12 ;  /* 0x00000016180c723c */ /* 0x040fea000000180c */
[----:B------:R-:W-:Y:S01]  /*8400*/  F2FP.F16.F32.PACK_AB R20, R52, R3 ;  /* 0x000000033414723e */ /* 0x000fe200000000ff */
[C---:B---3--:R-:W-:Y:S05]  /*8410*/  HMMA.16816.F32 R92, R24.reuse, R32, R92 ;  /* 0x00000020185c723c */ /* 0x048fea000000185c */
[----:B------:R-:W-:Y:S01]  /*8420*/  F2FP.F16.F32.PACK_AB R21, R54, R53 ;  /* 0x000000353615723e */ /* 0x000fe200000000ff */
[C---:B------:R-:W-:Y:S01]  /*8430*/  HMMA.16816.F32 R16, R24.reuse, R34, R16 ;  /* 0x000000221810723c */ /* 0x040fe20000001810 */
[----:B------:R-:W3:Y:S04]  /*8440*/  LDSM.16.MT88.4 R32, [R173+0xc800] ;  /* 0x00c80000ad20783b */ /* 0x000ee80000004200 */
[----:B------:R-:W-:Y:S01]  /*8450*/  F2FP.F16.F32.PACK_AB R22, R56, R55 ;  /* 0x000000373816723e */ /* 0x000fe200000000ff */
[C---:B--2---:R-:W-:Y:S05]  /*8460*/  HMMA.16816.F32 R96, R24.reuse, R40, R96 ;  /* 0x000000281860723c */ /* 0x044fea0000001860 */
[----:B------:R-:W-:Y:S01]  /*8470*/  F2FP.F16.F32.PACK_AB R23, R58, R57 ;  /* 0x000000393a17723e */ /* 0x000fe200000000ff */
[----:B------:R-:W-:Y:S01]  /*8480*/  HMMA.16816.F32 R100, R24, R42, R100 ;  /* 0x0000002a1864723c */ /* 0x000fe20000001864 */
[----:B------:R-:W2:Y:S04]  /*8490*/  LDSM.16.MT88.4 R24, [R172+0xc800] ;  /* 0x00c80000ac18783b */ /* 0x000ea80000004200 */
        /* <DEDUP_REMOVED lines=9> */
[----:B------:R-:W4:Y:S04]  /*8530*/  LDSM.16.MT88.4 R36, [R172+0xe800] ;  /* 0x00e80000ac24783b */ /* 0x000f280000004200 */
[----:B------:R-:W-:Y:S01]  /*8540*/  IADD3 R3, R192, -0x1, RZ ;  /* 0xffffffffc0037810 */ /* 0x000fe20007ffe0ff */
[C---:B---3--:R-:W-:Y:S05]  /*8550*/  HMMA.16816.F32 R80, R20.reuse, R32, R80 ;  /* 0x000000201450723c */ /* 0x048fea0000001850 */
[----:B------:R-:W-:Y:S01]  /*8560*/  FADD.FTZ R54, R54, R53 ;  /* 0x0000003536367221 */ /* 0x000fe20000010000 */
[C---:B------:R-:W-:Y:S01]  /*8570*/  HMMA.16816.F32 R84, R20.reuse, R34, R84 ;  /* 0x000000221454723c */ /* 0x040fe20000001854 */
[----:B------:R-:W3:Y:S04]  /*8580*/  LDSM.16.MT88.4 R32, [R173+0xac00] ;  /* 0x00ac0000ad20783b */ /* 0x000ee80000004200 */
[----:B------:R-:W-:Y:S01]  /*8590*/  FADD.FTZ R55, R55, R52 ;  /* 0x0000003437377221 */ /* 0x000fe20000010000 */
[C---:B--2---:R-:W-:Y:S05]  /*85a0*/  HMMA.16816.F32 R88, R20.reuse, R24, R88 ;  /* 0x000000181458723c */ /* 0x044fea0000001858 */
[----:B------:R-:W-:Y:S01]  /*85b0*/  FADD.FTZ R57, R57, R54 ;  /* 0x0000003639397221 */ /* 0x000fe20000010000 */
[C---:B------:R-:W-:Y:S05]  /*85c0*/  HMMA.16816.F32 R12, R20.reuse, R26, R12 ;  /* 0x0000001a140c723c */ /* 0x040fea000000180c */
[----:B------:R-:W-:Y:S01]  /*85d0*/  F2FP.F16.F32.PACK_AB R24, R60, R59 ;  /* 0x0000003b3c18723e */ /* 0x000fe200000000ff */
[----:B------:R-:W-:Y:S01]  /*85e0*/  FADD.FTZ R56, R56, R55 ;  /* 0x0000003738387221 */ /* 0x000fe20000010000 */
[----:B------:R-:W-:Y:S01]  /*85f0*/  F2FP.F16.F32.PACK_AB R25, R62, R61 ;  /* 0x0000003d3e19723e */ /* 0x000fe200000000ff */
[----:B------:R-:W-:Y:S01]  /*8600*/  FADD.FTZ R58, R58, R57 ;  /* 0x000000393a3a7221 */ /* 0x000fe20000010000 */
[C---:B-1----:R-:W-:Y:S03]  /*8610*/  HMMA.16816.F32 R92, R20.reuse, R28, R92 ;  /* 0x0000001c145c723c */ /* 0x042fe6000000185c */
[----:B------:R-:W-:Y:S01]  /*8620*/  F2FP.F16.F32.PACK_AB R26, R132, R63 ;  /* 0x0000003f841a723e */ /* 0x000fe200000000ff */
[----:B------:R-:W-:Y:S01]  /*8630*/  FADD.FTZ R59, R59, R56 ;  /* 0x000000383b3b7221 */ /* 0x000fe20000010000 */
[----:B------:R-:W-:Y:S01]  /*8640*/  F2FP.F16.F32.PACK_AB R27, R194, R5 ;  /* 0x00000005c21b723e */ /* 0x000fe200000000ff */
[C---:B------:R-:W-:Y:S01]  /*8650*/  HMMA.16816.F32 R16, R20.reuse, R30, R16 ;  /* 0x0000001e1410723c */ /* 0x040fe20000001810 */
[----:B------:R-:W1:Y:S04]  /*8660*/  LDSM.16.MT88.4 R28, [R173+0xcc00] ;  /* 0x00cc0000ad1c783b */ /* 0x000e680000004200 */
[----:B------:R-:W-:Y:S01]  /*8670*/  MOV R192, R3 ;  /* 0x0000000300c07202 */ /* 0x000fe20000000f00 */
[C---:B----4-:R-:W-:Y:S05]  /*8680*/  HMMA.16816.F32 R96, R20.reuse, R36, R96 ;  /* 0x000000241460723c */ /* 0x050fea0000001860 */
[----:B------:R-:W-:Y:S01]  /*8690*/  FADD.FTZ R61, R61, R58 ;  /* 0x0000003a3d3d7221 */ /* 0x000fe20000010000 */
[----:B------:R-:W-:Y:S05]  /*86a0*/  HMMA.16816.F32 R100, R20, R38, R100 ;  /* 0x000000261464723c */ /* 0x000fea0000001864 */
[----:B------:R-:W-:Y:S01]  /*86b0*/  FADD.FTZ R60, R60, R59 ;  /* 0x0000003b3c3c7221 */ /* 0x000fe20000010000 */
[C---:B---3--:R-:W-:Y:S01]  /*86c0*/  HMMA.16816.F32 R112, R24.reuse, R32, R8 ;  /* 0x000000201870723c */ /* 0x048fe20000001808 */
        /* <DEDUP_REMOVED lines=11> */
[----:B------:R-:W-:Y:S01]  /*8780*/  MOV R3, R0 ;  /* 0x0000000000037202 */ /* 0x000fe20000000f00 */
[C---:B------:R-:W-:Y:S06]  /*8790*/  HMMA.16816.F32 R88, R24.reuse, R108, R88 ;  /* 0x0000006c1858723c */ /* 0x040fec0000001858 */
[C---:B------:R-:W-:Y:S06]  /*87a0*/  HMMA.16816.F32 R108, R24.reuse, R110, R12 ;  /* 0x0000006e186c723c */ /* 0x040fec000000180c */
[C---:B------:R-:W-:Y:S06]  /*87b0*/  HMMA.16816.F32 R92, R24.reuse, R104, R92 ;  /* 0x00000068185c723c */ /* 0x040fec000000185c */
[C---:B------:R-:W-:Y:S06]  /*87c0*/  HMMA.16816.F32 R104, R24.reuse, R106, R16 ;  /* 0x0000006a1868723c */ /* 0x040fec0000001810 */
[C---:B--2---:R-:W-:Y:S06]  /*87d0*/  HMMA.16816.F32 R96, R24.reuse, R8, R96 ;  /* 0x000000081860723c */ /* 0x044fec0000001860 */
[----:B------:R-:W-:Y:S01]  /*87e0*/  HMMA.16816.F32 R100, R24, R10, R100 ;  /* 0x0000000a1864723c */ /* 0x000fe20000001864 */
[----:B------:R-:W-:Y:S11]  /*87f0*/  @!UPT UIADD3 URZ, URZ, URZ, URZ ;  /* 0x0000003f3f3ff290 */ /* 0x000ff6000fffe03f */
[----:B------:R-:W-:Y:S01]  /*8800*/  @!UPT UIADD3 URZ, URZ, URZ, URZ ;  /* 0x0000003f3f3ff290 */ /* 0x000fe2000fffe03f */
[----:B------:R-:W-:Y:S11]  /*8810*/  @P0 BRA `(.L_x_1751) ;  /* 0xffffffc800cc0947 */ /* 0x000ff6000383ffff */
.L_x_1747:
[----:B------:R-:W1:Y:S01]  /*8820*/  SHFL.BFLY PT, R4, R193, 0x2, 0x1f ;  /* 0x0c401f00c1047f89 */ /* 0x000e6200000e0000 */
[----:B------:R-:W2:Y:S01]  /*8830*/  S2UR UR4, SR_CgaCtaId ;  /* 0x00000000000479c3 */ /* 0x000ea20000008800 */
[----:B------:R-:W-:Y:S01]  /*8840*/  MOV R11, 0x3f800000 ;  /* 0x3f800000000b7802 */ /* 0x000fe20000000f00 */
[----:B------:R-:W-:Y:S01]  /*8850*/  UMOV UR5, 0x400 ;  /* 0x0000040000057882 */ /* 0x000fe20000000000 */
[----:B------:R-:W3:Y:S01]  /*8860*/  S2R R3, SR_TID.X ;  /* 0x0000000000037919 */ /* 0x000ee20000002100 */
[----:B------:R-:W4:Y:S01]  /*8870*/  SHFL.BFLY PT, R9, R194, 0x2, 0x1f ;  /* 0x0c401f00c2097f89 */ /* 0x000f2200000e0000 */
[----:B------:R-:W5:Y:S01]  /*8880*/  S2R R5, SR_TID.X ;  /* 0x0000000000057919 */ /* 0x000f620000002100 */
[----:B-1----:R-:W-:Y:S01]  /*8890*/  FADD.FTZ R7, R4, R193 ;  /* 0x000000c104077221 */ /* 0x002fe20000010000 */
[----:B--2---:R-:W-:-:S04]  /*88a0*/  ULEA UR4, UR4, UR5, 0x18 ;  /* 0x0000000504047291 */ /* 0x004fc8000f8ec03f */
[----:B------:R-:W1:Y:S01]  /*88b0*/  SHFL.BFLY PT, R10, R7, 0x1, 0x1f ;  /* 0x0c201f00070a7f89 */ /* 0x000e6200000e0000 */
[----:B----4-:R-:W-:Y:S01]  /*88c0*/  FADD.FTZ R9, R9, R194 ;  /* 0x000000c209097221 */ /* 0x010fe20000010000 */
[----:B---3--:R-:W-:-:S04]  /*88d0*/  SHF.R.S32.HI R4, RZ, 0x1f, R3 ;  /* 0x0000001fff047819 */ /* 0x008fc80000011403 */
[----:B------:R-:W2:Y:S01]  /*88e0*/  SHFL.BFLY PT, R8, R9, 0x1, 0x1f ;  /* 0x0c201f0009087f89 */ /* 0x000ea200000e0000 */
[----:B------:R-:W-:-:S04]  /*88f0*/  LEA.HI R12, R4, R3, RZ, 0x2 ;  /* 0x00000003040c7211 */ /* 0x000fc800078f10ff */
[----:B------:R-:W-:Y:S01]  /*8900*/  LOP3.LUT R12, R12, 0xfffffffc, RZ, 0xc0, !PT ;  /* 0xfffffffc0c0c7812 */ /* 0x000fe200078ec0ff */
[----:B-1----:R-:W-:Y:S01]  /*8910*/  FADD.FTZ R10, R7, R10 ;  /* 0x0000000a070a7221 */ /* 0x002fe20000010000 */
[----:B------:R-:W-:Y:S02]  /*8920*/  LEA.HI R7, R4, R3, RZ, 0x5 ;  /* 0x0000000304077211 */ /* 0x000fe400078f28ff */
[----:B-----5:R-:W-:Y:S02]  /*8930*/  SHF.R.S32.HI R4, RZ, 0x1f, R5 ;  /* 0x0000001fff047819 */ /* 0x020fe40000011405 */
[----:B------:R-:W-:Y:S02]  /*8940*/  SHF.R.S32.HI R6, RZ, 0x5, R7 ;  /* 0x00000005ff067819 */ /* 0x000fe40000011407 */
[----:B------:R-:W-:Y:S01]  /*8950*/  LEA.HI R4, R4, R5, RZ, 0x2 ;  /* 0x0000000504047211 */ /* 0x000fe200078f10ff */
[----:B--2---:R-:W-:Y:S01]  /*8960*/  FADD.FTZ R8, R9, R8 ;  /* 0x0000000809087221 */ /* 0x004fe20000010000 */
[----:B------:R-:W-:-:S02]  /*8970*/  IADD3 R9, -R12, R3, RZ ;  /* 0x000000030c097210 */ /* 0x000fc40007ffe1ff */
[----:B------:R-:W-:Y:S02]  /*8980*/  SHF.R.S32.HI R4, RZ, 0x2, R4 ;  /* 0x00000002ff047819 */ /* 0x000fe40000011404 */
[----:B------:R-:W-:Y:S01]  /*8990*/  FSETP.NE.FTZ.AND P3, PT, R10, RZ, PT ;  /* 0x000000ff0a00720b */ /* 0x000fe20003f75000 */
[----:B------:R-:W-:Y:S01]  /*89a0*/  IMAD R6, R6, 0x100, R9 ;  /* 0x0000010006067824 */ /* 0x000fe200078e0209 */
[----:B------:R-:W-:Y:S02]  /*89b0*/  SHF.R.S32.HI R5, RZ, 0x1f, R4 ;  /* 0x0000001fff057819 */ /* 0x000fe40000011404 */
[----:B------:R-:W-:Y:S02]  /*89c0*/  FSETP.NE.FTZ.AND P2, PT, R8, RZ, PT ;  /* 0x000000ff0800720b */ /* 0x000fe40003f55000 */
[----:B------:R-:W-:Y:S02]  /*89d0*/  LEA.HI R5, R5, R4, RZ, 0x3 ;  /* 0x0000000405057211 */ /* 0x000fe400078f18ff */
[----:B------:R-:W-:-:S02]  /*89e0*/  MOV R12, 0x3f800000 ;  /* 0x3f800000000c7802 */ /* 0x000fc40000000f00 */
[----:B------:R-:W-:-:S03]  /*89f0*/  LOP3.LUT R5, R5, 0xfffffff8, RZ, 0xc0, !PT ;  /* 0xfffffff805057812 */ /* 0x000fc600078ec0ff */
[----:B------:R-:W1:Y:S01]  /*8a00*/  @P3 MUFU.RCP R11, R10 ;  /* 0x0000000a000b3308 */ /* 0x000e620000001000 */
[----:B------:R-:W-:Y:S01]  /*8a10*/  IADD3 R5, R4, -R5, RZ ;  /* 0x8000000504057210 */ /* 0x000fe20007ffe0ff */
[----:B------:R-:W2:Y:S03]  /*8a20*/  @P3 LDC R19, c[0x0][0x2e8] ;  /* 0x0000ba00ff133b82 */ /* 0x000ea60000000800 */
[----:B------:R-:W-:-:S03]  /*8a30*/  LEA.HI R9, R5, R5, RZ, 0x1 ;  /* 0x0000000505097211 */ /* 0x000fc600078f08ff */
[----:B------:R-:W3:Y:S01]  /*8a40*/  @P2 MUFU.RCP R12, R8 ;  /* 0x00000008000c2308 */ /* 0x000ee20000001000 */
[----:B------:R-:W-:Y:S01]  /*8a50*/  LOP3.LUT R14, R9, 0x3fffffe, RZ, 0xc0, !PT ;  /* 0x03fffffe090e7812 */ /* 0x000fe200078ec0ff */
[----:B------:R-:W4:Y:S01]  /*8a60*/  @P2 LDC R17, c[0x0][0x2e8] ;  /* 0x0000ba00ff112b82 */ /* 0x000f220000000800 */
[----:B------:R-:W-:-:S03]  /*8a70*/  SHF.R.S32.HI R13, RZ, 0x1, R9 ;  /* 0x00000001ff0d7819 */ /* 0x000fc60000011409 */
[----:B------:R-:W-:Y:S01]  /*8a80*/  IMAD.IADD R5, R5, 0x1, -R14 ;  /* 0x0000000105057824 */ /* 0x000fe200078e0a0e */
[C---:B------:R-:W-:Y:S01]  /*8a90*/  SHF.L.U32 R9, R13.reuse, 0x6, RZ ;  /* 0x000000060d097819 */ /* 0x040fe200000006ff */
[----:B------:R-:W5:Y:S01]  /*8aa0*/  @P3 MUFU.LG2 R10, R10 ;  /* 0x0000000a000a3308 */ /* 0x000f620000000c00 */
[----:B------:R-:W-:Y:S01]  /*8ab0*/  LOP3.LUT P0, RZ, R13, 0x2, RZ, 0xc0, !PT ;  /* 0x000000020dff7812 */ /* 0x000fe2000780c0ff */
[----:B-1----:R-:W-:Y:S01]  /*8ac0*/  FMUL.FTZ R112, R11, R112 ;  /* 0x000000700b707220 */ /* 0x002fe20000410000 */
[----:B------:R-:W-:Y:S01]  /*8ad0*/  LEA R5, R5, R6, 0x4 ;  /* 0x0000000605057211 */ /* 0x000fe200078e20ff */
[----:B------:R-:W-:Y:S01]  /*8ae0*/  FMUL.FTZ R113, R11, R113 ;  /* 0x000000710b717220 */ /* 0x000fe20000410000 */
[----:B------:R-:W-:Y:S01]  /*8af0*/  LOP3.LUT R9, R9, 0xc0, RZ, 0xc0, !PT ;  /* 0x000000c009097812 */ /* 0x000fe200078ec0ff */
[----:B------:R-:W-:Y:S01]  /*8b00*/  FMUL.FTZ R68, R11, R68 ;  /* 0x000000440b447220 */ /* 0x000fe20000410000 */
[----:B------:R-:W-:Y:S01]  /*8b10*/  LOP3.LUT R6, R13, 0x1, RZ, 0xc0, !PT ;  /* 0x000000010d067812 */ /* 0x000fe200078ec0ff */
[----:B------:R-:W-:Y:S01]  /*8b20*/  FMUL.FTZ R69, R11, R69 ;  /* 0x000000450b457220 */ /* 0x000fe20000410000 */
[----:B------:R-:W-:Y:S01]  /*8b30*/  LEA.HI R14, R9, R9, RZ, 0x1d ;  /* 0x00000009090e7211 */ /* 0x000fe200078fe8ff */
[----:B---3--:R-:W-:Y:S01]  /*8b40*/  FMUL.FTZ R115, R12, R115 ;  /* 0x000000730c737220 */ /* 0x008fe20000410000 */
[----:B------:R-:W-:Y:S01]  /*8b50*/  ISETP.NE.U32.AND P1, PT, R6, 0x1, PT ;  /* 0x000000010600780c */ /* 0x000fe20003f25070 */
[----:B------:R-:W-:Y:S01]  /*8b60*/  IMAD.MOV.U32 R6, RZ, RZ, 0x20 ;  /* 0x00000020ff067424 */ /* 0x000fe200078e00ff */
[----:B------:R-:W-:Y:S01]  /*8b70*/  LEA R5, R5, R14, 0x1 ;  /* 0x0000000e05057211 */ /* 0x000fe200078e08ff */
[C---:B------:R-:W-:Y:S01]  /*8b80*/  FMUL.FTZ R114, R12.reuse, R114 ;  /* 0x000000720c727220 */ /* 0x040fe20000410000 */
[C---:B------:R-:W-:Y:S01]  /*8b90*/  FMUL.FTZ R71, R12.reuse, R71 ;  /* 0x000000470c477220 */ /* 0x040fe20000410000 */
[C---:B------:R-:W-:Y:S01]  /*8ba0*/  FMUL.FTZ R70, R12.reuse, R70 ;  /* 0x000000460c467220 */ /* 0x040fe20000410000 */
[----:B------:R-:W-:Y:S01]  /*8bb0*/  LEA R5, R5, UR4, 0x1 ;  /* 0x0000000405057c11 */ /* 0x000fe2000f8e08ff */
[C---:B------:R-:W-:Y:S01]  /*8bc0*/  FMUL.FTZ R72, R11.reuse, R72 ;  /* 0x000000480b487220 */ /* 0x040fe20000410000 */
[C---:B------:R-:W-:Y:S01]  /*8bd0*/  FMUL.FTZ R73, R11.reuse, R73 ;  /* 0x000000490b497220 */ /* 0x040fe20000410000 */
[C---:B------:R-:W-:Y:S01]  /*8be0*/  FMUL.FTZ R75, R12.reuse, R75 ;  /* 0x0000004b0c4b7220 */ /* 0x040fe20000410000 */
[----:B------:R-:W-:Y:S01]  /*8bf0*/  FMUL.FTZ R74, R12, R74 ;  /* 0x0000004a0c4a7220 */ /* 0x000fe20000410000 */
[----:B------:R-:W-:Y:S01]  /*8c00*/  SEL R6, R6, 0xffffffe0, !P0 ;  /* 0xffffffe006067807 */ /* 0x000fe20004000000 */
[C---:B------:R-:W-:Y:S01]  /*8c10*/  FMUL.FTZ R76, R11.reuse, R76 ;  /* 0x0000004c0b4c7220 */ /* 0x040fe20000410000 */
[----:B------:R-:W-:Y:S01]  /*8c20*/  FMUL.FTZ R77, R11, R77 ;  /* 0x0000004d0b4d7220 */ /* 0x000fe20000410000 */
[C---:B------:R-:W-:Y:S01]  /*8c30*/  FMUL.FTZ R79, R12.reuse, R79 ;  /* 0x0000004f0c4f7220 */ /* 0x040fe20000410000 */
[C---:B------:R-:W-:Y:S01]  /*8c40*/  FMUL.FTZ R78, R12.reuse, R78 ;  /* 0x0000004e0c4e7220 */ /* 0x040fe20000410000 */
[----:B------:R-:W-:Y:S01]  /*8c50*/  IADD3 R9, R5, -0x10, RZ ;  /* 0xfffffff005097810 */ /* 0x000fe20007ffe0ff */
[C---:B------:R-:W-:Y:S01]  /*8c60*/  FMUL.FTZ R80, R11.reuse, R80 ;  /* 0x000000500b507220 */ /* 0x040fe20000410000 */
[----:B------:R-:W-:Y:S01]  /*8c70*/  FMUL.FTZ R81, R11, R81 ;  /* 0x000000510b517220 */ /* 0x000fe20000410000 */
[C---:B------:R-:W-:Y:S01]  /*8c80*/  FMUL.FTZ R83, R12.reuse, R83 ;  /* 0x000000530c537220 */ /* 0x040fe20000410000 */
[C---:B------:R-:W-:Y:S01]  /*8c90*/  FMUL.FTZ R82, R12.reuse, R82 ;  /* 0x000000520c527220 */ /* 0x040fe20000410000 */
[----:B------:R-:W-:Y:S01]  /*8ca0*/  @P1 IADD3 R9, R5, 0x10, RZ ;  /* 0x0000001005091810 */ /* 0x000fe20007ffe0ff */
        /* <DEDUP_REMOVED lines=17> */
[----:B------:R-:W-:Y:S01]  /*8dc0*/  IMAD.IADD R13, R5, 0x1, R6 ;  /* 0x00000001050d7824 */ /* 0x000fe200078e0206 */
[----:B------:R-:W-:Y:S01]  /*8dd0*/  F2FP.F16.F32.PACK_AB R74, R75, R74 ;  /* 0x0000004a4b4a723e */ /* 0x000fe200000000ff */
[C---:B------:R-:W-:Y:S01]  /*8de0*/  FMUL.FTZ R92, R11.reuse, R92 ;  /* 0x0000005c0b5c7220 */ /* 0x040fe20000410000 */
[----:B------:R-:W-:Y:S01]  /*8df0*/  FMUL.FTZ R93, R11, R93 ;  /* 0x0000005d0b5d7220 */ /* 0x000fe20000410000 */
        /* <DEDUP_REMOVED lines=31> */
[----:B------:R-:W-:Y:S01]  /*8ff0*/  F2FP.F16.F32.PACK_AB R92, R93, R92 ;  /* 0x0000005c5d5c723e */ /* 0x000fe200000000ff */
[----:B-----5:R-:W-:Y:S01]  /*9000*/  @P3 FMUL.FTZ R21, R10, 0.69314718246459960938 ;  /* 0x3f3172180a153820 */ /* 0x020fe20000410000 */
        /* <DEDUP_REMOVED lines=11> */
[----:B------:R-:W-:-:S02]  /*90c0*/  ISETP.NE.AND P0, PT, RZ, UR4, PT ;  /* 0x00000004ff007c0c */ /* 0x000fc4000bf05270 */
[----:B------:R-:W-:Y:S01]  /*90d0*/  MOV R6, 0x7f800000 ;  /* 0x7f80000000067802 */ /* 0x000fe20000000f00 */
[----:B------:R-:W-:Y:S04]  /*90e0*/  STS [R5+0x1000], R80 ;  /* 0x0010005005007388 */ /* 0x000fe80000000800 */
        /* <DEDUP_REMOVED lines=11> */
[----:B------:R4:W-:Y:S04]  /*91a0*/  STS [R13+0x2000], R96 ;  /* 0x002000600d007388 */ /* 0x0009e80000000800 */
[----:B------:R4:W-:Y:S04]  /*91b0*/  STS [R13+0x2200], R98 ;  /* 0x002200620d007388 */ /* 0x0009e80000000800 */
[----:B------:R4:W-:Y:S04]  /*91c0*/  STS [R15+0x2000], R11 ;  /* 0x0020000b0f007388 */ /* 0x0009e80000000800 */
[----:B------:R4:W-:Y:S01]  /*91d0*/  STS [R15+0x2200], R12 ;  /* 0x0022000c0f007388 */ /* 0x0009e20000000800 */
[----:B---3--:R-:W-:Y:S01]  /*91e0*/  MOV R5, 0x7f800000 ;  /* 0x7f80000000057802 */ /* 0x008fe20000000f00 */
[----:B--2---:R-:W-:Y:S01]  /*91f0*/  @P3 FFMA.FTZ R5, R2, R19, R21 ;  /* 0x0000001302053223 */ /* 0x004fe20000010015 */
[----:B-1----:R-:W-:-:S04]  /*9200*/  @P2 FMUL.FTZ R9, R8, 0.69314718246459960938 ;  /* 0x3f31721808092820 */ /* 0x002fc80000410000 */
[----:B----4-:R-:W-:Y:S01]  /*9210*/  @P2 FFMA.FTZ R6, R0, R17, R9 ;  /* 0x0000001100062223 */ /* 0x010fe20000010009 */
[----:B------:R-:W-:Y:S05]  /*9220*/  @!P0 BRA `(.L_x_1752) ;  /* 0x00000000001c8947 */ /* 0x000fea0003800000 */
[----:B------:R-:W1:Y:S01]  /*9230*/  S2UR UR8, SR_CTAID.Z ;  /* 0x00000000000879c3 */ /* 0x000e620000002700 */
[----:B------:R-:W-:Y:S01]  /*9240*/  ULDC UR9, c[0x0][0x2e4] ;  /* 0x0000b90000097ab9 */ /* 0x000fe20000000800 */
[----:B------:R-:W-:-:S06]  /*9250*/  ULDC UR6, c[0x0][0x2c4] ;  /* 0x0000b10000067ab9 */ /* 0x000fcc0000000800 */
[----:B------:R-:W2:Y:S01]  /*9260*/  S2UR UR7, SR_CTAID.Y ;  /* 0x00000000000779c3 */ /* 0x000ea20000002600 */
[----:B-1----:R-:W-:-:S04]  /*9270*/  UIMAD UR9, UR8, UR9, URZ ;  /* 0x00000009080972a4 */ /* 0x002fc8000f8e023f */
[----:B--2---:R-:W-:Y:S01]  /*9280*/  UIMAD UR9, UR7, UR6, UR9 ;  /* 0x00000006070972a4 */ /* 0x004fe2000f8e0209 */
[----:B------:R-:W-:Y:S05]  /*9290*/  BRA `(.L_x_1753) ;  /* 0x0000000000187947 */ /* 0x000fea0003800000 */
.L_x_1752:
[----:B------:R-:W-:Y:S01]  /*92a0*/  S2UR UR8, SR_CTAID.Z ;  /* 0x00000000000879c3 */ /* 0x000fe20000002700 */
[----:B------:R-:W-:Y:S01]  /*92b0*/  ULDC UR9, c[0x0][0x270] ;  /* 0x00009c0000097ab9 */ /* 0x000fe20000000800 */
[----:B------:R-:W-:-:S06]  /*92c0*/  ULDC UR6, c[0x0][0x2c4] ;  /* 0x0000b10000067ab9 */ /* 0x000fcc0000000800 */
[----:B------:R-:W1:Y:S02]  /*92d0*/  S2UR UR7, SR_CTAID.Y ;  /* 0x00000000000779c3 */ /* 0x000e640000002600 */
[----:B-1----:R-:W-:-:S04]  /*92e0*/  UIMAD UR9, UR7, UR9, UR8 ;  /* 0x00000009070972a4 */ /* 0x002fc8000f8e0208 */
[----:B------:R-:W-:Y:S02]  /*92f0*/  UIMAD UR9, UR9, UR6, URZ ;  /* 0x00000006090972a4 */ /* 0x000fe4000f8e023f */
.L_x_1753:
[----:B------:R-:W-:Y:S01]  /*9300*/  LOP3.LUT R0, R7, 0xffffffe0, RZ, 0xc0, !PT ;  /* 0xffffffe007007812 */ /* 0x000fe200078ec0ff */
[----:B------:R-:W-:Y:S01]  /*9310*/  BAR.SYNC.DEFER_BLOCKING 0x0 ;  /* 0x0000000000007b1d */ /* 0x000fe20000010000 */
[----:B------:R-:W-:-:S03]  /*9320*/  IMAD R187, R187, 0x10, R186 ;  /* 0x00000010bbbb7824 */ /* 0x000fc600078e02ba */
[----:B------:R-:W-:Y:S02]  /*9330*/  IMAD.IADD R0, R3, 0x1, -R0 ;  /* 0x0000000103007824 */ /* 0x000fe400078e0a00 */
[----:B------:R-:W-:Y:S03]  /*9340*/  BSSY B0, `(.L_x_1754) ;  /* 0x0000011000007945 */ /* 0x000fe60003800000 */
[----:B------:R-:W-:-:S13]  /*9350*/  LOP3.LUT P0, RZ, R0, 0x3, RZ, 0xc0, !PT ;  /* 0x0000000300ff7812 */ /* 0x000fda000780c0ff */
[----:B------:R-:W-:Y:S05]  /*9360*/  @P0 BRA `(.L_x_1755) ;  /* 0x0000000000380947 */ /* 0x000fea0003800000 */
[----:B------:R-:W1:Y:S01]  /*9370*/  S2UR UR5, SR_CTAID.X ;  /* 0x00000000000579c3 */ /* 0x000e620000002500 */
[C---:B------:R-:W-:Y:S01]  /*9380*/  VIADD R2, R187.reuse, 0x8 ;  /* 0x00000008bb027836 */ /* 0x040fe20000000000 */
[----:B-1----:R-:W-:Y:S02]  /*9390*/  ULEA UR4, UR5, UR9, 0x6 ;  /* 0x0000000905047291 */ /* 0x002fe4000f8e303f */
[----:B------:R-:W-:Y:S02]  /*93a0*/  UIMAD UR5, UR5, -0x40, UR6 ;  /* 0xffffffc0050578a4 */ /* 0x000fe4000f8e0206 */
[----:B------:R-:W-:Y:S02]  /*93b0*/  USHF.R.S32.HI UR10, URZ, 0x1f, UR4 ;  /* 0x0000001f3f0a7899 */ /* 0x000fe40008011404 */
[----:B------:R-:W-:Y:S02]  /*93c0*/  IADD3 R0, P0, R187, UR4, RZ ;  /* 0x00000004bb007c10 */ /* 0x000fe4000ff1e0ff */
[----:B------:R-:W-:-:S02]  /*93d0*/  ISETP.GE.AND P1, PT, R2, UR5, PT ;  /* 0x0000000502007c0c */ /* 0x000fc4000bf26270 */
[C---:B------:R-:W-:Y:S01]  /*93e0*/  ISETP.GE.AND P2, PT, R187.reuse, UR5, PT ;  /* 0x00000005bb007c0c */ /* 0x040fe2000bf46270 */
[----:B------:R-:W-:Y:S01]  /*93f0*/  ULDC.64 UR4, c[0x0][0x2b0] ;  /* 0x0000ac0000047ab9 */ /* 0x000fe20000000a00 */
[----:B------:R-:W-:Y:S02]  /*9400*/  LEA.HI.X.SX32 R187, R187, UR10, 0x1, P0 ;  /* 0x0000000abbbb7c11 */ /* 0x000fe400080f0eff */
[----:B------:R-:W-:-:S04]  /*9410*/  LEA R2, P0, R0, UR4, 0x2 ;  /* 0x0000000400027c11 */ /* 0x000fc8000f8010ff */
[----:B------:R-:W-:-:S05]  /*9420*/  LEA.HI.X R3, R0, UR5, R187, 0x2, P0 ;  /* 0x0000000500037c11 */ /* 0x000fca00080f14bb */
[----:B------:R1:W-:Y:S04]  /*9430*/  @!P2 STG.E desc[UR16][R2.64], R5 ;  /* 0x000000050200a986 */ /* 0x0003e8000c101910 */
[----:B------:R1:W-:Y:S02]  /*9440*/  @!P1 STG.E desc[UR16][R2.64+0x20], R6 ;  /* 0x0000200602009986 */ /* 0x0003e4000c101910 */
.L_x_1755:
[----:B------:R-:W-:Y:S05]  /*9450*/  BSYNC B0 ;  /* 0x0000000000007941 */ /* 0x000fea0003800000 */
.L_x_1754:
[----:B------:R-:W2:Y:S01]  /*9460*/  S2UR UR5, SR_CTAID.X ;  /* 0x00000000000579c3 */ /* 0x000ea20000002500 */
[----:B------:R-:W-:Y:S01]  /*9470*/  SHF.R.S32.HI R181, RZ, 0x1f, R180 ;  /* 0x0000001fffb57819 */ /* 0x000fe200000114b4 */
[----:B------:R-:W3:Y:S04]  /*9480*/  LDS.128 R24, [R178] ;  /* 0x00000000b2187984 */ /* 0x000ee80000000c00 */
[----:B------:R-:W4:Y:S02]  /*9490*/  LDS.128 R16, [R178+0x1000] ;  /* 0x00100000b2107984 */ /* 0x000f240000000c00 */
[----:B-1----:R-:W1:Y:S02]  /*94a0*/  LDC.64 R6, c[0x0][0x298] ;  /* 0x0000a600ff067b82 */ /* 0x002e640000000a00 */
[----:B------:R-:W-:Y:S04]  /*94b0*/  LDS.128 R20, [R178+0x800] ;  /* 0x00080000b2147984 */ /* 0x000fe80000000c00 */
[----:B------:R-:W-:Y:S02]  /*94c0*/  LDS.128 R12, [R178+0x1800] ;  /* 0x00180000b20c7984 */ /* 0x000fe40000000c00 */
[----:B------:R-:W5:Y:S02]  /*94d0*/  LDC.64 R8, c[0x0][0x290] ;  /* 0x0000a400ff087b82 */ /* 0x000f640000000a00 */
[----:B------:R-:W-:Y:S01]  /*94e0*/  LDS.128 R28, [R178+0x2800] ;  /* 0x00280000b21c7984 */ /* 0x000fe20000000c00 */
[----:B--2---:R-:W-:-:S05]  /*94f0*/  USHF.L.U32 UR5, UR5, 0x6, URZ ;  /* 0x0000000605057899 */ /* 0x004fca000800063f */
[----:B------:R-:W2:Y:S01]  /*9500*/  LDC.64 R2, c[0x0][0x2a0] ;  /* 0x0000a800ff027b82 */ /* 0x000ea20000000a00 */
[----:B------:R-:W-:Y:S01]  /*9510*/  USHF.R.S32.HI UR4, URZ, 0x1f, UR5 ;  /* 0x0000001f3f047899 */ /* 0x000fe20008011405 */
[----:B-1----:R-:W-:-:S05]  /*9520*/  IMAD.WIDE.U32 R10, R6, UR5, R180 ;  /* 0x00000005060a7c25 */ /* 0x002fca000f8e00b4 */
[----:B------:R-:W-:Y:S01]  /*9530*/  IMAD R0, R6, UR4, RZ ;  /* 0x0000000406007c24 */ /* 0x000fe2000f8e02ff */
[----:B------:R-:W-:-:S03]  /*9540*/  USHF.R.S32.HI UR4, URZ, 0x1f, UR7 ;  /* 0x0000001f3f047899 */ /* 0x000fc60008011407 */
[----:B------:R-:W-:-:S03]  /*9550*/  IMAD R5, R7, UR5, R0 ;  /* 0x0000000507057c24 */ /* 0x000fc6000f8e0200 */
[C---:B-----5:R-:W-:Y:S01]  /*9560*/  IMAD R0, R8.reuse, UR4, RZ ;  /* 0x0000000408007c24 */ /* 0x060fe2000f8e02ff */
[----:B------:R-:W-:Y:S01]  /*9570*/  USHF.R.S32.HI UR4, URZ, 0x1f, UR8 ;  /* 0x0000001f3f047899 */ /* 0x000fe20008011408 */
[----:B------:R-:W-:Y:S02]  /*9580*/  IADD3 R11, R5, R11, RZ ;  /* 0x0000000b050b7210 */ /* 0x000fe40007ffe0ff */
[----:B------:R-:W-:Y:S02]  /*9590*/  IMAD R0, R9, UR7, R0 ;  /* 0x0000000709007c24 */ /* 0x000fe4000f8e0200 */
[----:B------:R-:W-:Y:S02]  /*95a0*/  IMAD.WIDE.U32 R32, R8, UR7, R10 ;  /* 0x0000000708207c25 */ /* 0x000fe4000f8e000a */
[----:B------:R-:W1:Y:S03]  /*95b0*/  LDS.128 R8, [R178+0x2000] ;  /* 0x00200000b2087984 */ /* 0x000e660000000c00 */
[----:B------:R-:W-:Y:S01]  /*95c0*/  IADD3 R33, R0, R33, RZ ;  /* 0x0000002100217210 */ /* 0x000fe20007ffe0ff */
[----:B--2---:R-:W-:Y:S01]  /*95d0*/  IMAD R0, R2, UR4, RZ ;  /* 0x0000000402007c24 */ /* 0x004fe2000f8e02ff */
[----:B------:R-:W-:-:S03]  /*95e0*/  ULDC.64 UR4, c[0x0][0x280] ;  /* 0x0000a00000047ab9 */ /* 0x000fc60000000a00 */
[----:B------:R-:W-:Y:S01]  /*95f0*/  IMAD R0, R3, UR8, R0 ;  /* 0x0000000803007c24 */ /* 0x000fe2000f8e0200 */
[----:B------:R-:W-:Y:S01]  /*9600*/  SHF.R.S32.HI R3, RZ, 0x1f, R4 ;  /* 0x0000001fff037819 */ /* 0x000fe20000011404 */
[----:B------:R-:W-:-:S05]  /*9610*/  IMAD.WIDE.U32 R32, R2, UR8, R32 ;  /* 0x0000000802207c25 */ /* 0x000fca000f8e0020 */
[----:B------:R-:W-:Y:S01]  /*9620*/  IADD3 R33, R0, R33, RZ ;  /* 0x0000002100217210 */ /* 0x000fe20007ffe0ff */
[----:B------:R-:W-:-:S04]  /*9630*/  IMAD R0, R3, R6, RZ ;  /* 0x0000000603007224 */ /* 0x000fc800078e02ff */
[C---:B------:R-:W-:Y:S02]  /*9640*/  IMAD R0, R4.reuse, R7, R0 ;  /* 0x0000000704007224 */ /* 0x040fe400078e0200 */
[----:B------:R-:W-:-:S05]  /*9650*/  IMAD.WIDE.U32 R4, R4, R6, R32 ;  /* 0x0000000604047225 */ /* 0x000fca00078e0020 */
[----:B------:R-:W-:Y:S02]  /*9660*/  IADD3 R0, R0, R5, RZ ;  /* 0x0000000500007210 */ /* 0x000fe40007ffe0ff */
[----:B------:R-:W-:-:S04]  /*9670*/  LEA R2, P0, R4, UR4, 0x1 ;  /* 0x0000000404027c11 */ /* 0x000fc8000f8008ff */
[----:B------:R-:W-:Y:S02]  /*9680*/  LEA.HI.X R3, R4, UR5, R0, 0x1, P0 ;  /* 0x0000000504037c11 */ /* 0x000fe400080f0c00 */
[----:B------:R-:W-:-:S03]  /*9690*/  LEA R4, P0, R6, R2, 0x6 ;  /* 0x0000000206047211 */ /* 0x000fc600078030ff */
[----:B---3--:R-:W-:Y:S01]  /*96a0*/  STG.E.128 desc[UR16][R2.64], R24 ;  /* 0x0000001802007986 */ /* 0x008fe2000c101d10 */
[----:B------:R-:W-:-:S03]  /*96b0*/  LEA.HI.X R5, R6, R3, R7, 0x6, P0 ;  /* 0x0000000306057211 */ /* 0x000fc600000f3407 */
[----:B----4-:R-:W-:Y:S04]  /*96c0*/  STG.E.128 desc[UR16][R2.64+0x40], R16 ;  /* 0x0000401002007986 */ /* 0x010fe8000c101d10 */
[----:B-1----:R-:W-:Y:S04]  /*96d0*/  STG.E.128 desc[UR16][R2.64+0x80], R8 ;  /* 0x0000800802007986 */ /* 0x002fe8000c101d10 */
[----:B------:R-:W-:Y:S04]  /*96e0*/  STG.E.128 desc[UR16][R4.64], R20 ;  /* 0x0000001404007986 */ /* 0x000fe8000c101d10 */
[----:B------:R-:W-:Y:S04]  /*96f0*/  STG.E.128 desc[UR16][R4.64+0x40], R12 ;  /* 0x0000400c04007986 */ /* 0x000fe8000c101d10 */
[----:B------:R-:W-:Y:S01]  /*9700*/  STG.E.128 desc[UR16][R4.64+0x80], R28 ;  /* 0x0000801c04007986 */ /* 0x000fe2000c101d10 */
[----:B------:R-:W-:Y:S05]  /*9710*/  EXIT ;  /* 0x000000000000794d */ /* 0x000fea0003800000 */
.L_x_1756:
        /* <DEDUP_REMOVED lines=14> */
.L_x_6244:


//--------------------- .text._ZN5flash24flash_fwd_splitkv_kernelI23Flash_fwd_kernel_traitsILi96ELi64ELi128ELi4ELb0ELb0EN7cutlass6half_tE19Flash_kernel_traitsILi96ELi64ELi128ELi4ES3_EELb1ELb0ELb0ELb1ELb1ELb1ELb0ELb0EEEvNS_16Flash_fwd_paramsE --------------------------
	.section	.text._ZN5flash24flash_fwd_splitkv_kernelI23Flash_fwd_kernel_traitsILi96ELi64ELi128ELi4ELb0ELb0EN7cutlass6half_tE19Flash_kernel_traitsILi96ELi64ELi128ELi4ES3_EELb1ELb0ELb0ELb1ELb1ELb1ELb0ELb0EEEvNS_16Flash_fwd_paramsE,"ax",@progbits
	.align	128
        .global         _ZN5flash24flash_fwd_splitkv_kernelI23Flash_fwd_kernel_traitsILi96ELi64ELi128ELi4ELb0ELb0EN7cutlass6half_tE19Flash_kernel_traitsILi96ELi64ELi128ELi4ES3_EELb1ELb0ELb0ELb1ELb1ELb1ELb0ELb0EEEvNS_16Flash_fwd_paramsE
        .type           _ZN5flash24flash_fwd_splitkv_kernelI23Flash_fwd_kernel_traitsILi96ELi64ELi128ELi4ELb0ELb0EN7cutlass6half_tE19Flash_kernel_traitsILi96ELi64ELi128ELi4ES3_EELb1ELb0ELb0ELb1ELb1ELb1ELb0ELb0EEEvNS_16Flash_fwd_paramsE,@function
        .size           _ZN5flash24flash_fwd_splitkv_kernelI23Flash_fwd_kernel_traitsILi96ELi64ELi128ELi4ELb0ELb0EN7cutlass6half_tE19Flash_kernel_traitsILi96ELi64ELi128ELi4ES3_EELb1ELb0ELb0ELb1ELb1ELb1ELb0ELb0EEEvNS_16Flash_fwd_paramsE,(.L_x_6245 - _ZN5flash24flash_fwd_splitkv_kernelI23Flash_fwd_kernel_traitsILi96ELi64ELi128ELi4ELb0ELb0EN7cutlass6half_tE19Flash_kernel_traitsILi96ELi64ELi128ELi4ES3_EELb1ELb0ELb0ELb1ELb1ELb1ELb0ELb0EEEvNS_16Flash_fwd_paramsE)
        .other          _ZN5flash24flash_fwd_splitkv_kernelI23Flash_fwd_kernel_traitsILi96ELi64ELi128ELi4ELb0ELb0EN7cutlass6half_tE19Flash_kernel_traitsILi96ELi64ELi128ELi4ES3_EELb1ELb0ELb0ELb1ELb1ELb1ELb0ELb0EEEvNS_16Flash_fwd_paramsE,@"STO_CUDA_ENTRY STV_DEFAULT"
_ZN5flash24flash_fwd_splitkv_kernelI23Flash_fwd_kernel_traitsILi96ELi64ELi128ELi4ELb0ELb0EN7cutlass6half_tE19Flash_kernel_traitsILi96ELi64ELi128ELi4ES3_EELb1ELb0ELb0ELb1ELb1ELb1ELb0ELb0EEEvNS_16Flash_fwd_paramsE:
.text._ZN5flash24flash_fwd_splitkv_kernelI23Flash_fwd_kernel_traitsILi96ELi64ELi128ELi4ELb0ELb0EN7cutlass6half_tE19Flash_kernel_traitsILi96ELi64ELi128ELi4ES3_EELb1ELb0ELb0ELb1ELb1ELb1ELb0ELb0EEEvNS_16Flash_fwd_paramsE:
        /* <DEDUP_REMOVED lines=52> */
[----:B------:R-:W-:Y:S02]  /*0340*/  LOP3.LUT P3, RZ, R30, 0x3, RZ, 0xc0, !PT ;  /* 0x000000031eff7812 */ /* 0x000fe4000786c0ff */
[----:B------:R-:W-:-:S04]  /*0350*/  LEA.HI R0, R5, R30, RZ, 0x2 ;  /* 0x0000001e05007211 */ /* 0x000fc800078f10ff */
[----:B------:R-:W-:Y:S02]  /*0360*/  LOP3.LUT R5, R0, 0x1ffffffc, RZ, 0xc0, !PT ;  /* 0x1ffffffc00057812 */ /* 0x000fe400078ec0ff */
[----:B------:R-:W-:-:S03]  /*0370*/  SHF.R.S32.HI R0, RZ, 0x2, R0 ;  /* 0x00000002ff007819 */ /* 0x000fc60000011400 */
[----:B------:R-:W-:Y:S01]  /*0380*/  IMAD.IADD R6, R30, 0x1, -R5 ;  /* 0x000000011e067824 */ /* 0x000fe200078e0a05 */
[----:B------:R-:W-:-:S03]  /*0390*/  SHF.R.S32.HI R5, RZ, 0x1f, R117 ;  /* 0x0000001fff057819 */ /* 0x000fc60000011475 */
        /* <DEDUP_REMOVED lines=18> */
[----:B------:R-:W-:Y:S01]  /*04c0*/  IMAD R24, R24, UR4, R11 ;  /* 0x0000000418187c24 */ /* 0x000fe2000f8e020b */
[----:B------:R-:W-:Y:S01]  /*04d0*/  ULDC.64 UR4, c[0x0][0x280] ;  /* 0x0000a00000047ab9 */ /* 0x000fe20000000a00 */
[-C--:B------:R-:W-:Y:S02]  /*04e0*/  IMAD R11, R5, R2.reuse, RZ ;  /* 0x00000002050b7224 */ /* 0x080fe400078e02ff */
[----:B------:R-:W-:Y:S02]  /*04f0*/  IMAD.IADD R9, R7, 0x1, R9 ;  /* 0x0000000107097824 */ /* 0x000fe400078e0209 */
[----:B------:R-:W-:Y:S02]  /*0500*/  IMAD.MOV.U32 R8, RZ, RZ, R6 ;  /* 0x000000ffff087224 */ /* 0x000fe400078e0006 */
        /* <DEDUP_REMOVED lines=31> */
.L_x_1757:
        /* <DEDUP_REMOVED lines=22> */
.L_x_1758:
        /* <DEDUP_REMOVED lines=16> */
[----:B------:R-:W-:-:S06]  /*0960*/  IMAD.HI.U32 R3, R9, R3, R8 ;  /* 0x0000000309037227 */ /* 0x000fcc00078e0008 */
[----:B------:R-:W-:-:S04]  /*0970*/  IMAD.HI.U32 R5, R3, R0, RZ ;  /* 0x0000000003057227 */ /* 0x000fc800078e00ff */
[----:B------:R-:W-:-:S04]  /*0980*/  IMAD.MOV R3, RZ, RZ, -R5 ;  /* 0x000000ffff037224 */ /* 0x000fc800078e0a05 */
[----:B------:R-:W-:Y:S01]  /*0990*/  IMAD R3, R4, R3, R0 ;  /* 0x0000000304037224 */ /* 0x000fe200078e0200 */
[----:B------:R-:W-:-:S04]  /*09a0*/  LOP3.LUT R0, R7, R2, RZ, 0x3c, !PT ;  /* 0x0000000207007212 */ /* 0x000fc800078e3cff */
[----:B------:R-:W-:Y:S02]  /*09b0*/  ISETP.GT.U32.AND P1, PT, R4, R3, PT ;  /* 0x000000030400720c */ /* 0x000fe40003f24070 */
[----:B------:R-:W-:Y:S02]  /*09c0*/  ISETP.GE.AND P0, PT, R0, RZ, PT ;  /* 0x000000ff0000720c */ /* 0x000fe40003f06270 */
[----:B------:R-:W1:Y:S09]  /*09d0*/  LDC R0, c[0x0][0x278] ;  /* 0x00009e00ff007b82 */ /* 0x000e720000000800 */
[----:B------:R-:W-:Y:S01]  /*09e0*/  @!P1 IADD3 R3, R3, -R4, RZ ;  /* 0x8000000403039210 */ /* 0x000fe20007ffe0ff */
[----:B------:R-:W-:Y:S01]  /*09f0*/  @!P1 VIADD R5, R5, 0x1 ;  /* 0x0000000105059836 */ /* 0x000fe20000000000 */
[----:B------:R-:W-:-:S02]  /*0a00*/  ISETP.NE.AND P1, PT, R2, RZ, PT ;  /* 0x000000ff0200720c */ /* 0x000fc40003f25270 */
[----:B------:R-:W-:-:S13]  /*0a10*/  ISETP.GE.U32.AND P2, PT, R3, R4, PT ;  /* 0x000000040300720c */ /* 0x000fda0003f46070 */
[----:B------:R-:W-:-:S05]  /*0a20*/  @P2 IADD3 R5, R5, 0x1, RZ ;  /* 0x0000000105052810 */ /* 0x000fca0007ffe0ff */
[----:B------:R-:W-:Y:S01]  /*0a30*/  @!P0 IMAD.MOV R5, RZ, RZ, -R5 ;  /* 0x000000ffff058224 */ /* 0x000fe200078e0a05 */
[----:B------:R-:W-:-:S05]  /*0a40*/  @!P1 LOP3.LUT R5, RZ, R2, RZ, 0x33, !PT ;  /* 0x00000002ff059212 */ /* 0x000fca00078e33ff */
[----:B------:R-:W-:-:S06]  /*0a50*/  IMAD.WIDE R26, R5, 0x4, R172 ;  /* 0x00000004051a7825 */ /* 0x000fcc00078e02ac */
[----:B------:R-:W3:Y:S01]  /*0a60*/  LDG.E R26, desc[UR16][R26.64] ;  /* 0x000000101a1a7981 */ /* 0x000ee2000c1e1900 */
[----:B-1----:R-:W-:Y:S02]  /*0a70*/  IABS R3, R0 ;  /* 0x0000000000037213 */ /* 0x002fe40000000000 */
[----:B------:R-:W-:Y:S02]  /*0a80*/  IADD3 R5, -R5, RZ, RZ ;  /* 0x000000ff05057210 */ /* 0x000fe40007ffe1ff */
[----:B------:R-:W1:Y:S03]  /*0a90*/  I2F.RP R10, R3 ;  /* 0x00000003000a7306 */ /* 0x000e660000209400 */
[----:B------:R-:W-:-:S05]  /*0aa0*/  IMAD R7, R2, R5, R7 ;  /* 0x0000000502077224 */ /* 0x000fca00078e0207 */
        /* <DEDUP_REMOVED lines=9> */
[----:B------:R-:W-:Y:S01]  /*0b40*/  IMAD.HI.U32 R14, R9, R6, RZ ;  /* 0x00000006090e7227 */ /* 0x000fe200078e00ff */
[----:B------:R-:W-:-:S04]  /*0b50*/  SHF.R.S32.HI R9, RZ, 0x1f, R7 ;  /* 0x0000001fff097819 */ /* 0x000fc80000011407 */
[----:B------:R-:W-:Y:S01]  /*0b60*/  IADD3 R4, -R14, RZ, RZ ;  /* 0x000000ff0e047210 */ /* 0x000fe20007ffe1ff */
[----:B------:R-:W-:-:S04]  /*0b70*/  IMAD R2, R9, UR6, RZ ;  /* 0x0000000609027c24 */ /* 0x000fc8000f8e02ff */
[----:B------:R-:W-:-:S05]  /*0b80*/  IMAD R4, R3, R4, R6 ;  /* 0x0000000403047224 */ /* 0x000fca00078e0206 */
[----:B------:R-:W-:-:S13]  /*0b90*/  ISETP.GT.U32.AND P0, PT, R3, R4, PT ;  /* 0x000000040300720c */ /* 0x000fda0003f04070 */
[----:B------:R-:W-:Y:S02]  /*0ba0*/  @!P0 IMAD.IADD R4, R4, 0x1, -R3 ;  /* 0x0000000104048824 */ /* 0x000fe400078e0a03 */
[----:B------:R-:W-:-:S03]  /*0bb0*/  @!P0 VIADD R14, R14, 0x1 ;  /* 0x000000010e0e8836 */ /* 0x000fc60000000000 */
[----:B------:R-:W-:Y:S02]  /*0bc0*/  ISETP.GE.U32.AND P1, PT, R4, R3, PT ;  /* 0x000000030400720c */ /* 0x000fe40003f26070 */
[----:B------:R-:W-:-:S04]  /*0bd0*/  LOP3.LUT R3, R11, R0, RZ, 0x3c, !PT ;  /* 0x000000000b037212 */ /* 0x000fc800078e3cff */
[----:B------:R-:W-:-:S07]  /*0be0*/  ISETP.GE.AND P0, PT, R3, RZ, PT ;  /* 0x000000ff0300720c */ /* 0x000fce0003f06270 */
[----:B------:R-:W-:Y:S02]  /*0bf0*/  @P1 IADD3 R14, R14, 0x1, RZ ;  /* 0x000000010e0e1810 */ /* 0x000fe40007ffe0ff */
[----:B------:R-:W-:-:S04]  /*0c00*/  ISETP.NE.AND P1, PT, R0, RZ, PT ;  /* 0x000000ff0000720c */ /* 0x000fc80003f25270 */
[----:B------:R-:W-:-:S09]  /*0c10*/  @!P0 IMAD.MOV R14, RZ, RZ, -R14 ;  /* 0x000000ffff0e8224 */ /* 0x000fd200078e0a0e */
[----:B------:R-:W-:-:S04]  /*0c20*/  @!P1 LOP3.LUT R14, RZ, R0, RZ, 0x33, !PT ;  /* 0x00000000ff0e9212 */ /* 0x000fc800078e33ff */
[----:B------:R-:W-:-:S05]  /*0c30*/  SHF.R.S32.HI R13, RZ, 0x1f, R14 ;  /* 0x0000001fff0d7819 */ /* 0x000fca000001140e */
[----:B------:R-:W-:-:S04]  /*0c40*/  IMAD R15, R13, UR10, RZ ;  /* 0x0000000a0d0f7c24 */ /* 0x000fc8000f8e02ff */
[----:B------:R-:W-:Y:S01]  /*0c50*/  IMAD R15, R14, UR11, R15 ;  /* 0x0000000b0e0f7c24 */ /* 0x000fe2000f8e020f */
[----:B---3--:R-:W-:Y:S01]  /*0c60*/  SHF.R.S32.HI R19, RZ, 0x1f, R26 ;  /* 0x0000001fff137819 */ /* 0x008fe2000001141a */
[----:B------:R-:W-:-:S04]  /*0c70*/  IMAD.WIDE.U32 R4, R26, UR8, RZ ;  /* 0x000000081a047c25 */ /* 0x000fc8000f8e00ff */
[C---:B------:R-:W-:Y:S02]  /*0c80*/  IMAD R3, R19.reuse, UR8, RZ ;  /* 0x0000000813037c24 */ /* 0x040fe4000f8e02ff */
[----:B------:R-:W-:Y:S02]  /*0c90*/  IMAD R19, R19, UR4, RZ ;  /* 0x0000000413137c24 */ /* 0x000fe4000f8e02ff */
[C---:B------:R-:W-:Y:S02]  /*0ca0*/  IMAD R3, R26.reuse, UR9, R3 ;  /* 0x000000091a037c24 */ /* 0x040fe4000f8e0203 */
[C---:B------:R-:W-:Y:S02]  /*0cb0*/  IMAD R19, R26.reuse, UR5, R19 ;  /* 0x000000051a137c24 */ /* 0x040fe4000f8e0213 */
[----:B------:R-:W-:Y:S01]  /*0cc0*/  IMAD.WIDE.U32 R26, R26, UR4, RZ ;  /* 0x000000041a1a7c25 */ /* 0x000fe2000f8e00ff */
[----:B------:R-:W-:-:S03]  /*0cd0*/  IADD3 R5, R5, R3, RZ ;  /* 0x0000000305057210 */ /* 0x000fc60007ffe0ff */
[----:B------:R-:W-:Y:S01]  /*0ce0*/  IMAD R3, R7, UR7, R2 ;  /* 0x0000000707037c24 */ /* 0x000fe2000f8e0202 */
[----:B------:R-:W-:Y:S01]  /*0cf0*/  IADD3 R19, R27, R19, RZ ;  /* 0x000000131b137210 */ /* 0x000fe20007ffe0ff */
[----:B------:R-:W-:-:S04]  /*0d00*/  IMAD.WIDE.U32 R22, R7, UR6, R4 ;  /* 0x0000000607167c25 */ /* 0x000fc8000f8e0004 */
[----:B------:R-:W-:Y:S02]  /*0d10*/  IMAD.IADD R23, R23, 0x1, R3 ;  /* 0x0000000117177824 */ /* 0x000fe400078e0203 */
[----:B------:R-:W-:-:S05]  /*0d20*/  IMAD.WIDE.U32 R22, R14, UR10, R22 ;  /* 0x0000000a0e167c25 */ /* 0x000fca000f8e0016 */
[----:B------:R-:W-:Y:S01]  /*0d30*/  IADD3 R15, R23, R15, RZ ;  /* 0x0000000f170f7210 */ /* 0x000fe20007ffe0ff */
[----:B------:R-:W-:Y:S06]  /*0d40*/  BRA `(.L_x_1760) ;  /* 0x0000000000e47947 */ /* 0x000fec0003800000 */
.L_x_1759:
[----:B------:R-:W1:Y:S01]  /*0d50*/  LDC R6, c[0x0][0x278] ;  /* 0x00009e00ff067b82 */ /* 0x000e620000000800 */
[----:B------:R-:W-:Y:S01]  /*0d60*/  LEA R7, R28, 0xffffff80, 0x7 ;  /* 0xffffff801c077811 */ /* 0x000fe200078e38ff */
[----:B------:R-:W-:Y:S01]  /*0d70*/  ULDC.64 UR6, c[0x0][0x248] ;  /* 0x0000920000067ab9 */ /* 0x000fe20000000a00 */
[----:B------:R-:W-:Y:S02]  /*0d80*/  ULDC.64 UR8, c[0x0][0x230] ;  /* 0x00008c0000087ab9 */ /* 0x000fe40000000a00 */
[----:B------:R-:W-:-:S03]  /*0d90*/  IADD3 R20, P1, R19, R7, RZ ;  /* 0x0000000713147210 */ /* 0x000fc60007f3e0ff */
[----:B------:R-:W3:Y:S01]  /*0da0*/  LDC.64 R12, c[0x0][0x250] ;  /* 0x00009400ff0c7b82 */ /* 0x000ee20000000a00 */
[----:B-1----:R-:W-:-:S04]  /*0db0*/  IABS R3, R6 ;  /* 0x0000000600037213 */ /* 0x002fc80000000000 */
[----:B------:R-:W1:Y:S08]  /*0dc0*/  I2F.RP R5, R3 ;  /* 0x0000000300057306 */ /* 0x000e700000209400 */
[----:B-1----:R-:W1:Y:S02]  /*0dd0*/  MUFU.RCP R8, R5 ;  /* 0x0000000500087308 */ /* 0x002e640000001000 */
[----:B-1----:R-:W-:-:S06]  /*0de0*/  IADD3 R8, R8, 0xffffffe, RZ ;  /* 0x0ffffffe08087810 */ /* 0x002fcc0007ffe0ff */
[----:B------:R-:W1:Y:S02]  /*0df0*/  F2I.FTZ.U32.TRUNC.NTZ R9, R8 ;  /* 0x0000000800097305 */ /* 0x000e64000021f000 */
[----:B-1----:R-:W-:Y:S01]  /*0e00*/  IADD3 R2, RZ, -R9, RZ ;  /* 0x80000009ff027210 */ /* 0x002fe20007ffe0ff */
[----:B------:R-:W-:-:S04]  /*0e10*/  IMAD.MOV.U32 R8, RZ, RZ, RZ ;  /* 0x000000ffff087224 */ /* 0x000fc800078e00ff */
[----:B------:R-:W-:Y:S01]  /*0e20*/  IMAD R4, R2, R3, RZ ;  /* 0x0000000302047224 */ /* 0x000fe200078e02ff */
[----:B------:R-:W-:-:S03]  /*0e30*/  IABS R2, R11 ;  /* 0x0000000b00027213 */ /* 0x000fc60000000000 */
[----:B------:R-:W-:Y:S01]  /*0e40*/  IMAD.HI.U32 R9, R9, R4, R8 ;  /* 0x0000000409097227 */ /* 0x000fe200078e0008 */
[----:B------:R-:W-:Y:S02]  /*0e50*/  MOV R4, R2 ;  /* 0x0000000200047202 */ /* 0x000fe40000000f00 */
[----:B------:R-:W-:-:S03]  /*0e60*/  SHF.R.S32.HI R8, RZ, 0x1f, R19 ;  /* 0x0000001fff087819 */ /* 0x000fc60000011413 */
[----:B------:R-:W-:Y:S01]  /*0e70*/  IMAD.HI.U32 R14, R9, R4, RZ ;  /* 0x00000004090e7227 */ /* 0x000fe200078e00ff */
[----:B------:R-:W-:-:S03]  /*0e80*/  SHF.R.S32.HI R9, RZ, 0x1f, R7 ;  /* 0x0000001fff097819 */ /* 0x000fc60000011407 */
[----:B------:R-:W-:Y:S02]  /*0e90*/  IMAD.MOV R2, RZ, RZ, -R14 ;  /* 0x000000ffff027224 */ /* 0x000fe400078e0a0e */
[C---:B------:R-:W-:Y:S02]  /*0ea0*/  IMAD.X R15, R8.reuse, 0x1, R9, P1 ;  /* 0x00000001080f7824 */ /* 0x040fe400008e0609 */
[----:B------:R-:W-:Y:S02]  /*0eb0*/  IMAD R2, R3, R2, R4 ;  /* 0x0000000203027224 */ /* 0x000fe400078e0204 */
[----:B------:R-:W1:Y:S01]  /*0ec0*/  LDC.64 R4, c[0x0][0x260] ;  /* 0x00009800ff047b82 */ /* 0x000e620000000a00 */
[----:B------:R-:W-:Y:S02]  /*0ed0*/  IMAD R15, R15, UR6, RZ ;  /* 0x000000060f0f7c24 */ /* 0x000fe4000f8e02ff */
[----:B------:R-:W-:Y:S01]  /*0ee0*/  ISETP.GT.U32.AND P0, PT, R3, R2, PT ;  /* 0x000000020300720c */ /* 0x000fe20003f04070 */
[----:B---3--:R-:W-:-:S02]  /*0ef0*/  IMAD R8, R8, R12, RZ ;  /* 0x0000000c08087224 */ /* 0x008fc400078e02ff */
[C---:B------:R-:W-:Y:S01]  /*0f00*/  IMAD R10, R20.reuse, UR7, R15 ;  /* 0x00000007140a7c24 */ /* 0x040fe2000f8e020f */
[----:B-----5:R-:W-:Y:S01]  /*0f10*/  SHF.R.S32.HI R15, RZ, 0x1f, R0 ;  /* 0x0000001fff0f7819 */ /* 0x020fe20000011400 */
[----:B------:R-:W-:-:S04]  /*0f20*/  IMAD.WIDE.U32 R20, R20, UR6, RZ ;  /* 0x0000000614147c25 */ /* 0x000fc8000f8e00ff */
[----:B------:R-:W-:Y:S02]  /*0f30*/  IMAD R8, R19, R13, R8 ;  /* 0x0000000d13087224 */ /* 0x000fe400078e0208 */
[----:B------:R-:W-:Y:S02]  /*0f40*/  IMAD R13, R15, UR8, RZ ;  /* 0x000000080f0d7c24 */ /* 0x000fe4000f8e02ff */
[-C--:B------:R-:W-:Y:S01]  /*0f50*/  @!P0 IADD3 R2, R2, -R3.reuse, RZ ;  /* 0x8000000302028210 */ /* 0x080fe20007ffe0ff */
[----:B------:R-:W-:Y:S01]  /*0f60*/  IMAD.IADD R21, R21, 0x1, R10 ;  /* 0x0000000115157824 */ /* 0x000fe200078e020a */
[----:B------:R-:W-:Y:S01]  /*0f70*/  @!P0 IADD3 R14, R14, 0x1, RZ ;  /* 0x000000010e0e8810 */ /* 0x000fe20007ffe0ff */
[----:B------:R-:W-:Y:S01]  /*0f80*/  IMAD.WIDE.U32 R18, R19, R12, RZ ;  /* 0x0000000c13127225 */ /* 0x000fe200078e00ff */
[----:B------:R-:W-:Y:S02]  /*0f90*/  ISETP.GE.U32.AND P2, PT, R2, R3, PT ;  /* 0x000000030200720c */ /* 0x000fe40003f46070 */
[----:B------:R-:W-:Y:S01]  /*0fa0*/  LOP3.LUT R2, R11, R6, RZ, 0x3c, !PT ;  /* 0x000000060b027212 */ /* 0x000fe200078e3cff */
[----:B------:R-:W-:Y:S01]  /*0fb0*/  IMAD.WIDE.U32 R20, R0, UR8, R20 ;  /* 0x0000000800147c25 */ /* 0x000fe2000f8e0014 */
[----:B------:R-:W-:-:S02]  /*0fc0*/  ISETP.NE.AND P0, PT, R6, RZ, PT ;  /* 0x000000ff0600720c */ /* 0x000fc40003f05270 */
[----:B------:R-:W-:Y:S02]  /*0fd0*/  ISETP.GE.AND P1, PT, R2, RZ, PT ;  /* 0x000000ff0200720c */ /* 0x000fe40003f26270 */
[----:B------:R-:W3:Y:S01]  /*0fe0*/  LDC.64 R2, c[0x0][0x238] ;  /* 0x00008e00ff027b82 */ /* 0x000ee20000000a00 */
[----:B------:R-:W-:-:S04]  /*0ff0*/  IADD3 R19, R19, R8, RZ ;  /* 0x0000000813137210 */ /* 0x000fc80007ffe0ff */
[----:B------:R-:W-:-:S06]  /*1000*/  @P2 IADD3 R14, R14, 0x1, RZ ;  /* 0x000000010e0e2810 */ /* 0x000fcc0007ffe0ff */
[----:B------:R-:W-:Y:S02]  /*1010*/  @!P1 IADD3 R14, -R14, RZ, RZ ;  /* 0x000000ff0e0e9210 */ /* 0x000fe40007ffe1ff */
[----:B------:R-:W-:Y:S01]  /*1020*/  @!P0 LOP3.LUT R14, RZ, R6, RZ, 0x33, !PT ;  /* 0x00000006ff0e8212 */ /* 0x000fe200078e33ff */
[----:B------:R-:W-:-:S03]  /*1030*/  IMAD R6, R0, UR9, R13 ;  /* 0x0000000900067c24 */ /* 0x000fc6000f8e020d */
[----:B------:R-:W-:Y:S01]  /*1040*/  SHF.R.S32.HI R13, RZ, 0x1f, R14 ;  /* 0x0000001fff0d7819 */ /* 0x000fe2000001140e */
[----:B------:R-:W-:-:S04]  /*1050*/  IMAD.IADD R21, R21, 0x1, R6 ;  /* 0x0000000115157824 */ /* 0x000fc800078e0206 */
[----:B-1----:R-:W-:Y:S02]  /*1060*/  IMAD R6, R13, R4, RZ ;  /* 0x000000040d067224 */ /* 0x002fe400078e02ff */
[-C--:B---3--:R-:W-:Y:S02]  /*1070*/  IMAD R15, R15, R2.reuse, RZ ;  /* 0x000000020f0f7224 */ /* 0x088fe400078e02ff */
[----:B------:R-:W-:-:S04]  /*1080*/  IMAD.WIDE.U32 R26, R0, R2, R18 ;  /* 0x00000002001a7225 */ /* 0x000fc800078e0012 */
[----:B------:R-:W-:Y:S02]  /*1090*/  IMAD R3, R0, R3, R15 ;  /* 0x0000000300037224 */ /* 0x000fe400078e020f */
[----:B------:R-:W-:-:S03]  /*10a0*/  IMAD.WIDE.U32 R22, R14, R4, R20 ;  /* 0x000000040e167225 */ /* 0x000fc600078e0014 */
[----:B------:R-:W-:Y:S01]  /*10b0*/  IADD3 R19, R27, R3, RZ ;  /* 0x000000031b137210 */ /* 0x000fe20007ffe0ff */
[----:B------:R-:W-:-:S05]  /*10c0*/  IMAD R5, R14, R5, R6 ;  /* 0x000000050e057224 */ /* 0x000fca00078e0206 */
[----:B------:R-:W-:-:S07]  /*10d0*/  IADD3 R15, R23, R5, RZ ;  /* 0x00000005170f7210 */ /* 0x000fce0007ffe0ff */
.L_x_1760:
[----:B--2---:R-:W-:Y:S01]  /*10e0*/  SHF.R.S32.HI R115, RZ, 0x1f, R30 ;  /* 0x0000001fff737819 */ /* 0x004fe2000001141e */
[----:B------:R-:W-:Y:S01]  /*10f0*/  ULDC.64 UR4, c[0x0][0x228] ;  /* 0x00008a0000047ab9 */ /* 0x000fe20000000a00 */
[----:B------:R-:W-:Y:S01]  /*1100*/  ULDC.64 UR10, c[0x0][0x268] ;  /* 0x00009a00000a7ab9 */ /* 0x000fe20000000a00 */
[----:B------:R-:W1:Y:S01]  /*1110*/  S2UR UR12, SR_CgaCtaId ;  /* 0x00000000000c79c3 */ /* 0x000e620000008800 */
[-C--:B------:R-:W-:Y:S01]  /*1120*/  LEA.HI R5, R115, R30.reuse, RZ, 0x4 ;  /* 0x0000001e73057211 */ /* 0x080fe200078f20ff */
[----:B------:R-:W-:Y:S01]  /*1130*/  IMAD R13, R13, UR10, RZ ;  /* 0x0000000a0d0d7c24 */ /* 0x000fe2000f8e02ff */
[-C--:B------:R-:W-:Y:S01]  /*1140*/  LEA.HI R23, R115, R30.reuse, RZ, 0x2 ;  /* 0x0000001e73177211 */ /* 0x080fe200078f10ff */
[----:B------:R-:W-:Y:S01]  /*1150*/  USHF.L.U32 UR19, UR6, 0x6, URZ ;  /* 0x0000000606137899 */ /* 0x000fe2000800063f */
[----:B------:R-:W-:Y:S01]  /*1160*/  LOP3.LUT R25, R5, 0xfffffff0, RZ, 0xc0, !PT ;  /* 0xfffffff005197812 */ /* 0x000fe200078ec0ff */
[----:B------:R-:W-:Y:S01]  /*1170*/  IMAD R8, R14, UR11, R13 ;  /* 0x0000000b0e087c24 */ /* 0x000fe2000f8e020d */
[----:B------:R-:W-:Y:S01]  /*1180*/  LEA.HI R6, R115, R30, RZ, 0x3 ;  /* 0x0000001e73067211 */ /* 0x000fe200078f18ff */
[----:B------:R-:W-:Y:S01]  /*1190*/  USHF.L.U64.HI UR18, UR6, 0x6, UR7 ;  /* 0x0000000606127899 */ /* 0x000fe20008010207 */
[----:B------:R-:W-:Y:S01]  /*11a0*/  LOP3.LUT R21, R23, 0xfffffffc, RZ, 0xc0, !PT ;  /* 0xfffffffc17157812 */ /* 0x000fe200078ec0ff */
[----:B------:R-:W-:Y:S01]  /*11b0*/  IMAD.IADD R25, R30, 0x1, -R25 ;  /* 0x000000011e197824 */ /* 0x000fe200078e0a19 */
[----:B------:R-:W-:-:S02]  /*11c0*/  SHF.R.S32.HI R3, RZ, 0x3, R6 ;  /* 0x00000003ff037819 */ /* 0x000fc40000011406 */
[----:B------:R-:W-:Y:S01]  /*11d0*/  SHF.R.S32.HI R20, RZ, 0x2, R23 ;  /* 0x00000002ff147819 */ /* 0x000fe20000011417 */
[----:B------:R-:W-:Y:S01]  /*11e0*/  IMAD.IADD R170, R30, 0x1, -R21 ;  /* 0x000000011eaa7824 */ /* 0x000fe200078e0a15 */
[-C--:B------:R-:W-:Y:S01]  /*11f0*/  LEA.HI R12, R25, R25.reuse, RZ, 0x1 ;  /* 0x00000019190c7211 */ /* 0x080fe200078f08ff */
[----:B------:R-:W-:Y:S01]  /*1200*/  IMAD.SHL.U32 R3, R3, 0x40, RZ ;  /* 0x0000004003037824 */ /* 0x000fe200078e00ff */
[----:B------:R-:W-:Y:S01]  /*1210*/  SHF.R.S32.HI R0, RZ, 0x1f, R25 ;  /* 0x0000001fff007819 */ /* 0x000fe20000011419 */
[----:B------:R-:W-:Y:S01]  /*1220*/  IMAD.SHL.U32 R170, R170, 0x8, RZ ;  /* 0x00000008aaaa7824 */ /* 0x000fe200078e00ff */
[----:B------:R-:W-:Y:S02]  /*1230*/  LOP3.LUT R112, R12, 0x7fffffe, RZ, 0xc0, !PT ;  /* 0x07fffffe0c707812 */ /* 0x000fe400078ec0ff */
[----:B------:R-:W-:Y:S02]  /*1240*/  LEA.HI R0, R0, R25, RZ, 0x3 ;  /* 0x0000001900007211 */ /* 0x000fe400078f18ff */
[----:B------:R-:W-:Y:S01]  /*1250*/  LOP3.LUT R3, R3, 0xc0, RZ, 0xc0, !PT ;  /* 0x000000c003037812 */ /* 0x000fe200078ec0ff */
[----:B------:R-:W-:Y:S01]  /*1260*/  IMAD.IADD R112, R25, 0x1, -R112 ;  /* 0x0000000119707824 */ /* 0x000fe200078e0a70 */
[----:B------:R-:W-:Y:S01]  /*1270*/  LEA.HI R25, R23, R20, RZ, 0x1 ;  /* 0x0000001417197211 */ /* 0x000fe200078f08ff */
[----:B------:R-:W-:Y:S01]  /*1280*/  IMAD.SHL.U32 R0, R0, 0x20, RZ ;  /* 0x0000002000007824 */ /* 0x000fe200078e00ff */
[----:B------:R-:W-:-:S02]  /*1290*/  LEA.HI R115, R115, R30, RZ, 0x5 ;  /* 0x0000001e73737211 */ /* 0x000fc400078f28ff */
[----:B------:R-:W-:Y:S02]  /*12a0*/  LOP3.LUT R25, R25, 0x7fffffe, RZ, 0xc0, !PT ;  /* 0x07fffffe19197812 */ /* 0x000fe400078ec0ff */
[----:B------:R-:W-:Y:S02]  /*12b0*/  LOP3.LUT R2, R3, 0x18, R170, 0xf8, !PT ;  /* 0x0000001803027812 */ /* 0x000fe400078ef8aa */
[----:B------:R-:W-:Y:S01]  /*12c0*/  SHF.R.U32.HI R3, RZ, 0x3, R3 ;  /* 0x00000003ff037819 */ /* 0x000fe20000011603 */
[----:B------:R-:W-:Y:S01]  /*12d0*/  IMAD.IADD R25, R20, 0x1, -R25 ;  /* 0x0000000114197824 */ /* 0x000fe200078e0a19 */
[----:B------:R-:W-:Y:S02]  /*12e0*/  SHF.R.S32.HI R114, RZ, 0x5, R115 ;  /* 0x00000005ff727819 */ /* 0x000fe40000011473 */
[----:B------:R-:W-:Y:S02]  /*12f0*/  LOP3.LUT R3, R2, R3, RZ, 0x3c, !PT ;  /* 0x0000000302037212 */ /* 0x000fe400078e3cff */
[----:B------:R-:W-:Y:S01]  /*1300*/  SHF.R.S32.HI R4, RZ, 0x4, R5 ;  /* 0x00000004ff047819 */ /* 0x000fe20000011405 */
[C---:B------:R-:W-:Y:S01]  /*1310*/  IMAD R168, R114.reuse, 0x8, R25 ;  /* 0x0000000872a87824 */ /* 0x040fe200078e0219 */
[----:B------:R-:W-:Y:S01]  /*1320*/  SHF.R.S32.HI R2, RZ, 0x1f, R24 ;  /* 0x0000001fff027819 */ /* 0x000fe20000011418 */
[----:B------:R-:W-:Y:S01]  /*1330*/  IMAD R117, R114, 0x10, R117 ;  /* 0x0000001072757824 */ /* 0x000fe200078e0275 */
[----:B------:R-:W-:Y:S01]  /*1340*/  LEA.HI R5, R5, R4, RZ, 0x1 ;  /* 0x0000000405057211 */ /* 0x000fe200078f08ff */
[----:B------:R-:W-:Y:S01]  /*1350*/  IMAD.U32 R168, R168, 0x20, R3 ;  /* 0x00000020a8a87824 */ /* 0x000fe200078e0003 */
[----:B------:R-:W-:Y:S01]  /*1360*/  SHF.R.S32.HI R171, RZ, 0x1f, R170 ;  /* 0x0000001fffab7819 */ /* 0x000fe200000114aa */
[----:B------:R-:W-:Y:S01]  /*1370*/  IMAD R23, R2, UR4, RZ ;  /* 0x0000000402177c24 */ /* 0x000fe2000f8e02ff */
[----:B------:R-:W-:Y:S01]  /*1380*/  LOP3.LUT R5, R5, 0xfffffffe, RZ, 0xc0, !PT ;  /* 0xfffffffe05057812 */ /* 0x000fe200078ec0ff */
[----:B------:R-:W2:Y:S01]  /*1390*/  LDC.64 R2, c[0x0][0x240] ;  /* 0x00009000ff027b82 */ /* 0x000ea20000000a00 */
[----:B------:R-:W-:Y:S01]  /*13a0*/  IADD3 R26, P0, R170, R26, RZ ;  /* 0x0000001aaa1a7210 */ /* 0x000fe20007f1e0ff */
[----:B------:R-:W-:Y:S01]  /*13b0*/  IMAD R18, R24, UR5, R23 ;  /* 0x0000000518127c24 */ /* 0x000fe2000f8e0217 */
[----:B------:R-:W-:Y:S01]  /*13c0*/  SHF.R.S32.HI R21, RZ, 0x1f, R20 ;  /* 0x0000001fff157819 */ /* 0x000fe20000011414 */
[----:B------:R-:W-:Y:S01]  /*13d0*/  IMAD.IADD R5, R4, 0x1, -R5 ;  /* 0x0000000104057824 */ /* 0x000fe200078e0a05 */
[----:B------:R-:W-:Y:S01]  /*13e0*/  SHF.R.S32.HI R4, RZ, 0x1f, R11 ;  /* 0x0000001fff047819 */ /* 0x000fe2000001140b */
[----:B------:R-:W-:Y:S01]  /*13f0*/  IMAD.WIDE.U32 R24, R24, UR4, R170 ;  /* 0x0000000418187c25 */ /* 0x000fe2000f8e00aa */
[----:B------:R-:W-:Y:S01]  /*1400*/  ULDC.64 UR4, c[0x0][0x258] ;  /* 0x0000960000047ab9 */ /* 0x000fe20000000a00 */
[----:B------:R-:W-:-:S02]  /*1410*/  IADD3 R22, P1, R170, R22, RZ ;  /* 0x00000016aa167210 */ /* 0x000fc40007f3e0ff */
[----:B------:R-:W-:Y:S01]  /*1420*/  IMAD.X R27, R171, 0x1, R19, P0 ;  /* 0x00000001ab1b7824 */ /* 0x000fe200000e0613 */
[----:B------:R-:W-:Y:S01]  /*1430*/  IADD3 R10, P0, R20, R7, RZ ;  /* 0x00000007140a7210 */ /* 0x000fe20007f1e0ff */
[----:B------:R-:W-:Y:S01]  /*1440*/  IMAD R4, R4, UR4, RZ ;  /* 0x0000000404047c24 */ /* 0x000fe2000f8e02ff */
[----:B------:R-:W-:Y:S01]  /*1450*/  SHF.R.S32.HI R13, RZ, 0x1, R12 ;  /* 0x00000001ff0d7819 */ /* 0x000fe2000001140c */
[----:B------:R-:W-:Y:S01]  /*1460*/  IMAD.IADD R19, R25, 0x1, R18 ;  /* 0x0000000119137824 */ /* 0x000fe200078e0212 */
[----:B------:R-:W-:Y:S01]  /*1470*/  SHF.R.S32.HI R12, RZ, 0x1f, R12 ;  /* 0x0000001fff0c7819 */ /* 0x000fe2000001140c */
[----:B------:R-:W-:Y:S01]  /*1480*/  IMAD.MOV.U32 R18, RZ, RZ, R24 ;  /* 0x000000ffff127224 */ /* 0x000fe200078e0018 */
[----:B------:R-:W-:Y:S01]  /*1490*/  LOP3.LUT R31, R0, 0xffffff00, RZ, 0xc0, !PT ;  /* 0xffffff00001f7812 */ /* 0x000fe200078ec0ff */
[----:B------:R-:W-:Y:S01]  /*14a0*/  IMAD R7, R11, UR5, R4 ;  /* 0x000000050b077c24 */ /* 0x000fe2000f8e0204 */
[----:B------:R-:W-:Y:S01]  /*14b0*/  LEA.HI R12, R12, R13, RZ, 0x2 ;  /* 0x0000000d0c0c7211 */ /* 0x000fe200078f10ff */
[----:B------:R-:W-:-:S02]  /*14c0*/  IMAD.X R23, R171, 0x1, R15, P1 ;  /* 0x00000001ab177824 */ /* 0x000fc400008e060f */
[----:B------:R-:W-:Y:S01]  /*14d0*/  IMAD R4, R21, UR6, RZ ;  /* 0x0000000615047c24 */ /* 0x000fe2000f8e02ff */
[----:B------:R-:W-:Y:S01]  /*14e0*/  LOP3.LUT R12, R12, 0xfffffffc, RZ, 0xc0, !PT ;  /* 0xfffffffc0c0c7812 */ /* 0x000fe200078ec0ff */
[----:B------:R-:W-:Y:S01]  /*14f0*/  IMAD.WIDE.U32 R18, R11, UR4, R18 ;  /* 0x000000040b127c25 */ /* 0x000fe2000f8e0012 */
[----:B------:R-:W-:-:S03]  /*1500*/  ULDC.64 UR4, c[0x0][0x218] ;  /* 0x0000860000047ab9 */ /* 0x000fc60000000a00 */
[----:B------:R-:W-:-:S04]  /*1510*/  IMAD.WIDE R16, R17, 0x40, R20 ;  /* 0x0000004011107825 */ /* 0x000fc800078e0214 */
        /* <DEDUP_REMOVED lines=20> */
[C---:B------:R-:W-:Y:S01]  /*1660*/  LEA R16, P0, R2.reuse, R12, 0x6 ;  /* 0x0000000c02107211 */ /* 0x040fe200078030ff */
[----:B------:R-:W-:Y:S01]  /*1670*/  IMAD R9, R9, UR10, RZ ;  /* 0x0000000a09097c24 */ /* 0x000fe2000f8e02ff */
[----:B------:R-:W-:Y:S01]  /*1680*/  ULDC.64 UR12, c[0x0][0x220] ;  /* 0x00008800000c7ab9 */ /* 0x000fe20000000a00 */
[----:B------:R-:W-:Y:S01]  /*1690*/  IMAD.IADD R15, R15, 0x1, R8 ;  /* 0x000000010f0f7824 */ /* 0x000fe200078e0208 */
[----:B------:R-:W-:Y:S01]  /*16a0*/  LEA.HI.X R17, R2, R13, R3, 0x6, P0 ;  /* 0x0000000d02117211 */ /* 0x000fe200000f3403 */
[----:B------:R-:W-:Y:S01]  /*16b0*/  IMAD R7, R10, UR11, R9 ;  /* 0x0000000b0a077c24 */ /* 0x000fe2000f8e0209 */
[----:B------:R-:W-:Y:S01]  /*16c0*/  LEA R168, R168, UR5, 0x1 ;  /* 0x00000005a8a87c11 */ /* 0x000fe2000f8e08ff */
[----:B------:R-:W-:Y:S01]  /*16d0*/  IMAD.WIDE.U32 R10, R10, UR10, R14 ;  /* 0x0000000a0a0a7c25 */ /* 0x000fe2000f8e000e */
[----:B------:R-:W-:Y:S01]  /*16e0*/  IADD3 R18, P0, R178, UR19, RZ ;  /* 0x00000013b2127c10 */ /* 0x000fe2000ff1e0ff */
[----:B------:R-:W-:Y:S01]  /*16f0*/  USHF.L.U64.HI UR11, UR10, 0x6, UR11 ;  /* 0x000000060a0b7899 */ /* 0x000fe2000801020b */
[----:B------:R-:W-:Y:S01]  /*1700*/  LOP3.LUT R9, R6, 0xfffffff8, RZ, 0xc0, !PT ;  /* 0xfffffff806097812 */ /* 0x000fe200078ec0ff */
        /* <DEDUP_REMOVED lines=8> */
[----:B------:R-:W-:Y:S01]  /*1790*/  IMAD.IADD R2, R30, 0x1, -R9 ;  /* 0x000000011e027824 */ /* 0x000fe200078e0a09 */
[----:B------:R-:W-:Y:S01]  /*17a0*/  UIADD3 UR4, UR5, 0x3000, URZ ;  /* 0x0000300005047890 */ /* 0x000fe2000fffe03f */
[----:B------:R-:W-:Y:S01]  /*17b0*/  IADD3.X R21, R19, UR18, RZ, P0, !PT ;  /* 0x0000001213157c10 */ /* 0x000fe200087fe4ff */
[----:B------:R1:W-:Y:S01]  /*17c0*/  LDGSTS.E.BYPASS.LTC128B.128 [R168+0x2000], desc[UR16][R12.64+0x80] ;  /* 0x020000800ca87fae */ /* 0x0003e2000b901d50 */
[----:B------:R-:W-:Y:S01]  /*17d0*/  IADD3 R22, P0, R20, UR19, RZ ;  /* 0x0000001314167c10 */ /* 0x000fe2000ff1e0ff */
[----:B------:R-:W-:Y:S01]  /*17e0*/  IMAD R167, R114, 0x200, R31 ;  /* 0x0000020072a77824 */ /* 0x000fe200078e021f */
[----:B------:R-:W-:Y:S01]  /*17f0*/  LEA.HI R8, R2, R2, RZ, 0x1 ;  /* 0x0000000202087211 */ /* 0x000fe200078f08ff */
[----:B------:R-:W-:Y:S01]  /*1800*/  LDGSTS.E.BYPASS.LTC128B.128 [R168+0x800], desc[UR16][R16.64] ;  /* 0x0080000010a87fae */ /* 0x000fe2000b901d50 */
[----:B------:R-:W-:Y:S01]  /*1810*/  IADD3.X R23, R21, UR18, RZ, P0, !PT ;  /* 0x0000001215177c10 */ /* 0x000fe200087fe4ff */
[----:B------:R-:W-:Y:S01]  /*1820*/  IMAD R167, R112, 0x20, R167 ;  /* 0x0000002070a77824 */ /* 0x000fe200078e02a7 */
[----:B------:R-:W-:Y:S01]  /*1830*/  LOP3.LUT R9, R8, 0x3fffffe, RZ, 0xc0, !PT ;  /* 0x03fffffe08097812 */ /* 0x000fe200078ec0ff */
[----:B------:R-:W-:Y:S01]  /*1840*/  LDGSTS.E.BYPASS.LTC128B.128 [R168+0x1800], desc[UR16][R16.64+0x40] ;  /* 0x0180004010a87fae */ /* 0x000fe2000b901d50 */
[----:B------:R-:W-:Y:S01]  /*1850*/  SHF.R.S32.HI R3, RZ, 0x1, R8 ;  /* 0x00000001ff037819 */ /* 0x000fe20000011408 */
[----:B------:R-:W-:Y:S01]  /*1860*/  IMAD.SHL.U32 R8, R4, 0x40, RZ ;  /* 0x0000004004087824 */ /* 0x000fe200078e00ff */
[----:B------:R-:W-:Y:S01]  /*1870*/  LEA R174, P0, R10, UR12, 0x1 ;  /* 0x0000000c0aae7c11 */ /* 0x000fe2000f8008ff */
[----:B------:R-:W-:Y:S01]  /*1880*/  LDGSTS.E.BYPASS.LTC128B.128 [R168+0x2800], desc[UR16][R16.64+0x80] ;  /* 0x0280008010a87fae */ /* 0x000fe2000b901d50 */
[----:B------:R-:W-:Y:S01]  /*1890*/  IMAD.IADD R2, R2, 0x1, -R9 ;  /* 0x0000000102027824 */ /* 0x000fe200078e0a09 */
[----:B------:R-:W-:Y:S01]  /*18a0*/  USHF.L.U32 UR12, UR10, 0x6, URZ ;  /* 0x000000060a0c7899 */ /* 0x000fe2000800063f */
[----:B------:R-:W-:Y:S01]  /*18b0*/  IMAD.SHL.U32 R15, R3, 0x40, RZ ;  /* 0x00000040030f7824 */ /* 0x000fe200078e00ff */
[----:B------:R-:W-:Y:S01]  /*18c0*/  LDGSTS.E.BYPASS.LTC128B.128 [R168+0x3000], desc[UR16][R178.64] ;  /* 0x03000000b2a87fae */ /* 0x000fe2000b901d50 */
[----:B------:R-:W-:Y:S01]  /*18d0*/  LEA.HI.X R175, R10, UR13, R7, 0x1, P0 ;  /* 0x0000000d0aaf7c11 */ /* 0x000fe200080f0c07 */
[C---:B------:R-:W-:Y:S01]  /*18e0*/  IMAD R7, R5.reuse, 0x8, R2 ;  /* 0x0000000805077824 */ /* 0x040fe200078e0202 */
[----:B------:R-:W-:Y:S01]  /*18f0*/  LOP3.LUT R8, R8, 0xc0, RZ, 0xc0, !PT ;  /* 0x000000c008087812 */ /* 0x000fe200078ec0ff */
[----:B------:R-:W-:Y:S01]  /*1900*/  LDGSTS.E.BYPASS.LTC128B.128 [R168+0x5000], desc[UR16][R178.64+0x40] ;  /* 0x05000040b2a87fae */ /* 0x000fe2000b901d50 */
[----:B------:R-:W-:Y:S01]  /*1910*/  IMAD.SHL.U32 R5, R5, 0x8, RZ ;  /* 0x0000000805057824 */ /* 0x000fe200078e00ff */
[----:B------:R-:W-:Y:S01]  /*1920*/  LOP3.LUT R15, R15, 0xc0, RZ, 0xc0, !PT ;  /* 0x000000c00f0f7812 */ /* 0x000fe200078ec0ff */
[----:B------:R-:W-:Y:S01]  /*1930*/  IMAD.MOV.U32 R169, RZ, RZ, R175 ;  /* 0x000000ffffa97224 */ /* 0x000fe200078e00af */
[----:B------:R-:W-:Y:S01]  /*1940*/  LDGSTS.E.BYPASS.LTC128B.128 [R168+0x7000], desc[UR16][R178.64+0x80] ;  /* 0x07000080b2a87fae */ /* 0x000fe2000b901d50 */
[----:B------:R-:W-:-:S02]  /*1950*/  SHF.R.U32.HI R2, RZ, 0x3, R8 ;  /* 0x00000003ff027819 */ /* 0x000fc40000011608 */
[----:B-1----:R-:W-:Y:S01]  /*1960*/  LOP3.LUT R13, R15, 0x8, R6, 0xf8, !PT ;  /* 0x000000080f0d7812 */ /* 0x002fe200078ef806 */
[----:B------:R-:W-:Y:S01]  /*1970*/  LDGSTS.E.BYPASS.LTC128B.128 [R168+0x3800], desc[UR16][R18.64] ;  /* 0x0380000012a87fae */ /* 0x000fe2000b901d50 */
[----:B------:R-:W-:Y:S02]  /*1980*/  LOP3.LUT R5, R8, 0x8, R5, 0xf8, !PT ;  /* 0x0000000808057812 */ /* 0x000fe400078ef805 */
[----:B------:R-:W-:Y:S01]  /*1990*/  SHF.R.U32.HI R6, RZ, 0x3, R15 ;  /* 0x00000003ff067819 */ /* 0x000fe2000001160f */
[----:B------:R-:W-:Y:S01]  /*19a0*/  LDGSTS.E.BYPASS.LTC128B.128 [R168+0x5800], desc[UR16][R18.64+0x40] ;  /* 0x0580004012a87fae */ /* 0x000fe2000b901d50 */
[----:B------:R-:W-:Y:S02]  /*19b0*/  IADD3 R8, P0, R174, UR12, RZ ;  /* 0x0000000cae087c10 */ /* 0x000fe4000ff1e0ff */
[----:B------:R-:W-:Y:S01]  /*19c0*/  LOP3.LUT R6, R13, R6, RZ, 0x3c, !PT ;  /* 0x000000060d067212 */ /* 0x000fe200078e3cff */
[----:B------:R-:W-:Y:S01]  /*19d0*/  LDGSTS.E.BYPASS.LTC128B.128 [R168+0x7800], desc[UR16][R18.64+0x80] ;  /* 0x0780008012a87fae */ /* 0x000fe2000b901d50 */
[----:B------:R-:W-:-:S02]  /*19e0*/  IADD3.X R9, R175, UR11, RZ, P0, !PT ;  /* 0x0000000baf097c10 */ /* 0x000fc400087fe4ff */
[----:B------:R-:W-:Y:S01]  /*19f0*/  IADD3 R10, P0, R8, UR12, RZ ;  /* 0x0000000c080a7c10 */ /* 0x000fe2000ff1e0ff */
[----:B------:R-:W-:Y:S01]  /*1a00*/  LDGSTS.E.BYPASS.LTC128B.128 [R168+0x4000], desc[UR16][R20.64] ;  /* 0x0400000014a87fae */ /* 0x000fe2000b901d50 */
[----:B------:R-:W-:Y:S01]  /*1a10*/  LOP3.LUT R2, R5, R2, RZ, 0x3c, !PT ;  /* 0x0000000205027212 */ /* 0x000fe200078e3cff */
[----:B------:R-:W-:Y:S01]  /*1a20*/  IMAD.U32 R0, R7, 0x20, R6 ;  /* 0x0000002007007824 */ /* 0x000fe200078e0006 */
[----:B------:R-:W-:Y:S01]  /*1a30*/  IADD3.X R11, R9, UR11, RZ, P0, !PT ;  /* 0x0000000b090b7c10 */ /* 0x000fe200087fe4ff */
[----:B------:R-:W-:Y:S01]  /*1a40*/  LDGSTS.E.BYPASS.LTC128B.128 [R168+0x6000], desc[UR16][R20.64+0x40] ;  /* 0x0600004014a87fae */ /* 0x000fe2000b901d50 */
[----:B------:R-:W-:Y:S01]  /*1a50*/  IADD3 R6, P0, R10, UR12, RZ ;  /* 0x0000000c0a067c10 */ /* 0x000fe2000ff1e0ff */
[----:B------:R-:W-:Y:S01]  /*1a60*/  IMAD.IADD R167, R2, 0x1, R167 ;  /* 0x0000000102a77824 */ /* 0x000fe200078e02a7 */
[----:B------:R-:W-:Y:S01]  /*1a70*/  LEA R29, R0, UR5, 0x1 ;  /* 0x00000005001d7c11 */ /* 0x000fe2000f8e08ff */
[----:B------:R-:W-:Y:S01]  /*1a80*/  LDGSTS.E.BYPASS.LTC128B.128 [R168+0x8000], desc[UR16][R20.64+0x80] ;  /* 0x0800008014a87fae */ /* 0x000fe2000b901d50 */
[----:B------:R-:W-:-:S02]  /*1a90*/  IADD3.X R7, R11, UR11, RZ, P0, !PT ;  /* 0x0000000b0b077c10 */ /* 0x000fc400087fe4ff */
[----:B------:R-:W-:Y:S01]  /*1aa0*/  LEA R167, R167, UR5, 0x1 ;  /* 0x00000005a7a77c11 */ /* 0x000fe2000f8e08ff */
[----:B------:R-:W-:Y:S01]  /*1ab0*/  LDGSTS.E.BYPASS.LTC128B.128 [R168+0x4800], desc[UR16][R22.64] ;  /* 0x0480000016a87fae */ /* 0x000fe2000b901d50 */
[----:B------:R-:W-:Y:S01]  /*1ac0*/  LOP3.LUT P0, RZ, R3, 0x2, RZ, 0xc0, !PT ;  /* 0x0000000203ff7812 */ /* 0x000fe2000780c0ff */
[----:B------:R-:W-:Y:S01]  /*1ad0*/  IMAD.MOV.U32 R3, RZ, RZ, 0x20 ;  /* 0x00000020ff037424 */ /* 0x000fe200078e00ff */
[----:B------:R-:W-:Y:S01]  /*1ae0*/  LEA R166, R0, UR4, 0x1 ;  /* 0x0000000400a67c11 */ /* 0x000fe2000f8e08ff */
[----:B------:R-:W-:Y:S01]  /*1af0*/  LDGSTS.E.BYPASS.LTC128B.128 [R168+0x6800], desc[UR16][R22.64+0x40] ;  /* 0x0680004016a87fae */ /* 0x000fe2000b901d50 */
[----:B------:R-:W-:Y:S02]  /*1b00*/  ULDC UR4, c[0x0][0x39c] ;  /* 0x0000e70000047ab9 */ /* 0x000fe40000000800 */
[C---:B------:R-:W-:Y:S01]  /*1b10*/  SEL R5, R3.reuse, 0xffffffe0, !P0 ;  /* 0xffffffe003057807 */ /* 0x040fe20004000000 */
[----:B------:R1:W-:Y:S01]  /*1b20*/  LDGSTS.E.BYPASS.LTC128B.128 [R168+0x8800], desc[UR16][R22.64+0x80] ;  /* 0x0880008016a87fae */ /* 0x0003e2000b901d50 */
[----:B------:R-:W-:-:S03]  /*1b30*/  SEL R3, R3, 0xffffffe0, !P1 ;  /* 0xffffffe003037807 */ /* 0x000fc60004800000 */
[----:B------:R-:W0:Y:S01]  /*1b40*/  LDGDEPBAR ;  /* 0x00000000000079af */ /* 0x000e220000000000 */
[----:B------:R-:W-:Y:S02]  /*1b50*/  IMAD.IADD R164, R166, 0x1, R5 ;  /* 0x00000001a6a47824 */ /* 0x000fe400078e0205 */
[----:B------:R-:W-:Y:S01]  /*1b60*/  IMAD.IADD R165, R167, 0x1, R3 ;  /* 0x00000001a7a57824 */ /* 0x000fe200078e0203 */
[----:B------:R-:W-:-:S04]  /*1b70*/  DEPBAR.LE SB0, 0x0 ;  /* 0x000080000000791a */ /* 0x000fc80000000000 */
[----:B------:R-:W-:Y:S06]  /*1b80*/  BAR.SYNC.DEFER_BLOCKING 0x0 ;  /* 0x0000000000007b1d */ /* 0x000fec0000010000 */
        /* <DEDUP_REMOVED lines=12> */
[----:B------:R-:W-:Y:S04]  /*1c50*/  LDGSTS.E.BYPASS.LTC128B.128 [R168+0xa800], desc[UR16][R6.64] ;  /* 0x0a80000006a87fae */ /* 0x000fe8000b901d50 */
[----:B------:R-:W-:Y:S04]  /*1c60*/  LDGSTS.E.BYPASS.LTC128B.128 [R168+0xc800], desc[UR16][R6.64+0x40] ;  /* 0x0c80004006a87fae */ /* 0x000fe8000b901d50 */
[----:B------:R3:W-:Y:S04]  /*1c70*/  LDGSTS.E.BYPASS.LTC128B.128 [R168+0xe800], desc[UR16][R6.64+0x80] ;  /* 0x0e80008006a87fae */ /* 0x0007e8000b901d50 */
[----:B------:R-:W-:Y:S04]  /*1c80*/  LDSM.16.M88.4 R24, [R167] ;  /* 0x00000000a718783b */ /* 0x000fe80000000200 */
[----:B------:R-:W4:Y:S04]  /*1c90*/  LDSM.16.M88.4 R40, [R29+0x3000] ;  /* 0x003000001d28783b */ /* 0x000f280000000200 */
[----:B-1----:R-:W-:Y:S04]  /*1ca0*/  LDSM.16.M88.4 R20, [R165] ;  /* 0x00000000a514783b */ /* 0x002fe80000000200 */
[----:B--2---:R-:W-:Y:S04]  /*1cb0*/  LDSM.16.M88.4 R8, [R164] ;  /* 0x00000000a408783b */ /* 0x004fe80000000200 */
[----:B------:R-:W1:Y:S04]  /*1cc0*/  LDSM.16.M88.4 R72, [R29+0x3400] ;  /* 0x003400001d48783b */ /* 0x000e680000000200 */
[----:B------:R-:W-:Y:S04]  /*1cd0*/  LDSM.16.M88.4 R16, [R167+0x1000] ;  /* 0x00100000a710783b */ /* 0x000fe80000000200 */
[----:B------:R-:W-:Y:S04]  /*1ce0*/  LDSM.16.M88.4 R52, [R29+0x5000] ;  /* 0x005000001d34783b */ /* 0x000fe80000000200 */
[----:B------:R-:W2:Y:S04]  /*1cf0*/  LDSM.16.M88.4 R64, [R29+0x3800] ;  /* 0x003800001d40783b */ /* 0x000ea80000000200 */
[----:B------:R-:W5:Y:S04]  /*1d00*/  LDSM.16.M88.4 R36, [R164+0x400] ;  /* 0x00040000a424783b */ /* 0x000f680000000200 */
[----:B------:R-:W-:Y:S04]  /*1d10*/  LDSM.16.M88.4 R12, [R165+0x1000] ;  /* 0x00100000a50c783b */ /* 0x000fe80000000200 */
[----:B------:R-:W5:Y:S01]  /*1d20*/  LDSM.16.M88.4 R44, [R164+0x2000] ;  /* 0x00200000a42c783b */ /* 0x000f620000000200 */
[C---:B----4-:R-:W-:Y:S03]  /*1d30*/  HMMA.16816.F32 R32, R24.reuse, R40, RZ ;  /* 0x000000281820723c */ /* 0x050fe600000018ff */
[----:B---3--:R-:W3:Y:S04]  /*1d40*/  LDSM.16.M88.4 R4, [R164+0x800] ;  /* 0x00080000a404783b */ /* 0x008ee80000000200 */
[----:B------:R-:W4:Y:S01]  /*1d50*/  LDSM.16.M88.4 R108, [R29+0x5400] ;  /* 0x005400001d6c783b */ /* 0x000f220000000200 */
[C---:B------:R-:W-:Y:S03]  /*1d60*/  HMMA.16816.F32 R40, R24.reuse, R42, RZ ;  /* 0x0000002a1828723c */ /* 0x040fe600000018ff */
[----:B------:R-:W4:Y:S03]  /*1d70*/  LDSM.16.M88.4 R88, [R29+0x3c00] ;  /* 0x003c00001d58783b */ /* 0x000f260000000200 */
[C---:B-1----:R-:W-:Y:S01]  /*1d80*/  HMMA.16816.F32 R48, R24.reuse, R72, RZ ;  /* 0x000000481830723c */ /* 0x042fe200000018ff */
[----:B------:R-:W-:Y:S04]  /*1d90*/  LDSM.16.M88.4 R100, [R29+0x7000] ;  /* 0x007000001d64783b */ /* 0x000fe80000000200 */
        /* <DEDUP_REMOVED lines=8> */
[C---:B--2---:R-:W-:Y:S01]  /*1e20*/  HMMA.16816.F32 R68, R24.reuse, R64, RZ ;  /* 0x000000401844723c */ /* 0x044fe200000018ff */
[----:B------:R-:W-:Y:S04]  /*1e30*/  LDSM.16.M88.4 R92, [R164+0x1000] ;  /* 0x00100000a45c783b */ /* 0x000fe80000000200 */
[----:B------:R-:W-:Y:S01]  /*1e40*/  LDSM.16.M88.4 R76, [R29+0x5c00] ;  /* 0x005c00001d4c783b */ /* 0x000fe20000000200 */
[----:B------:R-:W-:Y:S03]  /*1e50*/  HMMA.16816.F32 R64, R24, R66, RZ ;  /* 0x000000421840723c */ /* 0x000fe600000018ff */
[----:B------:R-:W0:Y:S03]  /*1e60*/  LDGDEPBAR ;  /* 0x00000000000079af */ /* 0x000e260000000000 */
[----:B------:R-:W-:Y:S06]  /*1e70*/  HMMA.16816.F32 R32, R16, R52, R32 ;  /* 0x000000341020723c */ /* 0x000fec0000001820 */
[C---:B-----5:R-:W-:Y:S06]  /*1e80*/  HMMA.16816.F32 R48, R20.reuse, R36, R48 ;  /* 0x000000241430723c */ /* 0x060fec0000001830 */
[----:B------:R-:W-:Y:S01]  /*1e90*/  HMMA.16816.F32 R72, R20, R38, R72 ;  /* 0x000000261448723c */ /* 0x000fe20000001848 */
[----:B------:R-:W-:Y:S05]  /*1ea0*/  LDSM.16.M88.4 R36, [R164+0x4000] ;  /* 0x00400000a424783b */ /* 0x000fea0000000200 */
[----:B------:R-:W-:Y:S01]  /*1eb0*/  HMMA.16816.F32 R40, R16, R54, R40 ;  /* 0x000000361028723c */ /* 0x000fe20000001828 */
[----:B------:R-:W-:Y:S05]  /*1ec0*/  LDSM.16.M88.4 R52, [R164+0x2800] ;  /* 0x00280000a434783b */ /* 0x000fea0000000200 */
[----:B------:R-:W-:Y:S06]  /*1ed0*/  HMMA.16816.F32 R32, R12, R44, R32 ;  /* 0x0000002c0c20723c */ /* 0x000fec0000001820 */
[C---:B---3--:R-:W-:Y:S06]  /*1ee0*/  HMMA.16816.F32 R68, R20.reuse, R4, R68 ;  /* 0x000000041444723c */ /* 0x048fec0000001844 */
[----:B------:R-:W-:Y:S01]  /*1ef0*/  HMMA.16816.F32 R64, R20, R6, R64 ;  /* 0x000000061440723c */ /* 0x000fe20000001840 */
[----:B------:R-:W2:Y:S05]  /*1f00*/  LDSM.16.M88.4 R4, [R165+0x2000] ;  /* 0x00200000a504783b */ /* 0x000eaa0000000200 */
[C---:B----4-:R-:W-:Y:S06]  /*1f10*/  HMMA.16816.F32 R48, R16.reuse, R108, R48 ;  /* 0x0000006c1030723c */ /* 0x050fec0000001830 */
[----:B------:R-:W-:Y:S06]  /*1f20*/  HMMA.16816.F32 R72, R16, R110, R72 ;  /* 0x0000006e1048723c */ /* 0x000fec0000001848 */
[----:B------:R-:W-:Y:S01]  /*1f30*/  HMMA.16816.F32 R40, R12, R46, R40 ;  /* 0x0000002e0c28723c */ /* 0x000fe20000001828 */
[----:B------:R-:W3:Y:S05]  /*1f40*/  LDSM.16.M88.4 R44, [R29+0x7400] ;  /* 0x007400001d2c783b */ /* 0x000eea0000000200 */
[C---:B------:R-:W-:Y:S06]  /*1f50*/  HMMA.16816.F32 R60, R24.reuse, R88, RZ ;  /* 0x00000058183c723c */ /* 0x040fec00000018ff */
[----:B------:R-:W-:Y:S06]  /*1f60*/  HMMA.16816.F32 R88, R24, R90, RZ ;  /* 0x0000005a1858723c */ /* 0x000fec00000018ff */
[----:B-1----:R-:W-:Y:S06]  /*1f70*/  HMMA.16816.F32 R32, R8, R100, R32 ;  /* 0x000000640820723c */ /* 0x002fec0000001820 */
[C---:B------:R-:W-:Y:S06]  /*1f80*/  HMMA.16816.F32 R48, R12.reuse, R56, R48 ;  /* 0x000000380c30723c */ /* 0x040fec0000001830 */
[----:B------:R-:W-:Y:S01]  /*1f90*/  HMMA.16816.F32 R72, R12, R58, R72 ;  /* 0x0000003a0c48723c */ /* 0x000fe20000001848 */
[----:B------:R-:W-:Y:S05]  /*1fa0*/  LDSM.16.M88.4 R56, [R164+0x2c00] ;  /* 0x002c0000a438783b */ /* 0x000fea0000000200 */
[----:B------:R-:W-:Y:S06]  /*1fb0*/  HMMA.16816.F32 R68, R16, R80, R68 ;  /* 0x000000501044723c */ /* 0x000fec0000001844 */
[----:B------:R-:W-:Y:S06]  /*1fc0*/  HMMA.16816.F32 R40, R8, R102, R40 ;  /* 0x000000660828723c */ /* 0x000fec0000001828 */
[----:B------:R-:W-:Y:S01]  /*1fd0*/  HMMA.16816.F32 R80, R16, R82, R64 ;  /* 0x000000521050723c */ /* 0x000fe20000001840 */
[----:B------:R-:W1:Y:S05]  /*1fe0*/  LDSM.16.M88.4 R64, [R164+0x4400] ;  /* 0x00440000a440783b */ /* 0x000e6a0000000200 */
[----:B------:R-:W-:Y:S06]  /*1ff0*/  HMMA.16816.F32 R84, R24, R104, RZ ;  /* 0x000000681854723c */ /* 0x000fec00000018ff */
[C---:B------:R-:W-:Y:S06]  /*2000*/  HMMA.16816.F32 R60, R20.reuse, R96, R60 ;  /* 0x00000060143c723c */ /* 0x040fec000000183c */
[----:B------:R-:W-:Y:S01]  /*2010*/  HMMA.16816.F32 R88, R20, R98, R88 ;  /* 0x000000621458723c */ /* 0x000fe20000001858 */
[----:B------:R-:W-:Y:S05]  /*2020*/  LDSM.16.M88.4 R96, [R29+0x7800] ;  /* 0x007800001d60783b */ /* 0x000fea0000000200 */
[----:B--2---:R-:W-:Y:S06]  /*2030*/  HMMA.16816.F32 R32, R4, R36, R32 ;  /* 0x000000240420723c */ /* 0x004fec0000001820 */
[C---:B---3--:R-:W-:Y:S06]  /*2040*/  HMMA.16816.F32 R48, R8.reuse, R44, R48 ;  /* 0x0000002c0830723c */ /* 0x048fec0000001830 */
[----:B------:R-:W-:Y:S01]  /*2050*/  HMMA.16816.F32 R72, R8, R46, R72 ;  /* 0x0000002e0848723c */ /* 0x000fe20000001848 */
[----:B------:R-:W-:Y:S05]  /*2060*/  LDSM.16.M88.4 R44, [R29+0x4800] ;  /* 0x004800001d2c783b */ /* 0x000fea0000000200 */
[----:B------:R-:W-:Y:S01]  /*2070*/  HMMA.16816.F32 R40, R4, R38, R40 ;  /* 0x000000260428723c */ /* 0x000fe20000001828 */
[----:B------:R-:W-:Y:S05]  /*2080*/  LDSM.16.M88.4 R36, [R164+0x4800] ;  /* 0x00480000a424783b */ /* 0x000fea0000000200 */
[----:B------:R-:W-:Y:S01]  /*2090*/  HMMA.16816.F32 R84, R20, R92, R84 ;  /* 0x0000005c1454723c */ /* 0x000fe20000001854 */
[----:B------:R-:W-:Y:S01]  /*20a0*/  FMUL.FTZ R0, R32, UR4 ;  /* 0x0000000420007c20 */ /* 0x000fe20008410000 */
[----:B------:R-:W-:-:S04]  /*20b0*/  FMUL.FTZ R108, R35, UR4 ;  /* 0x00000004236c7c20 */ /* 0x000fc80008410000 */
[C---:B------:R-:W-:Y:S01]  /*20c0*/  HMMA.16816.F32 R60, R16.reuse, R76, R60 ;  /* 0x0000004c103c723c */ /* 0x040fe2000000183c */
[----:B------:R-:W-:Y:S01]  /*20d0*/  FMUL.FTZ R92, R33, UR4 ;  /* 0x00000004215c7c20 */ /* 0x000fe20008410000 */
[----:B------:R-:W-:Y:S01]  /*20e0*/  FMUL.FTZ R93, R34, UR4 ;  /* 0x00000004225d7c20 */ /* 0x000fe20008410000 */
[----:B------:R-:W2:Y:S01]  /*20f0*/  MUFU.TANH R0, R0 ;  /* 0x0000000000007308 */ /* 0x000ea20000002400 */
[----:B------:R-:W3:Y:S02]  /*2100*/  LDSM.16.M88.4 R32, [R29+0x4400] ;  /* 0x004400001d20783b */ /* 0x000ee40000000200 */
[----:B------:R-:W-:Y:S05]  /*2110*/  HMMA.16816.F32 R88, R16, R78, R88 ;  /* 0x0000004e1058723c */ /* 0x000fea0000001858 */
[----:B------:R-:W-:Y:S01]  /*2120*/  MUFU.TANH R92, R92 ;  /* 0x0000005c005c7308 */ /* 0x000fe20000002400 */
[----:B-1----:R-:W-:Y:S01]  /*2130*/  HMMA.16816.F32 R48, R4, R64, R48 ;  /* 0x000000400430723c */ /* 0x002fe20000001830 */
[----:B------:R-:W-:Y:S01]  /*2140*/  FMUL.FTZ R40, R40, UR4 ;  /* 0x0000000428287c20 */ /* 0x000fe20008410000 */
[----:B------:R-:W-:Y:S01]  /*2150*/  FMUL.FTZ R110, R41, UR4 ;  /* 0x00000004296e7c20 */ /* 0x000fe20008410000 */
[----:B------:R-:W-:Y:S01]  /*2160*/  FMUL.FTZ R111, R42, UR4 ;  /* 0x000000042a6f7c20 */ /* 0x000fe20008410000 */
[----:B------:R-:W-:-:S02]  /*2170*/  FMUL.FTZ R116, R43, UR4 ;  /* 0x000000042b747c20 */ /* 0x000fc40008410000 */
[----:B------:R-:W-:Y:S01]  /*2180*/  HMMA.16816.F32 R72, R4, R66, R72 ;  /* 0x000000420448723c */ /* 0x000fe20000001848 */
[----:B------:R-:W1:Y:S01]  /*2190*/  LDSM.16.M88.4 R64, [R29+0x7c00] ;  /* 0x007c00001d40783b */ /* 0x000e620000000200 */
[----:B------:R4:W-:Y:S04]  /*21a0*/  MUFU.TANH R109, R40 ;  /* 0x00000028006d7308 */ /* 0x0009e80000002400 */
[----:B------:R-:W-:Y:S04]  /*21b0*/  HMMA.16816.F32 R104, R24, R106, RZ ;  /* 0x0000006a1868723c */ /* 0x000fe800000018ff */
[----:B------:R-:W5:Y:S02]  /*21c0*/  MUFU.TANH R108, R108 ;  /* 0x0000006c006c7308 */ /* 0x000f640000002400 */
[C---:B------:R-:W-:Y:S06]  /*21d0*/  HMMA.16816.F32 R68, R12.reuse, R52, R68 ;  /* 0x000000340c44723c */ /* 0x040fec0000001844 */
[C---:B------:R-:W-:Y:S01]  /*21e0*/  HMMA.16816.F32 R80, R12.reuse, R54, R80 ;  /* 0x000000360c50723c */ /* 0x040fe20000001850 */
[----:B----4-:R-:W4:Y:S01]  /*21f0*/  LDSM.16.M88.4 R40, [R29+0x6000] ;  /* 0x006000001d28783b */ /* 0x010f220000000200 */
[----:B------:R-:W-:Y:S01]  /*2200*/  FMUL.FTZ R48, R48, UR4 ;  /* 0x0000000430307c20 */ /* 0x000fe20008410000 */
[----:B------:R-:W-:Y:S01]  /*2210*/  FMUL.FTZ R119, R49, UR4 ;  /* 0x0000000431777c20 */ /* 0x000fe20008410000 */
[----:B------:R-:W-:Y:S01]  /*2220*/  FMUL.FTZ R120, R50, UR4 ;  /* 0x0000000432787c20 */ /* 0x000fe20008410000 */
[----:B------:R-:W-:Y:S01]  /*2230*/  FMUL.FTZ R121, R51, UR4 ;  /* 0x0000000433797c20 */ /* 0x000fe20008410000 */
[C---:B------:R-:W-:Y:S01]  /*2240*/  HMMA.16816.F32 R60, R12.reuse, R56, R60 ;  /* 0x000000380c3c723c */ /* 0x040fe2000000183c */
[----:B------:R2:W-:Y:S01]  /*2250*/  MUFU.TANH R118, R48 ;  /* 0x0000003000767308 */ /* 0x0005e20000002400 */
[----:B------:R-:W-:Y:S01]  /*2260*/  LDSM.16.M88.4 R52, [R29+0x4c00] ;  /* 0x004c00001d34783b */ /* 0x000fe20000000200 */
[----:B------:R-:W-:Y:S01]  /*2270*/  FMUL.FTZ R72, R72, UR4 ;  /* 0x0000000448487c20 */ /* 0x000fe20008410000 */
[----:B------:R-:W-:Y:S01]  /*2280*/  FMUL.FTZ R74, R74, UR4 ;  /* 0x000000044a4a7c20 */ /* 0x000fe20008410000 */
[----:B------:R-:W-:Y:S01]  /*2290*/  FMUL.FTZ R73, R73, UR4 ;  /* 0x0000000449497c20 */ /* 0x000fe20008410000 */
[----:B------:R-:W-:Y:S01]  /*22a0*/  HMMA.16816.F32 R88, R12, R58, R88 ;  /* 0x0000003a0c58723c */ /* 0x000fe20000001858 */
[----:B------:R-:W5:Y:S01]  /*22b0*/  LDSM.16.M88.4 R56, [R164+0x1400] ;  /* 0x00140000a438783b */ /* 0x000f620000000200 */
[----:B------:R-:W-:Y:S01]  /*22c0*/  FMUL.FTZ R75, R75, UR4 ;  /* 0x000000044b4b7c20 */ /* 0x000fe20008410000 */
[----:B------:R-:W5:Y:S03]  /*22d0*/  MUFU.TANH R111, R111 ;  /* 0x0000006f006f7308 */ /* 0x000f660000002400 */
[----:B------:R-:W-:Y:S05]  /*22e0*/  HMMA.16816.F32 R104, R20, R94, R104 ;  /* 0x0000005e1468723c */ /* 0x000fea0000001868 */
[----:B------:R-:W5:Y:S01]  /*22f0*/  MUFU.TANH R93, R93 ;  /* 0x0000005d005d7308 */ /* 0x000f620000002400 */
[----:B---3--:R-:W-:Y:S01]  /*2300*/  HMMA.16816.F32 R76, R24, R32, RZ ;  /* 0x00000020184c723c */ /* 0x008fe200000018ff */
[----:B--2---:R-:W2:Y:S05]  /*2310*/  LDSM.16.M88.4 R48, [R164+0x3000] ;  /* 0x00300000a430783b */ /* 0x004eaa0000000200 */
[C---:B------:R-:W-:Y:S01]  /*2320*/  HMMA.16816.F32 R68, R8.reuse, R96, R68 ;  /* 0x000000600844723c */ /* 0x040fe20000001844 */
[----:B------:R-:W-:Y:S05]  /*2330*/  MUFU.TANH R110, R110 ;  /* 0x0000006e006e7308 */ /* 0x000fea0000002400 */
[----:B------:R-:W-:Y:S03]  /*2340*/  HMMA.16816.F32 R80, R8, R98, R80 ;  /* 0x000000620850723c */ /* 0x000fe60000001850 */
[----:B------:R-:W-:Y:S03]  /*2350*/  MUFU.TANH R116, R116 ;  /* 0x0000007400747308 */ /* 0x000fe60000002400 */
[----:B------:R-:W-:Y:S05]  /*2360*/  HMMA.16816.F32 R32, R24, R34, RZ ;  /* 0x000000221820723c */ /* 0x000fea00000018ff */
[----:B------:R-:W-:Y:S01]  /*2370*/  MUFU.TANH R120, R120 ;  /* 0x0000007800787308 */ /* 0x000fe20000002400 */
[C---:B-1----:R-:W-:Y:S06]  /*2380*/  HMMA.16816.F32 R60, R8.reuse, R64, R60 ;  /* 0x00000040083c723c */ /* 0x042fec000000183c */
[----:B------:R-:W-:Y:S01]  /*2390*/  HMMA.16816.F32 R88, R8, R66, R88 ;  /* 0x000000420858723c */ /* 0x000fe20000001858 */
[----:B------:R-:W1:Y:S01]  /*23a0*/  LDSM.16.M88.4 R64, [R29+0x6400] ;  /* 0x006400001d40783b */ /* 0x000e620000000200 */
[----:B------:R-:W3:Y:S04]  /*23b0*/  MUFU.TANH R119, R119 ;  /* 0x0000007700777308 */ /* 0x000ee80000002400 */
[C---:B----4-:R-:W-:Y:S04]  /*23c0*/  HMMA.16816.F32 R84, R16.reuse, R40, R84 ;  /* 0x000000281054723c */ /* 0x050fe80000001854 */
[----:B------:R-:W4:Y:S02]  /*23d0*/  MUFU.TANH R121, R121 ;  /* 0x0000007900797308 */ /* 0x000f240000002400 */
[----:B------:R-:W-:Y:S01]  /*23e0*/  HMMA.16816.F32 R104, R16, R42, R104 ;  /* 0x0000002a1068723c */ /* 0x000fe20000001868 */
[----:B------:R-:W-:Y:S05]  /*23f0*/  LDSM.16.M88.4 R40, [R164+0x1800] ;  /* 0x00180000a428783b */ /* 0x000fea0000000200 */
[----:B-----5:R-:W-:Y:S01]  /*2400*/  HMMA.16816.F32 R76, R20, R56, R76 ;  /* 0x00000038144c723c */ /* 0x020fe2000000184c */
[----:B------:R-:W5:Y:S05]  /*2410*/  MUFU.TANH R72, R72 ;  /* 0x0000004800487308 */ /* 0x000f6a0000002400 */
[C---:B------:R-:W-:Y:S03]  /*2420*/  HMMA.16816.F32 R68, R4.reuse, R36, R68 ;  /* 0x000000240444723c */ /* 0x040fe60000001844 */
[----:B------:R-:W5:Y:S03]  /*2430*/  MUFU.TANH R74, R74 ;  /* 0x0000004a004a7308 */ /* 0x000f660000002400 */
[----:B------:R-:W-:Y:S01]  /*2440*/  HMMA.16816.F32 R80, R4, R38, R80 ;  /* 0x000000260450723c */ /* 0x000fe20000001850 */
[----:B------:R-:W3:Y:S04]  /*2450*/  LDSM.16.M88.4 R36, [R29+0x8000] ;  /* 0x008000001d24783b */ /* 0x000ee80000000200 */
[----:B------:R-:W5:Y:S01]  /*2460*/  MUFU.TANH R73, R73 ;  /* 0x0000004900497308 */ /* 0x000f620000002400 */
[----:B------:R-:W-:Y:S01]  /*2470*/  HMMA.16816.F32 R32, R20, R58, R32 ;  /* 0x0000003a1420723c */ /* 0x000fe20000001820 */
[----:B------:R-:W4:Y:S05]  /*2480*/  LDSM.16.M88.4 R56, [R164+0x3400] ;  /* 0x00340000a438783b */ /* 0x000f2a0000000200 */
[C---:B--2---:R-:W-:Y:S01]  /*2490*/  HMMA.16816.F32 R84, R12.reuse, R48, R84 ;  /* 0x000000300c54723c */ /* 0x044fe20000001854 */
[----:B------:R-:W2:Y:S05]  /*24a0*/  MUFU.TANH R75, R75 ;  /* 0x0000004b004b7308 */ /* 0x000eaa0000002400 */
[----:B------:R-:W-:Y:S01]  /*24b0*/  HMMA.16816.F32 R104, R12, R50, R104 ;  /* 0x000000320c68723c */ /* 0x000fe20000001868 */
[----:B------:R-:W5:Y:S01]  /*24c0*/  LDSM.16.M88.4 R48, [R164+0x1c00] ;  /* 0x001c0000a430783b */ /* 0x000f620000000200 */
[----:B------:R-:W-:Y:S01]  /*24d0*/  FMUL.FTZ R68, R68, UR4 ;  /* 0x0000000444447c20 */ /* 0x000fe20008410000 */
[----:B------:R-:W-:Y:S01]  /*24e0*/  FMUL.FTZ R69, R69, UR4 ;  /* 0x0000000445457c20 */ /* 0x000fe20008410000 */
[----:B------:R-:W-:Y:S01]  /*24f0*/  FMUL.FTZ R70, R70, UR4 ;  /* 0x0000000446467c20 */ /* 0x000fe20008410000 */
[----:B------:R-:W-:Y:S01]  /*2500*/  FMUL.FTZ R123, R71, UR4 ;  /* 0x00000004477b7c20 */ /* 0x000fe20008410000 */
[----:B------:R-:W-:Y:S01]  /*2510*/  HMMA.16816.F32 R96, R24, R44, RZ ;  /* 0x0000002c1860723c */ /* 0x000fe200000018ff */
[----:B------:R-:W2:Y:S01]  /*2520*/  MUFU.TANH R122, R68 ;  /* 0x00000044007a7308 */ /* 0x000ea20000002400 */
[----:B------:R-:W-:Y:S01]  /*2530*/  FMUL.FTZ R80, R80, UR4 ;  /* 0x0000000450507c20 */ /* 0x000fe20008410000 */
[----:B------:R-:W-:Y:S01]  /*2540*/  FMUL.FTZ R82, R82, UR4 ;  /* 0x0000000452527c20 */ /* 0x000fe20008410000 */
[----:B------:R-:W-:Y:S01]  /*2550*/  FMUL.FTZ R81, R81, UR4 ;  /* 0x0000000451517c20 */ /* 0x000fe20008410000 */
[----:B------:R-:W-:Y:S01]  /*2560*/  FMUL.FTZ R83, R83, UR4 ;  /* 0x0000000453537c20 */ /* 0x000fe20008410000 */
[----:B-1----:R-:W-:Y:S03]  /*2570*/  HMMA.16816.F32 R76, R16, R64, R76 ;  /* 0x00000040104c723c */ /* 0x002fe6000000184c */
[----:B------:R-:W-:Y:S03]  /*2580*/  MUFU.TANH R94, R69 ;  /* 0x00000045005e7308 */ /* 0x000fe60000002400 */
[C---:B------:R-:W-:Y:S05]  /*2590*/  HMMA.16816.F32 R44, R24.reuse, R46, RZ ;  /* 0x0000002e182c723c */ /* 0x040fea00000018ff */
[----:B------:R1:W2:Y:S01]  /*25a0*/  MUFU.TANH R95, R70 ;  /* 0x00000046005f7308 */ /* 0x0002a20000002400 */
[C---:B------:R-:W-:Y:S06]  /*25b0*/  HMMA.16816.F32 R100, R24.reuse, R52, RZ ;  /* 0x000000341864723c */ /* 0x040fec00000018ff */
[----:B------:R-:W-:Y:S01]  /*25c0*/  HMMA.16816.F32 R24, R24, R54, RZ ;  /* 0x000000361818723c */ /* 0x000fe200000018ff */
[----:B------:R-:W2:Y:S01]  /*25d0*/  LDSM.16.M88.4 R52, [R164+0x4c00] ;  /* 0x004c0000a434783b */ /* 0x000ea20000000200 */
[----:B------:R-:W2:Y:S04]  /*25e0*/  MUFU.TANH R123, R123 ;  /* 0x0000007b007b7308 */ /* 0x000ea80000002400 */
[----:B------:R-:W-:Y:S01]  /*25f0*/  HMMA.16816.F32 R64, R16, R66, R32 ;  /* 0x000000421040723c */ /* 0x000fe20000001820 */
[----:B------:R-:W2:Y:S03]  /*2600*/  LDSM.16.M88.4 R32, [R29+0x8400] ;  /* 0x008400001d20783b */ /* 0x000ea60000000200 */
[----:B------:R-:W2:Y:S01]  /*2610*/  MUFU.TANH R80, R80 ;  /* 0x0000005000507308 */ /* 0x000ea20000002400 */
[----:B-1----:R-:W-:Y:S01]  /*2620*/  LDSM.16.M88.4 R68, [R164+0x5000] ;  /* 0x00500000a444783b */ /* 0x002fe20000000200 */
[C---:B---3--:R-:W-:Y:S06]  /*2630*/  HMMA.16816.F32 R84, R8.reuse, R36, R84 ;  /* 0x000000240854723c */ /* 0x048fec0000001854 */
[----:B------:R-:W-:Y:S01]  /*2640*/  HMMA.16816.F32 R104, R8, R38, R104 ;  /* 0x000000260868723c */ /* 0x000fe20000001868 */
[----:B------:R-:W1:Y:S01]  /*2650*/  LDSM.16.M88.4 R36, [R29+0x6800] ;  /* 0x006800001d24783b */ /* 0x000e620000000200 */
[----:B------:R-:W3:Y:S04]  /*2660*/  MUFU.TANH R82, R82 ;  /* 0x0000005200527308 */ /* 0x000ee80000002400 */
[----:B----4-:R-:W-:Y:S04]  /*2670*/  HMMA.16816.F32 R76, R12, R56, R76 ;  /* 0x000000380c4c723c */ /* 0x010fe8000000184c */
[----:B------:R-:W4:Y:S02]  /*2680*/  MUFU.TANH R81, R81 ;  /* 0x0000005100517308 */ /* 0x000f240000002400 */
[----:B------:R-:W-:Y:S06]  /*2690*/  HMMA.16816.F32 R96, R20, R40, R96 ;  /* 0x000000281460723c */ /* 0x000fec0000001860 */
[----:B------:R-:W-:Y:S01]  /*26a0*/  HMMA.16816.F32 R64, R12, R58, R64 ;  /* 0x0000003a0c40723c */ /* 0x000fe20000001840 */
[----:B------:R-:W-:Y:S01]  /*26b0*/  LOP3.LUT R41, R115, 0xffffffe0, RZ, 0xc0, !PT ;  /* 0xffffffe073297812 */ /* 0x000fe200078ec0ff */
[----:B------:R-:W-:Y:S01]  /*26c0*/  MUFU.TANH R83, R83 ;  /* 0x0000005300537308 */ /* 0x000fe20000002400 */
[----:B------:R-:W-:-:S03]  /*26d0*/  SHF.R.S32.HI R115, RZ, 0x1f, R115 ;  /* 0x0000001fff737819 */ /* 0x000fc60000011473 */
[C---:B------:R-:W-:Y:S01]  /*26e0*/  HMMA.16816.F32 R44, R20.reuse, R42, R44 ;  /* 0x0000002a142c723c */ /* 0x040fe2000000182c */
[----:B------:R-:W-:Y:S02]  /*26f0*/  IMAD.IADD R176, R30, 0x1, -R41 ;  /* 0x000000011eb07824 */ /* 0x000fe400078e0a29 */
[----:B------:R-:W3:Y:S01]  /*2700*/  LDSM.16.M88.4 R40, [R164+0x5400] ;  /* 0x00540000a428783b */ /* 0x000ee20000000200 */
[----:B------:R-:W-:Y:S02]  /*2710*/  IMAD R59, R112, 0x20, R31 ;  /* 0x00000020703b7824 */ /* 0x000fe400078e021f */
[----:B-----5:R-:W-:Y:S06]  /*2720*/  HMMA.16816.F32 R100, R20, R48, R100 ;  /* 0x000000301464723c */ /* 0x020fec0000001864 */
[----:B--2---:R-:W-:Y:S01]  /*2730*/  HMMA.16816.F32 R60, R4, R52, R60 ;  /* 0x00000034043c723c */ /* 0x004fe2000000183c */
[----:B------:R-:W-:-:S02]  /*2740*/  SHF.R.S32.HI R49, RZ, 0x1f, R176 ;  /* 0x0000001fff317819 */ /* 0x000fc400000114b0 */
[----:B------:R-:W-:Y:S02]  /*2750*/  LEA.HI R48, R115, R114, RZ, 0x2 ;  /* 0x0000007273307211 */ /* 0x000fe400078f10ff */
[----:B------:R-:W-:Y:S01]  /*2760*/  LEA.HI R176, R49, R176, RZ, 0x2 ;  /* 0x000000b031b07211 */ /* 0x000fe200078f10ff */
[----:B------:R-:W-:Y:S01]  /*2770*/  HMMA.16816.F32 R88, R4, R54, R88 ;  /* 0x000000360458723c */ /* 0x000fe20000001858 */
[----:B------:R-:W2:Y:S01]  /*2780*/  LDSM.16.M88.4 R52, [R164+0x3800] ;  /* 0x00380000a434783b */ /* 0x000ea20000000200 */
[----:B------:R-:W-:Y:S02]  /*2790*/  LOP3.LUT R177, R48, 0xfffffffc, RZ, 0xc0, !PT ;  /* 0xfffffffc30b17812 */ /* 0x000fe400078ec0ff */
[----:B------:R-:W-:Y:S02]  /*27a0*/  SHF.R.S32.HI R176, RZ, 0x2, R176 ;  /* 0x00000002ffb07819 */ /* 0x000fe400000114b0 */
[----:B------:R-:W-:Y:S01]  /*27b0*/  HMMA.16816.F32 R76, R8, R32, R76 ;  /* 0x00000020084c723c */ /* 0x000fe2000000184c */
[----:B------:R-:W-:-:S05]  /*27c0*/  IMAD.IADD R177, R114, 0x1, -R177 ;  /* 0x0000000172b17824 */ /* 0x000fca00078e0ab1 */
[----:B------:R-:W-:Y:S01]  /*27d0*/  HMMA.16816.F32 R64, R8, R34, R64 ;  /* 0x000000220840723c */ /* 0x000fe20000001840 */
[----:B------:R-:W5:Y:S05]  /*27e0*/  LDSM.16.M88.4 R32, [R29+0x6c00] ;  /* 0x006c00001d20783b */ /* 0x000f6a0000000200 */
[----:B------:R-:W-:Y:S01]  /*27f0*/  HMMA.16816.F32 R24, R20, R50, R24 ;  /* 0x000000321418723c */ /* 0x000fe20000001818 */
[----:B------:R-:W-:Y:S01]  /*2800*/  LDSM.16.M88.4 R48, [R29+0x8c00] ;  /* 0x008c00001d30783b */ /* 0x000fe20000000200 */
[----:B------:R-:W-:Y:S01]  /*2810*/  FMUL.FTZ R60, R60, UR4 ;  /* 0x000000043c3c7c20 */ /* 0x000fe20008410000 */
[----:B------:R-:W-:Y:S01]  /*2820*/  FMUL.FTZ R62, R62, UR4 ;  /* 0x000000043e3e7c20 */ /* 0x000fe20008410000 */
[----:B------:R-:W-:Y:S01]  /*2830*/  FMUL.FTZ R61, R61, UR4 ;  /* 0x000000043d3d7c20 */ /* 0x000fe20008410000 */
[----:B------:R-:W-:Y:S01]  /*2840*/  FMUL.FTZ R63, R63, UR4 ;  /* 0x000000043f3f7c20 */ /* 0x000fe20008410000 */
[----:B-1----:R-:W-:Y:S01]  /*2850*/  HMMA.16816.F32 R96, R16, R36, R96 ;  /* 0x000000241060723c */ /* 0x002fe20000001860 */
[----:B------:R-:W-:Y:S01]  /*2860*/  IADD3 R20, R117, 0x1, R176 ;  /* 0x0000000175147810 */ /* 0x000fe20007ffe0b0 */
[----:B------:R-:W-:-:S02]  /*2870*/  IMAD.SHL.U32 R21, R30, 0x2, RZ ;  /* 0x000000021e157824 */ /* 0x000fc400078e00ff */
[----:B------:R-:W-:Y:S01]  /*2880*/  FMUL.FTZ R91, R91, UR4 ;  /* 0x000000045b5b7c20 */ /* 0x000fe20008410000 */
[----:B------:R-:W-:Y:S01]  /*2890*/  IMAD.SHL.U32 R30, R28, 0x80, RZ ;  /* 0x000000801c1e7824 */ /* 0x000fe200078e00ff */
[----:B------:R-:W-:Y:S01]  /*28a0*/  IADD3 R20, R113, -UR15, R20 ;  /* 0x8000000f71147c10 */ /* 0x000fe2000fffe014 */
[C---:B------:R-:W-:Y:S01]  /*28b0*/  HMMA.16816.F32 R84, R4.reuse, R68, R84 ;  /* 0x000000440454723c */ /* 0x040fe20000001854 */
[----:B------:R-:W-:Y:S01]  /*28c0*/  MUFU.TANH R181, R91 ;  /* 0x0000005b00b57308 */ /* 0x000fe20000002400 */
[----:B------:R-:W-:Y:S01]  /*28d0*/  FMUL.FTZ R89, R89, UR4 ;  /* 0x0000000459597c20 */ /* 0x000fe20008410000 */
[----:B------:R-:W-:Y:S01]  /*28e0*/  FMUL.FTZ R90, R90, UR4 ;  /* 0x000000045a5a7c20 */ /* 0x000fe20008410000 */
[----:B------:R-:W-:Y:S02]  /*28f0*/  VIADD R20, R20, UR14 ;  /* 0x0000000e14147c36 */ /* 0x000fe40008000000 */
[----:B------:R-:W-:Y:S01]  /*2900*/  HMMA.16816.F32 R104, R4, R70, R104 ;  /* 0x000000460468723c */ /* 0x000fe20000001868 */
[----:B------:R-:W-:-:S02]  /*2910*/  FMUL.FTZ R68, R88, UR4 ;  /* 0x0000000458447c20 */ /* 0x000fc40008410000 */
[C---:B------:R-:W-:Y:S01]  /*2920*/  VIMNMX R69, R20.reuse, R113, PT ;  /* 0x0000007114457248 */ /* 0x040fe20003fe0100 */
[----:B------:R-:W-:Y:S01]  /*2930*/  MUFU.TANH R56, R89 ;  /* 0x0000005900387308 */ /* 0x000fe20000002400 */
[----:B------:R-:W-:Y:S01]  /*2940*/  VIADDMNMX R58, R20, 0x8, R113, PT ;  /* 0x00000008143a7846 */ /* 0x000fe20003800171 */
[C---:B---3--:R-:W-:Y:S01]  /*2950*/  HMMA.16816.F32 R76, R4.reuse, R40, R76 ;  /* 0x00000028044c723c */ /* 0x048fe2000000184c */
[----:B------:R-:W-:Y:S02]  /*2960*/  LOP3.LUT R70, R30, 0x6, R21, 0xf8, !PT ;  /* 0x000000061e467812 */ /* 0x000fe400078ef815 */
[----:B------:R-:W1:Y:S03]  /*2970*/  LDSM.16.M88.4 R20, [R29+0x8800] ;  /* 0x008800001d14783b */ /* 0x000e660000000200 */
[----:B------:R-:W-:Y:S01]  /*2980*/  HMMA.16816.F32 R64, R4, R42, R64 ;  /* 0x0000002a0440723c */ /* 0x000fe20000001840 */
[----:B------:R-:W3:Y:S01]  /*2990*/  LDSM.16.M88.4 R40, [R164+0x3c00] ;  /* 0x003c0000a428783b */ /* 0x000ee20000000200 */
[C---:B------:R-:W-:Y:S01]  /*29a0*/  VIADD R31, R70.reuse, 0xffffff80 ;  /* 0xffffff80461f7836 */ /* 0x040fe20000000000 */
[----:B------:R-:W4:Y:S01]  /*29b0*/  MUFU.TANH R60, R60 ;  /* 0x0000003c003c7308 */ /* 0x000f220000002400 */
[----:B------:R-:W-:-:S02]  /*29c0*/  VIADD R36, R70, 0xffffff88 ;  /* 0xffffff8846247836 */ /* 0x000fc40000000000 */
[----:B------:R-:W-:Y:S01]  /*29d0*/  HMMA.16816.F32 R44, R16, R38, R44 ;  /* 0x00000026102c723c */ /* 0x000fe2000000182c */
[-C--:B------:R-:W-:Y:S01]  /*29e0*/  ISETP.GE.AND P5, PT, R31, R69.reuse, PT ;  /* 0x000000451f00720c */ /* 0x080fe20003fa6270 */
[----:B------:R-:W-:Y:S01]  /*29f0*/  FMUL.FTZ R87, R87, UR4 ;  /* 0x0000000457577c20 */ /* 0x000fe20008410000 */
[-C--:B------:R-:W-:Y:S01]  /*2a00*/  ISETP.GE.AND P4, PT, R31, R58.reuse, PT ;  /* 0x0000003a1f00720c */ /* 0x080fe20003f86270 */
[----:B------:R-:W-:Y:S01]  /*2a10*/  VIADD R31, R70, 0xffffff81 ;  /* 0xffffff81461f7836 */ /* 0x000fe20000000000 */
[CC--:B------:R-:W-:Y:S01]  /*2a20*/  ISETP.GE.AND P0, PT, R36.reuse, R69.reuse, PT ;  /* 0x000000452400720c */ /* 0x0c0fe20003f06270 */
[----:B--2---:R-:W-:Y:S01]  /*2a30*/  HMMA.16816.F32 R96, R12, R52, R96 ;  /* 0x000000340c60723c */ /* 0x004fe20000001860 */
[----:B------:R2:W-:Y:S01]  /*2a40*/  MUFU.TANH R143, R87 ;  /* 0x00000057008f7308 */ /* 0x0005e20000002400 */
[-C--:B------:R-:W-:Y:S01]  /*2a50*/  ISETP.GE.AND P3, PT, R36, R58.reuse, PT ;  /* 0x0000003a2400720c */ /* 0x080fe20003f66270 */
[----:B------:R-:W-:Y:S01]  /*2a60*/  FMUL.FTZ R85, R85, UR4 ;  /* 0x0000000455557c20 */ /* 0x000fe20008410000 */
[C---:B------:R-:W-:Y:S01]  /*2a70*/  ISETP.GE.AND P2, PT, R31.reuse, R69, PT ;  /* 0x000000451f00720c */ /* 0x040fe20003f46270 */
[----:B------:R-:W4:Y:S01]  /*2a80*/  LDSM.16.M88.4 R36, [R164+0x5800] ;  /* 0x00580000a424783b */ /* 0x000f220000000200 */
[----:B------:R-:W-:Y:S01]  /*2a90*/  ISETP.GE.AND P1, PT, R31, R58, PT ;  /* 0x0000003a1f00720c */ /* 0x000fe20003f26270 */
[----:B-----5:R-:W-:Y:S01]  /*2aa0*/  HMMA.16816.F32 R100, R16, R32, R100 ;  /* 0x000000201064723c */ /* 0x020fe20000001864 */
[----:B------:R-:W-:Y:S01]  /*2ab0*/  FSEL R53, R0, -INF , !P5 ;  /* 0xff80000000357808 */ /* 0x000fe20006800000 */
[----:B------:R-:W-:Y:S01]  /*2ac0*/  VIADD R0, R70, 0xffffff90 ;  /* 0xffffff9046007836 */ /* 0x000fe20000000000 */
[----:B------:R-:W-:Y:S01]  /*2ad0*/  FSEL R71, R108, -INF , !P1 ;  /* 0xff8000006c477808 */ /* 0x000fe20004800000 */
[----:B------:R-:W-:-:S02]  /*2ae0*/  VIADD R31, R70, 0xffffff89 ;  /* 0xffffff89461f7836 */ /* 0x000fc40000000000 */
[----:B------:R-:W-:Y:S01]  /*2af0*/  FMUL.FTZ R153, R77, UR4 ;  /* 0x000000044d997c20 */ /* 0x000fe20008410000 */
[----:B------:R-:W-:Y:S01]  /*2b00*/  FSEL R109, R109, -INF , !P0 ;  /* 0xff8000006d6d7808 */ /* 0x000fe20004000000 */
[----:B------:R-:W-:Y:S01]  /*2b10*/  FMUL.FTZ R105, R105, UR4 ;  /* 0x0000000469697c20 */ /* 0x000fe20008410000 */
[-C--:B------:R-:W-:Y:S01]  /*2b20*/  ISETP.GE.AND P1, PT, R0, R58.reuse, PT ;  /* 0x0000003a0000720c */ /* 0x080fe20003f26270 */
[----:B------:R5:W-:Y:S01]  /*2b30*/  MUFU.TANH R133, R85 ;  /* 0x0000005500857308 */ /* 0x000be20000002400 */
[----:B------:R-:W-:Y:S01]  /*2b40*/  FSEL R77, R111, -INF , !P3 ;  /* 0xff8000006f4d7808 */ /* 0x000fe20005800000 */
[----:B------:R-:W-:Y:S01]  /*2b50*/  HMMA.16816.F32 R44, R12, R54, R44 ;  /* 0x000000360c2c723c */ /* 0x000fe2000000182c */
[----:B--2---:R-:W-:Y:S01]  /*2b60*/  FSEL R87, R92, -INF , !P2 ;  /* 0xff8000005c577808 */ /* 0x004fe20005000000 */
[----:B------:R-:W-:Y:S01]  /*2b70*/  FMUL.FTZ R107, R107, UR4 ;  /* 0x000000046b6b7c20 */ /* 0x000fe20008410000 */
[-C--:B------:R-:W-:Y:S01]  /*2b80*/  ISETP.GE.AND P2, PT, R0, R69.reuse, PT ;  /* 0x000000450000720c */ /* 0x080fe20003f46270 */
[----:B------:R-:W-:Y:S01]  /*2b90*/  VIADD R0, R70, 0xffffff91 ;  /* 0xffffff9146007836 */ /* 0x000fe20000000000 */
[----:B------:R-:W-:Y:S01]  /*2ba0*/  FSEL R93, R93, -INF , !P4 ;  /* 0xff8000005d5d7808 */ /* 0x000fe20006000000 */
[----:B------:R2:W-:Y:S01]  /*2bb0*/  MUFU.TANH R135, R105 ;  /* 0x0000006900877308 */ /* 0x0005e20000002400 */
[-C--:B------:R-:W-:Y:S01]  /*2bc0*/  ISETP.GE.AND P5, PT, R31, R69.reuse, PT ;  /* 0x000000451f00720c */ /* 0x080fe20003fa6270 */
[----:B------:R-:W-:Y:S01]  /*2bd0*/  HMMA.16816.F32 R24, R16, R34, R24 ;  /* 0x000000221018723c */ /* 0x000fe20000001818 */
[CC--:B------:R-:W-:Y:S01]  /*2be0*/  ISETP.GE.AND P0, PT, R0.reuse, R69.reuse, PT ;  /* 0x000000450000720c */ /* 0x0c0fe20003f06270 */
[----:B------:R-:W-:Y:S01]  /*2bf0*/  FMUL.FTZ R141, R79, UR4 ;  /* 0x000000044f8d7c20 */ /* 0x000fe20008410000 */
[-C--:B------:R-:W-:Y:S01]  /*2c00*/  ISETP.GE.AND P3, PT, R0, R58.reuse, PT ;  /* 0x0000003a0000720c */ /* 0x080fe20003f66270 */
[----:B------:R-:W-:Y:S01]  /*2c10*/  VIADD R0, R70, 0xffffff98 ;  /* 0xffffff9846007836 */ /* 0x000fe20000000000 */
[-C--:B------:R-:W-:Y:S01]  /*2c20*/  ISETP.GE.AND P4, PT, R31, R58.reuse, PT ;  /* 0x0000003a1f00720c */ /* 0x080fe20003f86270 */
[----:B------:R4:W-:Y:S01]  /*2c30*/  MUFU.TANH R157, R107 ;  /* 0x0000006b009d7308 */ /* 0x0009e20000002400 */
[----:B-1----:R-:W-:Y:S01]  /*2c40*/  HMMA.16816.F32 R96, R8, R20, R96 ;  /* 0x000000140860723c */ /* 0x002fe20000001860 */
[----:B------:R-:W-:Y:S01]  /*2c50*/  FSEL R55, R119, -INF , !P0 ;  /* 0xff80000077377808 */ /* 0x000fe20004000000 */
[----:B------:R-:W1:Y:S01]  /*2c60*/  LDSM.16.M88.4 R16, [R164+0x5c00] ;  /* 0x005c0000a410783b */ /* 0x000e620000000200 */
[----:B-----5:R-:W-:Y:S01]  /*2c70*/  FSEL R85, R116, -INF , !P4 ;  /* 0xff80000074557808 */ /* 0x020fe20006000000 */
[----:B------:R-:W-:Y:S01]  /*2c80*/  FMUL.FTZ R57, R84, UR4 ;  /* 0x0000000454397c20 */ /* 0x000fe20008410000 */
[-C--:B------:R-:W-:Y:S01]  /*2c90*/  ISETP.GE.AND P4, PT, R0, R58.reuse, PT ;  /* 0x0000003a0000720c */ /* 0x080fe20003f86270 */
[----:B---3--:R-:W-:Y:S01]  /*2ca0*/  HMMA.16816.F32 R100, R12, R40, R100 ;  /* 0x000000280c64723c */ /* 0x008fe20000001864 */
[----:B------:R-:W-:Y:S01]  /*2cb0*/  FSEL R21, R120, -INF , !P1 ;  /* 0xff80000078157808 */ /* 0x000fe20004800000 */
[----:B------:R-:W3:Y:S01]  /*2cc0*/  MUFU.TANH R62, R62 ;  /* 0x0000003e003e7308 */ /* 0x000ee20000002400 */
[----:B--2---:R-:W-:Y:S01]  /*2cd0*/  FSEL R105, R110, -INF , !P5 ;  /* 0xff8000006e697808 */ /* 0x004fe20006800000 */
[----:B------:R-:W-:Y:S01]  /*2ce0*/  FMUL.FTZ R86, R86, UR4 ;  /* 0x0000000456567c20 */ /* 0x000fe20008410000 */
[-C--:B------:R-:W-:Y:S01]  /*2cf0*/  ISETP.GE.AND P5, PT, R0, R69.reuse, PT ;  /* 0x000000450000720c */ /* 0x080fe20003fa6270 */
[----:B------:R-:W-:Y:S01]  /*2d00*/  VIADD R0, R70, 0xffffff99 ;  /* 0xffffff9946007836 */ /* 0x000fe20000000000 */
[----:B------:R-:W-:Y:S01]  /*2d10*/  FSEL R91, R121, -INF , !P3 ;  /* 0xff800000795b7808 */ /* 0x000fe20005800000 */
[----:B------:R-:W-:Y:S01]  /*2d20*/  HMMA.16816.F32 R44, R8, R22, R44 ;  /* 0x00000016082c723c */ /* 0x000fe2000000182c */
[----:B------:R-:W-:Y:S01]  /*2d30*/  FSEL R79, R72, -INF , !P5 ;  /* 0xff800000484f7808 */ /* 0x000fe20006800000 */
[----:B------:R-:W2:Y:S01]  /*2d40*/  MUFU.TANH R68, R68 ;  /* 0x0000004400447308 */ /* 0x000ea20000002400 */
[----:B----4-:R-:W-:Y:S01]  /*2d50*/  FSEL R107, R118, -INF , !P2 ;  /* 0xff800000766b7808 */ /* 0x010fe20005000000 */
[----:B------:R-:W-:Y:S01]  /*2d60*/  VIADD R20, R70, 0xffffffb8 ;  /* 0xffffffb846147836 */ /* 0x000fe20000000000 */
[CC--:B------:R-:W-:Y:S01]  /*2d70*/  ISETP.GE.AND P2, PT, R0.reuse, R69.reuse, PT ;  /* 0x000000450000720c */ /* 0x0c0fe20003f46270 */
[----:B------:R-:W-:Y:S01]  /*2d80*/  HMMA.16816.F32 R24, R12, R42, R24 ;  /* 0x0000002a0c18723c */ /* 0x000fe20000001818 */
[-C--:B------:R-:W-:Y:S01]  /*2d90*/  ISETP.GE.AND P1, PT, R0, R58.reuse, PT ;  /* 0x0000003a0000720c */ /* 0x080fe20003f26270 */
[----:B------:R-:W-:Y:S01]  /*2da0*/  VIADD R0, R70, 0xffffffa0 ;  /* 0xffffffa046007836 */ /* 0x000fe20000000000 */
[----:B------:R-:W-:Y:S01]  /*2db0*/  FSEL R89, R74, -INF , !P4 ;  /* 0xff8000004a597808 */ /* 0x000fe20006000000 */
[----:B------:R-:W4:Y:S01]  /*2dc0*/  MUFU.TANH R183, R90 ;  /* 0x0000005a00b77308 */ /* 0x000f220000002400 */
[----:B------:R-:W-:Y:S01]  /*2dd0*/  FSEL R73, R73, -INF , !P2 ;  /* 0xff80000049497808 */ /* 0x000fe20005000000 */
[----:B------:R-:W-:Y:S01]  /*2de0*/  HMMA.16816.F32 R96, R4, R36, R96 ;  /* 0x000000240460723c */ /* 0x000fe20000001860 */
[-C--:B------:R-:W-:Y:S01]  /*2df0*/  ISETP.GE.AND P0, PT, R0, R69.reuse, PT ;  /* 0x000000450000720c */ /* 0x080fe20003f06270 */
[----:B------:R-:W-:Y:S01]  /*2e00*/  VIADD R12, R70, 0xffffffc0 ;  /* 0xffffffc0460c7836 */ /* 0x000fe20000000000 */
[-C--:B------:R-:W-:Y:S01]  /*2e10*/  ISETP.GE.AND P3, PT, R0, R58.reuse, PT ;  /* 0x0000003a0000720c */ /* 0x080fe20003f66270 */
[----:B------:R-:W-:Y:S01]  /*2e20*/  VIADD R0, R70, 0xffffffa1 ;  /* 0xffffffa146007836 */ /* 0x000fe20000000000 */
[----:B------:R-:W-:Y:S01]  /*2e30*/  FSEL R75, R75, -INF , !P1 ;  /* 0xff8000004b4b7808 */ /* 0x000fe20004800000 */
[----:B------:R-:W-:Y:S01]  /*2e40*/  HMMA.16816.F32 R100, R8, R48, R100 ;  /* 0x000000300864723c */ /* 0x000fe20000001864 */
[----:B------:R-:W-:Y:S01]  /*2e50*/  FSEL R37, R122, -INF , !P0 ;  /* 0xff8000007a257808 */ /* 0x000fe20004000000 */
[----:B------:R-:W5:Y:S01]  /*2e60*/  MUFU.TANH R61, R61 ;  /* 0x0000003d003d7308 */ /* 0x000f620000002400 */
[-C--:B------:R-:W-:Y:S01]  /*2e70*/  ISETP.GE.AND P5, PT, R0, R69.reuse, PT ;  /* 0x000000450000720c */ /* 0x080fe20003fa6270 */
[----:B------:R-:W-:Y:S01]  /*2e80*/  FMUL.FTZ R104, R104, UR4 ;  /* 0x0000000468687c20 */ /* 0x000fe20008410000 */
        /* <DEDUP_REMOVED lines=19> */
[C---:B-1----:R-:W-:Y:S01]  /*2fc0*/  HMMA.16816.F32 R100, R4.reuse, R16, R100 ;  /* 0x000000100464723c */ /* 0x042fe20000001864 */
[----:B------:R-:W-:Y:S01]  /*2fd0*/  FSEL R39, R81, -INF , !P0 ;  /* 0xff80000051277808 */ /* 0x000fe20004000000 */
[----:B------:R-:W1:Y:S01]  /*2fe0*/  MUFU.TANH R159, R86 ;  /* 0x00000056009f7308 */ /* 0x000e620000002400 */
[-C--:B------:R-:W-:Y:S01]  /*2ff0*/  ISETP.GE.AND P5, PT, R0, R69.reuse, PT ;  /* 0x000000450000720c */ /* 0x080fe20003fa6270 */
[----:B------:R-:W-:Y:S01]  /*3000*/  FMUL.FTZ R66, R66, UR4 ;  /* 0x0000000442427c20 */ /* 0x000fe20008410000 */
[-C--:B------:R-:W-:Y:S01]  /*3010*/  ISETP.GE.AND P4, PT, R0, R58.reuse, PT ;  /* 0x0000003a0000720c */ /* 0x080fe20003f86270 */
[----:B------:R-:W-:Y:S01]  /*3020*/  VIADD R0, R70, 0xffffffb1 ;  /* 0xffffffb146007836 */ /* 0x000fe20000000000 */
[----:B------:R-:W-:Y:S01]  /*3030*/  FSEL R33, R60, -INF , !P5 ;  /* 0xff8000003c217808 */ /* 0x000fe20006800000 */
[----:B------:R-:W-:Y:S01]  /*3040*/  FMUL.FTZ R76, R76, UR4 ;  /* 0x000000044c4c7c20 */ /* 0x000fe20008410000 */
[----:B---3--:R-:W-:Y:S01]  /*3050*/  FSEL R31, R62, -INF , !P4 ;  /* 0xff8000003e1f7808 */ /* 0x008fe20006000000 */
[----:B------:R-:W3:Y:S01]  /*3060*/  MUFU.TANH R161, R104 ;  /* 0x0000006800a17308 */ /* 0x000ee20000002400 */
[-C--:B------:R-:W-:Y:S01]  /*3070*/  ISETP.GE.AND P2, PT, R0, R69.reuse, PT ;  /* 0x000000450000720c */ /* 0x080fe20003f46270 */
[----:B------:R-:W-:Y:S01]  /*3080*/  FMUL.FTZ R78, R78, UR4 ;  /* 0x000000044e4e7c20 */ /* 0x000fe20008410000 */
[-C--:B------:R-:W-:Y:S01]  /*3090*/  ISETP.GE.AND P1, PT, R0, R58.reuse, PT ;  /* 0x0000003a0000720c */ /* 0x080fe20003f26270 */
[----:B------:R-:W-:Y:S01]  /*30a0*/  VIADD R0, R70, 0xffffffb9 ;  /* 0xffffffb946007836 */ /* 0x000fe20000000000 */
[----:B------:R-:W-:Y:S01]  /*30b0*/  FSEL R195, R83, -INF , !P3 ;  /* 0xff80000053c37808 */ /* 0x000fe20005800000 */
[----:B------:R-:W-:Y:S01]  /*30c0*/  FMUL.FTZ R96, R96, UR4 ;  /* 0x0000000460607c20 */ /* 0x000fe20008410000 */
[-C--:B------:R-:W-:Y:S01]  /*30d0*/  ISETP.GE.AND P0, PT, R20, R69.reuse, PT ;  /* 0x000000451400720c */ /* 0x080fe20003f06270 */
[----:B------:R-:W3:Y:S01]  /*30e0*/  MUFU.TANH R149, R106 ;  /* 0x0000006a00957308 */ /* 0x000ee20000002400 */
[-C--:B------:R-:W-:Y:S01]  /*30f0*/  ISETP.GE.AND P5, PT, R0, R69.reuse, PT ;  /* 0x000000450000720c */ /* 0x080fe20003fa6270 */
[----:B------:R-:W-:Y:S01]  /*3100*/  FMUL.FTZ R98, R98, UR4 ;  /* 0x0000000462627c20 */ /* 0x000fe20008410000 */
[-C--:B------:R-:W-:Y:S01]  /*3110*/  ISETP.GE.AND P4, PT, R0, R58.reuse, PT ;  /* 0x0000003a0000720c */ /* 0x080fe20003f86270 */
[----:B------:R-:W-:Y:S01]  /*3120*/  VIADD R0, R70, 0xffffffc1 ;  /* 0xffffffc146007836 */ /* 0x000fe20000000000 */
[-C--:B------:R-:W-:Y:S01]  /*3130*/  ISETP.GE.AND P3, PT, R20, R58.reuse, PT ;  /* 0x0000003a1400720c */ /* 0x080fe20003f66270 */
[----:B------:R-:W-:Y:S01]  /*3140*/  VIADD R8, R70, 0xffffffd1 ;  /* 0xffffffd146087836 */ /* 0x000fe20000000000 */
[----:B--2---:R-:W-:Y:S01]  /*3150*/  FSEL R187, R68, -INF , !P0 ;  /* 0xff80000044bb7808 */ /* 0x004fe20004000000 */
[----:B------:R-:W2:Y:S01]  /*3160*/  MUFU.TANH R153, R153 ;  /* 0x0000009900997308 */ /* 0x000ea20000002400 */
[----:B----4-:R-:W-:Y:S01]  /*3170*/  FSEL R183, R183, -INF , !P3 ;  /* 0xff800000b7b77808 */ /* 0x010fe20005800000 */
[----:B------:R-:W-:Y:S01]  /*3180*/  FMUL.FTZ R65, R65, UR4 ;  /* 0x0000000441417c20 */ /* 0x000fe20008410000 */
[CC--:B------:R-:W-:Y:S01]  /*3190*/  ISETP.GE.AND P0, PT, R0.reuse, R69.reuse, PT ;  /* 0x000000450000720c */ /* 0x0c0fe20003f06270 */
[----:B------:R-:W-:Y:S01]  /*31a0*/  HMMA.16816.F32 R4, R4, R18, R24 ;  /* 0x000000120404723c */ /* 0x000fe20000001818 */
[-C--:B------:R-:W-:Y:S01]  /*31b0*/  ISETP.GE.AND P3, PT, R0, R58.reuse, PT ;  /* 0x0000003a0000720c */ /* 0x080fe20003f66270 */
[----:B------:R-:W-:Y:S01]  /*31c0*/  VIADD R0, R70, 0xffffffc8 ;  /* 0xffffffc846007836 */ /* 0x000fe20000000000 */
[----:B------:R-:W-:Y:S01]  /*31d0*/  FSEL R29, R56, -INF , !P5 ;  /* 0xff800000381d7808 */ /* 0x000fe20006800000 */
[----:B------:R-:W4:Y:S01]  /*31e0*/  MUFU.TANH R141, R141 ;  /* 0x0000008d008d7308 */ /* 0x000f220000002400 */
[----:B------:R-:W-:Y:S01]  /*31f0*/  FSEL R181, R181, -INF , !P4 ;  /* 0xff800000b5b57808 */ /* 0x000fe20006000000 */
[----:B------:R-:W-:Y:S01]  /*3200*/  FMUL.FTZ R67, R67, UR4 ;  /* 0x0000000443437c20 */ /* 0x000fe20008410000 */
[----:B-----5:R-:W-:Y:S01]  /*3210*/  FSEL R189, R61, -INF , !P2 ;  /* 0xff8000003dbd7808 */ /* 0x020fe20005000000 */
[----:B------:R-:W-:Y:S01]  /*3220*/  FMUL.FTZ R44, R44, UR4 ;  /* 0x000000042c2c7c20 */ /* 0x000fe20008410000 */
[----:B------:R-:W-:Y:S01]  /*3230*/  FSEL R185, R63, -INF , !P1 ;  /* 0xff8000003fb97808 */ /* 0x000fe20004800000 */
[----:B------:R-:W-:Y:S01]  /*3240*/  FMUL.FTZ R46, R46, UR4 ;  /* 0x000000042e2e7c20 */ /* 0x000fe20008410000 */
[CC--:B------:R-:W-:Y:S01]  /*3250*/  ISETP.GE.AND P5, PT, R0.reuse, R69.reuse, PT ;  /* 0x000000450000720c */ /* 0x0c0fe20003fa6270 */
[----:B------:R-:W5:Y:S01]  /*3260*/  MUFU.TANH R151, R64 ;  /* 0x0000004000977308 */ /* 0x000f620000002400 */
[-C--:B------:R-:W-:Y:S01]  /*3270*/  ISETP.GE.AND P4, PT, R0, R58.reuse, PT ;  /* 0x0000003a0000720c */ /* 0x080fe20003f86270 */
[----:B------:R-:W-:Y:S01]  /*3280*/  VIADD R0, R70, 0xffffffc9 ;  /* 0xffffffc946007836 */ /* 0x000fe20000000000 */
[CC--:B------:R-:W-:Y:S01]  /*3290*/  ISETP.GE.AND P2, PT, R12.reuse, R69.reuse, PT ;  /* 0x000000450c00720c */ /* 0x0c0fe20003f46270 */
[----:B------:R-:W-:Y:S01]  /*32a0*/  FMUL.FTZ R27, R101, UR4 ;  /* 0x00000004651b7c20 */ /* 0x000fe20008410000 */
[-C--:B------:R-:W-:Y:S01]  /*32b0*/  ISETP.GE.AND P1, PT, R12, R58.reuse, PT ;  /* 0x0000003a0c00720c */ /* 0x080fe20003f26270 */
[----:B------:R-:W-:Y:S01]  /*32c0*/  FMUL.FTZ R97, R97, UR4 ;  /* 0x0000000461617c20 */ /* 0x000fe20008410000 */
[----:B------:R-:W-:Y:S01]  /*32d0*/  FSEL R163, R57, -INF , !P2 ;  /* 0xff80000039a37808 */ /* 0x000fe20005000000 */
[----:B------:R-:W5:Y:S01]  /*32e0*/  MUFU.TANH R139, R66 ;  /* 0x00000042008b7308 */ /* 0x000f620000002400 */
[----:B-1----:R-:W-:Y:S01]  /*32f0*/  FSEL R159, R159, -INF , !P1 ;  /* 0xff8000009f9f7808 */ /* 0x002fe20004800000 */
[----:B------:R-:W-:Y:S01]  /*3300*/  FMUL.FTZ R99, R99, UR4 ;  /* 0x0000000463637c20 */ /* 0x000fe20008410000 */
[CC--:B------:R-:W-:Y:S01]  /*3310*/  ISETP.GE.AND P2, PT, R0.reuse, R69.reuse, PT ;  /* 0x000000450000720c */ /* 0x0c0fe20003f46270 */
[----:B------:R-:W-:Y:S01]  /*3320*/  FMUL.FTZ R45, R45, UR4 ;  /* 0x000000042d2d7c20 */ /* 0x000fe20008410000 */
[-C--:B------:R-:W-:Y:S01]  /*3330*/  ISETP.GE.AND P1, PT, R0, R58.reuse, PT ;  /* 0x0000003a0000720c */ /* 0x080fe20003f26270 */
[----:B------:R-:W-:Y:S01]  /*3340*/  VIADD R0, R70, 0xffffffd0 ;  /* 0xffffffd046007836 */ /* 0x000fe20000000000 */
[----:B------:R-:W-:Y:S01]  /*3350*/  FSEL R133, R133, -INF , !P0 ;  /* 0xff80000085857808 */ /* 0x000fe20004000000 */
[----:B------:R-:W1:Y:S01]  /*3360*/  MUFU.TANH R155, R76 ;  /* 0x0000004c009b7308 */ /* 0x000e620000002400 */
[----:B------:R-:W-:Y:S01]  /*3370*/  FSEL R143, R143, -INF , !P3 ;  /* 0xff8000008f8f7808 */ /* 0x000fe20005800000 */
        /* <DEDUP_REMOVED lines=9> */
[----:B---3--:R-:W-:Y:S01]  /*3410*/  FSEL R161, R161, -INF , !P5 ;  /* 0xff800000a1a17808 */ /* 0x008fe20006800000 */
[----:B------:R-:W-:Y:S01]  /*3420*/  FMUL.FTZ R5, R5, UR4 ;  /* 0x0000000405057c20 */ /* 0x000fe20008410000 */
[----:B------:R-:W-:Y:S01]  /*3430*/  FSEL R149, R149, -INF , !P4 ;  /* 0xff80000095957808 */ /* 0x000fe20006000000 */
[----:B------:R-:W-:Y:S01]  /*3440*/  FMUL.FTZ R6, R6, UR4 ;  /* 0x0000000406067c20 */ /* 0x000fe20008410000 */
[CC--:B------:R-:W-:Y:S01]  /*3450*/  ISETP.GE.AND P2, PT, R0.reuse, R69.reuse, PT ;  /* 0x000000450000720c */ /* 0x0c0fe20003f46270 */
[----:B------:R-:W3:Y:S01]  /*3460*/  MUFU.TANH R131, R96 ;  /* 0x0000006000837308 */ /* 0x000ee20000002400 */
[-C--:B------:R-:W-:Y:S01]  /*3470*/  ISETP.GE.AND P1, PT, R0, R58.reuse, PT ;  /* 0x0000003a0000720c */ /* 0x080fe20003f26270 */
[----:B------:R-:W-:Y:S01]  /*3480*/  VIADD R0, R70, 0xffffffe0 ;  /* 0xffffffe046007836 */ /* 0x000fe20000000000 */
[CC--:B------:R-:W-:Y:S01]  /*3490*/  ISETP.GE.AND P5, PT, R8.reuse, R69.reuse, PT ;  /* 0x000000450800720c */ /* 0x0c0fe20003fa6270 */
[----:B------:R-:W-:Y:S01]  /*34a0*/  FMUL.FTZ R7, R7, UR4 ;  /* 0x0000000407077c20 */ /* 0x000fe20008410000 */
[----:B------:R-:W-:Y:S01]  /*34b0*/  ISETP.GE.AND P4, PT, R8, R58, PT ;  /* 0x0000003a0800720c */ /* 0x000fe20003f86270 */
[C---:B------:R-:W-:Y:S01]  /*34c0*/  VIADD R8, R70.reuse, 0xffffffd9 ;  /* 0xffffffd946087836 */ /* 0x040fe20000000000 */
[----:B--2---:R-:W-:Y:S01]  /*34d0*/  FSEL R153, R153, -INF , !P5 ;  /* 0xff80000099997808 */ /* 0x004fe20006800000 */
[----:B------:R-:W2:Y:S01]  /*34e0*/  MUFU.TANH R123, R98 ;  /* 0x00000062007b7308 */ /* 0x000ea20000002400 */
[----:B----4-:R-:W-:Y:S01]  /*34f0*/  FSEL R141, R141, -INF , !P4 ;  /* 0xff8000008d8d7808 */ /* 0x010fe20006000000 */
[----:B------:R-:W-:Y:S01]  /*3500*/  VIADD R4, R70, 0xfffffff0 ;  /* 0xfffffff046047836 */ /* 0x000fe20000000000 */
[----:B------:R-:W-:Y:S01]  /*3510*/  ISETP.GE.AND P5, PT, R0, R69, PT ;  /* 0x000000450000720c */ /* 0x000fe20003fa6270 */
[----:B------:R-:W-:-:S04]  /*3520*/  DEPBAR.LE SB0, 0x0 ;  /* 0x000080000000791a */ /* 0x000fc80000000000 */
[----:B------:R4:W2:Y:S01]  /*3530*/  MUFU.TANH R147, R65 ;  /* 0x0000004100937308 */ /* 0x0008a20000002400 */
[----:B------:R-:W-:Y:S01]  /*3540*/  ISETP.GE.AND P4, PT, R0, R58, PT ;  /* 0x0000003a0000720c */ /* 0x000fe20003f86270 */
[----:B------:R-:W-:Y:S01]  /*3550*/  VIADD R0, R70, 0xffffffe1 ;  /* 0xffffffe146007836 */ /* 0x000fe20000000000 */
[----:B-----5:R-:W-:Y:S01]  /*3560*/  FSEL R151, R151, -INF , !P2 ;  /* 0xff80000097977808 */ /* 0x020fe20005000000 */
[----:B------:R-:W-:Y:S01]  /*3570*/  IMAD.IADD R118, R2, 0x1, R59 ;  /* 0x0000000102767824 */ /* 0x000fe200078e023b */
[----:B------:R-:W-:Y:S02]  /*3580*/  FSEL R139, R139, -INF , !P1 ;  /* 0xff8000008b8b7808 */ /* 0x000fe40004800000 */
[----:B-1----:R-:W-:Y:S01]  /*3590*/  FSEL R155, R155, -INF , !P0 ;  /* 0xff8000009b9b7808 */ /* 0x002fe20004000000 */
[----:B------:R1:W5:Y:S01]  /*35a0*/  MUFU.TANH R137, R67 ;  /* 0x0000004300897308 */ /* 0x0003620000002400 */
[----:B------:R-:W-:Y:S02]  /*35b0*/  FSEL R145, R145, -INF , !P3 ;  /* 0xff80000091917808 */ /* 0x000fe40005800000 */
[----:B------:R-:W-:-:S02]  /*35c0*/  ISETP.GE.AND P2, PT, R0, R69, PT ;  /* 0x000000450000720c */ /* 0x000fc40003f46270 */
[-C--:B------:R-:W-:Y:S01]  /*35d0*/  ISETP.GE.AND P1, PT, R0, R58.reuse, PT ;  /* 0x0000003a0000720c */ /* 0x080fe20003f26270 */
[----:B------:R-:W-:Y:S01]  /*35e0*/  VIADD R0, R70, 0xffffffe9 ;  /* 0xffffffe946007836 */ /* 0x000fe20000000000 */
[C---:B------:R-:W-:Y:S01]  /*35f0*/  ISETP.GE.AND P0, PT, R8.reuse, R69, PT ;  /* 0x000000450800720c */ /* 0x040fe20003f06270 */
[----:B------:R-:W5:Y:S01]  /*3600*/  MUFU.TANH R127, R44 ;  /* 0x0000002c007f7308 */ /* 0x000f620000002400 */
[----:B------:R-:W-:Y:S01]  /*3610*/  ISETP.GE.AND P3, PT, R8, R58, PT ;  /* 0x0000003a0800720c */ /* 0x000fe20003f66270 */
[----:B------:R-:W-:Y:S02]  /*3620*/  VIADD R8, R70, 0xffffffe8 ;  /* 0xffffffe846087836 */ /* 0x000fe40000000000 */
[----:B----4-:R-:W-:Y:S01]  /*3630*/  FMUL.FTZ R65, R102, UR4 ;  /* 0x0000000466417c20 */ /* 0x010fe20008410000 */
[----:B---3--:R-:W-:Y:S02]  /*3640*/  FSEL R131, R131, -INF , !P5 ;  /* 0xff80000083837808 */ /* 0x008fe40006800000 */
[----:B--2---:R-:W-:Y:S01]  /*3650*/  FSEL R123, R123, -INF , !P4 ;  /* 0xff8000007b7b7808 */ /* 0x004fe20006000000 */
[----:B------:R-:W2:Y:S01]  /*3660*/  MUFU.TANH R119, R46 ;  /* 0x0000002e00777308 */ /* 0x000ea20000002400 */
[----:B-1----:R-:W-:Y:S01]  /*3670*/  FMUL.FTZ R67, R100, UR4 ;  /* 0x0000000464437c20 */ /* 0x002fe20008410000 */
[----:B------:R-:W-:-:S02]  /*3680*/  FSEL R147, R147, -INF , !P0 ;  /* 0xff80000093937808 */ /* 0x000fc40004000000 */
[CC--:B------:R-:W-:Y:S02]  /*3690*/  ISETP.GE.AND P5, PT, R0.reuse, R69.reuse, PT ;  /* 0x000000450000720c */ /* 0x0c0fe40003fa6270 */
[-C--:B------:R-:W-:Y:S01]  /*36a0*/  ISETP.GE.AND P4, PT, R0, R58.reuse, PT ;  /* 0x0000003a0000720c */ /* 0x080fe20003f86270 */
[----:B------:R-:W-:Y:S01]  /*36b0*/  VIADD R0, R70, 0xfffffff1 ;  /* 0xfffffff146007836 */ /* 0x000fe20000000000 */
[----:B------:R-:W1:Y:S01]  /*36c0*/  MUFU.TANH R27, R27 ;  /* 0x0000001b001b7308 */ /* 0x000e620000002400 */
[CC--:B------:R-:W-:Y:S02]  /*36d0*/  ISETP.GE.AND P0, PT, R8.reuse, R69.reuse, PT ;  /* 0x000000450800720c */ /* 0x0c0fe40003f06270 */
[----:B-----5:R-:W-:Y:S02]  /*36e0*/  FSEL R137, R137, -INF , !P3 ;  /* 0xff80000089897808 */ /* 0x020fe40005800000 */
[----:B------:R-:W-:Y:S02]  /*36f0*/  ISETP.GE.AND P3, PT, R8, R58, PT ;  /* 0x0000003a0800720c */ /* 0x000fe40003f66270 */
[----:B------:R-:W-:Y:S01]  /*3700*/  FSEL R127, R127, -INF , !P0 ;  /* 0xff8000007f7f7808 */ /* 0x000fe20004000000 */
[----:B------:R-:W3:Y:S01]  /*3710*/  MUFU.TANH R129, R97 ;  /* 0x0000006100817308 */ /* 0x000ee20000002400 */
[----:B------:R-:W-:-:S02]  /*3720*/  ISETP.GE.AND P0, PT, R0, R69, PT ;  /* 0x000000450000720c */ /* 0x000fc40003f06270 */
[----:B--2---:R-:W-:Y:S02]  /*3730*/  FSEL R119, R119, -INF , !P3 ;  /* 0xff80000077777808 */ /* 0x004fe40005800000 */
[----:B------:R-:W-:-:S03]  /*3740*/  ISETP.GE.AND P3, PT, R0, R58, PT ;  /* 0x0000003a0000720c */ /* 0x000fc60003f66270 */
[----:B------:R-:W2:Y:S01]  /*3750*/  MUFU.TANH R121, R99 ;  /* 0x0000006300797308 */ /* 0x000ea20000002400 */
[----:B-1----:R-:W-:Y:S02]  /*3760*/  FSEL R27, R27, -INF , !P0 ;  /* 0xff8000001b1b7808 */ /* 0x002fe40004000000 */
[----:B------:R-:W-:-:S05]  /*3770*/  ISETP.GE.AND P0, PT, R28, 0x2, PT ;  /* 0x000000021c00780c */ /* 0x000fca0003f06270 */
[----:B------:R-:W1:Y:S01]  /*3780*/  MUFU.TANH R125, R45 ;  /* 0x0000002d007d7308 */ /* 0x000e620000002400 */
[----:B---3--:R-:W-:Y:S02]  /*3790*/  FSEL R129, R129, -INF , !P2 ;  /* 0xff80000081817808 */ /* 0x008fe40005000000 */
[----:B------:R-:W-:-:S05]  /*37a0*/  ISETP.GE.AND P2, PT, R4, R69, PT ;  /* 0x000000450400720c */ /* 0x000fca0003f46270 */
[----:B------:R-:W3:Y:S01]  /*37b0*/  MUFU.TANH R117, R47 ;  /* 0x0000002f00757308 */ /* 0x000ee20000002400 */
[----:B--2---:R-:W-:Y:S02]  /*37c0*/  FSEL R121, R121, -INF , !P1 ;  /* 0xff80000079797808 */ /* 0x004fe40004800000 */
[----:B------:R-:W-:Y:S01]  /*37d0*/  ISETP.GE.AND P1, PT, R4, R58, PT ;  /* 0x0000003a0400720c */ /* 0x000fe20003f26270 */
[C---:B------:R-:W-:Y:S02]  /*37e0*/  VIADD R4, R70.reuse, 0xfffffff8 ;  /* 0xfffffff846047836 */ /* 0x040fe40000000000 */
[----:B------:R-:W-:Y:S02]  /*37f0*/  VIADD R70, R70, 0xfffffff9 ;  /* 0xfffffff946467836 */ /* 0x000fe40000000000 */
[----:B------:R-:W2:Y:S01]  /*3800*/  MUFU.TANH R67, R67 ;  /* 0x0000004300437308 */ /* 0x000ea20000002400 */
[----:B-1----:R-:W-:Y:S02]  /*3810*/  FSEL R125, R125, -INF , !P5 ;  /* 0xff8000007d7d7808 */ /* 0x002fe40006800000 */
[----:B------:R-:W-:-:S05]  /*3820*/  ISETP.GE.AND P5, PT, R4, R69, PT ;  /* 0x000000450400720c */ /* 0x000fca0003fa6270 */
        /* <DEDUP_REMOVED lines=9> */
[----:B------:R-:W-:-:S05]  /*38c0*/  ISETP.GE.AND P1, PT, R70, R58, PT ;  /* 0x0000003a4600720c */ /* 0x000fca0003f26270 */
[----:B------:R-:W1:Y:S01]  /*38d0*/  MUFU.TANH R24, R5 ;  /* 0x0000000500187308 */ /* 0x000e620000002400 */
[----:B---3--:R-:W-:-:S07]  /*38e0*/  FSEL R63, R63, -INF , !P3 ;  /* 0xff8000003f3f7808 */ /* 0x008fce0005800000 */
[----:B------:R-:W3:Y:S01]  /*38f0*/  MUFU.TANH R0, R6 ;  /* 0x0000000600007308 */ /* 0x000ee20000002400 */
[----:B--2---:R-:W-:-:S07]  /*3900*/  FSEL R25, R25, -INF , !P5 ;  /* 0xff80000019197808 */ /* 0x004fce0006800000 */
[----:B------:R-:W2:Y:S01]  /*3910*/  MUFU.TANH R57, R7 ;  /* 0x0000000700397308 */ /* 0x000ea20000002400 */
[----:B-1----:R-:W-:Y:S02]  /*3920*/  FSEL R24, R24, -INF , !P4 ;  /* 0xff80000018187808 */ /* 0x002fe40006000000 */
[----:B---3--:R-:W-:Y:S02]  /*3930*/  FSEL R59, R0, -INF , !P2 ;  /* 0xff800000003b7808 */ /* 0x008fe40005000000 */
[----:B--2---:R-:W-:Y:S01]  /*3940*/  FSEL R57, R57, -INF , !P1 ;  /* 0xff80000039397808 */ /* 0x004fe20004800000 */
        /* <DEDUP_REMOVED lines=24> */
[C---:B------:R-:W-:Y:S01]  /*3ad0*/  IMAD R7, R0.reuse, R7, R4 ;  /* 0x0000000700077224 */ /* 0x040fe200078e0204 */
[----:B------:R-:W-:Y:S02]  /*3ae0*/  LOP3.LUT R4, RZ, R2, RZ, 0x33, !PT ;  /* 0x00000002ff047212 */ /* 0x000fe400078e33ff */
        /* <DEDUP_REMOVED lines=25> */
[----:B------:R-:W-:-:S04]  /*3c80*/  IMAD R5, R4, UR7, R5 ;  /* 0x0000000704057c24 */ /* 0x000fc8000f8e0205 */
[----:B------:R-:W-:Y:S01]  /*3c90*/  IMAD.IADD R9, R9, 0x1, R5 ;  /* 0x0000000109097824 */ /* 0x000fe200078e0205 */
[----:B--2---:R-:W-:-:S04]  /*3ca0*/  IADD3 R0, -R7, R0, RZ ;  /* 0x0000000007007210 */ /* 0x004fc80007ffe1ff */
[----:B------:R-:W-:Y:S01]  /*3cb0*/  SHF.R.S32.HI R2, RZ, 0x1f, R0 ;  /* 0x0000001fff027819 */ /* 0x000fe20000011400 */
[----:B------:R-:W-:-:S04]  /*3cc0*/  IMAD.WIDE.U32 R8, R0, UR8, R8 ;  /* 0x0000000800087c25 */ /* 0x000fc8000f8e0008 */
[----:B------:R-:W-:-:S04]  /*3cd0*/  IMAD R7, R2, UR8, RZ ;  /* 0x0000000802077c24 */ /* 0x000fc8000f8e02ff */
[----:B------:R-:W-:Y:S02]  /*3ce0*/  IMAD R7, R0, UR9, R7 ;  /* 0x0000000900077c24 */ /* 0x000fe4000f8e0207 */
[----:B------:R-:W-:-:S03]  /*3cf0*/  IMAD.MOV.U32 R0, RZ, RZ, R8 ;  /* 0x000000ffff007224 */ /* 0x000fc600078e0008 */
[----:B------:R-:W-:Y:S01]  /*3d00*/  IADD3 R7, R9, R7, RZ ;  /* 0x0000000709077210 */ /* 0x000fe20007ffe0ff */
[----:B------:R-:W-:Y:S06]  /*3d10*/  BRA `(.L_x_1763) ;  /* 0x0000000000107947 */ /* 0x000fec0003800000 */
.L_x_1762:
[----:B------:R-:W-:-:S04]  /*3d20*/  ULEA UR6, -UR6, URZ, 0x7 ;  /* 0x0000003f06067291 */ /* 0x000fc8000f8e393f */
[----:B------:R-:W-:Y:S02]  /*3d30*/  USHF.R.S32.HI UR4, URZ, 0x1f, UR6 ;  /* 0x0000001f3f047899 */ /* 0x000fe40008011406 */
[----:B------:R-:W-:-:S04]  /*3d40*/  MOV R0, UR6 ;  /* 0x0000000600007c02 */ /* 0x000fc80008000f00 */
[----:B------:R-:W-:-:S07]  /*3d50*/  MOV R7, UR4 ;  /* 0x0000000400077c02 */ /* 0x000fce0008000f00 */
.L_x_1763:
        /* <DEDUP_REMOVED lines=24> */
.L_x_1761:
        /* <DEDUP_REMOVED lines=71> */
[----:B-1----:R-:W-:-:S02]  /*4350*/  FMNMX.FTZ R7, R0, R7, !PT ;  /* 0x0000000700077209 */ /* 0x002fc40007810000 */
[----:B--2---:R-:W-:-:S03]  /*4360*/  FMNMX.FTZ R5, R4, R5, !PT ;  /* 0x0000000504057209 */ /* 0x004fc60007810000 */
[----:B------:R-:W1:Y:S04]  /*4370*/  SHFL.BFLY PT, R2, R7, 0x1, 0x1f ;  /* 0x0c201f0007027f89 */ /* 0x000e6800000e0000 */
[----:B------:R-:W2:Y:S01]  /*4380*/  SHFL.BFLY PT, R0, R5, 0x1, 0x1f ;  /* 0x0c201f0005007f89 */ /* 0x000ea200000e0000 */
[----:B-1----:R-:W-:Y:S02]  /*4390*/  FMNMX.FTZ R2, R7, R2, !PT ;  /* 0x0000000207027209 */ /* 0x002fe40007810000 */
[----:B--2---:R-:W-:-:S03]  /*43a0*/  FMNMX.FTZ R0, R5, R0, !PT ;  /* 0x0000000005007209 */ /* 0x004fc60007810000 */
[C---:B------:R-:W-:Y:S01]  /*43b0*/  FMUL.FTZ R26, R2.reuse, UR4 ;  /* 0x00000004021a7c20 */ /* 0x040fe20008410000 */
[----:B------:R-:W-:Y:S01]  /*43c0*/  FSETP.NEU.FTZ.AND P1, PT, R2, -INF , PT ;  /* 0xff8000000200780b */ /* 0x000fe20003f3d000 */
[----:B------:R-:W-:Y:S01]  /*43d0*/  LDSM.16.MT88.4 R4, [R116+0xd000] ;  /* 0x00d000007404783b */ /* 0x000fe20000004200 */
[----:B------:R-:W-:Y:S02]  /*43e0*/  FMUL.FTZ R60, R0, UR4 ;  /* 0x00000004003c7c20 */ /* 0x000fe40008410000 */
[----:B------:R-:W-:Y:S02]  /*43f0*/  FSEL R26, R26, RZ, P1 ;  /* 0x000000ff1a1a7208 */ /* 0x000fe40000800000 */
[----:B------:R-:W-:-:S03]  /*4400*/  FSETP.NEU.FTZ.AND P1, PT, R0, -INF , PT ;  /* 0xff8000000000780b */ /* 0x000fc60003f3d000 */
[--C-:B------:R-:W-:Y:S01]  /*4410*/  FFMA.FTZ R62, R53, UR4, -R26.reuse ;  /* 0x00000004353e7c23 */ /* 0x100fe2000801081a */
[----:B------:R-:W-:Y:S01]  /*4420*/  FSEL R60, R60, RZ, P1 ;  /* 0x000000ff3c3c7208 */ /* 0x000fe20000800000 */
[--C-:B------:R-:W-:Y:S01]  /*4430*/  FFMA.FTZ R49, R55, UR4, -R26.reuse ;  /* 0x0000000437317c23 */ /* 0x100fe2000801081a */
[--C-:B------:R-:W-:Y:S01]  /*4440*/  FFMA.FTZ R61, R87, UR4, -R26.reuse ;  /* 0x00000004573d7c23 */ /* 0x100fe2000801081a */
[--C-:B------:R-:W-:Y:S01]  /*4450*/  FFMA.FTZ R56, R109, UR4, -R26.reuse ;  /* 0x000000046d387c23 */ /* 0x100fe2000801081a */
[----:B------:R-:W-:Y:S01]  /*4460*/  FFMA.FTZ R53, R105, UR4, -R26 ;  /* 0x0000000469357c23 */ /* 0x000fe2000801081a */
[--C-:B------:R-:W-:Y:S01]  /*4470*/  FFMA.FTZ R55, R93, UR4, -R60.reuse ;  /* 0x000000045d377c23 */ /* 0x100fe2000801083c */
[--C-:B------:R-:W-:Y:S01]  /*4480*/  FFMA.FTZ R58, R71, UR4, -R60.reuse ;  /* 0x00000004473a7c23 */ /* 0x100fe2000801083c */
[--C-:B------:R-:W-:Y:S01]  /*4490*/  FFMA.FTZ R54, R77, UR4, -R60.reuse ;  /* 0x000000044d367c23 */ /* 0x100fe2000801083c */
[----:B------:R-:W-:Y:S01]  /*44a0*/  FFMA.FTZ R51, R85, UR4, -R60 ;  /* 0x0000000455337c23 */ /* 0x000fe2000801083c */
[--C-:B------:R-:W-:Y:S01]  /*44b0*/  FFMA.FTZ R48, R79, UR4, -R26.reuse ;  /* 0x000000044f307c23 */ /* 0x100fe2000801081a */
[----:B------:R-:W1:Y:S01]  /*44c0*/  LDSM.16.MT88.4 R108, [R118+0x9000] ;  /* 0x00900000766c783b */ /* 0x000e620000004200 */
[----:B------:R-:W-:Y:S01]  /*44d0*/  MUFU.EX2 R62, R62 ;  /* 0x0000003e003e7308 */ /* 0x000fe20000000800 */
[--C-:B------:R-:W-:Y:S01]  /*44e0*/  FFMA.FTZ R52, R107, UR4, -R26.reuse ;  /* 0x000000046b347c23 */ /* 0x100fe2000801081a */
[----:B------:R-:W-:Y:S01]  /*44f0*/  FFMA.FTZ R45, R73, UR4, -R26 ;  /* 0x00000004492d7c23 */ /* 0x000fe2000801081a */
[----:B------:R-:W2:Y:S01]  /*4500*/  LDSM.16.MT88.4 R92, [R118+0xb000] ;  /* 0x00b00000765c783b */ /* 0x000ea20000004200 */
[--C-:B------:R-:W-:Y:S01]  /*4510*/  FFMA.FTZ R50, R21, UR4, -R60.reuse ;  /* 0x0000000415327c23 */ /* 0x100fe2000801083c */
[--C-:B------:R-:W-:Y:S01]  /*4520*/  FFMA.FTZ R47, R91, UR4, -R60.reuse ;  /* 0x000000045b2f7c23 */ /* 0x100fe2000801083c */
[--C-:B------:R-:W-:Y:S01]  /*4530*/  FFMA.FTZ R46, R89, UR4, -R60.reuse ;  /* 0x00000004592e7c23 */ /* 0x100fe2000801083c */
[----:B------:R-:W3:Y:S01]  /*4540*/  LDSM.16.MT88.4 R84, [R116+0xb000] ;  /* 0x00b000007454783b */ /* 0x000ee20000004200 */
[----:B------:R-:W4:Y:S01]  /*4550*/  MUFU.EX2 R61, R61 ;  /* 0x0000003d003d7308 */ /* 0x000f220000000800 */
[----:B------:R-:W-:Y:S01]  /*4560*/  FFMA.FTZ R43, R75, UR4, -R60 ;  /* 0x000000044b2b7c23 */ /* 0x000fe2000801083c */
[--C-:B------:R-:W-:Y:S01]  /*4570*/  FFMA.FTZ R44, R37, UR4, -R26.reuse ;  /* 0x00000004252c7c23 */ /* 0x100fe2000801081a */
[----:B------:R-:W5:Y:S01]  /*4580*/  LDSM.16.MT88.4 R76, [R118+0xd000] ;  /* 0x00d00000764c783b */ /* 0x000f620000004200 */
[----:B------:R-:W-:Y:S01]  /*4590*/  FFMA.FTZ R37, R39, UR4, -R26 ;  /* 0x0000000427257c23 */ /* 0x000fe2000801081a */
[----:B------:R-:W-:Y:S01]  /*45a0*/  FFMA.FTZ R39, R35, UR4, -R60 ;  /* 0x0000000423277c23 */ /* 0x000fe2000801083c */
[--C-:B------:R-:W-:Y:S01]  /*45b0*/  FFMA.FTZ R41, R41, UR4, -R26.reuse ;  /* 0x0000000429297c23 */ /* 0x100fe2000801081a */
[----:B------:R-:W5:Y:S01]  /*45c0*/  LDSM.16.MT88.4 R20, [R118+0x9400] ;  /* 0x009400007614783b */ /* 0x000f620000004200 */
[----:B------:R-:W-:Y:S01]  /*45d0*/  MUFU.EX2 R56, R56 ;  /* 0x0000003800387308 */ /* 0x000fe20000000800 */
[----:B------:R-:W-:Y:S01]  /*45e0*/  FFMA.FTZ R40, R197, UR4, -R26 ;  /* 0x00000004c5287c23 */ /* 0x000fe2000801081a */
[--C-:B------:R-:W-:Y:S01]  /*45f0*/  FFMA.FTZ R42, R191, UR4, -R60.reuse ;  /* 0x00000004bf2a7c23 */ /* 0x100fe2000801083c */
[--C-:B------:R-:W-:Y:S01]  /*4600*/  FFMA.FTZ R38, R193, UR4, -R60.reuse ;  /* 0x00000004c1267c23 */ /* 0x100fe2000801083c */
[----:B------:R-:W-:Y:S01]  /*4610*/  FFMA.FTZ R35, R195, UR4, -R60 ;  /* 0x00000004c3237c23 */ /* 0x000fe2000801083c */
[----:B------:R-:W-:Y:S01]  /*4620*/  FFMA.FTZ R36, R33, UR4, -R26 ;  /* 0x0000000421247c23 */ /* 0x000fe2000801081a */
[----:B------:R-:W-:Y:S01]  /*4630*/  FFMA.FTZ R34, R31, UR4, -R60 ;  /* 0x000000041f227c23 */ /* 0x000fe2000801083c */
[--C-:B------:R-:W-:Y:S01]  /*4640*/  FFMA.FTZ R33, R189, UR4, -R26.reuse ;  /* 0x00000004bd217c23 */ /* 0x100fe2000801081a */
[----:B------:R-:W1:Y:S01]  /*4650*/  MUFU.EX2 R53, R53 ;  /* 0x0000003500357308 */ /* 0x000e620000000800 */
[----:B----4-:R-:W-:Y:S01]  /*4660*/  F2FP.F16.F32.PACK_AB R68, R61, R62 ;  /* 0x0000003e3d44723e */ /* 0x010fe200000000ff */
[--C-:B------:R-:W-:Y:S01]  /*4670*/  FFMA.FTZ R32, R187, UR4, -R26.reuse ;  /* 0x00000004bb207c23 */ /* 0x100fe2000801081a */
[----:B------:R-:W-:Y:S01]  /*4680*/  FFMA.FTZ R29, R29, UR4, -R26 ;  /* 0x000000041d1d7c23 */ /* 0x000fe2000801081a */
[--C-:B------:R-:W-:Y:S01]  /*4690*/  FFMA.FTZ R31, R185, UR4, -R60.reuse ;  /* 0x00000004b91f7c23 */ /* 0x100fe2000801083c */
[--C-:B------:R-:W-:Y:S01]  /*46a0*/  FFMA.FTZ R30, R183, UR4, -R60.reuse ;  /* 0x00000004b71e7c23 */ /* 0x100fe2000801083c */
[----:B------:R-:W-:Y:S01]  /*46b0*/  FFMA.FTZ R3, R181, UR4, -R60 ;  /* 0x00000004b5037c23 */ /* 0x000fe2000801083c */
        /* <DEDUP_REMOVED lines=8> */
[----:B------:R-:W-:Y:S01]  /*4740*/  FFMA.FTZ R122, R157, UR4, -R60 ;  /* 0x000000049d7a7c23 */ /* 0x000fe2000801083c */
[----:B------:R-:W4:Y:S01]  /*4750*/  MUFU.EX2 R58, R58 ;  /* 0x0000003a003a7308 */ /* 0x000f220000000800 */
[----:B-1----:R-:W-:Y:S01]  /*4760*/  F2FP.F16.F32.PACK_AB R70, R53, R56 ;  /* 0x000000383546723e */ /* 0x002fe200000000ff */
[--C-:B------:R-:W-:Y:S01]  /*4770*/  FFMA.FTZ R155, R155, UR4, -R26.reuse ;  /* 0x000000049b9b7c23 */ /* 0x100fe2000801081a */
[--C-:B------:R-:W-:Y:S01]  /*4780*/  FFMA.FTZ R124, R153, UR4, -R26.reuse ;  /* 0x00000004997c7c23 */ /* 0x100fe2000801081a */
[--C-:B------:R-:W-:Y:S01]  /*4790*/  FFMA.FTZ R151, R151, UR4, -R26.reuse ;  /* 0x0000000497977c23 */ /* 0x100fe2000801081a */
[----:B------:R-:W-:Y:S01]  /*47a0*/  FFMA.FTZ R126, R147, UR4, -R26 ;  /* 0x00000004937e7c23 */ /* 0x000fe2000801081a */
[--C-:B------:R-:W-:Y:S01]  /*47b0*/  FFMA.FTZ R128, R145, UR4, -R60.reuse ;  /* 0x0000000491807c23 */ /* 0x100fe2000801083c */
[--C-:B------:R-:W-:Y:S01]  /*47c0*/  FFMA.FTZ R141, R141, UR4, -R60.reuse ;  /* 0x000000048d8d7c23 */ /* 0x100fe2000801083c */
[----:B------:R-:W-:Y:S01]  /*47d0*/  MUFU.EX2 R54, R54 ;  /* 0x0000003600367308 */ /* 0x000fe20000000800 */
[--C-:B------:R-:W-:Y:S01]  /*47e0*/  FFMA.FTZ R130, R139, UR4, -R60.reuse ;  /* 0x000000048b827c23 */ /* 0x100fe2000801083c */
[----:B------:R-:W-:Y:S01]  /*47f0*/  FFMA.FTZ R137, R137, UR4, -R60 ;  /* 0x0000000489897c23 */ /* 0x000fe2000801083c */
[--C-:B------:R-:W-:Y:S01]  /*4800*/  FFMA.FTZ R131, R131, UR4, -R26.reuse ;  /* 0x0000000483837c23 */ /* 0x100fe2000801081a */
[--C-:B------:R-:W-:Y:S01]  /*4810*/  FFMA.FTZ R132, R129, UR4, -R26.reuse ;  /* 0x0000000481847c23 */ /* 0x100fe2000801081a */
[--C-:B------:R-:W-:Y:S01]  /*4820*/  FFMA.FTZ R127, R127, UR4, -R26.reuse ;  /* 0x000000047f7f7c23 */ /* 0x100fe2000801081a */
[----:B------:R-:W-:Y:S01]  /*4830*/  FFMA.FTZ R134, R125, UR4, -R26 ;  /* 0x000000047d867c23 */ /* 0x000fe2000801081a */
[--C-:B------:R-:W-:Y:S01]  /*4840*/  FFMA.FTZ R123, R123, UR4, -R60.reuse ;  /* 0x000000047b7b7c23 */ /* 0x100fe2000801083c */
[----:B------:R-:W1:Y:S01]  /*4850*/  MUFU.EX2 R51, R51 ;  /* 0x0000003300337308 */ /* 0x000e620000000800 */
[----:B----4-:R-:W-:Y:S01]  /*4860*/  F2FP.F16.F32.PACK_AB R69, R58, R55 ;  /* 0x000000373a45723e */ /* 0x010fe200000000ff */
[--C-:B------:R-:W-:Y:S01]  /*4870*/  FFMA.FTZ R136, R121, UR4, -R60.reuse ;  /* 0x0000000479887c23 */ /* 0x100fe2000801083c */
[--C-:B------:R-:W-:Y:S01]  /*4880*/  FFMA.FTZ R138, R119, UR4, -R60.reuse ;  /* 0x00000004778a7c23 */ /* 0x100fe2000801083c */
[----:B------:R-:W-:Y:S01]  /*4890*/  FFMA.FTZ R117, R117, UR4, -R60 ;  /* 0x0000000475757c23 */ /* 0x000fe2000801083c */
[----:B------:R-:W-:Y:S01]  /*48a0*/  FADD.FTZ R61, R62, R61 ;  /* 0x0000003d3e3d7221 */ /* 0x000fe20000010000 */
[----:B------:R-:W-:Y:S01]  /*48b0*/  FADD.FTZ R55, R55, R58 ;  /* 0x0000003a37377221 */ /* 0x000fe20000010000 */
[--C-:B------:R-:W-:Y:S01]  /*48c0*/  FFMA.FTZ R67, R67, UR4, -R26.reuse ;  /* 0x0000000443437c23 */ /* 0x100fe2000801081a */
[----:B------:R-:W-:Y:S01]  /*48d0*/  MUFU.EX2 R52, R52 ;  /* 0x0000003400347308 */ /* 0x000fe20000000800 */
[----:B------:R-:W-:Y:S01]  /*48e0*/  FADD.FTZ R56, R56, R61 ;  /* 0x0000003d38387221 */ /* 0x000fe20000010000 */
[--C-:B------:R-:W-:Y:S01]  /*48f0*/  FFMA.FTZ R140, R27, UR4, -R26.reuse ;  /* 0x000000041b8c7c23 */ /* 0x100fe2000801081a */
[--C-:B------:R-:W-:Y:S01]  /*4900*/  FFMA.FTZ R119, R25, UR4, -R26.reuse ;  /* 0x0000000419777c23 */ /* 0x100fe2000801081a */
[----:B------:R-:W-:Y:S01]  /*4910*/  FFMA.FTZ R142, R24, UR4, -R26 ;  /* 0x00000004188e7c23 */ /* 0x000fe2000801081a */
[----:B------:R-:W-:Y:S01]  /*4920*/  FADD.FTZ R53, R53, R56 ;  /* 0x0000003835357221 */ /* 0x000fe20000010000 */
[----:B------:R-:W-:Y:S01]  /*4930*/  LDSM.16.MT88.4 R24, [R116+0xe800] ;  /* 0x00e800007418783b */ /* 0x000fe20000004200 */
[--C-:B------:R-:W-:Y:S01]  /*4940*/  FFMA.FTZ R65, R65, UR4, -R60.reuse ;  /* 0x0000000441417c23 */ /* 0x100fe2000801083c */
[----:B------:R-:W4:Y:S01]  /*4950*/  MUFU.EX2 R49, R49 ;  /* 0x0000003100317308 */ /* 0x000f220000000800 */
[----:B-1----:R-:W-:Y:S01]  /*4960*/  F2FP.F16.F32.PACK_AB R71, R51, R54 ;  /* 0x000000363347723e */ /* 0x002fe200000000ff */
[----:B------:R-:W-:Y:S01]  /*4970*/  FADD.FTZ R54, R54, R55 ;  /* 0x0000003736367221 */ /* 0x000fe20000010000 */
[--C-:B------:R-:W-:Y:S01]  /*4980*/  FFMA.FTZ R144, R63, UR4, -R60.reuse ;  /* 0x000000043f907c23 */ /* 0x100fe2000801083c */
[--C-:B------:R-:W-:Y:S01]  /*4990*/  FFMA.FTZ R184, R57, UR4, -R60.reuse ;  /* 0x0000000439b87c23 */ /* 0x100fe2000801083c */
[----:B------:R-:W-:Y:S01]  /*49a0*/  FFMA.FTZ R59, R59, UR4, -R60 ;  /* 0x000000043b3b7c23 */ /* 0x000fe2000801083c */
[----:B------:R-:W-:-:S02]  /*49b0*/  FADD.FTZ R51, R51, R54 ;  /* 0x0000003633337221 */ /* 0x000fc40000010000 */
[C---:B------:R-:W-:Y:S01]  /*49c0*/  HMMA.16816.F32 R104, R68.reuse, R100, RZ ;  /* 0x000000644468723c */ /* 0x040fe200000018ff */
[----:B------:R-:W-:Y:S05]  /*49d0*/  MUFU.EX2 R48, R48 ;  /* 0x0000003000307308 */ /* 0x000fea0000000800 */
[C---:B------:R-:W-:Y:S03]  /*49e0*/  HMMA.16816.F32 R100, R68.reuse, R102, RZ ;  /* 0x000000664464723c */ /* 0x040fe600000018ff */
[----:B------:R-:W-:Y:S03]  /*49f0*/  MUFU.EX2 R45, R45 ;  /* 0x0000002d002d7308 */ /* 0x000fe60000000800 */
[C---:B------:R-:W-:Y:S05]  /*4a00*/  HMMA.16816.F32 R112, R68.reuse, R108, RZ ;  /* 0x0000006c4470723c */ /* 0x040fea00000018ff */
[----:B------:R-:W-:Y:S01]  /*4a10*/  MUFU.EX2 R50, R50 ;  /* 0x0000003200327308 */ /* 0x000fe20000000800 */
[C---:B--2---:R-:W-:Y:S06]  /*4a20*/  HMMA.16816.F32 R96, R68.reuse, R92, RZ ;  /* 0x0000005c4460723c */ /* 0x044fec00000018ff */
[C---:B---3--:R-:W-:Y:S01]  /*4a30*/  HMMA.16816.F32 R88, R68.reuse, R84, RZ ;  /* 0x000000544458723c */ /* 0x048fe200000018ff */
[----:B------:R-:W1:Y:S05]  /*4a40*/  MUFU.EX2 R47, R47 ;  /* 0x0000002f002f7308 */ /* 0x000e6a0000000800 */
[C---:B-----5:R-:W-:Y:S03]  /*4a50*/  HMMA.16816.F32 R80, R68.reuse, R76, RZ ;  /* 0x0000004c4450723c */ /* 0x060fe600000018ff */
[----:B------:R-:W-:Y:S03]  /*4a60*/  MUFU.EX2 R46, R46 ;  /* 0x0000002e002e7308 */ /* 0x000fe60000000800 */
[C---:B------:R-:W-:Y:S05]  /*4a70*/  HMMA.16816.F32 R108, R68.reuse, R110, RZ ;  /* 0x0000006e446c723c */ /* 0x040fea00000018ff */
[----:B------:R-:W2:Y:S01]  /*4a80*/  MUFU.EX2 R43, R43 ;  /* 0x0000002b002b7308 */ /* 0x000ea20000000800 */
[C---:B------:R-:W-:Y:S06]  /*4a90*/  HMMA.16816.F32 R92, R68.reuse, R94, RZ ;  /* 0x0000005e445c723c */ /* 0x040fec00000018ff */
[C---:B------:R-:W-:Y:S01]  /*4aa0*/  HMMA.16816.F32 R84, R68.reuse, R86, RZ ;  /* 0x000000564454723c */ /* 0x040fe200000018ff */
[----:B------:R-:W-:Y:S05]  /*4ab0*/  MUFU.EX2 R44, R44 ;  /* 0x0000002c002c7308 */ /* 0x000fea0000000800 */
[C---:B------:R-:W-:Y:S03]  /*4ac0*/  HMMA.16816.F32 R76, R68.reuse, R78, RZ ;  /* 0x0000004e444c723c */ /* 0x040fe600000018ff */
[----:B------:R-:W3:Y:S03]  /*4ad0*/  MUFU.EX2 R41, R41 ;  /* 0x0000002900297308 */ /* 0x000ee60000000800 */
[C---:B------:R-:W-:Y:S05]  /*4ae0*/  HMMA.16816.F32 R72, R68.reuse, R4, RZ ;  /* 0x000000044448723c */ /* 0x040fea00000018ff */
[----:B------:R-:W-:Y:S01]  /*4af0*/  MUFU.EX2 R40, R40 ;  /* 0x0000002800287308 */ /* 0x000fe20000000800 */
[----:B------:R-:W-:Y:S01]  /*4b00*/  HMMA.16816.F32 R68, R68, R6, RZ ;  /* 0x000000064444723c */ /* 0x000fe200000018ff */
[----:B----4-:R-:W-:Y:S01]  /*4b10*/  F2FP.F16.F32.PACK_AB R4, R49, R52 ;  /* 0x000000343104723e */ /* 0x010fe200000000ff */
[----:B------:R-:W-:Y:S01]  /*4b20*/  FADD.FTZ R52, R52, R53 ;  /* 0x0000003534347221 */ /* 0x000fe20000010000 */
[----:B-1----:R-:W-:Y:S01]  /*4b30*/  F2FP.F16.F32.PACK_AB R5, R47, R50 ;  /* 0x000000322f05723e */ /* 0x002fe200000000ff */
[----:B------:R-:W-:-:S02]  /*4b40*/  FADD.FTZ R50, R50, R51 ;  /* 0x0000003332327221 */ /* 0x000fc40000010000 */
        /* <DEDUP_REMOVED lines=17> */
[----:B------:R-:W4:Y:S05]  /*4c60*/  LDSM.16.MT88.4 R8, [R116+0xd400] ;  /* 0x00d400007408783b */ /* 0x000f2a0000004200 */
[C---:B------:R-:W-:Y:S01]  /*4c70*/  HMMA.16816.F32 R88, R4.reuse, R16, R88 ;  /* 0x000000100458723c */ /* 0x040fe20000001858 */
[----:B------:R-:W5:Y:S05]  /*4c80*/  MUFU.EX2 R35, R35 ;  /* 0x0000002300237308 */ /* 0x000f6a0000000800 */
[C---:B------:R-:W-:Y:S01]  /*4c90*/  HMMA.16816.F32 R84, R4.reuse, R18, R84 ;  /* 0x000000120454723c */ /* 0x040fe20000001854 */
[----:B------:R-:W5:Y:S02]  /*4ca0*/  LDSM.16.MT88.4 R16, [R116+0x9800] ;  /* 0x009800007410783b */ /* 0x000f640000004200 */
[----:B------:R-:W-:Y:S03]  /*4cb0*/  MUFU.EX2 R36, R36 ;  /* 0x0000002400247308 */ /* 0x000fe60000000800 */
[C---:B------:R-:W-:Y:S05]  /*4cc0*/  HMMA.16816.F32 R112, R4.reuse, R20, R112 ;  /* 0x000000140470723c */ /* 0x040fea0000001870 */
[----:B------:R-:W5:Y:S01]  /*4cd0*/  MUFU.EX2 R33, R33 ;  /* 0x0000002100217308 */ /* 0x000f620000000800 */
[C---:B------:R-:W-:Y:S01]  /*4ce0*/  HMMA.16816.F32 R108, R4.reuse, R22, R108 ;  /* 0x00000016046c723c */ /* 0x040fe2000000186c */
[----:B------:R-:W-:Y:S05]  /*4cf0*/  LDSM.16.MT88.4 R20, [R118+0x9800] ;  /* 0x009800007614783b */ /* 0x000fea0000004200 */
[C---:B-1----:R-:W-:Y:S01]  /*4d00*/  HMMA.16816.F32 R80, R4.reuse, R12, R80 ;  /* 0x0000000c0450723c */ /* 0x042fe20000001850 */
[----:B------:R-:W-:Y:S05]  /*4d10*/  MUFU.EX2 R32, R32 ;  /* 0x0000002000207308 */ /* 0x000fea0000000800 */
[C---:B------:R-:W-:Y:S01]  /*4d20*/  HMMA.16816.F32 R76, R4.reuse, R14, R76 ;  /* 0x0000000e044c723c */ /* 0x040fe2000000184c */
[----:B------:R-:W1:Y:S02]  /*4d30*/  LDSM.16.MT88.4 R12, [R118+0xb800] ;  /* 0x00b80000760c783b */ /* 0x000e640000004200 */
[----:B------:R-:W-:Y:S03]  /*4d40*/  MUFU.EX2 R29, R29 ;  /* 0x0000001d001d7308 */ /* 0x000fe60000000800 */
[C---:B----4-:R-:W-:Y:S05]  /*4d50*/  HMMA.16816.F32 R72, R4.reuse, R8, R72 ;  /* 0x000000080448723c */ /* 0x050fea0000001848 */
[----:B------:R-:W-:Y:S01]  /*4d60*/  MUFU.EX2 R34, R34 ;  /* 0x0000002200227308 */ /* 0x000fe20000000800 */
[----:B------:R-:W-:Y:S01]  /*4d70*/  HMMA.16816.F32 R68, R4, R10, R68 ;  /* 0x0000000a0444723c */ /* 0x000fe20000001844 */
[----:B------:R-:W4:Y:S06]  /*4d80*/  LDSM.16.MT88.4 R8, [R116+0xb800] ;  /* 0x00b800007408783b */ /* 0x000f2c0000004200 */
[----:B---3--:R-:W-:Y:S01]  /*4d90*/  F2FP.F16.F32.PACK_AB R4, R41, R44 ;  /* 0x0000002c2904723e */ /* 0x008fe200000000ff */
[----:B------:R-:W3:Y:S01]  /*4da0*/  MUFU.EX2 R31, R31 ;  /* 0x0000001f001f7308 */ /* 0x000ee20000000800 */
[----:B--2---:R-:W-:Y:S01]  /*4db0*/  F2FP.F16.F32.PACK_AB R5, R39, R42 ;  /* 0x0000002a2705723e */ /* 0x004fe200000000ff */
[----:B------:R-:W-:Y:S01]  /*4dc0*/  FADD.FTZ R44, R44, R45 ;  /* 0x0000002d2c2c7221 */ /* 0x000fe20000010000 */
[----:B------:R-:W-:Y:S01]  /*4dd0*/  F2FP.F16.F32.PACK_AB R6, R37, R40 ;  /* 0x000000282506723e */ /* 0x000fe200000000ff */
[----:B------:R-:W-:Y:S01]  /*4de0*/  FADD.FTZ R42, R42, R43 ;  /* 0x0000002b2a2a7221 */ /* 0x000fe20000010000 */
[----:B-----5:R-:W-:Y:S01]  /*4df0*/  F2FP.F16.F32.PACK_AB R7, R35, R38 ;  /* 0x000000262307723e */ /* 0x020fe200000000ff */
        /* <DEDUP_REMOVED lines=10> */
[----:B------:R-:W5:Y:S05]  /*4ea0*/  LDSM.16.MT88.4 R16, [R118+0xd800] ;  /* 0x00d800007610783b */ /* 0x000f6a0000004200 */
[C---:B-1----:R-:W-:Y:S01]  /*4eb0*/  HMMA.16816.F32 R96, R4.reuse, R12, R96 ;  /* 0x0000000c0460723c */ /* 0x042fe20000001860 */
[----:B------:R-:W-:Y:S05]  /*4ec0*/  MUFU.EX2 R64, R64 ;  /* 0x0000004000407308 */ /* 0x000fea0000000800 */
[C---:B------:R-:W-:Y:S01]  /*4ed0*/  HMMA.16816.F32 R92, R4.reuse, R14, R92 ;  /* 0x0000000e045c723c */ /* 0x040fe2000000185c */
[----:B------:R-:W1:Y:S02]  /*4ee0*/  LDSM.16.MT88.4 R12, [R116+0xd800] ;  /* 0x00d80000740c783b */ /* 0x000e640000004200 */
[----:B------:R-:W2:Y:S03]  /*4ef0*/  MUFU.EX2 R133, R133 ;  /* 0x0000008500857308 */ /* 0x000ea60000000800 */
[C---:B----4-:R-:W-:Y:S05]  /*4f00*/  HMMA.16816.F32 R88, R4.reuse, R8, R88 ;  /* 0x000000080458723c */ /* 0x050fea0000001858 */
[----:B------:R-:W-:Y:S01]  /*4f10*/  MUFU.EX2 R66, R66 ;  /* 0x0000004200427308 */ /* 0x000fe20000000800 */
[C---:B------:R-:W-:Y:S01]  /*4f20*/  HMMA.16816.F32 R84, R4.reuse, R10, R84 ;  /* 0x0000000a0454723c */ /* 0x040fe20000001854 */
[----:B------:R-:W4:Y:S05]  /*4f30*/  LDSM.16.MT88.4 R8, [R118+0x9c00] ;  /* 0x009c00007608783b */ /* 0x000f2a0000004200 */
[C---:B------:R-:W-:Y:S01]  /*4f40*/  HMMA.16816.F32 R112, R4.reuse, R20, R112 ;  /* 0x000000140470723c */ /* 0x040fe20000001870 */
[----:B------:R-:W-:Y:S05]  /*4f50*/  MUFU.EX2 R135, R135 ;  /* 0x0000008700877308 */ /* 0x000fea0000000800 */
[C---:B------:R-:W-:Y:S01]  /*4f60*/  HMMA.16816.F32 R108, R4.reuse, R22, R108 ;  /* 0x00000016046c723c */ /* 0x040fe2000000186c */
[----:B------:R-:W-:Y:S02]  /*4f70*/  LDSM.16.MT88.4 R20, [R116+0x9c00] ;  /* 0x009c00007414783b */ /* 0x000fe40000004200 */
[----:B------:R-:W-:Y:S03]  /*4f80*/  MUFU.EX2 R120, R120 ;  /* 0x0000007800787308 */ /* 0x000fe60000000800 */
[C---:B-----5:R-:W-:Y:S05]  /*4f90*/  HMMA.16816.F32 R80, R4.reuse, R16, R80 ;  /* 0x000000100450723c */ /* 0x060fea0000001850 */
[----:B------:R-:W5:Y:S01]  /*4fa0*/  MUFU.EX2 R143, R143 ;  /* 0x0000008f008f7308 */ /* 0x000f620000000800 */
[C---:B------:R-:W-:Y:S01]  /*4fb0*/  HMMA.16816.F32 R76, R4.reuse, R18, R76 ;  /* 0x00000012044c723c */ /* 0x040fe2000000184c */
[----:B------:R-:W5:Y:S05]  /*4fc0*/  LDSM.16.MT88.4 R16, [R118+0xbc00] ;  /* 0x00bc00007610783b */ /* 0x000f6a0000004200 */
[C---:B-1----:R-:W-:Y:S01]  /*4fd0*/  HMMA.16816.F32 R72, R4.reuse, R12, R72 ;  /* 0x0000000c0448723c */ /* 0x042fe20000001848 */
[----:B------:R-:W-:Y:S05]  /*4fe0*/  MUFU.EX2 R149, R149 ;  /* 0x0000009500957308 */ /* 0x000fea0000000800 */
[----:B------:R-:W-:Y:S01]  /*4ff0*/  HMMA.16816.F32 R68, R4, R14, R68 ;  /* 0x0000000e0444723c */ /* 0x000fe20000001844 */
[----:B------:R-:W1:Y:S02]  /*5000*/  LDSM.16.MT88.4 R12, [R116+0xbc00] ;  /* 0x00bc0000740c783b */ /* 0x000e640000004200 */
[----:B------:R-:W1:Y:S04]  /*5010*/  MUFU.EX2 R122, R122 ;  /* 0x0000007a007a7308 */ /* 0x000e680000000800 */
[----:B------:R-:W-:Y:S01]  /*5020*/  F2FP.F16.F32.PACK_AB R4, R33, R36 ;  /* 0x000000242104723e */ /* 0x000fe200000000ff */
[----:B------:R-:W-:Y:S01]  /*5030*/  FADD.FTZ R36, R36, R37 ;  /* 0x0000002524247221 */ /* 0x000fe20000010000 */
[----:B---3--:R-:W-:Y:S01]  /*5040*/  F2FP.F16.F32.PACK_AB R5, R31, R34 ;  /* 0x000000221f05723e */ /* 0x008fe200000000ff */
        /* <DEDUP_REMOVED lines=8> */
[----:B----4-:R-:W-:Y:S01]  /*50d0*/  HMMA.16816.F32 R112, R4, R8, R112 ;  /* 0x000000080470723c */ /* 0x010fe20000001870 */
[----:B------:R-:W2:Y:S01]  /*50e0*/  MUFU.EX2 R124, R124 ;  /* 0x0000007c007c7308 */ /* 0x000ea20000000800 */
[----:B------:R-:W-:Y:S01]  /*50f0*/  FADD.FTZ R29, R29, R32 ;  /* 0x000000201d1d7221 */ /* 0x000fe20000010000 */
[----:B------:R-:W-:-:S03]  /*5100*/  FADD.FTZ R3, R3, R30 ;  /* 0x0000001e03037221 */ /* 0x000fc60000010000 */
[C---:B------:R-:W-:Y:S01]  /*5110*/  HMMA.16816.F32 R108, R4.reuse, R10, R108 ;  /* 0x0000000a046c723c */ /* 0x040fe2000000186c */
[----:B------:R-:W3:Y:S02]  /*5120*/  LDSM.16.MT88.4 R8, [R118+0xdc00] ;  /* 0x00dc00007608783b */ /* 0x000ee40000004200 */
[----:B------:R-:W-:Y:S03]  /*5130*/  MUFU.EX2 R151, R151 ;  /* 0x0000009700977308 */ /* 0x000fe60000000800 */
[C---:B-----5:R-:W-:Y:S05]  /*5140*/  HMMA.16816.F32 R96, R4.reuse, R16, R96 ;  /* 0x000000100460723c */ /* 0x060fea0000001860 */
        /* <DEDUP_REMOVED lines=158> */
[----:B------:R-:W-:Y:S01]  /*5b30*/  ULDC UR8, c[0x0][0x39c] ;  /* 0x0000e70000087ab9 */ /* 0x000fe20000000800 */
[----:B------:R-:W-:Y:S02]  /*5b40*/  ULDC UR7, c[0x0][0x248] ;  /* 0x0000920000077ab9 */ /* 0x000fe40000000800 */
[----:B------:R-:W-:Y:S01]  /*5b50*/  IMAD.U32 R180, RZ, RZ, UR4 ;  /* 0x00000004ffb47e24 */ /* 0x000fe2000f8e00ff */
[----:B------:R-:W-:-:S06]  /*5b60*/  ULDC UR4, c[0x0][0x2ec] ;  /* 0x0000bb0000047ab9 */ /* 0x000fcc0000000800 */
.L_x_1768:
[----:B------:R-:W-:Y:S04]  /*5b70*/  DEPBAR.LE SB0, 0x0 ;  /* 0x000080000000791a */ /* 0x000fe80000000000 */
[----:B------:R-:W-:Y:S01]  /*5b80*/  BAR.SYNC.DEFER_BLOCKING 0x0 ;  /* 0x0000000000007b1d */ /* 0x000fe20000010000 */
[----:B------:R-:W-:Y:S02]  /*5b90*/  MOV R10, R181 ;  /* 0x000000b5000a7202 */ /* 0x000fe40000000f00 */
[----:B------:R-:W-:Y:S03]  /*5ba0*/  MOV R0, R180 ;  /* 0x000000b400007202 */ /* 0x000fe60000000f00 */
[----:B------:R-:W-:Y:S05]  /*5bb0*/  @P6 BRA `(.L_x_1765) ;  /* 0x0000000000f46947 */ /* 0x000fea0003800000 */
        /* <DEDUP_REMOVED lines=11> */
[----:B------:R-:W-:Y:S02]  /*5c70*/  ISETP.GE.AND P0, PT, R3, RZ, PT ;  /* 0x000000ff0300720c */ /* 0x000fe40003f06270 */
[----:B------:R-:W-:Y:S01]  /*5c80*/  LOP3.LUT R11, R11, R0, RZ, 0x3c, !PT ;  /* 0x000000000b0b7212 */ /* 0x000fe200078e3cff */
[--C-:B-1----:R-:W-:Y:S03]  /*5c90*/  IMAD.MOV R5, RZ, RZ, -R9.reuse ;  /* 0x000000ffff057224 */ /* 0x102fe600078e0a09 */
[----:B------:R-:W-:Y:S01]  /*5ca0*/  ISETP.GE.AND P2, PT, R11, RZ, PT ;  /* 0x000000ff0b00720c */ /* 0x000fe20003f46270 */
        /* <DEDUP_REMOVED lines=17> */
[----:B------:R-:W-:Y:S01]  /*5dc0*/  ISETP.GE.U32.AND P5, PT, R6, R2, PT ;  /* 0x000000020600720c */ /* 0x000fe20003fa6070 */
[----:B------:R-:W1:Y:S01]  /*5dd0*/  LDC.64 R4, c[0x0][0x250] ;  /* 0x00009400ff047b82 */ /* 0x000e620000000a00 */
[----:B------:R-:W-:Y:S09]  /*5de0*/  LOP3.LUT R2, RZ, R0, RZ, 0x33, !PT ;  /* 0x00000000ff027212 */ /* 0x000ff200078e33ff */
        /* <DEDUP_REMOVED lines=26> */
.L_x_1765:
[C---:B------:R-:W-:Y:S04]  /*5f90*/  LEA R174, P0, R10.reuse, R174, 0x1 ;  /* 0x000000ae0aae7211 */ /* 0x040fe800078008ff */
[----:B------:R-:W-:Y:S02]  /*5fa0*/  LEA.HI.X R169, R10, R169, R0, 0x1, P0 ;  /* 0x000000a90aa97211 */ /* 0x000fe400000f0c00 */
[----:B------:R-:W-:Y:S02]  /*5fb0*/  IADD3 R188, P0, R174, UR12, RZ ;  /* 0x0000000caebc7c10 */ /* 0x000fe4000ff1e0ff */
[----:B------:R-:W-:Y:S02]  /*5fc0*/  MOV R175, R169 ;  /* 0x000000a900af7202 */ /* 0x000fe40000000f00 */
[----:B------:R-:W-:Y:S02]  /*5fd0*/  IADD3.X R189, R169, UR11, RZ, P0, !PT ;  /* 0x0000000ba9bd7c10 */ /* 0x000fe400087fe4ff */
[----:B------:R-:W-:Y:S01]  /*5fe0*/  IADD3 R186, P0, R188, UR12, RZ ;  /* 0x0000000cbcba7c10 */ /* 0x000fe2000ff1e0ff */
[----:B------:R-:W-:Y:S01]  /*5ff0*/  @!PT LDS RZ, [RZ] ;  /* 0x00000000fffff984 */ /* 0x000fe20000000800 */
[----:B------:R-:W-:Y:S01]  /*6000*/  @!PT LDS RZ, [RZ] ;  /* 0x00000000fffff984 */ /* 0x000fe20000000800 */
[----:B------:R-:W-:Y:S01]  /*6010*/  @!PT LDS RZ, [RZ] ;  /* 0x00000000fffff984 */ /* 0x000fe20000000800 */
[----:B------:R-:W-:Y:S03]  /*6020*/  LDGSTS.E.BYPASS.LTC128B.128 [R168+0x9000], desc[UR16][R174.64] ;  /* 0x09000000aea87fae */ /* 0x000fe6000b901d50 */
[----:B------:R-:W-:Y:S03]  /*6030*/  IADD3.X R187, R189, UR11, RZ, P0, !PT ;  /* 0x0000000bbdbb7c10 */ /* 0x000fe600087fe4ff */
[----:B------:R-:W-:Y:S01]  /*6040*/  LDGSTS.E.BYPASS.LTC128B.128 [R168+0xb000], desc[UR16][R174.64+0x40] ;  /* 0x0b000040aea87fae */ /* 0x000fe2000b901d50 */
[----:B------:R-:W-:Y:S05]  /*6050*/  IADD3 R2, P0, R186, UR12, RZ ;  /* 0x0000000cba027c10 */ /* 0x000fea000ff1e0ff */
[----:B------:R-:W-:Y:S01]  /*6060*/  LDGSTS.E.BYPASS.LTC128B.128 [R168+0xd000], desc[UR16][R174.64+0x80] ;  /* 0x0d000080aea87fae */ /* 0x000fe2000b901d50 */
[----:B------:R-:W-:Y:S02]  /*6070*/  IADD3.X R3, R187, UR11, RZ, P0, !PT ;  /* 0x0000000bbb037c10 */ /* 0x000fe400087fe4ff */
[----:B------:R-:W-:Y:S03]  /*6080*/  ISETP.GE.AND P0, PT, R182, 0x1, PT ;  /* 0x00000001b600780c */ /* 0x000fe60003f06270 */
[----:B------:R-:W-:Y:S06]  /*6090*/  LDGSTS.E.BYPASS.LTC128B.128 [R168+0x9800], desc[UR16][R188.64] ;  /* 0x09800000bca87fae */ /* 0x000fec000b901d50 */
[----:B------:R-:W-:Y:S06]  /*60a0*/  LDGSTS.E.BYPASS.LTC128B.128 [R168+0xb800], desc[UR16][R188.64+0x40] ;  /* 0x0b800040bca87fae */ /* 0x000fec000b901d50 */
[----:B------:R1:W-:Y:S06]  /*60b0*/  LDGSTS.E.BYPASS.LTC128B.128 [R168+0xd800], desc[UR16][R188.64+0x80] ;  /* 0x0d800080bca87fae */ /* 0x0003ec000b901d50 */
[----:B------:R-:W-:Y:S06]  /*60c0*/  LDGSTS.E.BYPASS.LTC128B.128 [R168+0xa000], desc[UR16][R186.64] ;  /* 0x0a000000baa87fae */ /* 0x000fec000b901d50 */
[----:B------:R-:W-:Y:S06]  /*60d0*/  LDGSTS.E.BYPASS.LTC128B.128 [R168+0xc000], desc[UR16][R186.64+0x40] ;  /* 0x0c000040baa87fae */ /* 0x000fec000b901d50 */
[----:B------:R2:W-:Y:S06]  /*60e0*/  LDGSTS.E.BYPASS.LTC128B.128 [R168+0xe000], desc[UR16][R186.64+0x80] ;  /* 0x0e000080baa87fae */ /* 0x0005ec000b901d50 */
[----:B------:R-:W-:Y:S06]  /*60f0*/  LDGSTS.E.BYPASS.LTC128B.128 [R168+0xa800], desc[UR16][R2.64] ;  /* 0x0a80000002a87fae */ /* 0x000fec000b901d50 */
[----:B------:R-:W-:Y:S06]  /*6100*/  LDGSTS.E.BYPASS.LTC128B.128 [R168+0xc800], desc[UR16][R2.64+0x40] ;  /* 0x0c80004002a87fae */ /* 0x000fec000b901d50 */
[----:B------:R3:W-:Y:S06]  /*6110*/  LDGSTS.E.BYPASS.LTC128B.128 [R168+0xe800], desc[UR16][R2.64+0x80] ;  /* 0x0e80008002a87fae */ /* 0x0007ec000b901d50 */
[----:B------:R-:W-:Y:S06]  /*6120*/  LDSM.16.M88.4 R120, [R167] ;  /* 0x00000000a778783b */ /* 0x000fec0000000200 */
[----:B------:R-:W4:Y:S06]  /*6130*/  LDSM.16.M88.4 R124, [R166] ;  /* 0x00000000a67c783b */ /* 0x000f2c0000000200 */
[----:B------:R-:W5:Y:S06]  /*6140*/  LDSM.16.M88.4 R128, [R166+0x400] ;  /* 0x00040000a680783b */ /* 0x000f6c0000000200 */
[----:B------:R-:W1:Y:S06]  /*6150*/  LDSM.16.M88.4 R132, [R166+0x800] ;  /* 0x00080000a684783b */ /* 0x000e6c0000000200 */
[----:B------:R-:W2:Y:S06]  /*6160*/  LDSM.16.M88.4 R136, [R166+0xc00] ;  /* 0x000c0000a688783b */ /* 0x000eac0000000200 */
[----:B------:R-:W0:Y:S06]  /*6170*/  LDGDEPBAR ;  /* 0x00000000000079af */ /* 0x000e2c0000000000 */
[----:B------:R-:W3:Y:S06]  /*6180*/  LDSM.16.M88.4 R140, [R166+0x1000] ;  /* 0x00100000a68c783b */ /* 0x000eec0000000200 */
[----:B------:R-:W3:Y:S01]  /*6190*/  LDSM.16.M88.4 R144, [R166+0x1400] ;  /* 0x00140000a690783b */ /* 0x000ee20000000200 */
[C---:B----4-:R-:W-:Y:S05]  /*61a0*/  HMMA.16816.F32 R4, R120.reuse, R124, RZ ;  /* 0x0000007c7804723c */ /* 0x050fea00000018ff */
[----:B------:R-:W4:Y:S01]  /*61b0*/  LDSM.16.M88.4 R148, [R166+0x1800] ;  /* 0x00180000a694783b */ /* 0x000f220000000200 */
[C---:B------:R-:W-:Y:S05]  /*61c0*/  HMMA.16816.F32 R8, R120.reuse, R126, RZ ;  /* 0x0000007e7808723c */ /* 0x040fea00000018ff */
[----:B------:R-:W4:Y:S01]  /*61d0*/  LDSM.16.M88.4 R152, [R166+0x1c00] ;  /* 0x001c0000a698783b */ /* 0x000f220000000200 */
[C---:B-----5:R-:W-:Y:S05]  /*61e0*/  HMMA.16816.F32 R12, R120.reuse, R128, RZ ;  /* 0x00000080780c723c */ /* 0x060fea00000018ff */
[----:B------:R-:W-:Y:S01]  /*61f0*/  LDSM.16.M88.4 R156, [R165] ;  /* 0x00000000a59c783b */ /* 0x000fe20000000200 */
[C---:B------:R-:W-:Y:S05]  /*6200*/  HMMA.16816.F32 R16, R120.reuse, R130, RZ ;  /* 0x000000827810723c */ /* 0x040fea00000018ff */
[----:B------:R-:W5:Y:S01]  /*6210*/  LDSM.16.M88.4 R160, [R164] ;  /* 0x00000000a4a0783b */ /* 0x000f620000000200 */
[C---:B-1----:R-:W-:Y:S05]  /*6220*/  HMMA.16816.F32 R20, R120.reuse, R132, RZ ;  /* 0x000000847814723c */ /* 0x042fea00000018ff */
[----:B------:R-:W-:Y:S01]  /*6230*/  LDSM.16.M88.4 R124, [R164+0x800] ;  /* 0x00080000a47c783b */ /* 0x000fe20000000200 */
[C---:B------:R-:W-:Y:S05]  /*6240*/  HMMA.16816.F32 R24, R120.reuse, R134, RZ ;  /* 0x000000867818723c */ /* 0x040fea00000018ff */
[----:B------:R-:W-:Y:S01]  /*6250*/  LDSM.16.M88.4 R128, [R164+0xc00] ;  /* 0x000c0000a480783b */ /* 0x000fe20000000200 */
[C---:B--2---:R-:W-:Y:S05]  /*6260*/  HMMA.16816.F32 R28, R120.reuse, R136, RZ ;  /* 0x00000088781c723c */ /* 0x044fea00000018ff */
[----:B------:R-:W-:Y:S01]  /*6270*/  LDSM.16.M88.4 R132, [R164+0x1000] ;  /* 0x00100000a484783b */ /* 0x000fe20000000200 */
[C---:B------:R-:W-:Y:S05]  /*6280*/  HMMA.16816.F32 R32, R120.reuse, R138, RZ ;  /* 0x0000008a7820723c */ /* 0x040fea00000018ff */
[----:B------:R-:W-:Y:S01]  /*6290*/  LDSM.16.M88.4 R136, [R164+0x1400] ;  /* 0x00140000a488783b */ /* 0x000fe20000000200 */
[C---:B---3--:R-:W-:Y:S06]  /*62a0*/  HMMA.16816.F32 R36, R120.reuse, R140, RZ ;  /* 0x0000008c7824723c */ /* 0x048fec00000018ff */
[C---:B------:R-:W-:Y:S01]  /*62b0*/  HMMA.16816.F32 R40, R120.reuse, R142, RZ ;  /* 0x0000008e7828723c */ /* 0x040fe200000018ff */
[----:B------:R-:W-:Y:S05]  /*62c0*/  LDSM.16.M88.4 R140, [R166+0x3400] ;  /* 0x00340000a68c783b */ /* 0x000fea0000000200 */
[C---:B------:R-:W-:Y:S06]  /*62d0*/  HMMA.16816.F32 R44, R120.reuse, R144, RZ ;  /* 0x00000090782c723c */ /* 0x040fec00000018ff */
[C---:B------:R-:W-:Y:S06]  /*62e0*/  HMMA.16816.F32 R48, R120.reuse, R146, RZ ;  /* 0x000000927830723c */ /* 0x040fec00000018ff */
[C---:B----4-:R-:W-:Y:S06]  /*62f0*/  HMMA.16816.F32 R52, R120.reuse, R148, RZ ;  /* 0x000000947834723c */ /* 0x050fec00000018ff */
[C---:B------:R-:W-:Y:S06]  /*6300*/  HMMA.16816.F32 R56, R120.reuse, R150, RZ ;  /* 0x000000967838723c */ /* 0x040fec00000018ff */
[C---:B------:R-:W-:Y:S06]  /*6310*/  HMMA.16816.F32 R60, R120.reuse, R152, RZ ;  /* 0x00000098783c723c */ /* 0x040fec00000018ff */
[----:B------:R-:W-:Y:S01]  /*6320*/  HMMA.16816.F32 R64, R120, R154, RZ ;  /* 0x0000009a7840723c */ /* 0x000fe200000018ff */
[----:B------:R-:W1:Y:S05]  /*6330*/  LDSM.16.M88.4 R120, [R164+0x400] ;  /* 0x00040000a478783b */ /* 0x000e6a0000000200 */
[C---:B-----5:R-:W-:Y:S06]  /*6340*/  HMMA.16816.F32 R4, R156.reuse, R160, R4 ;  /* 0x000000a09c04723c */ /* 0x060fec0000001804 */
        /* <DEDUP_REMOVED lines=12> */
[----:B------:R-:W3:Y:S05]  /*6410*/  LDSM.16.M88.4 R132, [R166+0x2000] ;  /* 0x00200000a684783b */ /* 0x000eea0000000200 */
[C---:B------:R-:W-:Y:S06]  /*6420*/  HMMA.16816.F32 R44, R156.reuse, R136, R44 ;  /* 0x000000889c2c723c */ /* 0x040fec000000182c */
[C---:B------:R-:W-:Y:S01]  /*6430*/  HMMA.16816.F32 R48, R156.reuse, R138, R48 ;  /* 0x0000008a9c30723c */ /* 0x040fe20000001830 */
[----:B------:R-:W4:Y:S05]  /*6440*/  LDSM.16.M88.4 R136, [R166+0x2400] ;  /* 0x00240000a688783b */ /* 0x000f2a0000000200 */
[C---:B-1----:R-:W-:Y:S06]  /*6450*/  HMMA.16816.F32 R52, R156.reuse, R120, R52 ;  /* 0x000000789c34723c */ /* 0x042fec0000001834 */
[C---:B------:R-:W-:Y:S01]  /*6460*/  HMMA.16816.F32 R56, R156.reuse, R122, R56 ;  /* 0x0000007a9c38723c */ /* 0x040fe20000001838 */
[----:B------:R-:W1:Y:S05]  /*6470*/  LDSM.16.M88.4 R120, [R166+0x2800] ;  /* 0x00280000a678783b */ /* 0x000e6a0000000200 */
[C---:B--2---:R-:W-:Y:S06]  /*6480*/  HMMA.16816.F32 R60, R156.reuse, R124, R60 ;  /* 0x0000007c9c3c723c */ /* 0x044fec000000183c */
[----:B------:R-:W-:Y:S01]  /*6490*/  HMMA.16816.F32 R64, R156, R126, R64 ;  /* 0x0000007e9c40723c */ /* 0x000fe20000001840 */
        /* <DEDUP_REMOVED lines=16> */
[C---:B------:R-:W-:Y:S06]  /*65a0*/  HMMA.16816.F32 R44, R128.reuse, R140, R44 ;  /* 0x0000008c802c723c */ /* 0x040fec000000182c */
        /* <DEDUP_REMOVED lines=8> */
[C---:B--2---:R-:W-:Y:S01]  /*6630*/  HMMA.16816.F32 R4, R124.reuse, R132, R4 ;  /* 0x000000847c04723c */ /* 0x044fe20000001804 */
[----:B------:R-:W2:Y:S05]  /*6640*/  LDSM.16.M88.4 R128, [R164+0x3000] ;  /* 0x00300000a480783b */ /* 0x000eaa0000000200 */
[C---:B------:R-:W-:Y:S01]  /*6650*/  HMMA.16816.F32 R8, R124.reuse, R134, R8 ;  /* 0x000000867c08723c */ /* 0x040fe20000001808 */
[----:B------:R-:W5:Y:S05]  /*6660*/  LDSM.16.M88.4 R132, [R164+0x3400] ;  /* 0x00340000a484783b */ /* 0x000f6a0000000200 */
        /* <DEDUP_REMOVED lines=8> */
[----:B------:R-:W-:Y:S05]  /*66f0*/  LDSM.16.M88.4 R120, [R167+0x2000] ;  /* 0x00200000a778783b */ /* 0x000fea0000000200 */
[C---:B--2---:R-:W-:Y:S06]  /*6700*/  HMMA.16816.F32 R36, R124.reuse, R128, R36 ;  /* 0x000000807c24723c */ /* 0x044fec0000001824 */
[C---:B------:R-:W-:Y:S01]  /*6710*/  HMMA.16816.F32 R40, R124.reuse, R130, R40 ;  /* 0x000000827c28723c */ /* 0x040fe20000001828 */
[----:B------:R-:W1:Y:S05]  /*6720*/  LDSM.16.M88.4 R128, [R166+0x4000] ;  /* 0x00400000a680783b */ /* 0x000e6a0000000200 */
[C---:B-----5:R-:W-:Y:S06]  /*6730*/  HMMA.16816.F32 R44, R124.reuse, R132, R44 ;  /* 0x000000847c2c723c */ /* 0x060fec000000182c */
[C---:B------:R-:W-:Y:S01]  /*6740*/  HMMA.16816.F32 R48, R124.reuse, R134, R48 ;  /* 0x000000867c30723c */ /* 0x040fe20000001830 */
[----:B------:R-:W2:Y:S05]  /*6750*/  LDSM.16.M88.4 R132, [R166+0x4400] ;  /* 0x00440000a684783b */ /* 0x000eaa0000000200 */
[C---:B---3--:R-:W-:Y:S06]  /*6760*/  HMMA.16816.F32 R52, R124.reuse, R140, R52 ;  /* 0x0000008c7c34723c */ /* 0x048fec0000001834 */
[C---:B------:R-:W-:Y:S01]  /*6770*/  HMMA.16816.F32 R56, R124.reuse, R142, R56 ;  /* 0x0000008e7c38723c */ /* 0x040fe20000001838 */
[----:B------:R-:W3:Y:S05]  /*6780*/  LDSM.16.M88.4 R140, [R166+0x4800] ;  /* 0x00480000a68c783b */ /* 0x000eea0000000200 */
[C---:B----4-:R-:W-:Y:S06]  /*6790*/  HMMA.16816.F32 R60, R124.reuse, R136, R60 ;  /* 0x000000887c3c723c */ /* 0x050fec000000183c */
[----:B------:R-:W-:Y:S01]  /*67a0*/  HMMA.16816.F32 R64, R124, R138, R64 ;  /* 0x0000008a7c40723c */ /* 0x000fe20000001840 */
[----:B------:R-:W4:Y:S05]  /*67b0*/  LDSM.16.M88.4 R124, [R166+0x4c00] ;  /* 0x004c0000a67c783b */ /* 0x000f2a0000000200 */
[C---:B-1----:R-:W-:Y:S01]  /*67c0*/  HMMA.16816.F32 R4, R120.reuse, R128, R4 ;  /* 0x000000807804723c */ /* 0x042fe20000001804 */
[----:B------:R-:W1:Y:S05]  /*67d0*/  LDSM.16.M88.4 R136, [R166+0x5000] ;  /* 0x00500000a688783b */ /* 0x000e6a0000000200 */
[C---:B------:R-:W-:Y:S01]  /*67e0*/  HMMA.16816.F32 R8, R120.reuse, R130, R8 ;  /* 0x000000827808723c */ /* 0x040fe20000001808 */
[----:B------:R-:W-:Y:S05]  /*67f0*/  LDSM.16.M88.4 R128, [R166+0x5800] ;  /* 0x00580000a680783b */ /* 0x000fea0000000200 */
[C---:B--2---:R-:W-:Y:S06]  /*6800*/  HMMA.16816.F32 R12, R120.reuse, R132, R12 ;  /* 0x00000084780c723c */ /* 0x044fec000000180c */
[C---:B------:R-:W-:Y:S01]  /*6810*/  HMMA.16816.F32 R16, R120.reuse, R134, R16 ;  /* 0x000000867810723c */ /* 0x040fe20000001810 */
[----:B------:R-:W-:Y:S05]  /*6820*/  LDSM.16.M88.4 R132, [R166+0x5c00] ;  /* 0x005c0000a684783b */ /* 0x000fea0000000200 */
[C---:B---3--:R-:W-:Y:S06]  /*6830*/  HMMA.16816.F32 R20, R120.reuse, R140, R20 ;  /* 0x0000008c7814723c */ /* 0x048fec0000001814 */
[C---:B------:R-:W-:Y:S01]  /*6840*/  HMMA.16816.F32 R24, R120.reuse, R142, R24 ;  /* 0x0000008e7818723c */ /* 0x040fe20000001818 */
[----:B------:R-:W-:Y:S05]  /*6850*/  LDSM.16.M88.4 R140, [R164+0x4000] ;  /* 0x00400000a48c783b */ /* 0x000fea0000000200 */
[C---:B----4-:R-:W-:Y:S06]  /*6860*/  HMMA.16816.F32 R28, R120.reuse, R124, R28 ;  /* 0x0000007c781c723c */ /* 0x050fec000000181c */
[C---:B------:R-:W-:Y:S01]  /*6870*/  HMMA.16816.F32 R32, R120.reuse, R126, R32 ;  /* 0x0000007e7820723c */ /* 0x040fe20000001820 */
[----:B------:R-:W2:Y:S05]  /*6880*/  LDSM.16.M88.4 R124, [R166+0x5400] ;  /* 0x00540000a67c783b */ /* 0x000eaa0000000200 */
[C---:B-1----:R-:W-:Y:S06]  /*6890*/  HMMA.16816.F32 R36, R120.reuse, R136, R36 ;  /* 0x000000887824723c */ /* 0x042fec0000001824 */
[C---:B------:R-:W-:Y:S01]  /*68a0*/  HMMA.16816.F32 R40, R120.reuse, R138, R40 ;  /* 0x0000008a7828723c */ /* 0x040fe20000001828 */
[----:B------:R-:W1:Y:S05]  /*68b0*/  LDSM.16.M88.4 R136, [R165+0x2000] ;  /* 0x00200000a588783b */ /* 0x000e6a0000000200 */
[C---:B--2---:R-:W-:Y:S06]  /*68c0*/  HMMA.16816.F32 R44, R120.reuse, R124, R44 ;  /* 0x0000007c782c723c */ /* 0x044fec000000182c */
[C---:B------:R-:W-:Y:S01]  /*68d0*/  HMMA.16816.F32 R48, R120.reuse, R126, R48 ;  /* 0x0000007e7830723c */ /* 0x040fe20000001830 */
[----:B------:R-:W-:Y:S05]  /*68e0*/  LDSM.16.M88.4 R124, [R164+0x4800] ;  /* 0x00480000a47c783b */ /* 0x000fea0000000200 */
[C---:B------:R-:W-:Y:S06]  /*68f0*/  HMMA.16816.F32 R52, R120.reuse, R128, R52 ;  /* 0x000000807834723c */ /* 0x040fec0000001834 */
[C---:B------:R-:W-:Y:S06]  /*6900*/  HMMA.16816.F32 R56, R120.reuse, R130, R56 ;  /* 0x000000827838723c */ /* 0x040fec0000001838 */
[C---:B------:R-:W-:Y:S06]  /*6910*/  HMMA.16816.F32 R60, R120.reuse, R132, R60 ;  /* 0x00000084783c723c */ /* 0x040fec000000183c */
[----:B------:R-:W-:Y:S01]  /*6920*/  HMMA.16816.F32 R64, R120, R134, R64 ;  /* 0x000000867840723c */ /* 0x000fe20000001840 */
[----:B------:R-:W2:Y:S05]  /*6930*/  LDSM.16.M88.4 R120, [R164+0x4400] ;  /* 0x00440000a478783b */ /* 0x000eaa0000000200 */
[C---:B-1----:R-:W-:Y:S06]  /*6940*/  HMMA.16816.F32 R4, R136.reuse, R140, R4 ;  /* 0x0000008c8804723c */ /* 0x042fec0000001804 */
[C---:B------:R-:W-:Y:S11]  /*6950*/  HMMA.16816.F32 R8, R136.reuse, R142, R8 ;  /* 0x0000008e8808723c */ /* 0x040ff60000001808 */
[----:B------:R-:W-:Y:S07]  /*6960*/  @!UPT UIADD3 URZ, URZ, URZ, URZ ;  /* 0x0000003f3f3ff290 */ /* 0x000fee000fffe03f */
        /* <DEDUP_REMOVED lines=9> */
[C---:B--2---:R-:W-:Y:S05]  /*6a00*/  HMMA.16816.F32 R12, R136.reuse, R120, R12 ;  /* 0x00000078880c723c */ /* 0x044fea000000180c */
[----:B------:R-:W2:Y:S01]  /*6a10*/  MUFU.TANH R239, R239 ;  /* 0x000000ef00ef7308 */ /* 0x000ea20000002400 */
[C---:B------:R-:W-:Y:S01]  /*6a20*/  HMMA.16816.F32 R16, R136.reuse, R122, R16 ;  /* 0x0000007a8810723c */ /* 0x040fe20000001810 */
[----:B------:R-:W3:Y:S08]  /*6a30*/  LDSM.16.M88.4 R120, [R164+0x4c00] ;  /* 0x004c0000a478783b */ /* 0x000ef00000000200 */
[----:B------:R-:W4:Y:S01]  /*6a40*/  MUFU.TANH R238, R238 ;  /* 0x000000ee00ee7308 */ /* 0x000f220000002400 */
[C---:B------:R-:W-:Y:S06]  /*6a50*/  HMMA.16816.F32 R20, R136.reuse, R124, R20 ;  /* 0x0000007c8814723c */ /* 0x040fec0000001814 */
[C---:B------:R-:W-:Y:S03]  /*6a60*/  HMMA.16816.F32 R24, R136.reuse, R126, R24 ;  /* 0x0000007e8818723c */ /* 0x040fe60000001818 */
[----:B------:R-:W1:Y:S01]  /*6a70*/  MUFU.TANH R242, R242 ;  /* 0x000000f200f27308 */ /* 0x000e620000002400 */
[----:B------:R-:W5:Y:S01]  /*6a80*/  LDSM.16.M88.4 R124, [R164+0x5000] ;  /* 0x00500000a47c783b */ /* 0x000f620000000200 */
        /* <DEDUP_REMOVED lines=19> */
[C---:B---3--:R-:W-:Y:S06]  /*6bc0*/  HMMA.16816.F32 R28, R136.reuse, R120, R28 ;  /* 0x00000078881c723c */ /* 0x048fec000000181c */
[----:B------:R-:W3:Y:S01]  /*6bd0*/  MUFU.TANH R244, R244 ;  /* 0x000000f400f47308 */ /* 0x000ee20000002400 */
[C---:B------:R-:W-:Y:S01]  /*6be0*/  HMMA.16816.F32 R32, R136.reuse, R122, R32 ;  /* 0x0000007a8820723c */ /* 0x040fe20000001820 */
[----:B------:R-:W2:Y:S08]  /*6bf0*/  LDSM.16.M88.4 R120, [R164+0x5400] ;  /* 0x00540000a478783b */ /* 0x000eb00000000200 */
[----:B------:R-:W1:Y:S01]  /*6c00*/  MUFU.TANH R237, R237 ;  /* 0x000000ed00ed7308 */ /* 0x000e620000002400 */
[C---:B-----5:R-:W-:Y:S06]  /*6c10*/  HMMA.16816.F32 R36, R136.reuse, R124, R36 ;  /* 0x0000007c8824723c */ /* 0x060fec0000001824 */
[C---:B------:R-:W-:Y:S03]  /*6c20*/  HMMA.16816.F32 R40, R136.reuse, R126, R40 ;  /* 0x0000007e8828723c */ /* 0x040fe60000001828 */
[----:B------:R-:W1:Y:S01]  /*6c30*/  MUFU.TANH R235, R235 ;  /* 0x000000eb00eb7308 */ /* 0x000e620000002400 */
[----:B------:R-:W5:Y:S01]  /*6c40*/  LDSM.16.M88.4 R124, [R164+0x5800] ;  /* 0x00580000a47c783b */ /* 0x000f620000000200 */
        /* <DEDUP_REMOVED lines=18> */
[C---:B--2---:R-:W-:Y:S03]  /*6d70*/  HMMA.16816.F32 R44, R136.reuse, R120, R44 ;  /* 0x00000078882c723c */ /* 0x044fe6000000182c */
[----:B------:R-:W-:Y:S04]  /*6d80*/  FMUL.FTZ R206, R43, UR8 ;  /* 0x000000082bce7c20 */ /* 0x000fe80008410000 */
[----:B------:R-:W2:Y:S01]  /*6d90*/  MUFU.TANH R231, R231 ;  /* 0x000000e700e77308 */ /* 0x000ea20000002400 */
[C---:B------:R-:W-:Y:S01]  /*6da0*/  HMMA.16816.F32 R48, R136.reuse, R122, R48 ;  /* 0x0000007a8830723c */ /* 0x040fe20000001830 */
[----:B------:R-:W4:Y:S01]  /*6db0*/  LDSM.16.M88.4 R120, [R164+0x5c00] ;  /* 0x005c0000a478783b */ /* 0x000f220000000200 */
        /* <DEDUP_REMOVED lines=22> */
[C---:B----4-:R-:W-:Y:S03]  /*6f20*/  HMMA.16816.F32 R60, R136.reuse, R120, R60 ;  /* 0x00000078883c723c */ /* 0x050fe6000000183c */
[----:B------:R-:W-:Y:S01]  /*6f30*/  FMUL.FTZ R191, R57, UR8 ;  /* 0x0000000839bf7c20 */ /* 0x000fe20008410000 */
[----:B------:R-:W-:Y:S01]  /*6f40*/  FMUL.FTZ R192, R58, UR8 ;  /* 0x000000083ac07c20 */ /* 0x000fe20008410000 */
[----:B------:R-:W-:Y:S03]  /*6f50*/  FMUL.FTZ R190, R59, UR8 ;  /* 0x000000083bbe7c20 */ /* 0x000fe60008410000 */
[----:B------:R-:W4:Y:S01]  /*6f60*/  MUFU.TANH R226, R226 ;  /* 0x000000e200e27308 */ /* 0x000f220000002400 */
        /* <DEDUP_REMOVED lines=58> */
[----:B------:R-:W-:Y:S06]  /*7310*/  @P6 BRA `(.L_x_1767) ;  /* 0x0000000000f46947 */ /* 0x000fec0003800000 */
[----:B-1----:R-:W1:Y:S01]  /*7320*/  LDC R0, c[0x0][0x380] ;  /* 0x0000e000ff007b82 */ /* 0x002e620000000800 */
        /* <DEDUP_REMOVED lines=60> */
.L_x_1767:
        /* <DEDUP_REMOVED lines=24> */
.L_x_1766:
[----:B-1----:R-:W-:Y:S01]  /*7870*/  FMNMX.FTZ R0, R241, R119, !PT ;  /* 0x00000077f1007209 */ /* 0x002fe20007810000 */
[----:B------:R-:W-:Y:S01]  /*7880*/  LDSM.16.MT88.4 R16, [R118+0x9000] ;  /* 0x009000007610783b */ /* 0x000fe20000004200 */
[----:B--2---:R-:W-:Y:S02]  /*7890*/  FMNMX.FTZ R9, R238, R117, !PT ;  /* 0x00000075ee097209 */ /* 0x004fe40007810000 */
        /* <DEDUP_REMOVED lines=139> */
[--C-:B------:R-:W-:Y:S01]  /*8150*/  FFMA.FTZ R87, R233, UR4, -R122.reuse ;  /* 0x00000004e9577c23 */ /* 0x100fe2000801087a */
[----:B------:R-:W2:Y:S01]  /*8160*/  LDSM.16.MT88.4 R76, [R116+0x9400] ;  /* 0x00940000744c783b */ /* 0x000ea20000004200 */
[C---:B------:R-:W-:Y:S01]  /*8170*/  FMUL.FTZ R48, R54.reuse, R68 ;  /* 0x0000004436307220 */ /* 0x040fe20000410000 */
[----:B------:R-:W-:Y:S03]  /*8180*/  FMUL.FTZ R49, R54, R69 ;  /* 0x0000004536317220 */ /* 0x000fe60000410000 */
[----:B------:R-:W-:Y:S01]  /*8190*/  MUFU.EX2 R127, R127 ;  /* 0x0000007f007f7308 */ /* 0x000fe20000000800 */
[----:B-1----:R-:W-:Y:S01]  /*81a0*/  F2FP.F16.F32.PACK_AB R58, R120, R123 ;  /* 0x0000007b783a723e */ /* 0x002fe200000000ff */
[C---:B------:R-:W-:Y:S01]  /*81b0*/  FMUL.FTZ R50, R53.reuse, R70 ;  /* 0x0000004635327220 */ /* 0x040fe20000410000 */
[----:B------:R-:W-:Y:S01]  /*81c0*/  FMUL.FTZ R51, R53, R71 ;  /* 0x0000004735337220 */ /* 0x000fe20000410000 */
[--C-:B------:R-:W-:Y:S01]  /*81d0*/  FFMA.FTZ R84, R229, UR4, -R122.reuse ;  /* 0x00000004e5547c23 */ /* 0x100fe2000801087a */
[----:B------:R-:W1:Y:S01]  /*81e0*/  LDSM.16.MT88.4 R68, [R118+0xb400] ;  /* 0x00b400007644783b */ /* 0x000e620000004200 */
[--C-:B------:R-:W-:Y:S01]  /*81f0*/  FFMA.FTZ R86, R228, UR4, -R55.reuse ;  /* 0x00000004e4567c23 */ /* 0x100fe20008010837 */
[--C-:B------:R-:W-:Y:S03]  /*8200*/  FFMA.FTZ R138, R205, UR4, -R122.reuse ;  /* 0x00000004cd8a7c23 */ /* 0x100fe6000801087a */
[----:B------:R-:W3:Y:S01]  /*8210*/  MUFU.EX2 R125, R125 ;  /* 0x0000007d007d7308 */ /* 0x000ee20000000800 */
[--C-:B------:R-:W-:Y:S01]  /*8220*/  FFMA.FTZ R139, R203, UR4, -R122.reuse ;  /* 0x00000004cb8b7c23 */ /* 0x100fe2000801087a */
[--C-:B------:R-:W-:Y:S01]  /*8230*/  FFMA.FTZ R140, R204, UR4, -R55.reuse ;  /* 0x00000004cc8c7c23 */ /* 0x100fe20008010837 */
[--C-:B------:R-:W-:Y:S01]  /*8240*/  FFMA.FTZ R141, R202, UR4, -R55.reuse ;  /* 0x00000004ca8d7c23 */ /* 0x100fe20008010837 */
[--C-:B------:R-:W-:Y:S01]  /*8250*/  FFMA.FTZ R142, R201, UR4, -R122.reuse ;  /* 0x00000004c98e7c23 */ /* 0x100fe2000801087a */
[----:B------:R-:W-:Y:S01]  /*8260*/  LDSM.16.MT88.4 R108, [R118+0xac00] ;  /* 0x00ac0000766c783b */ /* 0x000fe20000004200 */
[--C-:B------:R-:W-:Y:S01]  /*8270*/  FFMA.FTZ R143, R199, UR4, -R122.reuse ;  /* 0x00000004c78f7c23 */ /* 0x100fe2000801087a */
[--C-:B------:R-:W-:Y:S03]  /*8280*/  FFMA.FTZ R144, R200, UR4, -R55.reuse ;  /* 0x00000004c8907c23 */ /* 0x100fe60008010837 */
[----:B------:R-:W4:Y:S01]  /*8290*/  MUFU.EX2 R126, R126 ;  /* 0x0000007e007e7308 */ /* 0x000f220000000800 */
[--C-:B------:R-:W-:Y:S01]  /*82a0*/  FFMA.FTZ R145, R198, UR4, -R55.reuse ;  /* 0x00000004c6917c23 */ /* 0x100fe20008010837 */
[--C-:B------:R-:W-:Y:S01]  /*82b0*/  FFMA.FTZ R96, R224, UR4, -R55.reuse ;  /* 0x00000004e0607c23 */ /* 0x100fe20008010837 */
[--C-:B------:R-:W-:Y:S01]  /*82c0*/  FFMA.FTZ R97, R222, UR4, -R55.reuse ;  /* 0x00000004de617c23 */ /* 0x100fe20008010837 */
[--C-:B------:R-:W-:Y:S01]  /*82d0*/  FFMA.FTZ R98, R221, UR4, -R122.reuse ;  /* 0x00000004dd627c23 */ /* 0x100fe2000801087a */
[--C-:B------:R-:W-:Y:S01]  /*82e0*/  FFMA.FTZ R99, R219, UR4, -R122.reuse ;  /* 0x00000004db637c23 */ /* 0x100fe2000801087a */
[--C-:B------:R-:W-:Y:S01]  /*82f0*/  FFMA.FTZ R104, R220, UR4, -R55.reuse ;  /* 0x00000004dc687c23 */ /* 0x100fe20008010837 */
[----:B------:R-:W-:Y:S03]  /*8300*/  FFMA.FTZ R105, R218, UR4, -R55 ;  /* 0x00000004da697c23 */ /* 0x000fe60008010837 */
[----:B------:R-:W5:Y:S01]  /*8310*/  MUFU.EX2 R117, R117 ;  /* 0x0000007500757308 */ /* 0x000f620000000800 */
[----:B---3--:R-:W-:Y:S01]  /*8320*/  F2FP.F16.F32.PACK_AB R56, R125, R127 ;  /* 0x0000007f7d38723e */ /* 0x008fe200000000ff */
[----:B------:R-:W-:Y:S01]  /*8330*/  FFMA.FTZ R127, R54, R183, R127 ;  /* 0x000000b7367f7223 */ /* 0x000fe2000001007f */
[----:B------:R-:W-:Y:S01]  /*8340*/  FFMA.FTZ R106, R217, UR4, -R122 ;  /* 0x00000004d96a7c23 */ /* 0x000fe2000801087a */
[--C-:B------:R-:W-:Y:S01]  /*8350*/  FFMA.FTZ R107, R216, UR4, -R55.reuse ;  /* 0x00000004d86b7c23 */ /* 0x100fe20008010837 */
[--C-:B------:R-:W-:Y:S01]  /*8360*/  FFMA.FTZ R128, R214, UR4, -R55.reuse ;  /* 0x00000004d6807c23 */ /* 0x100fe20008010837 */
[--C-:B------:R-:W-:Y:S01]  /*8370*/  FFMA.FTZ R146, R196, UR4, -R55.reuse ;  /* 0x00000004c4927c23 */ /* 0x100fe20008010837 */
[--C-:B------:R-:W-:Y:S03]  /*8380*/  FFMA.FTZ R147, R194, UR4, -R55.reuse ;  /* 0x00000004c2937c23 */ /* 0x100fe60008010837 */
[----:B------:R-:W-:Y:S01]  /*8390*/  MUFU.EX2 R85, R236 ;  /* 0x000000ec00557308 */ /* 0x000fe20000000800 */
[----:B----4-:R-:W-:Y:S01]  /*83a0*/  F2FP.F16.F32.PACK_AB R57, R121, R126 ;  /* 0x0000007e7939723e */ /* 0x010fe200000000ff */
[----:B------:R-:W-:Y:S01]  /*83b0*/  FFMA.FTZ R126, R53, R184, R126 ;  /* 0x000000b8357e7223 */ /* 0x000fe2000001007e */
[--C-:B------:R-:W-:Y:S01]  /*83c0*/  FFMA.FTZ R148, R193, UR4, -R122.reuse ;  /* 0x00000004c1947c23 */ /* 0x100fe2000801087a */
[--C-:B------:R-:W-:Y:S01]  /*83d0*/  FFMA.FTZ R149, R191, UR4, -R122.reuse ;  /* 0x00000004bf957c23 */ /* 0x100fe2000801087a */
[--C-:B------:R-:W-:Y:S01]  /*83e0*/  FFMA.FTZ R150, R192, UR4, -R55.reuse ;  /* 0x00000004c0967c23 */ /* 0x100fe20008010837 */
[--C-:B------:R-:W-:Y:S01]  /*83f0*/  FFMA.FTZ R151, R190, UR4, -R55.reuse ;  /* 0x00000004be977c23 */ /* 0x100fe20008010837 */
[--C-:B------:R-:W-:Y:S03]  /*8400*/  FFMA.FTZ R152, R186, UR4, -R55.reuse ;  /* 0x00000004ba987c23 */ /* 0x100fe60008010837 */
[----:B------:R-:W-:Y:S01]  /*8410*/  MUFU.EX2 R87, R87 ;  /* 0x0000005700577308 */ /* 0x000fe20000000800 */
[----:B-----5:R-:W-:Y:S01]  /*8420*/  F2FP.F16.F32.PACK_AB R59, R117, R124 ;  /* 0x0000007c753b723e */ /* 0x020fe200000000ff */
[----:B------:R-:W-:Y:S01]  /*8430*/  FFMA.FTZ R52, R52, UR4, -R55 ;  /* 0x0000000434347c23 */ /* 0x000fe20008010837 */
[----:B------:R-:W-:Y:S01]  /*8440*/  FFMA.FTZ R185, R185, UR4, -R122 ;  /* 0x00000004b9b97c23 */ /* 0x000fe2000801087a */
[----:B------:R-:W-:Y:S04]  /*8450*/  ISETP.GT.AND P0, PT, R182, RZ, PT ;  /* 0x000000ffb600720c */ /* 0x000fe80003f04270 */
        /* <DEDUP_REMOVED lines=8> */
[C---:B------:R-:W-:Y:S01]  /*84e0*/  FMUL.FTZ R17, R54.reuse, R101 ;  /* 0x0000006536117220 */ /* 0x040fe20000410000 */
[----:B------:R-:W-:Y:S02]  /*84f0*/  FADD.FTZ R101, R121, R126 ;  /* 0x0000007e79657221 */ /* 0x000fe40000010000 */
[----:B------:R-:W-:Y:S03]  /*8500*/  MUFU.EX2 R129, R129 ;  /* 0x0000008100817308 */ /* 0x000fe60000000800 */
[----:B------:R-:W-:Y:S01]  /*8510*/  FMUL.FTZ R24, R54, R92 ;  /* 0x0000005c36187220 */ /* 0x000fe20000410000 */
[----:B------:R-:W-:Y:S01]  /*8520*/  FADD.FTZ R124, R124, R101 ;  /* 0x000000657c7c7221 */ /* 0x000fe20000010000 */
[C---:B------:R-:W-:Y:S01]  /*8530*/  FMUL.FTZ R25, R54.reuse, R93 ;  /* 0x0000005d36197220 */ /* 0x040fe20000410000 */
[C---:B------:R-:W-:Y:S01]  /*8540*/  HMMA.16816.F32 R16, R56.reuse, R26, R16 ;  /* 0x0000001a3810723c */ /* 0x040fe20000001810 */
[----:B------:R-:W-:Y:S03]  /*8550*/  LDSM.16.MT88.4 R100, [R116+0xac00] ;  /* 0x00ac00007464783b */ /* 0x000fe60000004200 */
[----:B------:R-:W-:Y:S01]  /*8560*/  MUFU.EX2 R93, R237 ;  /* 0x000000ed005d7308 */ /* 0x000fe20000000800 */
[----:B------:R-:W-:Y:S01]  /*8570*/  FFMA.FTZ R92, R235, UR4, -R122 ;  /* 0x00000004eb5c7c23 */ /* 0x000fe2000801087a */
[----:B------:R-:W-:Y:S01]  /*8580*/  FADD.FTZ R117, R117, R124 ;  /* 0x0000007c75757221 */ /* 0x000fe20000010000 */
[C---:B------:R-:W-:Y:S04]  /*8590*/  HMMA.16816.F32 R20, R56.reuse, R28, R20 ;  /* 0x0000001c3814723c */ /* 0x040fe80000001814 */
[C---:B------:R-:W-:Y:S01]  /*85a0*/  FMUL.FTZ R26, R53.reuse, R94 ;  /* 0x0000005e351a7220 */ /* 0x040fe20000410000 */
[----:B------:R-:W-:Y:S02]  /*85b0*/  FMUL.FTZ R27, R53, R95 ;  /* 0x0000005f351b7220 */ /* 0x000fe40000410000 */
[----:B------:R-:W-:Y:S01]  /*85c0*/  MUFU.EX2 R92, R92 ;  /* 0x0000005c005c7308 */ /* 0x000fe20000000800 */
[C---:B------:R-:W-:Y:S03]  /*85d0*/  FMUL.FTZ R28, R54.reuse, R88 ;  /* 0x00000058361c7220 */ /* 0x040fe60000410000 */
[----:B------:R-:W-:Y:S01]  /*85e0*/  FMUL.FTZ R29, R54, R89 ;  /* 0x00000059361d7220 */ /* 0x000fe20000410000 */
[--C-:B------:R-:W-:Y:S01]  /*85f0*/  FFMA.FTZ R89, R223, UR4, -R122.reuse ;  /* 0x00000004df597c23 */ /* 0x100fe2000801087a */
[C---:B------:R-:W-:Y:S04]  /*8600*/  HMMA.16816.F32 R24, R56.reuse, R30, R24 ;  /* 0x0000001e3818723c */ /* 0x040fe80000001818 */
[----:B------:R-:W3:Y:S01]  /*8610*/  MUFU.EX2 R88, R234 ;  /* 0x000000ea00587308 */ /* 0x000ee20000000800 */
[--C-:B------:R-:W-:Y:S01]  /*8620*/  FFMA.FTZ R121, R189, UR4, -R122.reuse ;  /* 0x00000004bd797c23 */ /* 0x100fe2000801087a */
[--C-:B------:R-:W-:Y:S01]  /*8630*/  FFMA.FTZ R126, R187, UR4, -R122.reuse ;  /* 0x00000004bb7e7c23 */ /* 0x100fe2000801087a */
[C---:B------:R-:W-:Y:S01]  /*8640*/  FMUL.FTZ R30, R53.reuse, R90 ;  /* 0x0000005a351e7220 */ /* 0x040fe20000410000 */
[----:B------:R-:W-:Y:S06]  /*8650*/  FMUL.FTZ R31, R53, R91 ;  /* 0x0000005b351f7220 */ /* 0x000fec0000410000 */
[----:B------:R-:W-:Y:S01]  /*8660*/  MUFU.EX2 R131, R131 ;  /* 0x0000008300837308 */ /* 0x000fe20000000800 */
[--C-:B------:R-:W-:Y:S01]  /*8670*/  FFMA.FTZ R91, R226, UR4, -R55.reuse ;  /* 0x00000004e25b7c23 */ /* 0x100fe20008010837 */
[--C-:B------:R-:W-:Y:S01]  /*8680*/  FFMA.FTZ R90, R225, UR4, -R122.reuse ;  /* 0x00000004e15a7c23 */ /* 0x100fe2000801087a */
[C---:B------:R-:W-:Y:S07]  /*8690*/  HMMA.16816.F32 R28, R56.reuse, R36, R28 ;  /* 0x00000024381c723c */ /* 0x040fee000000181c */
[----:B------:R-:W-:Y:S01]  /*86a0*/  MUFU.EX2 R91, R91 ;  /* 0x0000005b005b7308 */ /* 0x000fe20000000800 */
[C---:B------:R-:W-:Y:S03]  /*86b0*/  HMMA.16816.F32 R32, R56.reuse, R38, R32 ;  /* 0x000000263820723c */ /* 0x040fe60000001820 */
[C---:B------:R-:W-:Y:S01]  /*86c0*/  FMUL.FTZ R36, R54.reuse, R80 ;  /* 0x0000005036247220 */ /* 0x040fe20000410000 */
[----:B------:R-:W-:Y:S03]  /*86d0*/  FMUL.FTZ R37, R54, R81 ;  /* 0x0000005136257220 */ /* 0x000fe60000410000 */
[C---:B------:R-:W-:Y:S01]  /*86e0*/  FMUL.FTZ R38, R53.reuse, R82 ;  /* 0x0000005235267220 */ /* 0x040fe20000410000 */
[----:B------:R-:W-:Y:S01]  /*86f0*/  FMUL.FTZ R39, R53, R83 ;  /* 0x0000005335277220 */ /* 0x000fe20000410000 */
[----:B------:R-:W4:Y:S02]  /*8700*/  MUFU.EX2 R80, R231 ;  /* 0x000000e700507308 */ /* 0x000f240000000800 */
[--C-:B------:R-:W-:Y:S01]  /*8710*/  FFMA.FTZ R83, R227, UR4, -R122.reuse ;  /* 0x00000004e3537c23 */ /* 0x100fe2000801087a */
[----:B------:R-:W-:Y:S03]  /*8720*/  FFMA.FTZ R82, R230, UR4, -R55 ;  /* 0x00000004e6527c23 */ /* 0x000fe60008010837 */
[C---:B------:R-:W-:Y:S04]  /*8730*/  HMMA.16816.F32 R36, R56.reuse, R44, R36 ;  /* 0x0000002c3824723c */ /* 0x040fe80000001824 */
[----:B------:R-:W-:Y:S02]  /*8740*/  MUFU.EX2 R83, R83 ;  /* 0x0000005300537308 */ /* 0x000fe40000000800 */
[C---:B------:R-:W-:Y:S08]  /*8750*/  HMMA.16816.F32 R40, R56.reuse, R46, R40 ;  /* 0x0000002e3828723c */ /* 0x040ff00000001828 */
[----:B------:R-:W-:Y:S03]  /*8760*/  MUFU.EX2 R81, R232 ;  /* 0x000000e800517308 */ /* 0x000fe60000000800 */
[C---:B------:R-:W-:Y:S01]  /*8770*/  FMUL.FTZ R44, R54.reuse, R72 ;  /* 0x00000048362c7220 */ /* 0x040fe20000410000 */
[----:B------:R-:W-:Y:S01]  /*8780*/  FMUL.FTZ R45, R54, R73 ;  /* 0x00000049362d7220 */ /* 0x000fe20000410000 */
[C---:B------:R-:W-:Y:S01]  /*8790*/  FMUL.FTZ R46, R53.reuse, R74 ;  /* 0x0000004a352e7220 */ /* 0x040fe20000410000 */
[----:B------:R-:W-:Y:S02]  /*87a0*/  FMUL.FTZ R47, R53, R75 ;  /* 0x0000004b352f7220 */ /* 0x000fe40000410000 */
[----:B------:R-:W-:Y:S01]  /*87b0*/  LDSM.16.MT88.4 R72, [R116+0xd400] ;  /* 0x00d400007448783b */ /* 0x000fe20000004200 */
[--C-:B------:R-:W-:Y:S01]  /*87c0*/  FFMA.FTZ R53, R197, UR4, -R122.reuse ;  /* 0x00000004c5357c23 */ /* 0x100fe2000801087a */
[----:B------:R-:W5:Y:S01]  /*87d0*/  MUFU.EX2 R82, R82 ;  /* 0x0000005200527308 */ /* 0x000f620000000800 */
[--C-:B------:R-:W-:Y:S01]  /*87e0*/  FFMA.FTZ R54, R195, UR4, -R122.reuse ;  /* 0x00000004c3367c23 */ /* 0x100fe2000801087a */
[----:B------:R-:W-:Y:S01]  /*87f0*/  FFMA.FTZ R122, R175, UR4, -R122 ;  /* 0x00000004af7a7c23 */ /* 0x000fe2000801087a */
[C---:B------:R-:W-:Y:S07]  /*8800*/  HMMA.16816.F32 R44, R56.reuse, R60, R44 ;  /* 0x0000003c382c723c */ /* 0x040fee000000182c */
[----:B------:R-:W-:Y:S01]  /*8810*/  MUFU.EX2 R130, R130 ;  /* 0x0000008200827308 */ /* 0x000fe20000000800 */
[----:B------:R-:W-:Y:S01]  /*8820*/  HMMA.16816.F32 R48, R56, R62, R48 ;  /* 0x0000003e3830723c */ /* 0x000fe20000001830 */
[----:B------:R-:W1:Y:S06]  /*8830*/  LDSM.16.MT88.4 R60, [R116+0xb400] ;  /* 0x00b40000743c783b */ /* 0x000e6c0000004200 */
[C---:B---3--:R-:W-:Y:S02]  /*8840*/  F2FP.F16.F32.PACK_AB R57, R85.reuse, R88 ;  /* 0x000000585539723e */ /* 0x048fe400000000ff */
[----:B------:R-:W-:Y:S02]  /*8850*/  MUFU.EX2 R133, R133 ;  /* 0x0000008500857308 */ /* 0x000fe40000000800 */
[----:B------:R-:W-:Y:S01]  /*8860*/  F2FP.F16.F32.PACK_AB R56, R92, R93 ;  /* 0x0000005d5c38723e */ /* 0x000fe200000000ff */
[----:B------:R-:W-:Y:S01]  /*8870*/  FADD.FTZ R88, R88, R117 ;  /* 0x0000007558587221 */ /* 0x000fe20000010000 */
[----:B----4-:R-:W-:Y:S02]  /*8880*/  F2FP.F16.F32.PACK_AB R58, R80, R87 ;  /* 0x00000057503a723e */ /* 0x010fe400000000ff */
[C---:B-----5:R-:W-:Y:S01]  /*8890*/  F2FP.F16.F32.PACK_AB R59, R82.reuse, R81 ;  /* 0x00000051523b723e */ /* 0x060fe200000000ff */
[----:B------:R-:W-:Y:S03]  /*88a0*/  FADD.FTZ R88, R85, R88 ;  /* 0x0000005855587221 */ /* 0x000fe60000010000 */
[----:B------:R-:W-:Y:S01]  /*88b0*/  MUFU.EX2 R132, R132 ;  /* 0x0000008400847308 */ /* 0x000fe20000000800 */
[----:B------:R-:W-:Y:S01]  /*88c0*/  MOV R117, R0 ;  /* 0x0000000000757202 */ /* 0x000fe20000000f00 */
[----:B------:R-:W-:Y:S01]  /*88d0*/  FADD.FTZ R81, R81, R88 ;  /* 0x0000005851517221 */ /* 0x000fe20000010000 */
[C---:B------:R-:W-:Y:S07]  /*88e0*/  HMMA.16816.F32 R4, R56.reuse, R64, R4 ;  /* 0x000000403804723c */ /* 0x040fee0000001804 */
[----:B------:R-:W-:Y:S01]  /*88f0*/  MUFU.EX2 R134, R134 ;  /* 0x0000008600867308 */ /* 0x000fe20000000800 */
[----:B------:R-:W-:Y:S01]  /*8900*/  FADD.FTZ R81, R82, R81 ;  /* 0x0000005152517221 */ /* 0x000fe20000010000 */
[C---:B------:R-:W-:Y:S01]  /*8910*/  HMMA.16816.F32 R8, R56.reuse, R66, R8 ;  /* 0x000000423808723c */ /* 0x040fe20000001808 */
[----:B------:R-:W3:Y:S07]  /*8920*/  LDSM.16.MT88.4 R64, [R118+0xd400] ;  /* 0x00d400007640783b */ /* 0x000eee0000004200 */
[----:B------:R-:W-:Y:S01]  /*8930*/  MUFU.EX2 R135, R135 ;  /* 0x0000008700877308 */ /* 0x000fe20000000800 */
[C---:B--2---:R-:W-:Y:S06]  /*8940*/  HMMA.16816.F32 R12, R56.reuse, R76, R12 ;  /* 0x0000004c380c723c */ /* 0x044fec000000180c */
[C---:B------:R-:W-:Y:S01]  /*8950*/  HMMA.16816.F32 R16, R56.reuse, R78, R16 ;  /* 0x0000004e3810723c */ /* 0x040fe20000001810 */
[----:B------:R-:W-:Y:S02]  /*8960*/  LDSM.16.MT88.4 R76, [R118+0xc400] ;  /* 0x00c40000764c783b */ /* 0x000fe40000004200 */
[----:B------:R-:W-:Y:S03]  /*8970*/  MUFU.EX2 R136, R136 ;  /* 0x0000008800887308 */ /* 0x000fe60000000800 */
[C---:B-1----:R-:W-:Y:S07]  /*8980*/  HMMA.16816.F32 R20, R56.reuse, R68, R20 ;  /* 0x000000443814723c */ /* 0x042fee0000001814 */
[----:B------:R-:W-:Y:S01]  /*8990*/  MUFU.EX2 R137, R137 ;  /* 0x0000008900897308 */ /* 0x000fe20000000800 */
[C---:B------:R-:W-:Y:S01]  /*89a0*/  HMMA.16816.F32 R24, R56.reuse, R70, R24 ;  /* 0x000000463818723c */ /* 0x040fe20000001818 */
[----:B------:R-:W1:Y:S05]  /*89b0*/  LDSM.16.MT88.4 R68, [R118+0x9800] ;  /* 0x009800007644783b */ /* 0x000e6a0000004200 */
[C---:B------:R-:W-:Y:S03]  /*89c0*/  HMMA.16816.F32 R28, R56.reuse, R60, R28 ;  /* 0x0000003c381c723c */ /* 0x040fe6000000181c */
[----:B------:R-:W-:Y:S03]  /*89d0*/  MUFU.EX2 R138, R138 ;  /* 0x0000008a008a7308 */ /* 0x000fe60000000800 */
[C---:B------:R-:W-:Y:S01]  /*89e0*/  HMMA.16816.F32 R32, R56.reuse, R62, R32 ;  /* 0x0000003e3820723c */ /* 0x040fe20000001820 */
[----:B------:R-:W2:Y:S06]  /*89f0*/  LDSM.16.MT88.4 R60, [R116+0x9800] ;  /* 0x00980000743c783b */ /* 0x000eac0000004200 */
[----:B------:R-:W-:Y:S01]  /*8a00*/  MUFU.EX2 R139, R139 ;  /* 0x0000008b008b7308 */ /* 0x000fe20000000800 */
[C---:B---3--:R-:W-:Y:S09]  /*8a10*/  HMMA.16816.F32 R36, R56.reuse, R64, R36 ;  /* 0x000000403824723c */ /* 0x048ff20000001824 */
[----:B------:R-:W-:Y:S01]  /*8a20*/  MUFU.EX2 R140, R140 ;  /* 0x0000008c008c7308 */ /* 0x000fe20000000800 */
[C---:B------:R-:W-:Y:S01]  /*8a30*/  HMMA.16816.F32 R40, R56.reuse, R66, R40 ;  /* 0x000000423828723c */ /* 0x040fe20000001828 */
[----:B------:R-:W3:Y:S05]  /*8a40*/  LDSM.16.MT88.4 R64, [R118+0xb800] ;  /* 0x00b800007640783b */ /* 0x000eea0000004200 */
[C---:B------:R-:W-:Y:S03]  /*8a50*/  HMMA.16816.F32 R44, R56.reuse, R72, R44 ;  /* 0x00000048382c723c */ /* 0x040fe6000000182c */
[----:B------:R-:W-:Y:S03]  /*8a60*/  MUFU.EX2 R90, R90 ;  /* 0x0000005a005a7308 */ /* 0x000fe60000000800 */
[----:B------:R-:W-:Y:S01]  /*8a70*/  HMMA.16816.F32 R48, R56, R74, R48 ;  /* 0x0000004a3830723c */ /* 0x000fe20000001830 */
[----:B------:R-:W4:Y:S06]  /*8a80*/  LDSM.16.MT88.4 R72, [R116+0xb800] ;  /* 0x00b800007448783b */ /* 0x000f2c0000004200 */
[----:B------:R-:W5:Y:S01]  /*8a90*/  MUFU.EX2 R89, R89 ;  /* 0x0000005900597308 */ /* 0x000f620000000800 */
[----:B------:R-:W-:Y:S09]  /*8aa0*/  F2FP.F16.F32.PACK_AB R56, R83, R84 ;  /* 0x000000545338723e */ /* 0x000ff200000000ff */
[----:B------:R-:W-:Y:S01]  /*8ab0*/  MUFU.EX2 R96, R96 ;  /* 0x0000006000607308 */ /* 0x000fe20000000800 */
[C---:B------:R-:W-:Y:S01]  /*8ac0*/  F2FP.F16.F32.PACK_AB R57, R91.reuse, R86 ;  /* 0x000000565b39723e */ /* 0x040fe200000000ff */
[----:B------:R-:W-:Y:S04]  /*8ad0*/  FADD.FTZ R86, R86, R81 ;  /* 0x0000005156567221 */ /* 0x000fe80000010000 */
[----:B------:R-:W-:Y:S04]  /*8ae0*/  FADD.FTZ R91, R91, R86 ;  /* 0x000000565b5b7221 */ /* 0x000fe80000010000 */
[----:B------:R-:W1:Y:S01]  /*8af0*/  MUFU.EX2 R97, R97 ;  /* 0x0000006100617308 */ /* 0x000e620000000800 */
[----:B-----5:R-:W-:Y:S09]  /*8b00*/  F2FP.F16.F32.PACK_AB R58, R89, R90 ;  /* 0x0000005a593a723e */ /* 0x020ff200000000ff */
[----:B------:R-:W-:Y:S10]  /*8b10*/  MUFU.EX2 R141, R141 ;  /* 0x0000008d008d7308 */ /* 0x000ff40000000800 */
[----:B------:R-:W-:Y:S01]  /*8b20*/  MUFU.EX2 R142, R142 ;  /* 0x0000008e008e7308 */ /* 0x000fe20000000800 */
[C---:B-1----:R-:W-:Y:S01]  /*8b30*/  F2FP.F16.F32.PACK_AB R59, R97.reuse, R96 ;  /* 0x00000060613b723e */ /* 0x042fe200000000ff */
[----:B------:R-:W-:Y:S04]  /*8b40*/  FADD.FTZ R96, R96, R91 ;  /* 0x0000005b60607221 */ /* 0x000fe80000010000 */
[----:B------:R-:W-:Y:S02]  /*8b50*/  FADD.FTZ R97, R97, R96 ;  /* 0x0000006061617221 */ /* 0x000fe40000010000 */
[C---:B------:R-:W-:Y:S02]  /*8b60*/  HMMA.16816.F32 R4, R56.reuse, R68, R4 ;  /* 0x000000443804723c */ /* 0x040fe40000001804 */
[----:B------:R-:W-:Y:S04]  /*8b70*/  MUFU.EX2 R143, R143 ;  /* 0x0000008f008f7308 */ /* 0x000fe80000000800 */
[C---:B------:R-:W-:Y:S01]  /*8b80*/  HMMA.16816.F32 R8, R56.reuse, R70, R8 ;  /* 0x000000463808723c */ /* 0x040fe20000001808 */
[----:B------:R-:W-:Y:S05]  /*8b90*/  LDSM.16.MT88.4 R68, [R116+0xd800] ;  /* 0x00d800007444783b */ /* 0x000fea0000004200 */
[----:B------:R-:W-:Y:S01]  /*8ba0*/  MUFU.EX2 R144, R144 ;  /* 0x0000009000907308 */ /* 0x000fe20000000800 */
[C---:B--2---:R-:W-:Y:S09]  /*8bb0*/  HMMA.16816.F32 R12, R56.reuse, R60, R12 ;  /* 0x0000003c380c723c */ /* 0x044ff2000000180c */
[----:B------:R-:W-:Y:S01]  /*8bc0*/  MUFU.EX2 R145, R145 ;  /* 0x0000009100917308 */ /* 0x000fe20000000800 */
[C---:B------:R-:W-:Y:S01]  /*8bd0*/  HMMA.16816.F32 R16, R56.reuse, R62, R16 ;  /* 0x0000003e3810723c */ /* 0x040fe20000001810 */
[----:B------:R-:W1:Y:S05]  /*8be0*/  LDSM.16.MT88.4 R60, [R118+0xd800] ;  /* 0x00d80000763c783b */ /* 0x000e6a0000004200 */
[C---:B---3--:R-:W-:Y:S03]  /*8bf0*/  HMMA.16816.F32 R20, R56.reuse, R64, R20 ;  /* 0x000000403814723c */ /* 0x048fe60000001814 */
[----:B------:R-:W-:Y:S03]  /*8c00*/  MUFU.EX2 R98, R98 ;  /* 0x0000006200627308 */ /* 0x000fe60000000800 */
[C---:B------:R-:W-:Y:S01]  /*8c10*/  HMMA.16816.F32 R24, R56.reuse, R66, R24 ;  /* 0x000000423818723c */ /* 0x040fe20000001818 */
[----:B------:R-:W2:Y:S06]  /*8c20*/  LDSM.16.MT88.4 R64, [R118+0x9c00] ;  /* 0x009c00007640783b */ /* 0x000eac0000004200 */
[----:B------:R-:W3:Y:S01]  /*8c30*/  MUFU.EX2 R99, R99 ;  /* 0x0000006300637308 */ /* 0x000ee20000000800 */
[C---:B----4-:R-:W-:Y:S09]  /*8c40*/  HMMA.16816.F32 R28, R56.reuse, R72, R28 ;  /* 0x00000048381c723c */ /* 0x050ff2000000181c */
[----:B------:R-:W-:Y:S01]  /*8c50*/  MUFU.EX2 R104, R104 ;  /* 0x0000006800687308 */ /* 0x000fe20000000800 */
[C---:B------:R-:W-:Y:S01]  /*8c60*/  HMMA.16816.F32 R32, R56.reuse, R74, R32 ;  /* 0x0000004a3820723c */ /* 0x040fe20000001820 */
[----:B------:R-:W4:Y:S08]  /*8c70*/  LDSM.16.MT88.4 R72, [R116+0x9c00] ;  /* 0x009c00007448783b */ /* 0x000f300000004200 */
[----:B------:R-:W5:Y:S10]  /*8c80*/  MUFU.EX2 R105, R105 ;  /* 0x0000006900697308 */ /* 0x000f740000000800 */
[----:B------:R-:W2:Y:S01]  /*8c90*/  MUFU.EX2 R106, R106 ;  /* 0x0000006a006a7308 */ /* 0x000ea20000000800 */
[C---:B-1----:R-:W-:Y:S06]  /*8ca0*/  HMMA.16816.F32 R36, R56.reuse, R60, R36 ;  /* 0x0000003c3824723c */ /* 0x042fec0000001824 */
[C---:B------:R-:W-:Y:S03]  /*8cb0*/  HMMA.16816.F32 R40, R56.reuse, R62, R40 ;  /* 0x0000003e3828723c */ /* 0x040fe60000001828 */
[----:B------:R-:W-:Y:S01]  /*8cc0*/  MUFU.EX2 R107, R107 ;  /* 0x0000006b006b7308 */ /* 0x000fe20000000800 */
[----:B------:R-:W1:Y:S02]  /*8cd0*/  LDSM.16.MT88.4 R60, [R118+0xbc00] ;  /* 0x00bc0000763c783b */ /* 0x000e640000004200 */
[C---:B------:R-:W-:Y:S07]  /*8ce0*/  HMMA.16816.F32 R44, R56.reuse, R68, R44 ;  /* 0x00000044382c723c */ /* 0x040fee000000182c */
[----:B------:R-:W4:Y:S01]  /*8cf0*/  MUFU.EX2 R128, R128 ;  /* 0x0000008000807308 */ /* 0x000f220000000800 */
[----:B------:R-:W-:Y:S01]  /*8d00*/  HMMA.16816.F32 R48, R56, R70, R48 ;  /* 0x000000463830723c */ /* 0x000fe20000001830 */
[----:B------:R-:W1:Y:S08]  /*8d10*/  LDSM.16.MT88.4 R68, [R116+0xbc00] ;  /* 0x00bc00007444783b */ /* 0x000e700000004200 */
[----:B------:R-:W-:Y:S02]  /*8d20*/  MUFU.EX2 R53, R53 ;  /* 0x0000003500357308 */ /* 0x000fe40000000800 */
[----:B---3--:R-:W-:Y:S02]  /*8d30*/  F2FP.F16.F32.PACK_AB R56, R99, R98 ;  /* 0x000000626338723e */ /* 0x008fe400000000ff */
[----:B-----5:R-:W-:Y:S01]  /*8d40*/  F2FP.F16.F32.PACK_AB R57, R105, R104 ;  /* 0x000000686939723e */ /* 0x020fe200000000ff */
[----:B------:R-:W-:Y:S01]  /*8d50*/  FADD.FTZ R104, R104, R97 ;  /* 0x0000006168687221 */ /* 0x000fe20000010000 */
[----:B--2---:R-:W-:Y:S04]  /*8d60*/  F2FP.F16.F32.PACK_AB R58, R129, R106 ;  /* 0x0000006a813a723e */ /* 0x004fe800000000ff */
[----:B------:R-:W2:Y:S01]  /*8d70*/  MUFU.EX2 R54, R54 ;  /* 0x0000003600367308 */ /* 0x000ea20000000800 */
[----:B----4-:R-:W-:Y:S01]  /*8d80*/  F2FP.F16.F32.PACK_AB R59, R128, R107 ;  /* 0x0000006b803b723e */ /* 0x010fe200000000ff */
[----:B------:R-:W-:Y:S06]  /*8d90*/  FADD.FTZ R104, R105, R104 ;  /* 0x0000006869687221 */ /* 0x000fec0000010000 */
[C---:B------:R-:W-:Y:S02]  /*8da0*/  HMMA.16816.F32 R4, R56.reuse, R64, R4 ;  /* 0x000000403804723c */ /* 0x040fe40000001804 */
[----:B------:R-:W-:Y:S04]  /*8db0*/  MUFU.EX2 R146, R146 ;  /* 0x0000009200927308 */ /* 0x000fe80000000800 */
[C---:B------:R-:W-:Y:S01]  /*8dc0*/  HMMA.16816.F32 R8, R56.reuse, R66, R8 ;  /* 0x000000423808723c */ /* 0x040fe20000001808 */
[----:B------:R-:W3:Y:S05]  /*8dd0*/  LDSM.16.MT88.4 R64, [R118+0xdc00] ;  /* 0x00dc00007640783b */ /* 0x000eea0000004200 */
[----:B------:R-:W4:Y:S01]  /*8de0*/  MUFU.EX2 R147, R147 ;  /* 0x0000009300937308 */ /* 0x000f220000000800 */
[C---:B------:R-:W-:Y:S09]  /*8df0*/  HMMA.16816.F32 R12, R56.reuse, R72, R12 ;  /* 0x00000048380c723c */ /* 0x040ff2000000180c */
[----:B------:R-:W-:Y:S01]  /*8e00*/  MUFU.EX2 R148, R148 ;  /* 0x0000009400947308 */ /* 0x000fe20000000800 */
[C---:B------:R-:W-:Y:S01]  /*8e10*/  HMMA.16816.F32 R16, R56.reuse, R74, R16 ;  /* 0x0000004a3810723c */ /* 0x040fe20000001810 */
[----:B------:R-:W5:Y:S05]  /*8e20*/  LDSM.16.MT88.4 R72, [R116+0xdc00] ;  /* 0x00dc00007448783b */ /* 0x000f6a0000004200 */
[C---:B-1----:R-:W-:Y:S03]  /*8e30*/  HMMA.16816.F32 R20, R56.reuse, R60, R20 ;  /* 0x0000003c3814723c */ /* 0x042fe60000001814 */
[----:B------:R-:W1:Y:S03]  /*8e40*/  MUFU.EX2 R149, R149 ;  /* 0x0000009500957308 */ /* 0x000e660000000800 */
[C---:B------:R-:W-:Y:S01]  /*8e50*/  HMMA.16816.F32 R24, R56.reuse, R62, R24 ;  /* 0x0000003e3818723c */ /* 0x040fe20000001818 */
[----:B------:R-:W2:Y:S06]  /*8e60*/  LDSM.16.MT88.4 R60, [R118+0xa000] ;  /* 0x00a00000763c783b */ /* 0x000eac0000004200 */
[----:B------:R-:W-:Y:S01]  /*8e70*/  MUFU.EX2 R150, R150 ;  /* 0x0000009600967308 */ /* 0x000fe20000000800 */
[C---:B------:R-:W-:Y:S09]  /*8e80*/  HMMA.16816.F32 R28, R56.reuse, R68, R28 ;  /* 0x00000044381c723c */ /* 0x040ff2000000181c */
[----:B------:R-:W1:Y:S01]  /*8e90*/  MUFU.EX2 R151, R151 ;  /* 0x0000009700977308 */ /* 0x000e620000000800 */
[C---:B------:R-:W-:Y:S01]  /*8ea0*/  HMMA.16816.F32 R32, R56.reuse, R70, R32 ;  /* 0x000000463820723c */ /* 0x040fe20000001820 */
[----:B------:R-:W4:Y:S05]  /*8eb0*/  LDSM.16.MT88.4 R68, [R116+0xa000] ;  /* 0x00a000007444783b */ /* 0x000f2a0000004200 */
[C---:B---3--:R-:W-:Y:S03]  /*8ec0*/  HMMA.16816.F32 R36, R56.reuse, R64, R36 ;  /* 0x000000403824723c */ /* 0x048fe60000001824 */
[----:B------:R-:W-:Y:S03]  /*8ed0*/  MUFU.EX2 R121, R121 ;  /* 0x0000007900797308 */ /* 0x000fe60000000800 */
[C---:B------:R-:W-:Y:S01]  /*8ee0*/  HMMA.16816.F32 R40, R56.reuse, R66, R40 ;  /* 0x000000423828723c */ /* 0x040fe20000001828 */
[----:B------:R-:W3:Y:S06]  /*8ef0*/  LDSM.16.MT88.4 R64, [R118+0xc000] ;  /* 0x00c000007640783b */ /* 0x000eec0000004200 */
[----:B------:R-:W1:Y:S01]  /*8f00*/  MUFU.EX2 R126, R126 ;  /* 0x0000007e007e7308 */ /* 0x000e620000000800 */
[C---:B-----5:R-:W-:Y:S09]  /*8f10*/  HMMA.16816.F32 R44, R56.reuse, R72, R44 ;  /* 0x00000048382c723c */ /* 0x060ff2000000182c */
[----:B------:R-:W-:Y:S01]  /*8f20*/  MUFU.EX2 R152, R152 ;  /* 0x0000009800987308 */ /* 0x000fe20000000800 */
[----:B------:R-:W-:Y:S01]  /*8f30*/  HMMA.16816.F32 R48, R56, R74, R48 ;  /* 0x0000004a3830723c */ /* 0x000fe20000001830 */
[----:B------:R-:W5:Y:S06]  /*8f40*/  LDSM.16.MT88.4 R72, [R116+0xc000] ;  /* 0x00c000007448783b */ /* 0x000f6c0000004200 */
[----:B------:R-:W-:Y:S02]  /*8f50*/  F2FP.F16.F32.PACK_AB R56, R130, R131 ;  /* 0x000000838238723e */ /* 0x000fe400000000ff */
[----:B------:R-:W-:Y:S02]  /*8f60*/  MUFU.EX2 R183, R122 ;  /* 0x0000007a00b77308 */ /* 0x000fe40000000800 */
[----:B------:R-:W-:Y:S02]  /*8f70*/  F2FP.F16.F32.PACK_AB R57, R132, R133 ;  /* 0x000000858439723e */ /* 0x000fe400000000ff */
[----:B------:R-:W-:Y:S02]  /*8f80*/  F2FP.F16.F32.PACK_AB R58, R135, R134 ;  /* 0x00000086873a723e */ /* 0x000fe400000000ff */
[----:B------:R-:W-:Y:S04]  /*8f90*/  F2FP.F16.F32.PACK_AB R59, R137, R136 ;  /* 0x00000088893b723e */ /* 0x000fe800000000ff */
[----:B------:R-:W-:Y:S03]  /*8fa0*/  MUFU.EX2 R52, R52 ;  /* 0x0000003400347308 */ /* 0x000fe60000000800 */
[C---:B--2---:R-:W-:Y:S06]  /*8fb0*/  HMMA.16816.F32 R4, R56.reuse, R60, R4 ;  /* 0x0000003c3804723c */ /* 0x044fec0000001804 */
[C---:B------:R-:W-:Y:S01]  /*8fc0*/  HMMA.16816.F32 R8, R56.reuse, R62, R8 ;  /* 0x0000003e3808723c */ /* 0x040fe20000001808 */
[----:B------:R-:W2:Y:S05]  /*8fd0*/  LDSM.16.MT88.4 R60, [R118+0xe000] ;  /* 0x00e00000763c783b */ /* 0x000eaa0000004200 */
[C---:B----4-:R-:W-:Y:S06]  /*8fe0*/  HMMA.16816.F32 R12, R56.reuse, R68, R12 ;  /* 0x00000044380c723c */ /* 0x050fec000000180c */
[C---:B------:R-:W-:Y:S01]  /*8ff0*/  HMMA.16816.F32 R16, R56.reuse, R70, R16 ;  /* 0x000000463810723c */ /* 0x040fe20000001810 */
[----:B------:R-:W4:Y:S05]  /*9000*/  LDSM.16.MT88.4 R68, [R116+0xe000] ;  /* 0x00e000007444783b */ /* 0x000f2a0000004200 */
[C---:B---3--:R-:W-:Y:S06]  /*9010*/  HMMA.16816.F32 R20, R56.reuse, R64, R20 ;  /* 0x000000403814723c */ /* 0x048fec0000001814 */
[C---:B------:R-:W-:Y:S01]  /*9020*/  HMMA.16816.F32 R24, R56.reuse, R66, R24 ;  /* 0x000000423818723c */ /* 0x040fe20000001818 */
[----:B------:R-:W3:Y:S05]  /*9030*/  LDSM.16.MT88.4 R64, [R118+0xa400] ;  /* 0x00a400007640783b */ /* 0x000eea0000004200 */
[C---:B-----5:R-:W-:Y:S06]  /*9040*/  HMMA.16816.F32 R28, R56.reuse, R72, R28 ;  /* 0x00000048381c723c */ /* 0x060fec000000181c */
[C---:B------:R-:W-:Y:S01]  /*9050*/  HMMA.16816.F32 R32, R56.reuse, R74, R32 ;  /* 0x0000004a3820723c */ /* 0x040fe20000001820 */
[----:B------:R-:W5:Y:S05]  /*9060*/  LDSM.16.MT88.4 R72, [R116+0xa400] ;  /* 0x00a400007448783b */ /* 0x000f6a0000004200 */
[C---:B--2---:R-:W-:Y:S06]  /*9070*/  HMMA.16816.F32 R36, R56.reuse, R60, R36 ;  /* 0x0000003c3824723c */ /* 0x044fec0000001824 */
[C---:B------:R-:W-:Y:S05]  /*9080*/  HMMA.16816.F32 R40, R56.reuse, R62, R40 ;  /* 0x0000003e3828723c */ /* 0x040fea0000001828 */
[----:B------:R-:W-:Y:S01]  /*9090*/  F2FP.F16.F32.PACK_AB R60, R139, R138 ;  /* 0x0000008a8b3c723e */ /* 0x000fe200000000ff */
[C---:B----4-:R-:W-:Y:S05]  /*90a0*/  HMMA.16816.F32 R44, R56.reuse, R68, R44 ;  /* 0x00000044382c723c */ /* 0x050fea000000182c */
[----:B------:R-:W-:Y:S01]  /*90b0*/  F2FP.F16.F32.PACK_AB R61, R141, R140 ;  /* 0x0000008c8d3d723e */ /* 0x000fe200000000ff */
[----:B------:R-:W-:Y:S01]  /*90c0*/  HMMA.16816.F32 R48, R56, R70, R48 ;  /* 0x000000463830723c */ /* 0x000fe20000001830 */
[----:B------:R-:W2:Y:S04]  /*90d0*/  LDSM.16.MT88.4 R56, [R116+0xc400] ;  /* 0x00c400007438783b */ /* 0x000ea80000004200 */
[----:B------:R-:W-:Y:S02]  /*90e0*/  F2FP.F16.F32.PACK_AB R62, R143, R142 ;  /* 0x0000008e8f3e723e */ /* 0x000fe400000000ff */
[----:B------:R-:W-:Y:S02]  /*90f0*/  F2FP.F16.F32.PACK_AB R63, R145, R144 ;  /* 0x00000090913f723e */ /* 0x000fe400000000ff */
[----:B------:R-:W-:Y:S05]  /*9100*/  LDSM.16.MT88.4 R68, [R116+0xe400] ;  /* 0x00e400007444783b */ /* 0x000fea0000004200 */
[C---:B---3--:R-:W-:Y:S06]  /*9110*/  HMMA.16816.F32 R4, R60.reuse, R64, R4 ;  /* 0x000000403c04723c */ /* 0x048fec0000001804 */
[C---:B------:R-:W-:Y:S01]  /*9120*/  HMMA.16816.F32 R8, R60.reuse, R66, R8 ;  /* 0x000000423c08723c */ /* 0x040fe20000001808 */
[----:B------:R-:W3:Y:S05]  /*9130*/  LDSM.16.MT88.4 R64, [R118+0xe400] ;  /* 0x00e400007640783b */ /* 0x000eea0000004200 */
[C---:B-----5:R-:W-:Y:S06]  /*9140*/  HMMA.16816.F32 R12, R60.reuse, R72, R12 ;  /* 0x000000483c0c723c */ /* 0x060fec000000180c */
[C---:B------:R-:W-:Y:S01]  /*9150*/  HMMA.16816.F32 R16, R60.reuse, R74, R16 ;  /* 0x0000004a3c10723c */ /* 0x040fe20000001810 */
[----:B------:R-:W4:Y:S05]  /*9160*/  LDSM.16.MT88.4 R72, [R118+0xa800] ;  /* 0x00a800007648783b */ /* 0x000f2a0000004200 */
[C---:B------:R-:W-:Y:S06]  /*9170*/  HMMA.16816.F32 R20, R60.reuse, R76, R20 ;  /* 0x0000004c3c14723c */ /* 0x040fec0000001814 */
[C---:B------:R-:W-:Y:S01]  /*9180*/  HMMA.16816.F32 R24, R60.reuse, R78, R24 ;  /* 0x0000004e3c18723c */ /* 0x040fe20000001818 */
[----:B------:R-:W5:Y:S05]  /*9190*/  LDSM.16.MT88.4 R76, [R116+0xa800] ;  /* 0x00a80000744c783b */ /* 0x000f6a0000004200 */
[C---:B--2---:R-:W-:Y:S06]  /*91a0*/  HMMA.16816.F32 R28, R60.reuse, R56, R28 ;  /* 0x000000383c1c723c */ /* 0x044fec000000181c */
[C---:B------:R-:W-:Y:S05]  /*91b0*/  HMMA.16816.F32 R32, R60.reuse, R58, R32 ;  /* 0x0000003a3c20723c */ /* 0x040fea0000001820 */
[----:B------:R-:W-:Y:S01]  /*91c0*/  FADD.FTZ R56, R125, R127 ;  /* 0x0000007f7d387221 */ /* 0x000fe20000010000 */
[C---:B---3--:R-:W-:Y:S05]  /*91d0*/  HMMA.16816.F32 R36, R60.reuse, R64, R36 ;  /* 0x000000403c24723c */ /* 0x048fea0000001824 */
[----:B------:R-:W-:Y:S01]  /*91e0*/  FADD.FTZ R95, R123, R56 ;  /* 0x000000387b5f7221 */ /* 0x000fe20000010000 */
[C---:B------:R-:W-:Y:S01]  /*91f0*/  HMMA.16816.F32 R40, R60.reuse, R66, R40 ;  /* 0x000000423c28723c */ /* 0x040fe20000001828 */
[----:B------:R-:W2:Y:S04]  /*9200*/  LDSM.16.MT88.4 R64, [R118+0xc800] ;  /* 0x00c800007640783b */ /* 0x000ea80000004200 */
[----:B------:R-:W-:Y:S01]  /*9210*/  FADD.FTZ R120, R120, R95 ;  /* 0x0000005f78787221 */ /* 0x000fe20000010000 */
[C---:B------:R-:W-:Y:S05]  /*9220*/  HMMA.16816.F32 R44, R60.reuse, R68, R44 ;  /* 0x000000443c2c723c */ /* 0x040fea000000182c */
[----:B------:R-:W-:Y:S01]  /*9230*/  F2FP.F16.F32.PACK_AB R56, R54, R53 ;  /* 0x000000353638723e */ /* 0x000fe200000000ff */
[----:B------:R-:W-:Y:S01]  /*9240*/  HMMA.16816.F32 R48, R60, R70, R48 ;  /* 0x000000463c30723c */ /* 0x000fe20000001830 */
[----:B------:R-:W3:Y:S04]  /*9250*/  LDSM.16.MT88.4 R60, [R116+0xc800] ;  /* 0x00c80000743c783b */ /* 0x000ee80000004200 */
[----:B------:R-:W-:Y:S01]  /*9260*/  F2FP.F16.F32.PACK_AB R57, R147, R146 ;  /* 0x000000929339723e */ /* 0x000fe200000000ff */
[----:B------:R-:W-:Y:S01]  /*9270*/  FADD.FTZ R93, R93, R120 ;  /* 0x000000785d5d7221 */ /* 0x000fe20000010000 */
[----:B-1----:R-:W-:Y:S01]  /*9280*/  F2FP.F16.F32.PACK_AB R58, R149, R148 ;  /* 0x00000094953a723e */ /* 0x002fe200000000ff */
[----:B------:R-:W-:Y:S01]  /*9290*/  FFMA.FTZ R123, R188, UR4, -R55 ;  /* 0x00000004bc7b7c23 */ /* 0x000fe20008010837 */
[----:B------:R-:W1:Y:S02]  /*92a0*/  LDSM.16.MT88.4 R68, [R118+0xe800] ;  /* 0x00e800007644783b */ /* 0x000e640000004200 */
[----:B------:R-:W-:Y:S01]  /*92b0*/  F2FP.F16.F32.PACK_AB R59, R151, R150 ;  /* 0x00000096973b723e */ /* 0x000fe200000000ff */
[----:B------:R-:W-:Y:S01]  /*92c0*/  FADD.FTZ R92, R92, R93 ;  /* 0x0000005d5c5c7221 */ /* 0x000fe20000010000 */
[----:B------:R-:W-:Y:S01]  /*92d0*/  FFMA.FTZ R55, R3, UR4, -R55 ;  /* 0x0000000403377c23 */ /* 0x000fe20008010837 */
[----:B------:R-:W1:Y:S01]  /*92e0*/  MUFU.EX2 R123, R123 ;  /* 0x0000007b007b7308 */ /* 0x000e620000000800 */
[----:B------:R-:W-:Y:S01]  /*92f0*/  FADD.FTZ R3, R107, R104 ;  /* 0x000000686b037221 */ /* 0x000fe20000010000 */
[----:B------:R-:W-:Y:S02]  /*9300*/  FADD.FTZ R87, R87, R92 ;  /* 0x0000005c57577221 */ /* 0x000fe40000010000 */
[C---:B----4-:R-:W-:Y:S01]  /*9310*/  HMMA.16816.F32 R4, R56.reuse, R72, R4 ;  /* 0x000000483804723c */ /* 0x050fe20000001804 */
[----:B------:R-:W-:Y:S05]  /*9320*/  LDSM.16.MT88.4 R92, [R118+0xcc00] ;  /* 0x00cc0000765c783b */ /* 0x000fea0000004200 */
[----:B------:R-:W-:Y:S01]  /*9330*/  MUFU.EX2 R55, R55 ;  /* 0x0000003700377308 */ /* 0x000fe20000000800 */
[----:B------:R-:W-:Y:S01]  /*9340*/  FADD.FTZ R87, R80, R87 ;  /* 0x0000005750577221 */ /* 0x000fe20000010000 */
[C---:B------:R-:W-:Y:S01]  /*9350*/  HMMA.16816.F32 R8, R56.reuse, R74, R8 ;  /* 0x0000004a3808723c */ /* 0x040fe20000001808 */
[----:B------:R-:W4:Y:S02]  /*9360*/  LDSM.16.MT88.4 R72, [R116+0xe800] ;  /* 0x00e800007448783b */ /* 0x000f240000004200 */
[----:B------:R-:W-:Y:S03]  /*9370*/  FADD.FTZ R84, R84, R87 ;  /* 0x0000005754547221 */ /* 0x000fe60000010000 */
[C---:B-----5:R-:W-:Y:S05]  /*9380*/  HMMA.16816.F32 R12, R56.reuse, R76, R12 ;  /* 0x0000004c380c723c */ /* 0x060fea000000180c */
[----:B------:R-:W-:Y:S01]  /*9390*/  FADD.FTZ R83, R83, R84 ;  /* 0x0000005453537221 */ /* 0x000fe20000010000 */
[C---:B------:R-:W-:Y:S01]  /*93a0*/  HMMA.16816.F32 R16, R56.reuse, R78, R16 ;  /* 0x0000004e3810723c */ /* 0x040fe20000001810 */
[----:B------:R-:W5:Y:S04]  /*93b0*/  LDSM.16.MT88.4 R84, [R116+0xcc00] ;  /* 0x00cc00007454783b */ /* 0x000f680000004200 */
[----:B------:R-:W-:Y:S01]  /*93c0*/  FADD.FTZ R90, R90, R83 ;  /* 0x000000535a5a7221 */ /* 0x000fe20000010000 */
[C---:B--2---:R-:W-:Y:S01]  /*93d0*/  HMMA.16816.F32 R20, R56.reuse, R64, R20 ;  /* 0x000000403814723c */ /* 0x044fe20000001814 */
[----:B------:R-:W2:Y:S02]  /*93e0*/  MUFU.EX2 R64, R185 ;  /* 0x000000b900407308 */ /* 0x000ea40000000800 */
[----:B------:R-:W5:Y:S02]  /*93f0*/  LDSM.16.MT88.4 R76, [R118+0xec00] ;  /* 0x00ec0000764c783b */ /* 0x000f640000004200 */
[----:B------:R-:W-:Y:S01]  /*9400*/  FADD.FTZ R89, R89, R90 ;  /* 0x0000005a59597221 */ /* 0x000fe20000010000 */
[C---:B------:R-:W-:Y:S05]  /*9410*/  HMMA.16816.F32 R24, R56.reuse, R66, R24 ;  /* 0x000000423818723c */ /* 0x040fea0000001818 */
[----:B------:R-:W-:Y:S01]  /*9420*/  FADD.FTZ R98, R98, R89 ;  /* 0x0000005962627221 */ /* 0x000fe20000010000 */
[C---:B---3--:R-:W-:Y:S05]  /*9430*/  HMMA.16816.F32 R28, R56.reuse, R60, R28 ;  /* 0x0000003c381c723c */ /* 0x048fea000000181c */
[----:B------:R-:W-:Y:S01]  /*9440*/  FADD.FTZ R99, R99, R98 ;  /* 0x0000006263637221 */ /* 0x000fe20000010000 */
[C---:B------:R-:W-:Y:S05]  /*9450*/  HMMA.16816.F32 R32, R56.reuse, R62, R32 ;  /* 0x0000003e3820723c */ /* 0x040fea0000001820 */
[----:B------:R-:W-:Y:S01]  /*9460*/  FADD.FTZ R128, R128, R3 ;  /* 0x0000000380807221 */ /* 0x000fe20000010000 */
[C---:B-1----:R-:W-:Y:S05]  /*9470*/  HMMA.16816.F32 R36, R56.reuse, R68, R36 ;  /* 0x000000443824723c */ /* 0x042fea0000001824 */
[----:B------:R-:W-:Y:S01]  /*9480*/  FADD.FTZ R3, R133, R128 ;  /* 0x0000008085037221 */ /* 0x000fe20000010000 */
[C---:B------:R-:W-:Y:S05]  /*9490*/  HMMA.16816.F32 R40, R56.reuse, R70, R40 ;  /* 0x000000463828723c */ /* 0x040fea0000001828 */
[----:B------:R-:W-:Y:S01]  /*94a0*/  F2FP.F16.F32.PACK_AB R68, R126, R121 ;  /* 0x000000797e44723e */ /* 0x000fe200000000ff */
[C---:B----4-:R-:W-:Y:S05]  /*94b0*/  HMMA.16816.F32 R44, R56.reuse, R72, R44 ;  /* 0x00000048382c723c */ /* 0x050fea000000182c */
[----:B------:R-:W-:Y:S01]  /*94c0*/  F2FP.F16.F32.PACK_AB R69, R152, R123 ;  /* 0x0000007b9845723e */ /* 0x000fe200000000ff */
[----:B------:R-:W-:Y:S05]  /*94d0*/  HMMA.16816.F32 R48, R56, R74, R48 ;  /* 0x0000004a3830723c */ /* 0x000fea0000001830 */
[----:B--2---:R-:W-:Y:S01]  /*94e0*/  F2FP.F16.F32.PACK_AB R70, R183, R64 ;  /* 0x00000040b746723e */ /* 0x004fe200000000ff */
[----:B------:R-:W-:Y:S01]  /*94f0*/  FADD.FTZ R3, R132, R3 ;  /* 0x0000000384037221 */ /* 0x000fe20000010000 */
[----:B------:R-:W-:Y:S04]  /*9500*/  F2FP.F16.F32.PACK_AB R71, R55, R52 ;  /* 0x000000343747723e */ /* 0x000fe800000000ff */
[----:B------:R-:W-:Y:S03]  /*9510*/  FADD.FTZ R136, R136, R3 ;  /* 0x0000000388887221 */ /* 0x000fe60000010000 */
        /* <DEDUP_REMOVED lines=10> */
[C---:B------:R-:W-:Y:S01]  /*95c0*/  HMMA.16816.F32 R96, R68.reuse, R92, R20 ;  /* 0x0000005c4460723c */ /* 0x040fe20000001814 */
        /* <DEDUP_REMOVED lines=13> */
[----:B------:R-:W-:Y:S03]  /*96a0*/  FADD.FTZ R145, R145, R144 ;  /* 0x0000009091917221 */ /* 0x000fe60000010000 */
[----:B------:R-:W-:Y:S01]  /*96b0*/  FADD.FTZ R142, R143, R142 ;  /* 0x0000008e8f8e7221 */ /* 0x000fe20000010000 */
[C---:B-1----:R-:W-:Y:S03]  /*96c0*/  HMMA.16816.F32 R72, R68.reuse, R4, R44 ;  /* 0x000000044448723c */ /* 0x042fe6000000182c */
[----:B------:R-:W-:Y:S01]  /*96d0*/  FADD.FTZ R3, R53, R142 ;  /* 0x0000008e35037221 */ /* 0x000fe20000010000 */
[----:B------:R-:W-:Y:S02]  /*96e0*/  FADD.FTZ R146, R146, R145 ;  /* 0x0000009192927221 */ /* 0x000fe40000010000 */
[----:B------:R-:W-:Y:S05]  /*96f0*/  HMMA.16816.F32 R68, R68, R6, R48 ;  /* 0x000000064444723c */ /* 0x000fea0000001830 */
[----:B------:R-:W-:Y:S01]  /*9700*/  FADD.FTZ R3, R54, R3 ;  /* 0x0000000336037221 */ /* 0x000fe20000010000 */
[----:B------:R-:W-:Y:S05]  /*9710*/  FADD.FTZ R147, R147, R146 ;  /* 0x0000009293937221 */ /* 0x000fea0000010000 */
[----:B------:R-:W-:Y:S01]  /*9720*/  FADD.FTZ R148, R148, R3 ;  /* 0x0000000394947221 */ /* 0x000fe20000010000 */
[----:B------:R-:W-:Y:S01]  /*9730*/  IADD3 R3, R182, -0x1, RZ ;  /* 0xffffffffb6037810 */ /* 0x000fe20007ffe0ff */
[----:B------:R-:W-:Y:S02]  /*9740*/  FADD.FTZ R150, R150, R147 ;  /* 0x0000009396967221 */ /* 0x000fe40000010000 */
[----:B------:R-:W-:Y:S01]  /*9750*/  FADD.FTZ R148, R149, R148 ;  /* 0x0000009495947221 */ /* 0x000fe20000010000 */
[----:B------:R-:W-:Y:S01]  /*9760*/  MOV R182, R3 ;  /* 0x0000000300b67202 */ /* 0x000fe20000000f00 */
[----:B------:R-:W-:Y:S02]  /*9770*/  FADD.FTZ R150, R151, R150 ;  /* 0x0000009697967221 */ /* 0x000fe40000010000 */
[----:B------:R-:W-:Y:S02]  /*9780*/  FADD.FTZ R121, R121, R148 ;  /* 0x0000009479797221 */ /* 0x000fe40000010000 */
[----:B------:R-:W-:Y:S02]  /*9790*/  FADD.FTZ R123, R123, R150 ;  /* 0x000000967b7b7221 */ /* 0x000fe40000010000 */
[----:B------:R-:W-:Y:S02]  /*97a0*/  FADD.FTZ R121, R126, R121 ;  /* 0x000000797e797221 */ /* 0x000fe40000010000 */
[----:B------:R-:W-:Y:S02]  /*97b0*/  FADD.FTZ R123, R152, R123 ;  /* 0x0000007b987b7221 */ /* 0x000fe40000010000 */
[----:B------:R-:W-:Y:S02]  /*97c0*/  FADD.FTZ R64, R64, R121 ;  /* 0x0000007940407221 */ /* 0x000fe40000010000 */
[----:B------:R-:W-:Y:S02]  /*97d0*/  FADD.FTZ R52, R52, R123 ;  /* 0x0000007b34347221 */ /* 0x000fe40000010000 */
[----:B------:R-:W-:Y:S02]  /*97e0*/  FADD.FTZ R183, R183, R64 ;  /* 0x00000040b7b77221 */ /* 0x000fe40000010000 */
[----:B------:R-:W-:Y:S01]  /*97f0*/  FADD.FTZ R184, R55, R52 ;  /* 0x0000003437b87221 */ /* 0x000fe20000010000 */
[----:B------:R-:W-:Y:S06]  /*9800*/  @P0 BRA `(.L_x_1768) ;  /* 0xffffffc000d80947 */ /* 0x000fec000383ffff */
.L_x_1764:
        /* <DEDUP_REMOVED lines=168> */
.L_x_1769:
[----:B------:R-:W-:Y:S01]  /*a290*/  S2UR UR8, SR_CTAID.Z ;  /* 0x00000000000879c3 */ /* 0x000fe20000002700 */
[----:B------:R-:W-:Y:S01]  /*a2a0*/  ULDC UR9, c[0x0][0x270] ;  /* 0x00009c0000097ab9 */ /* 0x000fe20000000800 */
[----:B------:R-:W-:-:S06]  /*a2b0*/  ULDC UR6, c[0x0][0x2c4] ;  /* 0x0000b10000067ab9 */ /* 0x000fcc0000000800 */
[----:B------:R-:W1:Y:S02]  /*a2c0*/  S2UR UR7, SR_CTAID.Y ;  /* 0x00000000000779c3 */ /* 0x000e640000002600 */
[----:B-1----:R-:W-:-:S04]  /*a2d0*/  UIMAD UR9, UR7, UR9, UR8 ;  /* 0x00000009070972a4 */ /* 0x002fc8000f8e0208 */
[----:B------:R-:W-:Y:S02]  /*a2e0*/  UIMAD UR9, UR9, UR6, URZ ;  /* 0x00000006090972a4 */ /* 0x000fe4000f8e023f */
.L_x_1770:
        /* <DEDUP_REMOVED lines=21> */
.L_x_1772:
[----:B------:R-:W-:Y:S05]  /*a440*/  BSYNC B0 ;  /* 0x0000000000007941 */ /* 0x000fea0003800000 */
.L_x_1771:
        /* <DEDUP_REMOVED lines=44> */
.L_x_1773:
        /* <DEDUP_REMOVED lines=15> */
.L_x_6245:


//--------------------- .text._ZN5flash24flash_fwd_splitkv_kernelI23Flash_fwd_kernel_traitsILi96ELi64ELi128ELi4ELb0ELb0EN7cutlass6half_tE19Flash_kernel_traitsILi96ELi64ELi128ELi4ES3_EELb1ELb0ELb0ELb1ELb1ELb0ELb1ELb0EEEvNS_16Flash_fwd_paramsE --------------------------
	.section	.text._ZN5flash24flash_fwd_splitkv_kernelI23Flash_fwd_kernel_traitsILi96ELi64ELi128ELi4ELb0ELb0EN7cutlass6half_tE19Flash_kernel_traitsILi96ELi64ELi128ELi4ES3_EELb1ELb0ELb0ELb1ELb1ELb0ELb1ELb0EEEvNS_16Flash_fwd_paramsE,"ax",@progbits
	.align	128
        .global         _ZN5flash24flash_fwd_splitkv_kernelI23Flash_fwd_kernel_traitsILi96ELi64ELi128ELi4ELb0ELb0EN7cutlass6half_tE19Flash_kernel_traitsILi96ELi64ELi128ELi4ES3_EELb1ELb0ELb0ELb1ELb1ELb0ELb1ELb0EEEvNS_16Flash_fwd_paramsE
        .type           _ZN5flash24flash_fwd_splitkv_kernelI23Flash_fwd_kernel_traitsILi96ELi64ELi128ELi4ELb0ELb0EN7cutlass6half_tE19Flash_kernel_traitsILi96ELi64ELi128ELi4ES3_EELb1ELb0ELb0ELb1ELb1ELb0ELb1ELb0EEEvNS_16Flash_fwd_paramsE,@function
        .size           _ZN5flash24flash_fwd_splitkv_kernelI23Flash_fwd_kernel_traitsILi96ELi64ELi128ELi4ELb0ELb0EN7cutlass6half_tE19Flash_kernel_traitsILi96ELi64ELi128ELi4ES3_EELb1ELb0ELb0ELb1ELb1ELb0ELb1ELb0EEEvNS_16Flash_fwd_paramsE,(.L_x_6246 - _ZN5flash24flash_fwd_splitkv_kernelI23Flash_fwd_kernel_traitsILi96ELi64ELi128ELi4ELb0ELb0EN7cutlass6half_tE19Flash_kernel_traitsILi96ELi64ELi128ELi4ES3_EELb1ELb0ELb0ELb1ELb1ELb0ELb1ELb0EEEvNS_16Flash_fwd_paramsE)
        .other          _ZN5flash24flash_fwd_splitkv_kernelI23Flash_fwd_kernel_traitsILi96ELi64ELi128ELi4ELb0ELb0EN7cutlass6half_tE19Flash_kernel_traitsILi96ELi64ELi128ELi4ES3_EELb1ELb0ELb0ELb1ELb1ELb0ELb1ELb0EEEvNS_16Flash_fwd_paramsE,@"STO_CUDA_ENTRY STV_DEFAULT"
_ZN5flash24flash_fwd_splitkv_kernelI23Flash_fwd_kernel_traitsILi96ELi64ELi128ELi4ELb0ELb0EN7cutlass6half_tE19Flash_kernel_traitsILi96ELi64ELi128ELi4ES3_EELb1ELb0ELb0ELb1ELb1ELb0ELb1ELb0EEEvNS_16Flash_fwd_paramsE:
.text._ZN5flash24flash_fwd_splitkv_kernelI23Flash_fwd_kernel_traitsILi96ELi64ELi128ELi4ELb0ELb0EN7cutlass6half_tE19Flash_kernel_traitsILi96ELi64ELi128ELi4ES3_EELb1ELb0ELb0ELb1ELb1ELb0ELb1ELb0EEEvNS_16Flash_fwd_paramsE:
[----:B------:R-:W-:Y:S08]  /*0000*/  LDC R1, c[0x0][0x28] ;  /* 0x00000a00ff017b82 */ /* 0x000ff00000000800 */
[----:B------:R-:W1:Y:S01]  /*0010*/  LDC R7, c[0x0][0x270] ;  /* 0x00009c00ff077b82 */ /* 0x000e620000000800 */
[----:B------:R-:W-:-:S07]  /*0020*/  ULDC.64 UR16, c[0x0][0x208] ;  /* 0x0000820000107ab9 */ /* 0x000fce0000000a00 */
[----:B------:R-:W2:Y:S08]  /*0030*/  S2UR UR4, SR_CTAID.Z ;  /* 0x00000000000479c3 */ /* 0x000eb00000002700 */
[----:B------:R-:W3:Y:S08]  /*0040*/  LDC.64 R2, c[0x0][0x308] ;  /* 0x0000c200ff027b82 */ /* 0x000ef00000000a00 */
[----:B------:R-:W4:Y:S01]  /*0050*/  LDC.64 R4, c[0x0][0x300] ;  /* 0x0000c000ff047b82 */ /* 0x000f220000000a00 */
[----:B-1----:R-:W1:Y:S01]  /*0060*/  I2F.U32.RP R6, R7 ;  /* 0x0000000700067306 */ /* 0x002e620000209000 */
[----:B------:R-:W-:Y:S01]  /*0070*/  ISETP.NE.U32.AND P2, PT, R7, RZ, PT ;  /* 0x000000ff0700720c */ /* 0x000fe20003f45070 */
[----:B------:R-:W2:Y:S01]  /*0080*/  S2R R19, SR_CTAID.X ;  /* 0x0000000000137919 */ /* 0x000ea20000002500 */
[----:B------:R-:W-:Y:S01]  /*0090*/  IMAD.MOV.U32 R17, RZ, RZ, RZ ;  /* 0x000000ffff117224 */ /* 0x000fe200078e00ff */
[----:B------:R-:W-:-:S04]  /*00a0*/  ULDC UR15, c[0x0][0x2c4] ;  /* 0x0000b100000f7ab9 */ /* 0x000fc80000000800 */
[----:B-1----:R-:W1:Y:S01]  /*00b0*/  MUFU.RCP R8, R6 ;  /* 0x0000000600087308 */ /* 0x002e620000001000 */
[----:B---3--:R-:W-:-:S04]  /*00c0*/  ISETP.NE.U32.AND P0, PT, R2, RZ, PT ;  /* 0x000000ff0200720c */ /* 0x008fc80003f05070 */
[----:B------:R-:W-:Y:S02]  /*00d0*/  ISETP.NE.AND.EX P0, PT, R3, RZ, PT, P0 ;  /* 0x000000ff0300720c */ /* 0x000fe40003f05300 */
[----:B----4-:R-:W-:-:S04]  /*00e0*/  ISETP.NE.U32.AND P1, PT, R4, RZ, PT ;  /* 0x000000ff0400720c */ /* 0x010fc80003f25070 */
[----:B------:R-:W-:Y:S01]  /*00f0*/  ISETP.NE.AND.EX P1, PT, R5, RZ, PT, P1 ;  /* 0x000000ff0500720c */ /* 0x000fe20003f25310 */
[----:B-1----:R-:W-:-:S06]  /*0100*/  VIADD R8, R8, 0xffffffe ;  /* 0x0ffffffe08087836 */ /* 0x002fcc0000000000 */
[----:B------:R-:W1:Y:S01]  /*0110*/  @P0 LDC.64 R2, c[0x0][0x308] ;  /* 0x0000c200ff020b82 */ /* 0x000e620000000a00 */
[----:B------:R-:W3:Y:S07]  /*0120*/  F2I.FTZ.U32.TRUNC.NTZ R9, R8 ;  /* 0x0000000800097305 */ /* 0x000eee000021f000 */
[----:B------:R-:W4:Y:S01]  /*0130*/  @P1 LDC.64 R4, c[0x0][0x300] ;  /* 0x0000c000ff041b82 */ /* 0x000f220000000a00 */
[----:B---3--:R-:W-:Y:S01]  /*0140*/  IMAD.MOV R0, RZ, RZ, -R9 ;  /* 0x000000ffff007224 */ /* 0x008fe200078e0a09 */
[----:B------:R-:W-:-:S03]  /*0150*/  MOV R8, RZ ;  /* 0x000000ff00087202 */ /* 0x000fc60000000f00 */
[----:B------:R-:W-:-:S04]  /*0160*/  IMAD R11, R0, R7, RZ ;  /* 0x00000007000b7224 */ /* 0x000fc800078e02ff */
[----:B------:R-:W-:-:S06]  /*0170*/  IMAD.HI.U32 R11, R9, R11, R8 ;  /* 0x0000000b090b7227 */ /* 0x000fcc00078e0008 */
[----:B--2---:R-:W-:-:S04]  /*0180*/  IMAD.HI.U32 R167, R11, UR4, RZ ;  /* 0x000000040ba77c27 */ /* 0x004fc8000f8e00ff */
[----:B------:R-:W-:-:S04]  /*0190*/  IMAD.MOV R0, RZ, RZ, -R167 ;  /* 0x000000ffff007224 */ /* 0x000fc800078e0aa7 */
[----:B------:R-:W-:-:S05]  /*01a0*/  IMAD R0, R7, R0, UR4 ;  /* 0x0000000407007e24 */ /* 0x000fca000f8e0200 */
[----:B------:R-:W-:-:S13]  /*01b0*/  ISETP.GE.U32.AND P4, PT, R0, R7, PT ;  /* 0x000000070000720c */ /* 0x000fda0003f86070 */
[----:B------:R-:W-:Y:S01]  /*01c0*/  @P4 IADD3 R0, R0, -R7, RZ ;  /* 0x8000000700004210 */ /* 0x000fe20007ffe0ff */
[----:B------:R-:W-:-:S03]  /*01d0*/  @P4 VIADD R167, R167, 0x1 ;  /* 0x00000001a7a74836 */ /* 0x000fc60000000000 */
[----:B------:R-:W-:-:S13]  /*01e0*/  ISETP.GE.U32.AND P3, PT, R0, R7, PT ;  /* 0x000000070000720c */ /* 0x000fda0003f66070 */
[----:B------:R-:W-:Y:S02]  /*01f0*/  @P3 IADD3 R167, R167, 0x1, RZ ;  /* 0x00000001a7a73810 */ /* 0x000fe40007ffe0ff */
[----:B------:R-:W-:-:S05]  /*0200*/  @!P2 LOP3.LUT R167, RZ, R7, RZ, 0x33, !PT ;  /* 0x00000007ffa7a212 */ /* 0x000fca00078e33ff */
[----:B-1----:R-:W-:Y:S01]  /*0210*/  @P0 IMAD.WIDE R2, R167, 0x4, R2 ;  /* 0x00000004a7020825 */ /* 0x002fe200078e0202 */
[----:B------:R-:W-:-:S03]  /*0220*/  SHF.L.U32 R129, R19, 0x6, RZ ;  /* 0x0000000613817819 */ /* 0x000fc600000006ff */
[----:B----4-:R-:W-:Y:S01]  /*0230*/  @P1 IMAD.WIDE R4, R167, 0x4, R4 ;  /* 0x00000004a7041825 */ /* 0x010fe200078e0204 */
[----:B------:R1:W5:Y:S04]  /*0240*/  @P0 LDG.E R12, desc[UR16][R2.64] ;  /* 0x00000010020c0981 */ /* 0x000368000c1e1900 */
[----:B------:R1:W5:Y:S01]  /*0250*/  @P1 LDG.E R17, desc[UR16][R4.64] ;  /* 0x0000001004111981 */ /* 0x000362000c1e1900 */
[----:B------:R-:W-:Y:S01]  /*0260*/  ISETP.GE.AND P1, PT, R129, UR15, PT ;  /* 0x0000000f81007c0c */ /* 0x000fe2000bf26270 */
[----:B------:R-:W-:-:S04]  /*0270*/  IMAD.MOV R14, RZ, RZ, -R167 ;  /* 0x000000ffff0e7224 */ /* 0x000fc800078e0aa7 */
[----:B------:R-:W-:-:S08]  /*0280*/  IMAD R14, R7, R14, UR4 ;  /* 0x00000004070e7e24 */ /* 0x000fd0000f8e020e */
[----:B------:R-:W-:Y:S05]  /*0290*/  @P1 EXIT ;  /* 0x000000000000194d */ /* 0x000fea0003800000 */
[----:B------:R-:W2:Y:S01]  /*02a0*/  LDC R6, c[0x0][0x10] ;  /* 0x00000400ff067b82 */ /* 0x000ea20000000800 */
[----:B-----5:R-:W-:Y:S01]  /*02b0*/  @P0 IMAD.IADD R125, R12, 0x1, -R17 ;  /* 0x000000010c7d0824 */ /* 0x020fe200078e0a11 */
[----:B------:R-:W-:Y:S01]  /*02c0*/  ULDC UR14, c[0x0][0x398] ;  /* 0x0000e600000e7ab9 */ /* 0x000fe20000000800 */
[----:B------:R-:W3:Y:S05]  /*02d0*/  S2R R126, SR_TID.X ;  /* 0x00000000007e7919 */ /* 0x000eea0000002100 */
[----:B------:R-:W4:Y:S01]  /*02e0*/  LDC R0, c[0x0][0x2c8] ;  /* 0x0000b200ff007b82 */ /* 0x000f220000000800 */
[-C--:B--2---:R-:W-:Y:S02]  /*02f0*/  IABS R9, R6.reuse ;  /* 0x0000000600097213 */ /* 0x084fe40000000000 */
[----:B-1----:R-:W-:-:S02]  /*0300*/  IABS R3, R6 ;  /* 0x0000000600037213 */ /* 0x002fc40000000000 */
[----:B------:R-:W1:Y:S03]  /*0310*/  I2F.RP R2, R9 ;  /* 0x0000000900027306 */ /* 0x000e660000209400 */
[----:B------:R-:W-:Y:S02]  /*0320*/  IMAD.MOV R3, RZ, RZ, -R3 ;  /* 0x000000ffff037224 */ /* 0x000fe400078e0a03 */
[----:B----4-:R-:W-:-:S05]  /*0330*/  VIADD R0, R0, 0x7f ;  /* 0x0000007f00007836 */ /* 0x010fca0000000000 */
[----:B------:R-:W-:-:S04]  /*0340*/  SHF.R.S32.HI R11, RZ, 0x1f, R0 ;  /* 0x0000001fff0b7819 */ /* 0x000fc80000011400 */
[----:B------:R-:W-:Y:S01]  /*0350*/  LEA.HI R11, R11, R0, RZ, 0x7 ;  /* 0x000000000b0b7211 */ /* 0x000fe200078f38ff */
[----:B-1----:R-:W1:Y:S03]  /*0360*/  MUFU.RCP R4, R2 ;  /* 0x0000000200047308 */ /* 0x002e660000001000 */
[----:B------:R-:W-:-:S05]  /*0370*/  LEA.HI.SX32 R11, R11, R6, 0x19 ;  /* 0x000000060b0b7211 */ /* 0x000fca00078fcaff */
[----:B------:R-:W-:-:S05]  /*0380*/  VIADD R11, R11, 0xffffffff ;  /* 0xffffffff0b0b7836 */ /* 0x000fca0000000000 */
[----:B------:R-:W-:Y:S02]  /*0390*/  IABS R10, R11 ;  /* 0x0000000b000a7213 */ /* 0x000fe40000000000 */
[----:B------:R-:W-:Y:S01]  /*03a0*/  LOP3.LUT R11, R11, R6, RZ, 0x3c, !PT ;  /* 0x000000060b0b7212 */ /* 0x000fe200078e3cff */
[----:B-1----:R-:W-:-:S04]  /*03b0*/  VIADD R4, R4, 0xffffffe ;  /* 0x0ffffffe04047836 */ /* 0x002fc80000000000 */
[----:B------:R-:W1:Y:S02]  /*03c0*/  F2I.FTZ.U32.TRUNC.NTZ R5, R4 ;  /* 0x0000000400057305 */ /* 0x000e64000021f000 */
[--C-:B-1----:R-:W-:Y:S02]  /*03d0*/  IMAD.MOV R0, RZ, RZ, -R5.reuse ;  /* 0x000000ffff007224 */ /* 0x102fe400078e0a05 */
[----:B------:R-:W-:Y:S02]  /*03e0*/  IMAD.MOV.U32 R4, RZ, RZ, RZ ;  /* 0x000000ffff047224 */ /* 0x000fe400078e00ff */
[----:B------:R-:W-:Y:S02]  /*03f0*/  IMAD R13, R0, R9, RZ ;  /* 0x00000009000d7224 */ /* 0x000fe400078e02ff */
[----:B------:R-:W1:Y:S02]  /*0400*/  S2R R0, SR_CTAID.Y ;  /* 0x0000000000007919 */ /* 0x000e640000002600 */
[----:B------:R-:W-:-:S02]  /*0410*/  IMAD.HI.U32 R13, R5, R13, R4 ;  /* 0x0000000d050d7227 */ /* 0x000fc400078e0004 */
[----:B------:R-:W2:Y:S04]  /*0420*/  @!P0 LDC.64 R4, c[0x0][0x318] ;  /* 0x0000c600ff048b82 */ /* 0x000ea80000000a00 */
[----:B------:R-:W-:-:S04]  /*0430*/  IMAD.HI.U32 R8, R13, R10, RZ ;  /* 0x0000000a0d087227 */ /* 0x000fc800078e00ff */
[----:B------:R-:W-:Y:S02]  /*0440*/  IMAD R10, R8, R3, R10 ;  /* 0x00000003080a7224 */ /* 0x000fe400078e020a */
[----:B------:R-:W4:Y:S03]  /*0450*/  @!P0 LDC.64 R2, c[0x0][0x2c8] ;  /* 0x0000b200ff028b82 */ /* 0x000f260000000a00 */
[----:B------:R-:W-:Y:S02]  /*0460*/  ISETP.GT.U32.AND P2, PT, R9, R10, PT ;  /* 0x0000000a0900720c */ /* 0x000fe40003f44070 */
[----:B--2---:R-:W-:-:S11]  /*0470*/  @!P0 ISETP.NE.U32.AND P1, PT, R4, RZ, PT ;  /* 0x000000ff0400820c */ /* 0x004fd60003f25070 */
[----:B------:R-:W-:Y:S01]  /*0480*/  @!P2 IMAD.IADD R10, R10, 0x1, -R9 ;  /* 0x000000010a0aa824 */ /* 0x000fe200078e0a09 */
[----:B------:R-:W-:Y:S01]  /*0490*/  @!P0 ISETP.NE.AND.EX P1, PT, R5, RZ, PT, P1 ;  /* 0x000000ff0500820c */ /* 0x000fe20003f25310 */
[----:B------:R-:W-:-:S03]  /*04a0*/  @!P2 VIADD R8, R8, 0x1 ;  /* 0x000000010808a836 */ /* 0x000fc60000000000 */
[----:B------:R-:W-:Y:S02]  /*04b0*/  ISETP.GE.U32.AND P3, PT, R10, R9, PT ;  /* 0x000000090a00720c */ /* 0x000fe40003f66070 */
[----:B----4-:R-:W-:Y:S02]  /*04c0*/  @!P0 SEL R3, R3, RZ, P1 ;  /* 0x000000ff03038207 */ /* 0x010fe40000800000 */
[----:B------:R-:W-:Y:S02]  /*04d0*/  ISETP.GE.AND P1, PT, R11, RZ, PT ;  /* 0x000000ff0b00720c */ /* 0x000fe40003f26270 */
[----:B------:R-:W-:Y:S01]  /*04e0*/  @!P0 IADD3 R125, R3, R2, -R17 ;  /* 0x00000002037d8210 */ /* 0x000fe20007ffe811 */
[----:B------:R-:W-:Y:S01]  /*04f0*/  VIADD R2, R129, 0xbf ;  /* 0x000000bf81027836 */ /* 0x000fe20000000000 */
[----:B------:R-:W-:-:S03]  /*0500*/  ISETP.NE.AND P0, PT, R6, RZ, PT ;  /* 0x000000ff0600720c */ /* 0x000fc60003f05270 */
[C---:B------:R-:W-:Y:S01]  /*0510*/  VIADD R4, R125.reuse, 0x7f ;  /* 0x0000007f7d047836 */ /* 0x040fe20000000000 */
[----:B------:R-:W-:Y:S01]  /*0520*/  IADD3 R2, R125, -UR15, R2 ;  /* 0x8000000f7d027c10 */ /* 0x000fe2000fffe002 */
[----:B------:R-:W-:-:S03]  /*0530*/  @P3 VIADD R8, R8, 0x1 ;  /* 0x0000000108083836 */ /* 0x000fc60000000000 */
[----:B------:R-:W-:Y:S01]  /*0540*/  SHF.R.S32.HI R3, RZ, 0x1f, R4 ;  /* 0x0000001fff037819 */ /* 0x000fe20000011404 */
[----:B------:R-:W-:Y:S02]  /*0550*/  VIADD R2, R2, UR14 ;  /* 0x0000000e02027c36 */ /* 0x000fe40008000000 */
[----:B------:R-:W-:Y:S01]  /*0560*/  @!P1 IMAD.MOV R8, RZ, RZ, -R8 ;  /* 0x000000ffff089224 */ /* 0x000fe200078e0a08 */
[----:B------:R-:W-:Y:S02]  /*0570*/  LEA.HI R3, R3, R4, RZ, 0x7 ;  /* 0x0000000403037211 */ /* 0x000fe400078f38ff */
[----:B------:R-:W-:Y:S02]  /*0580*/  @!P0 LOP3.LUT R8, RZ, R6, RZ, 0x33, !PT ;  /* 0x00000006ff088212 */ /* 0x000fe400078e33ff */
[----:B------:R-:W-:Y:S02]  /*0590*/  SHF.R.S32.HI R5, RZ, 0x1f, R2 ;  /* 0x0000001fff057819 */ /* 0x000fe40000011402 */
[----:B------:R-:W-:Y:S01]  /*05a0*/  SHF.R.S32.HI R3, RZ, 0x7, R3 ;  /* 0x00000007ff037819 */ /* 0x000fe20000011403 */
[----:B-1----:R-:W-:Y:S01]  /*05b0*/  IMAD R162, R8, R0, RZ ;  /* 0x0000000008a27224 */ /* 0x002fe200078e02ff */
[----:B------:R-:W-:-:S04]  /*05c0*/  LEA.HI R5, R5, R2, RZ, 0x7 ;  /* 0x0000000205057211 */ /* 0x000fc800078f38ff */
[----:B------:R-:W-:Y:S02]  /*05d0*/  SHF.R.S32.HI R5, RZ, 0x7, R5 ;  /* 0x00000007ff057819 */ /* 0x000fe40000011405 */
[----:B------:R-:W-:-:S04]  /*05e0*/  VIADDMNMX R8, R162, R8, R3, PT ;  /* 0x00000008a2087246 */ /* 0x000fc80003800103 */
[----:B------:R-:W-:-:S04]  /*05f0*/  VIMNMX R5, R8, R5, PT ;  /* 0x0000000508057248 */ /* 0x000fc80003fe0100 */
[----:B------:R-:W-:-:S13]  /*0600*/  ISETP.GE.AND P0, PT, R162, R5, PT ;  /* 0x00000005a200720c */ /* 0x000fda0003f06270 */
[----:B---3--:R-:W-:Y:S05]  /*0610*/  @!P0 BRA `(.L_x_1774) ;  /* 0x0000000000e08947 */ /* 0x008fea0003800000 */
[----:B------:R-:W1:Y:S01]  /*0620*/  LDC R3, c[0x0][0x2c0] ;  /* 0x0000b000ff037b82 */ /* 0x000e620000000800 */
[----:B------:R-:W-:Y:S01]  /*0630*/  SHF.R.S32.HI R5, RZ, 0x1f, R126 ;  /* 0x0000001fff057819 */ /* 0x000fe2000001147e */
[----:B------:R-:W-:Y:S01]  /*0640*/  ULDC UR4, c[0x0][0x2dc] ;  /* 0x0000b70000047ab9 */ /* 0x000fe20000000800 */
[----:B------:R-:W-:Y:S01]  /*0650*/  LOP3.LUT P5, RZ, R126, 0x7, RZ, 0xc0, !PT ;  /* 0x000000077eff7812 */ /* 0x000fe200078ac0ff */
[----:B------:R-:W-:Y:S01]  /*0660*/  ULDC.64 UR6, c[0x0][0x288] ;  /* 0x0000a20000067ab9 */ /* 0x000fe20000000a00 */
[----:B------:R-:W-:-:S04]  /*0670*/  LEA.HI R2, R5, R126, RZ, 0x3 ;  /* 0x0000007e05027211 */ /* 0x000fc800078f18ff */
[----:B------:R-:W-:-:S05]  /*0680*/  LOP3.LUT R5, R2, 0x3ffffff8, RZ, 0xc0, !PT ;  /* 0x3ffffff802057812 */ /* 0x000fca00078ec0ff */
[----:B------:R-:W-:-:S04]  /*0690*/  IMAD.IADD R5, R126, 0x1, -R5 ;  /* 0x000000017e057824 */ /* 0x000fc800078e0a05 */
[----:B------:R-:W-:-:S05]  /*06a0*/  IMAD.SHL.U32 R8, R5, 0x4, RZ ;  /* 0x0000000405087824 */ /* 0x000fca00078e00ff */
[----:B------:R-:W-:Y:S01]  /*06b0*/  SHF.R.S32.HI R9, RZ, 0x1f, R8 ;  /* 0x0000001fff097819 */ /* 0x000fe20000011408 */
[----:B-1----:R-:W-:Y:S01]  /*06c0*/  IMAD R3, R0, R3, R167 ;  /* 0x0000000300037224 */ /* 0x002fe200078e02a7 */
[----:B------:R-:W-:-:S03]  /*06d0*/  SHF.R.S32.HI R0, RZ, 0x3, R2 ;  /* 0x00000003ff007819 */ /* 0x000fc60000011402 */
[----:B------:R-:W-:Y:S02]  /*06e0*/  IMAD R14, R3, R7, R14 ;  /* 0x00000007030e7224 */ /* 0x000fe400078e020e */
[----:B------:R-:W-:Y:S02]  /*06f0*/  VIADD R4, R0, 0x20 ;  /* 0x0000002000047836 */ /* 0x000fe40000000000 */
[----:B------:R-:W-:Y:S01]  /*0700*/  IMAD R5, R14, UR15, R129 ;  /* 0x0000000f0e057c24 */ /* 0x000fe2000f8e0281 */
[----:B------:R-:W-:Y:S01]  /*0710*/  IADD3 R129, -R129, UR15, RZ ;  /* 0x0000000f81817c10 */ /* 0x000fe2000fffe1ff */
[C---:B------:R-:W-:Y:S02]  /*0720*/  VIADD R6, R0.reuse, 0x10 ;  /* 0x0000001000067836 */ /* 0x040fe40000000000 */
[C---:B------:R-:W-:Y:S01]  /*0730*/  IMAD R2, R5.reuse, UR4, RZ ;  /* 0x0000000405027c24 */ /* 0x040fe2000f8e02ff */
[----:B------:R-:W-:Y:S01]  /*0740*/  SHF.R.S32.HI R7, RZ, 0x1f, R5 ;  /* 0x0000001fff077819 */ /* 0x000fe20000011405 */
[----:B------:R-:W-:Y:S01]  /*0750*/  IMAD.WIDE R8, R0, 0x60, R8 ;  /* 0x0000006000087825 */ /* 0x000fe200078e0208 */
[----:B------:R-:W-:Y:S01]  /*0760*/  IADD3 R5, P0, R5, R0, RZ ;  /* 0x0000000005057210 */ /* 0x000fe20007f1e0ff */
[----:B------:R-:W-:Y:S01]  /*0770*/  ULDC.64 UR4, c[0x0][0x2b8] ;  /* 0x0000ae0000047ab9 */ /* 0x000fe20000000a00 */
[----:B------:R-:W-:-:S02]  /*0780*/  ISETP.GE.OR P2, PT, R4, R129, P5 ;  /* 0x000000810400720c */ /* 0x000fc40002f46670 */
[-C--:B------:R-:W-:Y:S02]  /*0790*/  ISETP.GE.OR P3, PT, R6, R129.reuse, P5 ;  /* 0x000000810600720c */ /* 0x080fe40002f66670 */
[C---:B------:R-:W-:Y:S02]  /*07a0*/  ISETP.GE.OR P4, PT, R0.reuse, R129, P5 ;  /* 0x000000810000720c */ /* 0x040fe40002f86670 */
[C---:B------:R-:W-:Y:S01]  /*07b0*/  LEA.HI.X.SX32 R4, R0.reuse, R7, 0x1, P0 ;  /* 0x0000000700047211 */ /* 0x040fe200000f0eff */
[----:B------:R-:W-:Y:S01]  /*07c0*/  VIADD R0, R0, 0x30 ;  /* 0x0000003000007836 */ /* 0x000fe20000000000 */
[----:B------:R-:W-:Y:S02]  /*07d0*/  IADD3 R3, P1, R2, R8, RZ ;  /* 0x0000000802037210 */ /* 0x000fe40007f3e0ff */
[----:B------:R-:W-:Y:S02]  /*07e0*/  LEA R6, P0, R5, UR4, 0x2 ;  /* 0x0000000405067c11 */ /* 0x000fe4000f8010ff */
[----:B------:R-:W-:-:S02]  /*07f0*/  ISETP.GE.OR P5, PT, R0, R129, P5 ;  /* 0x000000810000720c */ /* 0x000fc40002fa6670 */
[----:B------:R-:W-:Y:S02]  /*0800*/  LEA.HI.X.SX32 R2, R2, R9, 0x1, P1 ;  /* 0x0000000902027211 */ /* 0x000fe400008f0eff */
[----:B------:R-:W-:Y:S01]  /*0810*/  LEA R8, P1, R3, UR6, 0x2 ;  /* 0x0000000603087c11 */ /* 0x000fe2000f8210ff */
[----:B------:R-:W-:Y:S01]  /*0820*/  @!P4 IMAD.MOV.U32 R11, RZ, RZ, -0x800000 ;  /* 0xff800000ff0bc424 */ /* 0x000fe200078e00ff */
[----:B------:R-:W-:Y:S01]  /*0830*/  LEA.HI.X R7, R5, UR5, R4, 0x2, P0 ;  /* 0x0000000505077c11 */ /* 0x000fe200080f1404 */
[----:B------:R-:W-:Y:S01]  /*0840*/  @!P3 IMAD.MOV.U32 R5, RZ, RZ, -0x800000 ;  /* 0xff800000ff05b424 */ /* 0x000fe200078e00ff */
[----:B------:R-:W-:Y:S01]  /*0850*/  LEA.HI.X R9, R3, UR7, R2, 0x2, P1 ;  /* 0x0000000703097c11 */ /* 0x000fe200088f1402 */
[----:B------:R-:W-:-:S04]  /*0860*/  @!P2 IMAD.MOV.U32 R3, RZ, RZ, -0x800000 ;  /* 0xff800000ff03a424 */ /* 0x000fc800078e00ff */
[----:B------:R1:W-:Y:S04]  /*0870*/  STG.E.128 desc[UR16][R8.64], RZ ;  /* 0x000000ff08007986 */ /* 0x0003e8000c101d10 */
        /* <DEDUP_REMOVED lines=11> */
[----:B------:R1:W-:Y:S04]  /*0930*/  @!P4 STG.E desc[UR16][R6.64], R11 ;  /* 0x0000000b0600c986 */ /* 0x0003e8000c101910 */
[----:B------:R1:W-:Y:S04]  /*0940*/  @!P3 STG.E desc[UR16][R6.64+0x40], R5 ;  /* 0x000040050600b986 */ /* 0x0003e8000c101910 */
[----:B------:R1:W-:Y:S01]  /*0950*/  @!P2 STG.E desc[UR16][R6.64+0x80], R3 ;  /* 0x000080030600a986 */ /* 0x0003e2000c101910 */
[----:B------:R-:W-:Y:S05]  /*0960*/  @P5 EXIT ;  /* 0x000000000000594d */ /* 0x000fea0003800000 */
[----:B-1----:R-:W-:-:S05]  /*0970*/  MOV R3, 0xff800000 ;  /* 0xff80000000037802 */ /* 0x002fca0000000f00 */
[----:B------:R-:W-:Y:S01]  /*0980*/  STG.E desc[UR16][R6.64+0xc0], R3 ;  /* 0x0000c00306007986 */ /* 0x000fe2000c101910 */
[----:B------:R-:W-:Y:S05]  /*0990*/  EXIT ;  /* 0x000000000000794d */ /* 0x000fea0003800000 */
.L_x_1774:
        /* <DEDUP_REMOVED lines=22> */
.L_x_1775:
[----:B------:R-:W-:Y:S05]  /*0b00*/  @P6 BRA `(.L_x_1776) ;  /* 0x0000000400346947 */ /* 0x000fea0003800000 */
[----:B-----5:R-:W2:Y:S01]  /*0b10*/  LDC R0, c[0x0][0x380] ;  /* 0x0000e000ff007b82 */ /* 0x020ea20000000800 */
[----:B------:R-:W-:Y:S01]  /*0b20*/  LEA R11, R5, 0xffffff80, 0x7 ;  /* 0xffffff80050b7811 */ /* 0x000fe200078e38ff */
[----:B------:R-:W-:Y:S01]  /*0b30*/  ULDC.64 UR8, c[0x0][0x230] ;  /* 0x00008c0000087ab9 */ /* 0x000fe20000000a00 */
[----:B------:R-:W-:Y:S01]  /*0b40*/  ULDC.64 UR6, c[0x0][0x248] ;  /* 0x0000920000067ab9 */ /* 0x000fe20000000a00 */
[----:B------:R-:W-:Y:S01]  /*0b50*/  ULDC.64 UR4, c[0x0][0x238] ;  /* 0x00008e0000047ab9 */ /* 0x000fe20000000a00 */
[----:B-1----:R-:W-:Y:S01]  /*0b60*/  IABS R2, R11 ;  /* 0x0000000b00027213 */ /* 0x002fe20000000000 */
[----:B------:R-:W-:Y:S01]  /*0b70*/  ULDC.64 UR10, c[0x0][0x260] ;  /* 0x00009800000a7ab9 */ /* 0x000fe20000000a00 */
[----:B--2---:R-:W-:-:S04]  /*0b80*/  IABS R4, R0 ;  /* 0x0000000000047213 */ /* 0x004fc80000000000 */
        /* <DEDUP_REMOVED lines=17> */
[----:B------:R-:W-:Y:S02]  /*0ca0*/  ISETP.GE.U32.AND P2, PT, R3, R4, PT ;  /* 0x000000040300720c */ /* 0x000fe40003f46070 */
[----:B------:R-:W1:Y:S11]  /*0cb0*/  LDC R3, c[0x0][0x278] ;  /* 0x00009e00ff037b82 */ /* 0x000e760000000800 */
[----:B------:R-:W-:-:S05]  /*0cc0*/  @P2 IADD3 R7, R7, 0x1, RZ ;  /* 0x0000000107072810 */ /* 0x000fca0007ffe0ff */
[----:B------:R-:W-:Y:S01]  /*0cd0*/  @!P0 IMAD.MOV R7, RZ, RZ, -R7 ;  /* 0x000000ffff078224 */ /* 0x000fe200078e0a07 */
[----:B------:R-:W-:-:S05]  /*0ce0*/  @!P1 LOP3.LUT R7, RZ, R0, RZ, 0x33, !PT ;  /* 0x00000000ff079212 */ /* 0x000fca00078e33ff */
[----:B------:R-:W-:-:S06]  /*0cf0*/  IMAD.WIDE R28, R7, 0x4, R168 ;  /* 0x00000004071c7825 */ /* 0x000fcc00078e02a8 */
[----:B------:R-:W2:Y:S01]  /*0d00*/  LDG.E R28, desc[UR16][R28.64] ;  /* 0x000000101c1c7981 */ /* 0x000ea2000c1e1900 */
        /* <DEDUP_REMOVED lines=14> */
[----:B------:R-:W-:-:S13]  /*0df0*/  ISETP.GT.U32.AND P0, PT, R2, R9, PT ;  /* 0x000000090200720c */ /* 0x000fda0003f04070 */
[-C--:B------:R-:W-:Y:S02]  /*0e00*/  @!P0 IADD3 R9, R9, -R2.reuse, RZ ;  /* 0x8000000209098210 */ /* 0x080fe40007ffe0ff */
[----:B------:R-:W-:Y:S02]  /*0e10*/  @!P0 IADD3 R16, R16, 0x1, RZ ;  /* 0x0000000110108810 */ /* 0x000fe40007ffe0ff */
[----:B------:R-:W-:Y:S01]  /*0e20*/  ISETP.GE.U32.AND P1, PT, R9, R2, PT ;  /* 0x000000020900720c */ /* 0x000fe20003f26070 */
[----:B------:R-:W-:Y:S01]  /*0e30*/  IMAD.MOV R2, RZ, RZ, -R7 ;  /* 0x000000ffff027224 */ /* 0x000fe200078e0a07 */
[----:B------:R-:W-:-:S03]  /*0e40*/  ISETP.GE.AND P0, PT, R4, RZ, PT ;  /* 0x000000ff0400720c */ /* 0x000fc60003f06270 */
[----:B------:R-:W-:-:S05]  /*0e50*/  IMAD R11, R0, R2, R11 ;  /* 0x00000002000b7224 */ /* 0x000fca00078e020b */
[----:B------:R-:W-:-:S03]  /*0e60*/  SHF.R.S32.HI R10, RZ, 0x1f, R11 ;  /* 0x0000001fff0a7819 */ /* 0x000fc6000001140b */
[----:B------:R-:W-:Y:S01]  /*0e70*/  @P1 VIADD R16, R16, 0x1 ;  /* 0x0000000110101836 */ /* 0x000fe20000000000 */
[----:B------:R-:W-:Y:S01]  /*0e80*/  ISETP.NE.AND P1, PT, R3, RZ, PT ;  /* 0x000000ff0300720c */ /* 0x000fe20003f25270 */
[----:B------:R-:W-:-:S03]  /*0e90*/  IMAD R0, R10, UR6, RZ ;  /* 0x000000060a007c24 */ /* 0x000fc6000f8e02ff */
[----:B------:R-:W-:-:S09]  /*0ea0*/  @!P0 IADD3 R16, -R16, RZ, RZ ;  /* 0x000000ff10108210 */ /* 0x000fd20007ffe1ff */
[----:B------:R-:W-:Y:S01]  /*0eb0*/  @!P1 LOP3.LUT R16, RZ, R3, RZ, 0x33, !PT ;  /* 0x00000003ff109212 */ /* 0x000fe200078e33ff */
[----:B------:R-:W-:Y:S01]  /*0ec0*/  IMAD R3, R11, UR7, R0 ;  /* 0x000000070b037c24 */ /* 0x000fe2000f8e0200 */
[----:B--2---:R-:W-:Y:S01]  /*0ed0*/  SHF.R.S32.HI R7, RZ, 0x1f, R28 ;  /* 0x0000001fff077819 */ /* 0x004fe2000001141c */
[----:B------:R-:W-:-:S04]  /*0ee0*/  IMAD.WIDE.U32 R8, R28, UR8, RZ ;  /* 0x000000081c087c25 */ /* 0x000fc8000f8e00ff */
[C---:B------:R-:W-:Y:S02]  /*0ef0*/  IMAD R13, R7.reuse, UR8, RZ ;  /* 0x00000008070d7c24 */ /* 0x040fe4000f8e02ff */
[----:B------:R-:W-:Y:S02]  /*0f00*/  IMAD R7, R7, UR4, RZ ;  /* 0x0000000407077c24 */ /* 0x000fe4000f8e02ff */
[C---:B------:R-:W-:Y:S01]  /*0f10*/  IMAD R2, R28.reuse, UR9, R13 ;  /* 0x000000091c027c24 */ /* 0x040fe2000f8e020d */
[----:B------:R-:W-:Y:S01]  /*0f20*/  SHF.R.S32.HI R13, RZ, 0x1f, R16 ;  /* 0x0000001fff0d7819 */ /* 0x000fe20000011410 */
[C---:B------:R-:W-:Y:S02]  /*0f30*/  IMAD R4, R28.reuse, UR5, R7 ;  /* 0x000000051c047c24 */ /* 0x040fe4000f8e0207 */
[----:B------:R-:W-:Y:S01]  /*0f40*/  IMAD.WIDE.U32 R28, R28, UR4, RZ ;  /* 0x000000041c1c7c25 */ /* 0x000fe2000f8e00ff */
[----:B------:R-:W-:-:S04]  /*0f50*/  IADD3 R9, R9, R2, RZ ;  /* 0x0000000209097210 */ /* 0x000fc80007ffe0ff */
[----:B------:R-:W-:Y:S01]  /*0f60*/  IADD3 R4, R29, R4, RZ ;  /* 0x000000041d047210 */ /* 0x000fe20007ffe0ff */
[----:B------:R-:W-:-:S04]  /*0f70*/  IMAD.WIDE.U32 R24, R11, UR6, R8 ;  /* 0x000000060b187c25 */ /* 0x000fc8000f8e0008 */
[----:B------:R-:W-:Y:S02]  /*0f80*/  IMAD.IADD R25, R25, 0x1, R3 ;  /* 0x0000000119197824 */ /* 0x000fe400078e0203 */
[----:B------:R-:W-:Y:S02]  /*0f90*/  IMAD R3, R13, UR10, RZ ;  /* 0x0000000a0d037c24 */ /* 0x000fe4000f8e02ff */
[----:B------:R-:W-:-:S04]  /*0fa0*/  IMAD.WIDE.U32 R24, R16, UR10, R24 ;  /* 0x0000000a10187c25 */ /* 0x000fc8000f8e0018 */
[----:B------:R-:W-:-:S05]  /*0fb0*/  IMAD R3, R16, UR11, R3 ;  /* 0x0000000b10037c24 */ /* 0x000fca000f8e0203 */
[----:B------:R-:W-:Y:S01]  /*0fc0*/  IADD3 R3, R25, R3, RZ ;  /* 0x0000000319037210 */ /* 0x000fe20007ffe0ff */
[----:B------:R-:W-:Y:S06]  /*0fd0*/  BRA `(.L_x_1777) ;  /* 0x0000000000e47947 */ /* 0x000fec0003800000 */
.L_x_1776:
[----:B------:R-:W1:Y:S01]  /*0fe0*/  LDC R13, c[0x0][0x278] ;  /* 0x00009e00ff0d7b82 */ /* 0x000e620000000800 */
[----:B------:R-:W-:Y:S01]  /*0ff0*/  LEA R11, R5, 0xffffff80, 0x7 ;  /* 0xffffff80050b7811 */ /* 0x000fe200078e38ff */
[----:B------:R-:W-:Y:S01]  /*1000*/  ULDC.64 UR6, c[0x0][0x248] ;  /* 0x0000920000067ab9 */ /* 0x000fe20000000a00 */
[----:B------:R-:W-:Y:S01]  /*1010*/  SHF.R.S32.HI R21, RZ, 0x1f, R17 ;  /* 0x0000001fff157819 */ /* 0x000fe20000011411 */
[----:B------:R-:W-:Y:S01]  /*1020*/  ULDC.64 UR8, c[0x0][0x230] ;  /* 0x00008c0000087ab9 */ /* 0x000fe20000000a00 */
[----:B------:R-:W-:Y:S02]  /*1030*/  SHF.R.S32.HI R10, RZ, 0x1f, R11 ;  /* 0x0000001fff0a7819 */ /* 0x000fe4000001140b */
[----:B------:R-:W-:-:S05]  /*1040*/  IADD3 R20, P1, R17, R11, RZ ;  /* 0x0000000b11147210 */ /* 0x000fca0007f3e0ff */
[----:B------:R-:W-:-:S04]  /*1050*/  IMAD.X R15, R21, 0x1, R10, P1 ;  /* 0x00000001150f7824 */ /* 0x000fc800008e060a */
[----:B------:R-:W-:-:S04]  /*1060*/  IMAD R15, R15, UR6, RZ ;  /* 0x000000060f0f7c24 */ /* 0x000fc8000f8e02ff */
[----:B------:R-:W-:Y:S01]  /*1070*/  IMAD R12, R20, UR7, R15 ;  /* 0x00000007140c7c24 */ /* 0x000fe2000f8e020f */
[----:B-----5:R-:W-:Y:S02]  /*1080*/  SHF.R.S32.HI R15, RZ, 0x1f, R0 ;  /* 0x0000001fff0f7819 */ /* 0x020fe40000011400 */
[----:B-1----:R-:W-:-:S04]  /*1090*/  IABS R3, R13 ;  /* 0x0000000d00037213 */ /* 0x002fc80000000000 */
[----:B------:R-:W1:Y:S08]  /*10a0*/  I2F.RP R8, R3 ;  /* 0x0000000300087306 */ /* 0x000e700000209400 */
[----:B-1----:R-:W1:Y:S02]  /*10b0*/  MUFU.RCP R6, R8 ;  /* 0x0000000800067308 */ /* 0x002e640000001000 */
[----:B-1----:R-:W-:Y:S01]  /*10c0*/  IADD3 R6, R6, 0xffffffe, RZ ;  /* 0x0ffffffe06067810 */ /* 0x002fe20007ffe0ff */
[----:B------:R-:W1:Y:S05]  /*10d0*/  LDC.64 R8, c[0x0][0x250] ;  /* 0x00009400ff087b82 */ /* 0x000e6a0000000a00 */
[----:B------:R-:W2:Y:S02]  /*10e0*/  F2I.FTZ.U32.TRUNC.NTZ R7, R6 ;  /* 0x0000000600077305 */ /* 0x000ea4000021f000 */
[----:B--2---:R-:W-:Y:S01]  /*10f0*/  IADD3 R2, RZ, -R7, RZ ;  /* 0x80000007ff027210 */ /* 0x004fe20007ffe0ff */
[----:B------:R-:W-:-:S04]  /*1100*/  IMAD.MOV.U32 R6, RZ, RZ, RZ ;  /* 0x000000ffff067224 */ /* 0x000fc800078e00ff */
[----:B------:R-:W-:Y:S01]  /*1110*/  IMAD R4, R2, R3, RZ ;  /* 0x0000000302047224 */ /* 0x000fe200078e02ff */
[----:B------:R-:W-:Y:S01]  /*1120*/  IABS R2, R14 ;  /* 0x0000000e00027213 */ /* 0x000fe20000000000 */
[----:B-1----:R-:W-:-:S04]  /*1130*/  IMAD.WIDE.U32 R22, R17, R8, RZ ;  /* 0x0000000811167225 */ /* 0x002fc800078e00ff */
[----:B------:R-:W-:Y:S01]  /*1140*/  IMAD.HI.U32 R7, R7, R4, R6 ;  /* 0x0000000407077227 */ /* 0x000fe200078e0006 */
[----:B------:R-:W-:-:S05]  /*1150*/  MOV R4, R2 ;  /* 0x0000000200047202 */ /* 0x000fca0000000f00 */
[----:B------:R-:W-:Y:S02]  /*1160*/  IMAD.HI.U32 R16, R7, R4, RZ ;  /* 0x0000000407107227 */ /* 0x000fe400078e00ff */
[----:B------:R-:W1:Y:S02]  /*1170*/  LDC.64 R6, c[0x0][0x260] ;  /* 0x00009800ff067b82 */ /* 0x000e640000000a00 */
[----:B------:R-:W-:-:S04]  /*1180*/  IMAD.MOV R2, RZ, RZ, -R16 ;  /* 0x000000ffff027224 */ /* 0x000fc800078e0a10 */
[----:B------:R-:W-:Y:S02]  /*1190*/  IMAD R2, R3, R2, R4 ;  /* 0x0000000203027224 */ /* 0x000fe400078e0204 */
[----:B------:R-:W-:Y:S02]  /*11a0*/  IMAD R4, R21, R8, RZ ;  /* 0x0000000815047224 */ /* 0x000fe400078e02ff */
[----:B------:R-:W-:Y:S01]  /*11b0*/  IMAD.WIDE.U32 R20, R20, UR6, RZ ;  /* 0x0000000614147c25 */ /* 0x000fe2000f8e00ff */
[----:B------:R-:W-:-:S03]  /*11c0*/  ISETP.GT.U32.AND P0, PT, R3, R2, PT ;  /* 0x000000020300720c */ /* 0x000fc60003f04070 */
[----:B------:R-:W-:Y:S02]  /*11d0*/  IMAD R4, R17, R9, R4 ;  /* 0x0000000911047224 */ /* 0x000fe400078e0204 */
[----:B------:R-:W-:Y:S02]  /*11e0*/  IMAD.IADD R21, R21, 0x1, R12 ;  /* 0x0000000115157824 */ /* 0x000fe400078e020c */
[----:B------:R-:W-:Y:S01]  /*11f0*/  IMAD R9, R15, UR8, RZ ;  /* 0x000000080f097c24 */ /* 0x000fe2000f8e02ff */
[----:B------:R-:W-:Y:S01]  /*1200*/  IADD3 R23, R23, R4, RZ ;  /* 0x0000000417177210 */ /* 0x000fe20007ffe0ff */
[----:B------:R-:W-:-:S04]  /*1210*/  IMAD.WIDE.U32 R20, R0, UR8, R20 ;  /* 0x0000000800147c25 */ /* 0x000fc8000f8e0014 */
[-C--:B------:R-:W-:Y:S01]  /*1220*/  @!P0 IADD3 R2, R2, -R3.reuse, RZ ;  /* 0x8000000302028210 */ /* 0x080fe20007ffe0ff */
[----:B------:R-:W-:Y:S01]  /*1230*/  IMAD R9, R0, UR9, R9 ;  /* 0x0000000900097c24 */ /* 0x000fe2000f8e0209 */
[----:B------:R-:W-:Y:S02]  /*1240*/  @!P0 IADD3 R16, R16, 0x1, RZ ;  /* 0x0000000110108810 */ /* 0x000fe40007ffe0ff */
[----:B------:R-:W-:Y:S01]  /*1250*/  ISETP.GE.U32.AND P2, PT, R2, R3, PT ;  /* 0x000000030200720c */ /* 0x000fe20003f46070 */
[----:B------:R-:W-:Y:S01]  /*1260*/  IMAD.IADD R21, R21, 0x1, R9 ;  /* 0x0000000115157824 */ /* 0x000fe200078e0209 */
[----:B------:R-:W-:Y:S02]  /*1270*/  LOP3.LUT R2, R14, R13, RZ, 0x3c, !PT ;  /* 0x0000000d0e027212 */ /* 0x000fe400078e3cff */
[----:B------:R-:W-:Y:S02]  /*1280*/  ISETP.NE.AND P0, PT, R13, RZ, PT ;  /* 0x000000ff0d00720c */ /* 0x000fe40003f05270 */
[----:B------:R-:W-:-:S02]  /*1290*/  ISETP.GE.AND P1, PT, R2, RZ, PT ;  /* 0x000000ff0200720c */ /* 0x000fc40003f26270 */
[----:B------:R-:W2:Y:S05]  /*12a0*/  LDC.64 R2, c[0x0][0x238] ;  /* 0x00008e00ff027b82 */ /* 0x000eaa0000000a00 */
[----:B------:R-:W-:-:S06]  /*12b0*/  @P2 IADD3 R16, R16, 0x1, RZ ;  /* 0x0000000110102810 */ /* 0x000fcc0007ffe0ff */
[----:B------:R-:W-:Y:S02]  /*12c0*/  @!P1 IADD3 R16, -R16, RZ, RZ ;  /* 0x000000ff10109210 */ /* 0x000fe40007ffe1ff */
[----:B------:R-:W-:-:S04]  /*12d0*/  @!P0 LOP3.LUT R16, RZ, R13, RZ, 0x33, !PT ;  /* 0x0000000dff108212 */ /* 0x000fc800078e33ff */
[----:B------:R-:W-:Y:S01]  /*12e0*/  SHF.R.S32.HI R13, RZ, 0x1f, R16 ;  /* 0x0000001fff0d7819 */ /* 0x000fe20000011410 */
[----:B-1----:R-:W-:-:S04]  /*12f0*/  IMAD.WIDE.U32 R24, R16, R6, R20 ;  /* 0x0000000610187225 */ /* 0x002fc800078e0014 */
[----:B------:R-:W-:Y:S02]  /*1300*/  IMAD R4, R13, R6, RZ ;  /* 0x000000060d047224 */ /* 0x000fe400078e02ff */
[-C--:B--2---:R-:W-:Y:S02]  /*1310*/  IMAD R15, R15, R2.reuse, RZ ;  /* 0x000000020f0f7224 */ /* 0x084fe400078e02ff */
[----:B------:R-:W-:-:S04]  /*1320*/  IMAD.WIDE.U32 R28, R0, R2, R22 ;  /* 0x00000002001c7225 */ /* 0x000fc800078e0016 */
[----:B------:R-:W-:Y:S02]  /*1330*/  IMAD R3, R0, R3, R15 ;  /* 0x0000000300037224 */ /* 0x000fe400078e020f */
[----:B------:R-:W-:-:S03]  /*1340*/  IMAD R7, R16, R7, R4 ;  /* 0x0000000710077224 */ /* 0x000fc600078e0204 */
[----:B------:R-:W-:Y:S02]  /*1350*/  IADD3 R4, R29, R3, RZ ;  /* 0x000000031d047210 */ /* 0x000fe40007ffe0ff */
[----:B------:R-:W-:-:S07]  /*1360*/  IADD3 R3, R25, R7, RZ ;  /* 0x0000000719037210 */ /* 0x000fce0007ffe0ff */
.L_x_1777:
[----:B------:R-:W-:Y:S01]  /*1370*/  SHF.R.S32.HI R127, RZ, 0x1f, R126 ;  /* 0x0000001fff7f7819 */ /* 0x000fe2000001147e */
[----:B------:R-:W-:Y:S01]  /*1380*/  ULDC.64 UR4, c[0x0][0x228] ;  /* 0x00008a0000047ab9 */ /* 0x000fe20000000a00 */
[----:B------:R-:W-:Y:S01]  /*1390*/  SHF.R.S32.HI R20, RZ, 0x1f, R167 ;  /* 0x0000001fff147819 */ /* 0x000fe200000114a7 */
[----:B------:R-:W-:Y:S01]  /*13a0*/  ULDC.64 UR10, c[0x0][0x268] ;  /* 0x00009a00000a7ab9 */ /* 0x000fe20000000a00 */
[-C--:B------:R-:W-:Y:S01]  /*13b0*/  LEA.HI R2, R127, R126.reuse, RZ, 0x3 ;  /* 0x0000007e7f027211 */ /* 0x080fe200078f18ff */
[----:B------:R-:W-:Y:S01]  /*13c0*/  IMAD R13, R13, UR10, RZ ;  /* 0x0000000a0d0d7c24 */ /* 0x000fe2000f8e02ff */
[CC--:B------:R-:W-:Y:S01]  /*13d0*/  LEA.HI R7, R127.reuse, R126.reuse, RZ, 0x4 ;  /* 0x0000007e7f077211 */ /* 0x0c0fe200078f20ff */
[----:B------:R-:W-:Y:S01]  /*13e0*/  IMAD R20, R20, UR4, RZ ;  /* 0x0000000414147c24 */ /* 0x000fe2000f8e02ff */
[----:B------:R-:W-:Y:S01]  /*13f0*/  SHF.R.S32.HI R17, RZ, 0x3, R2 ;  /* 0x00000003ff117819 */ /* 0x000fe20000011402 */
[----:B------:R-:W-:Y:S01]  /*1400*/  IMAD R8, R16, UR11, R13 ;  /* 0x0000000b10087c24 */ /* 0x000fe2000f8e020d */
[----:B------:R-:W-:Y:S01]  /*1410*/  LEA.HI R163, R127, R126, RZ, 0x2 ;  /* 0x0000007e7fa37211 */ /* 0x000fe200078f10ff */
[----:B------:R-:W-:Y:S01]  /*1420*/  IMAD R20, R167, UR5, R20 ;  /* 0x00000005a7147c24 */ /* 0x000fe2000f8e0214 */
[----:B------:R-:W-:Y:S01]  /*1430*/  LEA.HI R0, R2, R17, RZ, 0x1 ;  /* 0x0000001102007211 */ /* 0x000fe200078f08ff */
[----:B------:R-:W1:Y:S01]  /*1440*/  S2UR UR12, SR_CgaCtaId ;  /* 0x00000000000c79c3 */ /* 0x000e620000008800 */
[----:B------:R-:W-:Y:S01]  /*1450*/  SHF.R.S32.HI R6, RZ, 0x4, R7 ;  /* 0x00000004ff067819 */ /* 0x000fe20000011407 */
[----:B------:R-:W-:Y:S01]  /*1460*/  USHF.L.U32 UR19, UR6, 0x6, URZ ;  /* 0x0000000606137899 */ /* 0x000fe2000800063f */
[----:B------:R-:W-:Y:S01]  /*1470*/  LOP3.LUT R0, R0, 0xfffffffe, RZ, 0xc0, !PT ;  /* 0xfffffffe00007812 */ /* 0x000fe200078ec0ff */
[----:B------:R-:W-:Y:S01]  /*1480*/  USHF.L.U64.HI UR18, UR6, 0x6, UR7 ;  /* 0x0000000606127899 */ /* 0x000fe20008010207 */
[----:B------:R-:W-:-:S02]  /*1490*/  LOP3.LUT R15, R163, 0xfffffffc, RZ, 0xc0, !PT ;  /* 0xfffffffca30f7812 */ /* 0x000fc400078ec0ff */
[----:B------:R-:W-:Y:S01]  /*14a0*/  SHF.R.S32.HI R22, RZ, 0x2, R163 ;  /* 0x00000002ff167819 */ /* 0x000fe200000114a3 */
[----:B------:R-:W-:Y:S01]  /*14b0*/  IMAD.IADD R165, R17, 0x1, -R0 ;  /* 0x0000000111a57824 */ /* 0x000fe200078e0a00 */
[C---:B------:R-:W-:Y:S01]  /*14c0*/  LEA.HI R9, R7.reuse, R6, RZ, 0x1 ;  /* 0x0000000607097211 */ /* 0x040fe200078f08ff */
[----:B------:R-:W-:Y:S01]  /*14d0*/  IMAD.IADD R26, R126, 0x1, -R15 ;  /* 0x000000017e1a7824 */ /* 0x000fe200078e0a0f */
[----:B------:R-:W-:Y:S01]  /*14e0*/  LOP3.LUT R7, R7, 0xfffffff0, RZ, 0xc0, !PT ;  /* 0xfffffff007077812 */ /* 0x000fe200078ec0ff */
[----:B------:R-:W-:Y:S01]  /*14f0*/  IMAD.SHL.U32 R17, R17, 0x40, RZ ;  /* 0x0000004011117824 */ /* 0x000fe200078e00ff */
[----:B------:R-:W-:Y:S01]  /*1500*/  LEA.HI R163, R163, R22, RZ, 0x1 ;  /* 0x00000016a3a37211 */ /* 0x000fe200078f08ff */
[----:B------:R-:W-:Y:S01]  /*1510*/  IMAD.SHL.U32 R26, R26, 0x8, RZ ;  /* 0x000000081a1a7824 */ /* 0x000fe200078e00ff */
[----:B------:R-:W-:Y:S01]  /*1520*/  LOP3.LUT R9, R9, 0xfffffffe, RZ, 0xc0, !PT ;  /* 0xfffffffe09097812 */ /* 0x000fe200078ec0ff */
[----:B------:R-:W-:Y:S01]  /*1530*/  IMAD.IADD R7, R126, 0x1, -R7 ;  /* 0x000000017e077824 */ /* 0x000fe200078e0a07 */
[----:B------:R-:W-:-:S02]  /*1540*/  LOP3.LUT R17, R17, 0xc0, RZ, 0xc0, !PT ;  /* 0x000000c011117812 */ /* 0x000fc400078ec0ff */
[----:B------:R-:W-:Y:S01]  /*1550*/  LEA.HI R127, R127, R126, RZ, 0x5 ;  /* 0x0000007e7f7f7211 */ /* 0x000fe200078f28ff */
[----:B------:R-:W-:Y:S01]  /*1560*/  IMAD.IADD R9, R6, 0x1, -R9 ;  /* 0x0000000106097824 */ /* 0x000fe200078e0a09 */
[----:B------:R-:W-:Y:S02]  /*1570*/  LOP3.LUT R163, R163, 0x7fffffe, RZ, 0xc0, !PT ;  /* 0x07fffffea3a37812 */ /* 0x000fe400078ec0ff */
[----:B------:R-:W-:Y:S02]  /*1580*/  LOP3.LUT R15, R17, 0x18, R26, 0xf8, !PT ;  /* 0x00000018110f7812 */ /* 0x000fe400078ef81a */
[----:B------:R-:W-:Y:S01]  /*1590*/  SHF.R.U32.HI R6, RZ, 0x3, R17 ;  /* 0x00000003ff067819 */ /* 0x000fe20000011611 */
[----:B------:R-:W-:Y:S01]  /*15a0*/  IMAD.IADD R163, R22, 0x1, -R163 ;  /* 0x0000000116a37824 */ /* 0x000fe200078e0aa3 */
[----:B------:R-:W-:Y:S02]  /*15b0*/  SHF.R.S32.HI R128, RZ, 0x5, R127 ;  /* 0x00000005ff807819 */ /* 0x000fe4000001147f */
[----:B------:R-:W-:-:S02]  /*15c0*/  LEA.HI R12, R7, R7, RZ, 0x1 ;  /* 0x00000007070c7211 */ /* 0x000fc400078f08ff */
[----:B------:R-:W-:Y:S01]  /*15d0*/  LOP3.LUT R6, R15, R6, RZ, 0x3c, !PT ;  /* 0x000000060f067212 */ /* 0x000fe200078e3cff */
[----:B------:R-:W-:Y:S01]  /*15e0*/  IMAD R163, R128, 0x8, R163 ;  /* 0x0000000880a37824 */ /* 0x000fe200078e02a3 */
[----:B------:R-:W-:Y:S01]  /*15f0*/  LOP3.LUT R124, R12, 0x7fffffe, RZ, 0xc0, !PT ;  /* 0x07fffffe0c7c7812 */ /* 0x000fe200078ec0ff */
[----:B------:R-:W-:Y:S01]  /*1600*/  IMAD R129, R128, 0x10, R129 ;  /* 0x0000001080817824 */ /* 0x000fe200078e0281 */
[----:B------:R-:W-:Y:S01]  /*1610*/  SHF.R.S32.HI R0, RZ, 0x1f, R7 ;  /* 0x0000001fff007819 */ /* 0x000fe20000011407 */
[----:B------:R-:W-:Y:S01]  /*1620*/  IMAD.U32 R163, R163, 0x20, R6 ;  /* 0x00000020a3a37824 */ /* 0x000fe200078e0006 */
[----:B------:R-:W-:Y:S01]  /*1630*/  SHF.R.S32.HI R27, RZ, 0x1f, R26 ;  /* 0x0000001fff1b7819 */ /* 0x000fe2000001141a */
[----:B------:R-:W-:Y:S01]  /*1640*/  IMAD.IADD R124, R7, 0x1, -R124 ;  /* 0x00000001077c7824 */ /* 0x000fe200078e0a7c */
[----:B------:R-:W-:Y:S02]  /*1650*/  LEA.HI R0, R0, R7, RZ, 0x3 ;  /* 0x0000000700007211 */ /* 0x000fe400078f18ff */
[----:B------:R-:W2:Y:S01]  /*1660*/  LDC.64 R6, c[0x0][0x240] ;  /* 0x00009000ff067b82 */ /* 0x000ea20000000a00 */
[----:B------:R-:W-:-:S02]  /*1670*/  IADD3 R24, P1, R26, R24, RZ ;  /* 0x000000181a187210 */ /* 0x000fc40007f3e0ff */
[----:B------:R-:W-:Y:S01]  /*1680*/  IADD3 R28, P0, R26, R28, RZ ;  /* 0x0000001c1a1c7210 */ /* 0x000fe20007f1e0ff */
[----:B------:R-:W-:Y:S01]  /*1690*/  IMAD.SHL.U32 R0, R0, 0x20, RZ ;  /* 0x0000002000007824 */ /* 0x000fe200078e00ff */
[----:B------:R-:W-:Y:S01]  /*16a0*/  SHF.R.S32.HI R13, RZ, 0x1, R12 ;  /* 0x00000001ff0d7819 */ /* 0x000fe2000001140c */
[C---:B------:R-:W-:Y:S01]  /*16b0*/  IMAD.X R25, R27.reuse, 0x1, R3, P1 ;  /* 0x000000011b197824 */ /* 0x040fe200008e0603 */
[----:B------:R-:W-:Y:S01]  /*16c0*/  SHF.R.S32.HI R3, RZ, 0x1f, R14 ;  /* 0x0000001fff037819 */ /* 0x000fe2000001140e */
[----:B------:R-:W-:Y:S01]  /*16d0*/  IMAD.X R29, R27, 0x1, R4, P0 ;  /* 0x000000011b1d7824 */ /* 0x000fe200000e0604 */
[----:B------:R-:W-:Y:S01]  /*16e0*/  SHF.R.S32.HI R23, RZ, 0x1f, R22 ;  /* 0x0000001fff177819 */ /* 0x000fe20000011416 */
[----:B------:R-:W-:Y:S01]  /*16f0*/  IMAD.WIDE.U32 R26, R167, UR4, R26 ;  /* 0x00000004a71a7c25 */ /* 0x000fe2000f8e001a */
[----:B------:R-:W-:Y:S01]  /*1700*/  ULDC.64 UR4, c[0x0][0x258] ;  /* 0x0000960000047ab9 */ /* 0x000fe20000000a00 */
[----:B------:R-:W-:Y:S02]  /*1710*/  SHF.R.S32.HI R12, RZ, 0x1f, R12 ;  /* 0x0000001fff0c7819 */ /* 0x000fe4000001140c */
[----:B------:R-:W-:Y:S01]  /*1720*/  IMAD R3, R3, UR4, RZ ;  /* 0x0000000403037c24 */ /* 0x000fe2000f8e02ff */
[----:B------:R-:W-:Y:S01]  /*1730*/  IADD3 R11, P0, R22, R11, RZ ;  /* 0x0000000b160b7210 */ /* 0x000fe20007f1e0ff */
[----:B------:R-:W-:Y:S01]  /*1740*/  IMAD.IADD R21, R27, 0x1, R20 ;  /* 0x000000011b157824 */ /* 0x000fe200078e0214 */
[----:B------:R-:W-:Y:S01]  /*1750*/  LEA.HI R12, R12, R13, RZ, 0x2 ;  /* 0x0000000d0c0c7211 */ /* 0x000fe200078f10ff */
[----:B------:R-:W-:Y:S01]  /*1760*/  IMAD.MOV.U32 R20, RZ, RZ, R26 ;  /* 0x000000ffff147224 */ /* 0x000fe200078e001a */
[----:B------:R-:W-:Y:S01]  /*1770*/  LOP3.LUT R15, R2, 0xfffffff8, RZ, 0xc0, !PT ;  /* 0xfffffff8020f7812 */ /* 0x000fe200078ec0ff */
[----:B------:R-:W-:Y:S01]  /*1780*/  IMAD R4, R14, UR5, R3 ;  /* 0x000000050e047c24 */ /* 0x000fe2000f8e0203 */
[----:B------:R-:W-:Y:S01]  /*1790*/  SHF.R.S32.HI R175, RZ, 0x1f, R127 ;  /* 0x0000001fffaf7819 */ /* 0x000fe2000001147f */
[----:B------:R-:W-:-:S02]  /*17a0*/  IMAD R3, R23, UR6, RZ ;  /* 0x0000000617037c24 */ /* 0x000fc4000f8e02ff */
[----:B------:R-:W-:Y:S01]  /*17b0*/  IMAD.WIDE.U32 R20, R14, UR4, R20 ;  /* 0x000000040e147c25 */ /* 0x000fe2000f8e0014 */
[----:B------:R-:W-:Y:S01]  /*17c0*/  LOP3.LUT R14, R12, 0xfffffffc, RZ, 0xc0, !PT ;  /* 0xfffffffc0c0e7812 */ /* 0x000fe200078ec0ff */
[----:B------:R-:W-:Y:S01]  /*17d0*/  ULDC.64 UR4, c[0x0][0x218] ;  /* 0x0000860000047ab9 */ /* 0x000fe20000000a00 */
[----:B------:R-:W-:Y:S01]  /*17e0*/  LEA.HI R175, R175, R128, RZ, 0x2 ;  /* 0x00000080afaf7211 */ /* 0x000fe200078f10ff */
[----:B------:R-:W-:-:S03]  /*17f0*/  IMAD.WIDE R18, R19, 0x40, R22 ;  /* 0x0000004013127825 */ /* 0x000fc600078e0216 */
[----:B------:R-:W-:Y:S01]  /*1800*/  LOP3.LUT R175, R175, 0xfffffffc, RZ, 0xc0, !PT ;  /* 0xfffffffcafaf7812 */ /* 0x000fe200078ec0ff */
        /* <DEDUP_REMOVED lines=20> */
[----:B------:R-:W-:-:S02]  /*1950*/  IMAD.IADD R17, R17, 0x1, R8 ;  /* 0x0000000111117824 */ /* 0x000fc400078e0208 */
[----:B------:R-:W-:Y:S01]  /*1960*/  IMAD R4, R10, UR10, RZ ;  /* 0x0000000a0a047c24 */ /* 0x000fe2000f8e02ff */
[C---:B------:R-:W-:Y:S01]  /*1970*/  LEA R10, P0, R6.reuse, R12, 0x6 ;  /* 0x0000000c060a7211 */ /* 0x040fe200078030ff */
[----:B------:R-:W-:Y:S01]  /*1980*/  IMAD.WIDE.U32 R16, R11, UR10, R16 ;  /* 0x0000000a0b107c25 */ /* 0x000fe2000f8e0010 */
[----:B------:R-:W-:Y:S01]  /*1990*/  LEA R163, R163, UR5, 0x1 ;  /* 0x00000005a3a37c11 */ /* 0x000fe2000f8e08ff */
[----:B------:R-:W-:Y:S01]  /*19a0*/  ULDC.64 UR12, c[0x0][0x220] ;  /* 0x00008800000c7ab9 */ /* 0x000fe20000000a00 */
[----:B------:R-:W-:Y:S01]  /*19b0*/  UIADD3 UR4, UR5, 0x3000, URZ ;  /* 0x0000300005047890 */ /* 0x000fe2000fffe03f */
[----:B------:R-:W-:Y:S01]  /*19c0*/  IMAD R4, R11, UR11, R4 ;  /* 0x0000000b0b047c24 */ /* 0x000fe2000f8e0204 */
[----:B------:R-:W-:Y:S01]  /*19d0*/  LEA.HI.X R11, R6, R13, R7, 0x6, P0 ;  /* 0x0000000d060b7211 */ /* 0x000fe200000f3407 */
[----:B------:R-:W-:Y:S01]  /*19e0*/  IMAD.IADD R164, R126, 0x1, -R15 ;  /* 0x000000017ea47824 */ /* 0x000fe200078e0a0f */
[----:B------:R-:W-:Y:S01]  /*19f0*/  IADD3 R14, P0, R170, UR19, RZ ;  /* 0x00000013aa0e7c10 */ /* 0x000fe2000ff1e0ff */
[----:B------:R-:W-:Y:S01]  /*1a00*/  @!PT LDS RZ, [RZ] ;  /* 0x00000000fffff984 */ /* 0x000fe20000000800 */
[----:B------:R-:W-:Y:S01]  /*1a10*/  @!PT LDS RZ, [RZ] ;  /* 0x00000000fffff984 */ /* 0x000fe20000000800 */
[----:B------:R-:W-:Y:S01]  /*1a20*/  @!PT LDS RZ, [RZ] ;  /* 0x00000000fffff984 */ /* 0x000fe20000000800 */
[----:B------:R-:W-:Y:S01]  /*1a30*/  LDGSTS.E.BYPASS.LTC128B.128 [R163], desc[UR16][R12.64] ;  /* 0x000000000ca37fae */ /* 0x000fe2000b901d50 */
[----:B------:R-:W-:Y:S01]  /*1a40*/  IMAD.SHL.U32 R7, R165, 0x8, RZ ;  /* 0x00000008a5077824 */ /* 0x000fe200078e00ff */
[----:B------:R-:W-:Y:S01]  /*1a50*/  USHF.L.U64.HI UR11, UR10, 0x6, UR11 ;  /* 0x000000060a0b7899 */ /* 0x000fe2000801020b */
[----:B------:R-:W-:Y:S01]  /*1a60*/  IADD3.X R15, R171, UR18, RZ, P0, !PT ;  /* 0x00000012ab0f7c10 */ /* 0x000fe200087fe4ff */
[----:B------:R-:W-:Y:S01]  /*1a70*/  LDGSTS.E.BYPASS.LTC128B.128 [R163+0x1000], desc[UR16][R12.64+0x40] ;  /* 0x010000400ca37fae */ /* 0x000fe2000b901d50 */
[----:B------:R-:W-:Y:S01]  /*1a80*/  IADD3 R20, P0, R14, UR19, RZ ;  /* 0x000000130e147c10 */ /* 0x000fe2000ff1e0ff */
[----:B------:R-:W-:Y:S01]  /*1a90*/  IMAD.IADD R175, R128, 0x1, -R175 ;  /* 0x0000000180af7824 */ /* 0x000fe200078e0aaf */
[----:B------:R-:W-:Y:S01]  /*1aa0*/  LEA.HI R2, R164, R164, RZ, 0x1 ;  /* 0x000000a4a4027211 */ /* 0x000fe200078f08ff */
[----:B------:R1:W-:Y:S01]  /*1ab0*/  LDGSTS.E.BYPASS.LTC128B.128 [R163+0x2000], desc[UR16][R12.64+0x80] ;  /* 0x020000800ca37fae */ /* 0x0003e2000b901d50 */
[----:B------:R-:W-:-:S02]  /*1ac0*/  IADD3.X R21, R15, UR18, RZ, P0, !PT ;  /* 0x000000120f157c10 */ /* 0x000fc400087fe4ff */
[----:B------:R-:W-:Y:S01]  /*1ad0*/  IADD3 R18, P0, R20, UR19, RZ ;  /* 0x0000001314127c10 */ /* 0x000fe2000ff1e0ff */
[----:B------:R-:W-:Y:S01]  /*1ae0*/  LDGSTS.E.BYPASS.LTC128B.128 [R163+0x800], desc[UR16][R10.64] ;  /* 0x008000000aa37fae */ /* 0x000fe2000b901d50 */
[----:B------:R-:W-:Y:S02]  /*1af0*/  SHF.R.S32.HI R166, RZ, 0x1, R2 ;  /* 0x00000001ffa67819 */ /* 0x000fe40000011402 */
[----:B------:R-:W-:Y:S01]  /*1b00*/  IADD3.X R19, R21, UR18, RZ, P0, !PT ;  /* 0x0000001215137c10 */ /* 0x000fe200087fe4ff */
[----:B------:R-:W-:Y:S01]  /*1b10*/  LDGSTS.E.BYPASS.LTC128B.128 [R163+0x1800], desc[UR16][R10.64+0x40] ;  /* 0x018000400aa37fae */ /* 0x000fe2000b901d50 */
[----:B------:R-:W-:Y:S01]  /*1b20*/  LEA R172, P0, R16, UR12, 0x1 ;  /* 0x0000000c10ac7c11 */ /* 0x000fe2000f8008ff */
[----:B------:R-:W-:Y:S01]  /*1b30*/  IMAD.SHL.U32 R6, R166, 0x40, RZ ;  /* 0x00000040a6067824 */ /* 0x000fe200078e00ff */
[----:B------:R-:W-:Y:S01]  /*1b40*/  USHF.L.U32 UR12, UR10, 0x6, URZ ;  /* 0x000000060a0c7899 */ /* 0x000fe2000800063f */
[----:B------:R2:W-:Y:S03]  /*1b50*/  LDGSTS.E.BYPASS.LTC128B.128 [R163+0x2800], desc[UR16][R10.64+0x80] ;  /* 0x028000800aa37fae */ /* 0x0005e6000b901d50 */
[----:B------:R-:W-:Y:S01]  /*1b60*/  LOP3.LUT R6, R6, 0xc0, RZ, 0xc0, !PT ;  /* 0x000000c006067812 */ /* 0x000fe200078ec0ff */
[----:B------:R-:W-:Y:S03]  /*1b70*/  LDGSTS.E.BYPASS.LTC128B.128 [R163+0x3000], desc[UR16][R170.64] ;  /* 0x03000000aaa37fae */ /* 0x000fe6000b901d50 */
[----:B------:R-:W-:Y:S01]  /*1b80*/  LOP3.LUT R7, R6, 0x8, R7, 0xf8, !PT ;  /* 0x0000000806077812 */ /* 0x000fe200078ef807 */
[----:B------:R-:W-:Y:S04]  /*1b90*/  LDGSTS.E.BYPASS.LTC128B.128 [R163+0x5000], desc[UR16][R170.64+0x40] ;  /* 0x05000040aaa37fae */ /* 0x000fe8000b901d50 */
[----:B------:R-:W-:Y:S01]  /*1ba0*/  LDGSTS.E.BYPASS.LTC128B.128 [R163+0x7000], desc[UR16][R170.64+0x80] ;  /* 0x07000080aaa37fae */ /* 0x000fe2000b901d50 */
[----:B-1----:R-:W-:-:S03]  /*1bb0*/  LOP3.LUT R13, R2, 0xfffffffe, RZ, 0xc0, !PT ;  /* 0xfffffffe020d7812 */ /* 0x002fc600078ec0ff */
[----:B------:R-:W-:Y:S01]  /*1bc0*/  LDGSTS.E.BYPASS.LTC128B.128 [R163+0x3800], desc[UR16][R14.64] ;  /* 0x038000000ea37fae */ /* 0x000fe2000b901d50 */
[----:B------:R-:W-:Y:S01]  /*1bd0*/  SHF.R.U32.HI R2, RZ, 0x3, R6 ;  /* 0x00000003ff027819 */ /* 0x000fe20000011606 */
[----:B------:R-:W-:Y:S02]  /*1be0*/  IMAD.SHL.U32 R6, R9, 0x8, RZ ;  /* 0x0000000809067824 */ /* 0x000fe400078e00ff */
[----:B------:R-:W-:Y:S01]  /*1bf0*/  LDGSTS.E.BYPASS.LTC128B.128 [R163+0x5800], desc[UR16][R14.64+0x40] ;  /* 0x058000400ea37fae */ /* 0x000fe2000b901d50 */
[----:B------:R-:W-:Y:S01]  /*1c00*/  LOP3.LUT R2, R7, R2, RZ, 0x3c, !PT ;  /* 0x0000000207027212 */ /* 0x000fe200078e3cff */
[----:B------:R-:W-:Y:S02]  /*1c10*/  IMAD.IADD R164, R164, 0x1, -R13 ;  /* 0x00000001a4a47824 */ /* 0x000fe400078e0a0d */
[----:B------:R-:W-:Y:S02]  /*1c20*/  LDGSTS.E.BYPASS.LTC128B.128 [R163+0x7800], desc[UR16][R14.64+0x80] ;  /* 0x078000800ea37fae */ /* 0x000fe4000b901d50 */
[----:B------:R-:W-:-:S02]  /*1c30*/  IMAD R9, R9, 0x8, R164 ;  /* 0x0000000809097824 */ /* 0x000fc400078e02a4 */
[----:B------:R-:W-:Y:S01]  /*1c40*/  LDGSTS.E.BYPASS.LTC128B.128 [R163+0x4000], desc[UR16][R20.64] ;  /* 0x0400000014a37fae */ /* 0x000fe2000b901d50 */
[----:B--2---:R-:W-:Y:S02]  /*1c50*/  IMAD.IADD R11, R17, 0x1, R4 ;  /* 0x00000001110b7824 */ /* 0x004fe400078e0204 */
[----:B------:R-:W-:Y:S01]  /*1c60*/  IMAD.SHL.U32 R4, R3, 0x40, RZ ;  /* 0x0000004003047824 */ /* 0x000fe200078e00ff */
[----:B------:R-:W-:Y:S02]  /*1c70*/  LDGSTS.E.BYPASS.LTC128B.128 [R163+0x6000], desc[UR16][R20.64+0x40] ;  /* 0x0600004014a37fae */ /* 0x000fe4000b901d50 */
[----:B------:R-:W-:Y:S02]  /*1c80*/  LEA.HI.X R173, R16, UR13, R11, 0x1, P0 ;  /* 0x0000000d10ad7c11 */ /* 0x000fe400080f0c0b */
[----:B------:R-:W-:Y:S01]  /*1c90*/  LDGSTS.E.BYPASS.LTC128B.128 [R163+0x8000], desc[UR16][R20.64+0x80] ;  /* 0x0800008014a37fae */ /* 0x000fe2000b901d50 */
[----:B------:R-:W-:Y:S01]  /*1ca0*/  LOP3.LUT R7, R4, 0xc0, RZ, 0xc0, !PT ;  /* 0x000000c004077812 */ /* 0x000fe200078ec0ff */
[----:B------:R-:W-:Y:S01]  /*1cb0*/  IMAD.MOV.U32 R4, RZ, RZ, 0x20 ;  /* 0x00000020ff047424 */ /* 0x000fe200078e00ff */
[----:B------:R-:W-:Y:S01]  /*1cc0*/  IADD3 R8, P0, R172, UR12, RZ ;  /* 0x0000000cac087c10 */ /* 0x000fe2000ff1e0ff */
[----:B------:R-:W-:Y:S01]  /*1cd0*/  LDGSTS.E.BYPASS.LTC128B.128 [R163+0x4800], desc[UR16][R18.64] ;  /* 0x0480000012a37fae */ /* 0x000fe2000b901d50 */
[----:B------:R-:W-:-:S02]  /*1ce0*/  LOP3.LUT R6, R7, 0x8, R6, 0xf8, !PT ;  /* 0x0000000807067812 */ /* 0x000fc400078ef806 */
[----:B------:R-:W-:Y:S01]  /*1cf0*/  SHF.R.U32.HI R11, RZ, 0x3, R7 ;  /* 0x00000003ff0b7819 */ /* 0x000fe20000011607 */
[----:B------:R-:W-:Y:S01]  /*1d00*/  LDGSTS.E.BYPASS.LTC128B.128 [R163+0x6800], desc[UR16][R18.64+0x40] ;  /* 0x0680004012a37fae */ /* 0x000fe2000b901d50 */
[----:B------:R-:W-:Y:S01]  /*1d10*/  LOP3.LUT R7, R0, 0xffffff00, RZ, 0xc0, !PT ;  /* 0xffffff0000077812 */ /* 0x000fe200078ec0ff */
[----:B------:R-:W-:Y:S01]  /*1d20*/  IMAD.U32 R0, R9, 0x20, R2 ;  /* 0x0000002009007824 */ /* 0x000fe200078e0002 */
[----:B------:R-:W-:Y:S01]  /*1d30*/  IADD3.X R9, R173, UR11, RZ, P0, !PT ;  /* 0x0000000bad097c10 */ /* 0x000fe200087fe4ff */
[----:B------:R1:W-:Y:S01]  /*1d40*/  LDGSTS.E.BYPASS.LTC128B.128 [R163+0x8800], desc[UR16][R18.64+0x80] ;  /* 0x0880008012a37fae */ /* 0x0003e2000b901d50 */
[----:B------:R-:W-:Y:S01]  /*1d50*/  IADD3 R12, P0, R8, UR12, RZ ;  /* 0x0000000c080c7c10 */ /* 0x000fe2000ff1e0ff */
[----:B------:R-:W-:Y:S01]  /*1d60*/  IMAD R161, R128, 0x200, R7 ;  /* 0x0000020080a17824 */ /* 0x000fe200078e0207 */
[----:B------:R-:W-:Y:S01]  /*1d70*/  LOP3.LUT R2, R6, R11, RZ, 0x3c, !PT ;  /* 0x0000000b06027212 */ /* 0x000fe200078e3cff */
[----:B------:R-:W0:Y:S01]  /*1d80*/  LDGDEPBAR ;  /* 0x00000000000079af */ /* 0x000e220000000000 */
[----:B------:R-:W-:Y:S01]  /*1d90*/  IADD3.X R13, R9, UR11, RZ, P0, !PT ;  /* 0x0000000b090d7c10 */ /* 0x000fe200087fe4ff */
[----:B------:R-:W-:Y:S01]  /*1da0*/  IMAD R161, R124, 0x20, R161 ;  /* 0x000000207ca17824 */ /* 0x000fe200078e02a1 */
[----:B------:R-:W-:-:S02]  /*1db0*/  IADD3 R10, P0, R12, UR12, RZ ;  /* 0x0000000c0c0a7c10 */ /* 0x000fc4000ff1e0ff */
[----:B------:R-:W-:Y:S01]  /*1dc0*/  LEA R6, R0, UR5, 0x1 ;  /* 0x0000000500067c11 */ /* 0x000fe2000f8e08ff */
[----:B------:R-:W-:Y:S01]  /*1dd0*/  IMAD.IADD R161, R2, 0x1, R161 ;  /* 0x0000000102a17824 */ /* 0x000fe200078e02a1 */
[----:B------:R-:W-:Y:S02]  /*1de0*/  IADD3.X R11, R13, UR11, RZ, P0, !PT ;  /* 0x0000000b0d0b7c10 */ /* 0x000fe400087fe4ff */
[----:B------:R-:W-:Y:S02]  /*1df0*/  LOP3.LUT P0, RZ, R166, 0x2, RZ, 0xc0, !PT ;  /* 0x00000002a6ff7812 */ /* 0x000fe4000780c0ff */
[----:B------:R-:W-:Y:S02]  /*1e00*/  LEA R161, R161, UR5, 0x1 ;  /* 0x00000005a1a17c11 */ /* 0x000fe4000f8e08ff */
[C---:B------:R-:W-:Y:S02]  /*1e10*/  SEL R3, R4.reuse, 0xffffffe0, !P0 ;  /* 0xffffffe004037807 */ /* 0x040fe40004000000 */
[----:B------:R-:W-:-:S02]  /*1e20*/  SEL R4, R4, 0xffffffe0, !P1 ;  /* 0xffffffe004047807 */ /* 0x000fc40004800000 */
[----:B------:R-:W-:-:S03]  /*1e30*/  LEA R160, R0, UR4, 0x1 ;  /* 0x0000000400a07c11 */ /* 0x000fc6000f8e08ff */
[----:B------:R-:W-:Y:S02]  /*1e40*/  IMAD.IADD R159, R161, 0x1, R4 ;  /* 0x00000001a19f7824 */ /* 0x000fe400078e0204 */
[----:B------:R-:W-:Y:S01]  /*1e50*/  IMAD.IADD R158, R160, 0x1, R3 ;  /* 0x00000001a09e7824 */ /* 0x000fe200078e0203 */
[----:B------:R-:W-:Y:S01]  /*1e60*/  LOP3.LUT R3, R127, 0xffffffe0, RZ, 0xc0, !PT ;  /* 0xffffffe07f037812 */ /* 0x000fe200078ec0ff */
[----:B------:R-:W-:-:S04]  /*1e70*/  DEPBAR.LE SB0, 0x0 ;  /* 0x000080000000791a */ /* 0x000fc80000000000 */
[----:B------:R-:W-:Y:S01]  /*1e80*/  BAR.SYNC.DEFER_BLOCKING 0x0 ;  /* 0x0000000000007b1d */ /* 0x000fe20000010000 */
[----:B------:R-:W-:-:S05]  /*1e90*/  IMAD.IADD R3, R126, 0x1, -R3 ;  /* 0x000000017e037824 */ /* 0x000fca00078e0a03 */
[----:B------:R-:W-:-:S04]  /*1ea0*/  SHF.R.S32.HI R174, RZ, 0x1f, R3 ;  /* 0x0000001fffae7819 */ /* 0x000fc80000011403 */
[----:B------:R-:W-:Y:S01]  /*1eb0*/  LEA.HI R174, R174, R3, RZ, 0x2 ;  /* 0x00000003aeae7211 */ /* 0x000fe200078f10ff */
[----:B------:R-:W-:-:S03]  /*1ec0*/  IMAD.SHL.U32 R3, R126, 0x2, RZ ;  /* 0x000000027e037824 */ /* 0x000fc600078e00ff */
[----:B------:R-:W-:Y:S01]  /*1ed0*/  SHF.R.S32.HI R174, RZ, 0x2, R174 ;  /* 0x00000002ffae7819 */ /* 0x000fe200000114ae */
        /* <DEDUP_REMOVED lines=18> */
[----:B-1----:R-:W1:Y:S04]  /*2000*/  LDSM.16.M88.4 R16, [R6+0x3800] ;  /* 0x003800000610783b */ /* 0x002e680000000200 */
[----:B------:R-:W5:Y:S04]  /*2010*/  LDSM.16.M88.4 R84, [R6+0x4000] ;  /* 0x004000000654783b */ /* 0x000f680000000200 */
[----:B------:R-:W5:Y:S04]  /*2020*/  LDSM.16.M88.4 R76, [R6+0x4400] ;  /* 0x00440000064c783b */ /* 0x000f680000000200 */
[----:B------:R-:W5:Y:S04]  /*2030*/  LDSM.16.M88.4 R68, [R6+0x4800] ;  /* 0x004800000644783b */ /* 0x000f680000000200 */
[----:B------:R-:W-:Y:S04]  /*2040*/  LDSM.16.M88.4 R104, [R159] ;  /* 0x000000009f68783b */ /* 0x000fe80000000200 */
[----:B------:R-:W5:Y:S04]  /*2050*/  LDSM.16.M88.4 R52, [R158] ;  /* 0x000000009e34783b */ /* 0x000f680000000200 */
[----:B------:R-:W5:Y:S04]  /*2060*/  LDSM.16.M88.4 R28, [R158+0x400] ;  /* 0x000400009e1c783b */ /* 0x000f680000000200 */
[----:B------:R-:W5:Y:S04]  /*2070*/  LDSM.16.M88.4 R24, [R158+0x800] ;  /* 0x000800009e18783b */ /* 0x000f680000000200 */
[----:B------:R-:W5:Y:S01]  /*2080*/  LDSM.16.M88.4 R92, [R6+0x3c00] ;  /* 0x003c0000065c783b */ /* 0x000f620000000200 */
[C---:B---3--:R-:W-:Y:S03]  /*2090*/  HMMA.16816.F32 R48, R60.reuse, R44, RZ ;  /* 0x0000002c3c30723c */ /* 0x048fe600000018ff */
[----:B--2---:R-:W2:Y:S03]  /*20a0*/  LDSM.16.M88.4 R8, [R158+0x1000] ;  /* 0x001000009e08783b */ /* 0x004ea60000000200 */
[C---:B----4-:R-:W-:Y:S01]  /*20b0*/  HMMA.16816.F32 R40, R60.reuse, R36, RZ ;  /* 0x000000243c28723c */ /* 0x050fe200000018ff */
[----:B------:R-:W3:Y:S04]  /*20c0*/  LDSM.16.M88.4 R100, [R6+0x4c00] ;  /* 0x004c00000664783b */ /* 0x000ee80000000200 */
[----:B------:R-:W4:Y:S01]  /*20d0*/  LDSM.16.M88.4 R56, [R158+0x1400] ;  /* 0x001400009e38783b */ /* 0x000f220000000200 */
[C---:B------:R-:W-:Y:S03]  /*20e0*/  HMMA.16816.F32 R44, R60.reuse, R46, RZ ;  /* 0x0000002e3c2c723c */ /* 0x040fe600000018ff */
[----:B------:R-:W4:Y:S03]  /*20f0*/  LDSM.16.M88.4 R20, [R158+0x1800] ;  /* 0x001800009e14783b */ /* 0x000f260000000200 */
[C---:B------:R-:W-:Y:S01]  /*2100*/  HMMA.16816.F32 R36, R60.reuse, R38, RZ ;  /* 0x000000263c24723c */ /* 0x040fe200000018ff */
[----:B------:R-:W4:Y:S04]  /*2110*/  LDSM.16.M88.4 R96, [R158+0xc00] ;  /* 0x000c00009e60783b */ /* 0x000f280000000200 */
[----:B------:R-:W-:Y:S01]  /*2120*/  LDSM.16.M88.4 R108, [R158+0x1c00] ;  /* 0x001c00009e6c783b */ /* 0x000fe20000000200 */
[C---:B-1----:R-:W-:Y:S03]  /*2130*/  HMMA.16816.F32 R32, R60.reuse, R16, RZ ;  /* 0x000000103c20723c */ /* 0x042fe600000018ff */
[----:B------:R-:W-:Y:S03]  /*2140*/  LDSM.16.M88.4 R120, [R6+0x6c00] ;  /* 0x006c00000678783b */ /* 0x000fe60000000200 */
[C---:B------:R-:W-:Y:S01]  /*2150*/  HMMA.16816.F32 R16, R60.reuse, R18, RZ ;  /* 0x000000123c10723c */ /* 0x040fe200000018ff */
[----:B------:R-:W-:Y:S04]  /*2160*/  LDSM.16.M88.4 R112, [R159+0x1000] ;  /* 0x001000009f70783b */ /* 0x000fe80000000200 */
[----:B------:R-:W-:Y:S01]  /*2170*/  LDSM.16.M88.4 R116, [R158+0x2c00] ;  /* 0x002c00009e74783b */ /* 0x000fe20000000200 */
[C---:B-----5:R-:W-:Y:S03]  /*2180*/  HMMA.16816.F32 R88, R60.reuse, R84, RZ ;  /* 0x000000543c58723c */ /* 0x060fe600000018ff */
[----:B------:R-:W0:Y:S03]  /*2190*/  LDGDEPBAR ;  /* 0x00000000000079af */ /* 0x000e260000000000 */
[C---:B------:R-:W-:Y:S06]  /*21a0*/  HMMA.16816.F32 R84, R60.reuse, R86, RZ ;  /* 0x000000563c54723c */ /* 0x040fec00000018ff */
[C---:B------:R-:W-:Y:S06]  /*21b0*/  HMMA.16816.F32 R80, R60.reuse, R76, RZ ;  /* 0x0000004c3c50723c */ /* 0x040fec00000018ff */
[C---:B------:R-:W-:Y:S06]  /*21c0*/  HMMA.16816.F32 R72, R60.reuse, R68, RZ ;  /* 0x000000443c48723c */ /* 0x040fec00000018ff */
[C---:B------:R-:W-:Y:S06]  /*21d0*/  HMMA.16816.F32 R76, R60.reuse, R78, RZ ;  /* 0x0000004e3c4c723c */ /* 0x040fec00000018ff */
[----:B------:R-:W-:Y:S06]  /*21e0*/  HMMA.16816.F32 R68, R60, R70, RZ ;  /* 0x000000463c44723c */ /* 0x000fec00000018ff */
[C---:B------:R-:W-:Y:S06]  /*21f0*/  HMMA.16816.F32 R48, R104.reuse, R52, R48 ;  /* 0x000000346830723c */ /* 0x040fec0000001830 */
[C---:B------:R-:W-:Y:S01]  /*2200*/  HMMA.16816.F32 R44, R104.reuse, R54, R44 ;  /* 0x00000036682c723c */ /* 0x040fe2000000182c */
[----:B------:R-:W-:Y:S05]  /*2210*/  LDSM.16.M88.4 R52, [R161+0x1000] ;  /* 0x00100000a134783b */ /* 0x000fea0000000200 */
[C---:B------:R-:W-:Y:S06]  /*2220*/  HMMA.16816.F32 R40, R104.reuse, R28, R40 ;  /* 0x0000001c6828723c */ /* 0x040fec0000001828 */
[C---:B------:R-:W-:Y:S01]  /*2230*/  HMMA.16816.F32 R36, R104.reuse, R30, R36 ;  /* 0x0000001e6824723c */ /* 0x040fe20000001824 */
[----:B------:R-:W1:Y:S05]  /*2240*/  LDSM.16.M88.4 R28, [R6+0x5000] ;  /* 0x00500000061c783b */ /* 0x000e6a0000000200 */
[C---:B------:R-:W-:Y:S06]  /*2250*/  HMMA.16816.F32 R32, R104.reuse, R24, R32 ;  /* 0x000000186820723c */ /* 0x040fec0000001820 */
[----:B------:R-:W-:Y:S01]  /*2260*/  HMMA.16816.F32 R16, R104, R26, R16 ;  /* 0x0000001a6810723c */ /* 0x000fe20000001810 */
[----:B------:R-:W5:Y:S05]  /*2270*/  LDSM.16.M88.4 R24, [R6+0x5400] ;  /* 0x005400000618783b */ /* 0x000f6a0000000200 */
[C---:B------:R-:W-:Y:S06]  /*2280*/  HMMA.16816.F32 R12, R60.reuse, R92, RZ ;  /* 0x0000005c3c0c723c */ /* 0x040fec00000018ff */
[----:B------:R-:W-:Y:S06]  /*2290*/  HMMA.16816.F32 R92, R60, R94, RZ ;  /* 0x0000005e3c5c723c */ /* 0x000fec00000018ff */
[C---:B--2---:R-:W-:Y:S06]  /*22a0*/  HMMA.16816.F32 R88, R104.reuse, R8, R88 ;  /* 0x000000086858723c */ /* 0x044fec0000001858 */
[----:B------:R-:W-:Y:S01]  /*22b0*/  HMMA.16816.F32 R84, R104, R10, R84 ;  /* 0x0000000a6854723c */ /* 0x000fe20000001854 */
[----:B------:R-:W2:Y:S05]  /*22c0*/  LDSM.16.M88.4 R8, [R6+0x5800] ;  /* 0x005800000608783b */ /* 0x000eaa0000000200 */
[----:B---3--:R-:W-:Y:S06]  /*22d0*/  HMMA.16816.F32 R64, R60, R100, RZ ;  /* 0x000000643c40723c */ /* 0x008fec00000018ff */
[C---:B----4-:R-:W-:Y:S06]  /*22e0*/  HMMA.16816.F32 R80, R104.reuse, R56, R80 ;  /* 0x000000386850723c */ /* 0x050fec0000001850 */
[C---:B------:R-:W-:Y:S01]  /*22f0*/  HMMA.16816.F32 R76, R104.reuse, R58, R76 ;  /* 0x0000003a684c723c */ /* 0x040fe2000000184c */
[----:B------:R-:W3:Y:S05]  /*2300*/  LDSM.16.M88.4 R56, [R6+0x6400] ;  /* 0x006400000638783b */ /* 0x000eea0000000200 */
[C---:B------:R-:W-:Y:S06]  /*2310*/  HMMA.16816.F32 R72, R104.reuse, R20, R72 ;  /* 0x000000146848723c */ /* 0x040fec0000001848 */
[----:B------:R-:W-:Y:S01]  /*2320*/  HMMA.16816.F32 R68, R104, R22, R68 ;  /* 0x000000166844723c */ /* 0x000fe20000001844 */
[----:B------:R-:W4:Y:S05]  /*2330*/  LDSM.16.M88.4 R20, [R6+0x6800] ;  /* 0x006800000614783b */ /* 0x000f2a0000000200 */
[----:B------:R-:W-:Y:S01]  /*2340*/  HMMA.16816.F32 R60, R60, R102, RZ ;  /* 0x000000663c3c723c */ /* 0x000fe200000018ff */
[----:B------:R-:W4:Y:S05]  /*2350*/  LDSM.16.M88.4 R100, [R6+0x5c00] ;  /* 0x005c00000664783b */ /* 0x000f2a0000000200 */
[C---:B------:R-:W-:Y:S06]  /*2360*/  HMMA.16816.F32 R12, R104.reuse, R96, R12 ;  /* 0x00000060680c723c */ /* 0x040fec000000180c */
[----:B------:R-:W-:Y:S01]  /*2370*/  HMMA.16816.F32 R92, R104, R98, R92 ;  /* 0x00000062685c723c */ /* 0x000fe2000000185c */
[----:B------:R-:W4:Y:S05]  /*2380*/  LDSM.16.M88.4 R96, [R6+0x6000] ;  /* 0x006000000660783b */ /* 0x000f2a0000000200 */
[C---:B-1----:R-:W-:Y:S06]  /*2390*/  HMMA.16816.F32 R48, R52.reuse, R28, R48 ;  /* 0x0000001c3430723c */ /* 0x042fec0000001830 */
[C---:B------:R-:W-:Y:S01]  /*23a0*/  HMMA.16816.F32 R44, R52.reuse, R30, R44 ;  /* 0x0000001e342c723c */ /* 0x040fe2000000182c */
[----:B------:R-:W1:Y:S05]  /*23b0*/  LDSM.16.M88.4 R28, [R158+0x2000] ;  /* 0x002000009e1c783b */ /* 0x000e6a0000000200 */
[C---:B-----5:R-:W-:Y:S06]  /*23c0*/  HMMA.16816.F32 R40, R52.reuse, R24, R40 ;  /* 0x000000183428723c */ /* 0x060fec0000001828 */
[----:B------:R-:W-:Y:S01]  /*23d0*/  HMMA.16816.F32 R36, R52, R26, R36 ;  /* 0x0000001a3424723c */ /* 0x000fe20000001824 */
[----:B------:R-:W5:Y:S05]  /*23e0*/  LDSM.16.M88.4 R24, [R158+0x2400] ;  /* 0x002400009e18783b */ /* 0x000f6a0000000200 */
[C---:B------:R-:W-:Y:S06]  /*23f0*/  HMMA.16816.F32 R64, R104.reuse, R108, R64 ;  /* 0x0000006c6840723c */ /* 0x040fec0000001840 */
[----:B------:R-:W-:Y:S01]  /*2400*/  HMMA.16816.F32 R60, R104, R110, R60 ;  /* 0x0000006e683c723c */ /* 0x000fe2000000183c */
[----:B------:R-:W-:Y:S04]  /*2410*/  LDSM.16.M88.4 R108, [R158+0x3000] ;  /* 0x003000009e6c783b */ /* 0x000fe80000000200 */
[----:B------:R-:W-:Y:S01]  /*2420*/  LDSM.16.M88.4 R104, [R158+0x3400] ;  /* 0x003400009e68783b */ /* 0x000fe20000000200 */
[C---:B--2---:R-:W-:Y:S06]  /*2430*/  HMMA.16816.F32 R32, R52.reuse, R8, R32 ;  /* 0x000000083420723c */ /* 0x044fec0000001820 */
[C---:B------:R-:W-:Y:S01]  /*2440*/  HMMA.16816.F32 R16, R52.reuse, R10, R16 ;  /* 0x0000000a3410723c */ /* 0x040fe20000001810 */
[----:B------:R-:W2:Y:S05]  /*2450*/  LDSM.16.M88.4 R8, [R158+0x2800] ;  /* 0x002800009e08783b */ /* 0x000eaa0000000200 */
[C---:B---3--:R-:W-:Y:S06]  /*2460*/  HMMA.16816.F32 R80, R52.reuse, R56, R80 ;  /* 0x000000383450723c */ /* 0x048fec0000001850 */
[C---:B------:R-:W-:Y:S01]  /*2470*/  HMMA.16816.F32 R76, R52.reuse, R58, R76 ;  /* 0x0000003a344c723c */ /* 0x040fe2000000184c */
[----:B------:R-:W-:Y:S05]  /*2480*/  LDSM.16.M88.4 R56, [R6+0x7000] ;  /* 0x007000000638783b */ /* 0x000fea0000000200 */
[C---:B----4-:R-:W-:Y:S06]  /*2490*/  HMMA.16816.F32 R72, R52.reuse, R20, R72 ;  /* 0x000000143448723c */ /* 0x050fec0000001848 */
[C---:B------:R-:W-:Y:S01]  /*24a0*/  HMMA.16816.F32 R68, R52.reuse, R22, R68 ;  /* 0x000000163444723c */ /* 0x040fe20000001844 */
[----:B------:R-:W3:Y:S05]  /*24b0*/  LDSM.16.M88.4 R20, [R161+0x2000] ;  /* 0x00200000a114783b */ /* 0x000eea0000000200 */
        /* <DEDUP_REMOVED lines=8> */
[----:B------:R-:W4:Y:S05]  /*2540*/  LDSM.16.M88.4 R52, [R6+0x7400] ;  /* 0x007400000634783b */ /* 0x000f2a0000000200 */
[C---:B-1----:R-:W-:Y:S06]  /*2550*/  HMMA.16816.F32 R48, R112.reuse, R28, R48 ;  /* 0x0000001c7030723c */ /* 0x042fec0000001830 */
[C---:B------:R-:W-:Y:S01]  /*2560*/  HMMA.16816.F32 R44, R112.reuse, R30, R44 ;  /* 0x0000001e702c723c */ /* 0x040fe2000000182c */
[----:B------:R-:W-:Y:S05]  /*2570*/  LDSM.16.M88.4 R28, [R158+0x4000] ;  /* 0x004000009e1c783b */ /* 0x000fea0000000200 */
[C---:B-----5:R-:W-:Y:S06]  /*2580*/  HMMA.16816.F32 R40, R112.reuse, R24, R40 ;  /* 0x000000187028723c */ /* 0x060fec0000001828 */
        /* <DEDUP_REMOVED lines=11> */
[----:B-1----:R-:W-:Y:S06]  /*2640*/  HMMA.16816.F32 R32, R20, R24, R32 ;  /* 0x000000181420723c */ /* 0x002fec0000001820 */
[----:B------:R-:W-:Y:S01]  /*2650*/  HMMA.16816.F32 R64, R112, R96, R64 ;  /* 0x000000607040723c */ /* 0x000fe20000001840 */
[----:B------:R-:W-:Y:S01]  /*2660*/  VIADD R25, R5, 0xffffffff ;  /* 0xffffffff05197836 */ /* 0x000fe20000000000 */
[----:B------:R-:W-:-:S03]  /*2670*/  IADD3 R24, R129, 0x1, R174 ;  /* 0x0000000181187810 */ /* 0x000fc60007ffe0ae */
[----:B------:R-:W-:Y:S01]  /*2680*/  IMAD.SHL.U32 R0, R25, 0x80, RZ ;  /* 0x0000008019007824 */ /* 0x000fe200078e00ff */
[C---:B------:R-:W-:Y:S01]  /*2690*/  HMMA.16816.F32 R60, R112.reuse, R98, R60 ;  /* 0x00000062703c723c */ /* 0x040fe2000000183c */
[----:B------:R-:W1:Y:S01]  /*26a0*/  LDSM.16.M88.4 R96, [R158+0x4800] ;  /* 0x004800009e60783b */ /* 0x000e620000000200 */
[----:B------:R-:W-:Y:S02]  /*26b0*/  IADD3 R24, R125, -UR15, R24 ;  /* 0x8000000f7d187c10 */ /* 0x000fe4000fffe018 */
[----:B------:R-:W-:Y:S02]  /*26c0*/  LOP3.LUT R3, R0, 0x6, R3, 0xf8, !PT ;  /* 0x0000000600037812 */ /* 0x000fe400078ef803 */
[----:B------:R-:W-:Y:S01]  /*26d0*/  HMMA.16816.F32 R12, R112, R116, R12 ;  /* 0x00000074700c723c */ /* 0x000fe2000000180c */
[----:B------:R-:W-:Y:S01]  /*26e0*/  VIADD R24, R24, UR14 ;  /* 0x0000000e18187c36 */ /* 0x000fe20008000000 */
[----:B------:R-:W-:Y:S02]  /*26f0*/  ISETP.GT.AND P0, PT, R25, R162, PT ;  /* 0x000000a21900720c */ /* 0x000fe40003f04270 */
[----:B------:R-:W-:-:S02]  /*2700*/  LOP3.LUT R25, R3, 0x8, RZ, 0xfc, !PT ;  /* 0x0000000803197812 */ /* 0x000fc400078efcff */
[----:B------:R-:W-:Y:S06]  /*2710*/  HMMA.16816.F32 R92, R112, R118, R92 ;  /* 0x00000076705c723c */ /* 0x000fec000000185c */
[C---:B--2---:R-:W-:Y:S06]  /*2720*/  HMMA.16816.F32 R48, R8.reuse, R28, R48 ;  /* 0x0000001c0830723c */ /* 0x044fec0000001830 */
[----:B------:R-:W-:Y:S01]  /*2730*/  HMMA.16816.F32 R56, R8, R30, R56 ;  /* 0x0000001e0838723c */ /* 0x000fe20000001838 */
[----:B------:R-:W2:Y:S05]  /*2740*/  LDSM.16.M88.4 R28, [R6+0x8000] ;  /* 0x00800000061c783b */ /* 0x000eaa0000000200 */
[C---:B------:R-:W-:Y:S06]  /*2750*/  HMMA.16816.F32 R72, R112.reuse, R100, R72 ;  /* 0x000000647048723c */ /* 0x040fec0000001848 */
[----:B------:R-:W-:Y:S01]  /*2760*/  HMMA.16816.F32 R68, R112, R102, R68 ;  /* 0x000000667044723c */ /* 0x000fe20000001844 */
[----:B------:R-:W-:Y:S01]  /*2770*/  VIADDMNMX R100, R24, 0x8, R125, PT ;  /* 0x0000000818647846 */ /* 0x000fe2000380017d */
[----:B------:R-:W-:Y:S01]  /*2780*/  IMAD R101, R124, 0x20, R7 ;  /* 0x000000207c657824 */ /* 0x000fe200078e0207 */
[----:B------:R-:W-:-:S02]  /*2790*/  LOP3.LUT R7, R3, 0x1, RZ, 0xfc, !PT ;  /* 0x0000000103077812 */ /* 0x000fc400078efcff */
[-C--:B------:R-:W-:Y:S01]  /*27a0*/  ISETP.GE.AND P5, PT, R25, R100.reuse, PT ;  /* 0x000000641900720c */ /* 0x080fe20003fa6270 */
[----:B------:R-:W-:Y:S01]  /*27b0*/  HMMA.16816.F32 R16, R20, R26, R16 ;  /* 0x0000001a1410723c */ /* 0x000fe20000001810 */
[----:B------:R-:W-:Y:S02]  /*27c0*/  VIMNMX R102, R24, R125, PT ;  /* 0x0000007d18667248 */ /* 0x000fe40003fe0100 */
[----:B------:R-:W-:Y:S02]  /*27d0*/  ISETP.GE.AND P4, PT, R7, R100, PT ;  /* 0x000000640700720c */ /* 0x000fe40003f86270 */
[-C--:B------:R-:W-:Y:S01]  /*27e0*/  ISETP.GE.AND P3, PT, R25, R102.reuse, PT ;  /* 0x000000661900720c */ /* 0x080fe20003f66270 */
[----:B------:R-:W-:Y:S01]  /*27f0*/  HMMA.16816.F32 R88, R112, R108, R88 ;  /* 0x0000006c7058723c */ /* 0x000fe20000001858 */
[----:B------:R-:W5:Y:S01]  /*2800*/  LDSM.16.M88.4 R24, [R158+0x4c00] ;  /* 0x004c00009e18783b */ /* 0x000f620000000200 */
[----:B------:R-:W-:Y:S02]  /*2810*/  ISETP.GE.AND P1, PT, R7, R102, PT ;  /* 0x000000660700720c */ /* 0x000fe40003f26270 */
[----:B------:R-:W-:-:S02]  /*2820*/  FSEL R103, R58, -INF , !P5 ;  /* 0xff8000003a677808 */ /* 0x000fc40006800000 */
[----:B---3--:R-:W-:Y:S01]  /*2830*/  HMMA.16816.F32 R40, R8, R44, R40 ;  /* 0x0000002c0828723c */ /* 0x008fe20000001828 */
[----:B------:R-:W-:Y:S02]  /*2840*/  FSEL R108, R49, -INF , !P1 ;  /* 0xff800000316c7808 */ /* 0x000fe40004800000 */
[----:B------:R-:W-:Y:S02]  /*2850*/  LOP3.LUT R7, R3, 0x10, RZ, 0xfc, !PT ;  /* 0x0000001003077812 */ /* 0x000fe400078efcff */
[----:B------:R-:W-:Y:S01]  /*2860*/  FSEL R49, R51, -INF , !P4 ;  /* 0xff80000033317808 */ /* 0x000fe20006000000 */
[C---:B----4-:R-:W-:Y:S01]  /*2870*/  HMMA.16816.F32 R12, R20.reuse, R52, R12 ;  /* 0x00000034140c723c */ /* 0x050fe2000000180c */
[----:B------:R-:W-:Y:S02]  /*2880*/  LOP3.LUT R45, R3, 0x9, RZ, 0xfc, !PT ;  /* 0x00000009032d7812 */ /* 0x000fe400078efcff */
[-C--:B------:R-:W-:Y:S02]  /*2890*/  ISETP.GE.AND P4, PT, R7, R102.reuse, PT ;  /* 0x000000660700720c */ /* 0x080fe40003f86270 */
[C---:B------:R-:W-:Y:S01]  /*28a0*/  ISETP.GE.AND P2, PT, R45.reuse, R102, PT ;  /* 0x000000662d00720c */ /* 0x040fe20003f46270 */
[----:B------:R-:W-:Y:S01]  /*28b0*/  HMMA.16816.F32 R92, R20, R54, R92 ;  /* 0x00000036145c723c */ /* 0x000fe2000000185c */
[----:B------:R-:W3:Y:S01]  /*28c0*/  LDSM.16.M88.4 R52, [R158+0x5000] ;  /* 0x005000009e34783b */ /* 0x000ee20000000200 */
[----:B------:R-:W-:-:S02]  /*28d0*/  ISETP.GE.AND P1, PT, R45, R100, PT ;  /* 0x000000642d00720c */ /* 0x000fc40003f26270 */
[----:B------:R-:W-:Y:S02]  /*28e0*/  LOP3.LUT R45, R3, 0x11, RZ, 0xfc, !PT ;  /* 0x00000011032d7812 */ /* 0x000fe400078efcff */
[----:B------:R-:W-:Y:S01]  /*28f0*/  HMMA.16816.F32 R36, R8, R46, R36 ;  /* 0x0000002e0824723c */ /* 0x000fe20000001824 */
[----:B------:R-:W-:Y:S02]  /*2900*/  FSEL R58, R57, -INF , !P2 ;  /* 0xff800000393a7808 */ /* 0x000fe40005000000 */
[C---:B------:R-:W-:Y:S02]  /*2910*/  ISETP.GE.AND P5, PT, R45.reuse, R102, PT ;  /* 0x000000662d00720c */ /* 0x040fe40003fa6270 */
[----:B------:R-:W-:Y:S01]  /*2920*/  ISETP.GE.AND P2, PT, R45, R100, PT ;  /* 0x000000642d00720c */ /* 0x000fe20003f46270 */
[----:B------:R-:W-:Y:S01]  /*2930*/  HMMA.16816.F32 R84, R112, R110, R84 ;  /* 0x0000006e7054723c */ /* 0x000fe20000001854 */
[----:B------:R-:W4:Y:S01]  /*2940*/  LDSM.16.M88.4 R44, [R6+0x8400] ;  /* 0x00840000062c783b */ /* 0x000f220000000200 */
[----:B------:R-:W-:-:S02]  /*2950*/  LOP3.LUT R57, R3, 0x19, RZ, 0xfc, !PT ;  /* 0x0000001903397812 */ /* 0x000fc400078efcff */
[----:B------:R-:W-:Y:S02]  /*2960*/  FSEL R43, R43, -INF , !P2 ;  /* 0xff8000002b2b7808 */ /* 0x000fe40005000000 */
[----:B-1----:R-:W-:Y:S01]  /*2970*/  HMMA.16816.F32 R32, R8, R96, R32 ;  /* 0x000000600820723c */ /* 0x002fe20000001820 */
[----:B------:R-:W-:Y:S02]  /*2980*/  FSEL R110, R56, -INF , !P3 ;  /* 0xff800000386e7808 */ /* 0x000fe40005800000 */
[----:B------:R-:W-:Y:S02]  /*2990*/  ISETP.GE.AND P3, PT, R7, R100, PT ;  /* 0x000000640700720c */ /* 0x000fe40003f66270 */
[----:B------:R-:W-:Y:S01]  /*29a0*/  LOP3.LUT R7, R3, 0x18, RZ, 0xfc, !PT ;  /* 0x0000001803077812 */ /* 0x000fe200078efcff */
[----:B--2---:R-:W-:Y:S01]  /*29b0*/  HMMA.16816.F32 R88, R20, R28, R88 ;  /* 0x0000001c1458723c */ /* 0x004fe20000001858 */
[----:B------:R-:W-:Y:S02]  /*29c0*/  FSEL R97, R59, -INF , !P1 ;  /* 0xff8000003b617808 */ /* 0x000fe40004800000 */
[----:B------:R-:W-:-:S02]  /*29d0*/  FSEL R51, R42, -INF , !P3 ;  /* 0xff8000002a337808 */ /* 0x000fc40005800000 */
[----:B------:R-:W-:Y:S01]  /*29e0*/  FSEL R96, R41, -INF , !P5 ;  /* 0xff80000029607808 */ /* 0x000fe20006800000 */
[----:B------:R-:W-:Y:S01]  /*29f0*/  HMMA.16816.F32 R16, R8, R98, R16 ;  /* 0x000000620810723c */ /* 0x000fe20000001810 */
[-C--:B------:R-:W-:Y:S02]  /*2a00*/  ISETP.GE.AND P1, PT, R7, R102.reuse, PT ;  /* 0x000000660700720c */ /* 0x080fe40003f26270 */
[C---:B------:R-:W-:Y:S02]  /*2a10*/  ISETP.GE.AND P3, PT, R57.reuse, R102, PT ;  /* 0x000000663900720c */ /* 0x040fe40003f66270 */
[----:B------:R-:W-:Y:S01]  /*2a20*/  ISETP.GE.AND P5, PT, R57, R100, PT ;  /* 0x000000643900720c */ /* 0x000fe20003fa6270 */
[----:B------:R-:W-:Y:S01]  /*2a30*/  HMMA.16816.F32 R80, R112, R104, R80 ;  /* 0x000000687050723c */ /* 0x000fe20000001850 */
[----:B------:R-:W-:-:S05]  /*2a40*/  LOP3.LUT R57, R3, 0x21, RZ, 0xfc, !PT ;  /* 0x0000002103397812 */ /* 0x000fca00078efcff */
[----:B------:R-:W-:Y:S01]  /*2a50*/  HMMA.16816.F32 R76, R112, R106, R76 ;  /* 0x0000006a704c723c */ /* 0x000fe2000000184c */
[----:B------:R-:W-:Y:S02]  /*2a60*/  FSEL R104, R37, -INF , !P3 ;  /* 0xff80000025687808 */ /* 0x000fe40005800000 */
[----:B------:R-:W-:Y:S02]  /*2a70*/  FSEL R105, R39, -INF , !P5 ;  /* 0xff80000027697808 */ /* 0x000fe40006800000 */
[-C--:B------:R-:W-:Y:S01]  /*2a80*/  ISETP.GE.AND P3, PT, R57, R100.reuse, PT ;  /* 0x000000643900720c */ /* 0x080fe20003f66270 */
[----:B-----5:R-:W-:Y:S01]  /*2a90*/  HMMA.16816.F32 R12, R8, R24, R12 ;  /* 0x00000018080c723c */ /* 0x020fe2000000180c */
[----:B------:R-:W-:Y:S02]  /*2aa0*/  FSEL R112, R40, -INF , !P4 ;  /* 0xff80000028707808 */ /* 0x000fe40006000000 */
[----:B------:R-:W-:Y:S02]  /*2ab0*/  ISETP.GE.AND P4, PT, R7, R100, PT ;  /* 0x000000640700720c */ /* 0x000fe40003f86270 */
[----:B------:R-:W-:Y:S01]  /*2ac0*/  LOP3.LUT R7, R3, 0x20, RZ, 0xfc, !PT ;  /* 0x0000002003077812 */ /* 0x000fe200078efcff */
[----:B------:R-:W-:Y:S01]  /*2ad0*/  HMMA.16816.F32 R84, R20, R30, R84 ;  /* 0x0000001e1454723c */ /* 0x000fe20000001854 */
[----:B------:R-:W-:Y:S01]  /*2ae0*/  FSEL R106, R36, -INF , !P1 ;  /* 0xff800000246a7808 */ /* 0x000fe20004800000 */
[----:B------:R-:W1:Y:S01]  /*2af0*/  LDSM.16.M88.4 R28, [R158+0x5400] ;  /* 0x005400009e1c783b */ /* 0x000e620000000200 */
[----:B------:R-:W-:-:S02]  /*2b00*/  FSEL R41, R38, -INF , !P4 ;  /* 0xff80000026297808 */ /* 0x000fc40006000000 */
[C---:B------:R-:W-:Y:S01]  /*2b10*/  ISETP.GE.AND P2, PT, R7.reuse, R102, PT ;  /* 0x000000660700720c */ /* 0x040fe20003f46270 */
[----:B------:R-:W2:Y:S01]  /*2b20*/  LDSM.16.M88.4 R36, [R6+0x8800] ;  /* 0x008800000624783b */ /* 0x000ea20000000200 */
[----:B------:R-:W-:Y:S01]  /*2b30*/  ISETP.GE.AND P1, PT, R7, R100, PT ;  /* 0x000000640700720c */ /* 0x000fe20003f26270 */
[C---:B------:R-:W-:Y:S01]  /*2b40*/  HMMA.16816.F32 R92, R8.reuse, R26, R92 ;  /* 0x0000001a085c723c */ /* 0x040fe2000000185c */
[----:B------:R-:W-:Y:S02]  /*2b50*/  ISETP.GE.AND P4, PT, R57, R102, PT ;  /* 0x000000663900720c */ /* 0x000fe40003f86270 */
[C---:B------:R-:W-:Y:S02]  /*2b60*/  LOP3.LUT R7, R3.reuse, 0x28, RZ, 0xfc, !PT ;  /* 0x0000002803077812 */ /* 0x040fe400078efcff */
[----:B------:R-:W-:Y:S01]  /*2b70*/  LOP3.LUT R25, R3, 0x29, RZ, 0xfc, !PT ;  /* 0x0000002903197812 */ /* 0x000fe200078efcff */
[----:B---3--:R-:W-:Y:S01]  /*2b80*/  HMMA.16816.F32 R88, R8, R52, R88 ;  /* 0x000000340858723c */ /* 0x008fe20000001858 */
[----:B------:R-:W-:-:S02]  /*2b90*/  FSEL R40, R32, -INF , !P2 ;  /* 0xff80000020287808 */ /* 0x000fc40005000000 */
[----:B------:R-:W-:Y:S02]  /*2ba0*/  FSEL R141, R34, -INF , !P1 ;  /* 0xff800000228d7808 */ /* 0x000fe40004800000 */
[----:B------:R-:W-:Y:S01]  /*2bb0*/  FSEL R136, R33, -INF , !P4 ;  /* 0xff80000021887808 */ /* 0x000fe20006000000 */
[C---:B----4-:R-:W-:Y:S01]  /*2bc0*/  HMMA.16816.F32 R80, R20.reuse, R44, R80 ;  /* 0x0000002c1450723c */ /* 0x050fe20000001850 */
[C---:B------:R-:W-:Y:S02]  /*2bd0*/  ISETP.GE.AND P5, PT, R7.reuse, R102, PT ;  /* 0x000000660700720c */ /* 0x040fe40003fa6270 */
[----:B------:R-:W-:Y:S02]  /*2be0*/  ISETP.GE.AND P2, PT, R7, R100, PT ;  /* 0x000000640700720c */ /* 0x000fe40003f46270 */
[C---:B------:R-:W-:Y:S01]  /*2bf0*/  ISETP.GE.AND P1, PT, R25.reuse, R102, PT ;  /* 0x000000661900720c */ /* 0x040fe20003f26270 */
[----:B------:R-:W-:Y:S01]  /*2c00*/  HMMA.16816.F32 R76, R20, R46, R76 ;  /* 0x0000002e144c723c */ /* 0x000fe2000000184c */
[----:B------:R-:W-:-:S02]  /*2c10*/  ISETP.GE.AND P4, PT, R25, R100, PT ;  /* 0x000000641900720c */ /* 0x000fc40003f86270 */
[----:B------:R-:W-:Y:S02]  /*2c20*/  FSEL R42, R16, -INF , !P5 ;  /* 0xff800000102a7808 */ /* 0x000fe40006800000 */
[----:B------:R-:W-:Y:S01]  /*2c30*/  FSEL R33, R18, -INF , !P2 ;  /* 0xff80000012217808 */ /* 0x000fe20005000000 */
[----:B------:R-:W-:Y:S01]  /*2c40*/  HMMA.16816.F32 R84, R8, R54, R84 ;  /* 0x000000360854723c */ /* 0x000fe20000001854 */
[----:B------:R-:W-:Y:S02]  /*2c50*/  FSEL R138, R17, -INF , !P1 ;  /* 0xff800000118a7808 */ /* 0x000fe40004800000 */
[----:B------:R-:W-:Y:S02]  /*2c60*/  FSEL R143, R19, -INF , !P4 ;  /* 0xff800000138f7808 */ /* 0x000fe40006000000 */
[----:B------:R-:W3:Y:S01]  /*2c70*/  LDSM.16.M88.4 R16, [R6+0x8c00] ;  /* 0x008c00000610783b */ /* 0x000ee20000000200 */
[----:B------:R-:W-:Y:S02]  /*2c80*/  LOP3.LUT R7, R3, 0x30, RZ, 0xfc, !PT ;  /* 0x0000003003077812 */ /* 0x000fe400078efcff */
[----:B------:R-:W-:-:S02]  /*2c90*/  FSEL R35, R35, -INF , !P3 ;  /* 0xff80000023237808 */ /* 0x000fc40005800000 */
[C---:B------:R-:W-:Y:S02]  /*2ca0*/  ISETP.GE.AND P3, PT, R7.reuse, R102, PT ;  /* 0x000000660700720c */ /* 0x040fe40003f66270 */
[----:B------:R-:W-:Y:S01]  /*2cb0*/  ISETP.GE.AND P5, PT, R7, R100, PT ;  /* 0x000000640700720c */ /* 0x000fe20003fa6270 */
[----:B-1----:R-:W-:Y:S01]  /*2cc0*/  HMMA.16816.F32 R80, R8, R28, R80 ;  /* 0x0000001c0850723c */ /* 0x002fe20000001850 */
[C---:B------:R-:W-:Y:S02]  /*2cd0*/  LOP3.LUT R25, R3.reuse, 0x31, RZ, 0xfc, !PT ;  /* 0x0000003103197812 */ /* 0x040fe400078efcff */
[----:B------:R-:W-:Y:S02]  /*2ce0*/  LOP3.LUT R7, R3, 0x38, RZ, 0xfc, !PT ;  /* 0x0000003803077812 */ /* 0x000fe400078efcff */
[----:B------:R-:W-:Y:S01]  /*2cf0*/  FSEL R32, R12, -INF , !P3 ;  /* 0xff8000000c207808 */ /* 0x000fe20005800000 */
[----:B--2---:R-:W-:Y:S01]  /*2d00*/  HMMA.16816.F32 R72, R20, R36, R72 ;  /* 0x000000241448723c */ /* 0x004fe20000001848 */
[----:B------:R-:W-:-:S02]  /*2d10*/  ISETP.GE.AND P2, PT, R25, R102, PT ;  /* 0x000000661900720c */ /* 0x000fc40003f46270 */
[C---:B------:R-:W-:Y:S02]  /*2d20*/  ISETP.GE.AND P4, PT, R7.reuse, R102, PT ;  /* 0x000000660700720c */ /* 0x040fe40003f86270 */
[-C--:B------:R-:W-:Y:S01]  /*2d30*/  ISETP.GE.AND P3, PT, R7, R100.reuse, PT ;  /* 0x000000640700720c */ /* 0x080fe20003f66270 */
[----:B------:R-:W-:Y:S01]  /*2d40*/  HMMA.16816.F32 R68, R20, R38, R68 ;  /* 0x000000261444723c */ /* 0x000fe20000001844 */
[----:B------:R-:W-:Y:S02]  /*2d50*/  ISETP.GE.AND P1, PT, R25, R100, PT ;  /* 0x000000641900720c */ /* 0x000fe40003f26270 */
[C---:B------:R-:W-:Y:S01]  /*2d60*/  LOP3.LUT R7, R3.reuse, 0x39, RZ, 0xfc, !PT ;  /* 0x0000003903077812 */ /* 0x040fe200078efcff */
[----:B------:R-:W1:Y:S01]  /*2d70*/  LDSM.16.M88.4 R24, [R158+0x5800] ;  /* 0x005800009e18783b */ /* 0x000e620000000200 */
[----:B------:R-:W-:Y:S01]  /*2d80*/  LOP3.LUT R45, R3, 0x40, RZ, 0xfc, !PT ;  /* 0x00000040032d7812 */ /* 0x000fe200078efcff */
[----:B------:R-:W-:Y:S01]  /*2d90*/  HMMA.16816.F32 R76, R8, R30, R76 ;  /* 0x0000001e084c723c */ /* 0x000fe2000000184c */
[----:B------:R-:W-:-:S02]  /*2da0*/  FSEL R127, R14, -INF , !P5 ;  /* 0xff8000000e7f7808 */ /* 0x000fc40006800000 */
[----:B------:R-:W-:Y:S02]  /*2db0*/  FSEL R34, R13, -INF , !P2 ;  /* 0xff8000000d227808 */ /* 0x000fe40005000000 */
[C---:B------:R-:W-:Y:S02]  /*2dc0*/  ISETP.GE.AND P5, PT, R7.reuse, R102, PT ;  /* 0x000000660700720c */ /* 0x040fe40003fa6270 */
[----:B------:R-:W-:Y:S02]  /*2dd0*/  ISETP.GE.AND P2, PT, R7, R100, PT ;  /* 0x000000640700720c */ /* 0x000fe40003f46270 */
[----:B------:R-:W-:Y:S02]  /*2de0*/  FSEL R7, R15, -INF , !P1 ;  /* 0xff8000000f077808 */ /* 0x000fe40004800000 */
[----:B------:R-:W-:Y:S02]  /*2df0*/  ISETP.GE.AND P1, PT, R45, R102, PT ;  /* 0x000000662d00720c */ /* 0x000fe40003f26270 */
[C---:B------:R-:W-:Y:S01]  /*2e00*/  LOP3.LUT R15, R3.reuse, 0x41, RZ, 0xfc, !PT ;  /* 0x00000041030f7812 */ /* 0x040fe200078efcff */
[----:B---3--:R-:W-:Y:S01]  /*2e10*/  HMMA.16816.F32 R64, R20, R16, R64 ;  /* 0x000000101440723c */ /* 0x008fe20000001840 */
[----:B------:R-:W-:-:S02]  /*2e20*/  LOP3.LUT R13, R3, 0x48, RZ, 0xfc, !PT ;  /* 0x00000048030d7812 */ /* 0x000fc400078efcff */
[----:B------:R-:W-:Y:S02]  /*2e30*/  FSEL R129, R94, -INF , !P3 ;  /* 0xff8000005e817808 */ /* 0x000fe40005800000 */
[----:B------:R-:W-:Y:S01]  /*2e40*/  FSEL R134, R93, -INF , !P5 ;  /* 0xff8000005d867808 */ /* 0x000fe20006800000 */
[----:B------:R-:W-:Y:S01]  /*2e50*/  HMMA.16816.F32 R60, R20, R18, R60 ;  /* 0x00000012143c723c */ /* 0x000fe2000000183c */
[----:B------:R-:W-:Y:S02]  /*2e60*/  FSEL R139, R95, -INF , !P2 ;  /* 0xff8000005f8b7808 */ /* 0x000fe40005000000 */
[----:B------:R-:W-:Y:S02]  /*2e70*/  FSEL R118, R88, -INF , !P1 ;  /* 0xff80000058767808 */ /* 0x000fe40004800000 */
[C---:B------:R-:W-:Y:S02]  /*2e80*/  ISETP.GE.AND P3, PT, R15.reuse, R102, PT ;  /* 0x000000660f00720c */ /* 0x040fe40003f66270 */
[----:B------:R-:W-:-:S02]  /*2e90*/  ISETP.GE.AND P5, PT, R15, R100, PT ;  /* 0x000000640f00720c */ /* 0x000fc40003fa6270 */
[C---:B------:R-:W-:Y:S02]  /*2ea0*/  ISETP.GE.AND P2, PT, R13.reuse, R102, PT ;  /* 0x000000660d00720c */ /* 0x040fe40003f46270 */
[----:B------:R-:W-:Y:S02]  /*2eb0*/  ISETP.GE.AND P1, PT, R13, R100, PT ;  /* 0x000000640d00720c */ /* 0x000fe40003f26270 */
[----:B------:R-:W2:Y:S01]  /*2ec0*/  LDSM.16.M88.4 R12, [R158+0x5c00] ;  /* 0x005c00009e0c783b */ /* 0x000ea20000000200 */
[----:B------:R-:W-:Y:S01]  /*2ed0*/  FSEL R6, R92, -INF , !P4 ;  /* 0xff8000005c067808 */ /* 0x000fe20006000000 */
[----:B------:R-:W-:-:S04]  /*2ee0*/  DEPBAR.LE SB0, 0x0 ;  /* 0x000080000000791a */ /* 0x000fc80000000000 */
[----:B------:R-:W-:Y:S01]  /*2ef0*/  ISETP.GE.AND P4, PT, R45, R100, PT ;  /* 0x000000642d00720c */ /* 0x000fe20003f86270 */
[C---:B-1----:R-:W-:Y:S01]  /*2f00*/  HMMA.16816.F32 R72, R8.reuse, R24, R72 ;  /* 0x000000180848723c */ /* 0x042fe20000001848 */
[----:B------:R-:W-:Y:S02]  /*2f10*/  LOP3.LUT R29, R3, 0x49, RZ, 0xfc, !PT ;  /* 0x00000049031d7812 */ /* 0x000fe400078efcff */
[----:B------:R-:W-:Y:S02]  /*2f20*/  FSEL R131, R90, -INF , !P4 ;  /* 0xff8000005a837808 */ /* 0x000fe40006000000 */
[----:B------:R-:W-:Y:S01]  /*2f30*/  FSEL R132, R89, -INF , !P3 ;  /* 0xff80000059847808 */ /* 0x000fe20005800000 */
[----:B------:R-:W-:Y:S01]  /*2f40*/  HMMA.16816.F32 R68, R8, R26, R68 ;  /* 0x0000001a0844723c */ /* 0x000fe20000001844 */
[C---:B------:R-:W-:Y:S02]  /*2f50*/  ISETP.GE.AND P4, PT, R29.reuse, R102, PT ;  /* 0x000000661d00720c */ /* 0x040fe40003f86270 */
[----:B------:R-:W-:-:S02]  /*2f60*/  ISETP.GE.AND P3, PT, R29, R100, PT ;  /* 0x000000641d00720c */ /* 0x000fc40003f66270 */
[----:B------:R-:W-:Y:S02]  /*2f70*/  LOP3.LUT R29, R3, 0x50, RZ, 0xfc, !PT ;  /* 0x00000050031d7812 */ /* 0x000fe400078efcff */
[----:B------:R-:W-:Y:S02]  /*2f80*/  FSEL R133, R91, -INF , !P5 ;  /* 0xff8000005b857808 */ /* 0x000fe40006800000 */
[----:B------:R-:W-:Y:S02]  /*2f90*/  FSEL R120, R84, -INF , !P2 ;  /* 0xff80000054787808 */ /* 0x000fe40005000000 */
[C---:B------:R-:W-:Y:S02]  /*2fa0*/  ISETP.GE.AND P5, PT, R29.reuse, R102, PT ;  /* 0x000000661d00720c */ /* 0x040fe40003fa6270 */
[----:B------:R-:W-:Y:S02]  /*2fb0*/  ISETP.GE.AND P2, PT, R29, R100, PT ;  /* 0x000000641d00720c */ /* 0x000fe40003f46270 */
[----:B------:R-:W-:-:S02]  /*2fc0*/  LOP3.LUT R31, R3, 0x51, RZ, 0xfc, !PT ;  /* 0x00000051031f7812 */ /* 0x000fc400078efcff */
[C---:B------:R-:W-:Y:S02]  /*2fd0*/  LOP3.LUT R17, R3.reuse, 0x58, RZ, 0xfc, !PT ;  /* 0x0000005803117812 */ /* 0x040fe400078efcff */
[----:B------:R-:W-:Y:S02]  /*2fe0*/  LOP3.LUT R25, R3, 0x59, RZ, 0xfc, !PT ;  /* 0x0000005903197812 */ /* 0x000fe400078efcff */
[----:B------:R-:W-:Y:S02]  /*2ff0*/  FSEL R130, R85, -INF , !P4 ;  /* 0xff80000055827808 */ /* 0x000fe40006000000 */
[----:B------:R-:W-:Y:S02]  /*3000*/  FSEL R135, R87, -INF , !P3 ;  /* 0xff80000057877808 */ /* 0x000fe40005800000 */
[----:B------:R-:W-:Y:S02]  /*3010*/  FSEL R126, R80, -INF , !P5 ;  /* 0xff800000507e7808 */ /* 0x000fe40006800000 */
[----:B------:R-:W-:Y:S01]  /*3020*/  FSEL R125, R82, -INF , !P2 ;  /* 0xff800000527d7808 */ /* 0x000fe20005000000 */
[----:B------:R-:W-:Y:S01]  /*3030*/  BAR.SYNC.DEFER_BLOCKING 0x0 ;  /* 0x0000000000007b1d */ /* 0x000fe20000010000 */
[----:B------:R-:W-:-:S02]  /*3040*/  ISETP.GE.AND P4, PT, R31, R100, PT ;  /* 0x000000641f00720c */ /* 0x000fc40003f86270 */
[C---:B------:R-:W-:Y:S02]  /*3050*/  ISETP.GE.AND P3, PT, R17.reuse, R102, PT ;  /* 0x000000661100720c */ /* 0x040fe40003f66270 */
[----:B------:R-:W-:Y:S02]  /*3060*/  ISETP.GE.AND P5, PT, R17, R100, PT ;  /* 0x000000641100720c */ /* 0x000fe40003fa6270 */
[----:B------:R-:W-:Y:S02]  /*3070*/  ISETP.GE.AND P2, PT, R25, R102, PT ;  /* 0x000000661900720c */ /* 0x000fe40003f46270 */
[C---:B------:R-:W-:Y:S02]  /*3080*/  LOP3.LUT R17, R3.reuse, 0x60, RZ, 0xfc, !PT ;  /* 0x0000006003117812 */ /* 0x040fe400078efcff */
[----:B------:R-:W-:Y:S02]  /*3090*/  LOP3.LUT R19, R3, 0x61, RZ, 0xfc, !PT ;  /* 0x0000006103137812 */ /* 0x000fe400078efcff */
        /* <DEDUP_REMOVED lines=8> */
[C---:B--2---:R-:W-:Y:S01]  /*3120*/  HMMA.16816.F32 R16, R8.reuse, R12, R64 ;  /* 0x0000000c0810723c */ /* 0x044fe20000001840 */
[----:B------:R-:W-:Y:S02]  /*3130*/  FSEL R137, R86, -INF , !P1 ;  /* 0xff80000056897808 */ /* 0x000fe40004800000 */
[----:B------:R-:W-:Y:S02]  /*3140*/  ISETP.GE.AND P1, PT, R31, R102, PT ;  /* 0x000000661f00720c */ /* 0x000fe40003f26270 */
[----:B------:R-:W-:Y:S01]  /*3150*/  LOP3.LUT R21, R3, 0x68, RZ, 0xfc, !PT ;  /* 0x0000006803157812 */ /* 0x000fe200078efcff */
[----:B------:R-:W-:Y:S01]  /*3160*/  HMMA.16816.F32 R8, R8, R14, R60 ;  /* 0x0000000e0808723c */ /* 0x000fe2000000183c */
[----:B------:R-:W-:Y:S02]  /*3170*/  FSEL R128, R81, -INF , !P1 ;  /* 0xff80000051807808 */ /* 0x000fe40004800000 */
[----:B------:R-:W-:-:S02]  /*3180*/  ISETP.GE.AND P1, PT, R25, R100, PT ;  /* 0x000000641900720c */ /* 0x000fc40003f26270 */
[----:B------:R-:W-:Y:S02]  /*3190*/  FSEL R116, R72, -INF , !P4 ;  /* 0xff80000048747808 */ /* 0x000fe40006000000 */
[----:B------:R-:W-:Y:S02]  /*31a0*/  FSEL R27, R79, -INF , !P1 ;  /* 0xff8000004f1b7808 */ /* 0x000fe40004800000 */
[C---:B------:R-:W-:Y:S02]  /*31b0*/  ISETP.GE.AND P1, PT, R21.reuse, R102, PT ;  /* 0x000000661500720c */ /* 0x040fe40003f26270 */
[----:B------:R-:W-:Y:S02]  /*31c0*/  ISETP.GE.AND P4, PT, R21, R100, PT ;  /* 0x000000641500720c */ /* 0x000fe40003f86270 */
[C---:B------:R-:W-:Y:S02]  /*31d0*/  LOP3.LUT R21, R3.reuse, 0x69, RZ, 0xfc, !PT ;  /* 0x0000006903157812 */ /* 0x040fe400078efcff */
[----:B------:R-:W-:-:S02]  /*31e0*/  LOP3.LUT R13, R3, 0x70, RZ, 0xfc, !PT ;  /* 0x00000070030d7812 */ /* 0x000fc400078efcff */
[----:B------:R-:W-:Y:S02]  /*31f0*/  FSEL R25, R74, -INF , !P3 ;  /* 0xff8000004a197808 */ /* 0x000fe40005800000 */
[----:B------:R-:W-:Y:S02]  /*3200*/  FSEL R67, R75, -INF , !P2 ;  /* 0xff8000004b437808 */ /* 0x000fe40005000000 */
[----:B------:R-:W-:Y:S02]  /*3210*/  FSEL R24, R68, -INF , !P1 ;  /* 0xff80000044187808 */ /* 0x000fe40004800000 */
[-C--:B------:R-:W-:Y:S02]  /*3220*/  ISETP.GE.AND P3, PT, R21, R102.reuse, PT ;  /* 0x000000661500720c */ /* 0x080fe40003f66270 */
[C---:B------:R-:W-:Y:S02]  /*3230*/  ISETP.GE.AND P2, PT, R13.reuse, R102, PT ;  /* 0x000000660d00720c */ /* 0x040fe40003f46270 */
[----:B------:R-:W-:-:S02]  /*3240*/  ISETP.GE.AND P1, PT, R13, R100, PT ;  /* 0x000000640d00720c */ /* 0x000fc40003f26270 */
[----:B------:R-:W-:Y:S02]  /*3250*/  LOP3.LUT R13, R3, 0x71, RZ, 0xfc, !PT ;  /* 0x00000071030d7812 */ /* 0x000fe400078efcff */
[----:B------:R-:W-:Y:S02]  /*3260*/  FSEL R66, R73, -INF , !P5 ;  /* 0xff80000049427808 */ /* 0x000fe40006800000 */
[----:B------:R-:W-:Y:S02]  /*3270*/  FSEL R119, R70, -INF , !P4 ;  /* 0xff80000046777808 */ /* 0x000fe40006000000 */
[----:B------:R-:W-:Y:S02]  /*3280*/  FSEL R26, R69, -INF , !P3 ;  /* 0xff800000451a7808 */ /* 0x000fe40005800000 */
[----:B------:R-:W-:Y:S02]  /*3290*/  FSEL R63, R18, -INF , !P1 ;  /* 0xff800000123f7808 */ /* 0x000fe40004800000 */
[----:B------:R-:W-:-:S02]  /*32a0*/  ISETP.GE.AND P5, PT, R21, R100, PT ;  /* 0x000000641500720c */ /* 0x000fc40003fa6270 */
[C---:B------:R-:W-:Y:S02]  /*32b0*/  ISETP.GE.AND P4, PT, R13.reuse, R102, PT ;  /* 0x000000660d00720c */ /* 0x040fe40003f86270 */
[----:B------:R-:W-:Y:S02]  /*32c0*/  ISETP.GE.AND P3, PT, R13, R100, PT ;  /* 0x000000640d00720c */ /* 0x000fe40003f66270 */
[C---:B------:R-:W-:Y:S02]  /*32d0*/  ISETP.GE.AND P1, PT, R3.reuse, R102, PT ;  /* 0x000000660300720c */ /* 0x040fe40003f26270 */
[C---:B------:R-:W-:Y:S02]  /*32e0*/  LOP3.LUT R15, R3.reuse, 0x78, RZ, 0xfc, !PT ;  /* 0x00000078030f7812 */ /* 0x040fe400078efcff */
[----:B------:R-:W-:Y:S02]  /*32f0*/  LOP3.LUT R13, R3, 0x79, RZ, 0xfc, !PT ;  /* 0x00000079030d7812 */ /* 0x000fe400078efcff */
[----:B------:R-:W-:-:S02]  /*3300*/  FSEL R117, R71, -INF , !P5 ;  /* 0xff80000047757808 */ /* 0x000fc40006800000 */
[----:B------:R-:W-:Y:S02]  /*3310*/  FSEL R31, R16, -INF , !P2 ;  /* 0xff800000101f7808 */ /* 0x000fe40005000000 */
[----:B------:R-:W-:Y:S02]  /*3320*/  FSEL R30, R17, -INF , !P4 ;  /* 0xff800000111e7808 */ /* 0x000fe40006000000 */
[----:B------:R-:W-:Y:S02]  /*3330*/  FSEL R62, R19, -INF , !P3 ;  /* 0xff800000133e7808 */ /* 0x000fe40005800000 */
[----:B------:R-:W-:Y:S02]  /*3340*/  FSEL R48, R48, -INF , !P1 ;  /* 0xff80000030307808 */ /* 0x000fe40004800000 */
[C---:B------:R-:W-:Y:S02]  /*3350*/  ISETP.GE.AND P5, PT, R15.reuse, R102, PT ;  /* 0x000000660f00720c */ /* 0x040fe40003fa6270 */
[----:B------:R-:W-:-:S02]  /*3360*/  ISETP.GE.AND P2, PT, R15, R100, PT ;  /* 0x000000640f00720c */ /* 0x000fc40003f46270 */
[----:B------:R-:W-:Y:S02]  /*3370*/  ISETP.GE.AND P4, PT, R13, R102, PT ;  /* 0x000000660d00720c */ /* 0x000fe40003f86270 */
[-C--:B------:R-:W-:Y:S01]  /*3380*/  ISETP.GE.AND P3, PT, R3, R100.reuse, PT ;  /* 0x000000640300720c */ /* 0x080fe20003f66270 */
[----:B------:R-:W-:Y:S01]  /*3390*/  IMAD.IADD R3, R2, 0x1, R101 ;  /* 0x0000000102037824 */ /* 0x000fe200078e0265 */
[----:B------:R-:W-:Y:S02]  /*33a0*/  ISETP.GE.AND P1, PT, R13, R100, PT ;  /* 0x000000640d00720c */ /* 0x000fe40003f26270 */
[----:B------:R-:W-:Y:S02]  /*33b0*/  FSEL R13, R50, -INF , !P3 ;  /* 0xff800000320d7808 */ /* 0x000fe40005800000 */
[----:B------:R-:W-:Y:S02]  /*33c0*/  FSEL R29, R8, -INF , !P5 ;  /* 0xff800000081d7808 */ /* 0x000fe40006800000 */
[----:B------:R-:W-:-:S02]  /*33d0*/  FSEL R61, R10, -INF , !P2 ;  /* 0xff8000000a3d7808 */ /* 0x000fc40005000000 */
[----:B------:R-:W-:Y:S02]  /*33e0*/  FSEL R28, R9, -INF , !P4 ;  /* 0xff800000091c7808 */ /* 0x000fe40006000000 */
[----:B------:R-:W-:Y:S01]  /*33f0*/  FSEL R60, R11, -INF , !P1 ;  /* 0xff8000000b3c7808 */ /* 0x000fe20004800000 */
[----:B------:R-:W-:Y:S06]  /*3400*/  @!P0 BRA `(.L_x_1778) ;  /* 0x00000004005c8947 */ /* 0x000fec0003800000 */
[----:B------:R-:W-:Y:S05]  /*3410*/  @P6 BRA `(.L_x_1779) ;  /* 0x0000000000e86947 */ /* 0x000fea0003800000 */
[----:B------:R-:W1:Y:S01]  /*3420*/  LDC R9, c[0x0][0x380] ;  /* 0x0000e000ff097b82 */ /* 0x000e620000000800 */
[----:B------:R-:W-:Y:S01]  /*3430*/  VIADD R14, R0, 0xffffff80 ;  /* 0xffffff80000e7836 */ /* 0x000fe20000000000 */
[----:B------:R-:W-:-:S04]  /*3440*/  IABS R10, R0 ;  /* 0x00000000000a7213 */ /* 0x000fc80000000000 */
        /* <DEDUP_REMOVED lines=55> */
.L_x_1779:
[----:B------:R-:W-:-:S04]  /*37c0*/  ULEA UR6, -UR6, URZ, 0x7 ;  /* 0x0000003f06067291 */ /* 0x000fc8000f8e393f */
[----:B------:R-:W-:Y:S02]  /*37d0*/  USHF.R.S32.HI UR4, URZ, 0x1f, UR6 ;  /* 0x0000001f3f047899 */ /* 0x000fe40008011406 */
[----:B------:R-:W-:-:S04]  /*37e0*/  MOV R0, UR6 ;  /* 0x0000000600007c02 */ /* 0x000fc80008000f00 */
[----:B------:R-:W-:-:S07]  /*37f0*/  MOV R9, UR4 ;  /* 0x0000000400097c02 */ /* 0x000fce0008000f00 */
.L_x_1780:
        /* <DEDUP_REMOVED lines=24> */
.L_x_1778:
        /* <DEDUP_REMOVED lines=56> */
[----:B------:R-:W-:Y:S02]  /*3d00*/  LEA R157, R3, UR5, 0x1 ;  /* 0x00000005039d7c11 */ /* 0x000fe4000f8e08ff */
[----:B------:R-:W-:Y:S02]  /*3d10*/  FMNMX.FTZ R0, R30, R9, !PT ;  /* 0x000000091e007209 */ /* 0x000fe40007810000 */
[----:B------:R-:W-:Y:S01]  /*3d20*/  IADD3 R156, R4, R157, RZ ;  /* 0x0000009d049c7210 */ /* 0x000fe20007ffe0ff */
[----:B------:R-:W-:Y:S01]  /*3d30*/  LDSM.16.MT88.4 R68, [R157+0x9000] ;  /* 0x009000009d44783b */ /* 0x000fe20000004200 */
[----:B------:R-:W-:-:S03]  /*3d40*/  FMNMX.FTZ R9, R29, R0, !PT ;  /* 0x000000001d097209 */ /* 0x000fc60007810000 */
[----:B------:R-:W-:Y:S01]  /*3d50*/  LDSM.16.MT88.4 R76, [R156+0x9000] ;  /* 0x009000009c4c783b */ /* 0x000fe20000004200 */
[----:B------:R-:W-:Y:S02]  /*3d60*/  FMNMX.FTZ R0, R28, R9, !PT ;  /* 0x000000091c007209 */ /* 0x000fe40007810000 */
[----:B------:R-:W-:Y:S01]  /*3d70*/  FMNMX.FTZ R9, R63, R2, !PT ;  /* 0x000000023f097209 */ /* 0x000fe20007810000 */
[----:B------:R-:W-:Y:S03]  /*3d80*/  LDSM.16.MT88.4 R88, [R156+0xb000] ;  /* 0x00b000009c58783b */ /* 0x000fe60000004200 */
[----:B------:R-:W-:Y:S01]  /*3d90*/  FMNMX.FTZ R2, R62, R9, !PT ;  /* 0x000000093e027209 */ /* 0x000fe20007810000 */
[----:B------:R-:W1:Y:S03]  /*3da0*/  SHFL.BFLY PT, R11, R0, 0x2, 0x1f ;  /* 0x0c401f00000b7f89 */ /* 0x000e6600000e0000 */
[----:B------:R-:W-:Y:S01]  /*3db0*/  FMNMX.FTZ R9, R61, R2, !PT ;  /* 0x000000023d097209 */ /* 0x000fe20007810000 */
[----:B------:R-:W-:Y:S03]  /*3dc0*/  LDSM.16.MT88.4 R16, [R157+0x9400] ;  /* 0x009400009d10783b */ /* 0x000fe60000004200 */
[----:B------:R-:W-:Y:S01]  /*3dd0*/  FMNMX.FTZ R8, R60, R9, !PT ;  /* 0x000000093c087209 */ /* 0x000fe20007810000 */
[----:B------:R-:W-:Y:S04]  /*3de0*/  LDSM.16.MT88.4 R20, [R157+0xb400] ;  /* 0x00b400009d14783b */ /* 0x000fe80000004200 */
[----:B------:R-:W2:Y:S01]  /*3df0*/  SHFL.BFLY PT, R9, R8, 0x2, 0x1f ;  /* 0x0c401f0008097f89 */ /* 0x000ea200000e0000 */
[----:B-1----:R-:W-:-:S05]  /*3e00*/  FMNMX.FTZ R11, R0, R11, !PT ;  /* 0x0000000b000b7209 */ /* 0x002fca0007810000 */
[----:B------:R-:W1:Y:S01]  /*3e10*/  SHFL.BFLY PT, R2, R11, 0x1, 0x1f ;  /* 0x0c201f000b027f89 */ /* 0x000e6200000e0000 */
[----:B--2---:R-:W-:-:S05]  /*3e20*/  FMNMX.FTZ R9, R8, R9, !PT ;  /* 0x0000000908097209 */ /* 0x004fca0007810000 */
[----:B------:R-:W2:Y:S01]  /*3e30*/  SHFL.BFLY PT, R0, R9, 0x1, 0x1f ;  /* 0x0c201f0009007f89 */ /* 0x000ea200000e0000 */
[----:B-1----:R-:W-:-:S04]  /*3e40*/  FMNMX.FTZ R2, R11, R2, !PT ;  /* 0x000000020b027209 */ /* 0x002fc80007810000 */
[C---:B------:R-:W-:Y:S01]  /*3e50*/  FSETP.NEU.FTZ.AND P1, PT, R2.reuse, -INF , PT ;  /* 0xff8000000200780b */ /* 0x040fe20003f3d000 */
[----:B------:R-:W-:-:S05]  /*3e60*/  FMUL.FTZ R65, R2, UR4 ;  /* 0x0000000402417c20 */ /* 0x000fca0008410000 */
[----:B------:R-:W-:Y:S02]  /*3e70*/  FSEL R65, R65, RZ, P1 ;  /* 0x000000ff41417208 */ /* 0x000fe40000800000 */
[----:B--2---:R-:W-:Y:S02]  /*3e80*/  FMNMX.FTZ R0, R9, R0, !PT ;  /* 0x0000000009007209 */ /* 0x004fe40007810000 */
[----:B------:R-:W-:Y:S01]  /*3e90*/  LDSM.16.MT88.4 R8, [R156+0xd000] ;  /* 0x00d000009c08783b */ /* 0x000fe20000004200 */
[--C-:B------:R-:W-:Y:S01]  /*3ea0*/  FFMA.FTZ R53, R58, UR4, -R65.reuse ;  /* 0x000000043a357c23 */ /* 0x100fe20008010841 */
[C---:B------:R-:W-:Y:S01]  /*3eb0*/  FSETP.NEU.FTZ.AND P1, PT, R0.reuse, -INF , PT ;  /* 0xff8000000000780b */ /* 0x040fe20003f3d000 */
[----:B------:R-:W-:Y:S01]  /*3ec0*/  FMUL.FTZ R64, R0, UR4 ;  /* 0x0000000400407c20 */ /* 0x000fe20008410000 */
[--C-:B------:R-:W-:Y:S01]  /*3ed0*/  FFMA.FTZ R57, R48, UR4, -R65.reuse ;  /* 0x0000000430397c23 */ /* 0x100fe20008010841 */
[--C-:B------:R-:W-:Y:S01]  /*3ee0*/  FFMA.FTZ R56, R108, UR4, -R65.reuse ;  /* 0x000000046c387c23 */ /* 0x100fe20008010841 */
[--C-:B------:R-:W-:Y:S01]  /*3ef0*/  FFMA.FTZ R54, R110, UR4, -R65.reuse ;  /* 0x000000046e367c23 */ /* 0x100fe20008010841 */
[----:B------:R-:W-:Y:S01]  /*3f00*/  MUFU.EX2 R53, R53 ;  /* 0x0000003500357308 */ /* 0x000fe20000000800 */
[----:B------:R-:W-:Y:S01]  /*3f10*/  FSEL R64, R64, RZ, P1 ;  /* 0x000000ff40407208 */ /* 0x000fe20000800000 */
[----:B------:R-:W1:Y:S01]  /*3f20*/  LDSM.16.MT88.4 R108, [R157+0xb000] ;  /* 0x00b000009d6c783b */ /* 0x000e620000004200 */
        /* <DEDUP_REMOVED lines=12> */
[--C-:B------:R-:W-:Y:S01]  /*3ff0*/  FFMA.FTZ R47, R41, UR4, -R64.reuse ;  /* 0x00000004292f7c23 */ /* 0x100fe20008010840 */
[----:B------:R-:W3:Y:S01]  /*4000*/  LDSM.16.MT88.4 R12, [R156+0x9400] ;  /* 0x009400009c0c783b */ /* 0x000ee20000004200 */
        /* <DEDUP_REMOVED lines=19> */
[----:B----4-:R-:W-:Y:S01]  /*4140*/  F2FP.F16.F32.PACK_AB R100, R56, R57 ;  /* 0x000000393864723e */ /* 0x010fe200000000ff */
[--C-:B------:R-:W-:Y:S01]  /*4150*/  FFMA.FTZ R3, R139, UR4, -R64.reuse ;  /* 0x000000048b037c23 */ /* 0x100fe20008010840 */
        /* <DEDUP_REMOVED lines=28> */
[----:B------:R-:W-:Y:S01]  /*4320*/  FFMA.FTZ R67, R117, UR4, -R64 ;  /* 0x0000000475437c23 */ /* 0x000fe20008010840 */
[----:B------:R-:W-:Y:S01]  /*4330*/  MUFU.EX2 R52, R52 ;  /* 0x0000003400347308 */ /* 0x000fe20000000800 */
[----:B------:R-:W-:Y:S01]  /*4340*/  FADD.FTZ R58, R59, R58 ;  /* 0x0000003a3b3a7221 */ /* 0x000fe20000010000 */
[--C-:B------:R-:W-:Y:S01]  /*4350*/  FFMA.FTZ R119, R31, UR4, -R65.reuse ;  /* 0x000000041f777c23 */ /* 0x100fe20008010841 */
[--C-:B------:R-:W-:Y:S01]  /*4360*/  FFMA.FTZ R138, R30, UR4, -R65.reuse ;  /* 0x000000041e8a7c23 */ /* 0x100fe20008010841 */
[--C-:B------:R-:W-:Y:S01]  /*4370*/  FFMA.FTZ R117, R29, UR4, -R65.reuse ;  /* 0x000000041d757c23 */ /* 0x100fe20008010841 */
[----:B------:R-:W-:Y:S01]  /*4380*/  FFMA.FTZ R140, R28, UR4, -R65 ;  /* 0x000000041c8c7c23 */ /* 0x000fe20008010841 */
[----:B------:R-:W-:Y:S01]  /*4390*/  LDSM.16.MT88.4 R24, [R157+0xa800] ;  /* 0x00a800009d18783b */ /* 0x000fe20000004200 */
[----:B------:R-:W-:Y:S01]  /*43a0*/  FFMA.FTZ R63, R63, UR4, -R64 ;  /* 0x000000043f3f7c23 */ /* 0x000fe20008010840 */
[----:B------:R-:W4:Y:S01]  /*43b0*/  MUFU.EX2 R49, R49 ;  /* 0x0000003100317308 */ /* 0x000f220000000800 */
[----:B-----5:R-:W-:Y:S01]  /*43c0*/  F2FP.F16.F32.PACK_AB R103, R50, R55 ;  /* 0x000000373267723e */ /* 0x020fe200000000ff */
[----:B------:R-:W-:Y:S01]  /*43d0*/  FADD.FTZ R55, R55, R58 ;  /* 0x0000003a37377221 */ /* 0x000fe20000010000 */
[----:B------:R-:W-:Y:S01]  /*43e0*/  LDSM.16.MT88.4 R28, [R156+0xe800] ;  /* 0x00e800009c1c783b */ /* 0x000fe20000004200 */
[--C-:B------:R-:W-:Y:S01]  /*43f0*/  FFMA.FTZ R178, R60, UR4, -R64.reuse ;  /* 0x000000043cb27c23 */ /* 0x100fe20008010840 */
[--C-:B------:R-:W-:Y:S01]  /*4400*/  FFMA.FTZ R62, R62, UR4, -R64.reuse ;  /* 0x000000043e3e7c23 */ /* 0x100fe20008010840 */
[----:B------:R-:W-:Y:S01]  /*4410*/  FADD.FTZ R50, R50, R55 ;  /* 0x0000003732327221 */ /* 0x000fe20000010000 */
[----:B------:R-:W-:Y:S01]  /*4420*/  FFMA.FTZ R61, R61, UR4, -R64 ;  /* 0x000000043d3d7c23 */ /* 0x000fe20008010840 */
[C---:B------:R-:W-:Y:S01]  /*4430*/  HMMA.16816.F32 R72, R100.reuse, R76, RZ ;  /* 0x0000004c6448723c */ /* 0x040fe200000018ff */
[----:B------:R-:W-:Y:S05]  /*4440*/  MUFU.EX2 R48, R48 ;  /* 0x0000003000307308 */ /* 0x000fea0000000800 */
[C---:B------:R-:W-:Y:S03]  /*4450*/  HMMA.16816.F32 R76, R100.reuse, R78, RZ ;  /* 0x0000004e644c723c */ /* 0x040fe600000018ff */
[----:B------:R-:W-:Y:S03]  /*4460*/  MUFU.EX2 R45, R45 ;  /* 0x0000002d002d7308 */ /* 0x000fe60000000800 */
[C---:B------:R-:W-:Y:S05]  /*4470*/  HMMA.16816.F32 R112, R100.reuse, R68, RZ ;  /* 0x000000446470723c */ /* 0x040fea00000018ff */
[----:B------:R-:W-:Y:S01]  /*4480*/  MUFU.EX2 R51, R51 ;  /* 0x0000003300337308 */ /* 0x000fe20000000800 */
[C---:B------:R-:W-:Y:S06]  /*4490*/  HMMA.16816.F32 R68, R100.reuse, R70, RZ ;  /* 0x000000466444723c */ /* 0x040fec00000018ff */
[C---:B-1----:R-:W-:Y:S01]  /*44a0*/  HMMA.16816.F32 R80, R100.reuse, R108, RZ ;  /* 0x0000006c6450723c */ /* 0x042fe200000018ff */
[----:B------:R-:W1:Y:S05]  /*44b0*/  MUFU.EX2 R46, R46 ;  /* 0x0000002e002e7308 */ /* 0x000e6a0000000800 */
[C---:B------:R-:W-:Y:S03]  /*44c0*/  HMMA.16816.F32 R84, R100.reuse, R88, RZ ;  /* 0x000000586454723c */ /* 0x040fe600000018ff */
[----:B------:R-:W-:Y:S03]  /*44d0*/  MUFU.EX2 R47, R47 ;  /* 0x0000002f002f7308 */ /* 0x000fe60000000800 */
[C---:B--2---:R-:W-:Y:S05]  /*44e0*/  HMMA.16816.F32 R92, R100.reuse, R96, RZ ;  /* 0x00000060645c723c */ /* 0x044fea00000018ff */
[----:B------:R-:W2:Y:S01]  /*44f0*/  MUFU.EX2 R44, R44 ;  /* 0x0000002c002c7308 */ /* 0x000ea20000000800 */
[C---:B------:R-:W-:Y:S06]  /*4500*/  HMMA.16816.F32 R108, R100.reuse, R110, RZ ;  /* 0x0000006e646c723c */ /* 0x040fec00000018ff */
[C---:B------:R-:W-:Y:S01]  /*4510*/  HMMA.16816.F32 R88, R100.reuse, R90, RZ ;  /* 0x0000005a6458723c */ /* 0x040fe200000018ff */
[----:B------:R-:W-:Y:S05]  /*4520*/  MUFU.EX2 R43, R43 ;  /* 0x0000002b002b7308 */ /* 0x000fea0000000800 */
[C---:B------:R-:W-:Y:S03]  /*4530*/  HMMA.16816.F32 R96, R100.reuse, R98, RZ ;  /* 0x000000626460723c */ /* 0x040fe600000018ff */
[----:B------:R-:W5:Y:S03]  /*4540*/  MUFU.EX2 R40, R40 ;  /* 0x0000002800287308 */ /* 0x000f660000000800 */
[C---:B------:R-:W-:Y:S05]  /*4550*/  HMMA.16816.F32 R104, R100.reuse, R8, RZ ;  /* 0x000000086468723c */ /* 0x040fea00000018ff */
[----:B------:R-:W-:Y:S01]  /*4560*/  MUFU.EX2 R41, R41 ;  /* 0x0000002900297308 */ /* 0x000fe20000000800 */
[----:B------:R-:W-:Y:S01]  /*4570*/  HMMA.16816.F32 R100, R100, R10, RZ ;  /* 0x0000000a6464723c */ /* 0x000fe200000018ff */
[----:B----4-:R-:W-:-:S02]  /*4580*/  F2FP.F16.F32.PACK_AB R8, R49, R52 ;  /* 0x000000343108723e */ /* 0x010fc400000000ff */
[----:B-1----:R-:W-:Y:S01]  /*4590*/  F2FP.F16.F32.PACK_AB R9, R46, R51 ;  /* 0x000000332e09723e */ /* 0x002fe200000000ff */
[----:B------:R-:W-:-:S03]  /*45a0*/  FADD.FTZ R51, R51, R50 ;  /* 0x0000003233337221 */ /* 0x000fc60000010000 */
[----:B------:R-:W-:Y:S01]  /*45b0*/  F2FP.F16.F32.PACK_AB R10, R45, R48 ;  /* 0x000000302d0a723e */ /* 0x000fe200000000ff */
[----:B------:R-:W-:Y:S01]  /*45c0*/  MUFU.EX2 R36, R36 ;  /* 0x0000002400247308 */ /* 0x000fe20000000800 */
[----:B--2---:R-:W-:Y:S01]  /*45d0*/  F2FP.F16.F32.PACK_AB R11, R44, R47 ;  /* 0x0000002f2c0b723e */ /* 0x004fe200000000ff */
[----:B------:R-:W-:-:S04]  /*45e0*/  FADD.FTZ R46, R46, R51 ;  /* 0x000000332e2e7221 */ /* 0x000fc80000010000 */
[----:B------:R-:W-:Y:S02]  /*45f0*/  FADD.FTZ R47, R47, R46 ;  /* 0x0000002e2f2f7221 */ /* 0x000fe40000010000 */
[----:B---3--:R-:W-:Y:S01]  /*4600*/  HMMA.16816.F32 R72, R8, R12, R72 ;  /* 0x0000000c0848723c */ /* 0x008fe20000001848 */
        /* <DEDUP_REMOVED lines=12> */
[----:B------:R-:W5:Y:S02]  /*46d0*/  LDSM.16.MT88.4 R20, [R156+0xd400] ;  /* 0x00d400009c14783b */ /* 0x000f640000004200 */
        /* <DEDUP_REMOVED lines=10> */
[----:B------:R-:W-:Y:S04]  /*4780*/  MUFU.EX2 R34, R34 ;  /* 0x0000002200227308 */ /* 0x000fe80000000800 */
[C---:B-----5:R-:W-:Y:S04]  /*4790*/  HMMA.16816.F32 R104, R8.reuse, R20, R104 ;  /* 0x000000140868723c */ /* 0x060fe80000001868 */
[----:B------:R-:W5:Y:S02]  /*47a0*/  MUFU.EX2 R7, R7 ;  /* 0x0000000700077308 */ /* 0x000f640000000800 */
[----:B------:R-:W-:Y:S01]  /*47b0*/  HMMA.16816.F32 R100, R8, R22, R100 ;  /* 0x000000160864723c */ /* 0x000fe20000001864 */
[----:B------:R-:W5:Y:S05]  /*47c0*/  LDSM.16.MT88.4 R20, [R157+0xb800] ;  /* 0x00b800009d14783b */ /* 0x000f6a0000004200 */
[----:B------:R-:W-:Y:S01]  /*47d0*/  MUFU.EX2 R6, R6 ;  /* 0x0000000600067308 */ /* 0x000fe20000000800 */
[----:B------:R-:W-:-:S02]  /*47e0*/  F2FP.F16.F32.PACK_AB R8, R40, R43 ;  /* 0x0000002b2808723e */ /* 0x000fc400000000ff */
[----:B--2---:R-:W-:Y:S01]  /*47f0*/  F2FP.F16.F32.PACK_AB R9, R39, R42 ;  /* 0x0000002a2709723e */ /* 0x004fe200000000ff */
[----:B------:R-:W-:Y:S01]  /*4800*/  FADD.FTZ R42, R42, R47 ;  /* 0x0000002f2a2a7221 */ /* 0x000fe20000010000 */
[----:B------:R-:W-:Y:S02]  /*4810*/  F2FP.F16.F32.PACK_AB R10, R36, R41 ;  /* 0x00000029240a723e */ /* 0x000fe400000000ff */
[----:B----4-:R-:W-:Y:S01]  /*4820*/  F2FP.F16.F32.PACK_AB R11, R35, R38 ;  /* 0x00000026230b723e */ /* 0x010fe200000000ff */
[----:B------:R-:W2:Y:S01]  /*4830*/  MUFU.EX2 R3, R3 ;  /* 0x0000000300037308 */ /* 0x000ea20000000800 */
[----:B------:R-:W-:-:S04]  /*4840*/  FADD.FTZ R39, R39, R42 ;  /* 0x0000002a27277221 */ /* 0x000fc80000010000 */
[----:B------:R-:W-:Y:S01]  /*4850*/  FADD.FTZ R38, R38, R39 ;  /* 0x0000002726267221 */ /* 0x000fe20000010000 */
[----:B-1----:R-:W-:Y:S02]  /*4860*/  HMMA.16816.F32 R72, R8, R12, R72 ;  /* 0x0000000c0848723c */ /* 0x002fe40000001848 */
[----:B------:R-:W-:Y:S01]  /*4870*/  MUFU.EX2 R118, R118 ;  /* 0x0000007600767308 */ /* 0x000fe20000000800 */
[----:B------:R-:W-:-:S03]  /*4880*/  FADD.FTZ R35, R35, R38 ;  /* 0x0000002623237221 */ /* 0x000fc60000010000 */
[C---:B------:R-:W-:Y:S01]  /*4890*/  HMMA.16816.F32 R76, R8.reuse, R14, R76 ;  /* 0x0000000e084c723c */ /* 0x040fe2000000184c */
[----:B------:R-:W1:Y:S03]  /*48a0*/  LDSM.16.MT88.4 R12, [R157+0xd800] ;  /* 0x00d800009d0c783b */ /* 0x000e660000004200 */
[----:B------:R-:W4:Y:S02]  /*48b0*/  MUFU.EX2 R127, R127 ;  /* 0x0000007f007f7308 */ /* 0x000f240000000800 */
[C---:B---3--:R-:W-:Y:S06]  /*48c0*/  HMMA.16816.F32 R112, R8.reuse, R16, R112 ;  /* 0x000000100870723c */ /* 0x048fec0000001870 */
[C---:B------:R-:W-:Y:S01]  /*48d0*/  HMMA.16816.F32 R68, R8.reuse, R18, R68 ;  /* 0x000000120844723c */ /* 0x040fe20000001844 */
[----:B------:R-:W3:Y:S01]  /*48e0*/  LDSM.16.MT88.4 R16, [R156+0xb800] ;  /* 0x00b800009c10783b */ /* 0x000ee20000004200 */
[----:B------:R-:W-:Y:S04]  /*48f0*/  MUFU.EX2 R129, R129 ;  /* 0x0000008100817308 */ /* 0x000fe80000000800 */
[C---:B-----5:R-:W-:Y:S04]  /*4900*/  HMMA.16816.F32 R80, R8.reuse, R20, R80 ;  /* 0x000000140850723c */ /* 0x060fe80000001850 */
[----:B------:R-:W-:Y:S02]  /*4910*/  MUFU.EX2 R120, R120 ;  /* 0x0000007800787308 */ /* 0x000fe40000000800 */
[C---:B------:R-:W-:Y:S01]  /*4920*/  HMMA.16816.F32 R108, R8.reuse, R22, R108 ;  /* 0x00000016086c723c */ /* 0x040fe2000000186c */
[----:B------:R-:W5:Y:S05]  /*4930*/  LDSM.16.MT88.4 R20, [R156+0xd800] ;  /* 0x00d800009c14783b */ /* 0x000f6a0000004200 */
[----:B------:R-:W-:Y:S08]  /*4940*/  MUFU.EX2 R131, R131 ;  /* 0x0000008300837308 */ /* 0x000ff00000000800 */
[----:B------:R-:W4:Y:S01]  /*4950*/  MUFU.EX2 R132, R132 ;  /* 0x0000008400847308 */ /* 0x000f220000000800 */
[C---:B-1----:R-:W-:Y:S07]  /*4960*/  HMMA.16816.F32 R92, R8.reuse, R12, R92 ;  /* 0x0000000c085c723c */ /* 0x042fee000000185c */
[----:B------:R-:W-:Y:S01]  /*4970*/  MUFU.EX2 R133, R133 ;  /* 0x0000008500857308 */ /* 0x000fe20000000800 */
[C---:B------:R-:W-:Y:S01]  /*4980*/  HMMA.16816.F32 R96, R8.reuse, R14, R96 ;  /* 0x0000000e0860723c */ /* 0x040fe20000001860 */
[----:B------:R-:W1:Y:S05]  /*4990*/  LDSM.16.MT88.4 R12, [R156+0x9c00] ;  /* 0x009c00009c0c783b */ /* 0x000e6a0000004200 */
[C---:B---3--:R-:W-:Y:S01]  /*49a0*/  HMMA.16816.F32 R84, R8.reuse, R16, R84 ;  /* 0x000000100854723c */ /* 0x048fe20000001854 */
[----:B------:R-:W3:Y:S05]  /*49b0*/  MUFU.EX2 R130, R130 ;  /* 0x0000008200827308 */ /* 0x000eea0000000800 */
[C---:B------:R-:W-:Y:S01]  /*49c0*/  HMMA.16816.F32 R88, R8.reuse, R18, R88 ;  /* 0x000000120858723c */ /* 0x040fe20000001858 */
[----:B------:R-:W4:Y:S02]  /*49d0*/  LDSM.16.MT88.4 R16, [R157+0x9c00] ;  /* 0x009c00009d10783b */ /* 0x000f240000004200 */
[----:B------:R-:W-:Y:S03]  /*49e0*/  MUFU.EX2 R126, R126 ;  /* 0x0000007e007e7308 */ /* 0x000fe60000000800 */
[C---:B-----5:R-:W-:Y:S05]  /*49f0*/  HMMA.16816.F32 R104, R8.reuse, R20, R104 ;  /* 0x000000140868723c */ /* 0x060fea0000001868 */
[----:B------:R-:W5:Y:S01]  /*4a00*/  MUFU.EX2 R135, R135 ;  /* 0x0000008700877308 */ /* 0x000f620000000800 */
[----:B------:R-:W-:Y:S01]  /*4a10*/  HMMA.16816.F32 R100, R8, R22, R100 ;  /* 0x000000160864723c */ /* 0x000fe20000001864 */
[----:B------:R-:W3:Y:S06]  /*4a20*/  LDSM.16.MT88.4 R20, [R157+0xbc00] ;  /* 0x00bc00009d14783b */ /* 0x000eec0000004200 */
[----:B------:R-:W-:Y:S01]  /*4a30*/  F2FP.F16.F32.PACK_AB R8, R32, R37 ;  /* 0x000000252008723e */ /* 0x000fe200000000ff */
[----:B------:R-:W-:Y:S01]  /*4a40*/  MUFU.EX2 R137, R137 ;  /* 0x0000008900897308 */ /* 0x000fe20000000800 */
[----:B------:R-:W-:Y:S01]  /*4a50*/  F2FP.F16.F32.PACK_AB R9, R7, R34 ;  /* 0x000000220709723e */ /* 0x000fe200000000ff */
[----:B------:R-:W-:Y:S01]  /*4a60*/  FADD.FTZ R34, R34, R35 ;  /* 0x0000002322227221 */ /* 0x000fe20000010000 */
[----:B------:R-:W-:-:S02]  /*4a70*/  F2FP.F16.F32.PACK_AB R10, R4, R33 ;  /* 0x00000021040a723e */ /* 0x000fc400000000ff */
[----:B--2---:R-:W-:Y:S01]  /*4a80*/  F2FP.F16.F32.PACK_AB R11, R3, R6 ;  /* 0x00000006030b723e */ /* 0x004fe200000000ff */
[----:B------:R-:W-:Y:S02]  /*4a90*/  FADD.FTZ R7, R7, R34 ;  /* 0x0000002207077221 */ /* 0x000fe40000010000 */
[----:B------:R-:W-:Y:S02]  /*4aa0*/  MUFU.EX2 R122, R122 ;  /* 0x0000007a007a7308 */ /* 0x000fe40000000800 */
[----:B------:R-:W-:Y:S02]  /*4ab0*/  FADD.FTZ R6, R6, R7 ;  /* 0x0000000706067221 */ /* 0x000fe40000010000 */
[C---:B-1----:R-:W-:Y:S02]  /*4ac0*/  HMMA.16816.F32 R72, R8.reuse, R12, R72 ;  /* 0x0000000c0848723c */ /* 0x042fe40000001848 */
[----:B------:R-:W-:Y:S02]  /*4ad0*/  FADD.FTZ R6, R3, R6 ;  /* 0x0000000603067221 */ /* 0x000fe40000010000 */
[----:B------:R-:W-:Y:S02]  /*4ae0*/  MUFU.EX2 R124, R124 ;  /* 0x0000007c007c7308 */ /* 0x000fe40000000800 */
[C---:B------:R-:W-:Y:S01]  /*4af0*/  HMMA.16816.F32 R76, R8.reuse, R14, R76 ;  /* 0x0000000e084c723c */ /* 0x040fe2000000184c */
[----:B------:R-:W1:Y:S05]  /*4b00*/  LDSM.16.MT88.4 R12, [R157+0xdc00] ;  /* 0x00dc00009d0c783b */ /* 0x000e6a0000004200 */
[C---:B----4-:R-:W-:Y:S01]  /*4b10*/  HMMA.16816.F32 R112, R8.reuse, R16, R112 ;  /* 0x000000100870723c */ /* 0x050fe20000001870 */
[----:B------:R-:W2:Y:S05]  /*4b20*/  MUFU.EX2 R123, R123 ;  /* 0x0000007b007b7308 */ /* 0x000eaa0000000800 */
[C---:B------:R-:W-:Y:S01]  /*4b30*/  HMMA.16816.F32 R68, R8.reuse, R18, R68 ;  /* 0x000000120844723c */ /* 0x040fe20000001844 */
[----:B------:R-:W4:Y:S02]  /*4b40*/  LDSM.16.MT88.4 R16, [R156+0xbc00] ;  /* 0x00bc00009c10783b */ /* 0x000f240000004200 */
[----:B------:R-:W-:Y:S03]  /*4b50*/  MUFU.EX2 R128, R128 ;  /* 0x0000008000807308 */ /* 0x000fe60000000800 */
[C---:B---3--:R-:W-:Y:S05]  /*4b60*/  HMMA.16816.F32 R80, R8.reuse, R20, R80 ;  /* 0x000000140850723c */ /* 0x048fea0000001850 */
[----:B------:R-:W3:Y:S01]  /*4b70*/  MUFU.EX2 R121, R121 ;  /* 0x0000007900797308 */ /* 0x000ee20000000800 */
[C---:B------:R-:W-:Y:S01]  /*4b80*/  HMMA.16816.F32 R108, R8.reuse, R22, R108 ;  /* 0x00000016086c723c */ /* 0x040fe2000000186c */
[----:B------:R-:W5:Y:S06]  /*4b90*/  LDSM.16.MT88.4 R20, [R156+0xdc00] ;  /* 0x00dc00009c14783b */ /* 0x000f6c0000004200 */
[----:B------:R-:W-:Y:S08]  /*4ba0*/  MUFU.EX2 R116, R116 ;  /* 0x0000007400747308 */ /* 0x000ff00000000800 */
[----:B------:R-:W3:Y:S01]  /*4bb0*/  MUFU.EX2 R125, R125 ;  /* 0x0000007d007d7308 */ /* 0x000ee20000000800 */
[C---:B-1----:R-:W-:Y:S06]  /*4bc0*/  HMMA.16816.F32 R92, R8.reuse, R12, R92 ;  /* 0x0000000c085c723c */ /* 0x042fec000000185c */
[C---:B------:R-:W-:Y:S01]  /*4bd0*/  HMMA.16816.F32 R96, R8.reuse, R14, R96 ;  /* 0x0000000e0860723c */ /* 0x040fe20000001860 */
[----:B------:R-:W1:Y:S01]  /*4be0*/  LDSM.16.MT88.4 R12, [R156+0xa000] ;  /* 0x00a000009c0c783b */ /* 0x000e620000004200 */
[----:B------:R-:W-:Y:S04]  /*4bf0*/  MUFU.EX2 R139, R139 ;  /* 0x0000008b008b7308 */ /* 0x000fe80000000800 */
[C---:B----4-:R-:W-:Y:S04]  /*4c00*/  HMMA.16816.F32 R84, R8.reuse, R16, R84 ;  /* 0x000000100854723c */ /* 0x050fe80000001854 */
[----:B------:R-:W-:Y:S02]  /*4c10*/  MUFU.EX2 R66, R66 ;  /* 0x0000004200427308 */ /* 0x000fe40000000800 */
[C---:B------:R-:W-:Y:S01]  /*4c20*/  HMMA.16816.F32 R88, R8.reuse, R18, R88 ;  /* 0x000000120858723c */ /* 0x040fe20000001858 */
[----:B------:R-:W4:Y:S05]  /*4c30*/  LDSM.16.MT88.4 R16, [R157+0xa000] ;  /* 0x00a000009d10783b */ /* 0x000f2a0000004200 */
[C---:B-----5:R-:W-:Y:S01]  /*4c40*/  HMMA.16816.F32 R104, R8.reuse, R20, R104 ;  /* 0x000000140868723c */ /* 0x060fe20000001868 */
[----:B------:R-:W-:Y:S05]  /*4c50*/  MUFU.EX2 R134, R134 ;  /* 0x0000008600867308 */ /* 0x000fea0000000800 */
[----:B------:R-:W-:Y:S01]  /*4c60*/  HMMA.16816.F32 R100, R8, R22, R100 ;  /* 0x000000160864723c */ /* 0x000fe20000001864 */
[----:B------:R-:W5:Y:S02]  /*4c70*/  LDSM.16.MT88.4 R20, [R157+0xc000] ;  /* 0x00c000009d14783b */ /* 0x000f640000004200 */
[----:B------:R-:W3:Y:S04]  /*4c80*/  MUFU.EX2 R141, R141 ;  /* 0x0000008d008d7308 */ /* 0x000ee80000000800 */
[----:B------:R-:W-:-:S02]  /*4c90*/  F2FP.F16.F32.PACK_AB R8, R127, R118 ;  /* 0x000000767f08723e */ /* 0x000fc400000000ff */
[----:B------:R-:W-:Y:S01]  /*4ca0*/  F2FP.F16.F32.PACK_AB R9, R132, R131 ;  /* 0x000000838409723e */ /* 0x000fe200000000ff */
[----:B------:R-:W-:Y:S01]  /*4cb0*/  FADD.FTZ R131, R131, R6 ;  /* 0x0000000683837221 */ /* 0x000fe20000010000 */
[----:B------:R-:W-:Y:S01]  /*4cc0*/  F2FP.F16.F32.PACK_AB R10, R120, R129 ;  /* 0x00000081780a723e */ /* 0x000fe200000000ff */
[----:B------:R-:W-:Y:S01]  /*4cd0*/  MUFU.EX2 R136, R136 ;  /* 0x0000008800887308 */ /* 0x000fe20000000800 */
[----:B------:R-:W-:Y:S01]  /*4ce0*/  F2FP.F16.F32.PACK_AB R11, R130, R133 ;  /* 0x00000085820b723e */ /* 0x000fe200000000ff */
[----:B------:R-:W-:-:S04]  /*4cf0*/  FADD.FTZ R132, R132, R131 ;  /* 0x0000008384847221 */ /* 0x000fc80000010000 */
[----:B------:R-:W-:Y:S02]  /*4d00*/  FADD.FTZ R133, R133, R132 ;  /* 0x0000008485857221 */ /* 0x000fe40000010000 */
[----:B-1----:R-:W-:Y:S01]  /*4d10*/  HMMA.16816.F32 R72, R8, R12, R72 ;  /* 0x0000000c0848723c */ /* 0x002fe20000001848 */
[----:B------:R-:W1:Y:S01]  /*4d20*/  MUFU.EX2 R67, R67 ;  /* 0x0000004300437308 */ /* 0x000e620000000800 */
[----:B------:R-:W-:-:S04]  /*4d30*/  FADD.FTZ R133, R130, R133 ;  /* 0x0000008582857221 */ /* 0x000fc80000010000 */
[C---:B------:R-:W-:Y:S01]  /*4d40*/  HMMA.16816.F32 R76, R8.reuse, R14, R76 ;  /* 0x0000000e084c723c */ /* 0x040fe2000000184c */
[----:B------:R-:W2:Y:S02]  /*4d50*/  LDSM.16.MT88.4 R12, [R157+0xe000] ;  /* 0x00e000009d0c783b */ /* 0x000ea40000004200 */
[----:B------:R-:W-:Y:S03]  /*4d60*/  MUFU.EX2 R65, R119 ;  /* 0x0000007700417308 */ /* 0x000fe60000000800 */
[C---:B----4-:R-:W-:Y:S05]  /*4d70*/  HMMA.16816.F32 R112, R8.reuse, R16, R112 ;  /* 0x000000100870723c */ /* 0x050fea0000001870 */
[----:B------:R-:W4:Y:S01]  /*4d80*/  MUFU.EX2 R138, R138 ;  /* 0x0000008a008a7308 */ /* 0x000f220000000800 */
[C---:B------:R-:W-:Y:S01]  /*4d90*/  HMMA.16816.F32 R68, R8.reuse, R18, R68 ;  /* 0x000000120844723c */ /* 0x040fe20000001844 */
[----:B------:R-:W3:Y:S05]  /*4da0*/  LDSM.16.MT88.4 R16, [R156+0xc000] ;  /* 0x00c000009c10783b */ /* 0x000eea0000004200 */
[C---:B-----5:R-:W-:Y:S01]  /*4db0*/  HMMA.16816.F32 R80, R8.reuse, R20, R80 ;  /* 0x000000140850723c */ /* 0x060fe20000001850 */
[----:B------:R-:W-:Y:S05]  /*4dc0*/  MUFU.EX2 R117, R117 ;  /* 0x0000007500757308 */ /* 0x000fea0000000800 */
[C---:B------:R-:W-:Y:S01]  /*4dd0*/  HMMA.16816.F32 R108, R8.reuse, R22, R108 ;  /* 0x00000016086c723c */ /* 0x040fe2000000186c */
[----:B------:R-:W5:Y:S02]  /*4de0*/  LDSM.16.MT88.4 R20, [R156+0xe000] ;  /* 0x00e000009c14783b */ /* 0x000f640000004200 */
[----:B------:R-:W-:Y:S08]  /*4df0*/  MUFU.EX2 R140, R140 ;  /* 0x0000008c008c7308 */ /* 0x000ff00000000800 */
[----:B------:R-:W-:Y:S01]  /*4e00*/  MUFU.EX2 R63, R63 ;  /* 0x0000003f003f7308 */ /* 0x000fe20000000800 */
[C---:B--2---:R-:W-:Y:S07]  /*4e10*/  HMMA.16816.F32 R92, R8.reuse, R12, R92 ;  /* 0x0000000c085c723c */ /* 0x044fee000000185c */
[----:B------:R-:W2:Y:S01]  /*4e20*/  MUFU.EX2 R60, R62 ;  /* 0x0000003e003c7308 */ /* 0x000ea20000000800 */
[C---:B------:R-:W-:Y:S01]  /*4e30*/  HMMA.16816.F32 R96, R8.reuse, R14, R96 ;  /* 0x0000000e0860723c */ /* 0x040fe20000001860 */
[----:B------:R-:W1:Y:S06]  /*4e40*/  LDSM.16.MT88.4 R12, [R157+0xa400] ;  /* 0x00a400009d0c783b */ /* 0x000e6c0000004200 */
[----:B------:R-:W-:Y:S01]  /*4e50*/  MUFU.EX2 R178, R178 ;  /* 0x000000b200b27308 */ /* 0x000fe20000000800 */
[C---:B---3--:R-:W-:Y:S06]  /*4e60*/  HMMA.16816.F32 R84, R8.reuse, R16, R84 ;  /* 0x000000100854723c */ /* 0x048fec0000001854 */
[C---:B------:R-:W-:Y:S01]  /*4e70*/  HMMA.16816.F32 R88, R8.reuse, R18, R88 ;  /* 0x000000120858723c */ /* 0x040fe20000001858 */
[----:B------:R-:W3:Y:S05]  /*4e80*/  LDSM.16.MT88.4 R16, [R156+0xa400] ;  /* 0x00a400009c10783b */ /* 0x000eea0000004200 */
[C---:B-----5:R-:W-:Y:S06]  /*4e90*/  HMMA.16816.F32 R104, R8.reuse, R20, R104 ;  /* 0x000000140868723c */ /* 0x060fec0000001868 */
[----:B------:R-:W-:Y:S01]  /*4ea0*/  HMMA.16816.F32 R100, R8, R22, R100 ;  /* 0x000000160864723c */ /* 0x000fe20000001864 */
[----:B------:R-:W5:Y:S06]  /*4eb0*/  LDSM.16.MT88.4 R20, [R157+0xc400] ;  /* 0x00c400009d14783b */ /* 0x000f6c0000004200 */
[----:B------:R-:W-:-:S02]  /*4ec0*/  F2FP.F16.F32.PACK_AB R8, R135, R126 ;  /* 0x0000007e8708723e */ /* 0x000fc400000000ff */
[----:B------:R-:W-:Y:S01]  /*4ed0*/  F2FP.F16.F32.PACK_AB R9, R123, R124 ;  /* 0x0000007c7b09723e */ /* 0x000fe200000000ff */
[----:B------:R-:W-:Y:S01]  /*4ee0*/  FADD.FTZ R124, R124, R133 ;  /* 0x000000857c7c7221 */ /* 0x000fe20000010000 */
[----:B------:R-:W-:Y:S02]  /*4ef0*/  F2FP.F16.F32.PACK_AB R10, R122, R137 ;  /* 0x000000897a0a723e */ /* 0x000fe400000000ff */
[----:B------:R-:W-:Y:S01]  /*4f00*/  F2FP.F16.F32.PACK_AB R11, R121, R128 ;  /* 0x00000080790b723e */ /* 0x000fe200000000ff */
[----:B------:R-:W-:-:S04]  /*4f10*/  FADD.FTZ R123, R123, R124 ;  /* 0x0000007c7b7b7221 */ /* 0x000fc80000010000 */
[----:B------:R-:W-:Y:S02]  /*4f20*/  FADD.FTZ R128, R128, R123 ;  /* 0x0000007b80807221 */ /* 0x000fe40000010000 */
[----:B-1----:R-:W-:Y:S02]  /*4f30*/  HMMA.16816.F32 R112, R8, R12, R112 ;  /* 0x0000000c0870723c */ /* 0x002fe40000001870 */
[----:B------:R-:W-:-:S04]  /*4f40*/  FADD.FTZ R121, R121, R128 ;  /* 0x0000008079797221 */ /* 0x000fc80000010000 */
[C---:B------:R-:W-:Y:S01]  /*4f50*/  HMMA.16816.F32 R68, R8.reuse, R14, R68 ;  /* 0x0000000e0844723c */ /* 0x040fe20000001844 */
[----:B------:R-:W1:Y:S05]  /*4f60*/  LDSM.16.MT88.4 R12, [R156+0xc400] ;  /* 0x00c400009c0c783b */ /* 0x000e6a0000004200 */
[C---:B---3--:R-:W-:Y:S06]  /*4f70*/  HMMA.16816.F32 R72, R8.reuse, R16, R72 ;  /* 0x000000100848723c */ /* 0x048fec0000001848 */
[C---:B------:R-:W-:Y:S01]  /*4f80*/  HMMA.16816.F32 R76, R8.reuse, R18, R76 ;  /* 0x00000012084c723c */ /* 0x040fe2000000184c */
[----:B------:R-:W3:Y:S05]  /*4f90*/  LDSM.16.MT88.4 R16, [R157+0xe400] ;  /* 0x00e400009d10783b */ /* 0x000eea0000004200 */
[C---:B-----5:R-:W-:Y:S06]  /*4fa0*/  HMMA.16816.F32 R80, R8.reuse, R20, R80 ;  /* 0x000000140850723c */ /* 0x060fec0000001850 */
[C---:B------:R-:W-:Y:S01]  /*4fb0*/  HMMA.16816.F32 R108, R8.reuse, R22, R108 ;  /* 0x00000016086c723c */ /* 0x040fe2000000186c */
[----:B------:R-:W-:Y:S05]  /*4fc0*/  LDSM.16.MT88.4 R20, [R157+0xc800] ;  /* 0x00c800009d14783b */ /* 0x000fea0000004200 */
        /* <DEDUP_REMOVED lines=8> */
[----:B------:R-:W1:Y:S01]  /*5050*/  LDSM.16.MT88.4 R8, [R156+0xa800] ;  /* 0x00a800009c08783b */ /* 0x000e620000004200 */
[----:B------:R-:W-:-:S02]  /*5060*/  F2FP.F16.F32.PACK_AB R12, R125, R116 ;  /* 0x000000747d0c723e */ /* 0x000fc400000000ff */
[----:B------:R-:W-:Y:S01]  /*5070*/  F2FP.F16.F32.PACK_AB R13, R141, R134 ;  /* 0x000000868d0d723e */ /* 0x000fe200000000ff */
[----:B------:R-:W-:Y:S02]  /*5080*/  FADD.FTZ R134, R134, R121 ;  /* 0x0000007986867221 */ /* 0x000fe40000010000 */
[----:B------:R-:W-:Y:S02]  /*5090*/  F2FP.F16.F32.PACK_AB R14, R66, R139 ;  /* 0x0000008b420e723e */ /* 0x000fe400000000ff */
[----:B------:R-:W-:Y:S01]  /*50a0*/  F2FP.F16.F32.PACK_AB R15, R67, R136 ;  /* 0x00000088430f723e */ /* 0x000fe200000000ff */
[----:B------:R-:W-:-:S04]  /*50b0*/  FADD.FTZ R141, R141, R134 ;  /* 0x000000868d8d7221 */ /* 0x000fc80000010000 */
[----:B------:R-:W-:Y:S02]  /*50c0*/  FADD.FTZ R136, R136, R141 ;  /* 0x0000008d88887221 */ /* 0x000fe40000010000 */
[----:B---3--:R-:W-:Y:S02]  /*50d0*/  HMMA.16816.F32 R84, R12, R16, R84 ;  /* 0x000000100c54723c */ /* 0x008fe40000001854 */
[----:B------:R-:W-:-:S04]  /*50e0*/  FADD.FTZ R136, R67, R136 ;  /* 0x0000008843887221 */ /* 0x000fc80000010000 */
[C---:B------:R-:W-:Y:S01]  /*50f0*/  HMMA.16816.F32 R80, R12.reuse, R20, R80 ;  /* 0x000000140c50723c */ /* 0x040fe20000001850 */
[----:B------:R-:W-:Y:S02]  /*5100*/  FADD.FTZ R17, R57, R56 ;  /* 0x0000003839117221 */ /* 0x000fe40000010000 */
[----:B------:R-:W3:Y:S02]  /*5110*/  MUFU.EX2 R57, R61 ;  /* 0x0000003d00397308 */ /* 0x000ee40000000800 */
[----:B------:R-:W-:Y:S01]  /*5120*/  FADD.FTZ R54, R54, R17 ;  /* 0x0000001136367221 */ /* 0x000fe20000010000 */
[----:B------:R-:W-:Y:S01]  /*5130*/  HMMA.16816.F32 R108, R12, R22, R108 ;  /* 0x000000160c6c723c */ /* 0x000fe2000000186c */
[----:B------:R-:W-:Y:S02]  /*5140*/  LDSM.16.MT88.4 R20, [R156+0xac00] ;  /* 0x00ac00009c14783b */ /* 0x000fe40000004200 */
[----:B------:R-:W-:-:S03]  /*5150*/  FADD.FTZ R53, R53, R54 ;  /* 0x0000003635357221 */ /* 0x000fc60000010000 */
[C---:B------:R-:W-:Y:S01]  /*5160*/  HMMA.16816.F32 R88, R12.reuse, R18, R88 ;  /* 0x000000120c58723c */ /* 0x040fe20000001858 */
[----:B------:R-:W-:Y:S01]  /*5170*/  FADD.FTZ R52, R52, R53 ;  /* 0x0000003534347221 */ /* 0x000fe20000010000 */
[----:B------:R-:W-:Y:S03]  /*5180*/  LDSM.16.MT88.4 R16, [R157+0xcc00] ;  /* 0x00cc00009d10783b */ /* 0x000fe60000004200 */
[----:B------:R-:W-:Y:S01]  /*5190*/  FADD.FTZ R49, R49, R52 ;  /* 0x0000003431317221 */ /* 0x000fe20000010000 */
[----:B------:R-:W-:Y:S03]  /*51a0*/  HMMA.16816.F32 R112, R12, R24, R112 ;  /* 0x000000180c70723c */ /* 0x000fe60000001870 */
[----:B------:R-:W-:-:S03]  /*51b0*/  FADD.FTZ R48, R48, R49 ;  /* 0x0000003130307221 */ /* 0x000fc60000010000 */
[----:B-1----:R-:W-:Y:S01]  /*51c0*/  HMMA.16816.F32 R72, R12, R8, R72 ;  /* 0x000000080c48723c */ /* 0x002fe20000001848 */
[----:B------:R-:W-:-:S04]  /*51d0*/  FADD.FTZ R48, R45, R48 ;  /* 0x000000302d307221 */ /* 0x000fc80000010000 */
[----:B------:R-:W-:Y:S01]  /*51e0*/  FADD.FTZ R43, R43, R48 ;  /* 0x000000302b2b7221 */ /* 0x000fe20000010000 */
[----:B------:R-:W-:Y:S01]  /*51f0*/  HMMA.16816.F32 R76, R12, R10, R76 ;  /* 0x0000000a0c4c723c */ /* 0x000fe2000000184c */
[----:B------:R-:W1:Y:S02]  /*5200*/  LDSM.16.MT88.4 R8, [R157+0xe800] ;  /* 0x00e800009d08783b */ /* 0x000e640000004200 */
[----:B------:R-:W-:-:S03]  /*5210*/  FADD.FTZ R40, R40, R43 ;  /* 0x0000002b28287221 */ /* 0x000fc60000010000 */
[C---:B------:R-:W-:Y:S01]  /*5220*/  HMMA.16816.F32 R68, R12.reuse, R26, R68 ;  /* 0x0000001a0c44723c */ /* 0x040fe20000001844 */
[----:B------:R-:W-:Y:S01]  /*5230*/  FADD.FTZ R41, R41, R40 ;  /* 0x0000002829297221 */ /* 0x000fe20000010000 */
[----:B------:R-:W5:Y:S03]  /*5240*/  LDSM.16.MT88.4 R24, [R157+0xac00] ;  /* 0x00ac00009d18783b */ /* 0x000f660000004200 */
[----:B------:R-:W-:Y:S01]  /*5250*/  FADD.FTZ R36, R36, R41 ;  /* 0x0000002924247221 */ /* 0x000fe20000010000 */
[----:B------:R-:W-:Y:S03]  /*5260*/  HMMA.16816.F32 R104, R12, R28, R104 ;  /* 0x0000001c0c68723c */ /* 0x000fe60000001868 */
[----:B------:R-:W-:-:S03]  /*5270*/  FADD.FTZ R37, R37, R36 ;  /* 0x0000002425257221 */ /* 0x000fc60000010000 */
[----:B------:R-:W-:Y:S01]  /*5280*/  HMMA.16816.F32 R100, R12, R30, R100 ;  /* 0x0000001e0c64723c */ /* 0x000fe20000001864 */
[----:B------:R-:W-:-:S04]  /*5290*/  FADD.FTZ R32, R32, R37 ;  /* 0x0000002520207221 */ /* 0x000fc80000010000 */
[----:B------:R-:W-:-:S04]  /*52a0*/  FADD.FTZ R33, R33, R32 ;  /* 0x0000002021217221 */ /* 0x000fc80000010000 */
[----:B------:R-:W-:-:S04]  /*52b0*/  FADD.FTZ R33, R4, R33 ;  /* 0x0000002104217221 */ /* 0x000fc80000010000 */
[----:B------:R-:W-:-:S04]  /*52c0*/  FADD.FTZ R118, R118, R33 ;  /* 0x0000002176767221 */ /* 0x000fc80000010000 */
[----:B------:R-:W-:-:S04]  /*52d0*/  FADD.FTZ R118, R127, R118 ;  /* 0x000000767f767221 */ /* 0x000fc80000010000 */
[----:B------:R-:W-:Y:S01]  /*52e0*/  FADD.FTZ R129, R129, R118 ;  /* 0x0000007681817221 */ /* 0x000fe20000010000 */
[----:B-1----:R-:W-:Y:S03]  /*52f0*/  HMMA.16816.F32 R92, R12, R8, R92 ;  /* 0x000000080c5c723c */ /* 0x002fe6000000185c */
[----:B------:R-:W-:-:S03]  /*5300*/  FADD.FTZ R129, R120, R129 ;  /* 0x0000008178817221 */ /* 0x000fc60000010000 */
[----:B------:R-:W-:Y:S01]  /*5310*/  HMMA.16816.F32 R96, R12, R10, R96 ;  /* 0x0000000a0c60723c */ /* 0x000fe20000001860 */
[----:B----4-:R-:W-:Y:S01]  /*5320*/  F2FP.F16.F32.PACK_AB R8, R138, R65 ;  /* 0x000000418a08723e */ /* 0x010fe200000000ff */
[----:B------:R-:W-:Y:S01]  /*5330*/  FADD.FTZ R126, R126, R129 ;  /* 0x000000817e7e7221 */ /* 0x000fe20000010000 */
[----:B--2---:R-:W-:Y:S01]  /*5340*/  F2FP.F16.F32.PACK_AB R9, R60, R63 ;  /* 0x0000003f3c09723e */ /* 0x004fe200000000ff */
[----:B------:R-:W1:Y:S01]  /*5350*/  LDSM.16.MT88.4 R12, [R156+0xcc00] ;  /* 0x00cc00009c0c783b */ /* 0x000e620000004200 */
[----:B------:R-:W-:Y:S01]  /*5360*/  FADD.FTZ R63, R63, R136 ;  /* 0x000000883f3f7221 */ /* 0x000fe20000010000 */
[----:B------:R-:W-:Y:S01]  /*5370*/  FADD.FTZ R126, R135, R126 ;  /* 0x0000007e877e7221 */ /* 0x000fe20000010000 */
[----:B------:R-:W-:Y:S02]  /*5380*/  F2FP.F16.F32.PACK_AB R10, R140, R117 ;  /* 0x000000758c0a723e */ /* 0x000fe400000000ff */
[----:B---3--:R-:W-:Y:S01]  /*5390*/  F2FP.F16.F32.PACK_AB R11, R178, R57 ;  /* 0x00000039b20b723e */ /* 0x008fe200000000ff */
[----:B------:R-:W-:Y:S01]  /*53a0*/  FADD.FTZ R137, R137, R126 ;  /* 0x0000007e89897221 */ /* 0x000fe20000010000 */
[----:B------:R-:W-:-:S03]  /*53b0*/  FADD.FTZ R60, R60, R63 ;  /* 0x0000003f3c3c7221 */ /* 0x000fc60000010000 */
[----:B------:R-:W-:Y:S01]  /*53c0*/  FADD.FTZ R137, R122, R137 ;  /* 0x000000897a897221 */ /* 0x000fe20000010000 */
[----:B------:R-:W-:Y:S01]  /*53d0*/  FADD.FTZ R57, R57, R60 ;  /* 0x0000003c39397221 */ /* 0x000fe20000010000 */
[----:B------:R-:W-:Y:S02]  /*53e0*/  HMMA.16816.F32 R72, R8, R20, R72 ;  /* 0x000000140848723c */ /* 0x000fe40000001848 */
[----:B------:R-:W-:Y:S01]  /*53f0*/  FADD.FTZ R116, R116, R137 ;  /* 0x0000008974747221 */ /* 0x000fe20000010000 */
[----:B------:R-:W-:-:S03]  /*5400*/  FADD.FTZ R178, R178, R57 ;  /* 0x00000039b2b27221 */ /* 0x000fc60000010000 */
[----:B------:R-:W-:Y:S01]  /*5410*/  HMMA.16816.F32 R76, R8, R22, R76 ;  /* 0x00000016084c723c */ /* 0x000fe2000000184c */
[----:B------:R-:W2:Y:S01]  /*5420*/  LDSM.16.MT88.4 R20, [R157+0xec00] ;  /* 0x00ec00009d14783b */ /* 0x000ea20000004200 */
[----:B------:R-:W-:-:S04]  /*5430*/  FADD.FTZ R116, R125, R116 ;  /* 0x000000747d747221 */ /* 0x000fc80000010000 */
[----:B------:R-:W-:Y:S01]  /*5440*/  HMMA.16816.F32 R80, R8, R16, R80 ;  /* 0x000000100850723c */ /* 0x000fe20000001850 */
[----:B------:R-:W-:-:S04]  /*5450*/  FADD.FTZ R139, R139, R116 ;  /* 0x000000748b8b7221 */ /* 0x000fc80000010000 */
[----:B------:R-:W-:Y:S01]  /*5460*/  FADD.FTZ R66, R66, R139 ;  /* 0x0000008b42427221 */ /* 0x000fe20000010000 */
[----:B------:R-:W-:Y:S01]  /*5470*/  HMMA.16816.F32 R108, R8, R18, R108 ;  /* 0x00000012086c723c */ /* 0x000fe2000000186c */
[----:B------:R-:W3:Y:S02]  /*5480*/  LDSM.16.MT88.4 R16, [R156+0xec00] ;  /* 0x00ec00009c10783b */ /* 0x000ee40000004200 */
[----:B------:R-:W-:-:S03]  /*5490*/  FADD.FTZ R65, R65, R66 ;  /* 0x0000004241417221 */ /* 0x000fc60000010000 */
[----:B-----5:R-:W-:Y:S01]  /*54a0*/  HMMA.16816.F32 R112, R8, R24, R112 ;  /* 0x000000180870723c */ /* 0x020fe20000001870 */
[----:B------:R-:W-:-:S04]  /*54b0*/  FADD.FTZ R138, R138, R65 ;  /* 0x000000418a8a7221 */ /* 0x000fc80000010000 */
[----:B------:R-:W-:Y:S01]  /*54c0*/  FADD.FTZ R117, R117, R138 ;  /* 0x0000008a75757221 */ /* 0x000fe20000010000 */
[----:B------:R-:W-:Y:S03]  /*54d0*/  HMMA.16816.F32 R68, R8, R26, R68 ;  /* 0x0000001a0844723c */ /* 0x000fe60000001844 */
[----:B------:R-:W-:-:S03]  /*54e0*/  FADD.FTZ R181, R140, R117 ;  /* 0x000000758cb57221 */ /* 0x000fc60000010000 */
[C---:B-1----:R-:W-:Y:S06]  /*54f0*/  HMMA.16816.F32 R84, R8.reuse, R12, R84 ;  /* 0x0000000c0854723c */ /* 0x042fec0000001854 */
[C---:B------:R-:W-:Y:S06]  /*5500*/  HMMA.16816.F32 R88, R8.reuse, R14, R88 ;  /* 0x0000000e0858723c */ /* 0x040fec0000001858 */
[C---:B--2---:R-:W-:Y:S06]  /*5510*/  HMMA.16816.F32 R92, R8.reuse, R20, R92 ;  /* 0x00000014085c723c */ /* 0x044fec000000185c */
[C---:B------:R-:W-:Y:S06]  /*5520*/  HMMA.16816.F32 R96, R8.reuse, R22, R96 ;  /* 0x000000160860723c */ /* 0x040fec0000001860 */
[C---:B---3--:R-:W-:Y:S06]  /*5530*/  HMMA.16816.F32 R104, R8.reuse, R16, R104 ;  /* 0x000000100868723c */ /* 0x048fec0000001868 */
        /* <DEDUP_REMOVED lines=12> */
.L_x_1785:
        /* <DEDUP_REMOVED lines=66> */
.L_x_1782:
        /* <DEDUP_REMOVED lines=14> */
[----:B------:R-:W-:Y:S02]  /*5b00*/  IADD3.X R119, R183, UR11, RZ, P0, !PT ;  /* 0x0000000bb7777c10 */ /* 0x000fe400087fe4ff */
[----:B------:R-:W-:Y:S01]  /*5b10*/  ISETP.GT.AND P0, PT, R179, R162, PT ;  /* 0x000000a2b300720c */ /* 0x000fe20003f04270 */
        /* <DEDUP_REMOVED lines=17> */
[----:B------:R-:W1:Y:S01]  /*5c30*/  LDSM.16.M88.4 R152, [R160+0x1c00] ;  /* 0x001c0000a098783b */ /* 0x000e620000000200 */
[C---:B--2---:R-:W-:Y:S06]  /*5c40*/  HMMA.16816.F32 R4, R120.reuse, R124, RZ ;  /* 0x0000007c7804723c */ /* 0x044fec00000018ff */
[C---:B------:R-:W-:Y:S01]  /*5c50*/  HMMA.16816.F32 R8, R120.reuse, R126, RZ ;  /* 0x0000007e7808723c */ /* 0x040fe200000018ff */
[----:B------:R-:W-:Y:S05]  /*5c60*/  LDSM.16.M88.4 R124, [R159] ;  /* 0x000000009f7c783b */ /* 0x000fea0000000200 */
[C---:B---3--:R-:W-:Y:S06]  /*5c70*/  HMMA.16816.F32 R12, R120.reuse, R128, RZ ;  /* 0x00000080780c723c */ /* 0x048fec00000018ff */
[C---:B------:R-:W-:Y:S01]  /*5c80*/  HMMA.16816.F32 R16, R120.reuse, R130, RZ ;  /* 0x000000827810723c */ /* 0x040fe200000018ff */
[----:B------:R-:W2:Y:S05]  /*5c90*/  LDSM.16.M88.4 R128, [R158] ;  /* 0x000000009e80783b */ /* 0x000eaa0000000200 */
[C---:B----4-:R-:W-:Y:S06]  /*5ca0*/  HMMA.16816.F32 R20, R120.reuse, R132, RZ ;  /* 0x000000847814723c */ /* 0x050fec00000018ff */
[C---:B------:R-:W-:Y:S01]  /*5cb0*/  HMMA.16816.F32 R24, R120.reuse, R134, RZ ;  /* 0x000000867818723c */ /* 0x040fe200000018ff */
[----:B------:R-:W3:Y:S05]  /*5cc0*/  LDSM.16.M88.4 R132, [R158+0x400] ;  /* 0x000400009e84783b */ /* 0x000eea0000000200 */
[C---:B-----5:R-:W-:Y:S06]  /*5cd0*/  HMMA.16816.F32 R28, R120.reuse, R136, RZ ;  /* 0x00000088781c723c */ /* 0x060fec00000018ff */
[C---:B------:R-:W-:Y:S01]  /*5ce0*/  HMMA.16816.F32 R32, R120.reuse, R138, RZ ;  /* 0x0000008a7820723c */ /* 0x040fe200000018ff */
[----:B------:R-:W4:Y:S05]  /*5cf0*/  LDSM.16.M88.4 R136, [R158+0x800] ;  /* 0x000800009e88783b */ /* 0x000f2a0000000200 */
        /* <DEDUP_REMOVED lines=27> */
[C---:B----4-:R-:W-:Y:S06]  /*5eb0*/  HMMA.16816.F32 R52, R124.reuse, R136, R52 ;  /* 0x000000887c34723c */ /* 0x050fec0000001834 */
        /* <DEDUP_REMOVED lines=15> */
[C---:B----4-:R-:W-:Y:S06]  /*5fb0*/  HMMA.16816.F32 R28, R128.reuse, R124, R28 ;  /* 0x0000007c801c723c */ /* 0x050fec000000181c */
[C---:B------:R-:W-:Y:S01]  /*5fc0*/  HMMA.16816.F32 R32, R128.reuse, R126, R32 ;  /* 0x0000007e8020723c */ /* 0x040fe20000001820 */
[----:B------:R-:W2:Y:S05]  /*5fd0*/  LDSM.16.M88.4 R124, [R160+0x3c00] ;  /* 0x003c0000a07c783b */ /* 0x000eaa0000000200 */
        /* <DEDUP_REMOVED lines=10> */
[----:B------:R-:W-:Y:S01]  /*6080*/  HMMA.16816.F32 R64, R128, R126, R64 ;  /* 0x0000007e8040723c */ /* 0x000fe20000001840 */
[----:B------:R-:W2:Y:S04]  /*6090*/  LDSM.16.M88.4 R124, [R158+0x2800] ;  /* 0x002800009e7c783b */ /* 0x000ea80000000200 */
[----:B------:R-:W4:Y:S01]  /*60a0*/  LDSM.16.M88.4 R128, [R158+0x2c00] ;  /* 0x002c00009e80783b */ /* 0x000f220000000200 */
[C---:B-1----:R-:W-:Y:S06]  /*60b0*/  HMMA.16816.F32 R4, R120.reuse, R132, R4 ;  /* 0x000000847804723c */ /* 0x042fec0000001804 */
[C---:B------:R-:W-:Y:S01]  /*60c0*/  HMMA.16816.F32 R8, R120.reuse, R134, R8 ;  /* 0x000000867808723c */ /* 0x040fe20000001808 */
[----:B------:R-:W-:Y:S05]  /*60d0*/  LDSM.16.M88.4 R132, [R158+0x3400] ;  /* 0x003400009e84783b */ /* 0x000fea0000000200 */
[C---:B---3--:R-:W-:Y:S06]  /*60e0*/  HMMA.16816.F32 R12, R120.reuse, R136, R12 ;  /* 0x00000088780c723c */ /* 0x048fec000000180c */
[C---:B------:R-:W-:Y:S01]  /*60f0*/  HMMA.16816.F32 R16, R120.reuse, R138, R16 ;  /* 0x0000008a7810723c */ /* 0x040fe20000001810 */
[----:B------:R-:W-:Y:S05]  /*6100*/  LDSM.16.M88.4 R136, [R158+0x3800] ;  /* 0x003800009e88783b */ /* 0x000fea0000000200 */
[C---:B--2---:R-:W-:Y:S06]  /*6110*/  HMMA.16816.F32 R20, R120.reuse, R124, R20 ;  /* 0x0000007c7814723c */ /* 0x044fec0000001814 */
        /* <DEDUP_REMOVED lines=54> */
[----:B------:R-:W2:Y:S01]  /*6480*/  LDSM.16.M88.4 R128, [R158+0x5c00] ;  /* 0x005c00009e80783b */ /* 0x000ea20000000200 */
[----:B------:R-:W-:Y:S04]  /*6490*/  DEPBAR.LE SB0, 0x0 ;  /* 0x000080000000791a */ /* 0x000fe80000000000 */
[----:B------:R-:W-:Y:S01]  /*64a0*/  BAR.SYNC.DEFER_BLOCKING 0x0 ;  /* 0x0000000000007b1d */ /* 0x000fe20000010000 */
[C---:B-1----:R-:W-:Y:S06]  /*64b0*/  HMMA.16816.F32 R36, R120.reuse, R124, R36 ;  /* 0x0000007c7824723c */ /* 0x042fec0000001824 */
[C---:B------:R-:W-:Y:S06]  /*64c0*/  HMMA.16816.F32 R40, R120.reuse, R126, R40 ;  /* 0x0000007e7828723c */ /* 0x040fec0000001828 */
        /* <DEDUP_REMOVED lines=75> */
.L_x_1784:
        /* <DEDUP_REMOVED lines=24> */
.L_x_1783:
        /* <DEDUP_REMOVED lines=127> */
[----:B------:R-:W-:Y:S01]  /*72f0*/  FMUL.FTZ R79, R3, R79 ;  /* 0x0000004f034f7220 */ /* 0x000fe20000410000 */
[----:B------:R-:W-:Y:S01]  /*7300*/  FFMA.FTZ R118, R13, UR4, -R132 ;  /* 0x000000040d767c23 */ /* 0x000fe20008010884 */
        /* <DEDUP_REMOVED lines=11> */
[----:B------:R-:W-:Y:S03]  /*73c0*/  LDSM.16.MT88.4 R108, [R156+0xd000] ;  /* 0x00d000009c6c783b */ /* 0x000fe60000004200 */
        /* <DEDUP_REMOVED lines=20> */
[----:B------:R-:W-:Y:S01]  /*7510*/  FMUL.FTZ R101, R116, R101 ;  /* 0x0000006574657220 */ /* 0x000fe20000410000 */
[C---:B------:R-:W-:Y:S01]  /*7520*/  FMUL.FTZ R102, R3.reuse, R102 ;  /* 0x0000006603667220 */ /* 0x040fe20000410000 */
[----:B------:R-:W-:Y:S01]  /*7530*/  FMUL.FTZ R103, R3, R103 ;  /* 0x0000006703677220 */ /* 0x000fe20000410000 */
[--C-:B------:R-:W-:Y:S03]  /*7540*/  FFMA.FTZ R151, R43, UR4, -R119.reuse ;  /* 0x000000042b977c23 */ /* 0x100fe60008010877 */
[----:B------:R-:W3:Y:S01]  /*7550*/  MUFU.EX2 R6, R6 ;  /* 0x0000000600067308 */ /* 0x000ee20000000800 */
[----:B--2---:R-:W-:Y:S01]  /*7560*/  F2FP.F16.F32.PACK_AB R114, R5, R138 ;  /* 0x0000008a0572723e */ /* 0x004fe200000000ff */
[----:B------:R-:W-:Y:S01]  /*7570*/  LDSM.16.MT88.4 R40, [R156+0xc400] ;  /* 0x00c400009c28783b */ /* 0x000fe20000004200 */
[----:B------:R-:W-:Y:S01]  /*7580*/  FFMA.FTZ R140, R3, R178, R140 ;  /* 0x000000b2038c7223 */ /* 0x000fe2000001008c */
[----:B------:R-:W-:Y:S01]  /*7590*/  FFMA.FTZ R60, R60, UR4, -R132 ;  /* 0x000000043c3c7c23 */ /* 0x000fe20008010884 */
[----:B------:R-:W-:Y:S01]  /*75a0*/  FFMA.FTZ R66, R66, UR4, -R119 ;  /* 0x0000000442427c23 */ /* 0x000fe20008010877 */
[----:B------:R-:W-:Y:S01]  /*75b0*/  FFMA.FTZ R141, R116, R181, R141 ;  /* 0x000000b5748d7223 */ /* 0x000fe2000001008d */
[----:B------:R-:W-:Y:S03]  /*75c0*/  FADD.FTZ R140, R136, R140 ;  /* 0x0000008c888c7221 */ /* 0x000fe60000010000 */
[----:B------:R-:W-:Y:S01]  /*75d0*/  MUFU.EX2 R7, R7 ;  /* 0x0000000700077308 */ /* 0x000fe20000000800 */
[----:B------:R-:W-:Y:S01]  /*75e0*/  ISETP.GT.AND P0, PT, R179, R162, PT ;  /* 0x000000a2b300720c */ /* 0x000fe20003f04270 */
[----:B------:R-:W-:Y:S01]  /*75f0*/  FADD.FTZ R141, R137, R141 ;  /* 0x0000008d898d7221 */ /* 0x000fe20000010000 */
[----:B------:R-:W-:Y:S03]  /*7600*/  MOV R117, R2 ;  /* 0x0000000200757202 */ /* 0x000fe60000000f00 */
[----:B------:R-:W-:Y:S04]  /*7610*/  FADD.FTZ R138, R138, R141 ;  /* 0x0000008d8a8a7221 */ /* 0x000fe80000010000 */
[----:B------:R-:W2:Y:S01]  /*7620*/  MUFU.EX2 R118, R118 ;  /* 0x0000007600767308 */ /* 0x000ea20000000800 */
[----:B---3--:R-:W-:Y:S01]  /*7630*/  F2FP.F16.F32.PACK_AB R115, R6, R133 ;  /* 0x000000850673723e */ /* 0x008fe200000000ff */
[----:B------:R-:W-:Y:S01]  /*7640*/  FADD.FTZ R138, R5, R138 ;  /* 0x0000008a058a7221 */ /* 0x000fe20000010000 */
[----:B------:R-:W-:Y:S05]  /*7650*/  FADD.FTZ R133, R133, R140 ;  /* 0x0000008c85857221 */ /* 0x000fea0000010000 */
[C---:B------:R-:W-:Y:S02]  /*7660*/  HMMA.16816.F32 R8, R112.reuse, R120, R8 ;  /* 0x000000787008723c */ /* 0x040fe40000001808 */
[----:B------:R-:W-:Y:S04]  /*7670*/  MUFU.EX2 R139, R139 ;  /* 0x0000008b008b7308 */ /* 0x000fe80000000800 */
[C---:B------:R-:W-:Y:S01]  /*7680*/  HMMA.16816.F32 R68, R112.reuse, R122, R68 ;  /* 0x0000007a7044723c */ /* 0x040fe20000001844 */
[----:B------:R-:W3:Y:S05]  /*7690*/  LDSM.16.MT88.4 R120, [R156+0xb000] ;  /* 0x00b000009c78783b */ /* 0x000eea0000004200 */
[----:B------:R-:W-:Y:S01]  /*76a0*/  MUFU.EX2 R144, R144 ;  /* 0x0000009000907308 */ /* 0x000fe20000000800 */
[C---:B-1----:R-:W-:Y:S09]  /*76b0*/  HMMA.16816.F32 R72, R112.reuse, R124, R72 ;  /* 0x0000007c7048723c */ /* 0x042ff20000001848 */
[----:B------:R-:W-:Y:S01]  /*76c0*/  MUFU.EX2 R143, R143 ;  /* 0x0000008f008f7308 */ /* 0x000fe20000000800 */
[C---:B------:R-:W-:Y:S01]  /*76d0*/  HMMA.16816.F32 R76, R112.reuse, R126, R76 ;  /* 0x0000007e704c723c */ /* 0x040fe2000000184c */
[----:B------:R-:W1:Y:S05]  /*76e0*/  LDSM.16.MT88.4 R124, [R157+0xd000] ;  /* 0x00d000009d7c783b */ /* 0x000e6a0000004200 */
[C---:B------:R-:W-:Y:S03]  /*76f0*/  HMMA.16816.F32 R80, R112.reuse, R128, R80 ;  /* 0x000000807050723c */ /* 0x040fe60000001850 */
[----:B------:R4:W-:Y:S03]  /*7700*/  MUFU.EX2 R128, R135 ;  /* 0x0000008700807308 */ /* 0x0009e60000000800 */
[C---:B------:R-:W-:Y:S07]  /*7710*/  HMMA.16816.F32 R12, R112.reuse, R130, R12 ;  /* 0x00000082700c723c */ /* 0x040fee000000180c */
[----:B------:R-:W5:Y:S01]  /*7720*/  MUFU.EX2 R129, R134 ;  /* 0x0000008600817308 */ /* 0x000f620000000800 */
[--C-:B------:R-:W-:Y:S03]  /*7730*/  FFMA.FTZ R130, R16, UR4, -R132.reuse ;  /* 0x0000000410827c23 */ /* 0x100fe60008010884 */
[----:B------:R-:W-:Y:S01]  /*7740*/  FMUL.FTZ R16, R116, R104 ;  /* 0x0000006874107220 */ /* 0x000fe20000410000 */
[----:B--2---:R-:W-:Y:S01]  /*7750*/  F2FP.F16.F32.PACK_AB R104, R118, R7 ;  /* 0x000000077668723e */ /* 0x004fe200000000ff */
[--C-:B------:R-:W-:Y:S01]  /*7760*/  FFMA.FTZ R131, R17, UR4, -R132.reuse ;  /* 0x0000000411837c23 */ /* 0x100fe20008010884 */
[----:B------:R-:W-:Y:S03]  /*7770*/  FMUL.FTZ R17, R116, R105 ;  /* 0x0000006974117220 */ /* 0x000fe60000410000 */
[----:B------:R-:W-:Y:S01]  /*7780*/  MUFU.EX2 R130, R130 ;  /* 0x0000008200827308 */ /* 0x000fe20000000800 */
[--C-:B----4-:R-:W-:Y:S01]  /*7790*/  FFMA.FTZ R135, R19, UR4, -R119.reuse ;  /* 0x0000000413877c23 */ /* 0x110fe20008010877 */
[----:B------:R-:W-:Y:S01]  /*77a0*/  FMUL.FTZ R19, R3, R107 ;  /* 0x0000006b03137220 */ /* 0x000fe20000410000 */
[C---:B---3--:R-:W-:Y:S03]  /*77b0*/  HMMA.16816.F32 R84, R112.reuse, R120, R84 ;  /* 0x000000787054723c */ /* 0x048fe60000001854 */
[----:B-----5:R-:W-:Y:S01]  /*77c0*/  F2FP.F16.F32.PACK_AB R105, R129, R128 ;  /* 0x000000808169723e */ /* 0x020fe200000000ff */
[--C-:B------:R-:W-:Y:S01]  /*77d0*/  FFMA.FTZ R134, R18, UR4, -R119.reuse ;  /* 0x0000000412867c23 */ /* 0x100fe20008010877 */
[----:B------:R-:W-:Y:S01]  /*77e0*/  FMUL.FTZ R18, R3, R106 ;  /* 0x0000006a03127220 */ /* 0x000fe20000410000 */
[C---:B------:R-:W-:Y:S01]  /*77f0*/  HMMA.16816.F32 R88, R112.reuse, R122, R88 ;  /* 0x0000007a7058723c */ /* 0x040fe20000001858 */
[----:B------:R-:W2:Y:S01]  /*7800*/  LDSM.16.MT88.4 R120, [R157+0x9400] ;  /* 0x009400009d78783b */ /* 0x000ea20000004200 */
[----:B------:R-:W3:Y:S03]  /*7810*/  MUFU.EX2 R131, R131 ;  /* 0x0000008300837308 */ /* 0x000ee60000000800 */
[--C-:B------:R-:W-:Y:S01]  /*7820*/  FFMA.FTZ R3, R44, UR4, -R132.reuse ;  /* 0x000000042c037c23 */ /* 0x100fe20008010884 */
[C---:B-1----:R-:W-:Y:S06]  /*7830*/  HMMA.16816.F32 R92, R112.reuse, R124, R92 ;  /* 0x0000007c705c723c */ /* 0x042fec000000185c */
[----:B------:R-:W-:Y:S01]  /*7840*/  MUFU.EX2 R134, R134 ;  /* 0x0000008600867308 */ /* 0x000fe20000000800 */
[--C-:B------:R-:W-:Y:S01]  /*7850*/  FFMA.FTZ R44, R45, UR4, -R132.reuse ;  /* 0x000000042d2c7c23 */ /* 0x100fe20008010884 */
[C---:B------:R-:W-:Y:S01]  /*7860*/  HMMA.16816.F32 R96, R112.reuse, R126, R96 ;  /* 0x0000007e7060723c */ /* 0x040fe20000001860 */
[----:B------:R-:W1:Y:S02]  /*7870*/  LDSM.16.MT88.4 R124, [R156+0x9400] ;  /* 0x009400009c7c783b */ /* 0x000e640000004200 */
[--C-:B------:R-:W-:Y:S03]  /*7880*/  FFMA.FTZ R45, R46, UR4, -R119.reuse ;  /* 0x000000042e2d7c23 */ /* 0x100fe60008010877 */
[C---:B------:R-:W-:Y:S02]  /*7890*/  HMMA.16816.F32 R16, R112.reuse, R108, R16 ;  /* 0x0000006c7010723c */ /* 0x040fe40000001810 */
[----:B------:R-:W4:Y:S03]  /*78a0*/  MUFU.EX2 R135, R135 ;  /* 0x0000008700877308 */ /* 0x000f260000000800 */
[----:B---3--:R-:W-:Y:S01]  /*78b0*/  F2FP.F16.F32.PACK_AB R106, R131, R130 ;  /* 0x00000082836a723e */ /* 0x008fe200000000ff */
[----:B------:R-:W-:Y:S01]  /*78c0*/  HMMA.16816.F32 R100, R112, R110, R100 ;  /* 0x0000006e7064723c */ /* 0x000fe20000001864 */
[----:B------:R-:W3:Y:S05]  /*78d0*/  LDSM.16.MT88.4 R108, [R157+0xb400] ;  /* 0x00b400009d6c783b */ /* 0x000eea0000004200 */
[----:B------:R-:W-:Y:S01]  /*78e0*/  MUFU.EX2 R142, R142 ;  /* 0x0000008e008e7308 */ /* 0x000fe20000000800 */
[--C-:B------:R-:W-:Y:S01]  /*78f0*/  FFMA.FTZ R46, R47, UR4, -R119.reuse ;  /* 0x000000042f2e7c23 */ /* 0x100fe20008010877 */
[--C-:B------:R-:W-:Y:S03]  /*7900*/  FFMA.FTZ R47, R48, UR4, -R132.reuse ;  /* 0x00000004302f7c23 */ /* 0x100fe60008010884 */
[--C-:B------:R-:W-:Y:S01]  /*7910*/  FFMA.FTZ R48, R49, UR4, -R132.reuse ;  /* 0x0000000431307c23 */ /* 0x100fe20008010884 */
[--C-:B------:R-:W-:Y:S01]  /*7920*/  FFMA.FTZ R49, R50, UR4, -R119.reuse ;  /* 0x0000000432317c23 */ /* 0x100fe20008010877 */
[----:B------:R-:W5:Y:S03]  /*7930*/  LDSM.16.MT88.4 R112, [R156+0xb400] ;  /* 0x00b400009c70783b */ /* 0x000f660000004200 */
        /* <DEDUP_REMOVED lines=8> */
[C---:B--2---:R-:W-:Y:S02]  /*79c0*/  HMMA.16816.F32 R8, R104.reuse, R120, R8 ;  /* 0x000000786808723c */ /* 0x044fe40000001808 */
[----:B------:R-:W-:Y:S03]  /*79d0*/  MUFU.EX2 R51, R51 ;  /* 0x0000003300337308 */ /* 0x000fe60000000800 */
[--C-:B------:R-:W-:Y:S01]  /*79e0*/  FFMA.FTZ R56, R57, UR4, -R132.reuse ;  /* 0x0000000439387c23 */ /* 0x100fe20008010884 */
[C---:B------:R-:W-:Y:S01]  /*79f0*/  HMMA.16816.F32 R68, R104.reuse, R122, R68 ;  /* 0x0000007a6844723c */ /* 0x040fe20000001844 */
[----:B------:R-:W2:Y:S05]  /*7a00*/  LDSM.16.MT88.4 R120, [R157+0xd400] ;  /* 0x00d400009d78783b */ /* 0x000eaa0000004200 */
[----:B------:R-:W-:Y:S01]  /*7a10*/  MUFU.EX2 R52, R52 ;  /* 0x0000003400347308 */ /* 0x000fe20000000800 */
[--C-:B------:R-:W-:Y:S01]  /*7a20*/  FFMA.FTZ R57, R58, UR4, -R119.reuse ;  /* 0x000000043a397c23 */ /* 0x100fe20008010877 */
[C---:B-1----:R-:W-:Y:S08]  /*7a30*/  HMMA.16816.F32 R72, R104.reuse, R124, R72 ;  /* 0x0000007c6848723c */ /* 0x042ff00000001848 */
[----:B------:R-:W-:Y:S01]  /*7a40*/  MUFU.EX2 R53, R53 ;  /* 0x0000003500357308 */ /* 0x000fe20000000800 */
[C---:B------:R-:W-:Y:S03]  /*7a50*/  HMMA.16816.F32 R76, R104.reuse, R126, R76 ;  /* 0x0000007e684c723c */ /* 0x040fe6000000184c */
[--C-:B------:R-:W-:Y:S03]  /*7a60*/  FFMA.FTZ R124, R21, UR4, -R132.reuse ;  /* 0x00000004157c7c23 */ /* 0x100fe60008010884 */
[C---:B---3--:R-:W-:Y:S03]  /*7a70*/  HMMA.16816.F32 R80, R104.reuse, R108, R80 ;  /* 0x0000006c6850723c */ /* 0x048fe60000001850 */
[----:B------:R-:W-:Y:S02]  /*7a80*/  MUFU.EX2 R54, R54 ;  /* 0x0000003600367308 */ /* 0x000fe40000000800 */
[--C-:B------:R-:W-:Y:S01]  /*7a90*/  FFMA.FTZ R127, R20, UR4, -R132.reuse ;  /* 0x00000004147f7c23 */ /* 0x100fe20008010884 */
[C---:B------:R-:W-:Y:S01]  /*7aa0*/  HMMA.16816.F32 R12, R104.reuse, R110, R12 ;  /* 0x0000006e680c723c */ /* 0x040fe2000000180c */
[----:B------:R-:W1:Y:S06]  /*7ab0*/  LDSM.16.MT88.4 R108, [R156+0xd400] ;  /* 0x00d400009c6c783b */ /* 0x000e6c0000004200 */
[----:B------:R-:W-:Y:S01]  /*7ac0*/  MUFU.EX2 R55, R55 ;  /* 0x0000003700377308 */ /* 0x000fe20000000800 */
[--C-:B------:R-:W-:Y:S01]  /*7ad0*/  FFMA.FTZ R125, R22, UR4, -R119.reuse ;  /* 0x00000004167d7c23 */ /* 0x100fe20008010877 */
[C---:B-----5:R-:W-:Y:S08]  /*7ae0*/  HMMA.16816.F32 R84, R104.reuse, R112, R84 ;  /* 0x000000706854723c */ /* 0x060ff00000001854 */
[----:B------:R-:W-:Y:S01]  /*7af0*/  MUFU.EX2 R56, R56 ;  /* 0x0000003800387308 */ /* 0x000fe20000000800 */
[C---:B------:R-:W-:Y:S01]  /*7b00*/  HMMA.16816.F32 R88, R104.reuse, R114, R88 ;  /* 0x000000726858723c */ /* 0x040fe20000001858 */
[----:B------:R-:W3:Y:S02]  /*7b10*/  LDSM.16.MT88.4 R112, [R157+0x9800] ;  /* 0x009800009d70783b */ /* 0x000ee40000004200 */
[--C-:B------:R-:W-:Y:S03]  /*7b20*/  FFMA.FTZ R126, R23, UR4, -R119.reuse ;  /* 0x00000004177e7c23 */ /* 0x100fe60008010877 */
[C---:B--2---:R-:W-:Y:S03]  /*7b30*/  HMMA.16816.F32 R92, R104.reuse, R120, R92 ;  /* 0x00000078685c723c */ /* 0x044fe6000000185c */
[----:B------:R-:W-:Y:S02]  /*7b40*/  MUFU.EX2 R57, R57 ;  /* 0x0000003900397308 */ /* 0x000fe40000000800 */
[--C-:B------:R-:W-:Y:S01]  /*7b50*/  FFMA.FTZ R58, R59, UR4, -R119.reuse ;  /* 0x000000043b3a7c23 */ /* 0x100fe20008010877 */
[C---:B------:R-:W-:Y:S07]  /*7b60*/  HMMA.16816.F32 R96, R104.reuse, R122, R96 ;  /* 0x0000007a6860723c */ /* 0x040fee0000001860 */
[----:B------:R-:W-:Y:S01]  /*7b70*/  MUFU.EX2 R127, R127 ;  /* 0x0000007f007f7308 */ /* 0x000fe20000000800 */
[--C-:B------:R-:W-:Y:S03]  /*7b80*/  FFMA.FTZ R120, R25, UR4, -R132.reuse ;  /* 0x0000000419787c23 */ /* 0x100fe60008010884 */
[--C-:B------:R-:W-:Y:S01]  /*7b90*/  FFMA.FTZ R121, R26, UR4, -R119.reuse ;  /* 0x000000041a797c23 */ /* 0x100fe20008010877 */
[--C-:B------:R-:W-:Y:S01]  /*7ba0*/  FFMA.FTZ R122, R27, UR4, -R119.reuse ;  /* 0x000000041b7a7c23 */ /* 0x100fe20008010877 */
[----:B------:R-:W-:Y:S01]  /*7bb0*/  FFMA.FTZ R123, R28, UR4, -R132 ;  /* 0x000000041c7b7c23 */ /* 0x000fe20008010884 */
[----:B------:R-:W2:Y:S03]  /*7bc0*/  LDSM.16.MT88.4 R24, [R156+0x9800] ;  /* 0x009800009c18783b */ /* 0x000ea60000004200 */
[----:B------:R-:W4:Y:S01]  /*7bd0*/  MUFU.EX2 R124, R124 ;  /* 0x0000007c007c7308 */ /* 0x000f220000000800 */
[--C-:B------:R-:W-:Y:S01]  /*7be0*/  FFMA.FTZ R59, R62, UR4, -R119.reuse ;  /* 0x000000043e3b7c23 */ /* 0x100fe20008010877 */
[----:B------:R-:W-:Y:S01]  /*7bf0*/  FADD.FTZ R7, R7, R138 ;  /* 0x0000008a07077221 */ /* 0x000fe20000010000 */
[C---:B-1----:R-:W-:Y:S02]  /*7c00*/  HMMA.16816.F32 R16, R104.reuse, R108, R16 ;  /* 0x0000006c6810723c */ /* 0x042fe40000001810 */
[----:B------:R-:W-:Y:S05]  /*7c10*/  LDSM.16.MT88.4 R28, [R157+0x9c00] ;  /* 0x009c00009d1c783b */ /* 0x000fea0000004200 */
[----:B------:R-:W-:Y:S01]  /*7c20*/  MUFU.EX2 R125, R125 ;  /* 0x0000007d007d7308 */ /* 0x000fe20000000800 */
[----:B------:R-:W-:Y:S02]  /*7c30*/  HMMA.16816.F32 R100, R104, R110, R100 ;  /* 0x0000006e6864723c */ /* 0x000fe40000001864 */
[----:B------:R-:W1:Y:S07]  /*7c40*/  LDSM.16.MT88.4 R104, [R157+0xb800] ;  /* 0x00b800009d68783b */ /* 0x000e6e0000004200 */
[----:B------:R-:W5:Y:S02]  /*7c50*/  MUFU.EX2 R126, R126 ;  /* 0x0000007e007e7308 */ /* 0x000f640000000800 */
[----:B----4-:R-:W-:Y:S01]  /*7c60*/  F2FP.F16.F32.PACK_AB R20, R124, R127 ;  /* 0x0000007f7c14723e */ /* 0x010fe200000000ff */
[----:B------:R-:W4:Y:S07]  /*7c70*/  LDSM.16.MT88.4 R108, [R156+0xb800] ;  /* 0x00b800009c6c783b */ /* 0x000f2e0000004200 */
[----:B------:R-:W3:Y:S10]  /*7c80*/  MUFU.EX2 R120, R120 ;  /* 0x0000007800787308 */ /* 0x000ef40000000800 */
[----:B------:R-:W-:Y:S01]  /*7c90*/  MUFU.EX2 R121, R121 ;  /* 0x0000007900797308 */ /* 0x000fe20000000800 */
[----:B-----5:R-:W-:Y:S09]  /*7ca0*/  F2FP.F16.F32.PACK_AB R21, R126, R125 ;  /* 0x0000007d7e15723e */ /* 0x020ff200000000ff */
[----:B------:R-:W5:Y:S01]  /*7cb0*/  MUFU.EX2 R122, R122 ;  /* 0x0000007a007a7308 */ /* 0x000f620000000800 */
[----:B---3--:R-:W-:Y:S09]  /*7cc0*/  F2FP.F16.F32.PACK_AB R22, R120, R139 ;  /* 0x0000008b7816723e */ /* 0x008ff200000000ff */
[----:B------:R-:W3:Y:S10]  /*7cd0*/  MUFU.EX2 R123, R123 ;  /* 0x0000007b007b7308 */ /* 0x000ef40000000800 */
[----:B------:R-:W3:Y:S01]  /*7ce0*/  MUFU.EX2 R146, R146 ;  /* 0x0000009200927308 */ /* 0x000ee20000000800 */
[----:B-----5:R-:W-:Y:S07]  /*7cf0*/  F2FP.F16.F32.PACK_AB R23, R122, R121 ;  /* 0x000000797a17723e */ /* 0x020fee00000000ff */
[C---:B------:R-:W-:Y:S02]  /*7d00*/  HMMA.16816.F32 R8, R20.reuse, R112, R8 ;  /* 0x000000701408723c */ /* 0x040fe40000001808 */
[----:B------:R-:W-:Y:S04]  /*7d10*/  MUFU.EX2 R58, R58 ;  /* 0x0000003a003a7308 */ /* 0x000fe80000000800 */
[C---:B------:R-:W-:Y:S06]  /*7d20*/  HMMA.16816.F32 R68, R20.reuse, R114, R68 ;  /* 0x000000721444723c */ /* 0x040fec0000001844 */
[----:B------:R-:W-:Y:S01]  /*7d30*/  MUFU.EX2 R147, R147 ;  /* 0x0000009300937308 */ /* 0x000fe20000000800 */
[C---:B--2---:R-:W-:Y:S09]  /*7d40*/  HMMA.16816.F32 R72, R20.reuse, R24, R72 ;  /* 0x000000181448723c */ /* 0x044ff20000001848 */
[----:B------:R-:W-:Y:S01]  /*7d50*/  MUFU.EX2 R148, R148 ;  /* 0x0000009400947308 */ /* 0x000fe20000000800 */
[C---:B------:R-:W-:Y:S01]  /*7d60*/  HMMA.16816.F32 R76, R20.reuse, R26, R76 ;  /* 0x0000001a144c723c */ /* 0x040fe2000000184c */
[----:B------:R-:W2:Y:S05]  /*7d70*/  LDSM.16.MT88.4 R24, [R157+0xd800] ;  /* 0x00d800009d18783b */ /* 0x000eaa0000004200 */
[C---:B-1----:R-:W-:Y:S03]  /*7d80*/  HMMA.16816.F32 R80, R20.reuse, R104, R80 ;  /* 0x000000681450723c */ /* 0x042fe60000001850 */
[----:B------:R-:W-:Y:S03]  /*7d90*/  MUFU.EX2 R149, R149 ;  /* 0x0000009500957308 */ /* 0x000fe60000000800 */
[C---:B------:R-:W-:Y:S01]  /*7da0*/  HMMA.16816.F32 R12, R20.reuse, R106, R12 ;  /* 0x0000006a140c723c */ /* 0x040fe2000000180c */
[----:B------:R-:W1:Y:S06]  /*7db0*/  LDSM.16.MT88.4 R104, [R156+0xd800] ;  /* 0x00d800009c68783b */ /* 0x000e6c0000004200 */
[----:B------:R-:W-:Y:S01]  /*7dc0*/  MUFU.EX2 R150, R150 ;  /* 0x0000009600967308 */ /* 0x000fe20000000800 */
[C---:B----4-:R-:W-:Y:S09]  /*7dd0*/  HMMA.16816.F32 R84, R20.reuse, R108, R84 ;  /* 0x0000006c1454723c */ /* 0x050ff20000001854 */
[----:B------:R-:W-:Y:S01]  /*7de0*/  MUFU.EX2 R152, R152 ;  /* 0x0000009800987308 */ /* 0x000fe20000000800 */
[C---:B------:R-:W-:Y:S03]  /*7df0*/  HMMA.16816.F32 R88, R20.reuse, R110, R88 ;  /* 0x0000006e1458723c */ /* 0x040fe60000001858 */
[--C-:B------:R-:W-:Y:S02]  /*7e00*/  FFMA.FTZ R108, R35, UR4, -R119.reuse ;  /* 0x00000004236c7c23 */ /* 0x100fe40008010877 */
[----:B------:R-:W-:Y:S04]  /*7e10*/  LDSM.16.MT88.4 R32, [R157+0xbc00] ;  /* 0x00bc00009d20783b */ /* 0x000fe80000004200 */
[----:B------:R-:W-:Y:S10]  /*7e20*/  MUFU.EX2 R151, R151 ;  /* 0x0000009700977308 */ /* 0x000ff40000000800 */
[----:B------:R-:W-:Y:S01]  /*7e30*/  MUFU.EX2 R3, R3 ;  /* 0x0000000300037308 */ /* 0x000fe20000000800 */
[C---:B--2---:R-:W-:Y:S06]  /*7e40*/  HMMA.16816.F32 R92, R20.reuse, R24, R92 ;  /* 0x00000018145c723c */ /* 0x044fec000000185c */
[C---:B------:R-:W-:Y:S01]  /*7e50*/  HMMA.16816.F32 R96, R20.reuse, R26, R96 ;  /* 0x0000001a1460723c */ /* 0x040fe20000001860 */
[----:B------:R-:W2:Y:S02]  /*7e60*/  LDSM.16.MT88.4 R24, [R156+0x9c00] ;  /* 0x009c00009c18783b */ /* 0x000ea40000004200 */
[----:B------:R-:W-:Y:S03]  /*7e70*/  MUFU.EX2 R44, R44 ;  /* 0x0000002c002c7308 */ /* 0x000fe60000000800 */
[C---:B-1----:R-:W-:Y:S07]  /*7e80*/  HMMA.16816.F32 R16, R20.reuse, R104, R16 ;  /* 0x000000681410723c */ /* 0x042fee0000001810 */
[----:B------:R-:W1:Y:S01]  /*7e90*/  MUFU.EX2 R104, R108 ;  /* 0x0000006c00687308 */ /* 0x000e620000000800 */
[----:B------:R-:W-:Y:S03]  /*7ea0*/  HMMA.16816.F32 R100, R20, R106, R100 ;  /* 0x0000006a1464723c */ /* 0x000fe60000001864 */
[--C-:B------:R-:W-:Y:S06]  /*7eb0*/  FFMA.FTZ R105, R36, UR4, -R132.reuse ;  /* 0x0000000424697c23 */ /* 0x100fec0008010884 */
[----:B------:R-:W-:Y:S02]  /*7ec0*/  MUFU.EX2 R45, R45 ;  /* 0x0000002d002d7308 */ /* 0x000fe40000000800 */
[----:B---3--:R-:W-:Y:S01]  /*7ed0*/  F2FP.F16.F32.PACK_AB R20, R144, R123 ;  /* 0x0000007b9014723e */ /* 0x008fe200000000ff */
[--C-:B------:R-:W-:Y:S01]  /*7ee0*/  FFMA.FTZ R106, R37, UR4, -R132.reuse ;  /* 0x00000004256a7c23 */ /* 0x100fe20008010884 */
[----:B------:R-:W-:Y:S01]  /*7ef0*/  F2FP.F16.F32.PACK_AB R21, R142, R143 ;  /* 0x0000008f8e15723e */ /* 0x000fe200000000ff */
[----:B------:R-:W-:Y:S01]  /*7f00*/  FFMA.FTZ R107, R39, UR4, -R119 ;  /* 0x00000004276b7c23 */ /* 0x000fe20008010877 */
[----:B------:R-:W-:Y:S01]  /*7f10*/  F2FP.F16.F32.PACK_AB R22, R146, R145 ;  /* 0x000000919216723e */ /* 0x000fe200000000ff */
[----:B------:R-:W-:Y:S01]  /*7f20*/  LDSM.16.MT88.4 R36, [R157+0xc000] ;  /* 0x00c000009d24783b */ /* 0x000fe20000004200 */
[----:B-1----:R-:W-:Y:S01]  /*7f30*/  F2FP.F16.F32.PACK_AB R23, R104, R147 ;  /* 0x000000936817723e */ /* 0x002fe200000000ff */
[--C-:B------:R-:W-:Y:S01]  /*7f40*/  FFMA.FTZ R108, R61, UR4, -R132.reuse ;  /* 0x000000043d6c7c23 */ /* 0x100fe20008010884 */
[----:B------:R-:W-:Y:S01]  /*7f50*/  MUFU.EX2 R105, R105 ;  /* 0x0000006900697308 */ /* 0x000fe20000000800 */
[--C-:B------:R-:W-:Y:S01]  /*7f60*/  FFMA.FTZ R61, R64, UR4, -R132.reuse ;  /* 0x00000004403d7c23 */ /* 0x100fe20008010884 */
[----:B------:R-:W-:Y:S01]  /*7f70*/  FFMA.FTZ R132, R65, UR4, -R132 ;  /* 0x0000000441847c23 */ /* 0x000fe20008010884 */
[----:B------:R-:W-:Y:S02]  /*7f80*/  FADD.FTZ R65, R6, R133 ;  /* 0x0000008506417221 */ /* 0x000fe40000010000 */
[C---:B------:R-:W-:Y:S05]  /*7f90*/  HMMA.16816.F32 R8, R20.reuse, R28, R8 ;  /* 0x0000001c1408723c */ /* 0x040fea0000001808 */
[----:B------:R1:W-:Y:S01]  /*7fa0*/  MUFU.EX2 R5, R108 ;  /* 0x0000006c00057308 */ /* 0x0003e20000000800 */
[----:B------:R-:W-:Y:S01]  /*7fb0*/  FADD.FTZ R128, R128, R65 ;  /* 0x0000004180807221 */ /* 0x000fe20000010000 */
[C---:B------:R-:W-:Y:S01]  /*7fc0*/  HMMA.16816.F32 R68, R20.reuse, R30, R68 ;  /* 0x0000001e1444723c */ /* 0x040fe20000001844 */
[----:B------:R-:W3:Y:S07]  /*7fd0*/  LDSM.16.MT88.4 R28, [R156+0xbc00] ;  /* 0x00bc00009c1c783b */ /* 0x000eee0000004200 */
[----:B------:R-:W4:Y:S01]  /*7fe0*/  MUFU.EX2 R106, R106 ;  /* 0x0000006a006a7308 */ /* 0x000f220000000800 */
[C---:B--2---:R-:W-:Y:S03]  /*7ff0*/  HMMA.16816.F32 R72, R20.reuse, R24, R72 ;  /* 0x000000181448723c */ /* 0x044fe60000001848 */
[----:B------:R-:W-:Y:S03]  /*8000*/  FADD.FTZ R129, R129, R128 ;  /* 0x0000008081817221 */ /* 0x000fe60000010000 */
[C---:B------:R-:W-:Y:S01]  /*8010*/  HMMA.16816.F32 R76, R20.reuse, R26, R76 ;  /* 0x0000001a144c723c */ /* 0x040fe2000000184c */
[----:B------:R-:W2:Y:S02]  /*8020*/  LDSM.16.MT88.4 R24, [R157+0xdc00] ;  /* 0x00dc00009d18783b */ /* 0x000ea40000004200 */
[----:B------:R-:W5:Y:S02]  /*8030*/  MUFU.EX2 R107, R107 ;  /* 0x0000006b006b7308 */ /* 0x000f640000000800 */
[----:B------:R-:W-:Y:S01]  /*8040*/  FADD.FTZ R134, R134, R129 ;  /* 0x0000008186867221 */ /* 0x000fe20000010000 */
[C---:B------:R-:W-:Y:S03]  /*8050*/  HMMA.16816.F32 R80, R20.reuse, R32, R80 ;  /* 0x000000201450723c */ /* 0x040fe60000001850 */
[----:B-1----:R-:W-:Y:S04]  /*8060*/  LDSM.16.MT88.4 R108, [R157+0xcc00] ;  /* 0x00cc00009d6c783b */ /* 0x002fe80000004200 */
[----:B------:R-:W1:Y:S01]  /*8070*/  MUFU.EX2 R46, R46 ;  /* 0x0000002e002e7308 */ /* 0x000e620000000800 */
[----:B------:R-:W-:Y:S01]  /*8080*/  FADD.FTZ R134, R135, R134 ;  /* 0x0000008687867221 */ /* 0x000fe20000010000 */
[C---:B------:R-:W-:Y:S02]  /*8090*/  HMMA.16816.F32 R12, R20.reuse, R34, R12 ;  /* 0x00000022140c723c */ /* 0x040fe4000000180c */
[----:B------:R-:W4:Y:S06]  /*80a0*/  LDSM.16.MT88.4 R32, [R156+0xdc00] ;  /* 0x00dc00009c20783b */ /* 0x000f2c0000004200 */
[----:B------:R-:W-:Y:S03]  /*80b0*/  MUFU.EX2 R47, R47 ;  /* 0x0000002f002f7308 */ /* 0x000fe60000000800 */
[----:B------:R-:W-:Y:S04]  /*80c0*/  FADD.FTZ R125, R125, R134 ;  /* 0x000000867d7d7221 */ /* 0x000fe80000010000 */
[----:B------:R-:W-:Y:S03]  /*80d0*/  FADD.FTZ R126, R126, R125 ;  /* 0x0000007d7e7e7221 */ /* 0x000fe60000010000 */
[----:B------:R-:W1:Y:S01]  /*80e0*/  MUFU.EX2 R48, R48 ;  /* 0x0000003000307308 */ /* 0x000e620000000800 */
[----:B------:R-:W-:Y:S01]  /*80f0*/  FADD.FTZ R121, R121, R126 ;  /* 0x0000007e79797221 */ /* 0x000fe20000010000 */
[C---:B---3--:R-:W-:Y:S03]  /*8100*/  HMMA.16816.F32 R84, R20.reuse, R28, R84 ;  /* 0x0000001c1454723c */ /* 0x048fe60000001854 */
[----:B------:R-:W-:Y:S05]  /*8110*/  FADD.FTZ R122, R122, R121 ;  /* 0x000000797a7a7221 */ /* 0x000fea0000010000 */
[----:B------:R-:W-:Y:S01]  /*8120*/  MUFU.EX2 R49, R49 ;  /* 0x0000003100317308 */ /* 0x000fe20000000800 */
[C---:B------:R-:W-:Y:S01]  /*8130*/  HMMA.16816.F32 R88, R20.reuse, R30, R88 ;  /* 0x0000001e1458723c */ /* 0x040fe20000001858 */
[----:B------:R-:W3:Y:S02]  /*8140*/  LDSM.16.MT88.4 R28, [R157+0xa000] ;  /* 0x00a000009d1c783b */ /* 0x000ee40000004200 */
[----:B------:R-:W-:Y:S03]  /*8150*/  FADD.FTZ R143, R143, R122 ;  /* 0x0000007a8f8f7221 */ /* 0x000fe60000010000 */
[C---:B--2---:R-:W-:Y:S03]  /*8160*/  HMMA.16816.F32 R92, R20.reuse, R24, R92 ;  /* 0x00000018145c723c */ /* 0x044fe6000000185c */
[----:B------:R-:W2:Y:S02]  /*8170*/  MUFU.EX2 R50, R50 ;  /* 0x0000003200327308 */ /* 0x000ea40000000800 */
[----:B------:R-:W-:Y:S01]  /*8180*/  FADD.FTZ R142, R142, R143 ;  /* 0x0000008f8e8e7221 */ /* 0x000fe20000010000 */
[C---:B------:R-:W-:Y:S01]  /*8190*/  HMMA.16816.F32 R96, R20.reuse, R26, R96 ;  /* 0x0000001a1460723c */ /* 0x040fe20000001860 */
[----:B------:R-:W1:Y:S06]  /*81a0*/  LDSM.16.MT88.4 R24, [R156+0xa000] ;  /* 0x00a000009c18783b */ /* 0x000e6c0000004200 */
[----:B------:R5:W2:Y:S01]  /*81b0*/  MUFU.EX2 R6, R60 ;  /* 0x0000003c00067308 */ /* 0x000aa20000000800 */
[----:B------:R-:W-:Y:S01]  /*81c0*/  FADD.FTZ R147, R147, R142 ;  /* 0x0000008e93937221 */ /* 0x000fe20000010000 */
[C---:B----4-:R-:W-:Y:S08]  /*81d0*/  HMMA.16816.F32 R16, R20.reuse, R32, R16 ;  /* 0x000000201410723c */ /* 0x050ff00000001810 */
[----:B------:R-:W-:Y:S03]  /*81e0*/  MUFU.EX2 R59, R59 ;  /* 0x0000003b003b7308 */ /* 0x000fe60000000800 */
[----:B------:R-:W-:Y:S01]  /*81f0*/  FADD.FTZ R147, R104, R147 ;  /* 0x0000009368937221 */ /* 0x000fe20000010000 */
[----:B------:R-:W-:Y:S01]  /*8200*/  HMMA.16816.F32 R100, R20, R34, R100 ;  /* 0x000000221464723c */ /* 0x000fe20000001864 */
[----:B------:R-:W4:Y:S05]  /*8210*/  LDSM.16.MT88.4 R32, [R156+0xc000] ;  /* 0x00c000009c20783b */ /* 0x000f2a0000004200 */
[----:B------:R-:W-:Y:S01]  /*8220*/  MUFU.EX2 R61, R61 ;  /* 0x0000003d003d7308 */ /* 0x000fe20000000800 */
[--C-:B-----5:R-:W-:Y:S01]  /*8230*/  FFMA.FTZ R60, R63, UR4, -R119.reuse ;  /* 0x000000043f3c7c23 */ /* 0x120fe20008010877 */
[----:B------:R-:W-:Y:S03]  /*8240*/  FFMA.FTZ R119, R67, UR4, -R119 ;  /* 0x0000000443777c23 */ /* 0x000fe60008010877 */
[----:B------:R-:W-:Y:S02]  /*8250*/  F2FP.F16.F32.PACK_AB R20, R106, R105 ;  /* 0x000000696a14723e */ /* 0x000fe400000000ff */
[----:B------:R-:W-:Y:S03]  /*8260*/  F2FP.F16.F32.PACK_AB R21, R107, R148 ;  /* 0x000000946b15723e */ /* 0x000fe600000000ff */
[----:B------:R-:W-:Y:S01]  /*8270*/  MUFU.EX2 R60, R60 ;  /* 0x0000003c003c7308 */ /* 0x000fe20000000800 */
[----:B------:R-:W-:Y:S01]  /*8280*/  F2FP.F16.F32.PACK_AB R22, R150, R149 ;  /* 0x000000959616723e */ /* 0x000fe200000000ff */
[----:B------:R-:W-:Y:S01]  /*8290*/  FADD.FTZ R148, R148, R147 ;  /* 0x0000009394947221 */ /* 0x000fe20000010000 */
[----:B------:R-:W-:Y:S03]  /*82a0*/  F2FP.F16.F32.PACK_AB R23, R151, R152 ;  /* 0x000000989717723e */ /* 0x000fe600000000ff */
[----:B------:R-:W-:Y:S04]  /*82b0*/  FADD.FTZ R107, R107, R148 ;  /* 0x000000946b6b7221 */ /* 0x000fe80000010000 */
[----:B------:R-:W5:Y:S01]  /*82c0*/  MUFU.EX2 R132, R132 ;  /* 0x0000008400847308 */ /* 0x000f620000000800 */
[C---:B---3--:R-:W-:Y:S03]  /*82d0*/  HMMA.16816.F32 R8, R20.reuse, R28, R8 ;  /* 0x0000001c1408723c */ /* 0x048fe60000001808 */
[----:B------:R-:W-:Y:S03]  /*82e0*/  FADD.FTZ R152, R152, R107 ;  /* 0x0000006b98987221 */ /* 0x000fe60000010000 */
[C---:B------:R-:W-:Y:S01]  /*82f0*/  HMMA.16816.F32 R68, R20.reuse, R30, R68 ;  /* 0x0000001e1444723c */ /* 0x040fe20000001844 */
[----:B------:R-:W3:Y:S02]  /*8300*/  LDSM.16.MT88.4 R28, [R157+0xe000] ;  /* 0x00e000009d1c783b */ /* 0x000ee40000004200 */
[----:B------:R-:W-:Y:S02]  /*8310*/  MUFU.EX2 R178, R119 ;  /* 0x0000007700b27308 */ /* 0x000fe40000000800 */
[----:B------:R-:W-:Y:S01]  /*8320*/  FADD.FTZ R152, R151, R152 ;  /* 0x0000009897987221 */ /* 0x000fe20000010000 */
[C---:B-1----:R-:W-:Y:S06]  /*8330*/  HMMA.16816.F32 R72, R20.reuse, R24, R72 ;  /* 0x000000181448723c */ /* 0x042fec0000001848 */
[C---:B------:R-:W-:Y:S01]  /*8340*/  HMMA.16816.F32 R76, R20.reuse, R26, R76 ;  /* 0x0000001a144c723c */ /* 0x040fe2000000184c */
[----:B------:R-:W1:Y:S05]  /*8350*/  LDSM.16.MT88.4 R24, [R156+0xe000] ;  /* 0x00e000009c18783b */ /* 0x000e6a0000004200 */
[C---:B------:R-:W-:Y:S06]  /*8360*/  HMMA.16816.F32 R80, R20.reuse, R36, R80 ;  /* 0x000000241450723c */ /* 0x040fec0000001850 */
[C---:B------:R-:W-:Y:S01]  /*8370*/  HMMA.16816.F32 R12, R20.reuse, R38, R12 ;  /* 0x00000026140c723c */ /* 0x040fe2000000180c */
[----:B------:R-:W-:Y:S05]  /*8380*/  LDSM.16.MT88.4 R36, [R156+0xa400] ;  /* 0x00a400009c24783b */ /* 0x000fea0000004200 */
[C---:B----4-:R-:W-:Y:S06]  /*8390*/  HMMA.16816.F32 R84, R20.reuse, R32, R84 ;  /* 0x000000201454723c */ /* 0x050fec0000001854 */
[C---:B------:R-:W-:Y:S01]  /*83a0*/  HMMA.16816.F32 R88, R20.reuse, R34, R88 ;  /* 0x000000221458723c */ /* 0x040fe20000001858 */
[----:B------:R-:W4:Y:S05]  /*83b0*/  LDSM.16.MT88.4 R32, [R157+0xa400] ;  /* 0x00a400009d20783b */ /* 0x000f2a0000004200 */
[C---:B---3--:R-:W-:Y:S06]  /*83c0*/  HMMA.16816.F32 R92, R20.reuse, R28, R92 ;  /* 0x0000001c145c723c */ /* 0x048fec000000185c */
[C---:B------:R-:W-:Y:S01]  /*83d0*/  HMMA.16816.F32 R96, R20.reuse, R30, R96 ;  /* 0x0000001e1460723c */ /* 0x040fe20000001860 */
[----:B------:R-:W3:Y:S05]  /*83e0*/  LDSM.16.MT88.4 R28, [R157+0xc400] ;  /* 0x00c400009d1c783b */ /* 0x000eea0000004200 */
[C---:B-1----:R-:W-:Y:S06]  /*83f0*/  HMMA.16816.F32 R16, R20.reuse, R24, R16 ;  /* 0x000000181410723c */ /* 0x042fec0000001810 */
[----:B------:R-:W-:Y:S01]  /*8400*/  HMMA.16816.F32 R100, R20, R26, R100 ;  /* 0x0000001a1464723c */ /* 0x000fe20000001864 */
[----:B------:R-:W1:Y:S06]  /*8410*/  LDSM.16.MT88.4 R24, [R157+0xe400] ;  /* 0x00e400009d18783b */ /* 0x000e6c0000004200 */
[----:B------:R-:W-:Y:S04]  /*8420*/  F2FP.F16.F32.PACK_AB R20, R44, R3 ;  /* 0x000000032c14723e */ /* 0x000fe800000000ff */
[----:B------:R-:W-:Y:S01]  /*8430*/  F2FP.F16.F32.PACK_AB R21, R46, R45 ;  /* 0x0000002d2e15723e */ /* 0x000fe200000000ff */
[----:B------:R-:W-:Y:S01]  /*8440*/  FADD.FTZ R45, R45, R152 ;  /* 0x000000982d2d7221 */ /* 0x000fe20000010000 */
[----:B------:R-:W-:Y:S02]  /*8450*/  F2FP.F16.F32.PACK_AB R22, R48, R47 ;  /* 0x0000002f3016723e */ /* 0x000fe400000000ff */
[----:B--2---:R-:W-:Y:S01]  /*8460*/  F2FP.F16.F32.PACK_AB R23, R50, R49 ;  /* 0x000000313217723e */ /* 0x004fe200000000ff */
[----:B------:R-:W-:Y:S04]  /*8470*/  FADD.FTZ R46, R46, R45 ;  /* 0x0000002d2e2e7221 */ /* 0x000fe80000010000 */
[----:B------:R-:W-:Y:S02]  /*8480*/  FADD.FTZ R49, R49, R46 ;  /* 0x0000002e31317221 */ /* 0x000fe40000010000 */
[C---:B----4-:R-:W-:Y:S03]  /*8490*/  HMMA.16816.F32 R8, R20.reuse, R32, R8 ;  /* 0x000000201408723c */ /* 0x050fe60000001808 */
[----:B------:R-:W-:Y:S03]  /*84a0*/  FADD.FTZ R50, R50, R49 ;  /* 0x0000003132327221 */ /* 0x000fe60000010000 */
[C---:B------:R-:W-:Y:S01]  /*84b0*/  HMMA.16816.F32 R68, R20.reuse, R34, R68 ;  /* 0x000000221444723c */ /* 0x040fe20000001844 */
[----:B------:R-:W2:Y:S05]  /*84c0*/  LDSM.16.MT88.4 R32, [R156+0xe400] ;  /* 0x00e400009c20783b */ /* 0x000eaa0000004200 */
        /* <DEDUP_REMOVED lines=15> */
[----:B------:R-:W-:Y:S04]  /*85c0*/  F2FP.F16.F32.PACK_AB R20, R52, R51 ;  /* 0x000000333414723e */ /* 0x000fe800000000ff */
[----:B------:R-:W-:Y:S01]  /*85d0*/  F2FP.F16.F32.PACK_AB R21, R54, R53 ;  /* 0x000000353615723e */ /* 0x000fe200000000ff */
[----:B------:R-:W-:Y:S01]  /*85e0*/  FADD.FTZ R53, R53, R50 ;  /* 0x0000003235357221 */ /* 0x000fe20000010000 */
[----:B------:R-:W-:Y:S02]  /*85f0*/  F2FP.F16.F32.PACK_AB R22, R56, R55 ;  /* 0x000000373816723e */ /* 0x000fe400000000ff */
[----:B------:R-:W-:Y:S01]  /*8600*/  F2FP.F16.F32.PACK_AB R23, R58, R57 ;  /* 0x000000393a17723e */ /* 0x000fe200000000ff */
[----:B------:R-:W-:Y:S04]  /*8610*/  FADD.FTZ R54, R54, R53 ;  /* 0x0000003536367221 */ /* 0x000fe80000010000 */
[----:B------:R-:W-:Y:S02]  /*8620*/  FADD.FTZ R57, R57, R54 ;  /* 0x0000003639397221 */ /* 0x000fe40000010000 */
[C---:B---3--:R-:W-:Y:S03]  /*8630*/  HMMA.16816.F32 R8, R20.reuse, R28, R8 ;  /* 0x0000001c1408723c */ /* 0x048fe60000001808 */
[----:B------:R-:W-:Y:S03]  /*8640*/  FADD.FTZ R58, R58, R57 ;  /* 0x000000393a3a7221 */ /* 0x000fe60000010000 */
[C---:B------:R-:W-:Y:S01]  /*8650*/  HMMA.16816.F32 R68, R20.reuse, R30, R68 ;  /* 0x0000001e1444723c */ /* 0x040fe20000001844 */
[----:B------:R-:W3:Y:S05]  /*8660*/  LDSM.16.MT88.4 R28, [R156+0xe800] ;  /* 0x00e800009c1c783b */ /* 0x000eea0000004200 */
[C---:B------:R-:W-:Y:S06]  /*8670*/  HMMA.16816.F32 R72, R20.reuse, R36, R72 ;  /* 0x000000241448723c */ /* 0x040fec0000001848 */
[C---:B------:R-:W-:Y:S01]  /*8680*/  HMMA.16816.F32 R76, R20.reuse, R38, R76 ;  /* 0x00000026144c723c */ /* 0x040fe2000000184c */
[----:B------:R-:W4:Y:S05]  /*8690*/  LDSM.16.MT88.4 R36, [R157+0xac00] ;  /* 0x00ac00009d24783b */ /* 0x000f2a0000004200 */
[C---:B-1----:R-:W-:Y:S06]  /*86a0*/  HMMA.16816.F32 R80, R20.reuse, R24, R80 ;  /* 0x000000181450723c */ /* 0x042fec0000001850 */
[C---:B------:R-:W-:Y:S05]  /*86b0*/  HMMA.16816.F32 R12, R20.reuse, R26, R12 ;  /* 0x0000001a140c723c */ /* 0x040fea000000180c */
[----:B------:R-:W-:Y:S01]  /*86c0*/  F2FP.F16.F32.PACK_AB R24, R5, R6 ;  /* 0x000000060518723e */ /* 0x000fe200000000ff */
[C---:B------:R-:W-:Y:S05]  /*86d0*/  HMMA.16816.F32 R84, R20.reuse, R40, R84 ;  /* 0x000000281454723c */ /* 0x040fea0000001854 */
[----:B-----5:R-:W-:Y:S01]  /*86e0*/  F2FP.F16.F32.PACK_AB R26, R132, R61 ;  /* 0x0000003d841a723e */ /* 0x020fe200000000ff */
[C---:B------:R-:W-:Y:S01]  /*86f0*/  HMMA.16816.F32 R88, R20.reuse, R42, R88 ;  /* 0x0000002a1458723c */ /* 0x040fe20000001858 */
[----:B------:R-:W1:Y:S04]  /*8700*/  LDSM.16.MT88.4 R40, [R156+0xac00] ;  /* 0x00ac00009c28783b */ /* 0x000e680000004200 */
[----:B------:R-:W-:Y:S01]  /*8710*/  FADD.FTZ R25, R118, R7 ;  /* 0x0000000776197221 */ /* 0x000fe20000010000 */
[C---:B--2---:R-:W-:Y:S01]  /*8720*/  HMMA.16816.F32 R92, R20.reuse, R32, R92 ;  /* 0x00000020145c723c */ /* 0x044fe2000000185c */
[----:B------:R-:W2:Y:S04]  /*8730*/  MUFU.EX2 R7, R66 ;  /* 0x0000004200077308 */ /* 0x000ea80000000800 */
[----:B------:R-:W-:Y:S01]  /*8740*/  FADD.FTZ R130, R130, R25 ;  /* 0x0000001982827221 */ /* 0x000fe20000010000 */
[C---:B------:R-:W-:Y:S05]  /*8750*/  HMMA.16816.F32 R96, R20.reuse, R34, R96 ;  /* 0x000000221460723c */ /* 0x040fea0000001860 */
[----:B------:R-:W-:Y:S01]  /*8760*/  F2FP.F16.F32.PACK_AB R25, R60, R59 ;  /* 0x0000003b3c19723e */ /* 0x000fe200000000ff */
[C---:B---3--:R-:W-:Y:S05]  /*8770*/  HMMA.16816.F32 R16, R20.reuse, R28, R16 ;  /* 0x0000001c1410723c */ /* 0x048fea0000001810 */
[----:B------:R-:W-:Y:S01]  /*8780*/  FADD.FTZ R130, R131, R130 ;  /* 0x0000008283827221 */ /* 0x000fe20000010000 */
[----:B------:R-:W-:Y:S01]  /*8790*/  HMMA.16816.F32 R100, R20, R30, R100 ;  /* 0x0000001e1464723c */ /* 0x000fe20000001864 */
[----:B------:R-:W3:Y:S04]  /*87a0*/  LDSM.16.MT88.4 R20, [R156+0xcc00] ;  /* 0x00cc00009c14783b */ /* 0x000ee80000004200 */
[----:B------:R-:W-:Y:S01]  /*87b0*/  FADD.FTZ R127, R127, R130 ;  /* 0x000000827f7f7221 */ /* 0x000fe20000010000 */
[----:B--2---:R-:W-:Y:S01]  /*87c0*/  F2FP.F16.F32.PACK_AB R27, R178, R7 ;  /* 0x00000007b21b723e */ /* 0x004fe200000000ff */
[----:B------:R-:W-:Y:S02]  /*87d0*/  FADD.FTZ R59, R59, R58 ;  /* 0x0000003a3b3b7221 */ /* 0x000fe40000010000 */
[----:B------:R-:W-:Y:S02]  /*87e0*/  LDSM.16.MT88.4 R28, [R156+0xec00] ;  /* 0x00ec00009c1c783b */ /* 0x000fe40000004200 */
[----:B------:R-:W-:Y:S01]  /*87f0*/  FADD.FTZ R124, R124, R127 ;  /* 0x0000007f7c7c7221 */ /* 0x000fe20000010000 */
[----:B------:R-:W-:Y:S01]  /*8800*/  FADD.FTZ R60, R60, R59 ;  /* 0x0000003b3c3c7221 */ /* 0x000fe20000010000 */
[C---:B----4-:R-:W-:Y:S04]  /*8810*/  HMMA.16816.F32 R112, R24.reuse, R36, R8 ;  /* 0x000000241870723c */ /* 0x050fe80000001808 */
[----:B------:R-:W2:Y:S01]  /*8820*/  LDSM.16.MT88.4 R8, [R157+0xec00] ;  /* 0x00ec00009d08783b */ /* 0x000ea20000004200 */
        /* <DEDUP_REMOVED lines=15> */
[C---:B--2---:R-:W-:Y:S05]  /*8920*/  HMMA.16816.F32 R92, R24.reuse, R8, R92 ;  /* 0x00000008185c723c */ /* 0x044fea000000185c */
[----:B------:R-:W-:Y:S01]  /*8930*/  FADD.FTZ R149, R149, R106 ;  /* 0x0000006a95957221 */ /* 0x000fe20000010000 */
[C---:B------:R-:W-:Y:S05]  /*8940*/  HMMA.16816.F32 R96, R24.reuse, R10, R96 ;  /* 0x0000000a1860723c */ /* 0x040fea0000001860 */
[----:B------:R-:W-:Y:S01]  /*8950*/  FADD.FTZ R150, R150, R149 ;  /* 0x0000009596967221 */ /* 0x000fe20000010000 */
[C---:B------:R-:W-:Y:S05]  /*8960*/  HMMA.16816.F32 R104, R24.reuse, R28, R16 ;  /* 0x0000001c1868723c */ /* 0x040fea0000001810 */
[----:B------:R-:W-:Y:S01]  /*8970*/  FADD.FTZ R3, R3, R150 ;  /* 0x0000009603037221 */ /* 0x000fe20000010000 */
[----:B------:R-:W-:Y:S05]  /*8980*/  HMMA.16816.F32 R100, R24, R30, R100 ;  /* 0x0000001e1864723c */ /* 0x000fea0000001864 */
[----:B------:R-:W-:Y:S01]  /*8990*/  FADD.FTZ R44, R44, R3 ;  /* 0x000000032c2c7221 */ /* 0x000fe20000010000 */
[----:B------:R-:W-:Y:S01]  /*89a0*/  IADD3 R3, R179, -0x1, RZ ;  /* 0xffffffffb3037810 */ /* 0x000fe20007ffe0ff */
[----:B------:R-:W-:Y:S04]  /*89b0*/  FADD.FTZ R7, R7, R60 ;  /* 0x0000003c07077221 */ /* 0x000fe80000010000 */
[----:B------:R-:W-:Y:S01]  /*89c0*/  FADD.FTZ R47, R47, R44 ;  /* 0x0000002c2f2f7221 */ /* 0x000fe20000010000 */
[----:B------:R-:W-:Y:S01]  /*89d0*/  MOV R179, R3 ;  /* 0x0000000300b37202 */ /* 0x000fe20000000f00 */
[----:B------:R-:W-:Y:S01]  /*89e0*/  FADD.FTZ R178, R178, R7 ;  /* 0x00000007b2b27221 */ /* 0x000fe20000010000 */
[----:B------:R-:W-:Y:S01]  /*89f0*/  MOV R3, R0 ;  /* 0x0000000000037202 */ /* 0x000fe20000000f00 */
[----:B------:R-:W-:Y:S04]  /*8a00*/  FADD.FTZ R48, R48, R47 ;  /* 0x0000002f30307221 */ /* 0x000fe80000010000 */
[----:B------:R-:W-:Y:S04]  /*8a10*/  FADD.FTZ R51, R51, R48 ;  /* 0x0000003033337221 */ /* 0x000fe80000010000 */
[----:B------:R-:W-:Y:S04]  /*8a20*/  FADD.FTZ R52, R52, R51 ;  /* 0x0000003334347221 */ /* 0x000fe80000010000 */
[----:B------:R-:W-:Y:S04]  /*8a30*/  FADD.FTZ R55, R55, R52 ;  /* 0x0000003437377221 */ /* 0x000fe80000010000 */
[----:B------:R-:W-:Y:S04]  /*8a40*/  FADD.FTZ R55, R56, R55 ;  /* 0x0000003738377221 */ /* 0x000fe80000010000 */
[----:B------:R-:W-:Y:S04]  /*8a50*/  FADD.FTZ R6, R6, R55 ;  /* 0x0000003706067221 */ /* 0x000fe80000010000 */
[----:B------:R-:W-:Y:S04]  /*8a60*/  FADD.FTZ R6, R5, R6 ;  /* 0x0000000605067221 */ /* 0x000fe80000010000 */
[----:B------:R-:W-:Y:S04]  /*8a70*/  FADD.FTZ R61, R61, R6 ;  /* 0x000000063d3d7221 */ /* 0x000fe80000010000 */
[----:B------:R-:W-:Y:S01]  /*8a80*/  FADD.FTZ R181, R132, R61 ;  /* 0x0000003d84b57221 */ /* 0x000fe20000010000 */
[----:B------:R-:W-:Y:S06]  /*8a90*/  @P0 BRA `(.L_x_1785) ;  /* 0xffffffc800d80947 */ /* 0x000fec000383ffff */
.L_x_1781:
[----:B------:R-:W1:Y:S01]  /*8aa0*/  SHFL.BFLY PT, R3, R178, 0x2, 0x1f ;  /* 0x0c401f00b2037f89 */ /* 0x000e6200000e0000 */
[----:B------:R-:W2:Y:S01]  /*8ab0*/  S2UR UR5, SR_CgaCtaId ;  /* 0x00000000000579c3 */ /* 0x000ea20000008800 */
[----:B------:R-:W-:Y:S01]  /*8ac0*/  MOV R9, 0x3f800000 ;  /* 0x3f80000000097802 */ /* 0x000fe20000000f00 */
[----:B------:R-:W-:Y:S01]  /*8ad0*/  UMOV UR4, 0x400 ;  /* 0x0000040000047882 */ /* 0x000fe20000000000 */
[----:B------:R-:W3:Y:S01]  /*8ae0*/  SHFL.BFLY PT, R8, R181, 0x2, 0x1f ;  /* 0x0c401f00b5087f89 */ /* 0x000ee200000e0000 */
[----:B------:R-:W-:Y:S01]  /*8af0*/  SHF.L.U32 R166, R166, 0x3, RZ ;  /* 0x00000003a6a67819 */ /* 0x000fe200000006ff */
[----:B------:R-:W-:Y:S01]  /*8b00*/  BSSY B0, `(.L_x_1786) ;  /* 0x00000bd000007945 */ /* 0x000fe20003800000 */
[----:B------:R-:W-:Y:S01]  /*8b10*/  IADD3 R66, -R167, RZ, RZ ;  /* 0x000000ffa7427210 */ /* 0x000fe20007ffe1ff */
[----:B------:R-:W4:Y:S01]  /*8b20*/  S2R R5, SR_TID.X ;  /* 0x0000000000057919 */ /* 0x000f220000002100 */
[----:B------:R-:W-:Y:S01]  /*8b30*/  IMAD R175, R175, 0x10, R174 ;  /* 0x00000010afaf7824 */ /* 0x000fe200078e02ae */
[----:B------:R-:W-:Y:S06]  /*8b40*/  BAR.SYNC.DEFER_BLOCKING 0x0 ;  /* 0x0000000000007b1d */ /* 0x000fec0000010000 */
[----:B------:R-:W5:Y:S01]  /*8b50*/  S2R R60, SR_CTAID.X ;  /* 0x00000000003c7919 */ /* 0x000f620000002500 */
[----:B-1----:R-:W-:Y:S01]  /*8b60*/  FADD.FTZ R3, R3, R178 ;  /* 0x000000b203037221 */ /* 0x002fe20000010000 */
[----:B--2---:R-:W-:Y:S01]  /*8b70*/  ULEA UR5, UR5, UR4, 0x18 ;  /* 0x0000000405057291 */ /* 0x004fe2000f8ec03f */
[----:B------:R-:W1:Y:S01]  /*8b80*/  S2UR UR4, SR_CTAID.Z ;  /* 0x00000000000479c3 */ /* 0x000e620000002700 */
[----:B---3--:R-:W-:-:S02]  /*8b90*/  FADD.FTZ R8, R8, R181 ;  /* 0x000000b508087221 */ /* 0x008fc40000010000 */
[----:B------:R-:W2:Y:S04]  /*8ba0*/  SHFL.BFLY PT, R6, R3, 0x1, 0x1f ;  /* 0x0c201f0003067f89 */ /* 0x000ea800000e0000 */
[----:B------:R-:W3:Y:S01]  /*8bb0*/  SHFL.BFLY PT, R7, R8, 0x1, 0x1f ;  /* 0x0c201f0008077f89 */ /* 0x000ee200000e0000 */
[----:B----4-:R-:W-:-:S04]  /*8bc0*/  SHF.R.S32.HI R4, RZ, 0x1f, R5 ;  /* 0x0000001fff047819 */ /* 0x010fc80000011405 */
[CC--:B------:R-:W-:Y:S02]  /*8bd0*/  LEA.HI R11, R4.reuse, R5.reuse, RZ, 0x2 ;  /* 0x00000005040b7211 */ /* 0x0c0fe400078f10ff */
[----:B------:R-:W-:Y:S02]  /*8be0*/  LEA.HI R12, R4, R5, RZ, 0x6 ;  /* 0x00000005040c7211 */ /* 0x000fe400078f30ff */
[----:B------:R-:W-:Y:S02]  /*8bf0*/  LOP3.LUT R10, R11, 0xfffffffc, RZ, 0xc0, !PT ;  /* 0xfffffffc0b0a7812 */ /* 0x000fe400078ec0ff */
[----:B------:R-:W-:Y:S02]  /*8c00*/  SHF.R.S32.HI R11, RZ, 0x2, R11 ;  /* 0x00000002ff0b7819 */ /* 0x000fe4000001140b */
[----:B------:R-:W-:Y:S01]  /*8c10*/  SHF.L.U32 R12, R12, 0x2, RZ ;  /* 0x000000020c0c7819 */ /* 0x000fe200000006ff */
[----:B--2---:R-:W-:Y:S01]  /*8c20*/  FADD.FTZ R6, R3, R6 ;  /* 0x0000000603067221 */ /* 0x004fe20000010000 */
[----:B------:R-:W-:-:S02]  /*8c30*/  SHF.R.S32.HI R14, RZ, 0x1f, R11 ;  /* 0x0000001fff0e7819 */ /* 0x000fc4000001140b */
[----:B------:R-:W-:Y:S01]  /*8c40*/  LEA.HI R3, R4, R5, RZ, 0x5 ;  /* 0x0000000504037211 */ /* 0x000fe200078f28ff */
[----:B---3--:R-:W-:Y:S01]  /*8c50*/  FADD.FTZ R7, R8, R7 ;  /* 0x0000000708077221 */ /* 0x008fe20000010000 */
[----:B------:R-:W-:Y:S02]  /*8c60*/  LEA.HI R14, R14, R11, RZ, 0x3 ;  /* 0x0000000b0e0e7211 */ /* 0x000fe400078f18ff */
[----:B------:R-:W-:Y:S02]  /*8c70*/  LOP3.LUT R12, R12, 0x3fffff00, RZ, 0xc0, !PT ;  /* 0x3fffff000c0c7812 */ /* 0x000fe400078ec0ff */
[----:B------:R-:W-:Y:S02]  /*8c80*/  LOP3.LUT R14, R14, 0xfffffff8, RZ, 0xc0, !PT ;  /* 0xfffffff80e0e7812 */ /* 0x000fe400078ec0ff */
[----:B------:R-:W-:Y:S02]  /*8c90*/  SHF.R.S32.HI R13, RZ, 0x5, R3 ;  /* 0x00000005ff0d7819 */ /* 0x000fe40000011403 */
[----:B------:R-:W-:-:S02]  /*8ca0*/  IADD3 R10, -R10, R5, RZ ;  /* 0x000000050a0a7210 */ /* 0x000fc40007ffe1ff */
[----:B------:R-:W-:Y:S02]  /*8cb0*/  LEA R165, R165, R12, 0x5 ;  /* 0x0000000ca5a57211 */ /* 0x000fe400078e28ff */
[----:B------:R-:W-:Y:S02]  /*8cc0*/  FSETP.NE.FTZ.AND P3, PT, R7, RZ, PT ;  /* 0x000000ff0700720b */ /* 0x000fe40003f75000 */
[----:B------:R-:W-:Y:S02]  /*8cd0*/  LEA.HI R12, R4, R5, RZ, 0x4 ;  /* 0x00000005040c7211 */ /* 0x000fe400078f20ff */
[----:B------:R-:W-:Y:S02]  /*8ce0*/  IADD3 R11, R11, -R14, RZ ;  /* 0x8000000e0b0b7210 */ /* 0x000fe40007ffe0ff */
[----:B------:R-:W-:Y:S02]  /*8cf0*/  LEA R10, R13, R10, 0x8 ;  /* 0x0000000a0d0a7211 */ /* 0x000fe400078e40ff */
[----:B------:R-:W-:-:S02]  /*8d00*/  SHF.R.S32.HI R12, RZ, 0x4, R12 ;  /* 0x00000004ff0c7819 */ /* 0x000fc4000001140c */
[----:B------:R-:W-:Y:S02]  /*8d10*/  LEA.HI R13, R11, R11, RZ, 0x1 ;  /* 0x0000000b0b0d7211 */ /* 0x000fe400078f08ff */
[----:B------:R-:W-:Y:S01]  /*8d20*/  FSETP.NE.FTZ.AND P2, PT, R6, RZ, PT ;  /* 0x000000ff0600720b */ /* 0x000fe20003f55000 */
[----:B------:R-:W2:Y:S01]  /*8d30*/  @P3 MUFU.RCP R9, R7 ;  /* 0x0000000700093308 */ /* 0x000ea20000001000 */
[----:B------:R-:W-:Y:S01]  /*8d40*/  SHF.L.U32 R12, R12, 0x6, RZ ;  /* 0x000000060c0c7819 */ /* 0x000fe200000006ff */
[----:B------:R-:W3:Y:S01]  /*8d50*/  @P3 LDC R61, c[0x0][0x2e8] ;  /* 0x0000ba00ff3d3b82 */ /* 0x000ee20000000800 */
[----:B------:R-:W-:Y:S02]  /*8d60*/  LOP3.LUT R14, R13, 0x1fffffe, RZ, 0xc0, !PT ;  /* 0x01fffffe0d0e7812 */ /* 0x000fe400078ec0ff */
[----:B------:R-:W-:Y:S02]  /*8d70*/  SHF.R.S32.HI R13, RZ, 0x1, R13 ;  /* 0x00000001ff0d7819 */ /* 0x000fe4000001140d */
[----:B------:R-:W-:Y:S01]  /*8d80*/  LOP3.LUT R15, R12, 0xc0, RZ, 0xc0, !PT ;  /* 0x000000c00c0f7812 */ /* 0x000fe200078ec0ff */
[----:B------:R-:W-:Y:S01]  /*8d90*/  @P3 MUFU.LG2 R7, R7 ;  /* 0x0000000700073308 */ /* 0x000fe20000000c00 */
[----:B------:R-:W-:-:S02]  /*8da0*/  SHF.L.U32 R12, R13, 0x6, RZ ;  /* 0x000000060d0c7819 */ /* 0x000fc400000006ff */
[----:B------:R-:W-:Y:S01]  /*8db0*/  MOV R8, 0x3f800000 ;  /* 0x3f80000000087802 */ /* 0x000fe20000000f00 */
[----:B------:R-:W4:Y:S01]  /*8dc0*/  @P2 LDC R63, c[0x0][0x2e8] ;  /* 0x0000ba00ff3f2b82 */ /* 0x000f220000000800 */
[----:B------:R-:W-:Y:S02]  /*8dd0*/  IADD3 R11, R11, -R14, RZ ;  /* 0x8000000e0b0b7210 */ /* 0x000fe40007ffe0ff */
[----:B------:R-:W-:Y:S02]  /*8de0*/  LOP3.LUT R16, R12, 0xc0, RZ, 0xc0, !PT ;  /* 0x000000c00c107812 */ /* 0x000fe400078ec0ff */
[----:B------:R-:W-:Y:S01]  /*8df0*/  LEA R10, R11, R10, 0x4 ;  /* 0x0000000a0b0a7211 */ /* 0x000fe200078e20ff */
[----:B------:R-:W5:Y:S01]  /*8e00*/  @P2 MUFU.RCP R8, R6 ;  /* 0x0000000600082308 */ /* 0x000f620000001000 */
[----:B------:R-:W-:Y:S01]  /*8e10*/  LOP3.LUT R12, R13, 0x1, RZ, 0xc0, !PT ;  /* 0x000000010d0c7812 */ /* 0x000fe200078ec0ff */
[----:B--2---:R-:W-:Y:S01]  /*8e20*/  FMUL.FTZ R112, R9, R112 ;  /* 0x0000007009707220 */ /* 0x004fe20000410000 */
[----:B------:R-:W-:Y:S01]  /*8e30*/  LOP3.LUT R11, R15, 0x18, R166, 0xf8, !PT ;  /* 0x000000180f0b7812 */ /* 0x000fe200078ef8a6 */
[C---:B------:R-:W-:Y:S01]  /*8e40*/  FMUL.FTZ R113, R9.reuse, R113 ;  /* 0x0000007109717220 */ /* 0x040fe20000410000 */
[----:B------:R-:W-:Y:S01]  /*8e50*/  SHF.R.U32.HI R14, RZ, 0x3, R15 ;  /* 0x00000003ff0e7819 */ /* 0x000fe2000001160f */
[C---:B------:R-:W-:Y:S01]  /*8e60*/  FMUL.FTZ R68, R9.reuse, R68 ;  /* 0x0000004409447220 */ /* 0x040fe20000410000 */
[----:B------:R-:W-:Y:S01]  /*8e70*/  LEA.HI R15, R16, R16, RZ, 0x1d ;  /* 0x00000010100f7211 */ /* 0x000fe200078fe8ff */
[C---:B------:R-:W-:Y:S01]  /*8e80*/  FMUL.FTZ R69, R9.reuse, R69 ;  /* 0x0000004509457220 */ /* 0x040fe20000410000 */
[----:B------:R-:W-:Y:S01]  /*8e90*/  ISETP.NE.U32.AND P1, PT, R12, 0x1, PT ;  /* 0x000000010c00780c */ /* 0x000fe20003f25070 */
[C---:B------:R-:W-:Y:S01]  /*8ea0*/  FMUL.FTZ R72, R9.reuse, R72 ;  /* 0x0000004809487220 */ /* 0x040fe20000410000 */
[----:B------:R-:W-:Y:S01]  /*8eb0*/  FMUL.FTZ R73, R9, R73 ;  /* 0x0000004909497220 */ /* 0x000fe20000410000 */
[----:B------:R-:W-:-:S02]  /*8ec0*/  IMAD.U32 R10, R10, 0x2, R15 ;  /* 0x000000020a0a7824 */ /* 0x000fc400078e000f */
        /* <DEDUP_REMOVED lines=19> */
[----:B-----5:R-:W-:Y:S01]  /*9000*/  FMUL.FTZ R115, R8, R115 ;  /* 0x0000007308737220 */ /* 0x020fe20000410000 */
[----:B------:R-:W-:Y:S01]  /*9010*/  LEA R12, R10, UR5, 0x2 ;  /* 0x000000050a0c7c11 */ /* 0x000fe2000f8e10ff */
[C---:B------:R-:W-:Y:S01]  /*9020*/  FMUL.FTZ R114, R8.reuse, R114 ;  /* 0x0000007208727220 */ /* 0x040fe20000410000 */
[----:B------:R-:W-:Y:S01]  /*9030*/  MOV R9, 0x40 ;  /* 0x0000004000097802 */ /* 0x000fe20000000f00 */
[----:B------:R-:W-:Y:S01]  /*9040*/  FMUL.FTZ R71, R8, R71 ;  /* 0x0000004708477220 */ /* 0x000fe20000410000 */
[----:B------:R-:W-:Y:S01]  /*9050*/  IADD3 R13, R12, -0x20, RZ ;  /* 0xffffffe00c0d7810 */ /* 0x000fe20007ffe0ff */
[C---:B------:R-:W-:Y:S01]  /*9060*/  FMUL.FTZ R70, R8.reuse, R70 ;  /* 0x0000004608467220 */ /* 0x040fe20000410000 */
[----:B------:R-:W-:Y:S01]  /*9070*/  SEL R9, R9, 0xffffffc0, !P0 ;  /* 0xffffffc009097807 */ /* 0x000fe20004000000 */
[----:B------:R-:W-:Y:S01]  /*9080*/  FMUL.FTZ R75, R8, R75 ;  /* 0x0000004b084b7220 */ /* 0x000fe20000410000 */
[----:B------:R-:W-:Y:S01]  /*9090*/  @P1 IADD3 R13, R12, 0x20, RZ ;  /* 0x000000200c0d1810 */ /* 0x000fe20007ffe0ff */
[C---:B------:R-:W-:Y:S01]  /*90a0*/  FMUL.FTZ R74, R8.reuse, R74 ;  /* 0x0000004a084a7220 */ /* 0x040fe20000410000 */
[----:B------:R-:W-:Y:S01]  /*90b0*/  LOP3.LUT R11, R11, R14, RZ, 0x3c, !PT ;  /* 0x0000000e0b0b7212 */ /* 0x000fe200078e3cff */
[----:B------:R-:W-:Y:S01]  /*90c0*/  FMUL.FTZ R79, R8, R79 ;  /* 0x0000004f084f7220 */ /* 0x000fe20000410000 */
[----:B------:R-:W-:Y:S01]  /*90d0*/  IADD3 R14, R12, R9, RZ ;  /* 0x000000090c0e7210 */ /* 0x000fe20007ffe0ff */
[C---:B------:R-:W-:Y:S01]  /*90e0*/  FMUL.FTZ R78, R8.reuse, R78 ;  /* 0x0000004e084e7220 */ /* 0x040fe20000410000 */
[----:B------:R-:W-:Y:S01]  /*90f0*/  IADD3 R15, R9, R13, RZ ;  /* 0x0000000d090f7210 */ /* 0x000fe20007ffe0ff */
[C---:B------:R-:W-:Y:S01]  /*9100*/  FMUL.FTZ R83, R8.reuse, R83 ;  /* 0x0000005308537220 */ /* 0x040fe20000410000 */
[C---:B------:R-:W-:Y:S01]  /*9110*/  FMUL.FTZ R82, R8.reuse, R82 ;  /* 0x0000005208527220 */ /* 0x040fe20000410000 */
[C---:B------:R-:W-:Y:S01]  /*9120*/  FMUL.FTZ R111, R8.reuse, R111 ;  /* 0x0000006f086f7220 */ /* 0x040fe20000410000 */
[----:B------:R-:W-:Y:S01]  /*9130*/  FMUL.FTZ R110, R8, R110 ;  /* 0x0000006e086e7220 */ /* 0x000fe20000410000 */
[----:B------:R-:W-:Y:S01]  /*9140*/  STS.64 [R12], R112 ;  /* 0x000000700c007388 */ /* 0x000fe20000000a00 */
[----:B------:R-:W-:Y:S01]  /*9150*/  LEA R164, R164, R165, 0x2 ;  /* 0x000000a5a4a47211 */ /* 0x000fe200078e10ff */
[C---:B------:R-:W-:Y:S01]  /*9160*/  FMUL.FTZ R87, R8.reuse, R87 ;  /* 0x0000005708577220 */ /* 0x040fe20000410000 */
[C---:B------:R-:W-:Y:S01]  /*9170*/  FMUL.FTZ R86, R8.reuse, R86 ;  /* 0x0000005608567220 */ /* 0x040fe20000410000 */
[----:B------:R-:W-:Y:S01]  /*9180*/  STS.64 [R12+0x400], R114 ;  /* 0x000400720c007388 */ /* 0x000fe20000000a00 */
[C---:B------:R-:W-:Y:S01]  /*9190*/  FMUL.FTZ R91, R8.reuse, R91 ;  /* 0x0000005b085b7220 */ /* 0x040fe20000410000 */
[C---:B------:R-:W-:Y:S01]  /*91a0*/  FMUL.FTZ R90, R8.reuse, R90 ;  /* 0x0000005a085a7220 */ /* 0x040fe20000410000 */
[C---:B------:R-:W-:Y:S01]  /*91b0*/  FMUL.FTZ R95, R8.reuse, R95 ;  /* 0x0000005f085f7220 */ /* 0x040fe20000410000 */
[----:B------:R-:W-:Y:S01]  /*91c0*/  STS.64 [R13], R68 ;  /* 0x000000440d007388 */ /* 0x000fe20000000a00 */
[C---:B------:R-:W-:Y:S01]  /*91d0*/  FMUL.FTZ R94, R8.reuse, R94 ;  /* 0x0000005e085e7220 */ /* 0x040fe20000410000 */
[C---:B------:R-:W-:Y:S01]  /*91e0*/  FMUL.FTZ R99, R8.reuse, R99 ;  /* 0x0000006308637220 */ /* 0x040fe20000410000 */
[C---:B------:R-:W-:Y:S01]  /*91f0*/  FMUL.FTZ R98, R8.reuse, R98 ;  /* 0x0000006208627220 */ /* 0x040fe20000410000 */
[----:B------:R-:W-:Y:S01]  /*9200*/  STS.64 [R13+0x400], R70 ;  /* 0x000400460d007388 */ /* 0x000fe20000000a00 */
[C---:B------:R-:W-:Y:S01]  /*9210*/  FMUL.FTZ R107, R8.reuse, R107 ;  /* 0x0000006b086b7220 */ /* 0x040fe20000410000 */
[----:B------:R-:W-:Y:S01]  /*9220*/  FMUL.FTZ R106, R8, R106 ;  /* 0x0000006a086a7220 */ /* 0x000fe20000410000 */
[----:B------:R-:W-:Y:S01]  /*9230*/  IADD3 R11, R164, R11, RZ ;  /* 0x0000000ba40b7210 */ /* 0x000fe20007ffe0ff */
[----:B------:R-:W-:Y:S01]  /*9240*/  STS.64 [R14], R72 ;  /* 0x000000480e007388 */ /* 0x000fe20000000a00 */
[C---:B------:R-:W-:Y:S01]  /*9250*/  FMUL.FTZ R103, R8.reuse, R103 ;  /* 0x0000006708677220 */ /* 0x040fe20000410000 */
[----:B------:R-:W-:Y:S01]  /*9260*/  FMUL.FTZ R102, R8, R102 ;  /* 0x0000006608667220 */ /* 0x000fe20000410000 */
[----:B------:R-:W-:Y:S01]  /*9270*/  LEA R65, R11, UR5, 0x2 ;  /* 0x000000050b417c11 */ /* 0x000fe2000f8e10ff */
[----:B------:R-:W-:Y:S01]  /*9280*/  STS.64 [R14+0x400], R74 ;  /* 0x0004004a0e007388 */ /* 0x000fe20000000a00 */
[----:B------:R-:W2:Y:S01]  /*9290*/  LDC.64 R8, c[0x0][0x2c0] ;  /* 0x0000b000ff087b82 */ /* 0x000ea20000000a00 */
[----:B------:R-:W5:Y:S01]  /*92a0*/  @P2 MUFU.LG2 R6, R6 ;  /* 0x0000000600062308 */ /* 0x000f620000000c00 */
[----:B------:R-:W-:Y:S01]  /*92b0*/  LOP3.LUT R62, R3, 0xffffffe0, RZ, 0xc0, !PT ;  /* 0xffffffe0033e7812 */ /* 0x000fe200078ec0ff */
[----:B------:R-:W-:Y:S01]  /*92c0*/  STS.64 [R15], R76 ;  /* 0x0000004c0f007388 */ /* 0x000fe20000000a00 */
[----:B------:R-:W-:-:S02]  /*92d0*/  LEA.HI R4, R4, R5, RZ, 0x3 ;  /* 0x0000000504047211 */ /* 0x000fc400078f18ff */
[-C--:B------:R-:W-:Y:S01]  /*92e0*/  IADD3 R62, -R62, R5.reuse, RZ ;  /* 0x000000053e3e7210 */ /* 0x080fe20007ffe1ff */
[----:B------:R-:W-:Y:S01]  /*92f0*/  STS.64 [R15+0x400], R78 ;  /* 0x0004004e0f007388 */ /* 0x000fe20000000a00 */
[----:B------:R-:W1:Y:S01]  /*9300*/  LDC R11, c[0x0][0x270] ;  /* 0x00009c00ff0b7b82 */ /* 0x000e620000000800 */
[----:B------:R-:W-:Y:S01]  /*9310*/  LOP3.LUT R64, R4, 0xfffffff8, RZ, 0xc0, !PT ;  /* 0xfffffff804407812 */ /* 0x000fe200078ec0ff */
[----:B------:R-:W2:Y:S01]  /*9320*/  S2R R10, SR_CTAID.Y ;  /* 0x00000000000a7919 */ /* 0x000ea20000002600 */
[----:B------:R-:W-:Y:S02]  /*9330*/  LOP3.LUT P0, RZ, R62, 0x3, RZ, 0xc0, !PT ;  /* 0x000000033eff7812 */ /* 0x000fe4000780c0ff */
[----:B------:R-:W-:Y:S01]  /*9340*/  IADD3 R64, -R64, R5, RZ ;  /* 0x0000000540407210 */ /* 0x000fe20007ffe1ff */
[----:B------:R-:W-:Y:S01]  /*9350*/  STS.64 [R12+0x2000], R80 ;  /* 0x002000500c007388 */ /* 0x000fe20000000a00 */
[----:B------:R-:W-:Y:S01]  /*9360*/  MOV R3, 0xff800000 ;  /* 0xff80000000037802 */ /* 0x000fe20000000f00 */
[----:B-----5:R-:W-:-:S02]  /*9370*/  @P2 FMUL.FTZ R5, R6, 0.69314718246459960938 ;  /* 0x3f31721806052820 */ /* 0x020fc40000410000 */
[----:B------:R-:W-:Y:S01]  /*9380*/  STS.64 [R12+0x2400], R82 ;  /* 0x002400520c007388 */ /* 0x000fe20000000a00 */
[----:B------:R-:W-:Y:S02]  /*9390*/  SHF.L.U32 R6, R60, 0x6, RZ ;  /* 0x000000063c067819 */ /* 0x000fe400000006ff */
[----:B------:R-:W-:Y:S01]  /*93a0*/  SHF.L.U32 R64, R64, 0x2, RZ ;  /* 0x0000000240407819 */ /* 0x000fe200000006ff */
[----:B------:R-:W-:Y:S01]  /*93b0*/  STS.64 [R13+0x2000], R108 ;  /* 0x0020006c0d007388 */ /* 0x000fe20000000a00 */
[----:B------:R-:W-:-:S03]  /*93c0*/  SHF.R.S32.HI R4, RZ, 0x3, R4 ;  /* 0x00000003ff047819 */ /* 0x000fc60000011404 */
[----:B------:R-:W-:Y:S04]  /*93d0*/  STS.64 [R13+0x2400], R110 ;  /* 0x0024006e0d007388 */ /* 0x000fe80000000a00 */
[----:B------:R-:W-:Y:S01]  /*93e0*/  STS.64 [R14+0x2000], R84 ;  /* 0x002000540e007388 */ /* 0x000fe20000000a00 */
[----:B-1----:R-:W-:-:S03]  /*93f0*/  IMAD R66, R11, R66, UR4 ;  /* 0x000000040b427e24 */ /* 0x002fc6000f8e0242 */
[----:B------:R-:W-:Y:S04]  /*9400*/  STS.64 [R14+0x2400], R86 ;  /* 0x002400560e007388 */ /* 0x000fe80000000a00 */
[----:B------:R-:W-:Y:S04]  /*9410*/  STS.64 [R15+0x2000], R88 ;  /* 0x002000580f007388 */ /* 0x000fe80000000a00 */
[----:B------:R-:W-:Y:S01]  /*9420*/  STS.64 [R15+0x2400], R90 ;  /* 0x0024005a0f007388 */ /* 0x000fe20000000a00 */
[----:B--2---:R-:W-:-:S03]  /*9430*/  IMAD R8, R10, R8, R167 ;  /* 0x000000080a087224 */ /* 0x004fc600078e02a7 */
[----:B------:R-:W-:Y:S01]  /*9440*/  STS.64 [R12+0x4000], R92 ;  /* 0x0040005c0c007388 */ /* 0x000fe20000000a00 */
[----:B------:R-:W-:-:S03]  /*9450*/  IMAD R8, R8, R11, R66 ;  /* 0x0000000b08087224 */ /* 0x000fc600078e0242 */
[----:B------:R-:W-:Y:S01]  /*9460*/  STS.64 [R12+0x4400], R94 ;  /* 0x0044005e0c007388 */ /* 0x000fe20000000a00 */
[----:B------:R-:W-:-:S03]  /*9470*/  IMAD R6, R8, R9, R6 ;  /* 0x0000000908067224 */ /* 0x000fc600078e0206 */
[----:B------:R-:W-:Y:S04]  /*9480*/  STS.64 [R13+0x4000], R96 ;  /* 0x004000600d007388 */ /* 0x000fe80000000a00 */
[----:B------:R-:W-:Y:S04]  /*9490*/  STS.64 [R13+0x4400], R98 ;  /* 0x004400620d007388 */ /* 0x000fe80000000a00 */
[----:B------:R-:W-:Y:S04]  /*94a0*/  STS.64 [R14+0x4000], R104 ;  /* 0x004000680e007388 */ /* 0x000fe80000000a00 */
[----:B------:R-:W-:Y:S04]  /*94b0*/  STS.64 [R14+0x4400], R106 ;  /* 0x0044006a0e007388 */ /* 0x000fe80000000a00 */
[----:B------:R-:W-:Y:S04]  /*94c0*/  STS.64 [R15+0x4000], R100 ;  /* 0x004000640f007388 */ /* 0x000fe80000000a00 */
[----:B------:R-:W-:Y:S01]  /*94d0*/  STS.64 [R15+0x4400], R102 ;  /* 0x004400660f007388 */ /* 0x000fe20000000a00 */
[----:B------:R-:W-:Y:S06]  /*94e0*/  BAR.SYNC.DEFER_BLOCKING 0x0 ;  /* 0x0000000000007b1d */ /* 0x000fec0000010000 */
[----:B------:R-:W1:Y:S04]  /*94f0*/  LDS.128 R56, [R65] ;  /* 0x0000000041387984 */ /* 0x000e680000000c00 */
[----:B------:R-:W2:Y:S04]  /*9500*/  LDS.128 R52, [R65+0x800] ;  /* 0x0008000041347984 */ /* 0x000ea80000000c00 */
[----:B------:R-:W1:Y:S04]  /*9510*/  LDS.128 R48, [R65+0x1000] ;  /* 0x0010000041307984 */ /* 0x000e680000000c00 */
        /* <DEDUP_REMOVED lines=8> */
[----:B------:R5:W1:Y:S02]  /*95a0*/  LDS.128 R12, [R65+0x5800] ;  /* 0x00580000410c7984 */ /* 0x000a640000000c00 */
[----:B-----5:R-:W-:-:S04]  /*95b0*/  @P3 FMUL.FTZ R65, R7, 0.69314718246459960938 ;  /* 0x3f31721807413820 */ /* 0x020fc80000410000 */
[----:B---3--:R-:W-:Y:S01]  /*95c0*/  @P3 FFMA.FTZ R3, R2, R61, R65 ;  /* 0x0000003d02033223 */ /* 0x008fe20000010041 */
[----:B------:R-:W-:Y:S01]  /*95d0*/  MOV R2, 0xff800000 ;  /* 0xff80000000027802 */ /* 0x000fe20000000f00 */
[----:B----4-:R-:W-:Y:S01]  /*95e0*/  @P2 FFMA.FTZ R2, R0, R63, R5 ;  /* 0x0000003f00022223 */ /* 0x010fe20000010005 */
[----:B------:R-:W-:Y:S01]  /*95f0*/  SHF.R.S32.HI R65, RZ, 0x1f, R64 ;  /* 0x0000001fff417819 */ /* 0x000fe20000011440 */
[----:B--2---:R-:W-:Y:S06]  /*9600*/  @P0 BRA `(.L_x_1787) ;  /* 0x0000000000300947 */ /* 0x004fec0003800000 */
        /* <DEDUP_REMOVED lines=12> */
.L_x_1787:
[----:B------:R-:W-:Y:S05]  /*96d0*/  BSYNC B0 ;  /* 0x0000000000007941 */ /* 0x000fea0003800000 */
.L_x_1786:
[----:B------:R-:W-:Y:S01]  /*96e0*/  ULDC UR4, c[0x0][0x2dc] ;  /* 0x0000b70000047ab9 */ /* 0x000fe20000000800 */
[----:B------:R-:W-:-:S04]  /*96f0*/  IMAD.WIDE R4, R4, 0x60, R64 ;  /* 0x0000006004047825 */ /* 0x000fc800078e0240 */
[----:B------:R-:W-:Y:S01]  /*9700*/  IMAD R6, R6, UR4, RZ ;  /* 0x0000000406067c24 */ /* 0x000fe2000f8e02ff */
[----:B------:R-:W-:-:S04]  /*9710*/  ULDC.64 UR4, c[0x0][0x288] ;  /* 0x0000a20000047ab9 */ /* 0x000fc80000000a00 */
[----:B------:R-:W-:-:S04]  /*9720*/  IADD3 R0, P0, R6, R4, RZ ;  /* 0x0000000406007210 */ /* 0x000fc80007f1e0ff */
[----:B--2---:R-:W-:Y:S02]  /*9730*/  LEA.HI.X.SX32 R3, R6, R5, 0x1, P0 ;  /* 0x0000000506037211 */ /* 0x004fe400000f0eff */
[----:B------:R-:W-:-:S04]  /*9740*/  LEA R2, P0, R0, UR4, 0x2 ;  /* 0x0000000400027c11 */ /* 0x000fc8000f8010ff */
[----:B------:R-:W-:-:S05]  /*9750*/  LEA.HI.X R3, R0, UR5, R3, 0x2, P0 ;  /* 0x0000000500037c11 */ /* 0x000fca00080f1403 */
[----:B-1----:R-:W-:Y:S04]  /*9760*/  STG.E.128 desc[UR16][R2.64], R56 ;  /* 0x0000003802007986 */ /* 0x002fe8000c101d10 */
[----:B------:R-:W-:Y:S04]  /*9770*/  STG.E.128 desc[UR16][R2.64+0x1800], R52 ;  /* 0x0018003402007986 */ /* 0x000fe8000c101d10 */
        /* <DEDUP_REMOVED lines=9> */
[----:B------:R-:W-:Y:S01]  /*9810*/  STG.E.128 desc[UR16][R2.64+0x4900], R12 ;  /* 0x0049000c02007986 */ /* 0x000fe2000c101d10 */
[----:B------:R-:W-:Y:S05]  /*9820*/  EXIT ;  /* 0x000000000000794d */ /* 0x000fea0003800000 */
.L_x_1788:
        /* <DEDUP_REMOVED lines=13> */
.L_x_6246:


//--------------------- .text._ZN5flash24flash_fwd_splitkv_kernelI23Flash_fwd_kernel_traitsILi96ELi64ELi128ELi4ELb0ELb0EN7cutlass6half_tE19Flash_kernel_traitsILi96ELi64ELi128ELi4ES3_EELb1ELb0ELb0ELb1ELb1ELb1ELb1ELb0EEEvNS_16Flash_fwd_paramsE --------------------------
	.section	.text._ZN5flash24flash_fwd_splitkv_kernelI23Flash_fwd_kernel_traitsILi96ELi64ELi128ELi4ELb0ELb0EN7cutlass6half_tE19Flash_kernel_traitsILi96ELi64ELi128ELi4ES3_EELb1ELb0ELb0ELb1ELb1ELb1ELb1ELb0EEEvNS_16Flash_fwd_paramsE,"ax",@progbits
	.align	128
        .global         _ZN5flash24flash_fwd_splitkv_kernelI23Flash_fwd_kernel_traitsILi96ELi64ELi128ELi4ELb0ELb0EN7cutlass6half_tE19Flash_kernel_traitsILi96ELi64ELi128ELi4ES3_EELb1ELb0ELb0ELb1ELb1ELb1ELb1ELb0EEEvNS_16Flash_fwd_paramsE
        .type           _ZN5flash24flash_fwd_splitkv_kernelI23Flash_fwd_kernel_traitsILi96ELi64ELi128ELi4ELb0ELb0EN7cutlass6half_tE19Flash_kernel_traitsILi96ELi64ELi128ELi4ES3_EELb1ELb0ELb0ELb1ELb1ELb1ELb1ELb0EEEvNS_16Flash_fwd_paramsE,@function
        .size           _ZN5flash24flash_fwd_splitkv_kernelI23Flash_fwd_kernel_traitsILi96ELi64ELi128ELi4ELb0ELb0EN7cutlass6half_tE19Flash_kernel_traitsILi96ELi64ELi128ELi4ES3_EELb1ELb0ELb0ELb1ELb1ELb1ELb1ELb0EEEvNS_16Flash_fwd_paramsE,(.L_x_6247 - _ZN5flash24flash_fwd_splitkv_kernelI23Flash_fwd_kernel_traitsILi96ELi64ELi128ELi4ELb0ELb0EN7cutlass6half_tE19Flash_kernel_traitsILi96ELi64ELi128ELi4ES3_EELb1ELb0ELb0ELb1ELb1ELb1ELb1ELb0EEEvNS_16Flash_fwd_paramsE)
        .other          _ZN5flash24flash_fwd_splitkv_kernelI23Flash_fwd_kernel_traitsILi96ELi64ELi128ELi4ELb0ELb0EN7cutlass6half_tE19Flash_kernel_traitsILi96ELi64ELi128ELi4ES3_EELb1ELb0ELb0ELb1ELb1ELb1ELb1ELb0EEEvNS_16Flash_fwd_paramsE,@"STO_CUDA_ENTRY STV_DEFAULT"
_ZN5flash24flash_fwd_splitkv_kernelI23Flash_fwd_kernel_traitsILi96ELi64ELi128ELi4ELb0ELb0EN7cutlass6half_tE19Flash_kernel_traitsILi96ELi64ELi128ELi4ES3_EELb1ELb0ELb0ELb1ELb1ELb1ELb1ELb0EEEvNS_16Flash_fwd_paramsE:
.text._ZN5flash24flash_fwd_splitkv_kernelI23Flash_fwd_kernel_traitsILi96ELi64ELi128ELi4ELb0ELb0EN7cutlass6half_tE19Flash_kernel_traitsILi96ELi64ELi128ELi4ES3_EELb1ELb0ELb0ELb1ELb1ELb1ELb1ELb0EEEvNS_16Flash_fwd_paramsE:
        /* <DEDUP_REMOVED lines=46> */
[----:B-1----:R-:W1:Y:S01]  /*02e0*/  LDC R2, c[0x0][0x2c8] ;  /* 0x0000b200ff027b82 */ /* 0x002e620000000800 */
[----:B--2---:R-:W-:-:S04]  /*02f0*/  IABS R8, R6 ;  /* 0x0000000600087213 */ /* 0x004fc80000000000 */
[----:B------:R-:W2:Y:S01]  /*0300*/  I2F.RP R7, R8 ;  /* 0x0000000800077306 */ /* 0x000ea20000209400 */
[----:B-1----:R-:W-:-:S05]  /*0310*/  VIADD R2, R2, 0x7f ;  /* 0x0000007f02027836 */ /* 0x002fca0000000000 */
[----:B------:R-:W-:-:S04]  /*0320*/  SHF.R.S32.HI R11, RZ, 0x1f, R2 ;  /* 0x0000001fff0b7819 */ /* 0x000fc80000011402 */
[----:B------:R-:W-:Y:S01]  /*0330*/  LEA.HI R11, R11, R2, RZ, 0x7 ;  /* 0x000000020b0b7211 */ /* 0x000fe200078f38ff */
[----:B--2---:R-:W1:Y:S01]  /*0340*/  MUFU.RCP R4, R7 ;  /* 0x0000000700047308 */ /* 0x004e620000001000 */
[-C--:B------:R-:W-:Y:S02]  /*0350*/  IABS R2, R6.reuse ;  /* 0x0000000600027213 */ /* 0x080fe40000000000 */
[----:B------:R-:W-:-:S03]  /*0360*/  LEA.HI.SX32 R11, R11, R6, 0x19 ;  /* 0x000000060b0b7211 */ /* 0x000fc600078fcaff */
[----:B------:R-:W-:Y:S02]  /*0370*/  IMAD.MOV R2, RZ, RZ, -R2 ;  /* 0x000000ffff027224 */ /* 0x000fe400078e0a02 */
[----:B------:R-:W-:-:S05]  /*0380*/  VIADD R11, R11, 0xffffffff ;  /* 0xffffffff0b0b7836 */ /* 0x000fca0000000000 */
[----:B------:R-:W-:Y:S02]  /*0390*/  IABS R9, R11 ;  /* 0x0000000b00097213 */ /* 0x000fe40000000000 */
[----:B------:R-:W-:Y:S01]  /*03a0*/  LOP3.LUT R11, R11, R6, RZ, 0x3c, !PT ;  /* 0x000000060b0b7212 */ /* 0x000fe200078e3cff */
[----:B-1----:R-:W-:-:S04]  /*03b0*/  VIADD R4, R4, 0xffffffe ;  /* 0x0ffffffe04047836 */ /* 0x002fc80000000000 */
[----:B------:R-:W1:Y:S02]  /*03c0*/  F2I.FTZ.U32.TRUNC.NTZ R5, R4 ;  /* 0x0000000400057305 */ /* 0x000e64000021f000 */
[----:B-1----:R-:W-:Y:S02]  /*03d0*/  IMAD.MOV R3, RZ, RZ, -R5 ;  /* 0x000000ffff037224 */ /* 0x002fe400078e0a05 */
[----:B------:R-:W-:Y:S02]  /*03e0*/  IMAD.MOV.U32 R4, RZ, RZ, RZ ;  /* 0x000000ffff047224 */ /* 0x000fe400078e00ff */
[----:B------:R-:W-:-:S04]  /*03f0*/  IMAD R12, R3, R8, RZ ;  /* 0x00000008030c7224 */ /* 0x000fc800078e02ff */
[----:B------:R-:W-:Y:S02]  /*0400*/  IMAD.HI.U32 R12, R5, R12, R4 ;  /* 0x0000000c050c7227 */ /* 0x000fe400078e0004 */
[----:B------:R-:W1:Y:S04]  /*0410*/  @!P0 LDC.64 R4, c[0x0][0x318] ;  /* 0x0000c600ff048b82 */ /* 0x000e680000000a00 */
[----:B------:R-:W-:-:S04]  /*0420*/  IMAD.HI.U32 R7, R12, R9, RZ ;  /* 0x000000090c077227 */ /* 0x000fc800078e00ff */
[----:B------:R-:W-:Y:S02]  /*0430*/  IMAD R9, R7, R2, R9 ;  /* 0x0000000207097224 */ /* 0x000fe400078e0209 */
[----:B------:R-:W2:Y:S03]  /*0440*/  @!P0 LDC.64 R2, c[0x0][0x2c8] ;  /* 0x0000b200ff028b82 */ /* 0x000ea60000000a00 */
[----:B------:R-:W-:Y:S02]  /*0450*/  ISETP.GT.U32.AND P2, PT, R8, R9, PT ;  /* 0x000000090800720c */ /* 0x000fe40003f44070 */
[----:B-1----:R-:W-:Y:S02]  /*0460*/  @!P0 ISETP.NE.U32.AND P1, PT, R4, RZ, PT ;  /* 0x000000ff0400820c */ /* 0x002fe40003f25070 */
[----:B------:R-:W1:Y:S09]  /*0470*/  S2R R4, SR_CTAID.Y ;  /* 0x0000000000047919 */ /* 0x000e720000002600 */
[----:B------:R-:W-:Y:S01]  /*0480*/  @!P2 IMAD.IADD R9, R9, 0x1, -R8 ;  /* 0x000000010909a824 */ /* 0x000fe200078e0a08 */
[----:B------:R-:W-:Y:S01]  /*0490*/  @!P0 ISETP.NE.AND.EX P1, PT, R5, RZ, PT, P1 ;  /* 0x000000ff0500820c */ /* 0x000fe20003f25310 */
[----:B------:R-:W-:-:S03]  /*04a0*/  @!P2 VIADD R7, R7, 0x1 ;  /* 0x000000010707a836 */ /* 0x000fc60000000000 */
[----:B------:R-:W-:Y:S02]  /*04b0*/  ISETP.GE.U32.AND P3, PT, R9, R8, PT ;  /* 0x000000080900720c */ /* 0x000fe40003f66070 */
[----:B--2---:R-:W-:Y:S02]  /*04c0*/  @!P0 SEL R3, R3, RZ, P1 ;  /* 0x000000ff03038207 */ /* 0x004fe40000800000 */
        /* <DEDUP_REMOVED lines=31> */
[----:B-1----:R-:W-:-:S04]  /*06c0*/  IMAD R3, R4, R3, R165 ;  /* 0x0000000304037224 */ /* 0x002fc800078e02a5 */
[----:B------:R-:W-:Y:S01]  /*06d0*/  IMAD R4, R3, R0, R13 ;  /* 0x0000000003047224 */ /* 0x000fe200078e020d */
[----:B------:R-:W-:-:S03]  /*06e0*/  SHF.R.S32.HI R0, RZ, 0x3, R2 ;  /* 0x00000003ff007819 */ /* 0x000fc60000011402 */
[----:B------:R-:W-:Y:S01]  /*06f0*/  IMAD R5, R4, UR15, R137 ;  /* 0x0000000f04057c24 */ /* 0x000fe2000f8e0289 */
[----:B------:R-:W-:Y:S01]  /*0700*/  IADD3 R137, -R137, UR15, RZ ;  /* 0x0000000f89897c10 */ /* 0x000fe2000fffe1ff */
[C---:B------:R-:W-:Y:S02]  /*0710*/  VIADD R4, R0.reuse, 0x20 ;  /* 0x0000002000047836 */ /* 0x040fe40000000000 */
[C---:B------:R-:W-:Y:S01]  /*0720*/  VIADD R6, R0.reuse, 0x10 ;  /* 0x0000001000067836 */ /* 0x040fe20000000000 */
[----:B------:R-:W-:Y:S01]  /*0730*/  SHF.R.S32.HI R7, RZ, 0x1f, R5 ;  /* 0x0000001fff077819 */ /* 0x000fe20000011405 */
[C---:B------:R-:W-:Y:S01]  /*0740*/  IMAD R2, R5.reuse, UR4, RZ ;  /* 0x0000000405027c24 */ /* 0x040fe2000f8e02ff */
[----:B------:R-:W-:Y:S01]  /*0750*/  IADD3 R5, P0, R5, R0, RZ ;  /* 0x0000000005057210 */ /* 0x000fe20007f1e0ff */
[----:B------:R-:W-:Y:S01]  /*0760*/  IMAD.WIDE R8, R0, 0x60, R8 ;  /* 0x0000006000087825 */ /* 0x000fe200078e0208 */
[-C--:B------:R-:W-:Y:S01]  /*0770*/  ISETP.GE.OR P2, PT, R4, R137.reuse, P5 ;  /* 0x000000890400720c */ /* 0x080fe20002f46670 */
[----:B------:R-:W-:Y:S01]  /*0780*/  ULDC.64 UR4, c[0x0][0x2b8] ;  /* 0x0000ae0000047ab9 */ /* 0x000fe20000000a00 */
[----:B------:R-:W-:-:S02]  /*0790*/  ISETP.GE.OR P3, PT, R6, R137, P5 ;  /* 0x000000890600720c */ /* 0x000fc40002f66670 */
[C---:B------:R-:W-:Y:S02]  /*07a0*/  ISETP.GE.OR P4, PT, R0.reuse, R137, P5 ;  /* 0x000000890000720c */ /* 0x040fe40002f86670 */
[C---:B------:R-:W-:Y:S01]  /*07b0*/  LEA.HI.X.SX32 R4, R0.reuse, R7, 0x1, P0 ;  /* 0x0000000700047211 */ /* 0x040fe200000f0eff */
[----:B------:R-:W-:Y:S01]  /*07c0*/  VIADD R0, R0, 0x30 ;  /* 0x0000003000007836 */ /* 0x000fe20000000000 */
[----:B------:R-:W-:Y:S02]  /*07d0*/  IADD3 R3, P1, R2, R8, RZ ;  /* 0x0000000802037210 */ /* 0x000fe40007f3e0ff */
[----:B------:R-:W-:Y:S02]  /*07e0*/  LEA R6, P0, R5, UR4, 0x2 ;  /* 0x0000000405067c11 */ /* 0x000fe4000f8010ff */
[----:B------:R-:W-:Y:S02]  /*07f0*/  ISETP.GE.OR P5, PT, R0, R137, P5 ;  /* 0x000000890000720c */ /* 0x000fe40002fa6670 */
[----:B------:R-:W-:-:S02]  /*0800*/  LEA.HI.X.SX32 R2, R2, R9, 0x1, P1 ;  /* 0x0000000902027211 */ /* 0x000fc400008f0eff */
        /* <DEDUP_REMOVED lines=25> */
.L_x_1789:
        /* <DEDUP_REMOVED lines=22> */
.L_x_1790:
        /* <DEDUP_REMOVED lines=32> */
[----:B------:R-:W2:Y:S01]  /*0d00*/  LDG.E R26, desc[UR16][R26.64] ;  /* 0x000000101a1a7981 */ /* 0x000ea2000c1e1900 */
        /* <DEDUP_REMOVED lines=28> */
[----:B------:R-:W-:Y:S02]  /*0ed0*/  SHF.R.S32.HI R15, RZ, 0x1f, R14 ;  /* 0x0000001fff0f7819 */ /* 0x000fe4000001140e */
[----:B--2---:R-:W-:Y:S01]  /*0ee0*/  SHF.R.S32.HI R3, RZ, 0x1f, R26 ;  /* 0x0000001fff037819 */ /* 0x004fe2000001141a */
        /* <DEDUP_REMOVED lines=9> */
[----:B------:R-:W-:-:S03]  /*0f80*/  IADD3 R3, R27, R3, RZ ;  /* 0x000000031b037210 */ /* 0x000fc60007ffe0ff */
[----:B------:R-:W-:Y:S02]  /*0f90*/  IMAD.IADD R23, R23, 0x1, R5 ;  /* 0x0000000117177824 */ /* 0x000fe400078e0205 */
[----:B------:R-:W-:Y:S02]  /*0fa0*/  IMAD R5, R15, UR10, RZ ;  /* 0x0000000a0f057c24 */ /* 0x000fe4000f8e02ff */
[----:B------:R-:W-:-:S04]  /*0fb0*/  IMAD.WIDE.U32 R22, R14, UR10, R22 ;  /* 0x0000000a0e167c25 */ /* 0x000fc8000f8e0016 */
[----:B------:R-:W-:-:S05]  /*0fc0*/  IMAD R2, R14, UR11, R5 ;  /* 0x0000000b0e027c24 */ /* 0x000fca000f8e0205 */
[----:B------:R-:W-:Y:S01]  /*0fd0*/  IADD3 R2, R23, R2, RZ ;  /* 0x0000000217027210 */ /* 0x000fe20007ffe0ff */
[----:B------:R-:W-:Y:S06]  /*0fe0*/  BRA `(.L_x_1792) ;  /* 0x0000000000e47947 */ /* 0x000fec0003800000 */
.L_x_1791:
[----:B------:R-:W1:Y:S01]  /*0ff0*/  LDC R6, c[0x0][0x278] ;  /* 0x00009e00ff067b82 */ /* 0x000e620000000800 */
[----:B------:R-:W-:Y:S01]  /*1000*/  LEA R7, R129, 0xffffff80, 0x7 ;  /* 0xffffff8081077811 */ /* 0x000fe200078e38ff */
[----:B------:R-:W-:Y:S01]  /*1010*/  ULDC.64 UR6, c[0x0][0x248] ;  /* 0x0000920000067ab9 */ /* 0x000fe20000000a00 */
[----:B------:R-:W-:Y:S02]  /*1020*/  ULDC.64 UR8, c[0x0][0x230] ;  /* 0x00008c0000087ab9 */ /* 0x000fe40000000a00 */
[----:B------:R-:W-:-:S03]  /*1030*/  IADD3 R20, P1, R19, R7, RZ ;  /* 0x0000000713147210 */ /* 0x000fc60007f3e0ff */
[----:B------:R-:W2:Y:S01]  /*1040*/  LDC.64 R10, c[0x0][0x250] ;  /* 0x00009400ff0a7b82 */ /* 0x000ea20000000a00 */
        /* <DEDUP_REMOVED lines=20> */
[----:B--2---:R-:W-:-:S02]  /*1190*/  IMAD R8, R8, R10, RZ ;  /* 0x0000000a08087224 */ /* 0x004fc400078e02ff */
[C---:B------:R-:W-:Y:S01]  /*11a0*/  IMAD R12, R20.reuse, UR7, R15 ;  /* 0x00000007140c7c24 */ /* 0x040fe2000f8e020f */
[----:B-----5:R-:W-:Y:S01]  /*11b0*/  SHF.R.S32.HI R15, RZ, 0x1f, R0 ;  /* 0x0000001fff0f7819 */ /* 0x020fe20000011400 */
[----:B------:R-:W-:-:S04]  /*11c0*/  IMAD.WIDE.U32 R20, R20, UR6, RZ ;  /* 0x0000000614147c25 */ /* 0x000fc8000f8e00ff */
[----:B------:R-:W-:Y:S02]  /*11d0*/  IMAD R8, R19, R11, R8 ;  /* 0x0000000b13087224 */ /* 0x000fe400078e0208 */
[----:B------:R-:W-:Y:S02]  /*11e0*/  IMAD.IADD R21, R21, 0x1, R12 ;  /* 0x0000000115157824 */ /* 0x000fe400078e020c */
[-C--:B------:R-:W-:Y:S01]  /*11f0*/  @!P0 IADD3 R2, R2, -R3.reuse, RZ ;  /* 0x8000000302028210 */ /* 0x080fe20007ffe0ff */
[----:B------:R-:W-:Y:S01]  /*1200*/  IMAD R11, R15, UR8, RZ ;  /* 0x000000080f0b7c24 */ /* 0x000fe2000f8e02ff */
[----:B------:R-:W-:Y:S01]  /*1210*/  @!P0 IADD3 R14, R14, 0x1, RZ ;  /* 0x000000010e0e8810 */ /* 0x000fe20007ffe0ff */
[----:B------:R-:W-:Y:S01]  /*1220*/  IMAD.WIDE.U32 R18, R19, R10, RZ ;  /* 0x0000000a13127225 */ /* 0x000fe200078e00ff */
[----:B------:R-:W-:Y:S02]  /*1230*/  ISETP.GE.U32.AND P2, PT, R2, R3, PT ;  /* 0x000000030200720c */ /* 0x000fe40003f46070 */
[----:B------:R-:W-:Y:S01]  /*1240*/  LOP3.LUT R2, R13, R6, RZ, 0x3c, !PT ;  /* 0x000000060d027212 */ /* 0x000fe200078e3cff */
[----:B------:R-:W-:Y:S01]  /*1250*/  IMAD R11, R0, UR9, R11 ;  /* 0x00000009000b7c24 */ /* 0x000fe2000f8e020b */
[----:B------:R-:W-:Y:S01]  /*1260*/  ISETP.NE.AND P0, PT, R6, RZ, PT ;  /* 0x000000ff0600720c */ /* 0x000fe20003f05270 */
[----:B------:R-:W-:Y:S01]  /*1270*/  IMAD.WIDE.U32 R20, R0, UR8, R20 ;  /* 0x0000000800147c25 */ /* 0x000fe2000f8e0014 */
[----:B------:R-:W-:-:S02]  /*1280*/  ISETP.GE.AND P1, PT, R2, RZ, PT ;  /* 0x000000ff0200720c */ /* 0x000fc40003f26270 */
[----:B------:R-:W2:Y:S01]  /*1290*/  LDC.64 R2, c[0x0][0x238] ;  /* 0x00008e00ff027b82 */ /* 0x000ea20000000a00 */
[----:B------:R-:W-:Y:S01]  /*12a0*/  IADD3 R19, R19, R8, RZ ;  /* 0x0000000813137210 */ /* 0x000fe20007ffe0ff */
[----:B------:R-:W-:-:S03]  /*12b0*/  IMAD.IADD R21, R21, 0x1, R11 ;  /* 0x0000000115157824 */ /* 0x000fc600078e020b */
[----:B------:R-:W-:-:S06]  /*12c0*/  @P2 IADD3 R14, R14, 0x1, RZ ;  /* 0x000000010e0e2810 */ /* 0x000fcc0007ffe0ff */
[----:B------:R-:W-:Y:S02]  /*12d0*/  @!P1 IADD3 R14, -R14, RZ, RZ ;  /* 0x000000ff0e0e9210 */ /* 0x000fe40007ffe1ff */
[----:B------:R-:W-:-:S05]  /*12e0*/  @!P0 LOP3.LUT R14, RZ, R6, RZ, 0x33, !PT ;  /* 0x00000006ff0e8212 */ /* 0x000fca00078e33ff */
[----:B-1----:R-:W-:-:S04]  /*12f0*/  IMAD.WIDE.U32 R22, R14, R4, R20 ;  /* 0x000000040e167225 */ /* 0x002fc800078e0014 */
[-C--:B--2---:R-:W-:Y:S01]  /*1300*/  IMAD R6, R15, R2.reuse, RZ ;  /* 0x000000020f067224 */ /* 0x084fe200078e02ff */
[----:B------:R-:W-:Y:S01]  /*1310*/  SHF.R.S32.HI R15, RZ, 0x1f, R14 ;  /* 0x0000001fff0f7819 */ /* 0x000fe2000001140e */
[----:B------:R-:W-:-:S04]  /*1320*/  IMAD.WIDE.U32 R26, R0, R2, R18 ;  /* 0x00000002001a7225 */ /* 0x000fc800078e0012 */
[----:B------:R-:W-:Y:S02]  /*1330*/  IMAD R3, R0, R3, R6 ;  /* 0x0000000300037224 */ /* 0x000fe400078e0206 */
[----:B------:R-:W-:-:S03]  /*1340*/  IMAD R6, R15, R4, RZ ;  /* 0x000000040f067224 */ /* 0x000fc600078e02ff */
[----:B------:R-:W-:Y:S01]  /*1350*/  IADD3 R3, R27, R3, RZ ;  /* 0x000000031b037210 */ /* 0x000fe20007ffe0ff */
[----:B------:R-:W-:-:S05]  /*1360*/  IMAD R5, R14, R5, R6 ;  /* 0x000000050e057224 */ /* 0x000fca00078e0206 */
[----:B------:R-:W-:-:S07]  /*1370*/  IADD3 R2, R23, R5, RZ ;  /* 0x0000000517027210 */ /* 0x000fce0007ffe0ff */
.L_x_1792:
[----:B------:R-:W-:Y:S01]  /*1380*/  SHF.R.S32.HI R135, RZ, 0x1f, R130 ;  /* 0x0000001fff877819 */ /* 0x000fe20000011482 */
[----:B------:R-:W-:Y:S01]  /*1390*/  ULDC.64 UR4, c[0x0][0x228] ;  /* 0x00008a0000047ab9 */ /* 0x000fe20000000a00 */
[----:B------:R-:W-:Y:S01]  /*13a0*/  SHF.R.S32.HI R18, RZ, 0x1f, R165 ;  /* 0x0000001fff127819 */ /* 0x000fe200000114a5 */
[----:B------:R-:W1:Y:S01]  /*13b0*/  S2UR UR12, SR_CgaCtaId ;  /* 0x00000000000c79c3 */ /* 0x000e620000008800 */
[CC--:B------:R-:W-:Y:S01]  /*13c0*/  LEA.HI R6, R135.reuse, R130.reuse, RZ, 0x3 ;  /* 0x0000008287067211 */ /* 0x0c0fe200078f18ff */
[----:B------:R-:W-:Y:S01]  /*13d0*/  ULDC.64 UR10, c[0x0][0x268] ;  /* 0x00009a00000a7ab9 */ /* 0x000fe20000000a00 */
[-C--:B------:R-:W-:Y:S01]  /*13e0*/  LEA.HI R161, R135, R130.reuse, RZ, 0x2 ;  /* 0x0000008287a17211 */ /* 0x080fe200078f10ff */
[----:B------:R-:W-:Y:S01]  /*13f0*/  IMAD R18, R18, UR4, RZ ;  /* 0x0000000412127c24 */ /* 0x000fe2000f8e02ff */
[----:B------:R-:W-:Y:S01]  /*1400*/  SHF.R.S32.HI R11, RZ, 0x3, R6 ;  /* 0x00000003ff0b7819 */ /* 0x000fe20000011406 */
[----:B------:R-:W-:Y:S01]  /*1410*/  IMAD R15, R15, UR10, RZ ;  /* 0x0000000a0f0f7c24 */ /* 0x000fe2000f8e02ff */
[----:B------:R-:W-:Y:S01]  /*1420*/  LEA.HI R19, R135, R130, RZ, 0x4 ;  /* 0x0000008287137211 */ /* 0x000fe200078f20ff */
[----:B------:R-:W-:Y:S01]  /*1430*/  IMAD R18, R165, UR5, R18 ;  /* 0x00000005a5127c24 */ /* 0x000fe2000f8e0212 */
[----:B------:R-:W-:Y:S01]  /*1440*/  LEA.HI R0, R6, R11, RZ, 0x1 ;  /* 0x0000000b06007211 */ /* 0x000fe200078f08ff */
[----:B------:R-:W-:Y:S01]  /*1450*/  IMAD R8, R14, UR11, R15 ;  /* 0x0000000b0e087c24 */ /* 0x000fe2000f8e020f */
[----:B------:R-:W-:Y:S01]  /*1460*/  SHF.R.S32.HI R4, RZ, 0x4, R19 ;  /* 0x00000004ff047819 */ /* 0x000fe20000011413 */
[----:B------:R-:W-:Y:S01]  /*1470*/  USHF.L.U32 UR19, UR6, 0x6, URZ ;  /* 0x0000000606137899 */ /* 0x000fe2000800063f */
[----:B------:R-:W-:Y:S01]  /*1480*/  LOP3.LUT R0, R0, 0xfffffffe, RZ, 0xc0, !PT ;  /* 0xfffffffe00007812 */ /* 0x000fe200078ec0ff */
[----:B------:R-:W-:Y:S01]  /*1490*/  USHF.L.U64.HI UR18, UR6, 0x6, UR7 ;  /* 0x0000000606127899 */ /* 0x000fe20008010207 */
[----:B------:R-:W-:-:S02]  /*14a0*/  LOP3.LUT R23, R161, 0xfffffffc, RZ, 0xc0, !PT ;  /* 0xfffffffca1177812 */ /* 0x000fc400078ec0ff */
[----:B------:R-:W-:Y:S01]  /*14b0*/  LEA.HI R5, R19, R4, RZ, 0x1 ;  /* 0x0000000413057211 */ /* 0x000fe200078f08ff */
[----:B------:R-:W-:Y:S01]  /*14c0*/  IMAD.IADD R163, R11, 0x1, -R0 ;  /* 0x000000010ba37824 */ /* 0x000fe200078e0a00 */
[----:B------:R-:W-:Y:S01]  /*14d0*/  SHF.R.S32.HI R20, RZ, 0x2, R161 ;  /* 0x00000002ff147819 */ /* 0x000fe200000114a1 */
        /* <DEDUP_REMOVED lines=11> */
[--C-:B------:R-:W-:Y:S02]  /*1590*/  LOP3.LUT R23, R11, 0x18, R24.reuse, 0xf8, !PT ;  /* 0x000000180b177812 */ /* 0x100fe400078ef818 */
[----:B------:R-:W-:Y:S01]  /*15a0*/  SHF.R.U32.HI R4, RZ, 0x3, R11 ;  /* 0x00000003ff047819 */ /* 0x000fe2000001160b */
[----:B------:R-:W-:Y:S01]  /*15b0*/  IMAD.IADD R161, R20, 0x1, -R161 ;  /* 0x0000000114a17824 */ /* 0x000fe200078e0aa1 */
[----:B------:R-:W-:Y:S02]  /*15c0*/  IADD3 R26, P0, R24, R26, RZ ;  /* 0x0000001a181a7210 */ /* 0x000fe40007f1e0ff */
[----:B------:R-:W-:-:S02]  /*15d0*/  SHF.R.S32.HI R25, RZ, 0x1f, R24 ;  /* 0x0000001fff197819 */ /* 0x000fc40000011418 */
[----:B------:R-:W-:Y:S02]  /*15e0*/  IADD3 R22, P1, R24, R22, RZ ;  /* 0x0000001618167210 */ /* 0x000fe40007f3e0ff */
[----:B------:R-:W-:Y:S01]  /*15f0*/  SHF.R.S32.HI R134, RZ, 0x5, R135 ;  /* 0x00000005ff867819 */ /* 0x000fe20000011487 */
[----:B------:R-:W-:Y:S01]  /*1600*/  IMAD.X R27, R25, 0x1, R3, P0 ;  /* 0x00000001191b7824 */ /* 0x000fe200000e0603 */
[----:B------:R-:W-:Y:S01]  /*1610*/  LOP3.LUT R4, R23, R4, RZ, 0x3c, !PT ;  /* 0x0000000417047212 */ /* 0x000fe200078e3cff */
[----:B------:R-:W-:Y:S01]  /*1620*/  IMAD.X R23, R25, 0x1, R2, P1 ;  /* 0x0000000119177824 */ /* 0x000fe200008e0602 */
[-C--:B------:R-:W-:Y:S01]  /*1630*/  LEA.HI R11, R19, R19.reuse, RZ, 0x1 ;  /* 0x00000013130b7211 */ /* 0x080fe200078f08ff */
[----:B------:R-:W2:Y:S01]  /*1640*/  LDC.64 R2, c[0x0][0x240] ;  /* 0x00009000ff027b82 */ /* 0x000ea20000000a00 */
[----:B------:R-:W-:Y:S01]  /*1650*/  IMAD R161, R134, 0x8, R161 ;  /* 0x0000000886a17824 */ /* 0x000fe200078e02a1 */
[----:B------:R-:W-:Y:S01]  /*1660*/  SHF.R.S32.HI R0, RZ, 0x1f, R19 ;  /* 0x0000001fff007819 */ /* 0x000fe20000011413 */
[----:B------:R-:W-:Y:S01]  /*1670*/  IMAD.WIDE.U32 R24, R165, UR4, R24 ;  /* 0x00000004a5187c25 */ /* 0x000fe2000f8e0018 */
[----:B------:R-:W-:Y:S01]  /*1680*/  LOP3.LUT R132, R11, 0x7fffffe, RZ, 0xc0, !PT ;  /* 0x07fffffe0b847812 */ /* 0x000fe200078ec0ff */
[----:B------:R-:W-:Y:S01]  /*1690*/  ULDC.64 UR4, c[0x0][0x258] ;  /* 0x0000960000047ab9 */ /* 0x000fe20000000a00 */
[----:B------:R-:W-:Y:S01]  /*16a0*/  SHF.R.S32.HI R12, RZ, 0x1, R11 ;  /* 0x00000001ff0c7819 */ /* 0x000fe2000001140b */
[----:B------:R-:W-:Y:S01]  /*16b0*/  IMAD.U32 R161, R161, 0x20, R4 ;  /* 0x00000020a1a17824 */ /* 0x000fe200078e0004 */
[----:B------:R-:W-:Y:S01]  /*16c0*/  SHF.R.S32.HI R4, RZ, 0x1f, R13 ;  /* 0x0000001fff047819 */ /* 0x000fe2000001140d */
[----:B------:R-:W-:Y:S01]  /*16d0*/  IMAD.IADD R132, R19, 0x1, -R132 ;  /* 0x0000000113847824 */ /* 0x000fe200078e0a84 */
[----:B------:R-:W-:Y:S01]  /*16e0*/  SHF.R.S32.HI R21, RZ, 0x1f, R20 ;  /* 0x0000001fff157819 */ /* 0x000fe20000011414 */
[----:B------:R-:W-:Y:S01]  /*16f0*/  IMAD.WIDE.U32 R22, R20, UR6, R22 ;  /* 0x0000000614167c25 */ /* 0x000fe2000f8e0016 */
[----:B------:R-:W-:-:S02]  /*1700*/  LEA.HI R0, R0, R19, RZ, 0x3 ;  /* 0x0000001300007211 */ /* 0x000fc400078f18ff */
[----:B------:R-:W-:Y:S01]  /*1710*/  SHF.R.S32.HI R11, RZ, 0x1f, R11 ;  /* 0x0000001fff0b7819 */ /* 0x000fe2000001140b */
[----:B------:R-:W-:Y:S01]  /*1720*/  IMAD R4, R4, UR4, RZ ;  /* 0x0000000404047c24 */ /* 0x000fe2000f8e02ff */
[----:B------:R-:W-:Y:S01]  /*1730*/  IADD3 R10, P0, R20, R7, RZ ;  /* 0x00000007140a7210 */ /* 0x000fe20007f1e0ff */
[----:B------:R-:W-:Y:S01]  /*1740*/  IMAD.IADD R19, R25, 0x1, R18 ;  /* 0x0000000119137824 */ /* 0x000fe200078e0212 */
[----:B------:R-:W-:Y:S01]  /*1750*/  LEA.HI R11, R11, R12, RZ, 0x2 ;  /* 0x0000000c0b0b7211 */ /* 0x000fe200078f10ff */
[----:B------:R-:W-:Y:S02]  /*1760*/  IMAD.MOV.U32 R18, RZ, RZ, R24 ;  /* 0x000000ffff127224 */ /* 0x000fe400078e0018 */
[----:B------:R-:W-:Y:S02]  /*1770*/  IMAD R7, R13, UR5, R4 ;  /* 0x000000050d077c24 */ /* 0x000fe4000f8e0204 */
[----:B------:R-:W-:Y:S02]  /*1780*/  IMAD R4, R21, UR6, RZ ;  /* 0x0000000615047c24 */ /* 0x000fe4000f8e02ff */
[----:B------:R-:W-:Y:S01]  /*1790*/  IMAD.WIDE.U32 R18, R13, UR4, R18 ;  /* 0x000000040d127c25 */ /* 0x000fe2000f8e0012 */
[----:B------:R-:W-:Y:S01]  /*17a0*/  LOP3.LUT R13, R11, 0xfffffffc, RZ, 0xc0, !PT ;  /* 0xfffffffc0b0d7812 */ /* 0x000fe200078ec0ff */
[----:B------:R-:W-:-:S02]  /*17b0*/  ULDC.64 UR4, c[0x0][0x218] ;  /* 0x0000860000047ab9 */ /* 0x000fc40000000a00 */
[----:B------:R-:W-:-:S04]  /*17c0*/  IMAD.WIDE R16, R17, 0x40, R20 ;  /* 0x0000004011107825 */ /* 0x000fc800078e0214 */
[----:B------:R-:W-:Y:S02]  /*17d0*/  IMAD R11, R20, UR7, R4 ;  /* 0x00000007140b7c24 */ /* 0x000fe4000f8e0204 */
[----:B------:R-:W-:Y:S02]  /*17e0*/  IMAD.IADD R19, R19, 0x1, R7 ;  /* 0x0000000113137824 */ /* 0x000fe400078e0207 */
[----:B--2---:R-:W-:Y:S02]  /*17f0*/  IMAD R7, R17, R2, RZ ;  /* 0x0000000211077224 */ /* 0x004fe400078e02ff */
[----:B------:R-:W-:Y:S01]  /*1800*/  IMAD.X R9, R21, 0x1, R9, P0 ;  /* 0x0000000115097824 */ /* 0x000fe200000e0609 */
[----:B------:R-:W-:Y:S01]  /*1810*/  LEA R168, P0, R22, UR4, 0x1 ;  /* 0x0000000416a87c11 */ /* 0x000fe2000f8008ff */
[----:B------:R-:W-:Y:S02]  /*1820*/  IMAD.IADD R11, R23, 0x1, R11 ;  /* 0x00000001170b7824 */ /* 0x000fe400078e020b */
[----:B------:R-:W-:-:S02]  /*1830*/  IMAD R7, R16, R3, R7 ;  /* 0x0000000310077224 */ /* 0x000fc400078e0207 */
[----:B------:R-:W-:Y:S01]  /*1840*/  IMAD.WIDE.U32 R14, R14, UR10, R26 ;  /* 0x0000000a0e0e7c25 */ /* 0x000fe2000f8e001a */
[----:B------:R-:W-:Y:S01]  /*1850*/  LEA.HI.X R169, R22, UR5, R11, 0x1, P0 ;  /* 0x0000000516a97c11 */ /* 0x000fe200080f0c0b */
[----:B------:R-:W-:Y:S01]  /*1860*/  ULDC.64 UR4, c[0x0][0x210] ;  /* 0x0000840000047ab9 */ /* 0x000fe20000000a00 */
[----:B------:R-:W-:Y:S01]  /*1870*/  ULDC.64 UR10, c[0x0][0x250] ;  /* 0x00009400000a7ab9 */ /* 0x000fe20000000a00 */
[----:B------:R-:W-:-:S04]  /*1880*/  IMAD.WIDE.U32 R16, R16, R2, R18 ;  /* 0x0000000210107225 */ /* 0x000fc800078e0012 */
[----:B------:R-:W-:Y:S01]  /*1890*/  IMAD.IADD R15, R15, 0x1, R8 ;  /* 0x000000010f0f7824 */ /* 0x000fe200078e0208 */
[----:B------:R-:W-:Y:S01]  /*18a0*/  LEA R8, P0, R16, UR4, 0x1 ;  /* 0x0000000410087c11 */ /* 0x000fe2000f8008ff */
[----:B------:R-:W-:Y:S01]  /*18b0*/  IMAD.IADD R7, R17, 0x1, R7 ;  /* 0x0000000111077824 */ /* 0x000fe200078e0207 */
[----:B------:R-:W-:Y:S01]  /*18c0*/  UMOV UR4, 0x400 ;  /* 0x0000040000047882 */ /* 0x000fe20000000000 */
[----:B------:R-:W-:Y:S02]  /*18d0*/  IMAD R11, R9, UR10, RZ ;  /* 0x0000000a090b7c24 */ /* 0x000fe4000f8e02ff */
[----:B------:R-:W-:Y:S01]  /*18e0*/  IMAD.IADD R4, R12, 0x1, -R13 ;  /* 0x000000010c047824 */ /* 0x000fe200078e0a0d */
[----:B------:R-:W-:Y:S01]  /*18f0*/  LEA.HI.X R9, R16, UR5, R7, 0x1, P0 ;  /* 0x0000000510097c11 */ /* 0x000fe200080f0c07 */
[----:B-1----:R-:W-:Y:S01]  /*1900*/  ULEA UR5, UR12, UR4, 0x18 ;  /* 0x000000040c057291 */ /* 0x002fe2000f8ec03f */
[----:B------:R-:W-:Y:S01]  /*1910*/  LEA R12, P0, R2, R8, 0x6 ;  /* 0x00000008020c7211 */ /* 0x000fe200078030ff */
[C---:B------:R-:W-:Y:S01]  /*1920*/  IMAD R7, R10.reuse, UR11, R11 ;  /* 0x0000000b0a077c24 */ /* 0x040fe2000f8e020b */
[----:B------:R-:W-:Y:S01]  /*1930*/  ULDC.64 UR12, c[0x0][0x220] ;  /* 0x00008800000c7ab9 */ /* 0x000fe20000000a00 */
[----:B------:R-:W-:Y:S01]  /*1940*/  IMAD.WIDE.U32 R10, R10, UR10, R14 ;  /* 0x0000000a0a0a7c25 */ /* 0x000fe2000f8e000e */
[----:B------:R-:W-:Y:S01]  /*1950*/  LOP3.LUT R15, R6, 0xfffffff8, RZ, 0xc0, !PT ;  /* 0xfffffff8060f7812 */ /* 0x000fe200078ec0ff */
[----:B------:R-:W-:Y:S01]  /*1960*/  USHF.L.U64.HI UR11, UR10, 0x6, UR11 ;  /* 0x000000060a0b7899 */ /* 0x000fe2000801020b */
[----:B------:R-:W-:Y:S01]  /*1970*/  LEA.HI.X R13, R2, R9, R3, 0x6, P0 ;  /* 0x00000009020d7211 */ /* 0x000fe200000f3403 */
[----:B------:R-:W-:Y:S01]  /*1980*/  IMAD.SHL.U32 R3, R163, 0x8, RZ ;  /* 0x00000008a3037824 */ /* 0x000fe200078e00ff */
[----:B------:R-:W-:Y:S01]  /*1990*/  LEA R161, R161, UR5, 0x1 ;  /* 0x00000005a1a17c11 */ /* 0x000fe2000f8e08ff */
[----:B------:R-:W-:Y:S01]  /*19a0*/  IMAD.IADD R162, R130, 0x1, -R15 ;  /* 0x0000000182a27824 */ /* 0x000fe200078e0a0f */
[----:B------:R-:W-:Y:S01]  /*19b0*/  IADD3 R14, P0, R168, UR19, RZ ;  /* 0x00000013a80e7c10 */ /* 0x000fe2000ff1e0ff */
[----:B------:R-:W-:Y:S01]  /*19c0*/  IMAD.IADD R7, R11, 0x1, R7 ;  /* 0x000000010b077824 */ /* 0x000fe200078e0207 */
[----:B------:R-:W-:Y:S01]  /*19d0*/  UIADD3 UR4, UR5, 0x3000, URZ ;  /* 0x0000300005047890 */ /* 0x000fe2000fffe03f */
[----:B------:R-:W-:Y:S01]  /*19e0*/  @!PT LDS RZ, [RZ] ;  /* 0x00000000fffff984 */ /* 0x000fe20000000800 */
[----:B------:R-:W-:Y:S01]  /*19f0*/  @!PT LDS RZ, [RZ] ;  /* 0x00000000fffff984 */ /* 0x000fe20000000800 */
[----:B------:R-:W-:Y:S01]  /*1a00*/  @!PT LDS RZ, [RZ] ;  /* 0x00000000fffff984 */ /* 0x000fe20000000800 */
[----:B------:R-:W-:Y:S01]  /*1a10*/  LDGSTS.E.BYPASS.LTC128B.128 [R161], desc[UR16][R8.64] ;  /* 0x0000000008a17fae */ /* 0x000fe2000b901d50 */
[----:B------:R-:W-:Y:S01]  /*1a20*/  IADD3.X R15, R169, UR18, RZ, P0, !PT ;  /* 0x00000012a90f7c10 */ /* 0x000fe200087fe4ff */
[----:B------:R-:W-:Y:S01]  /*1a30*/  IMAD.SHL.U32 R0, R0, 0x20, RZ ;  /* 0x0000002000007824 */ /* 0x000fe200078e00ff */
[----:B------:R-:W-:Y:S01]  /*1a40*/  IADD3 R18, P0, R14, UR19, RZ ;  /* 0x000000130e127c10 */ /* 0x000fe2000ff1e0ff */
[----:B------:R-:W-:Y:S01]  /*1a50*/  LDGSTS.E.BYPASS.LTC128B.128 [R161+0x1000], desc[UR16][R8.64+0x40] ;  /* 0x0100004008a17fae */ /* 0x000fe2000b901d50 */
[----:B------:R-:W-:Y:S01]  /*1a60*/  LEA.HI R2, R162, R162, RZ, 0x1 ;  /* 0x000000a2a2027211 */ /* 0x000fe200078f08ff */
[----:B------:R-:W-:Y:S01]  /*1a70*/  IMAD R137, R134, 0x10, R137 ;  /* 0x0000001086897824 */ /* 0x000fe200078e0289 */
[----:B------:R-:W-:Y:S01]  /*1a80*/  IADD3.X R19, R15, UR18, RZ, P0, !PT ;  /* 0x000000120f137c10 */ /* 0x000fe200087fe4ff */
[----:B------:R1:W-:Y:S01]  /*1a90*/  LDGSTS.E.BYPASS.LTC128B.128 [R161+0x2000], desc[UR16][R8.64+0x80] ;  /* 0x0200008008a17fae */ /* 0x0003e2000b901d50 */
[----:B------:R-:W-:-:S02]  /*1aa0*/  IADD3 R16, P0, R18, UR19, RZ ;  /* 0x0000001312107c10 */ /* 0x000fc4000ff1e0ff */
[----:B------:R-:W-:Y:S01]  /*1ab0*/  SHF.R.S32.HI R164, RZ, 0x1, R2 ;  /* 0x00000001ffa47819 */ /* 0x000fe20000011402 */
[----:B------:R-:W-:Y:S01]  /*1ac0*/  LDGSTS.E.BYPASS.LTC128B.128 [R161+0x800], desc[UR16][R12.64] ;  /* 0x008000000ca17fae */ /* 0x000fe2000b901d50 */
[----:B------:R-:W-:Y:S02]  /*1ad0*/  IADD3.X R17, R19, UR18, RZ, P0, !PT ;  /* 0x0000001213117c10 */ /* 0x000fe400087fe4ff */
[----:B------:R-:W-:Y:S01]  /*1ae0*/  LEA R170, P0, R10, UR12, 0x1 ;  /* 0x0000000c0aaa7c11 */ /* 0x000fe2000f8008ff */
[----:B------:R-:W-:Y:S01]  /*1af0*/  LDGSTS.E.BYPASS.LTC128B.128 [R161+0x1800], desc[UR16][R12.64+0x40] ;  /* 0x018000400ca17fae */ /* 0x000fe2000b901d50 */
[----:B------:R-:W-:Y:S01]  /*1b00*/  IMAD.SHL.U32 R6, R164, 0x40, RZ ;  /* 0x00000040a4067824 */ /* 0x000fe200078e00ff */
[----:B------:R-:W-:Y:S01]  /*1b10*/  USHF.L.U32 UR12, UR10, 0x6, URZ ;  /* 0x000000060a0c7899 */ /* 0x000fe2000800063f */
[----:B------:R-:W-:Y:S01]  /*1b20*/  LEA.HI.X R171, R10, UR13, R7, 0x1, P0 ;  /* 0x0000000d0aab7c11 */ /* 0x000fe200080f0c07 */
[----:B------:R-:W-:Y:S01]  /*1b30*/  LDGSTS.E.BYPASS.LTC128B.128 [R161+0x2800], desc[UR16][R12.64+0x80] ;  /* 0x028000800ca17fae */ /* 0x000fe2000b901d50 */
[----:B------:R-:W-:-:S02]  /*1b40*/  LOP3.LUT R131, R0, 0xffffff00, RZ, 0xc0, !PT ;  /* 0xffffff0000837812 */ /* 0x000fc400078ec0ff */
[----:B------:R-:W-:Y:S01]  /*1b50*/  LOP3.LUT R6, R6, 0xc0, RZ, 0xc0, !PT ;  /* 0x000000c006067812 */ /* 0x000fe200078ec0ff */
[----:B------:R-:W-:Y:S01]  /*1b60*/  LDGSTS.E.BYPASS.LTC128B.128 [R161+0x3000], desc[UR16][R168.64] ;  /* 0x03000000a8a17fae */ /* 0x000fe2000b901d50 */
[----:B------:R-:W-:Y:S01]  /*1b70*/  LOP3.LUT P1, RZ, R4, 0x2, RZ, 0xc0, !PT ;  /* 0x0000000204ff7812 */ /* 0x000fe2000782c0ff */
[----:B------:R-:W-:Y:S01]  /*1b80*/  IMAD R159, R134, 0x200, R131 ;  /* 0x00000200869f7824 */ /* 0x000fe200078e0283 */
[----:B------:R-:W-:Y:S01]  /*1b90*/  LOP3.LUT R3, R6, 0x8, R3, 0xf8, !PT ;  /* 0x0000000806037812 */ /* 0x000fe200078ef803 */
[----:B------:R-:W-:Y:S02]  /*1ba0*/  LDGSTS.E.BYPASS.LTC128B.128 [R161+0x5000], desc[UR16][R168.64+0x40] ;  /* 0x05000040a8a17fae */ /* 0x000fe4000b901d50 */
[----:B------:R-:W-:Y:S02]  /*1bb0*/  IMAD R159, R132, 0x20, R159 ;  /* 0x00000020849f7824 */ /* 0x000fe400078e029f */
[----:B------:R-:W-:Y:S01]  /*1bc0*/  LDGSTS.E.BYPASS.LTC128B.128 [R161+0x7000], desc[UR16][R168.64+0x80] ;  /* 0x07000080a8a17fae */ /* 0x000fe2000b901d50 */
[----:B-1----:R-:W-:-:S03]  /*1bd0*/  LOP3.LUT R9, R2, 0xfffffffe, RZ, 0xc0, !PT ;  /* 0xfffffffe02097812 */ /* 0x002fc600078ec0ff */
[----:B------:R-:W-:Y:S01]  /*1be0*/  LDGSTS.E.BYPASS.LTC128B.128 [R161+0x3800], desc[UR16][R14.64] ;  /* 0x038000000ea17fae */ /* 0x000fe2000b901d50 */
[----:B------:R-:W-:Y:S01]  /*1bf0*/  SHF.R.U32.HI R2, RZ, 0x3, R6 ;  /* 0x00000003ff027819 */ /* 0x000fe20000011606 */
[----:B------:R-:W-:Y:S01]  /*1c00*/  IMAD.SHL.U32 R6, R5, 0x8, RZ ;  /* 0x0000000805067824 */ /* 0x000fe200078e00ff */
[----:B------:R-:W-:Y:S01]  /*1c10*/  IADD3 R8, P0, R170, UR12, RZ ;  /* 0x0000000caa087c10 */ /* 0x000fe2000ff1e0ff */
[----:B------:R-:W-:Y:S01]  /*1c20*/  LDGSTS.E.BYPASS.LTC128B.128 [R161+0x5800], desc[UR16][R14.64+0x40] ;  /* 0x058000400ea17fae */ /* 0x000fe2000b901d50 */
[----:B------:R-:W-:Y:S01]  /*1c30*/  LOP3.LUT R2, R3, R2, RZ, 0x3c, !PT ;  /* 0x0000000203027212 */ /* 0x000fe200078e3cff */
[----:B------:R-:W-:Y:S02]  /*1c40*/  IMAD.SHL.U32 R3, R4, 0x40, RZ ;  /* 0x0000004004037824 */ /* 0x000fe400078e00ff */
[----:B------:R-:W-:Y:S01]  /*1c50*/  LDGSTS.E.BYPASS.LTC128B.128 [R161+0x7800], desc[UR16][R14.64+0x80] ;  /* 0x078000800ea17fae */ /* 0x000fe2000b901d50 */
[----:B------:R-:W-:Y:S01]  /*1c60*/  IMAD.IADD R162, R162, 0x1, -R9 ;  /* 0x00000001a2a27824 */ /* 0x000fe200078e0a09 */
[----:B------:R-:W-:-:S02]  /*1c70*/  IADD3.X R9, R171, UR11, RZ, P0, !PT ;  /* 0x0000000bab097c10 */ /* 0x000fc400087fe4ff */
[----:B------:R-:W-:Y:S01]  /*1c80*/  LDGSTS.E.BYPASS.LTC128B.128 [R161+0x4000], desc[UR16][R18.64] ;  /* 0x0400000012a17fae */ /* 0x000fe2000b901d50 */
[----:B------:R-:W-:Y:S01]  /*1c90*/  LOP3.LUT R3, R3, 0xc0, RZ, 0xc0, !PT ;  /* 0x000000c003037812 */ /* 0x000fe200078ec0ff */
[----:B------:R-:W-:Y:S01]  /*1ca0*/  IMAD R5, R5, 0x8, R162 ;  /* 0x0000000805057824 */ /* 0x000fe200078e02a2 */
[----:B------:R-:W-:Y:S01]  /*1cb0*/  IADD3 R10, P0, R8, UR12, RZ ;  /* 0x0000000c080a7c10 */ /* 0x000fe2000ff1e0ff */
[----:B------:R-:W-:Y:S01]  /*1cc0*/  LDGSTS.E.BYPASS.LTC128B.128 [R161+0x6000], desc[UR16][R18.64+0x40] ;  /* 0x0600004012a17fae */ /* 0x000fe2000b901d50 */
[----:B------:R-:W-:Y:S01]  /*1cd0*/  LOP3.LUT R6, R3, 0x8, R6, 0xf8, !PT ;  /* 0x0000000803067812 */ /* 0x000fe200078ef806 */
[----:B------:R-:W-:Y:S01]  /*1ce0*/  IMAD.U32 R0, R5, 0x20, R2 ;  /* 0x0000002005007824 */ /* 0x000fe200078e0002 */
[----:B------:R-:W-:Y:S01]  /*1cf0*/  SHF.R.U32.HI R3, RZ, 0x3, R3 ;  /* 0x00000003ff037819 */ /* 0x000fe20000011603 */
[----:B------:R-:W-:Y:S01]  /*1d00*/  LDGSTS.E.BYPASS.LTC128B.128 [R161+0x8000], desc[UR16][R18.64+0x80] ;  /* 0x0800008012a17fae */ /* 0x000fe2000b901d50 */
[----:B------:R-:W-:Y:S02]  /*1d10*/  IADD3.X R11, R9, UR11, RZ, P0, !PT ;  /* 0x0000000b090b7c10 */ /* 0x000fe400087fe4ff */
[----:B------:R-:W-:Y:S01]  /*1d20*/  LOP3.LUT R2, R6, R3, RZ, 0x3c, !PT ;  /* 0x0000000306027212 */ /* 0x000fe200078e3cff */
[----:B------:R-:W-:Y:S01]  /*1d30*/  LDGSTS.E.BYPASS.LTC128B.128 [R161+0x4800], desc[UR16][R16.64] ;  /* 0x0480000010a17fae */ /* 0x000fe2000b901d50 */
[----:B------:R-:W-:Y:S01]  /*1d40*/  IADD3 R6, P0, R10, UR12, RZ ;  /* 0x0000000c0a067c10 */ /* 0x000fe2000ff1e0ff */
[----:B------:R-:W-:Y:S01]  /*1d50*/  IMAD.MOV.U32 R3, RZ, RZ, 0x20 ;  /* 0x00000020ff037424 */ /* 0x000fe200078e00ff */
[----:B------:R-:W-:Y:S01]  /*1d60*/  LEA R128, R0, UR5, 0x1 ;  /* 0x0000000500807c11 */ /* 0x000fe2000f8e08ff */
[----:B------:R-:W-:Y:S01]  /*1d70*/  LDGSTS.E.BYPASS.LTC128B.128 [R161+0x6800], desc[UR16][R16.64+0x40] ;  /* 0x0680004010a17fae */ /* 0x000fe2000b901d50 */
[----:B------:R-:W-:Y:S01]  /*1d80*/  IMAD.IADD R159, R2, 0x1, R159 ;  /* 0x00000001029f7824 */ /* 0x000fe200078e029f */
[----:B------:R-:W-:-:S02]  /*1d90*/  IADD3.X R7, R11, UR11, RZ, P0, !PT ;  /* 0x0000000b0b077c10 */ /* 0x000fc400087fe4ff */
[----:B------:R1:W-:Y:S01]  /*1da0*/  LDGSTS.E.BYPASS.LTC128B.128 [R161+0x8800], desc[UR16][R16.64+0x80] ;  /* 0x0880008010a17fae */ /* 0x0003e2000b901d50 */
[----:B------:R-:W-:Y:S02]  /*1db0*/  LOP3.LUT P0, RZ, R164, 0x2, RZ, 0xc0, !PT ;  /* 0x00000002a4ff7812 */ /* 0x000fe4000780c0ff */
[----:B------:R-:W-:Y:S01]  /*1dc0*/  LEA R159, R159, UR5, 0x1 ;  /* 0x000000059f9f7c11 */ /* 0x000fe2000f8e08ff */
[----:B------:R-:W0:Y:S01]  /*1dd0*/  LDGDEPBAR ;  /* 0x00000000000079af */ /* 0x000e220000000000 */
[C---:B------:R-:W-:Y:S02]  /*1de0*/  SEL R5, R3.reuse, 0xffffffe0, !P0 ;  /* 0xffffffe003057807 */ /* 0x040fe40004000000 */
[----:B------:R-:W-:Y:S02]  /*1df0*/  SEL R3, R3, 0xffffffe0, !P1 ;  /* 0xffffffe003037807 */ /* 0x000fe40004800000 */
[----:B------:R-:W-:Y:S01]  /*1e00*/  LEA R158, R0, UR4, 0x1 ;  /* 0x00000004009e7c11 */ /* 0x000fe2000f8e08ff */
[----:B------:R-:W-:-:S02]  /*1e10*/  ULDC UR4, c[0x0][0x39c] ;  /* 0x0000e70000047ab9 */ /* 0x000fc40000000800 */
        /* <DEDUP_REMOVED lines=21> */
[----:B------:R-:W-:Y:S04]  /*1f70*/  LDSM.16.M88.4 R116, [R157] ;  /* 0x000000009d74783b */ /* 0x000fe80000000200 */
[----:B------:R-:W-:Y:S04]  /*1f80*/  LDSM.16.M88.4 R40, [R156] ;  /* 0x000000009c28783b */ /* 0x000fe80000000200 */
[----:B------:R-:W5:Y:S04]  /*1f90*/  LDSM.16.M88.4 R52, [R128+0x3400] ;  /* 0x003400008034783b */ /* 0x000f680000000200 */
[----:B-1----:R-:W-:Y:S04]  /*1fa0*/  LDSM.16.M88.4 R16, [R159+0x1000] ;  /* 0x001000009f10783b */ /* 0x002fe80000000200 */
[----:B------:R-:W-:Y:S04]  /*1fb0*/  LDSM.16.M88.4 R20, [R128+0x5000] ;  /* 0x005000008014783b */ /* 0x000fe80000000200 */
[----:B------:R-:W1:Y:S04]  /*1fc0*/  LDSM.16.M88.4 R44, [R128+0x3800] ;  /* 0x00380000802c783b */ /* 0x000e680000000200 */
[----:B------:R-:W1:Y:S04]  /*1fd0*/  LDSM.16.M88.4 R92, [R128+0x3c00] ;  /* 0x003c0000805c783b */ /* 0x000e680000000200 */
[----:B------:R-:W1:Y:S04]  /*1fe0*/  LDSM.16.M88.4 R84, [R128+0x4000] ;  /* 0x004000008054783b */ /* 0x000e680000000200 */
[----:B------:R-:W1:Y:S01]  /*1ff0*/  LDSM.16.M88.4 R76, [R128+0x4400] ;  /* 0x00440000804c783b */ /* 0x000e620000000200 */
[C---:B----4-:R-:W-:Y:S03]  /*2000*/  HMMA.16816.F32 R28, R60.reuse, R24, RZ ;  /* 0x000000183c1c723c */ /* 0x050fe600000018ff */
[----:B------:R-:W4:Y:S04]  /*2010*/  LDSM.16.M88.4 R68, [R128+0x4800] ;  /* 0x004800008044783b */ /* 0x000f280000000200 */
[----:B------:R-:W4:Y:S01]  /*2020*/  LDSM.16.M88.4 R32, [R128+0x4c00] ;  /* 0x004c00008020783b */ /* 0x000f220000000200 */
[C---:B------:R-:W-:Y:S03]  /*2030*/  HMMA.16816.F32 R24, R60.reuse, R26, RZ ;  /* 0x0000001a3c18723c */ /* 0x040fe600000018ff */
[----:B--2---:R-:W2:Y:S03]  /*2040*/  LDSM.16.M88.4 R8, [R156+0x400] ;  /* 0x000400009c08783b */ /* 0x004ea60000000200 */
[C---:B-----5:R-:W-:Y:S01]  /*2050*/  HMMA.16816.F32 R36, R60.reuse, R52, RZ ;  /* 0x000000343c24723c */ /* 0x060fe200000018ff */
[----:B------:R-:W-:Y:S04]  /*2060*/  LDSM.16.M88.4 R12, [R157+0x1000] ;  /* 0x001000009d0c783b */ /* 0x000fe80000000200 */
[----:B------:R-:W5:Y:S01]  /*2070*/  LDSM.16.M88.4 R56, [R156+0x2000] ;  /* 0x002000009c38783b */ /* 0x000f620000000200 */
[----:B------:R-:W-:Y:S03]  /*2080*/  HMMA.16816.F32 R52, R60, R54, RZ ;  /* 0x000000363c34723c */ /* 0x000fe600000018ff */
[----:B---3--:R-:W3:Y:S03]  /*2090*/  LDSM.16.M88.4 R4, [R156+0x800] ;  /* 0x000800009c04783b */ /* 0x008ee60000000200 */
[C---:B------:R-:W-:Y:S01]  /*20a0*/  HMMA.16816.F32 R28, R116.reuse, R40, R28 ;  /* 0x00000028741c723c */ /* 0x040fe2000000181c */
[----:B------:R-:W3:Y:S04]  /*20b0*/  LDSM.16.M88.4 R124, [R128+0x5400] ;  /* 0x00540000807c783b */ /* 0x000ee80000000200 */
[----:B------:R-:W-:Y:S01]  /*20c0*/  LDSM.16.M88.4 R108, [R156+0x1000] ;  /* 0x001000009c6c783b */ /* 0x000fe20000000200 */
[----:B------:R-:W-:Y:S03]  /*20d0*/  HMMA.16816.F32 R24, R116, R42, R24 ;  /* 0x0000002a7418723c */ /* 0x000fe60000001818 */
[----:B------:R-:W-:Y:S03]  /*20e0*/  LDSM.16.M88.4 R112, [R156+0xc00] ;  /* 0x000c00009c70783b */ /* 0x000fe60000000200 */
[C---:B-1----:R-:W-:Y:S01]  /*20f0*/  HMMA.16816.F32 R48, R60.reuse, R44, RZ ;  /* 0x0000002c3c30723c */ /* 0x042fe200000018ff */
[----:B------:R-:W-:Y:S04]  /*2100*/  LDSM.16.M88.4 R40, [R156+0x2400] ;  /* 0x002400009c28783b */ /* 0x000fe80000000200 */
[----:B------:R-:W-:Y:S01]  /*2110*/  LDSM.16.M88.4 R104, [R156+0x1400] ;  /* 0x001400009c68783b */ /* 0x000fe20000000200 */
[----:B------:R-:W-:Y:S03]  /*2120*/  HMMA.16816.F32 R96, R60, R92, RZ ;  /* 0x0000005c3c60723c */ /* 0x000fe600000018ff */
[----:B------:R-:W-:Y:S03]  /*2130*/  LDSM.16.M88.4 R100, [R156+0x1800] ;  /* 0x001800009c64783b */ /* 0x000fe60000000200 */
[C---:B------:R-:W-:Y:S01]  /*2140*/  HMMA.16816.F32 R28, R16.reuse, R20, R28 ;  /* 0x00000014101c723c */ /* 0x040fe2000000181c */
[----:B------:R-:W0:Y:S05]  /*2150*/  LDGDEPBAR ;  /* 0x00000000000079af */ /* 0x000e2a0000000000 */
[----:B------:R-:W-:Y:S01]  /*2160*/  HMMA.16816.F32 R24, R16, R22, R24 ;  /* 0x000000161018723c */ /* 0x000fe20000001818 */
[----:B------:R-:W-:Y:S05]  /*2170*/  LDSM.16.M88.4 R20, [R156+0x4000] ;  /* 0x004000009c14783b */ /* 0x000fea0000000200 */
[C---:B------:R-:W-:Y:S06]  /*2180*/  HMMA.16816.F32 R88, R60.reuse, R84, RZ ;  /* 0x000000543c58723c */ /* 0x040fec00000018ff */
[C---:B------:R-:W-:Y:S06]  /*2190*/  HMMA.16816.F32 R80, R60.reuse, R76, RZ ;  /* 0x0000004c3c50723c */ /* 0x040fec00000018ff */
[C---:B----4-:R-:W-:Y:S06]  /*21a0*/  HMMA.16816.F32 R72, R60.reuse, R68, RZ ;  /* 0x000000443c48723c */ /* 0x050fec00000018ff */
        /* <DEDUP_REMOVED lines=8> */
[C---:B--2---:R-:W-:Y:S06]  /*2230*/  HMMA.16816.F32 R36, R116.reuse, R8, R36 ;  /* 0x000000087424723c */ /* 0x044fec0000001824 */
[----:B------:R-:W-:Y:S01]  /*2240*/  HMMA.16816.F32 R52, R116, R10, R52 ;  /* 0x0000000a7434723c */ /* 0x000fe20000001834 */
[----:B------:R-:W1:Y:S05]  /*2250*/  LDSM.16.M88.4 R8, [R159+0x2000] ;  /* 0x002000009f08783b */ /* 0x000e6a0000000200 */
[C---:B-----5:R-:W-:Y:S06]  /*2260*/  HMMA.16816.F32 R28, R12.reuse, R56, R28 ;  /* 0x000000380c1c723c */ /* 0x060fec000000181c */
[----:B------:R-:W-:Y:S01]  /*2270*/  HMMA.16816.F32 R24, R12, R58, R24 ;  /* 0x0000003a0c18723c */ /* 0x000fe20000001818 */
[----:B------:R-:W2:Y:S05]  /*2280*/  LDSM.16.M88.4 R56, [R128+0x5800] ;  /* 0x005800008038783b */ /* 0x000eaa0000000200 */
[C---:B---3--:R-:W-:Y:S06]  /*2290*/  HMMA.16816.F32 R48, R116.reuse, R4, R48 ;  /* 0x000000047430723c */ /* 0x048fec0000001830 */
[----:B------:R-:W-:Y:S01]  /*22a0*/  HMMA.16816.F32 R44, R116, R6, R44 ;  /* 0x00000006742c723c */ /* 0x000fe2000000182c */
[----:B------:R-:W3:Y:S05]  /*22b0*/  LDSM.16.M88.4 R4, [R157+0x2000] ;  /* 0x002000009d04783b */ /* 0x000eea0000000200 */
[C---:B------:R-:W-:Y:S06]  /*22c0*/  HMMA.16816.F32 R36, R16.reuse, R124, R36 ;  /* 0x0000007c1024723c */ /* 0x040fec0000001824 */
[----:B------:R-:W-:Y:S06]  /*22d0*/  HMMA.16816.F32 R52, R16, R126, R52 ;  /* 0x0000007e1034723c */ /* 0x000fec0000001834 */
[C---:B-1----:R-:W-:Y:S06]  /*22e0*/  HMMA.16816.F32 R28, R8.reuse, R32, R28 ;  /* 0x00000020081c723c */ /* 0x042fec000000181c */
[----:B------:R-:W-:Y:S01]  /*22f0*/  HMMA.16816.F32 R24, R8, R34, R24 ;  /* 0x000000220818723c */ /* 0x000fe20000001818 */
[----:B------:R-:W1:Y:S05]  /*2300*/  LDSM.16.M88.4 R32, [R156+0x2800] ;  /* 0x002800009c20783b */ /* 0x000e6a0000000200 */
[----:B--2---:R-:W-:Y:S06]  /*2310*/  HMMA.16816.F32 R48, R16, R56, R48 ;  /* 0x000000381030723c */ /* 0x004fec0000001830 */
[----:B------:R-:W-:Y:S06]  /*2320*/  HMMA.16816.F32 R88, R116, R108, R88 ;  /* 0x0000006c7458723c */ /* 0x000fec0000001858 */
[C---:B---3--:R-:W-:Y:S06]  /*2330*/  HMMA.16816.F32 R28, R4.reuse, R20, R28 ;  /* 0x00000014041c723c */ /* 0x048fec000000181c */
[----:B------:R-:W-:Y:S01]  /*2340*/  HMMA.16816.F32 R24, R4, R22, R24 ;  /* 0x000000160418723c */ /* 0x000fe20000001818 */
[----:B------:R-:W2:Y:S05]  /*2350*/  LDSM.16.M88.4 R20, [R128+0x7800] ;  /* 0x007800008014783b */ /* 0x000eaa0000000200 */
[----:B------:R-:W-:Y:S01]  /*2360*/  HMMA.16816.F32 R84, R116, R110, R84 ;  /* 0x0000006e7454723c */ /* 0x000fe20000001854 */
[----:B------:R-:W3:Y:S05]  /*2370*/  LDSM.16.M88.4 R108, [R128+0x5c00] ;  /* 0x005c0000806c783b */ /* 0x000eea0000000200 */
[----:B------:R-:W-:Y:S06]  /*2380*/  HMMA.16816.F32 R44, R16, R58, R44 ;  /* 0x0000003a102c723c */ /* 0x000fec000000182c */
[----:B------:R-:W-:Y:S01]  /*2390*/  HMMA.16816.F32 R120, R116, R112, R96 ;  /* 0x000000707478723c */ /* 0x000fe20000001860 */
[----:B------:R-:W4:Y:S01]  /*23a0*/  LDSM.16.M88.4 R96, [R128+0x7400] ;  /* 0x007400008060783b */ /* 0x000f220000000200 */
[----:B------:R-:W-:Y:S01]  /*23b0*/  FMUL.FTZ R0, R28, UR4 ;  /* 0x000000041c007c20 */ /* 0x000fe20008410000 */
[----:B------:R-:W-:Y:S01]  /*23c0*/  FMUL.FTZ R57, R29, UR4 ;  /* 0x000000041d397c20 */ /* 0x000fe20008410000 */
[----:B------:R-:W-:Y:S01]  /*23d0*/  FMUL.FTZ R56, R30, UR4 ;  /* 0x000000041e387c20 */ /* 0x000fe20008410000 */
[----:B------:R-:W-:Y:S01]  /*23e0*/  FMUL.FTZ R58, R31, UR4 ;  /* 0x000000041f3a7c20 */ /* 0x000fe20008410000 */
[----:B-1----:R-:W-:Y:S01]  /*23f0*/  HMMA.16816.F32 R48, R12, R32, R48 ;  /* 0x000000200c30723c */ /* 0x002fe20000001830 */
[----:B------:R-:W-:Y:S01]  /*2400*/  LDSM.16.M88.4 R28, [R156+0x2c00] ;  /* 0x002c00009c1c783b */ /* 0x000fe20000000200 */
[----:B------:R-:W-:Y:S01]  /*2410*/  FMUL.FTZ R24, R24, UR4 ;  /* 0x0000000418187c20 */ /* 0x000fe20008410000 */
[----:B------:R-:W1:Y:S03]  /*2420*/  MUFU.TANH R57, R57 ;  /* 0x0000003900397308 */ /* 0x000e660000002400 */
[----:B------:R-:W-:Y:S05]  /*2430*/  HMMA.16816.F32 R92, R116, R114, R92 ;  /* 0x00000072745c723c */ /* 0x000fea000000185c */
[----:B------:R5:W-:Y:S01]  /*2440*/  MUFU.TANH R59, R24 ;  /* 0x00000018003b7308 */ /* 0x000be20000002400 */
[C---:B------:R-:W-:Y:S06]  /*2450*/  HMMA.16816.F32 R36, R12.reuse, R40, R36 ;  /* 0x000000280c24723c */ /* 0x040fec0000001824 */
[C---:B------:R-:W-:Y:S01]  /*2460*/  HMMA.16816.F32 R52, R12.reuse, R42, R52 ;  /* 0x0000002a0c34723c */ /* 0x040fe20000001834 */
[----:B------:R-:W1:Y:S01]  /*2470*/  LDSM.16.M88.4 R40, [R156+0x4800] ;  /* 0x004800009c28783b */ /* 0x000e620000000200 */
[----:B------:R-:W5:Y:S04]  /*2480*/  MUFU.TANH R58, R58 ;  /* 0x0000003a003a7308 */ /* 0x000f680000002400 */
[----:B------:R-:W-:Y:S01]  /*2490*/  HMMA.16816.F32 R44, R12, R34, R44 ;  /* 0x000000220c2c723c */ /* 0x000fe2000000182c */
[----:B------:R-:W5:Y:S03]  /*24a0*/  LDSM.16.M88.4 R32, [R128+0x6000] ;  /* 0x006000008020783b */ /* 0x000f660000000200 */
[----:B------:R-:W-:Y:S02]  /*24b0*/  MUFU.TANH R0, R0 ;  /* 0x0000000000007308 */ /* 0x000fe40000002400 */
[C---:B------:R-:W-:Y:S06]  /*24c0*/  HMMA.16816.F32 R80, R116.reuse, R104, R80 ;  /* 0x000000687450723c */ /* 0x040fec0000001850 */
[----:B------:R-:W-:Y:S01]  /*24d0*/  HMMA.16816.F32 R76, R116, R106, R76 ;  /* 0x0000006a744c723c */ /* 0x000fe2000000184c */
[----:B------:R-:W5:Y:S01]  /*24e0*/  LDSM.16.M88.4 R104, [R156+0x4400] ;  /* 0x004400009c68783b */ /* 0x000f620000000200 */
[----:B------:R-:W-:Y:S04]  /*24f0*/  MUFU.TANH R56, R56 ;  /* 0x0000003800387308 */ /* 0x000fe80000002400 */
[----:B--2---:R-:W-:Y:S06]  /*2500*/  HMMA.16816.F32 R48, R8, R20, R48 ;  /* 0x000000140830723c */ /* 0x004fec0000001830 */
[C---:B---3--:R-:W-:Y:S06]  /*2510*/  HMMA.16816.F32 R120, R16.reuse, R108, R120 ;  /* 0x0000006c1078723c */ /* 0x048fec0000001878 */
[----:B------:R-:W-:Y:S06]  /*2520*/  HMMA.16816.F32 R92, R16, R110, R92 ;  /* 0x0000006e105c723c */ /* 0x000fec000000185c */
[C---:B------:R-:W-:Y:S01]  /*2530*/  HMMA.16816.F32 R44, R8.reuse, R22, R44 ;  /* 0x00000016082c723c */ /* 0x040fe2000000182c */
[----:B------:R-:W2:Y:S05]  /*2540*/  LDSM.16.M88.4 R20, [R156+0x3000] ;  /* 0x003000009c14783b */ /* 0x000eaa0000000200 */
[----:B----4-:R-:W-:Y:S06]  /*2550*/  HMMA.16816.F32 R36, R8, R96, R36 ;  /* 0x000000600824723c */ /* 0x010fec0000001824 */
[----:B-1----:R-:W-:Y:S01]  /*2560*/  HMMA.16816.F32 R48, R4, R40, R48 ;  /* 0x000000280430723c */ /* 0x002fe20000001830 */
[----:B------:R-:W-:Y:S01]  /*2570*/  FMUL.FTZ R96, R25, UR4 ;  /* 0x0000000419607c20 */ /* 0x000fe20008410000 */
[----:B------:R-:W-:-:S04]  /*2580*/  FMUL.FTZ R97, R26, UR4 ;  /* 0x000000041a617c20 */ /* 0x000fc80008410000 */
[----:B------:R-:W-:Y:S01]  /*2590*/  HMMA.16816.F32 R52, R8, R98, R52 ;  /* 0x000000620834723c */ /* 0x000fe20000001834 */
[----:B------:R-:W-:Y:S05]  /*25a0*/  MUFU.TANH R96, R96 ;  /* 0x0000006000607308 */ /* 0x000fea0000002400 */
[C---:B------:R-:W-:Y:S01]  /*25b0*/  HMMA.16816.F32 R120, R12.reuse, R28, R120 ;  /* 0x0000001c0c78723c */ /* 0x040fe20000001878 */
[----:B------:R-:W-:Y:S02]  /*25c0*/  FMUL.FTZ R98, R27, UR4 ;  /* 0x000000041b627c20 */ /* 0x000fe40008410000 */
[----:B-----5:R-:W-:Y:S01]  /*25d0*/  LDSM.16.M88.4 R24, [R128+0x7c00] ;  /* 0x007c00008018783b */ /* 0x020fe20000000200 */
[----:B------:R-:W1:Y:S02]  /*25e0*/  MUFU.TANH R97, R97 ;  /* 0x0000006100617308 */ /* 0x000e640000002400 */
[----:B------:R-:W-:Y:S01]  /*25f0*/  HMMA.16816.F32 R92, R12, R30, R92 ;  /* 0x0000001e0c5c723c */ /* 0x000fe2000000185c */
[----:B------:R-:W3:Y:S05]  /*2600*/  LDSM.16.M88.4 R28, [R128+0x6400] ;  /* 0x00640000801c783b */ /* 0x000eea0000000200 */
[----:B------:R-:W-:Y:S01]  /*2610*/  HMMA.16816.F32 R88, R16, R32, R88 ;  /* 0x000000201058723c */ /* 0x000fe20000001858 */
[----:B------:R-:W-:Y:S01]  /*2620*/  FMUL.FTZ R48, R48, UR4 ;  /* 0x0000000430307c20 */ /* 0x000fe20008410000 */
[----:B------:R-:W4:Y:S04]  /*2630*/  MUFU.TANH R98, R98 ;  /* 0x0000006200627308 */ /* 0x000f280000002400 */
[C---:B------:R-:W-:Y:S01]  /*2640*/  HMMA.16816.F32 R44, R4.reuse, R42, R44 ;  /* 0x0000002a042c723c */ /* 0x040fe2000000182c */
[----:B------:R-:W5:Y:S05]  /*2650*/  LDSM.16.M88.4 R40, [R128+0x8000] ;  /* 0x008000008028783b */ /* 0x000f6a0000000200 */
[C---:B------:R-:W-:Y:S01]  /*2660*/  HMMA.16816.F32 R36, R4.reuse, R104, R36 ;  /* 0x000000680424723c */ /* 0x040fe20000001824 */
[----:B------:R1:W-:Y:S05]  /*2670*/  MUFU.TANH R105, R48 ;  /* 0x0000003000697308 */ /* 0x0003ea0000002400 */
[----:B------:R-:W-:Y:S06]  /*2680*/  HMMA.16816.F32 R52, R4, R106, R52 ;  /* 0x0000006a0434723c */ /* 0x000fec0000001834 */
[----:B------:R-:W-:Y:S01]  /*2690*/  HMMA.16816.F32 R68, R116, R102, R68 ;  /* 0x000000667444723c */ /* 0x000fe20000001844 */
[----:B------:R-:W-:-:S05]  /*26a0*/  FMUL.FTZ R106, R51, UR4 ;  /* 0x00000004336a7c20 */ /* 0x000fca0008410000 */
[----:B------:R-:W-:Y:S01]  /*26b0*/  HMMA.16816.F32 R84, R16, R34, R84 ;  /* 0x000000221054723c */ /* 0x000fe20000001854 */
[----:B------:R-:W-:Y:S01]  /*26c0*/  FMUL.FTZ R102, R49, UR4 ;  /* 0x0000000431667c20 */ /* 0x000fe20008410000 */
[----:B------:R-:W-:Y:S01]  /*26d0*/  FMUL.FTZ R103, R50, UR4 ;  /* 0x0000000432677c20 */ /* 0x000fe20008410000 */
[----:B------:R-:W-:Y:S01]  /*26e0*/  LDSM.16.M88.4 R32, [R156+0x5000] ;  /* 0x005000009c20783b */ /* 0x000fe20000000200 */
[----:B------:R-:W-:Y:S01]  /*26f0*/  FMUL.FTZ R44, R44, UR4 ;  /* 0x000000042c2c7c20 */ /* 0x000fe20008410000 */
[----:B------:R-:W-:Y:S01]  /*2700*/  FMUL.FTZ R45, R45, UR4 ;  /* 0x000000042d2d7c20 */ /* 0x000fe20008410000 */
[----:B--2---:R-:W-:Y:S01]  /*2710*/  HMMA.16816.F32 R88, R12, R20, R88 ;  /* 0x000000140c58723c */ /* 0x004fe20000001858 */
[----:B-1----:R-:W1:Y:S01]  /*2720*/  LDSM.16.M88.4 R48, [R156+0x3400] ;  /* 0x003400009c30783b */ /* 0x002e620000000200 */
[----:B------:R-:W-:Y:S01]  /*2730*/  FMUL.FTZ R36, R36, UR4 ;  /* 0x0000000424247c20 */ /* 0x000fe20008410000 */
[----:B------:R-:W-:Y:S01]  /*2740*/  FMUL.FTZ R37, R37, UR4 ;  /* 0x0000000425257c20 */ /* 0x000fe20008410000 */
[----:B------:R-:W-:Y:S01]  /*2750*/  FMUL.FTZ R104, R39, UR4 ;  /* 0x0000000427687c20 */ /* 0x000fe20008410000 */
[----:B------:R-:W-:Y:S01]  /*2760*/  FMUL.FTZ R46, R46, UR4 ;  /* 0x000000042e2e7c20 */ /* 0x000fe20008410000 */
[----:B------:R-:W-:Y:S01]  /*2770*/  HMMA.16816.F32 R72, R116, R100, R72 ;  /* 0x000000647448723c */ /* 0x000fe20000001848 */
[----:B------:R-:W2:Y:S01]  /*2780*/  MUFU.TANH R99, R36 ;  /* 0x0000002400637308 */ /* 0x000ea20000002400 */
[----:B------:R-:W-:Y:S01]  /*2790*/  FMUL.FTZ R47, R47, UR4 ;  /* 0x000000042f2f7c20 */ /* 0x000fe20008410000 */
[----:B------:R-:W-:Y:S01]  /*27a0*/  FMUL.FTZ R53, R53, UR4 ;  /* 0x0000000435357c20 */ /* 0x000fe20008410000 */
[----:B------:R-:W-:Y:S01]  /*27b0*/  FMUL.FTZ R54, R54, UR4 ;  /* 0x0000000436367c20 */ /* 0x000fe20008410000 */
[----:B------:R-:W-:Y:S01]  /*27c0*/  FMUL.FTZ R52, R52, UR4 ;  /* 0x0000000434347c20 */ /* 0x000fe20008410000 */
[----:B---3--:R-:W-:Y:S01]  /*27d0*/  HMMA.16816.F32 R80, R16, R28, R80 ;  /* 0x0000001c1050723c */ /* 0x008fe20000001850 */
[----:B------:R-:W-:Y:S01]  /*27e0*/  FMUL.FTZ R101, R38, UR4 ;  /* 0x0000000426657c20 */ /* 0x000fe20008410000 */
[----:B------:R-:W-:Y:S01]  /*27f0*/  FMUL.FTZ R55, R55, UR4 ;  /* 0x0000000437377c20 */ /* 0x000fe20008410000 */
[----:B------:R3:W-:Y:S03]  /*2800*/  MUFU.TANH R100, R37 ;  /* 0x0000002500647308 */ /* 0x0007e60000002400 */
[----:B------:R-:W-:Y:S01]  /*2810*/  HMMA.16816.F32 R84, R12, R22, R84 ;  /* 0x000000160c54723c */ /* 0x000fe20000001854 */
[----:B------:R-:W4:Y:S04]  /*2820*/  LDSM.16.M88.4 R20, [R128+0x8400] ;  /* 0x008400008014783b */ /* 0x000f280000000200 */
[----:B------:R-:W-:Y:S01]  /*2830*/  MUFU.TANH R107, R44 ;  /* 0x0000002c006b7308 */ /* 0x000fe20000002400 */
[C---:B-----5:R-:W-:Y:S06]  /*2840*/  HMMA.16816.F32 R88, R8.reuse, R40, R88 ;  /* 0x000000280858723c */ /* 0x060fec0000001858 */
[C---:B------:R-:W-:Y:S01]  /*2850*/  HMMA.16816.F32 R92, R8.reuse, R26, R92 ;  /* 0x0000001a085c723c */ /* 0x040fe2000000185c */
[----:B------:R-:W-:Y:S01]  /*2860*/  MUFU.TANH R139, R45 ;  /* 0x0000002d008b7308 */ /* 0x000fe20000002400 */
[----:B---3--:R-:W3:Y:S04]  /*2870*/  LDSM.16.M88.4 R36, [R156+0x4c00] ;  /* 0x004c00009c24783b */ /* 0x008ee80000000200 */
[----:B------:R-:W-:Y:S01]  /*2880*/  HMMA.16816.F32 R120, R8, R24, R120 ;  /* 0x000000180878723c */ /* 0x000fe20000001878 */
[----:B------:R-:W5:Y:S02]  /*2890*/  LDSM.16.M88.4 R24, [R156+0x1c00] ;  /* 0x001c00009c18783b */ /* 0x000f640000000200 */
[----:B------:R-:W-:Y:S03]  /*28a0*/  MUFU.TANH R108, R46 ;  /* 0x0000002e006c7308 */ /* 0x000fe60000002400 */
[----:B-1----:R-:W-:Y:S05]  /*28b0*/  HMMA.16816.F32 R80, R12, R48, R80 ;  /* 0x000000300c50723c */ /* 0x002fea0000001850 */
[----:B------:R1:W-:Y:S01]  /*28c0*/  MUFU.TANH R142, R47 ;  /* 0x0000002f008e7308 */ /* 0x0003e20000002400 */
[----:B------:R-:W-:Y:S01]  /*28d0*/  HMMA.16816.F32 R88, R4, R32, R88 ;  /* 0x000000200458723c */ /* 0x000fe20000001858 */
[----:B------:R-:W-:-:S05]  /*28e0*/  IMAD R49, R132, 0x20, R131 ;  /* 0x0000002084317824 */ /* 0x000fca00078e0283 */
[----:B------:R-:W-:Y:S01]  /*28f0*/  HMMA.16816.F32 R76, R16, R30, R76 ;  /* 0x0000001e104c723c */ /* 0x000fe2000000184c */
[----:B------:R-:W-:Y:S01]  /*2900*/  LOP3.LUT R33, R135, 0xffffffe0, RZ, 0xc0, !PT ;  /* 0xffffffe087217812 */ /* 0x000fe200078ec0ff */
[----:B------:R-:W2:Y:S01]  /*2910*/  LDSM.16.M88.4 R28, [R156+0x5400] ;  /* 0x005400009c1c783b */ /* 0x000ea20000000200 */
[----:B------:R-:W-:Y:S01]  /*2920*/  SHF.R.S32.HI R135, RZ, 0x1f, R135 ;  /* 0x0000001fff877819 */ /* 0x000fe20000011487 */
[----:B------:R-:W2:Y:S02]  /*2930*/  MUFU.TANH R101, R101 ;  /* 0x0000006500657308 */ /* 0x000ea40000002400 */
[C---:B------:R-:W-:Y:S01]  /*2940*/  IMAD.IADD R172, R130.reuse, 0x1, -R33 ;  /* 0x0000000182ac7824 */ /* 0x040fe200078e0a21 */
[----:B------:R-:W-:Y:S01]  /*2950*/  HMMA.16816.F32 R84, R8, R42, R84 ;  /* 0x0000002a0854723c */ /* 0x000fe20000001854 */
[----:B------:R-:W-:Y:S01]  /*2960*/  IMAD.SHL.U32 R130, R130, 0x2, RZ ;  /* 0x0000000282827824 */ /* 0x000fe200078e00ff */
[----:B------:R-:W-:Y:S01]  /*2970*/  LDSM.16.M88.4 R40, [R156+0x3c00] ;  /* 0x003c00009c28783b */ /* 0x000fe20000000200 */
[----:B------:R-:W-:-:S02]  /*2980*/  LEA.HI R135, R135, R134, RZ, 0x2 ;  /* 0x0000008687877211 */ /* 0x000fc400078f10ff */
[----:B------:R-:W2:Y:S01]  /*2990*/  MUFU.TANH R104, R104 ;  /* 0x0000006800687308 */ /* 0x000ea20000002400 */
[----:B----4-:R-:W-:Y:S01]  /*29a0*/  HMMA.16816.F32 R80, R8, R20, R80 ;  /* 0x000000140850723c */ /* 0x010fe20000001850 */
[----:B-1----:R-:W-:Y:S01]  /*29b0*/  LDSM.16.M88.4 R44, [R128+0x8c00] ;  /* 0x008c0000802c783b */ /* 0x002fe20000000200 */
[----:B------:R-:W-:-:S03]  /*29c0*/  LOP3.LUT R173, R135, 0xfffffffc, RZ, 0xc0, !PT ;  /* 0xfffffffc87ad7812 */ /* 0x000fc600078ec0ff */
[----:B------:R-:W-:Y:S01]  /*29d0*/  FMUL.FTZ R88, R88, UR4 ;  /* 0x0000000458587c20 */ /* 0x000fe20008410000 */
[----:B---3--:R-:W-:Y:S01]  /*29e0*/  HMMA.16816.F32 R92, R4, R38, R92 ;  /* 0x00000026045c723c */ /* 0x008fe2000000185c */
[----:B------:R-:W-:Y:S01]  /*29f0*/  SHF.R.S32.HI R21, RZ, 0x1f, R172 ;  /* 0x0000001fff157819 */ /* 0x000fe200000114ac */
[----:B------:R-:W-:Y:S01]  /*2a00*/  FMUL.FTZ R89, R89, UR4 ;  /* 0x0000000459597c20 */ /* 0x000fe20008410000 */
[----:B------:R-:W-:Y:S01]  /*2a10*/  FMUL.FTZ R140, R90, UR4 ;  /* 0x000000045a8c7c20 */ /* 0x000fe20008410000 */
[----:B------:R-:W-:Y:S01]  /*2a20*/  MUFU.TANH R53, R53 ;  /* 0x0000003500357308 */ /* 0x000fe20000002400 */
[----:B------:R-:W-:Y:S01]  /*2a30*/  LEA.HI R172, R21, R172, RZ, 0x2 ;  /* 0x000000ac15ac7211 */ /* 0x000fe200078f10ff */
[----:B------:R-:W-:Y:S01]  /*2a40*/  HMMA.16816.F32 R76, R12, R50, R76 ;  /* 0x000000320c4c723c */ /* 0x000fe2000000184c */
[----:B------:R-:W-:Y:S02]  /*2a50*/  IMAD.IADD R173, R134, 0x1, -R173 ;  /* 0x0000000186ad7824 */ /* 0x000fe400078e0aad */
[----:B------:R-:W-:Y:S01]  /*2a60*/  FMUL.FTZ R91, R91, UR4 ;  /* 0x000000045b5b7c20 */ /* 0x000fe20008410000 */
[----:B------:R-:W-:-:S02]  /*2a70*/  SHF.R.S32.HI R172, RZ, 0x2, R172 ;  /* 0x00000002ffac7819 */ /* 0x000fc400000114ac */
[C---:B-----5:R-:W-:Y:S01]  /*2a80*/  HMMA.16816.F32 R64, R116.reuse, R24, R64 ;  /* 0x000000187440723c */ /* 0x060fe20000001840 */
[----:B------:R-:W-:Y:S01]  /*2a90*/  VIADD R51, R129, 0xffffffff ;  /* 0xffffffff81337836 */ /* 0x000fe20000000000 */
[----:B------:R-:W1:Y:S04]  /*2aa0*/  MUFU.TANH R54, R54 ;  /* 0x0000003600367308 */ /* 0x000e680000002400 */
[----:B------:R-:W-:Y:S01]  /*2ab0*/  HMMA.16816.F32 R60, R116, R26, R60 ;  /* 0x0000001a743c723c */ /* 0x000fe2000000183c */
[C---:B------:R-:W-:Y:S01]  /*2ac0*/  ISETP.GT.AND P0, PT, R51.reuse, R160, PT ;  /* 0x000000a03300720c */ /* 0x040fe20003f04270 */
[----:B------:R-:W-:Y:S01]  /*2ad0*/  IMAD.SHL.U32 R51, R51, 0x80, RZ ;  /* 0x0000008033337824 */ /* 0x000fe200078e00ff */
[----:B------:R-:W3:Y:S01]  /*2ae0*/  LDSM.16.M88.4 R24, [R128+0x6800] ;  /* 0x006800008018783b */ /* 0x000ee20000000200 */
[----:B------:R4:W-:Y:S02]  /*2af0*/  MUFU.TANH R117, R88 ;  /* 0x0000005800757308 */ /* 0x0009e40000002400 */
        /* <DEDUP_REMOVED lines=8> */
[----:B------:R-:W-:-:S05]  /*2b80*/  IMAD.IADD R118, R2, 0x1, R49 ;  /* 0x0000000102767824 */ /* 0x000fca00078e0231 */
[C---:B------:R-:W-:Y:S01]  /*2b90*/  HMMA.16816.F32 R120, R4.reuse, R36, R120 ;  /* 0x000000240478723c */ /* 0x040fe20000001878 */
[----:B------:R1:W-:Y:S01]  /*2ba0*/  MUFU.TANH R95, R89 ;  /* 0x00000059005f7308 */ /* 0x0003e20000002400 */
[----:B----4-:R-:W-:Y:S01]  /*2bb0*/  IADD3 R88, R137, 0x1, R172 ;  /* 0x0000000189587810 */ /* 0x010fe20007ffe0ac */
[----:B------:R-:W-:Y:S03]  /*2bc0*/  LDSM.16.M88.4 R36, [R128+0x8800] ;  /* 0x008800008024783b */ /* 0x000fe60000000200 */
[----:B------:R-:W-:Y:S01]  /*2bd0*/  IADD3 R88, R133, -UR15, R88 ;  /* 0x8000000f85587c10 */ /* 0x000fe2000fffe058 */
[----:B--2---:R-:W-:Y:S02]  /*2be0*/  HMMA.16816.F32 R80, R4, R28, R80 ;  /* 0x0000001c0450723c */ /* 0x004fe40000001850 */
[----:B------:R-:W2:Y:S02]  /*2bf0*/  MUFU.TANH R52, R52 ;  /* 0x0000003400347308 */ /* 0x000ea40000002400 */
[----:B------:R-:W-:-:S02]  /*2c00*/  VIADD R88, R88, UR14 ;  /* 0x0000000e58587c36 */ /* 0x000fc40008000000 */
[----:B------:R-:W-:Y:S01]  /*2c10*/  FMUL.FTZ R84, R84, UR4 ;  /* 0x0000000454547c20 */ /* 0x000fe20008410000 */
[----:B------:R-:W-:Y:S01]  /*2c20*/  FMUL.FTZ R85, R85, UR4 ;  /* 0x0000000455557c20 */ /* 0x000fe20008410000 */
[----:B------:R-:W-:Y:S01]  /*2c30*/  FMUL.FTZ R134, R86, UR4 ;  /* 0x0000000456867c20 */ /* 0x000fe20008410000 */
[----:B------:R-:W-:Y:S01]  /*2c40*/  FMUL.FTZ R138, R87, UR4 ;  /* 0x00000004578a7c20 */ /* 0x000fe20008410000 */
[C---:B------:R-:W-:Y:S01]  /*2c50*/  VIMNMX R90, R88.reuse, R133, PT ;  /* 0x00000085585a7248 */ /* 0x040fe20003fe0100 */
[----:B------:R4:W-:Y:S01]  /*2c60*/  MUFU.TANH R125, R84 ;  /* 0x00000054007d7308 */ /* 0x0009e20000002400 */
[----:B-1----:R-:W-:Y:S01]  /*2c70*/  LOP3.LUT R89, R51, 0x6, R130, 0xf8, !PT ;  /* 0x0000000633597812 */ /* 0x002fe200078ef882 */
[----:B------:R-:W-:Y:S01]  /*2c80*/  HMMA.16816.F32 R76, R4, R30, R76 ;  /* 0x0000001e044c723c */ /* 0x000fe2000000184c */
[----:B------:R-:W-:Y:S02]  /*2c90*/  VIADDMNMX R88, R88, 0x8, R133, PT ;  /* 0x0000000858587846 */ /* 0x000fe40003800185 */
[----:B------:R-:W-:-:S02]  /*2ca0*/  LOP3.LUT R21, R89, 0x1, RZ, 0xfc, !PT ;  /* 0x0000000159157812 */ /* 0x000fc400078efcff */
[----:B------:R-:W-:Y:S01]  /*2cb0*/  LOP3.LUT R29, R89, 0x11, RZ, 0xfc, !PT ;  /* 0x00000011591d7812 */ /* 0x000fe200078efcff */
[C---:B---3--:R-:W-:Y:S01]  /*2cc0*/  HMMA.16816.F32 R72, R16.reuse, R24, R72 ;  /* 0x000000181048723c */ /* 0x048fe20000001848 */
[C---:B------:R-:W-:Y:S01]  /*2cd0*/  ISETP.GE.AND P5, PT, R21.reuse, R90, PT ;  /* 0x0000005a1500720c */ /* 0x040fe20003fa6270 */
[----:B------:R1:W-:Y:S01]  /*2ce0*/  MUFU.TANH R119, R85 ;  /* 0x0000005500777308 */ /* 0x0003e20000002400 */
[----:B------:R-:W-:Y:S01]  /*2cf0*/  ISETP.GE.AND P4, PT, R21, R88, PT ;  /* 0x000000581500720c */ /* 0x000fe20003f86270 */
[----:B------:R-:W-:Y:S01]  /*2d00*/  FMUL.FTZ R110, R121, UR4 ;  /* 0x00000004796e7c20 */ /* 0x000fe20008410000 */
[----:B------:R-:W3:Y:S01]  /*2d10*/  LDSM.16.M88.4 R20, [R128+0x6c00] ;  /* 0x006c00008014783b */ /* 0x000ee20000000200 */
[----:B------:R-:W-:Y:S01]  /*2d20*/  HMMA.16816.F32 R68, R16, R26, R68 ;  /* 0x0000001a1044723c */ /* 0x000fe20000001844 */
[----:B------:R-:W-:Y:S01]  /*2d30*/  LOP3.LUT R25, R89, 0x8, RZ, 0xfc, !PT ;  /* 0x0000000859197812 */ /* 0x000fe200078efcff */
[----:B------:R-:W-:Y:S01]  /*2d40*/  FMUL.FTZ R80, R80, UR4 ;  /* 0x0000000450507c20 */ /* 0x000fe20008410000 */
[----:B------:R-:W-:Y:S01]  /*2d50*/  FSEL R57, R57, -INF , !P5 ;  /* 0xff80000039397808 */ /* 0x000fe20006800000 */
[----:B------:R-:W2:Y:S01]  /*2d60*/  MUFU.TANH R55, R55 ;  /* 0x0000003700377308 */ /* 0x000ea20000002400 */
[----:B------:R-:W-:Y:S01]  /*2d70*/  ISETP.GE.AND P3, PT, R25, R90, PT ;  /* 0x0000005a1900720c */ /* 0x000fe20003f66270 */
[----:B------:R-:W-:Y:S01]  /*2d80*/  FMUL.FTZ R81, R81, UR4 ;  /* 0x0000000451517c20 */ /* 0x000fe20008410000 */
[----:B------:R-:W-:Y:S01]  /*2d90*/  ISETP.GE.AND P1, PT, R25, R88, PT ;  /* 0x000000581900720c */ /* 0x000fe20003f26270 */
[----:B------:R-:W-:Y:S01]  /*2da0*/  FMUL.FTZ R82, R82, UR4 ;  /* 0x0000000452527c20 */ /* 0x000fe20008410000 */
[----:B------:R-:W-:Y:S01]  /*2db0*/  LOP3.LUT R25, R89, 0x9, RZ, 0xfc, !PT ;  /* 0x0000000959197812 */ /* 0x000fe200078efcff */
[----:B------:R-:W-:Y:S01]  /*2dc0*/  FMUL.FTZ R48, R123, UR4 ;  /* 0x000000047b307c20 */ /* 0x000fe20008410000 */
[----:B----4-:R-:W-:Y:S01]  /*2dd0*/  FSEL R84, R58, -INF , !P4 ;  /* 0xff8000003a547808 */ /* 0x010fe20006000000 */
[----:B------:R-:W-:Y:S01]  /*2de0*/  MUFU.TANH R102, R102 ;  /* 0x0000006600667308 */ /* 0x000fe20000002400 */
[C---:B------:R-:W-:Y:S01]  /*2df0*/  ISETP.GE.AND P2, PT, R25.reuse, R90, PT ;  /* 0x0000005a1900720c */ /* 0x040fe20003f46270 */
[----:B------:R-:W-:Y:S01]  /*2e00*/  FMUL.FTZ R109, R120, UR4 ;  /* 0x00000004786d7c20 */ /* 0x000fe20008410000 */
[----:B------:R-:W-:Y:S01]  /*2e10*/  ISETP.GE.AND P5, PT, R25, R88, PT ;  /* 0x000000581900720c */ /* 0x000fe20003fa6270 */
[----:B------:R-:W-:Y:S01]  /*2e20*/  FMUL.FTZ R111, R122, UR4 ;  /* 0x000000047a6f7c20 */ /* 0x000fe20008410000 */
[----:B------:R-:W-:Y:S01]  /*2e30*/  LOP3.LUT R25, R89, 0x10, RZ, 0xfc, !PT ;  /* 0x0000001059197812 */ /* 0x000fe200078efcff */
[C---:B-----5:R-:W-:Y:S01]  /*2e40*/  HMMA.16816.F32 R72, R12.reuse, R32, R72 ;  /* 0x000000200c48723c */ /* 0x060fe20000001848 */
[----:B-1----:R-:W-:Y:S01]  /*2e50*/  FSEL R85, R59, -INF , !P3 ;  /* 0xff8000003b557808 */ /* 0x002fe20005800000 */
[----:B------:R-:W1:Y:S01]  /*2e60*/  MUFU.TANH R103, R103 ;  /* 0x0000006700677308 */ /* 0x000e620000002400 */
[C---:B------:R-:W-:Y:S01]  /*2e70*/  ISETP.GE.AND P4, PT, R25.reuse, R90, PT ;  /* 0x0000005a1900720c */ /* 0x040fe20003f86270 */
[----:B------:R-:W-:Y:S01]  /*2e80*/  FMUL.FTZ R76, R76, UR4 ;  /* 0x000000044c4c7c20 */ /* 0x000fe20008410000 */
[----:B------:R-:W-:Y:S01]  /*2e90*/  ISETP.GE.AND P3, PT, R25, R88, PT ;  /* 0x000000581900720c */ /* 0x000fe20003f66270 */
[----:B------:R-:W-:Y:S01]  /*2ea0*/  HMMA.16816.F32 R68, R12, R34, R68 ;  /* 0x000000220c44723c */ /* 0x000fe20000001844 */
[----:B------:R-:W4:Y:S01]  /*2eb0*/  LDSM.16.M88.4 R24, [R156+0x5800] ;  /* 0x005800009c18783b */ /* 0x000f220000000200 */
[----:B------:R-:W-:Y:S01]  /*2ec0*/  FSEL R86, R97, -INF , !P1 ;  /* 0xff80000061567808 */ /* 0x000fe20004800000 */
[----:B------:R-:W-:Y:S01]  /*2ed0*/  FMUL.FTZ R77, R77, UR4 ;  /* 0x000000044d4d7c20 */ /* 0x000fe20008410000 */
[----:B------:R-:W-:Y:S01]  /*2ee0*/  FSEL R87, R96, -INF , !P2 ;  /* 0xff80000060577808 */ /* 0x000fe20005000000 */
[----:B------:R5:W-:Y:S01]  /*2ef0*/  MUFU.TANH R136, R91 ;  /* 0x0000005b00887308 */ /* 0x000be20000002400 */
[C---:B------:R-:W-:Y:S01]  /*2f00*/  ISETP.GE.AND P1, PT, R29.reuse, R90, PT ;  /* 0x0000005a1d00720c */ /* 0x040fe20003f26270 */
[----:B------:R-:W-:Y:S01]  /*2f10*/  FMUL.FTZ R78, R78, UR4 ;  /* 0x000000044e4e7c20 */ /* 0x000fe20008410000 */
[----:B------:R-:W-:Y:S01]  /*2f20*/  ISETP.GE.AND P2, PT, R29, R88, PT ;  /* 0x000000581d00720c */ /* 0x000fe20003f46270 */
[----:B------:R-:W-:Y:S01]  /*2f30*/  FMUL.FTZ R79, R79, UR4 ;  /* 0x000000044f4f7c20 */ /* 0x000fe20008410000 */
[----:B------:R-:W-:-:S02]  /*2f40*/  LOP3.LUT R29, R89, 0x18, RZ, 0xfc, !PT ;  /* 0x00000018591d7812 */ /* 0x000fc400078efcff */
[----:B------:R-:W-:Y:S01]  /*2f50*/  FSEL R98, R98, -INF , !P5 ;  /* 0xff80000062627808 */ /* 0x000fe20006800000 */
[----:B------:R-:W1:Y:S01]  /*2f60*/  MUFU.TANH R106, R106 ;  /* 0x0000006a006a7308 */ /* 0x000e620000002400 */
[----:B------:R-:W-:Y:S01]  /*2f70*/  FSEL R99, R99, -INF , !P4 ;  /* 0xff80000063637808 */ /* 0x000fe20006000000 */
[C---:B---3--:R-:W-:Y:S01]  /*2f80*/  HMMA.16816.F32 R64, R16.reuse, R20, R64 ;  /* 0x000000141040723c */ /* 0x048fe20000001840 */
[C---:B------:R-:W-:Y:S02]  /*2f90*/  ISETP.GE.AND P5, PT, R29.reuse, R90, PT ;  /* 0x0000005a1d00720c */ /* 0x040fe40003fa6270 */
[----:B------:R-:W-:Y:S02]  /*2fa0*/  ISETP.GE.AND P4, PT, R29, R88, PT ;  /* 0x000000581d00720c */ /* 0x000fe40003f86270 */
[----:B------:R-:W-:Y:S01]  /*2fb0*/  LOP3.LUT R29, R89, 0x19, RZ, 0xfc, !PT ;  /* 0x00000019591d7812 */ /* 0x000fe200078efcff */
[----:B------:R-:W-:Y:S01]  /*2fc0*/  HMMA.16816.F32 R60, R16, R22, R60 ;  /* 0x00000016103c723c */ /* 0x000fe2000000183c */
[----:B------:R-:W3:Y:S01]  /*2fd0*/  LDSM.16.M88.4 R16, [R156+0x5c00] ;  /* 0x005c00009c10783b */ /* 0x000ee20000000200 */
[----:B------:R-:W-:Y:S01]  /*2fe0*/  FSEL R50, R101, -INF , !P3 ;  /* 0xff80000065327808 */ /* 0x000fe20005800000 */
[----:B------:R2:W-:Y:S01]  /*2ff0*/  MUFU.TANH R133, R80 ;  /* 0x0000005000857308 */ /* 0x0005e20000002400 */
[----:B-----5:R-:W-:Y:S01]  /*3000*/  FSEL R91, R100, -INF , !P1 ;  /* 0xff800000645b7808 */ /* 0x020fe20004800000 */
[----:B------:R-:W-:Y:S01]  /*3010*/  FMUL.FTZ R20, R83, UR4 ;  /* 0x0000000453147c20 */ /* 0x000fe20008410000 */
[----:B------:R-:W-:Y:S01]  /*3020*/  HMMA.16816.F32 R72, R8, R36, R72 ;  /* 0x000000240848723c */ /* 0x000fe20000001848 */
[----:B------:R-:W-:Y:S01]  /*3030*/  ISETP.GE.AND P3, PT, R29, R90, PT ;  /* 0x0000005a1d00720c */ /* 0x000fe20003f66270 */
[----:B------:R-:W-:-:S04]  /*3040*/  DEPBAR.LE SB0, 0x0 ;  /* 0x000080000000791a */ /* 0x000fc80000000000 */
[----:B------:R-:W-:Y:S01]  /*3050*/  HMMA.16816.F32 R68, R8, R38, R68 ;  /* 0x000000260844723c */ /* 0x000fe20000001844 */
[----:B------:R-:W-:Y:S01]  /*3060*/  ISETP.GE.AND P1, PT, R29, R88, PT ;  /* 0x000000581d00720c */ /* 0x000fe20003f26270 */
[----:B------:R5:W-:Y:S01]  /*3070*/  MUFU.TANH R127, R81 ;  /* 0x00000051007f7308 */ /* 0x000be20000002400 */
[C---:B------:R-:W-:Y:S02]  /*3080*/  LOP3.LUT R29, R89.reuse, 0x20, RZ, 0xfc, !PT ;  /* 0x00000020591d7812 */ /* 0x040fe400078efcff */
[----:B------:R-:W-:Y:S01]  /*3090*/  LOP3.LUT R21, R89, 0x21, RZ, 0xfc, !PT ;  /* 0x0000002159157812 */ /* 0x000fe200078efcff */
[C---:B------:R-:W-:Y:S01]  /*30a0*/  HMMA.16816.F32 R64, R12.reuse, R40, R64 ;  /* 0x000000280c40723c */ /* 0x040fe20000001840 */
[----:B------:R-:W-:Y:S02]  /*30b0*/  FSEL R36, R104, -INF , !P2 ;  /* 0xff80000068247808 */ /* 0x000fe40005000000 */
[----:B--2---:R-:W-:Y:S01]  /*30c0*/  FSEL R80, R54, -INF , !P4 ;  /* 0xff80000036507808 */ /* 0x004fe20006000000 */
[----:B------:R2:W-:Y:S01]  /*30d0*/  MUFU.TANH R132, R82 ;  /* 0x0000005200847308 */ /* 0x0005e20000002400 */
[----:B------:R-:W-:Y:S01]  /*30e0*/  FSEL R83, R53, -INF , !P3 ;  /* 0xff80000035537808 */ /* 0x000fe20005800000 */
[----:B------:R-:W-:Y:S01]  /*30f0*/  HMMA.16816.F32 R60, R12, R42, R60 ;  /* 0x0000002a0c3c723c */ /* 0x000fe2000000183c */
[----:B------:R-:W-:-:S02]  /*3100*/  ISETP.GE.AND P2, PT, R29, R90, PT ;  /* 0x0000005a1d00720c */ /* 0x000fc40003f46270 */
[C---:B------:R-:W-:Y:S02]  /*3110*/  ISETP.GE.AND P4, PT, R21.reuse, R90, PT ;  /* 0x0000005a1500720c */ /* 0x040fe40003f86270 */
[-C--:B------:R-:W-:Y:S01]  /*3120*/  ISETP.GE.AND P3, PT, R21, R88.reuse, PT ;  /* 0x000000581500720c */ /* 0x080fe20003f66270 */
[C---:B----4-:R-:W-:Y:S01]  /*3130*/  HMMA.16816.F32 R72, R4.reuse, R24, R72 ;  /* 0x000000180448723c */ /* 0x050fe20000001848 */
[----:B------:R-:W-:Y:S01]  /*3140*/  LOP3.LUT R21, R89, 0x28, RZ, 0xfc, !PT ;  /* 0x0000002859157812 */ /* 0x000fe200078efcff */
[----:B------:R-:W4:Y:S01]  /*3150*/  MUFU.TANH R110, R110 ;  /* 0x0000006e006e7308 */ /* 0x000f220000002400 */
[----:B-----5:R-:W-:Y:S02]  /*3160*/  FSEL R81, R52, -INF , !P5 ;  /* 0xff80000034517808 */ /* 0x020fe40006800000 */
[----:B------:R-:W-:Y:S01]  /*3170*/  FSEL R33, R105, -INF , !P2 ;  /* 0xff80000069217808 */ /* 0x000fe20005000000 */
[----:B------:R-:W-:Y:S01]  /*3180*/  HMMA.16816.F32 R68, R4, R26, R68 ;  /* 0x0000001a0444723c */ /* 0x000fe20000001844 */
[----:B------:R-:W-:-:S02]  /*3190*/  ISETP.GE.AND P5, PT, R29, R88, PT ;  /* 0x000000581d00720c */ /* 0x000fc40003fa6270 */
[----:B--2---:R-:W-:Y:S01]  /*31a0*/  FSEL R82, R55, -INF , !P1 ;  /* 0xff80000037527808 */ /* 0x004fe20004800000 */
[----:B------:R-:W2:Y:S01]  /*31b0*/  MUFU.TANH R48, R48 ;  /* 0x0000003000307308 */ /* 0x000ea20000002400 */
[C---:B------:R-:W-:Y:S01]  /*31c0*/  ISETP.GE.AND P1, PT, R21.reuse, R90, PT ;  /* 0x0000005a1500720c */ /* 0x040fe20003f26270 */
[C---:B------:R-:W-:Y:S01]  /*31d0*/  HMMA.16816.F32 R64, R8.reuse, R44, R64 ;  /* 0x0000002c0840723c */ /* 0x040fe20000001840 */
[----:B------:R-:W-:Y:S02]  /*31e0*/  ISETP.GE.AND P2, PT, R21, R88, PT ;  /* 0x000000581500720c */ /* 0x000fe40003f46270 */
[----:B------:R-:W-:Y:S02]  /*31f0*/  LOP3.LUT R21, R89, 0x29, RZ, 0xfc, !PT ;  /* 0x0000002959157812 */ /* 0x000fe400078efcff */
[----:B-1----:R-:W-:Y:S01]  /*3200*/  FSEL R32, R103, -INF , !P5 ;  /* 0xff80000067207808 */ /* 0x002fe20006800000 */
[----:B------:R-:W-:Y:S01]  /*3210*/  HMMA.16816.F32 R60, R8, R46, R60 ;  /* 0x0000002e083c723c */ /* 0x000fe2000000183c */
[----:B------:R-:W1:Y:S01]  /*3220*/  MUFU.TANH R109, R109 ;  /* 0x0000006d006d7308 */ /* 0x000e620000002400 */
[----:B------:R-:W-:-:S02]  /*3230*/  FSEL R137, R102, -INF , !P4 ;  /* 0xff80000066897808 */ /* 0x000fc40006000000 */
[C---:B------:R-:W-:Y:S02]  /*3240*/  ISETP.GE.AND P5, PT, R21.reuse, R90, PT ;  /* 0x0000005a1500720c */ /* 0x040fe40003fa6270 */
[----:B------:R-:W-:Y:S01]  /*3250*/  ISETP.GE.AND P4, PT, R21, R88, PT ;  /* 0x000000581500720c */ /* 0x000fe20003f86270 */
[----:B------:R-:W-:Y:S01]  /*3260*/  FMUL.FTZ R24, R74, UR4 ;  /* 0x000000044a187c20 */ /* 0x000fe20008410000 */
[----:B------:R-:W-:Y:S01]  /*3270*/  LOP3.LUT R21, R89, 0x30, RZ, 0xfc, !PT ;  /* 0x0000003059157812 */ /* 0x000fe200078efcff */
[----:B------:R-:W5:Y:S01]  /*3280*/  MUFU.TANH R111, R111 ;  /* 0x0000006f006f7308 */ /* 0x000f620000002400 */
[----:B------:R-:W-:Y:S01]  /*3290*/  FSEL R28, R106, -INF , !P3 ;  /* 0xff8000006a1c7808 */ /* 0x000fe20005800000 */
[----:B------:R-:W-:Y:S01]  /*32a0*/  FMUL.FTZ R72, R72, UR4 ;  /* 0x0000000448487c20 */ /* 0x000fe20008410000 */
[----:B------:R-:W-:Y:S01]  /*32b0*/  FSEL R37, R107, -INF , !P1 ;  /* 0xff8000006b257808 */ /* 0x000fe20004800000 */
[----:B------:R-:W-:Y:S01]  /*32c0*/  FMUL.FTZ R12, R68, UR4 ;  /* 0x00000004440c7c20 */ /* 0x000fe20008410000 */
[----:B------:R-:W-:Y:S01]  /*32d0*/  ISETP.GE.AND P3, PT, R21, R90, PT ;  /* 0x0000005a1500720c */ /* 0x000fe20003f66270 */
[----:B------:R-:W-:Y:S01]  /*32e0*/  FMUL.FTZ R75, R75, UR4 ;  /* 0x000000044b4b7c20 */ /* 0x000fe20008410000 */
[----:B------:R-:W-:Y:S01]  /*32f0*/  ISETP.GE.AND P1, PT, R21, R88, PT ;  /* 0x000000581500720c */ /* 0x000fe20003f26270 */
[----:B------:R-:W5:Y:S01]  /*3300*/  MUFU.TANH R92, R92 ;  /* 0x0000005c005c7308 */ /* 0x000f620000002400 */
[----:B------:R-:W-:Y:S01]  /*3310*/  LOP3.LUT R21, R89, 0x31, RZ, 0xfc, !PT ;  /* 0x0000003159157812 */ /* 0x000fe200078efcff */
[C---:B---3--:R-:W-:Y:S01]  /*3320*/  HMMA.16816.F32 R64, R4.reuse, R16, R64 ;  /* 0x000000100440723c */ /* 0x048fe20000001840 */
[----:B------:R-:W-:Y:S01]  /*3330*/  FSEL R38, R108, -INF , !P2 ;  /* 0xff8000006c267808 */ /* 0x000fe20005000000 */
[----:B------:R-:W-:Y:S01]  /*3340*/  FMUL.FTZ R8, R71, UR4 ;  /* 0x0000000447087c20 */ /* 0x000fe20008410000 */
[----:B------:R-:W-:Y:S01]  /*3350*/  FSEL R139, R139, -INF , !P5 ;  /* 0xff8000008b8b7808 */ /* 0x000fe20006800000 */
[----:B------:R-:W-:Y:S01]  /*3360*/  FMUL.FTZ R69, R69, UR4 ;  /* 0x0000000445457c20 */ /* 0x000fe20008410000 */
[C---:B------:R-:W-:Y:S01]  /*3370*/  ISETP.GE.AND P2, PT, R21.reuse, R90, PT ;  /* 0x0000005a1500720c */ /* 0x040fe20003f46270 */
[----:B------:R-:W-:Y:S01]  /*3380*/  MUFU.TANH R93, R93 ;  /* 0x0000005d005d7308 */ /* 0x000fe20000002400 */
[----:B------:R-:W-:Y:S01]  /*3390*/  ISETP.GE.AND P5, PT, R21, R88, PT ;  /* 0x000000581500720c */ /* 0x000fe20003fa6270 */
[----:B------:R-:W-:Y:S01]  /*33a0*/  HMMA.16816.F32 R4, R4, R18, R60 ;  /* 0x000000120404723c */ /* 0x000fe2000000183c */
[C---:B------:R-:W-:Y:S01]  /*33b0*/  LOP3.LUT R23, R89.reuse, 0x38, RZ, 0xfc, !PT ;  /* 0x0000003859177812 */ /* 0x040fe200078efcff */
[----:B------:R-:W-:Y:S01]  /*33c0*/  FMUL.FTZ R70, R70, UR4 ;  /* 0x0000000446467c20 */ /* 0x000fe20008410000 */
[----:B------:R-:W-:-:S02]  /*33d0*/  LOP3.LUT R27, R89, 0x39, RZ, 0xfc, !PT ;  /* 0x00000039591b7812 */ /* 0x000fc400078efcff */
[----:B------:R-:W-:Y:S01]  /*33e0*/  LOP3.LUT R25, R89, 0x40, RZ, 0xfc, !PT ;  /* 0x0000004059197812 */ /* 0x000fe200078efcff */
[----:B------:R-:W3:Y:S01]  /*33f0*/  MUFU.TANH R94, R94 ;  /* 0x0000005e005e7308 */ /* 0x000ee20000002400 */
[----:B------:R-:W-:Y:S02]  /*3400*/  FSEL R142, R142, -INF , !P4 ;  /* 0xff8000008e8e7808 */ /* 0x000fe40006000000 */
[----:B----4-:R-:W-:Y:S02]  /*3410*/  FSEL R31, R110, -INF , !P2 ;  /* 0xff8000006e1f7808 */ /* 0x010fe40005000000 */
[----:B--2---:R-:W-:Y:S02]  /*3420*/  FSEL R30, R48, -INF , !P5 ;  /* 0xff800000301e7808 */ /* 0x004fe40006800000 */
[----:B------:R-:W-:Y:S01]  /*3430*/  ISETP.GE.AND P4, PT, R23, R90, PT ;  /* 0x0000005a1700720c */ /* 0x000fe20003f86270 */
[----:B------:R-:W2:Y:S01]  /*3440*/  MUFU.TANH R140, R140 ;  /* 0x0000008c008c7308 */ /* 0x000ea20000002400 */
[----:B-1----:R-:W-:Y:S01]  /*3450*/  FSEL R35, R109, -INF , !P3 ;  /* 0xff8000006d237808 */ /* 0x002fe20005800000 */
[----:B------:R-:W-:Y:S01]  /*3460*/  FMUL.FTZ R26, R65, UR4 ;  /* 0x00000004411a7c20 */ /* 0x000fe20008410000 */
[----:B-----5:R-:W-:Y:S01]  /*3470*/  FSEL R34, R111, -INF , !P1 ;  /* 0xff8000006f227808 */ /* 0x020fe20004800000 */
[----:B------:R-:W-:Y:S01]  /*3480*/  FMUL.FTZ R62, R66, UR4 ;  /* 0x00000004423e7c20 */ /* 0x000fe20008410000 */
[----:B------:R-:W-:Y:S01]  /*3490*/  ISETP.GE.AND P2, PT, R27, R88, PT ;  /* 0x000000581b00720c */ /* 0x000fe20003f46270 */
[----:B------:R-:W-:Y:S01]  /*34a0*/  FMUL.FTZ R61, R67, UR4 ;  /* 0x00000004433d7c20 */ /* 0x000fe20008410000 */
[----:B------:R-:W-:Y:S01]  /*34b0*/  ISETP.GE.AND P5, PT, R25, R90, PT ;  /* 0x0000005a1900720c */ /* 0x000fe20003fa6270 */
[----:B------:R-:W1:Y:S01]  /*34c0*/  MUFU.TANH R134, R134 ;  /* 0x0000008600867308 */ /* 0x000e620000002400 */
[----:B------:R-:W-:Y:S01]  /*34d0*/  ISETP.GE.AND P3, PT, R23, R88, PT ;  /* 0x000000581700720c */ /* 0x000fe20003f66270 */
[----:B------:R-:W-:Y:S01]  /*34e0*/  FMUL.FTZ R23, R73, UR4 ;  /* 0x0000000449177c20 */ /* 0x000fe20008410000 */
[----:B------:R-:W-:Y:S01]  /*34f0*/  ISETP.GE.AND P1, PT, R27, R90, PT ;  /* 0x0000005a1b00720c */ /* 0x000fe20003f26270 */
[----:B------:R-:W-:Y:S01]  /*3500*/  FMUL.FTZ R27, R64, UR4 ;  /* 0x00000004401b7c20 */ /* 0x000fe20008410000 */
[C---:B------:R-:W-:Y:S01]  /*3510*/  LOP3.LUT R13, R89.reuse, 0x48, RZ, 0xfc, !PT ;  /* 0x00000048590d7812 */ /* 0x040fe200078efcff */
[----:B------:R-:W-:Y:S01]  /*3520*/  FMUL.FTZ R4, R4, UR4 ;  /* 0x0000000404047c20 */ /* 0x000fe20008410000 */
[----:B------:R-:W-:Y:S01]  /*3530*/  LOP3.LUT R15, R89, 0x41, RZ, 0xfc, !PT ;  /* 0x00000041590f7812 */ /* 0x000fe200078efcff */
[----:B------:R-:W4:Y:S01]  /*3540*/  MUFU.TANH R138, R138 ;  /* 0x0000008a008a7308 */ /* 0x000f220000002400 */
[----:B------:R-:W-:Y:S01]  /*3550*/  FSEL R29, R92, -INF , !P4 ;  /* 0xff8000005c1d7808 */ /* 0x000fe20006000000 */
[----:B------:R-:W-:Y:S01]  /*3560*/  FMUL.FTZ R6, R6, UR4 ;  /* 0x0000000406067c20 */ /* 0x000fe20008410000 */
[----:B------:R-:W-:Y:S01]  /*3570*/  FSEL R124, R124, -INF , !P2 ;  /* 0xff8000007c7c7808 */ /* 0x000fe20005000000 */
[----:B------:R-:W-:Y:S01]  /*3580*/  FMUL.FTZ R7, R7, UR4 ;  /* 0x0000000407077c20 */ /* 0x000fe20008410000 */
[----:B------:R-:W-:-:S02]  /*3590*/  FSEL R117, R117, -INF , !P5 ;  /* 0xff80000075757808 */ /* 0x000fc40006800000 */
[----:B------:R-:W-:Y:S01]  /*35a0*/  ISETP.GE.AND P4, PT, R25, R88, PT ;  /* 0x000000581900720c */ /* 0x000fe20003f86270 */
[----:B------:R-:W5:Y:S01]  /*35b0*/  MUFU.TANH R123, R76 ;  /* 0x0000004c007b7308 */ /* 0x000f620000002400 */
[----:B---3--:R-:W-:Y:S02]  /*35c0*/  FSEL R130, R94, -INF , !P3 ;  /* 0xff8000005e827808 */ /* 0x008fe40005800000 */
[----:B------:R-:W-:Y:S02]  /*35d0*/  FSEL R135, R93, -INF , !P1 ;  /* 0xff8000005d877808 */ /* 0x000fe40004800000 */
[C---:B------:R-:W-:Y:S02]  /*35e0*/  ISETP.GE.AND P2, PT, R13.reuse, R90, PT ;  /* 0x0000005a0d00720c */ /* 0x040fe40003f46270 */
[----:B------:R-:W-:Y:S01]  /*35f0*/  ISETP.GE.AND P5, PT, R13, R88, PT ;  /* 0x000000580d00720c */ /* 0x000fe20003fa6270 */
[----:B------:R-:W3:Y:S01]  /*3600*/  MUFU.TANH R20, R20 ;  /* 0x0000001400147308 */ /* 0x000ee20000002400 */
[----:B------:R-:W-:-:S02]  /*3610*/  ISETP.GE.AND P3, PT, R15, R90, PT ;  /* 0x0000005a0f00720c */ /* 0x000fc40003f66270 */
[----:B------:R-:W-:Y:S02]  /*3620*/  ISETP.GE.AND P1, PT, R15, R88, PT ;  /* 0x000000580f00720c */ /* 0x000fe40003f26270 */
[C---:B------:R-:W-:Y:S02]  /*3630*/  LOP3.LUT R13, R89.reuse, 0x49, RZ, 0xfc, !PT ;  /* 0x00000049590d7812 */ /* 0x040fe400078efcff */
[----:B------:R-:W-:Y:S01]  /*3640*/  LOP3.LUT R15, R89, 0x50, RZ, 0xfc, !PT ;  /* 0x00000050590f7812 */ /* 0x000fe200078efcff */
[----:B------:R-:W-:Y:S01]  /*3650*/  MUFU.TANH R121, R77 ;  /* 0x0000004d00797308 */ /* 0x000fe20000002400 */
[----:B--2---:R-:W-:Y:S02]  /*3660*/  FSEL R140, R140, -INF , !P4 ;  /* 0xff8000008c8c7808 */ /* 0x004fe40006000000 */
[----:B------:R-:W-:Y:S02]  /*3670*/  ISETP.GE.AND P4, PT, R13, R90, PT ;  /* 0x0000005a0d00720c */ /* 0x000fe40003f86270 */
[----:B------:R-:W-:-:S02]  /*3680*/  FSEL R131, R95, -INF , !P3 ;  /* 0xff8000005f837808 */ /* 0x000fc40005800000 */
[----:B------:R-:W-:Y:S01]  /*3690*/  FSEL R136, R136, -INF , !P1 ;  /* 0xff80000088887808 */ /* 0x000fe20004800000 */
[----:B------:R-:W2:Y:S01]  /*36a0*/  MUFU.TANH R126, R78 ;  /* 0x0000004e007e7308 */ /* 0x000ea20000002400 */
[----:B------:R-:W-:Y:S02]  /*36b0*/  ISETP.GE.AND P3, PT, R13, R88, PT ;  /* 0x000000580d00720c */ /* 0x000fe40003f66270 */
[----:B------:R-:W-:Y:S02]  /*36c0*/  ISETP.GE.AND P1, PT, R15, R90, PT ;  /* 0x0000005a0f00720c */ /* 0x000fe40003f26270 */
[C---:B------:R-:W-:Y:S02]  /*36d0*/  LOP3.LUT R9, R89.reuse, 0x51, RZ, 0xfc, !PT ;  /* 0x0000005159097812 */ /* 0x040fe400078efcff */
[----:B------:R-:W-:Y:S01]  /*36e0*/  LOP3.LUT R11, R89, 0x58, RZ, 0xfc, !PT ;  /* 0x00000058590b7812 */ /* 0x000fe200078efcff */
[----:B------:R-:W2:Y:S01]  /*36f0*/  MUFU.TANH R24, R24 ;  /* 0x0000001800187308 */ /* 0x000ea20000002400 */
[----:B------:R-:W-:-:S02]  /*3700*/  FSEL R125, R125, -INF , !P2 ;  /* 0xff8000007d7d7808 */ /* 0x000fc40005000000 */
[----:B-1----:R-:W-:Y:S02]  /*3710*/  FSEL R134, R134, -INF , !P5 ;  /* 0xff80000086867808 */ /* 0x002fe40006800000 */
[----:B------:R-:W-:Y:S02]  /*3720*/  FSEL R119, R119, -INF , !P4 ;  /* 0xff80000077777808 */ /* 0x000fe40006000000 */
[----:B------:R-:W-:Y:S01]  /*3730*/  ISETP.GE.AND P2, PT, R15, R88, PT ;  /* 0x000000580f00720c */ /* 0x000fe20003f46270 */
[----:B------:R-:W1:Y:S01]  /*3740*/  MUFU.TANH R22, R79 ;  /* 0x0000004f00167308 */ /* 0x000e620000002400 */
[C---:B------:R-:W-:Y:S02]  /*3750*/  ISETP.GE.AND P5, PT, R9.reuse, R90, PT ;  /* 0x0000005a0900720c */ /* 0x040fe40003fa6270 */
[----:B------:R-:W-:Y:S02]  /*3760*/  ISETP.GE.AND P4, PT, R9, R88, PT ;  /* 0x000000580900720c */ /* 0x000fe40003f86270 */
[----:B----4-:R-:W-:-:S02]  /*3770*/  FSEL R138, R138, -INF , !P3 ;  /* 0xff8000008a8a7808 */ /* 0x010fc40005800000 */
[----:B------:R-:W-:Y:S01]  /*3780*/  FSEL R133, R133, -INF , !P1 ;  /* 0xff80000085857808 */ /* 0x000fe20004800000 */
[----:B------:R-:W4:Y:S01]  /*3790*/  MUFU.TANH R23, R23 ;  /* 0x0000001700177308 */ /* 0x000f220000002400 */
[----:B------:R-:W-:Y:S02]  /*37a0*/  LOP3.LUT R9, R89, 0x59, RZ, 0xfc, !PT ;  /* 0x0000005959097812 */ /* 0x000fe400078efcff */
[C---:B------:R-:W-:Y:S02]  /*37b0*/  ISETP.GE.AND P3, PT, R11.reuse, R90, PT ;  /* 0x0000005a0b00720c */ /* 0x040fe40003f66270 */
[----:B------:R-:W-:Y:S02]  /*37c0*/  ISETP.GE.AND P1, PT, R11, R88, PT ;  /* 0x000000580b00720c */ /* 0x000fe40003f26270 */
[----:B------:R-:W-:Y:S01]  /*37d0*/  LOP3.LUT R11, R89, 0x60, RZ, 0xfc, !PT ;  /* 0x00000060590b7812 */ /* 0x000fe200078efcff */
[----:B------:R-:W4:Y:S01]  /*37e0*/  MUFU.TANH R21, R72 ;  /* 0x0000004800157308 */ /* 0x000f220000002400 */
[----:B------:R-:W-:-:S02]  /*37f0*/  FSEL R132, R132, -INF , !P2 ;  /* 0xff80000084847808 */ /* 0x000fc40005000000 */
[----:B------:R-:W-:Y:S02]  /*3800*/  FSEL R127, R127, -INF , !P5 ;  /* 0xff8000007f7f7808 */ /* 0x000fe40006800000 */
[C---:B------:R-:W-:Y:S02]  /*3810*/  ISETP.GE.AND P2, PT, R9.reuse, R90, PT ;  /* 0x0000005a0900720c */ /* 0x040fe40003f46270 */
[-C--:B------:R-:W-:Y:S01]  /*3820*/  ISETP.GE.AND P5, PT, R9, R88.reuse, PT ;  /* 0x000000580900720c */ /* 0x080fe20003fa6270 */
[----:B------:R-:W4:Y:S01]  /*3830*/  MUFU.TANH R122, R75 ;  /* 0x0000004b007a7308 */ /* 0x000f220000002400 */
[----:B-----5:R-:W-:Y:S02]  /*3840*/  FSEL R123, R123, -INF , !P3 ;  /* 0xff8000007b7b7808 */ /* 0x020fe40005800000 */
[----:B------:R-:W-:Y:S02]  /*3850*/  LOP3.LUT R9, R89, 0x61, RZ, 0xfc, !PT ;  /* 0x0000006159097812 */ /* 0x000fe400078efcff */
[----:B------:R-:W-:-:S02]  /*3860*/  ISETP.GE.AND P3, PT, R11, R88, PT ;  /* 0x000000580b00720c */ /* 0x000fc40003f66270 */
[----:B---3--:R-:W-:Y:S01]  /*3870*/  FSEL R128, R20, -INF , !P4 ;  /* 0xff80000014807808 */ /* 0x008fe20006000000 */
[----:B------:R-:W3:Y:S01]  /*3880*/  MUFU.TANH R12, R12 ;  /* 0x0000000c000c7308 */ /* 0x000ee20000002400 */
[----:B--2---:R-:W-:Y:S02]  /*3890*/  FSEL R126, R126, -INF , !P1 ;  /* 0xff8000007e7e7808 */ /* 0x004fe40004800000 */
[----:B------:R-:W-:Y:S02]  /*38a0*/  FSEL R121, R121, -INF , !P2 ;  /* 0xff80000079797808 */ /* 0x000fe40005000000 */
[-C--:B------:R-:W-:Y:S02]  /*38b0*/  ISETP.GE.AND P4, PT, R11, R90.reuse, PT ;  /* 0x0000005a0b00720c */ /* 0x080fe40003f86270 */
[C---:B------:R-:W-:Y:S01]  /*38c0*/  ISETP.GE.AND P1, PT, R9.reuse, R90, PT ;  /* 0x0000005a0900720c */ /* 0x040fe20003f26270 */
[----:B------:R-:W-:Y:S01]  /*38d0*/  MUFU.TANH R13, R69 ;  /* 0x00000045000d7308 */ /* 0x000fe20000002400 */
[----:B------:R-:W-:-:S02]  /*38e0*/  ISETP.GE.AND P2, PT, R9, R88, PT ;  /* 0x000000580900720c */ /* 0x000fc40003f46270 */
[----:B------:R-:W-:Y:S01]  /*38f0*/  FSEL R20, R24, -INF , !P3 ;  /* 0xff80000018147808 */ /* 0x000fe20005800000 */
[----:B------:R-:W-:Y:S01]  /*3900*/  FMUL.FTZ R24, R5, UR4 ;  /* 0x0000000405187c20 */ /* 0x000fe20008410000 */
[C---:B------:R-:W-:Y:S02]  /*3910*/  LOP3.LUT R11, R89.reuse, 0x68, RZ, 0xfc, !PT ;  /* 0x00000068590b7812 */ /* 0x040fe400078efcff */
[----:B------:R-:W-:Y:S01]  /*3920*/  LOP3.LUT R9, R89, 0x69, RZ, 0xfc, !PT ;  /* 0x0000006959097812 */ /* 0x000fe200078efcff */
[----:B------:R-:W2:Y:S01]  /*3930*/  MUFU.TANH R120, R70 ;  /* 0x0000004600787308 */ /* 0x000ea20000002400 */
[----:B-1----:R-:W-:Y:S02]  /*3940*/  FSEL R22, R22, -INF , !P5 ;  /* 0xff80000016167808 */ /* 0x002fe40006800000 */
[----:B----4-:R-:W-:Y:S02]  /*3950*/  FSEL R65, R23, -INF , !P1 ;  /* 0xff80000017417808 */ /* 0x010fe40004800000 */
[----:B------:R-:W-:-:S02]  /*3960*/  ISETP.GE.AND P5, PT, R11, R90, PT ;  /* 0x0000005a0b00720c */ /* 0x000fc40003fa6270 */
[C---:B------:R-:W-:Y:S01]  /*3970*/  ISETP.GE.AND P3, PT, R9.reuse, R90, PT ;  /* 0x0000005a0900720c */ /* 0x040fe20003f66270 */
[----:B------:R-:W1:Y:S01]  /*3980*/  MUFU.TANH R8, R8 ;  /* 0x0000000800087308 */ /* 0x000e620000002400 */
[----:B------:R-:W-:Y:S02]  /*3990*/  ISETP.GE.AND P1, PT, R9, R88, PT ;  /* 0x000000580900720c */ /* 0x000fe40003f26270 */
[----:B------:R-:W-:Y:S02]  /*39a0*/  LOP3.LUT R9, R89, 0x70, RZ, 0xfc, !PT ;  /* 0x0000007059097812 */ /* 0x000fe400078efcff */
[----:B------:R-:W-:Y:S02]  /*39b0*/  FSEL R67, R21, -INF , !P4 ;  /* 0xff80000015437808 */ /* 0x000fe40006000000 */
[----:B------:R-:W-:Y:S01]  /*39c0*/  FSEL R122, R122, -INF , !P2 ;  /* 0xff8000007a7a7808 */ /* 0x000fe20005000000 */
[----:B------:R-:W4:Y:S01]  /*39d0*/  MUFU.TANH R27, R27 ;  /* 0x0000001b001b7308 */ /* 0x000f220000002400 */
[----:B---3--:R-:W-:-:S02]  /*39e0*/  FSEL R23, R12, -INF , !P5 ;  /* 0xff8000000c177808 */ /* 0x008fc40006800000 */
[----:B------:R-:W-:Y:S02]  /*39f0*/  ISETP.GE.AND P4, PT, R11, R88, PT ;  /* 0x000000580b00720c */ /* 0x000fe40003f86270 */
[C---:B------:R-:W-:Y:S02]  /*3a00*/  ISETP.GE.AND P2, PT, R9.reuse, R90, PT ;  /* 0x0000005a0900720c */ /* 0x040fe40003f46270 */
[----:B------:R-:W-:Y:S01]  /*3a10*/  ISETP.GE.AND P5, PT, R9, R88, PT ;  /* 0x000000580900720c */ /* 0x000fe20003fa6270 */
[----:B------:R-:W3:Y:S01]  /*3a20*/  MUFU.TANH R26, R26 ;  /* 0x0000001a001a7308 */ /* 0x000ee20000002400 */
[C---:B------:R-:W-:Y:S02]  /*3a30*/  LOP3.LUT R9, R89.reuse, 0x71, RZ, 0xfc, !PT ;  /* 0x0000007159097812 */ /* 0x040fe400078efcff */
[----:B------:R-:W-:Y:S02]  /*3a40*/  LOP3.LUT R5, R89, 0x78, RZ, 0xfc, !PT ;  /* 0x0000007859057812 */ /* 0x000fe400078efcff */
[----:B--2---:R-:W-:-:S02]  /*3a50*/  FSEL R120, R120, -INF , !P4 ;  /* 0xff80000078787808 */ /* 0x004fc40006000000 */
[----:B------:R-:W-:Y:S01]  /*3a60*/  FSEL R21, R13, -INF , !P3 ;  /* 0xff8000000d157808 */ /* 0x000fe20005800000 */
[----:B------:R-:W2:Y:S01]  /*3a70*/  MUFU.TANH R62, R62 ;  /* 0x0000003e003e7308 */ /* 0x000ea20000002400 */
[----:B-1----:R-:W-:Y:S02]  /*3a80*/  FSEL R66, R8, -INF , !P1 ;  /* 0xff80000008427808 */ /* 0x002fe40004800000 */
[----:B----4-:R-:W-:Y:S02]  /*3a90*/  FSEL R27, R27, -INF , !P2 ;  /* 0xff8000001b1b7808 */ /* 0x010fe40005000000 */
[C---:B------:R-:W-:Y:S02]  /*3aa0*/  ISETP.GE.AND P4, PT, R9.reuse, R90, PT ;  /* 0x0000005a0900720c */ /* 0x040fe40003f86270 */
[----:B------:R-:W-:Y:S01]  /*3ab0*/  ISETP.GE.AND P3, PT, R9, R88, PT ;  /* 0x000000580900720c */ /* 0x000fe20003f66270 */
[----:B------:R-:W1:Y:S01]  /*3ac0*/  MUFU.TANH R61, R61 ;  /* 0x0000003d003d7308 */ /* 0x000e620000002400 */
[----:B------:R-:W-:-:S02]  /*3ad0*/  ISETP.GE.AND P1, PT, R5, R90, PT ;  /* 0x0000005a0500720c */ /* 0x000fc40003f26270 */
[----:B------:R-:W-:Y:S02]  /*3ae0*/  ISETP.GE.AND P2, PT, R5, R88, PT ;  /* 0x000000580500720c */ /* 0x000fe40003f46270 */
[C---:B------:R-:W-:Y:S02]  /*3af0*/  LOP3.LUT R5, R89.reuse, 0x79, RZ, 0xfc, !PT ;  /* 0x0000007959057812 */ /* 0x040fe400078efcff */
[----:B---3--:R-:W-:Y:S01]  /*3b00*/  FSEL R26, R26, -INF , !P4 ;  /* 0xff8000001a1a7808 */ /* 0x008fe20006000000 */
[----:B------:R-:W3:Y:S01]  /*3b10*/  MUFU.TANH R25, R4 ;  /* 0x0000000400197308 */ /* 0x000ee20000002400 */
[----:B--2---:R-:W-:Y:S01]  /*3b20*/  FSEL R62, R62, -INF , !P5 ;  /* 0xff8000003e3e7808 */ /* 0x004fe20006800000 */
[----:B------:R-:W-:Y:S01]  /*3b30*/  BAR.SYNC.DEFER_BLOCKING 0x0 ;  /* 0x0000000000007b1d */ /* 0x000fe20000010000 */
[-C--:B------:R-:W-:Y:S02]  /*3b40*/  ISETP.GE.AND P5, PT, R89, R90.reuse, PT ;  /* 0x0000005a5900720c */ /* 0x080fe40003fa6270 */
[----:B------:R-:W-:-:S03]  /*3b50*/  ISETP.GE.AND P4, PT, R5, R90, PT ;  /* 0x0000005a0500720c */ /* 0x000fc60003f86270 */
[----:B------:R-:W2:Y:S01]  /*3b60*/  MUFU.TANH R24, R24 ;  /* 0x0000001800187308 */ /* 0x000ea20000002400 */
[----:B-1----:R-:W-:Y:S02]  /*3b70*/  FSEL R61, R61, -INF , !P3 ;  /* 0xff8000003d3d7808 */ /* 0x002fe40005800000 */
[----:B------:R-:W-:-:S05]  /*3b80*/  ISETP.GE.AND P3, PT, R89, R88, PT ;  /* 0x000000585900720c */ /* 0x000fca0003f66270 */
[----:B------:R-:W1:Y:S01]  /*3b90*/  MUFU.TANH R60, R6 ;  /* 0x00000006003c7308 */ /* 0x000e620000002400 */
[----:B---3--:R-:W-:Y:S02]  /*3ba0*/  FSEL R25, R25, -INF , !P1 ;  /* 0xff80000019197808 */ /* 0x008fe40004800000 */
[----:B------:R-:W-:Y:S02]  /*3bb0*/  ISETP.GE.AND P1, PT, R5, R88, PT ;  /* 0x000000580500720c */ /* 0x000fe40003f26270 */
[----:B------:R-:W-:Y:S02]  /*3bc0*/  FSEL R5, R0, -INF , !P5 ;  /* 0xff80000000057808 */ /* 0x000fe40006800000 */
[----:B------:R-:W-:Y:S01]  /*3bd0*/  FSEL R4, R56, -INF , !P3 ;  /* 0xff80000038047808 */ /* 0x000fe20005800000 */
[----:B------:R-:W3:Y:S01]  /*3be0*/  MUFU.TANH R59, R7 ;  /* 0x00000007003b7308 */ /* 0x000ee20000002400 */
[----:B--2---:R-:W-:Y:S02]  /*3bf0*/  FSEL R24, R24, -INF , !P4 ;  /* 0xff80000018187808 */ /* 0x004fe40006000000 */
[----:B-1----:R-:W-:-:S02]  /*3c00*/  FSEL R60, R60, -INF , !P2 ;  /* 0xff8000003c3c7808 */ /* 0x002fc40005000000 */
[----:B---3--:R-:W-:Y:S01]  /*3c10*/  FSEL R59, R59, -INF , !P1 ;  /* 0xff8000003b3b7808 */ /* 0x008fe20004800000 */
        /* <DEDUP_REMOVED lines=60> */
.L_x_1794:
[----:B------:R-:W-:-:S04]  /*3fe0*/  ULEA UR6, -UR6, URZ, 0x7 ;  /* 0x0000003f06067291 */ /* 0x000fc8000f8e393f */
[----:B------:R-:W-:Y:S02]  /*3ff0*/  USHF.R.S32.HI UR4, URZ, 0x1f, UR6 ;  /* 0x0000001f3f047899 */ /* 0x000fe40008011406 */
[----:B------:R-:W-:-:S04]  /*4000*/  MOV R0, UR6 ;  /* 0x0000000600007c02 */ /* 0x000fc80008000f00 */
[----:B------:R-:W-:-:S07]  /*4010*/  MOV R7, UR4 ;  /* 0x0000000400077c02 */ /* 0x000fce0008000f00 */
.L_x_1795:
        /* <DEDUP_REMOVED lines=24> */
.L_x_1793:
        /* <DEDUP_REMOVED lines=77> */
[----:B-1----:R-:W-:-:S03]  /*4670*/  FMNMX.FTZ R2, R9, R2, !PT ;  /* 0x0000000209027209 */ /* 0x002fc60007810000 */
[----:B------:R-:W-:Y:S01]  /*4680*/  LDSM.16.MT88.4 R8, [R116+0x9400] ;  /* 0x009400007408783b */ /* 0x000fe20000004200 */
[----:B--2---:R-:W-:Y:S01]  /*4690*/  FMNMX.FTZ R0, R7, R0, !PT ;  /* 0x0000000007007209 */ /* 0x004fe20007810000 */
[C---:B------:R-:W-:Y:S01]  /*46a0*/  FMUL.FTZ R64, R2.reuse, UR4 ;  /* 0x0000000402407c20 */ /* 0x040fe20008410000 */
[----:B------:R-:W-:-:S03]  /*46b0*/  FSETP.NEU.FTZ.AND P1, PT, R2, -INF , PT ;  /* 0xff8000000200780b */ /* 0x000fc60003f3d000 */
[----:B------:R-:W-:Y:S01]  /*46c0*/  FMUL.FTZ R63, R0, UR4 ;  /* 0x00000004003f7c20 */ /* 0x000fe20008410000 */
        /* <DEDUP_REMOVED lines=72> */
[----:B------:R-:W-:Y:S01]  /*4b50*/  FADD.FTZ R56, R56, R55 ;  /* 0x0000003738387221 */ /* 0x000fe20000010000 */
[----:B------:R-:W-:Y:S01]  /*4b60*/  FADD.FTZ R57, R58, R57 ;  /* 0x000000393a397221 */ /* 0x000fe20000010000 */
[--C-:B------:R-:W-:Y:S01]  /*4b70*/  FFMA.FTZ R141, R27, UR4, -R64.reuse ;  /* 0x000000041b8d7c23 */ /* 0x100fe20008010840 */
[----:B------:R-:W-:Y:S01]  /*4b80*/  FFMA.FTZ R139, R26, UR4, -R64 ;  /* 0x000000041a8b7c23 */ /* 0x000fe20008010840 */
[----:B------:R-:W-:Y:S01]  /*4b90*/  FADD.FTZ R53, R53, R56 ;  /* 0x0000003835357221 */ /* 0x000fe20000010000 */
[----:B------:R-:W-:Y:S01]  /*4ba0*/  MUFU.EX2 R51, R51 ;  /* 0x0000003300337308 */ /* 0x000fe20000000800 */
[--C-:B------:R-:W-:Y:S01]  /*4bb0*/  FFMA.FTZ R120, R25, UR4, -R64.reuse ;  /* 0x0000000419787c23 */ /* 0x100fe20008010840 */
[----:B------:R-:W-:Y:S01]  /*4bc0*/  FFMA.FTZ R179, R24, UR4, -R64 ;  /* 0x0000000418b37c23 */ /* 0x000fe20008010840 */
[----:B------:R-:W-:Y:S01]  /*4bd0*/  FADD.FTZ R52, R52, R53 ;  /* 0x0000003534347221 */ /* 0x000fe20000010000 */
[----:B------:R-:W-:Y:S01]  /*4be0*/  LDSM.16.MT88.4 R20, [R118+0xa800] ;  /* 0x00a800007614783b */ /* 0x000fe20000004200 */
[--C-:B------:R-:W-:Y:S01]  /*4bf0*/  FFMA.FTZ R62, R62, UR4, -R63.reuse ;  /* 0x000000043e3e7c23 */ /* 0x100fe2000801083f */
[--C-:B------:R-:W-:Y:S01]  /*4c00*/  FFMA.FTZ R176, R59, UR4, -R63.reuse ;  /* 0x000000043bb07c23 */ /* 0x100fe2000801083f */
[----:B------:R-:W-:Y:S01]  /*4c10*/  FFMA.FTZ R61, R61, UR4, -R63 ;  /* 0x000000043d3d7c23 */ /* 0x000fe2000801083f */
[----:B------:R-:W3:Y:S01]  /*4c20*/  MUFU.EX2 R48, R48 ;  /* 0x0000003000307308 */ /* 0x000ee20000000800 */
[----:B----4-:R-:W-:Y:S01]  /*4c30*/  F2FP.F16.F32.PACK_AB R71, R49, R54 ;  /* 0x000000363147723e */ /* 0x010fe200000000ff */
[----:B------:R-:W-:Y:S01]  /*4c40*/  FADD.FTZ R54, R54, R57 ;  /* 0x0000003936367221 */ /* 0x000fe20000010000 */
[----:B------:R-:W-:Y:S01]  /*4c50*/  LDSM.16.MT88.4 R24, [R116+0xe800] ;  /* 0x00e800007418783b */ /* 0x000fe20000004200 */
[----:B------:R-:W-:-:S02]  /*4c60*/  FFMA.FTZ R60, R60, UR4, -R63 ;  /* 0x000000043c3c7c23 */ /* 0x000fc4000801083f */
[----:B------:R-:W-:Y:S02]  /*4c70*/  FADD.FTZ R49, R49, R54 ;  /* 0x0000003631317221 */ /* 0x000fe40000010000 */
        /* <DEDUP_REMOVED lines=11> */
[C---:B------:R-:W-:Y:S05]  /*4d30*/  HMMA.16816.F32 R108, R68.reuse, R110, RZ ;  /* 0x0000006e446c723c */ /* 0x040fea00000018ff */
[----:B------:R-:W4:Y:S01]  /*4d40*/  MUFU.EX2 R43, R43 ;  /* 0x0000002b002b7308 */ /* 0x000f220000000800 */
        /* <DEDUP_REMOVED lines=10> */
[----:B-1----:R-:W-:Y:S01]  /*4df0*/  F2FP.F16.F32.PACK_AB R5, R45, R50 ;  /* 0x000000322d05723e */ /* 0x002fe200000000ff */
[----:B------:R-:W-:-:S02]  /*4e00*/  FADD.FTZ R50, R50, R49 ;  /* 0x0000003132327221 */ /* 0x000fc40000010000 */
[----:B------:R-:W-:Y:S01]  /*4e10*/  FADD.FTZ R48, R48, R51 ;  /* 0x0000003330307221 */ /* 0x000fe20000010000 */
[----:B------:R-:W-:Y:S01]  /*4e20*/  F2FP.F16.F32.PACK_AB R6, R44, R47 ;  /* 0x0000002f2c06723e */ /* 0x000fe200000000ff */
[----:B------:R-:W-:Y:S01]  /*4e30*/  MUFU.EX2 R36, R36 ;  /* 0x0000002400247308 */ /* 0x000fe20000000800 */
[----:B----4-:R-:W-:Y:S01]  /*4e40*/  F2FP.F16.F32.PACK_AB R7, R43, R46 ;  /* 0x0000002e2b07723e */ /* 0x010fe200000000ff */
        /* <DEDUP_REMOVED lines=34> */
[----:B------:R-:W-:Y:S01]  /*5070*/  F2FP.F16.F32.PACK_AB R4, R40, R41 ;  /* 0x000000292804723e */ /* 0x000fe200000000ff */
[----:B------:R-:W-:Y:S01]  /*5080*/  FADD.FTZ R41, R41, R44 ;  /* 0x0000002c29297221 */ /* 0x000fe20000010000 */
[----:B--2---:R-:W-:Y:S01]  /*5090*/  F2FP.F16.F32.PACK_AB R5, R37, R42 ;  /* 0x0000002a2505723e */ /* 0x004fe200000000ff */
[----:B------:R-:W-:Y:S01]  /*50a0*/  FADD.FTZ R42, R42, R43 ;  /* 0x0000002b2a2a7221 */ /* 0x000fe20000010000 */
[----:B------:R-:W-:Y:S01]  /*50b0*/  F2FP.F16.F32.PACK_AB R6, R36, R39 ;  /* 0x000000272406723e */ /* 0x000fe200000000ff */
[----:B------:R-:W-:Y:S01]  /*50c0*/  FADD.FTZ R40, R40, R41 ;  /* 0x0000002928287221 */ /* 0x000fe20000010000 */
[----:B----4-:R-:W-:Y:S01]  /*50d0*/  F2FP.F16.F32.PACK_AB R7, R33, R38 ;  /* 0x000000262107723e */ /* 0x010fe200000000ff */
[----:B------:R-:W2:Y:S01]  /*50e0*/  MUFU.EX2 R3, R3 ;  /* 0x0000000300037308 */ /* 0x000ea20000000800 */
[----:B------:R-:W-:Y:S01]  /*50f0*/  FADD.FTZ R37, R37, R42 ;  /* 0x0000002a25257221 */ /* 0x000fe20000010000 */
[----:B------:R-:W-:-:S03]  /*5100*/  FADD.FTZ R39, R39, R40 ;  /* 0x0000002827277221 */ /* 0x000fc60000010000 */
[----:B------:R-:W-:Y:S01]  /*5110*/  FADD.FTZ R38, R38, R37 ;  /* 0x0000002526267221 */ /* 0x000fe20000010000 */
[----:B-1----:R-:W-:Y:S01]  /*5120*/  HMMA.16816.F32 R104, R4, R8, R104 ;  /* 0x000000080468723c */ /* 0x002fe20000001868 */
[----:B------:R-:W-:Y:S01]  /*5130*/  FADD.FTZ R36, R36, R39 ;  /* 0x0000002724247221 */ /* 0x000fe20000010000 */
        /* <DEDUP_REMOVED lines=32> */
[----:B------:R-:W-:Y:S01]  /*5340*/  F2FP.F16.F32.PACK_AB R6, R28, R31 ;  /* 0x0000001f1c06723e */ /* 0x000fe200000000ff */
[----:B------:R-:W-:Y:S01]  /*5350*/  FADD.FTZ R34, R34, R33 ;  /* 0x0000002122227221 */ /* 0x000fe20000010000 */
[----:B--2---:R-:W-:Y:S01]  /*5360*/  F2FP.F16.F32.PACK_AB R7, R3, R30 ;  /* 0x0000001e0307723e */ /* 0x004fe200000000ff */
        /* <DEDUP_REMOVED lines=35> */
[----:B------:R-:W-:Y:S01]  /*55a0*/  F2FP.F16.F32.PACK_AB R4, R124, R117 ;  /* 0x000000757c04723e */ /* 0x000fe200000000ff */
[----:B------:R-:W-:Y:S01]  /*55b0*/  FADD.FTZ R117, R117, R28 ;  /* 0x0000001c75757221 */ /* 0x000fe20000010000 */
[----:B------:R-:W-:Y:S01]  /*55c0*/  F2FP.F16.F32.PACK_AB R5, R136, R131 ;  /* 0x000000838805723e */ /* 0x000fe200000000ff */
[----:B------:R-:W-:Y:S01]  /*55d0*/  FADD.FTZ R131, R131, R30 ;  /* 0x0000001e83837221 */ /* 0x000fe20000010000 */
[----:B------:R-:W-:Y:S01]  /*55e0*/  F2FP.F16.F32.PACK_AB R6, R119, R130 ;  /* 0x000000827706723e */ /* 0x000fe200000000ff */
[----:B------:R-:W-:Y:S01]  /*55f0*/  MUFU.EX2 R137, R137 ;  /* 0x0000008900897308 */ /* 0x000fe20000000800 */
[----:B------:R-:W-:Y:S01]  /*5600*/  F2FP.F16.F32.PACK_AB R7, R125, R134 ;  /* 0x000000867d07723e */ /* 0x000fe200000000ff */
[----:B------:R-:W-:Y:S01]  /*5610*/  FADD.FTZ R117, R124, R117 ;  /* 0x000000757c757221 */ /* 0x000fe20000010000 */
[----:B------:R-:W-:-:S03]  /*5620*/  FADD.FTZ R131, R136, R131 ;  /* 0x0000008388837221 */ /* 0x000fc60000010000 */
[----:B------:R-:W-:Y:S01]  /*5630*/  FADD.FTZ R130, R130, R117 ;  /* 0x0000007582827221 */ /* 0x000fe20000010000 */
[----:B------:R-:W-:Y:S01]  /*5640*/  FADD.FTZ R134, R134, R131 ;  /* 0x0000008386867221 */ /* 0x000fe20000010000 */
[----:B-1----:R-:W-:Y:S01]  /*5650*/  HMMA.16816.F32 R104, R4, R8, R104 ;  /* 0x000000080468723c */ /* 0x002fe20000001868 */
[----:B------:R-:W1:Y:S01]  /*5660*/  MUFU.EX2 R66, R66 ;  /* 0x0000004200427308 */ /* 0x000e620000000800 */
[----:B------:R-:W-:Y:S01]  /*5670*/  FADD.FTZ R130, R119, R130 ;  /* 0x0000008277827221 */ /* 0x000fe20000010000 */
[----:B------:R-:W-:-:S03]  /*5680*/  FADD.FTZ R134, R125, R134 ;  /* 0x000000867d867221 */ /* 0x000fc60000010000 */
        /* <DEDUP_REMOVED lines=20> */
[----:B------:R-:W3:Y:S01]  /*57d0*/  LDSM.16.MT88.4 R12, [R116+0xa400] ;  /* 0x00a40000740c783b */ /* 0x000ee20000004200 */
[----:B------:R-:W2:Y:S04]  /*57e0*/  MUFU.EX2 R176, R176 ;  /* 0x000000b000b07308 */ /* 0x000ea80000000800 */
        /* <DEDUP_REMOVED lines=13> */
[----:B-1----:R-:W-:Y:S01]  /*58c0*/  HMMA.16816.F32 R112, R4, R8, R112 ;  /* 0x000000080470723c */ /* 0x002fe20000001870 */
[----:B------:R-:W-:Y:S01]  /*58d0*/  FADD.FTZ R140, R121, R140 ;  /* 0x0000008c798c7221 */ /* 0x000fe20000010000 */
        /* <DEDUP_REMOVED lines=18> */
[----:B------:R-:W-:Y:S01]  /*5a00*/  F2FP.F16.F32.PACK_AB R8, R132, R67 ;  /* 0x000000438408723e */ /* 0x000fe200000000ff */
[----:B------:R-:W-:Y:S01]  /*5a10*/  FADD.FTZ R67, R67, R140 ;  /* 0x0000008c43437221 */ /* 0x000fe20000010000 */
[----:B------:R-:W-:Y:S01]  /*5a20*/  F2FP.F16.F32.PACK_AB R9, R122, R135 ;  /* 0x000000877a09723e */ /* 0x000fe200000000ff */
[----:B------:R-:W-:-:S02]  /*5a30*/  FADD.FTZ R135, R135, R126 ;  /* 0x0000007e87877221 */ /* 0x000fc40000010000 */
[----:B------:R-:W-:Y:S01]  /*5a40*/  F2FP.F16.F32.PACK_AB R10, R65, R142 ;  /* 0x0000008e410a723e */ /* 0x000fe200000000ff */
[----:B------:R-:W-:Y:S01]  /*5a50*/  FADD.FTZ R67, R132, R67 ;  /* 0x0000004384437221 */ /* 0x000fe20000010000 */
[----:B------:R-:W-:Y:S01]  /*5a60*/  F2FP.F16.F32.PACK_AB R11, R66, R137 ;  /* 0x00000089420b723e */ /* 0x000fe200000000ff */
[----:B------:R-:W-:Y:S02]  /*5a70*/  FADD.FTZ R122, R122, R135 ;  /* 0x000000877a7a7221 */ /* 0x000fe40000010000 */
[----:B------:R-:W-:Y:S02]  /*5a80*/  FADD.FTZ R142, R142, R67 ;  /* 0x000000438e8e7221 */ /* 0x000fe40000010000 */
[----:B------:R-:W-:Y:S02]  /*5a90*/  FADD.FTZ R137, R137, R122 ;  /* 0x0000007a89897221 */ /* 0x000fe40000010000 */
[----:B------:R-:W-:Y:S01]  /*5aa0*/  HMMA.16816.F32 R96, R8, R16, R96 ;  /* 0x000000100860723c */ /* 0x000fe20000001860 */
[----:B------:R-:W-:Y:S01]  /*5ab0*/  FADD.FTZ R65, R65, R142 ;  /* 0x0000008e41417221 */ /* 0x000fe20000010000 */
[----:B------:R-:W-:-:S04]  /*5ac0*/  FADD.FTZ R137, R66, R137 ;  /* 0x0000008942897221 */ /* 0x000fc80000010000 */
[C---:B------:R-:W-:Y:S01]  /*5ad0*/  HMMA.16816.F32 R92, R8.reuse, R18, R92 ;  /* 0x00000012085c723c */ /* 0x040fe2000000185c */
[----:B------:R-:W-:Y:S05]  /*5ae0*/  LDSM.16.MT88.4 R16, [R116+0xac00] ;  /* 0x00ac00007410783b */ /* 0x000fea0000004200 */
[C---:B---3--:R-:W-:Y:S06]  /*5af0*/  HMMA.16816.F32 R88, R8.reuse, R12, R88 ;  /* 0x0000000c0858723c */ /* 0x048fec0000001858 */
[C---:B------:R-:W-:Y:S01]  /*5b00*/  HMMA.16816.F32 R84, R8.reuse, R14, R84 ;  /* 0x0000000e0854723c */ /* 0x040fe20000001854 */
[----:B------:R-:W-:Y:S05]  /*5b10*/  LDSM.16.MT88.4 R12, [R118+0xcc00] ;  /* 0x00cc0000760c783b */ /* 0x000fea0000004200 */
[C---:B------:R-:W-:Y:S06]  /*5b20*/  HMMA.16816.F32 R112, R8.reuse, R20, R112 ;  /* 0x000000140870723c */ /* 0x040fec0000001870 */
[C---:B-1----:R-:W-:Y:S06]  /*5b30*/  HMMA.16816.F32 R104, R8.reuse, R4, R104 ;  /* 0x000000040868723c */ /* 0x042fec0000001868 */
[C---:B------:R-:W-:Y:S01]  /*5b40*/  HMMA.16816.F32 R100, R8.reuse, R6, R100 ;  /* 0x000000060864723c */ /* 0x040fe20000001864 */
[----:B------:R-:W1:Y:S05]  /*5b50*/  LDSM.16.MT88.4 R4, [R118+0xe800] ;  /* 0x00e800007604783b */ /* 0x000e6a0000004200 */
[C---:B------:R-:W-:Y:S01]  /*5b60*/  HMMA.16816.F32 R108, R8.reuse, R22, R108 ;  /* 0x00000016086c723c */ /* 0x040fe2000000186c */
[----:B------:R-:W3:Y:S05]  /*5b70*/  LDSM.16.MT88.4 R20, [R118+0xac00] ;  /* 0x00ac00007614783b */ /* 0x000eea0000004200 */
[C---:B------:R-:W-:Y:S06]  /*5b80*/  HMMA.16816.F32 R72, R8.reuse, R24, R72 ;  /* 0x000000180848723c */ /* 0x040fec0000001848 */
[C---:B------:R-:W-:Y:S06]  /*5b90*/  HMMA.16816.F32 R68, R8.reuse, R26, R68 ;  /* 0x0000001a0844723c */ /* 0x040fec0000001844 */
[C---:B-1----:R-:W-:Y:S06]  /*5ba0*/  HMMA.16816.F32 R80, R8.reuse, R4, R80 ;  /* 0x000000040850723c */ /* 0x042fec0000001850 */
[----:B------:R-:W-:Y:S01]  /*5bb0*/  HMMA.16816.F32 R76, R8, R6, R76 ;  /* 0x00000006084c723c */ /* 0x000fe2000000184c */
[----:B----4-:R-:W-:Y:S01]  /*5bc0*/  F2FP.F16.F32.PACK_AB R4, R139, R64 ;  /* 0x000000408b04723e */ /* 0x010fe200000000ff */
[----:B------:R-:W1:Y:S01]  /*5bd0*/  LDSM.16.MT88.4 R8, [R116+0xcc00] ;  /* 0x00cc00007408783b */ /* 0x000e620000004200 */
[----:B--2---:R-:W-:Y:S01]  /*5be0*/  F2FP.F16.F32.PACK_AB R5, R59, R62 ;  /* 0x0000003e3b05723e */ /* 0x004fe200000000ff */
[----:B------:R-:W-:Y:S01]  /*5bf0*/  FADD.FTZ R64, R64, R65 ;  /* 0x0000004140407221 */ /* 0x000fe20000010000 */
        /* <DEDUP_REMOVED lines=11> */
[----:B------:R-:W2:Y:S05]  /*5cb0*/  LDSM.16.MT88.4 R16, [R118+0xec00] ;  /* 0x00ec00007610783b */ /* 0x000eaa0000004200 */
[C---:B------:R-:W-:Y:S06]  /*5cc0*/  HMMA.16816.F32 R96, R4.reuse, R12, R96 ;  /* 0x0000000c0460723c */ /* 0x040fec0000001860 */
[C---:B------:R-:W-:Y:S01]  /*5cd0*/  HMMA.16816.F32 R92, R4.reuse, R14, R92 ;  /* 0x0000000e045c723c */ /* 0x040fe2000000185c */
[----:B------:R-:W4:Y:S05]  /*5ce0*/  LDSM.16.MT88.4 R12, [R116+0xec00] ;  /* 0x00ec0000740c783b */ /* 0x000f2a0000004200 */
[C---:B---3--:R-:W-:Y:S06]  /*5cf0*/  HMMA.16816.F32 R112, R4.reuse, R20, R112 ;  /* 0x000000140470723c */ /* 0x048fec0000001870 */
[C---:B------:R-:W-:Y:S06]  /*5d00*/  HMMA.16816.F32 R108, R4.reuse, R22, R108 ;  /* 0x00000016046c723c */ /* 0x040fec000000186c */
[C---:B-1----:R-:W-:Y:S06]  /*5d10*/  HMMA.16816.F32 R88, R4.reuse, R8, R88 ;  /* 0x000000080458723c */ /* 0x042fec0000001858 */
[C---:B------:R-:W-:Y:S06]  /*5d20*/  HMMA.16816.F32 R84, R4.reuse, R10, R84 ;  /* 0x0000000a0454723c */ /* 0x040fec0000001854 */
[C---:B--2---:R-:W-:Y:S06]  /*5d30*/  HMMA.16816.F32 R80, R4.reuse, R16, R80 ;  /* 0x000000100450723c */ /* 0x044fec0000001850 */
[C---:B------:R-:W-:Y:S06]  /*5d40*/  HMMA.16816.F32 R76, R4.reuse, R18, R76 ;  /* 0x00000012044c723c */ /* 0x040fec000000184c */
[C---:B----4-:R-:W-:Y:S06]  /*5d50*/  HMMA.16816.F32 R72, R4.reuse, R12, R72 ;  /* 0x0000000c0448723c */ /* 0x050fec0000001848 */
        /* <DEDUP_REMOVED lines=13> */
.L_x_1800:
        /* <DEDUP_REMOVED lines=66> */
.L_x_1797:
[C---:B------:R-:W-:Y:S04]  /*6250*/  LEA R170, P0, R10.reuse, R170, 0x1 ;  /* 0x000000aa0aaa7211 */ /* 0x040fe800078008ff */
[----:B------:R-:W-:Y:S02]  /*6260*/  LEA.HI.X R171, R10, R171, R0, 0x1, P0 ;  /* 0x000000ab0aab7211 */ /* 0x000fe400000f0c00 */
[----:B------:R-:W-:Y:S03]  /*6270*/  IADD3 R66, P0, R170, UR12, RZ ;  /* 0x0000000caa427c10 */ /* 0x000fe6000ff1e0ff */
[----:B------:R-:W-:Y:S01]  /*6280*/  @!PT LDS RZ, [RZ] ;  /* 0x00000000fffff984 */ /* 0x000fe20000000800 */
[----:B------:R-:W-:Y:S01]  /*6290*/  @!PT LDS RZ, [RZ] ;  /* 0x00000000fffff984 */ /* 0x000fe20000000800 */
[----:B------:R-:W-:Y:S01]  /*62a0*/  @!PT LDS RZ, [RZ] ;  /* 0x00000000fffff984 */ /* 0x000fe20000000800 */
[----:B------:R-:W-:Y:S01]  /*62b0*/  LDGSTS.E.BYPASS.LTC128B.128 [R161+0x9000], desc[UR16][R170.64] ;  /* 0x09000000aaa17fae */ /* 0x000fe2000b901d50 */
[----:B------:R-:W-:Y:S02]  /*62c0*/  IADD3.X R67, R171, UR11, RZ, P0, !PT ;  /* 0x0000000bab437c10 */ /* 0x000fe400087fe4ff */
[----:B------:R-:W-:Y:S03]  /*62d0*/  IADD3 R64, P0, R66, UR12, RZ ;  /* 0x0000000c42407c10 */ /* 0x000fe6000ff1e0ff */
[----:B------:R-:W-:Y:S01]  /*62e0*/  LDGSTS.E.BYPASS.LTC128B.128 [R161+0xb000], desc[UR16][R170.64+0x40] ;  /* 0x0b000040aaa17fae */ /* 0x000fe2000b901d50 */
[----:B------:R-:W-:Y:S05]  /*62f0*/  IADD3.X R65, R67, UR11, RZ, P0, !PT ;  /* 0x0000000b43417c10 */ /* 0x000fea00087fe4ff */
[----:B------:R-:W-:Y:S01]  /*6300*/  LDGSTS.E.BYPASS.LTC128B.128 [R161+0xd000], desc[UR16][R170.64+0x80] ;  /* 0x0d000080aaa17fae */ /* 0x000fe2000b901d50 */
[----:B------:R-:W-:Y:S05]  /*6310*/  IADD3 R2, P0, R64, UR12, RZ ;  /* 0x0000000c40027c10 */ /* 0x000fea000ff1e0ff */
[----:B------:R-:W-:Y:S01]  /*6320*/  LDGSTS.E.BYPASS.LTC128B.128 [R161+0x9800], desc[UR16][R66.64] ;  /* 0x0980000042a17fae */ /* 0x000fe2000b901d50 */
[----:B------:R-:W-:Y:S02]  /*6330*/  IADD3.X R3, R65, UR11, RZ, P0, !PT ;  /* 0x0000000b41037c10 */ /* 0x000fe400087fe4ff */
[----:B------:R-:W-:Y:S03]  /*6340*/  ISETP.GT.AND P0, PT, R177, R160, PT ;  /* 0x000000a0b100720c */ /* 0x000fe60003f04270 */
[----:B------:R-:W-:Y:S06]  /*6350*/  LDGSTS.E.BYPASS.LTC128B.128 [R161+0xb800], desc[UR16][R66.64+0x40] ;  /* 0x0b80004042a17fae */ /* 0x000fec000b901d50 */
[----:B------:R-:W-:Y:S06]  /*6360*/  LDGSTS.E.BYPASS.LTC128B.128 [R161+0xd800], desc[UR16][R66.64+0x80] ;  /* 0x0d80008042a17fae */ /* 0x000fec000b901d50 */
[----:B------:R-:W-:Y:S06]  /*6370*/  LDGSTS.E.BYPASS.LTC128B.128 [R161+0xa000], desc[UR16][R64.64] ;  /* 0x0a00000040a17fae */ /* 0x000fec000b901d50 */
[----:B------:R-:W-:Y:S06]  /*6380*/  LDGSTS.E.BYPASS.LTC128B.128 [R161+0xc000], desc[UR16][R64.64+0x40] ;  /* 0x0c00004040a17fae */ /* 0x000fec000b901d50 */
[----:B------:R1:W-:Y:S06]  /*6390*/  LDGSTS.E.BYPASS.LTC128B.128 [R161+0xe000], desc[UR16][R64.64+0x80] ;  /* 0x0e00008040a17fae */ /* 0x0003ec000b901d50 */
[----:B------:R-:W-:Y:S06]  /*63a0*/  LDGSTS.E.BYPASS.LTC128B.128 [R161+0xa800], desc[UR16][R2.64] ;  /* 0x0a80000002a17fae */ /* 0x000fec000b901d50 */
[----:B------:R-:W-:Y:S06]  /*63b0*/  LDGSTS.E.BYPASS.LTC128B.128 [R161+0xc800], desc[UR16][R2.64+0x40] ;  /* 0x0c80004002a17fae */ /* 0x000fec000b901d50 */
[----:B------:R2:W-:Y:S06]  /*63c0*/  LDGSTS.E.BYPASS.LTC128B.128 [R161+0xe800], desc[UR16][R2.64+0x80] ;  /* 0x0e80008002a17fae */ /* 0x0005ec000b901d50 */
[----:B------:R-:W-:Y:S06]  /*63d0*/  LDSM.16.M88.4 R120, [R159] ;  /* 0x000000009f78783b */ /* 0x000fec0000000200 */
[----:B------:R-:W3:Y:S06]  /*63e0*/  LDSM.16.M88.4 R124, [R158] ;  /* 0x000000009e7c783b */ /* 0x000eec0000000200 */
[----:B------:R-:W4:Y:S06]  /*63f0*/  LDSM.16.M88.4 R128, [R158+0x400] ;  /* 0x000400009e80783b */ /* 0x000f2c0000000200 */
[----:B------:R-:W5:Y:S06]  /*6400*/  LDSM.16.M88.4 R132, [R158+0x800] ;  /* 0x000800009e84783b */ /* 0x000f6c0000000200 */
[----:B------:R-:W1:Y:S06]  /*6410*/  LDSM.16.M88.4 R136, [R158+0xc00] ;  /* 0x000c00009e88783b */ /* 0x000e6c0000000200 */
[----:B------:R-:W0:Y:S06]  /*6420*/  LDGDEPBAR ;  /* 0x00000000000079af */ /* 0x000e2c0000000000 */
[----:B------:R-:W2:Y:S06]  /*6430*/  LDSM.16.M88.4 R140, [R158+0x1000] ;  /* 0x001000009e8c783b */ /* 0x000eac0000000200 */
[----:B------:R-:W2:Y:S01]  /*6440*/  LDSM.16.M88.4 R144, [R158+0x1400] ;  /* 0x001400009e90783b */ /* 0x000ea20000000200 */
[C---:B---3--:R-:W-:Y:S05]  /*6450*/  HMMA.16816.F32 R4, R120.reuse, R124, RZ ;  /* 0x0000007c7804723c */ /* 0x048fea00000018ff */
[----:B------:R-:W3:Y:S01]  /*6460*/  LDSM.16.M88.4 R148, [R158+0x1800] ;  /* 0x001800009e94783b */ /* 0x000ee20000000200 */
[C---:B------:R-:W-:Y:S05]  /*6470*/  HMMA.16816.F32 R8, R120.reuse, R126, RZ ;  /* 0x0000007e7808723c */ /* 0x040fea00000018ff */
[----:B------:R-:W3:Y:S01]  /*6480*/  LDSM.16.M88.4 R152, [R158+0x1c00] ;  /* 0x001c00009e98783b */ /* 0x000ee20000000200 */
[C---:B----4-:R-:W-:Y:S05]  /*6490*/  HMMA.16816.F32 R12, R120.reuse, R128, RZ ;  /* 0x00000080780c723c */ /* 0x050fea00000018ff */
[----:B------:R-:W-:Y:S01]  /*64a0*/  LDSM.16.M88.4 R124, [R157] ;  /* 0x000000009d7c783b */ /* 0x000fe20000000200 */
[C---:B------:R-:W-:Y:S05]  /*64b0*/  HMMA.16816.F32 R16, R120.reuse, R130, RZ ;  /* 0x000000827810723c */ /* 0x040fea00000018ff */
[----:B------:R-:W4:Y:S01]  /*64c0*/  LDSM.16.M88.4 R128, [R156] ;  /* 0x000000009c80783b */ /* 0x000f220000000200 */
[C---:B-----5:R-:W-:Y:S06]  /*64d0*/  HMMA.16816.F32 R20, R120.reuse, R132, RZ ;  /* 0x000000847814723c */ /* 0x060fec00000018ff */
[C---:B------:R-:W-:Y:S01]  /*64e0*/  HMMA.16816.F32 R24, R120.reuse, R134, RZ ;  /* 0x000000867818723c */ /* 0x040fe200000018ff */
[----:B------:R-:W5:Y:S05]  /*64f0*/  LDSM.16.M88.4 R132, [R156+0x400] ;  /* 0x000400009c84783b */ /* 0x000f6a0000000200 */
[C---:B-1----:R-:W-:Y:S06]  /*6500*/  HMMA.16816.F32 R28, R120.reuse, R136, RZ ;  /* 0x00000088781c723c */ /* 0x042fec00000018ff */
[C---:B------:R-:W-:Y:S01]  /*6510*/  HMMA.16816.F32 R32, R120.reuse, R138, RZ ;  /* 0x0000008a7820723c */ /* 0x040fe200000018ff */
[----:B------:R-:W1:Y:S05]  /*6520*/  LDSM.16.M88.4 R136, [R156+0x800] ;  /* 0x000800009c88783b */ /* 0x000e6a0000000200 */
[C---:B--2---:R-:W-:Y:S06]  /*6530*/  HMMA.16816.F32 R36, R120.reuse, R140, RZ ;  /* 0x0000008c7824723c */ /* 0x044fec00000018ff */
[C---:B------:R-:W-:Y:S06]  /*6540*/  HMMA.16816.F32 R40, R120.reuse, R142, RZ ;  /* 0x0000008e7828723c */ /* 0x040fec00000018ff */
[C---:B------:R-:W-:Y:S06]  /*6550*/  HMMA.16816.F32 R44, R120.reuse, R144, RZ ;  /* 0x00000090782c723c */ /* 0x040fec00000018ff */
[C---:B------:R-:W-:Y:S06]  /*6560*/  HMMA.16816.F32 R48, R120.reuse, R146, RZ ;  /* 0x000000927830723c */ /* 0x040fec00000018ff */
[C---:B---3--:R-:W-:Y:S06]  /*6570*/  HMMA.16816.F32 R52, R120.reuse, R148, RZ ;  /* 0x000000947834723c */ /* 0x048fec00000018ff */
[C---:B------:R-:W-:Y:S06]  /*6580*/  HMMA.16816.F32 R56, R120.reuse, R150, RZ ;  /* 0x000000967838723c */ /* 0x040fec00000018ff */
[C---:B------:R-:W-:Y:S06]  /*6590*/  HMMA.16816.F32 R60, R120.reuse, R152, RZ ;  /* 0x00000098783c723c */ /* 0x040fec00000018ff */
[----:B------:R-:W-:Y:S01]  /*65a0*/  HMMA.16816.F32 R64, R120, R154, RZ ;  /* 0x0000009a7840723c */ /* 0x000fe200000018ff */
[----:B------:R-:W2:Y:S05]  /*65b0*/  LDSM.16.M88.4 R120, [R156+0xc00] ;  /* 0x000c00009c78783b */ /* 0x000eaa0000000200 */
[C---:B----4-:R-:W-:Y:S06]  /*65c0*/  HMMA.16816.F32 R4, R124.reuse, R128, R4 ;  /* 0x000000807c04723c */ /* 0x050fec0000001804 */
[C---:B------:R-:W-:Y:S01]  /*65d0*/  HMMA.16816.F32 R8, R124.reuse, R130, R8 ;  /* 0x000000827c08723c */ /* 0x040fe20000001808 */
[----:B------:R-:W3:Y:S05]  /*65e0*/  LDSM.16.M88.4 R128, [R156+0x1000] ;  /* 0x001000009c80783b */ /* 0x000eea0000000200 */
[C---:B-----5:R-:W-:Y:S06]  /*65f0*/  HMMA.16816.F32 R12, R124.reuse, R132, R12 ;  /* 0x000000847c0c723c */ /* 0x060fec000000180c */
[C---:B------:R-:W-:Y:S01]  /*6600*/  HMMA.16816.F32 R16, R124.reuse, R134, R16 ;  /* 0x000000867c10723c */ /* 0x040fe20000001810 */
        /* <DEDUP_REMOVED lines=13> */
[C---:B-1----:R-:W-:Y:S06]  /*66e0*/  HMMA.16816.F32 R52, R124.reuse, R136, R52 ;  /* 0x000000887c34723c */ /* 0x042fec0000001834 */
[C---:B------:R-:W-:Y:S01]  /*66f0*/  HMMA.16816.F32 R56, R124.reuse, R138, R56 ;  /* 0x0000008a7c38723c */ /* 0x040fe20000001838 */
[----:B------:R-:W1:Y:S05]  /*6700*/  LDSM.16.M88.4 R136, [R158+0x2400] ;  /* 0x002400009e88783b */ /* 0x000e6a0000000200 */
[C---:B--2---:R-:W-:Y:S06]  /*6710*/  HMMA.16816.F32 R60, R124.reuse, R120, R60 ;  /* 0x000000787c3c723c */ /* 0x044fec000000183c */
[----:B------:R-:W-:Y:S01]  /*6720*/  HMMA.16816.F32 R64, R124, R122, R64 ;  /* 0x0000007a7c40723c */ /* 0x000fe20000001840 */
[----:B------:R-:W2:Y:S06]  /*6730*/  LDSM.16.M88.4 R120, [R158+0x2800] ;  /* 0x002800009e78783b */ /* 0x000eac0000000200 */
[----:B------:R-:W4:Y:S01]  /*6740*/  LDSM.16.M88.4 R124, [R158+0x2c00] ;  /* 0x002c00009e7c783b */ /* 0x000f220000000200 */
[C---:B---3--:R-:W-:Y:S06]  /*6750*/  HMMA.16816.F32 R4, R128.reuse, R132, R4 ;  /* 0x000000848004723c */ /* 0x048fec0000001804 */
        /* <DEDUP_REMOVED lines=22> */
[----:B------:R-:W2:Y:S06]  /*68c0*/  LDSM.16.M88.4 R124, [R156+0x2800] ;  /* 0x002800009c7c783b */ /* 0x000eac0000000200 */
[----:B------:R-:W4:Y:S01]  /*68d0*/  LDSM.16.M88.4 R128, [R156+0x2c00] ;  /* 0x002c00009c80783b */ /* 0x000f220000000200 */
        /* <DEDUP_REMOVED lines=9> */
[C---:B----4-:R-:W-:Y:S06]  /*6970*/  HMMA.16816.F32 R28, R120.reuse, R128, R28 ;  /* 0x00000080781c723c */ /* 0x050fec000000181c */
        /* <DEDUP_REMOVED lines=14> */
[----:B------:R-:W4:Y:S01]  /*6a60*/  LDSM.16.M88.4 R128, [R158+0x4c00] ;  /* 0x004c00009e80783b */ /* 0x000f220000000200 */
        /* <DEDUP_REMOVED lines=18> */
[C---:B---3--:R-:W-:Y:S06]  /*6b90*/  HMMA.16816.F32 R52, R132.reuse, R120, R52 ;  /* 0x000000788434723c */ /* 0x048fec0000001834 */
[C---:B------:R-:W-:Y:S01]  /*6ba0*/  HMMA.16816.F32 R56, R132.reuse, R122, R56 ;  /* 0x0000007a8438723c */ /* 0x040fe20000001838 */
[----:B------:R-:W2:Y:S05]  /*6bb0*/  LDSM.16.M88.4 R120, [R156+0x4400] ;  /* 0x004400009c78783b */ /* 0x000eaa0000000200 */
[C---:B----4-:R-:W-:Y:S06]  /*6bc0*/  HMMA.16816.F32 R60, R132.reuse, R128, R60 ;  /* 0x00000080843c723c */ /* 0x050fec000000183c */
[----:B------:R-:W-:Y:S01]  /*6bd0*/  HMMA.16816.F32 R64, R132, R130, R64 ;  /* 0x000000828440723c */ /* 0x000fe20000001840 */
[----:B------:R-:W3:Y:S05]  /*6be0*/  LDSM.16.M88.4 R128, [R156+0x4800] ;  /* 0x004800009c80783b */ /* 0x000eea0000000200 */
[C---:B-1----:R-:W-:Y:S06]  /*6bf0*/  HMMA.16816.F32 R4, R124.reuse, R136, R4 ;  /* 0x000000887c04723c */ /* 0x042fec0000001804 */
[C---:B------:R-:W-:Y:S06]  /*6c00*/  HMMA.16816.F32 R8, R124.reuse, R138, R8 ;  /* 0x0000008a7c08723c */ /* 0x040fec0000001808 */
[C---:B--2---:R-:W-:Y:S06]  /*6c10*/  HMMA.16816.F32 R12, R124.reuse, R120, R12 ;  /* 0x000000787c0c723c */ /* 0x044fec000000180c */
[C---:B------:R-:W-:Y:S01]  /*6c20*/  HMMA.16816.F32 R16, R124.reuse, R122, R16 ;  /* 0x0000007a7c10723c */ /* 0x040fe20000001810 */
[----:B------:R-:W1:Y:S05]  /*6c30*/  LDSM.16.M88.4 R120, [R156+0x4c00] ;  /* 0x004c00009c78783b */ /* 0x000e6a0000000200 */
[C---:B---3--:R-:W-:Y:S05]  /*6c40*/  HMMA.16816.F32 R20, R124.reuse, R128, R20 ;  /* 0x000000807c14723c */ /* 0x048fea0000001814 */
[----:B------:R-:W-:Y:S01]  /*6c50*/  FMUL.FTZ R235, R4, UR8 ;  /* 0x0000000804eb7c20 */ /* 0x000fe20008410000 */
[C---:B------:R-:W-:Y:S01]  /*6c60*/  HMMA.16816.F32 R24, R124.reuse, R130, R24 ;  /* 0x000000827c18723c */ /* 0x040fe20000001818 */
[----:B------:R-:W2:Y:S04]  /*6c70*/  LDSM.16.M88.4 R128, [R156+0x5000] ;  /* 0x005000009c80783b */ /* 0x000ea80000000200 */
[----:B------:R-:W3:Y:S01]  /*6c80*/  MUFU.TANH R235, R235 ;  /* 0x000000eb00eb7308 */ /* 0x000ee20000002400 */
[----:B------:R-:W-:Y:S01]  /*6c90*/  FMUL.FTZ R233, R5, UR8 ;  /* 0x0000000805e97c20 */ /* 0x000fe20008410000 */
[----:B------:R-:W-:Y:S01]  /*6ca0*/  FMUL.FTZ R234, R6, UR8 ;  /* 0x0000000806ea7c20 */ /* 0x000fe20008410000 */
[----:B------:R-:W-:Y:S03]  /*6cb0*/  FMUL.FTZ R238, R7, UR8 ;  /* 0x0000000807ee7c20 */ /* 0x000fe60008410000 */
[----:B------:R-:W-:Y:S01]  /*6cc0*/  FMUL.FTZ R239, R8, UR8 ;  /* 0x0000000808ef7c20 */ /* 0x000fe20008410000 */
[----:B------:R-:W-:Y:S03]  /*6cd0*/  FMUL.FTZ R237, R9, UR8 ;  /* 0x0000000809ed7c20 */ /* 0x000fe60008410000 */
[----:B------:R-:W4:Y:S01]  /*6ce0*/  MUFU.TANH R233, R233 ;  /* 0x000000e900e97308 */ /* 0x000f220000002400 */
[----:B------:R-:W-:Y:S01]  /*6cf0*/  FMUL.FTZ R236, R10, UR8 ;  /* 0x000000080aec7c20 */ /* 0x000fe20008410000 */
[----:B------:R-:W-:Y:S01]  /*6d00*/  FMUL.FTZ R240, R11, UR8 ;  /* 0x000000080bf07c20 */ /* 0x000fe20008410000 */
[----:B------:R-:W-:Y:S01]  /*6d10*/  FMUL.FTZ R229, R12, UR8 ;  /* 0x000000080ce57c20 */ /* 0x000fe20008410000 */
[----:B------:R-:W-:Y:S01]  /*6d20*/  FMUL.FTZ R231, R13, UR8 ;  /* 0x000000080de77c20 */ /* 0x000fe20008410000 */
[----:B------:R-:W-:Y:S01]  /*6d30*/  FMUL.FTZ R232, R14, UR8 ;  /* 0x000000080ee87c20 */ /* 0x000fe20008410000 */
[----:B------:R-:W-:Y:S01]  /*6d40*/  FMUL.FTZ R230, R15, UR8 ;  /* 0x000000080fe67c20 */ /* 0x000fe20008410000 */
[----:B------:R-:W-:Y:S03]  /*6d50*/  FMUL.FTZ R227, R16, UR8 ;  /* 0x0000000810e37c20 */ /* 0x000fe60008410000 */
[----:B------:R-:W2:Y:S01]  /*6d60*/  MUFU.TANH R234, R234 ;  /* 0x000000ea00ea7308 */ /* 0x000ea20000002400 */
[----:B------:R-:W-:Y:S01]  /*6d70*/  FMUL.FTZ R225, R17, UR8 ;  /* 0x0000000811e17c20 */ /* 0x000fe20008410000 */
[----:B------:R-:W-:Y:S01]  /*6d80*/  FMUL.FTZ R228, R18, UR8 ;  /* 0x0000000812e47c20 */ /* 0x000fe20008410000 */
[----:B------:R-:W-:Y:S01]  /*6d90*/  FMUL.FTZ R226, R19, UR8 ;  /* 0x0000000813e27c20 */ /* 0x000fe20008410000 */
[----:B------:R-:W-:Y:S01]  /*6da0*/  FMUL.FTZ R223, R20, UR8 ;  /* 0x0000000814df7c20 */ /* 0x000fe20008410000 */
[----:B------:R-:W-:Y:S01]  /*6db0*/  FMUL.FTZ R221, R21, UR8 ;  /* 0x0000000815dd7c20 */ /* 0x000fe20008410000 */
[----:B------:R-:W-:Y:S01]  /*6dc0*/  FMUL.FTZ R224, R22, UR8 ;  /* 0x0000000816e07c20 */ /* 0x000fe20008410000 */
[----:B------:R-:W-:Y:S03]  /*6dd0*/  FMUL.FTZ R222, R23, UR8 ;  /* 0x0000000817de7c20 */ /* 0x000fe60008410000 */
[----:B------:R-:W3:Y:S01]  /*6de0*/  MUFU.TANH R238, R238 ;  /* 0x000000ee00ee7308 */ /* 0x000ee20000002400 */
[C---:B-1----:R-:W-:Y:S03]  /*6df0*/  HMMA.16816.F32 R28, R124.reuse, R120, R28 ;  /* 0x000000787c1c723c */ /* 0x042fe6000000181c */
[----:B------:R-:W-:Y:S01]  /*6e00*/  FMUL.FTZ R219, R24, UR8 ;  /* 0x0000000818db7c20 */ /* 0x000fe20008410000 */
[----:B------:R-:W-:Y:S01]  /*6e10*/  FMUL.FTZ R217, R25, UR8 ;  /* 0x0000000819d97c20 */ /* 0x000fe20008410000 */
[----:B------:R-:W-:Y:S01]  /*6e20*/  FMUL.FTZ R220, R26, UR8 ;  /* 0x000000081adc7c20 */ /* 0x000fe20008410000 */
[C---:B------:R-:W-:Y:S03]  /*6e30*/  HMMA.16816.F32 R32, R124.reuse, R122, R32 ;  /* 0x0000007a7c20723c */ /* 0x040fe60000001820 */
[----:B------:R-:W1:Y:S01]  /*6e40*/  MUFU.TANH R239, R239 ;  /* 0x000000ef00ef7308 */ /* 0x000e620000002400 */
[----:B------:R-:W5:Y:S01]  /*6e50*/  LDSM.16.M88.4 R120, [R156+0x5400] ;  /* 0x005400009c78783b */ /* 0x000f620000000200 */
[----:B------:R-:W-:Y:S01]  /*6e60*/  FMUL.FTZ R218, R27, UR8 ;  /* 0x000000081bda7c20 */ /* 0x000fe20008410000 */
[C---:B--2---:R-:W-:Y:S07]  /*6e70*/  HMMA.16816.F32 R36, R124.reuse, R128, R36 ;  /* 0x000000807c24723c */ /* 0x044fee0000001824 */
[----:B------:R-:W2:Y:S01]  /*6e80*/  MUFU.TANH R237, R237 ;  /* 0x000000ed00ed7308 */ /* 0x000ea20000002400 */
[C---:B------:R-:W-:Y:S01]  /*6e90*/  HMMA.16816.F32 R40, R124.reuse, R130, R40 ;  /* 0x000000827c28723c */ /* 0x040fe20000001828 */
[----:B------:R-:W4:Y:S08]  /*6ea0*/  LDSM.16.M88.4 R128, [R156+0x5800] ;  /* 0x005800009c80783b */ /* 0x000f300000000200 */
        /* <DEDUP_REMOVED lines=20> */
[C---:B-----5:R-:W-:Y:S06]  /*6ff0*/  HMMA.16816.F32 R44, R124.reuse, R120, R44 ;  /* 0x000000787c2c723c */ /* 0x060fec000000182c */
[C---:B------:R-:W-:Y:S03]  /*7000*/  HMMA.16816.F32 R48, R124.reuse, R122, R48 ;  /* 0x0000007a7c30723c */ /* 0x040fe60000001830 */
[----:B------:R-:W1:Y:S01]  /*7010*/  MUFU.TANH R232, R232 ;  /* 0x000000e800e87308 */ /* 0x000e620000002400 */
[----:B------:R-:W5:Y:S02]  /*7020*/  LDSM.16.M88.4 R120, [R156+0x5c00] ;  /* 0x005c00009c78783b */ /* 0x000f640000000200 */
        /* <DEDUP_REMOVED lines=21> */
[C---:B-----5:R-:W-:Y:S03]  /*7180*/  HMMA.16816.F32 R60, R124.reuse, R120, R60 ;  /* 0x000000787c3c723c */ /* 0x060fe6000000183c */
[----:B------:R-:W-:Y:S01]  /*7190*/  FMUL.FTZ R187, R56, UR8 ;  /* 0x0000000838bb7c20 */ /* 0x000fe20008410000 */
[----:B------:R-:W-:Y:S01]  /*71a0*/  FMUL.FTZ R185, R57, UR8 ;  /* 0x0000000839b97c20 */ /* 0x000fe20008410000 */
[----:B------:R-:W-:Y:S01]  /*71b0*/  FMUL.FTZ R188, R58, UR8 ;  /* 0x000000083abc7c20 */ /* 0x000fe20008410000 */
[----:B------:R-:W-:Y:S03]  /*71c0*/  HMMA.16816.F32 R64, R124, R122, R64 ;  /* 0x0000007a7c40723c */ /* 0x000fe60000001840 */
[----:B------:R-:W1:Y:S02]  /*71d0*/  MUFU.TANH R223, R223 ;  /* 0x000000df00df7308 */ /* 0x000e640000002400 */
[----:B------:R-:W-:Y:S08]  /*71e0*/  FMUL.FTZ R186, R59, UR8 ;  /* 0x000000083bba7c20 */ /* 0x000ff00008410000 */
[----:B------:R-:W1:Y:S10]  /*71f0*/  MUFU.TANH R221, R221 ;  /* 0x000000dd00dd7308 */ /* 0x000e740000002400 */
        /* <DEDUP_REMOVED lines=9> */
[----:B------:R-:W-:Y:S07]  /*7290*/  FMUL.FTZ R66, R66, UR8 ;  /* 0x0000000842427c20 */ /* 0x000fee0008410000 */
        /* <DEDUP_REMOVED lines=50> */
[----:B------:R-:W2:Y:S01]  /*75c0*/  LDC R0, c[0x0][0x380] ;  /* 0x0000e000ff007b82 */ /* 0x000ea20000000800 */
[----:B------:R-:W-:Y:S04]  /*75d0*/  SHF.L.U32 R5, R177, 0x7, RZ ;  /* 0x00000007b1057819 */ /* 0x000fe800000006ff */
[----:B------:R-:W-:Y:S01]  /*75e0*/  IABS R6, R5 ;  /* 0x0000000500067213 */ /* 0x000fe20000000000 */
[C---:B------:R-:W-:Y:S01]  /*75f0*/  VIADD R11, R5.reuse, 0xffffff80 ;  /* 0xffffff80050b7836 */ /* 0x040fe20000000000 */
[-C--:B--2---:R-:W-:Y:S02]  /*7600*/  IABS R2, R0.reuse ;  /* 0x0000000000027213 */ /* 0x084fe40000000000 */
[-C--:B------:R-:W-:Y:S02]  /*7610*/  LOP3.LUT R5, R5, R0.reuse, RZ, 0x3c, !PT ;  /* 0x0000000005057212 */ /* 0x080fe400078e3cff */
[----:B------:R-:W2:Y:S02]  /*7620*/  I2F.RP R10, R2 ;  /* 0x00000002000a7306 */ /* 0x000ea40000209400 */
[----:B------:R-:W-:Y:S08]  /*7630*/  ISETP.GE.AND P2, PT, R5, RZ, PT ;  /* 0x000000ff0500720c */ /* 0x000ff00003f46270 */
[----:B--2---:R-:W2:Y:S02]  /*7640*/  MUFU.RCP R4, R10 ;  /* 0x0000000a00047308 */ /* 0x004ea40000001000 */
[----:B--2---:R-:W-:Y:S01]  /*7650*/  VIADD R8, R4, 0xffffffe ;  /* 0x0ffffffe04087836 */ /* 0x004fe20000000000 */
[----:B------:R-:W-:Y:S02]  /*7660*/  IABS R4, R11 ;  /* 0x0000000b00047213 */ /* 0x000fe40000000000 */
[----:B------:R-:W-:Y:S05]  /*7670*/  LOP3.LUT R11, R11, R0, RZ, 0x3c, !PT ;  /* 0x000000000b0b7212 */ /* 0x000fea00078e3cff */
[----:B------:R-:W2:Y:S01]  /*7680*/  F2I.FTZ.U32.TRUNC.NTZ R9, R8 ;  /* 0x0000000800097305 */ /* 0x000ea2000021f000 */
[----:B------:R-:W-:Y:S01]  /*7690*/  ISETP.GE.AND P0, PT, R11, RZ, PT ;  /* 0x000000ff0b00720c */ /* 0x000fe20003f06270 */
        /* <DEDUP_REMOVED lines=20> */
[----:B------:R-:W2:Y:S09]  /*77e0*/  LDC R2, c[0x0][0x24c] ;  /* 0x00009300ff027b82 */ /* 0x000eb20000000800 */
        /* <DEDUP_REMOVED lines=18> */
[----:B--2---:R-:W-:Y:S04]  /*7910*/  IMAD R9, R0, R2, R9 ;  /* 0x0000000200097224 */ /* 0x004fe800078e0209 */
[----:B------:R-:W-:Y:S01]  /*7920*/  IMAD.IADD R11, R11, 0x1, R9 ;  /* 0x000000010b0b7824 */ /* 0x000fe200078e0209 */
[----:B---3--:R-:W-:Y:S04]  /*7930*/  IADD3 R6, -R7, R6, RZ ;  /* 0x0000000607067210 */ /* 0x008fe80007ffe1ff */
[----:B------:R-:W-:Y:S01]  /*7940*/  SHF.R.S32.HI R7, RZ, 0x1f, R6 ;  /* 0x0000001fff077819 */ /* 0x000fe20000011406 */
[CC--:B----4-:R-:W-:Y:S04]  /*7950*/  IMAD.WIDE.U32 R10, R6.reuse, R4.reuse, R10 ;  /* 0x00000004060a7225 */ /* 0x0d0fe800078e000a */
[----:B------:R-:W-:Y:S04]  /*7960*/  IMAD R7, R7, R4, RZ ;  /* 0x0000000407077224 */ /* 0x000fe800078e02ff */
[----:B------:R-:W-:Y:S05]  /*7970*/  IMAD R7, R6, R5, R7 ;  /* 0x0000000506077224 */ /* 0x000fea00078e0207 */
[----:B------:R-:W-:Y:S07]  /*7980*/  IADD3 R7, R11, R7, RZ ;  /* 0x000000070b077210 */ /* 0x000fee0007ffe0ff */
.L_x_1799:
        /* <DEDUP_REMOVED lines=24> */
.L_x_1798:
[----:B------:R-:W-:Y:S01]  /*7b10*/  FMNMX.FTZ R0, R235, R119, !PT ;  /* 0x00000077eb007209 */ /* 0x000fe20007810000 */
[----:B------:R-:W-:Y:S01]  /*7b20*/  LDSM.16.MT88.4 R24, [R116+0x9000] ;  /* 0x009000007418783b */ /* 0x000fe20000004200 */
[----:B--2---:R-:W-:Y:S02]  /*7b30*/  FMNMX.FTZ R9, R234, R117, !PT ;  /* 0x00000075ea097209 */ /* 0x004fe40007810000 */
[----:B------:R-:W-:Y:S02]  /*7b40*/  FMNMX.FTZ R0, R233, R0, !PT ;  /* 0x00000000e9007209 */ /* 0x000fe40007810000 */
[----:B------:R-:W-:Y:S02]  /*7b50*/  FMNMX.FTZ R9, R238, R9, !PT ;  /* 0x00000009ee097209 */ /* 0x000fe40007810000 */
[----:B-1----:R-:W-:Y:S01]  /*7b60*/  FMNMX.FTZ R0, R239, R0, !PT ;  /* 0x00000000ef007209 */ /* 0x002fe20007810000 */
        /* <DEDUP_REMOVED lines=63> */
[----:B------:R-:W-:Y:S01]  /*7f60*/  FMNMX.FTZ R7, R3, R0, !PT ;  /* 0x0000000003077209 */ /* 0x000fe20007810000 */
[----:B------:R-:W-:Y:S08]  /*7f70*/  LDSM.16.MT88.4 R12, [R118+0x9000] ;  /* 0x00900000760c783b */ /* 0x000ff00000004200 */
[----:B------:R-:W1:Y:S08]  /*7f80*/  SHFL.BFLY PT, R9, R6, 0x2, 0x1f ;  /* 0x0c401f0006097f89 */ /* 0x000e7000000e0000 */
[----:B------:R-:W2:Y:S01]  /*7f90*/  SHFL.BFLY PT, R0, R7, 0x2, 0x1f ;  /* 0x0c401f0007007f89 */ /* 0x000ea200000e0000 */
[----:B-1----:R-:W-:Y:S02]  /*7fa0*/  FMNMX.FTZ R11, R6, R9, !PT ;  /* 0x00000009060b7209 */ /* 0x002fe40007810000 */
[----:B--2---:R-:W-:Y:S05]  /*7fb0*/  FMNMX.FTZ R5, R7, R0, !PT ;  /* 0x0000000007057209 */ /* 0x004fea0007810000 */
[----:B------:R-:W1:Y:S08]  /*7fc0*/  SHFL.BFLY PT, R2, R11, 0x1, 0x1f ;  /* 0x0c201f000b027f89 */ /* 0x000e7000000e0000 */
[----:B------:R-:W2:Y:S01]  /*7fd0*/  SHFL.BFLY PT, R0, R5, 0x1, 0x1f ;  /* 0x0c201f0005007f89 */ /* 0x000ea200000e0000 */
[----:B-1----:R-:W-:Y:S02]  /*7fe0*/  FMNMX.FTZ R2, R11, R2, !PT ;  /* 0x000000020b027209 */ /* 0x002fe40007810000 */
[----:B--2---:R-:W-:Y:S03]  /*7ff0*/  FMNMX.FTZ R0, R5, R0, !PT ;  /* 0x0000000005007209 */ /* 0x004fe60007810000 */
[C---:B------:R-:W-:Y:S01]  /*8000*/  FMUL.FTZ R120, R2.reuse, UR4 ;  /* 0x0000000402787c20 */ /* 0x040fe20008410000 */
[C---:B------:R-:W-:Y:S01]  /*8010*/  FSETP.NEU.FTZ.AND P0, PT, R2.reuse, -INF , PT ;  /* 0xff8000000200780b */ /* 0x040fe20003f1d000 */
[----:B------:R-:W-:Y:S01]  /*8020*/  FADD.FTZ R4, -R2, R119 ;  /* 0x0000007702047221 */ /* 0x000fe20000010100 */
[----:B------:R-:W-:Y:S01]  /*8030*/  MOV R119, R2 ;  /* 0x0000000200777202 */ /* 0x000fe20000000f00 */
[----:B------:R-:W-:Y:S01]  /*8040*/  FMUL.FTZ R55, R0, UR4 ;  /* 0x0000000400377c20 */ /* 0x000fe20008410000 */
        /* <DEDUP_REMOVED lines=55> */
[----:B------:R-:W-:Y:S01]  /*83c0*/  FMUL.FTZ R37, R54, R81 ;  /* 0x0000005136257220 */ /* 0x000fe20000410000 */
[C---:B------:R-:W-:Y:S01]  /*83d0*/  FMUL.FTZ R38, R53.reuse, R82 ;  /* 0x0000005235267220 */ /* 0x040fe20000410000 */
[----:B------:R-:W-:Y:S01]  /*83e0*/  FMUL.FTZ R39, R53, R83 ;  /* 0x0000005335277220 */ /* 0x000fe20000410000 */
[--C-:B------:R-:W-:Y:S01]  /*83f0*/  FFMA.FTZ R91, R232, UR4, -R55.reuse ;  /* 0x00000004e85b7c23 */ /* 0x100fe20008010837 */
[--C-:B------:R-:W-:Y:S01]  /*8400*/  FFMA.FTZ R81, R225, UR4, -R120.reuse ;  /* 0x00000004e1517c23 */ /* 0x100fe20008010878 */
[--C-:B------:R-:W-:Y:S01]  /*8410*/  FFMA.FTZ R82, R228, UR4, -R55.reuse ;  /* 0x00000004e4527c23 */ /* 0x100fe20008010837 */
[--C-:B------:R-:W-:Y:S03]  /*8420*/  FFMA.FTZ R83, R226, UR4, -R55.reuse ;  /* 0x00000004e2537c23 */ /* 0x100fe60008010837 */
[----:B------:R-:W2:Y:S01]  /*8430*/  MUFU.EX2 R125, R125 ;  /* 0x0000007d007d7308 */ /* 0x000ea20000000800 */
[----:B-1----:R-:W-:Y:S01]  /*8440*/  F2FP.F16.F32.PACK_AB R59, R117, R122 ;  /* 0x0000007a753b723e */ /* 0x002fe200000000ff */
        /* <DEDUP_REMOVED lines=11> */
[--C-:B------:R-:W-:Y:S01]  /*8500*/  FFMA.FTZ R98, R215, UR4, -R120.reuse ;  /* 0x00000004d7627c23 */ /* 0x100fe20008010878 */
[----:B------:R-:W-:Y:S01]  /*8510*/  LDSM.16.MT88.4 R68, [R118+0xd400] ;  /* 0x00d400007644783b */ /* 0x000fe20000004200 */
[----:B------:R-:W-:Y:S03]  /*8520*/  FFMA.FTZ R136, R202, UR4, -R55 ;  /* 0x00000004ca887c23 */ /* 0x000fe60008010837 */
[----:B------:R-:W1:Y:S01]  /*8530*/  MUFU.EX2 R123, R123 ;  /* 0x0000007b007b7308 */ /* 0x000e620000000800 */
[----:B--2---:R-:W-:Y:S01]  /*8540*/  F2FP.F16.F32.PACK_AB R56, R125, R129 ;  /* 0x000000817d38723e */ /* 0x004fe200000000ff */
[----:B------:R-:W-:Y:S01]  /*8550*/  FFMA.FTZ R129, R54, R179, R129 ;  /* 0x000000b336817223 */ /* 0x000fe20000010081 */
[--C-:B------:R-:W-:Y:S01]  /*8560*/  FFMA.FTZ R138, R200, UR4, -R55.reuse ;  /* 0x00000004c88a7c23 */ /* 0x100fe20008010837 */
[----:B------:R-:W-:Y:S01]  /*8570*/  FFMA.FTZ R141, R198, UR4, -R55 ;  /* 0x00000004c68d7c23 */ /* 0x000fe20008010837 */
[--C-:B------:R-:W-:Y:S01]  /*8580*/  FFMA.FTZ R140, R195, UR4, -R120.reuse ;  /* 0x00000004c38c7c23 */ /* 0x100fe20008010878 */
[----:B------:R-:W-:Y:S01]  /*8590*/  FADD.FTZ R129, R125, R129 ;  /* 0x000000817d817221 */ /* 0x000fe20000010000 */
        /* <DEDUP_REMOVED lines=10> */
[----:B-1----:R-:W-:Y:S01]  /*8640*/  F2FP.F16.F32.PACK_AB R57, R123, R128 ;  /* 0x000000807b39723e */ /* 0x002fe200000000ff */
[----:B------:R-:W-:Y:S01]  /*8650*/  FFMA.FTZ R128, R53, R176, R128 ;  /* 0x000000b035807223 */ /* 0x000fe20000010080 */
[--C-:B------:R-:W-:Y:S01]  /*8660*/  FFMA.FTZ R149, R183, UR4, -R120.reuse ;  /* 0x00000004b7957c23 */ /* 0x100fe20008010878 */
[--C-:B------:R-:W-:Y:S01]  /*8670*/  FFMA.FTZ R148, R178, UR4, -R55.reuse ;  /* 0x00000004b2947c23 */ /* 0x100fe20008010837 */
[--C-:B------:R-:W-:Y:S01]  /*8680*/  FFMA.FTZ R52, R52, UR4, -R55.reuse ;  /* 0x0000000434347c23 */ /* 0x100fe20008010837 */
[----:B------:R-:W-:Y:S04]  /*8690*/  ISETP.GT.AND P0, PT, R177, R160, PT ;  /* 0x000000a0b100720c */ /* 0x000fe80003f04270 */
[----:B------:R-:W-:Y:S01]  /*86a0*/  MUFU.EX2 R91, R91 ;  /* 0x0000005b005b7308 */ /* 0x000fe20000000800 */
[----:B--2---:R-:W-:Y:S07]  /*86b0*/  F2FP.F16.F32.PACK_AB R58, R121, R124 ;  /* 0x0000007c793a723e */ /* 0x004fee00000000ff */
[C---:B------:R-:W-:Y:S02]  /*86c0*/  HMMA.16816.F32 R4, R56.reuse, R12, R4 ;  /* 0x0000000c3804723c */ /* 0x040fe40000001804 */
[----:B------:R-:W-:Y:S04]  /*86d0*/  MUFU.EX2 R90, R90 ;  /* 0x0000005a005a7308 */ /* 0x000fe80000000800 */
[C---:B------:R-:W-:Y:S06]  /*86e0*/  HMMA.16816.F32 R8, R56.reuse, R14, R8 ;  /* 0x0000000e3808723c */ /* 0x040fec0000001808 */
[----:B------:R-:W-:Y:S01]  /*86f0*/  MUFU.EX2 R80, R227 ;  /* 0x000000e300507308 */ /* 0x000fe20000000800 */
[C---:B------:R-:W-:Y:S01]  /*8700*/  FMUL.FTZ R12, R54.reuse, R104 ;  /* 0x00000068360c7220 */ /* 0x040fe20000410000 */
[----:B------:R-:W-:Y:S03]  /*8710*/  FMUL.FTZ R13, R54, R105 ;  /* 0x00000069360d7220 */ /* 0x000fe60000410000 */
[C---:B------:R-:W-:Y:S01]  /*8720*/  FMUL.FTZ R14, R53.reuse, R106 ;  /* 0x0000006a350e7220 */ /* 0x040fe20000410000 */
[----:B------:R-:W-:Y:S04]  /*8730*/  FMUL.FTZ R15, R53, R107 ;  /* 0x0000006b350f7220 */ /* 0x000fe80000410000 */
[----:B------:R-:W-:Y:S01]  /*8740*/  MUFU.EX2 R96, R96 ;  /* 0x0000006000607308 */ /* 0x000fe20000000800 */
[--C-:B------:R-:W-:Y:S01]  /*8750*/  FFMA.FTZ R107, R214, UR4, -R55.reuse ;  /* 0x00000004d66b7c23 */ /* 0x100fe20008010837 */
[--C-:B------:R-:W-:Y:S01]  /*8760*/  FFMA.FTZ R104, R216, UR4, -R55.reuse ;  /* 0x00000004d8687c23 */ /* 0x100fe20008010837 */
[----:B------:R-:W-:Y:S01]  /*8770*/  FFMA.FTZ R105, R213, UR4, -R120 ;  /* 0x00000004d5697c23 */ /* 0x000fe20008010878 */
[C---:B------:R-:W-:Y:S03]  /*8780*/  HMMA.16816.F32 R12, R56.reuse, R24, R12 ;  /* 0x00000018380c723c */ /* 0x040fe6000000180c */
[----:B------:R-:W-:Y:S03]  /*8790*/  FFMA.FTZ R106, R212, UR4, -R55 ;  /* 0x00000004d46a7c23 */ /* 0x000fe60008010837 */
[----:B------:R-:W-:Y:S01]  /*87a0*/  MUFU.EX2 R131, R131 ;  /* 0x0000008300837308 */ /* 0x000fe20000000800 */
[C---:B------:R-:W-:Y:S04]  /*87b0*/  HMMA.16816.F32 R16, R56.reuse, R26, R16 ;  /* 0x0000001a3810723c */ /* 0x040fe80000001810 */
[C---:B------:R-:W-:Y:S02]  /*87c0*/  FMUL.FTZ R24, R54.reuse, R92 ;  /* 0x0000005c36187220 */ /* 0x040fe40000410000 */
[C---:B------:R-:W-:Y:S03]  /*87d0*/  HMMA.16816.F32 R20, R56.reuse, R32, R20 ;  /* 0x000000203814723c */ /* 0x040fe60000001814 */
[----:B------:R-:W-:Y:S02]  /*87e0*/  MUFU.EX2 R92, R229 ;  /* 0x000000e5005c7308 */ /* 0x000fe40000000800 */
[C---:B------:R-:W-:Y:S01]  /*87f0*/  FMUL.FTZ R27, R53.reuse, R95 ;  /* 0x0000005f351b7220 */ /* 0x040fe20000410000 */
[C---:B------:R-:W-:Y:S01]  /*8800*/  FMUL.FTZ R25, R54.reuse, R93 ;  /* 0x0000005d36197220 */ /* 0x040fe20000410000 */
[----:B------:R-:W-:Y:S01]  /*8810*/  FMUL.FTZ R26, R53, R94 ;  /* 0x0000005e351a7220 */ /* 0x000fe20000410000 */
[----:B------:R-:W-:Y:S05]  /*8820*/  FMUL.FTZ R32, R54, R84 ;  /* 0x0000005436207220 */ /* 0x000fea0000410000 */
[----:B------:R-:W-:Y:S01]  /*8830*/  MUFU.EX2 R135, R135 ;  /* 0x0000008700877308 */ /* 0x000fe20000000800 */
[----:B------:R-:W-:Y:S01]  /*8840*/  FADD.FTZ R93, R123, R128 ;  /* 0x000000807b5d7221 */ /* 0x000fe20000010000 */
[----:B------:R-:W-:Y:S01]  /*8850*/  FADD.FTZ R94, R124, R129 ;  /* 0x000000817c5e7221 */ /* 0x000fe20000010000 */
[----:B------:R-:W-:Y:S01]  /*8860*/  FMUL.FTZ R33, R54, R85 ;  /* 0x0000005536217220 */ /* 0x000fe20000410000 */
[C---:B------:R-:W-:Y:S06]  /*8870*/  HMMA.16816.F32 R24, R56.reuse, R34, R24 ;  /* 0x000000223818723c */ /* 0x040fec0000001818 */
[----:B------:R-:W1:Y:S01]  /*8880*/  MUFU.EX2 R84, R230 ;  /* 0x000000e600547308 */ /* 0x000e620000000800 */
[----:B------:R-:W-:Y:S01]  /*8890*/  FADD.FTZ R100, R122, R93 ;  /* 0x0000005d7a647221 */ /* 0x000fe20000010000 */
[----:B------:R-:W-:Y:S01]  /*88a0*/  FADD.FTZ R93, R121, R94 ;  /* 0x0000005e795d7221 */ /* 0x000fe20000010000 */
[C---:B------:R-:W-:Y:S03]  /*88b0*/  HMMA.16816.F32 R28, R56.reuse, R40, R28 ;  /* 0x00000028381c723c */ /* 0x040fe6000000181c */
[C---:B------:R-:W-:Y:S01]  /*88c0*/  FMUL.FTZ R34, R53.reuse, R86 ;  /* 0x0000005635227220 */ /* 0x040fe20000410000 */
[----:B------:R-:W-:Y:S03]  /*88d0*/  FMUL.FTZ R35, R53, R87 ;  /* 0x0000005735237220 */ /* 0x000fe60000410000 */
[C---:B------:R-:W-:Y:S01]  /*88e0*/  FMUL.FTZ R40, R54.reuse, R76 ;  /* 0x0000004c36287220 */ /* 0x040fe20000410000 */
[----:B------:R-:W-:Y:S01]  /*88f0*/  FMUL.FTZ R41, R54, R77 ;  /* 0x0000004d36297220 */ /* 0x000fe20000410000 */
[----:B------:R-:W2:Y:S02]  /*8900*/  MUFU.EX2 R81, R81 ;  /* 0x0000005100517308 */ /* 0x000ea40000000800 */
[----:B------:R-:W-:Y:S01]  /*8910*/  FADD.FTZ R94, R117, R100 ;  /* 0x00000064755e7221 */ /* 0x000fe20000010000 */
[--C-:B------:R-:W-:Y:S01]  /*8920*/  FFMA.FTZ R85, R221, UR4, -R120.reuse ;  /* 0x00000004dd557c23 */ /* 0x100fe20008010878 */
[C---:B------:R-:W-:Y:S01]  /*8930*/  HMMA.16816.F32 R32, R56.reuse, R42, R32 ;  /* 0x0000002a3820723c */ /* 0x040fe20000001820 */
[----:B------:R-:W-:Y:S02]  /*8940*/  LDSM.16.MT88.4 R100, [R116+0xac00] ;  /* 0x00ac00007464783b */ /* 0x000fe40000004200 */
[--C-:B------:R-:W-:Y:S03]  /*8950*/  FFMA.FTZ R86, R224, UR4, -R55.reuse ;  /* 0x00000004e0567c23 */ /* 0x100fe60008010837 */
[----:B------:R-:W-:Y:S01]  /*8960*/  MUFU.EX2 R82, R82 ;  /* 0x0000005200527308 */ /* 0x000fe20000000800 */
[--C-:B------:R-:W-:Y:S01]  /*8970*/  FFMA.FTZ R87, R222, UR4, -R55.reuse ;  /* 0x00000004de577c23 */ /* 0x100fe20008010837 */
[C---:B------:R-:W-:Y:S03]  /*8980*/  HMMA.16816.F32 R36, R56.reuse, R44, R36 ;  /* 0x0000002c3824723c */ /* 0x040fe60000001824 */
[C---:B------:R-:W-:Y:S01]  /*8990*/  FMUL.FTZ R42, R53.reuse, R78 ;  /* 0x0000004e352a7220 */ /* 0x040fe20000410000 */
[----:B------:R-:W-:Y:S03]  /*89a0*/  FMUL.FTZ R43, R53, R79 ;  /* 0x0000004f352b7220 */ /* 0x000fe60000410000 */
[C---:B------:R-:W-:Y:S01]  /*89b0*/  FMUL.FTZ R44, R54.reuse, R72 ;  /* 0x00000048362c7220 */ /* 0x040fe20000410000 */
[----:B------:R-:W3:Y:S01]  /*89c0*/  LDSM.16.MT88.4 R76, [R116+0x9400] ;  /* 0x00940000744c783b */ /* 0x000ee20000004200 */
[----:B------:R-:W-:Y:S02]  /*89d0*/  MUFU.EX2 R85, R85 ;  /* 0x0000005500557308 */ /* 0x000fe40000000800 */
[----:B------:R-:W-:Y:S01]  /*89e0*/  FMUL.FTZ R45, R54, R73 ;  /* 0x00000049362d7220 */ /* 0x000fe20000410000 */
[--C-:B------:R-:W-:Y:S01]  /*89f0*/  FFMA.FTZ R54, R197, UR4, -R120.reuse ;  /* 0x00000004c5367c23 */ /* 0x100fe20008010878 */
[C---:B------:R-:W-:Y:S03]  /*8a00*/  HMMA.16816.F32 R40, R56.reuse, R46, R40 ;  /* 0x0000002e3828723c */ /* 0x040fe60000001828 */
[--C-:B------:R-:W-:Y:S03]  /*8a10*/  FFMA.FTZ R123, R191, UR4, -R120.reuse ;  /* 0x00000004bf7b7c23 */ /* 0x100fe60008010878 */
[----:B------:R-:W4:Y:S01]  /*8a20*/  MUFU.EX2 R83, R83 ;  /* 0x0000005300537308 */ /* 0x000f220000000800 */
[--C-:B------:R-:W-:Y:S01]  /*8a30*/  FFMA.FTZ R124, R189, UR4, -R120.reuse ;  /* 0x00000004bd7c7c23 */ /* 0x100fe20008010878 */
[--C-:B------:R-:W-:Y:S03]  /*8a40*/  FFMA.FTZ R128, R190, UR4, -R55.reuse ;  /* 0x00000004be807c23 */ /* 0x100fe60008010837 */
[C---:B------:R-:W-:Y:S01]  /*8a50*/  FMUL.FTZ R46, R53.reuse, R74 ;  /* 0x0000004a352e7220 */ /* 0x040fe20000410000 */
[----:B------:R-:W-:Y:S02]  /*8a60*/  FMUL.FTZ R47, R53, R75 ;  /* 0x0000004b352f7220 */ /* 0x000fe40000410000 */
[----:B------:R-:W-:Y:S01]  /*8a70*/  LDSM.16.MT88.4 R72, [R118+0xc000] ;  /* 0x00c000007648783b */ /* 0x000fe20000004200 */
[--C-:B------:R-:W-:Y:S01]  /*8a80*/  FFMA.FTZ R53, R199, UR4, -R120.reuse ;  /* 0x00000004c7357c23 */ /* 0x100fe20008010878 */
[----:B------:R-:W-:Y:S01]  /*8a90*/  MUFU.EX2 R86, R86 ;  /* 0x0000005600567308 */ /* 0x000fe20000000800 */
[--C-:B------:R-:W-:Y:S01]  /*8aa0*/  FFMA.FTZ R129, R187, UR4, -R120.reuse ;  /* 0x00000004bb817c23 */ /* 0x100fe20008010878 */
[--C-:B------:R-:W-:Y:S01]  /*8ab0*/  FFMA.FTZ R122, R181, UR4, -R120.reuse ;  /* 0x00000004b57a7c23 */ /* 0x100fe20008010878 */
[C---:B------:R-:W-:Y:S03]  /*8ac0*/  HMMA.16816.F32 R44, R56.reuse, R60, R44 ;  /* 0x0000003c382c723c */ /* 0x040fe6000000182c */
[--C-:B------:R-:W-:Y:S01]  /*8ad0*/  FFMA.FTZ R121, R180, UR4, -R55.reuse ;  /* 0x00000004b4797c23 */ /* 0x100fe20008010837 */
[----:B------:R-:W-:Y:S03]  /*8ae0*/  FFMA.FTZ R120, R184, UR4, -R120 ;  /* 0x00000004b8787c23 */ /* 0x000fe60008010878 */
[----:B------:R-:W5:Y:S01]  /*8af0*/  MUFU.EX2 R87, R87 ;  /* 0x0000005700577308 */ /* 0x000f620000000800 */
[----:B------:R-:W-:Y:S01]  /*8b00*/  HMMA.16816.F32 R48, R56, R62, R48 ;  /* 0x0000003e3830723c */ /* 0x000fe20000001830 */
[----:B------:R-:W5:Y:S02]  /*8b10*/  LDSM.16.MT88.4 R60, [R118+0xb400] ;  /* 0x00b40000763c783b */ /* 0x000f640000004200 */
[----:B------:R-:W-:Y:S04]  /*8b20*/  FFMA.FTZ R55, R3, UR4, -R55 ;  /* 0x0000000403377c23 */ /* 0x000fe80008010837 */
[----:B-1----:R-:W-:Y:S02]  /*8b30*/  F2FP.F16.F32.PACK_AB R57, R84, R91 ;  /* 0x0000005b5439723e */ /* 0x002fe400000000ff */
[----:B------:R-:W-:Y:S02]  /*8b40*/  MUFU.EX2 R97, R97 ;  /* 0x0000006100617308 */ /* 0x000fe40000000800 */
[----:B------:R-:W-:Y:S01]  /*8b50*/  F2FP.F16.F32.PACK_AB R56, R89, R92 ;  /* 0x0000005c5938723e */ /* 0x000fe200000000ff */
[----:B------:R-:W-:Y:S01]  /*8b60*/  FADD.FTZ R92, R92, R93 ;  /* 0x0000005d5c5c7221 */ /* 0x000fe20000010000 */
[----:B--2---:R-:W-:Y:S01]  /*8b70*/  F2FP.F16.F32.PACK_AB R58, R81, R80 ;  /* 0x00000050513a723e */ /* 0x004fe200000000ff */
[----:B------:R-:W-:Y:S01]  /*8b80*/  FADD.FTZ R91, R91, R94 ;  /* 0x0000005e5b5b7221 */ /* 0x000fe20000010000 */
[----:B----4-:R-:W-:Y:S01]  /*8b90*/  F2FP.F16.F32.PACK_AB R59, R83, R82 ;  /* 0x00000052533b723e */ /* 0x010fe200000000ff */
[----:B------:R-:W-:Y:S03]  /*8ba0*/  FADD.FTZ R89, R89, R92 ;  /* 0x0000005c59597221 */ /* 0x000fe60000010000 */
[----:B------:R-:W1:Y:S01]  /*8bb0*/  MUFU.EX2 R88, R88 ;  /* 0x0000005800587308 */ /* 0x000e620000000800 */
[----:B------:R-:W-:Y:S01]  /*8bc0*/  LDSM.16.MT88.4 R92, [R118+0xcc00] ;  /* 0x00cc0000765c783b */ /* 0x000fe20000004200 */
[----:B------:R-:W-:Y:S01]  /*8bd0*/  FADD.FTZ R91, R84, R91 ;  /* 0x0000005b545b7221 */ /* 0x000fe20000010000 */
[----:B------:R-:W-:Y:S01]  /*8be0*/  FADD.FTZ R80, R80, R89 ;  /* 0x0000005950507221 */ /* 0x000fe20000010000 */
[C---:B------:R-:W-:Y:S06]  /*8bf0*/  HMMA.16816.F32 R4, R56.reuse, R64, R4 ;  /* 0x000000403804723c */ /* 0x040fec0000001804 */
[----:B------:R-:W2:Y:S01]  /*8c00*/  MUFU.EX2 R99, R99 ;  /* 0x0000006300637308 */ /* 0x000ea20000000800 */
[----:B------:R-:W-:Y:S01]  /*8c10*/  FADD.FTZ R82, R82, R91 ;  /* 0x0000005b52527221 */ /* 0x000fe20000010000 */
[----:B------:R-:W-:Y:S01]  /*8c20*/  FADD.FTZ R81, R81, R80 ;  /* 0x0000005051517221 */ /* 0x000fe20000010000 */
[C---:B------:R-:W-:Y:S01]  /*8c30*/  HMMA.16816.F32 R8, R56.reuse, R66, R8 ;  /* 0x000000423808723c */ /* 0x040fe20000001808 */
[----:B------:R-:W4:Y:S02]  /*8c40*/  LDSM.16.MT88.4 R64, [R116+0xb400] ;  /* 0x00b400007440783b */ /* 0x000f240000004200 */
[----:B------:R-:W-:Y:S03]  /*8c50*/  FADD.FTZ R83, R83, R82 ;  /* 0x0000005253537221 */ /* 0x000fe60000010000 */
[C---:B---3--:R-:W-:Y:S01]  /*8c60*/  HMMA.16816.F32 R12, R56.reuse, R76, R12 ;  /* 0x0000004c380c723c */ /* 0x048fe2000000180c */
[----:B------:R-:W-:Y:S05]  /*8c70*/  MUFU.EX2 R98, R98 ;  /* 0x0000006200627308 */ /* 0x000fea0000000800 */
[C---:B------:R-:W-:Y:S01]  /*8c80*/  HMMA.16816.F32 R16, R56.reuse, R78, R16 ;  /* 0x0000004e3810723c */ /* 0x040fe20000001810 */
[----:B------:R-:W-:Y:S04]  /*8c90*/  LDSM.16.MT88.4 R76, [R116+0xc400] ;  /* 0x00c40000744c783b */ /* 0x000fe80000004200 */
[----:B------:R-:W3:Y:S01]  /*8ca0*/  MUFU.EX2 R127, R127 ;  /* 0x0000007f007f7308 */ /* 0x000ee20000000800 */
[C---:B-----5:R-:W-:Y:S09]  /*8cb0*/  HMMA.16816.F32 R20, R56.reuse, R60, R20 ;  /* 0x0000003c3814723c */ /* 0x060ff20000001814 */
[----:B------:R-:W-:Y:S01]  /*8cc0*/  MUFU.EX2 R107, R107 ;  /* 0x0000006b006b7308 */ /* 0x000fe20000000800 */
[C---:B------:R-:W-:Y:S01]  /*8cd0*/  HMMA.16816.F32 R24, R56.reuse, R62, R24 ;  /* 0x0000003e3818723c */ /* 0x040fe20000001818 */
[----:B------:R-:W5:Y:S08]  /*8ce0*/  LDSM.16.MT88.4 R60, [R116+0xd400] ;  /* 0x00d40000743c783b */ /* 0x000f700000004200 */
[----:B------:R-:W3:Y:S10]  /*8cf0*/  MUFU.EX2 R104, R104 ;  /* 0x0000006800687308 */ /* 0x000ef40000000800 */
[----:B------:R-:W-:Y:S01]  /*8d00*/  MUFU.EX2 R105, R105 ;  /* 0x0000006900697308 */ /* 0x000fe20000000800 */
[C---:B----4-:R-:W-:Y:S06]  /*8d10*/  HMMA.16816.F32 R28, R56.reuse, R64, R28 ;  /* 0x00000040381c723c */ /* 0x050fec000000181c */
[C---:B------:R-:W-:Y:S01]  /*8d20*/  HMMA.16816.F32 R32, R56.reuse, R66, R32 ;  /* 0x000000423820723c */ /* 0x040fe20000001820 */
[----:B------:R-:W4:Y:S02]  /*8d30*/  LDSM.16.MT88.4 R64, [R118+0x9800] ;  /* 0x009800007640783b */ /* 0x000f240000004200 */
[----:B------:R-:W3:Y:S03]  /*8d40*/  MUFU.EX2 R126, R126 ;  /* 0x0000007e007e7308 */ /* 0x000ee60000000800 */
[C---:B------:R-:W-:Y:S07]  /*8d50*/  HMMA.16816.F32 R36, R56.reuse, R68, R36 ;  /* 0x000000443824723c */ /* 0x040fee0000001824 */
[----:B------:R-:W3:Y:S01]  /*8d60*/  MUFU.EX2 R106, R106 ;  /* 0x0000006a006a7308 */ /* 0x000ee20000000800 */
[C---:B------:R-:W-:Y:S01]  /*8d70*/  HMMA.16816.F32 R40, R56.reuse, R70, R40 ;  /* 0x000000463828723c */ /* 0x040fe20000001828 */
[----:B------:R-:W3:Y:S05]  /*8d80*/  LDSM.16.MT88.4 R68, [R116+0x9800] ;  /* 0x009800007444783b */ /* 0x000eea0000004200 */
[C---:B-----5:R-:W-:Y:S03]  /*8d90*/  HMMA.16816.F32 R44, R56.reuse, R60, R44 ;  /* 0x0000003c382c723c */ /* 0x060fe6000000182c */
[----:B------:R-:W-:Y:S03]  /*8da0*/  MUFU.EX2 R130, R130 ;  /* 0x0000008200827308 */ /* 0x000fe60000000800 */
[----:B------:R-:W-:Y:S01]  /*8db0*/  HMMA.16816.F32 R48, R56, R62, R48 ;  /* 0x0000003e3830723c */ /* 0x000fe20000001830 */
[----:B------:R-:W5:Y:S06]  /*8dc0*/  LDSM.16.MT88.4 R60, [R118+0xb800] ;  /* 0x00b80000763c783b */ /* 0x000f6c0000004200 */
[----:B------:R-:W5:Y:S01]  /*8dd0*/  MUFU.EX2 R133, R133 ;  /* 0x0000008500857308 */ /* 0x000f620000000800 */
[----:B------:R-:W-:Y:S03]  /*8de0*/  F2FP.F16.F32.PACK_AB R56, R85, R90 ;  /* 0x0000005a5538723e */ /* 0x000fe600000000ff */
[----:B------:R-:W-:Y:S01]  /*8df0*/  FADD.FTZ R90, R90, R81 ;  /* 0x000000515a5a7221 */ /* 0x000fe20000010000 */
[----:B------:R-:W-:Y:S01]  /*8e00*/  F2FP.F16.F32.PACK_AB R57, R87, R86 ;  /* 0x000000565739723e */ /* 0x000fe200000000ff */
[----:B------:R-:W-:Y:S01]  /*8e10*/  FADD.FTZ R86, R86, R83 ;  /* 0x0000005356567221 */ /* 0x000fe20000010000 */
[C---:B-1----:R-:W-:Y:S01]  /*8e20*/  F2FP.F16.F32.PACK_AB R58, R88.reuse, R97 ;  /* 0x00000061583a723e */ /* 0x042fe200000000ff */
[----:B------:R-:W-:Y:S01]  /*8e30*/  FADD.FTZ R90, R85, R90 ;  /* 0x0000005a555a7221 */ /* 0x000fe20000010000 */
[----:B--2---:R-:W-:Y:S01]  /*8e40*/  F2FP.F16.F32.PACK_AB R59, R99, R96 ;  /* 0x00000060633b723e */ /* 0x004fe200000000ff */
[----:B------:R-:W-:Y:S01]  /*8e50*/  FADD.FTZ R87, R87, R86 ;  /* 0x0000005657577221 */ /* 0x000fe20000010000 */
[----:B------:R-:W1:Y:S01]  /*8e60*/  MUFU.EX2 R132, R132 ;  /* 0x0000008400847308 */ /* 0x000e620000000800 */
[----:B------:R-:W-:Y:S04]  /*8e70*/  FADD.FTZ R97, R97, R90 ;  /* 0x0000005a61617221 */ /* 0x000fe80000010000 */
[C---:B----4-:R-:W-:Y:S05]  /*8e80*/  HMMA.16816.F32 R4, R56.reuse, R64, R4 ;  /* 0x000000403804723c */ /* 0x050fea0000001804 */
[----:B------:R-:W-:Y:S01]  /*8e90*/  MUFU.EX2 R134, R134 ;  /* 0x0000008600867308 */ /* 0x000fe20000000800 */
[----:B------:R-:W-:Y:S01]  /*8ea0*/  FADD.FTZ R97, R88, R97 ;  /* 0x0000006158617221 */ /* 0x000fe20000010000 */
[C---:B------:R-:W-:Y:S01]  /*8eb0*/  HMMA.16816.F32 R8, R56.reuse, R66, R8 ;  /* 0x000000423808723c */ /* 0x040fe20000001808 */
[----:B------:R-:W2:Y:S07]  /*8ec0*/  LDSM.16.MT88.4 R64, [R116+0xb800] ;  /* 0x00b800007440783b */ /* 0x000eae0000004200 */
[----:B------:R-:W4:Y:S01]  /*8ed0*/  MUFU.EX2 R137, R137 ;  /* 0x0000008900897308 */ /* 0x000f220000000800 */
[C---:B---3--:R-:W-:Y:S06]  /*8ee0*/  HMMA.16816.F32 R12, R56.reuse, R68, R12 ;  /* 0x00000044380c723c */ /* 0x048fec000000180c */
[C---:B------:R-:W-:Y:S01]  /*8ef0*/  HMMA.16816.F32 R16, R56.reuse, R70, R16 ;  /* 0x000000463810723c */ /* 0x040fe20000001810 */
[----:B------:R-:W3:Y:S02]  /*8f00*/  LDSM.16.MT88.4 R68, [R118+0xd800] ;  /* 0x00d800007644783b */ /* 0x000ee40000004200 */
[----:B------:R-:W-:Y:S03]  /*8f10*/  MUFU.EX2 R139, R139 ;  /* 0x0000008b008b7308 */ /* 0x000fe60000000800 */
[C---:B-----5:R-:W-:Y:S07]  /*8f20*/  HMMA.16816.F32 R20, R56.reuse, R60, R20 ;  /* 0x0000003c3814723c */ /* 0x060fee0000001814 */
[----:B------:R-:W5:Y:S01]  /*8f30*/  MUFU.EX2 R136, R136 ;  /* 0x0000008800887308 */ /* 0x000f620000000800 */
[C---:B------:R-:W-:Y:S01]  /*8f40*/  HMMA.16816.F32 R24, R56.reuse, R62, R24 ;  /* 0x0000003e3818723c */ /* 0x040fe20000001818 */
[----:B------:R-:W1:Y:S08]  /*8f50*/  LDSM.16.MT88.4 R60, [R116+0xd800] ;  /* 0x00d80000743c783b */ /* 0x000e700000004200 */
[----:B------:R-:W-:Y:S10]  /*8f60*/  MUFU.EX2 R53, R53 ;  /* 0x0000003500357308 */ /* 0x000ff40000000800 */
[----:B------:R-:W5:Y:S01]  /*8f70*/  MUFU.EX2 R54, R54 ;  /* 0x0000003600367308 */ /* 0x000f620000000800 */
[C---:B--2---:R-:W-:Y:S09]  /*8f80*/  HMMA.16816.F32 R28, R56.reuse, R64, R28 ;  /* 0x00000040381c723c */ /* 0x044ff2000000181c */
[----:B------:R-:W-:Y:S01]  /*8f90*/  MUFU.EX2 R138, R138 ;  /* 0x0000008a008a7308 */ /* 0x000fe20000000800 */
[C---:B------:R-:W-:Y:S01]  /*8fa0*/  HMMA.16816.F32 R32, R56.reuse, R66, R32 ;  /* 0x000000423820723c */ /* 0x040fe20000001820 */
[----:B------:R-:W2:Y:S05]  /*8fb0*/  LDSM.16.MT88.4 R64, [R118+0x9c00] ;  /* 0x009c00007640783b */ /* 0x000eaa0000004200 */
[C---:B---3--:R-:W-:Y:S03]  /*8fc0*/  HMMA.16816.F32 R36, R56.reuse, R68, R36 ;  /* 0x000000443824723c */ /* 0x048fe60000001824 */
[----:B------:R-:W3:Y:S03]  /*8fd0*/  MUFU.EX2 R141, R141 ;  /* 0x0000008d008d7308 */ /* 0x000ee60000000800 */
[C---:B------:R-:W-:Y:S01]  /*8fe0*/  HMMA.16816.F32 R40, R56.reuse, R70, R40 ;  /* 0x000000463828723c */ /* 0x040fe20000001828 */
[----:B------:R-:W4:Y:S06]  /*8ff0*/  LDSM.16.MT88.4 R68, [R116+0x9c00] ;  /* 0x009c00007444783b */ /* 0x000f2c0000004200 */
[----:B------:R-:W-:Y:S01]  /*9000*/  MUFU.EX2 R140, R140 ;  /* 0x0000008c008c7308 */ /* 0x000fe20000000800 */
[C---:B-1----:R-:W-:Y:S09]  /*9010*/  HMMA.16816.F32 R44, R56.reuse, R60, R44 ;  /* 0x0000003c382c723c */ /* 0x042ff2000000182c */
[----:B------:R-:W1:Y:S01]  /*9020*/  MUFU.EX2 R143, R143 ;  /* 0x0000008f008f7308 */ /* 0x000e620000000800 */
[----:B------:R-:W-:Y:S01]  /*9030*/  HMMA.16816.F32 R48, R56, R62, R48 ;  /* 0x0000003e3830723c */ /* 0x000fe20000001830 */
[----:B------:R-:W5:Y:S06]  /*9040*/  LDSM.16.MT88.4 R60, [R118+0xbc00] ;  /* 0x00bc0000763c783b */ /* 0x000f6c0000004200 */
[----:B------:R-:W-:Y:S02]  /*9050*/  F2FP.F16.F32.PACK_AB R56, R127, R98 ;  /* 0x000000627f38723e */ /* 0x000fe400000000ff */
[----:B------:R-:W-:Y:S02]  /*9060*/  MUFU.EX2 R142, R142 ;  /* 0x0000008e008e7308 */ /* 0x000fe40000000800 */
[----:B------:R-:W-:Y:S02]  /*9070*/  F2FP.F16.F32.PACK_AB R57, R104, R107 ;  /* 0x0000006b6839723e */ /* 0x000fe400000000ff */
[----:B------:R-:W-:Y:S02]  /*9080*/  F2FP.F16.F32.PACK_AB R58, R126, R105 ;  /* 0x000000697e3a723e */ /* 0x000fe400000000ff */
[----:B------:R-:W-:Y:S04]  /*9090*/  F2FP.F16.F32.PACK_AB R59, R131, R106 ;  /* 0x0000006a833b723e */ /* 0x000fe800000000ff */
[----:B------:R-:W1:Y:S03]  /*90a0*/  MUFU.EX2 R145, R145 ;  /* 0x0000009100917308 */ /* 0x000e660000000800 */
[C---:B--2---:R-:W-:Y:S07]  /*90b0*/  HMMA.16816.F32 R4, R56.reuse, R64, R4 ;  /* 0x000000403804723c */ /* 0x044fee0000001804 */
        /* <DEDUP_REMOVED lines=10> */
[C---:B------:R-:W-:Y:S01]  /*9160*/  HMMA.16816.F32 R24, R56.reuse, R62, R24 ;  /* 0x0000003e3818723c */ /* 0x040fe20000001818 */
[----:B------:R-:W3:Y:S08]  /*9170*/  LDSM.16.MT88.4 R60, [R116+0xdc00] ;  /* 0x00dc0000743c783b */ /* 0x000ef00000004200 */
[----:B------:R-:W-:Y:S10]  /*9180*/  MUFU.EX2 R129, R129 ;  /* 0x0000008100817308 */ /* 0x000ff40000000800 */
[----:B------:R-:W5:Y:S01]  /*9190*/  MUFU.EX2 R144, R144 ;  /* 0x0000009000907308 */ /* 0x000f620000000800 */
[C---:B--2---:R-:W-:Y:S09]  /*91a0*/  HMMA.16816.F32 R28, R56.reuse, R64, R28 ;  /* 0x00000040381c723c */ /* 0x044ff2000000181c */
[----:B------:R-:W-:Y:S01]  /*91b0*/  MUFU.EX2 R146, R146 ;  /* 0x0000009200927308 */ /* 0x000fe20000000800 */
[C---:B------:R-:W-:Y:S01]  /*91c0*/  HMMA.16816.F32 R32, R56.reuse, R66, R32 ;  /* 0x000000423820723c */ /* 0x040fe20000001820 */
[----:B------:R-:W2:Y:S05]  /*91d0*/  LDSM.16.MT88.4 R64, [R118+0xa000] ;  /* 0x00a000007640783b */ /* 0x000eaa0000004200 */
[C---:B----4-:R-:W-:Y:S03]  /*91e0*/  HMMA.16816.F32 R36, R56.reuse, R68, R36 ;  /* 0x000000443824723c */ /* 0x050fe60000001824 */
[----:B------:R-:W4:Y:S03]  /*91f0*/  MUFU.EX2 R147, R147 ;  /* 0x0000009300937308 */ /* 0x000f260000000800 */
[C---:B------:R-:W-:Y:S01]  /*9200*/  HMMA.16816.F32 R40, R56.reuse, R70, R40 ;  /* 0x000000463828723c */ /* 0x040fe20000001828 */
[----:B------:R-:W1:Y:S06]  /*9210*/  LDSM.16.MT88.4 R68, [R116+0xa000] ;  /* 0x00a000007444783b */ /* 0x000e6c0000004200 */
[----:B------:R-:W-:Y:S01]  /*9220*/  MUFU.EX2 R122, R122 ;  /* 0x0000007a007a7308 */ /* 0x000fe20000000800 */
[C---:B---3--:R-:W-:Y:S09]  /*9230*/  HMMA.16816.F32 R44, R56.reuse, R60, R44 ;  /* 0x0000003c382c723c */ /* 0x048ff2000000182c */
[----:B------:R-:W3:Y:S01]  /*9240*/  MUFU.EX2 R117, R182 ;  /* 0x000000b600757308 */ /* 0x000ee20000000800 */
[----:B------:R-:W-:Y:S01]  /*9250*/  HMMA.16816.F32 R48, R56, R62, R48 ;  /* 0x0000003e3830723c */ /* 0x000fe20000001830 */
[----:B------:R-:W5:Y:S06]  /*9260*/  LDSM.16.MT88.4 R60, [R116+0xc000] ;  /* 0x00c00000743c783b */ /* 0x000f6c0000004200 */
[----:B------:R-:W-:Y:S02]  /*9270*/  F2FP.F16.F32.PACK_AB R56, R133, R130 ;  /* 0x000000828538723e */ /* 0x000fe400000000ff */
[----:B------:R-:W-:Y:S02]  /*9280*/  MUFU.EX2 R121, R121 ;  /* 0x0000007900797308 */ /* 0x000fe40000000800 */
[----:B------:R-:W-:Y:S02]  /*9290*/  F2FP.F16.F32.PACK_AB R57, R132, R135 ;  /* 0x000000878439723e */ /* 0x000fe400000000ff */
[----:B------:R-:W-:Y:S02]  /*92a0*/  F2FP.F16.F32.PACK_AB R58, R137, R134 ;  /* 0x00000086893a723e */ /* 0x000fe400000000ff */
[----:B------:R-:W-:Y:S04]  /*92b0*/  F2FP.F16.F32.PACK_AB R59, R136, R139 ;  /* 0x0000008b883b723e */ /* 0x000fe800000000ff */
[----:B------:R-:W3:Y:S03]  /*92c0*/  MUFU.EX2 R148, R148 ;  /* 0x0000009400947308 */ /* 0x000ee60000000800 */
[C---:B--2---:R-:W-:Y:S07]  /*92d0*/  HMMA.16816.F32 R4, R56.reuse, R64, R4 ;  /* 0x000000403804723c */ /* 0x044fee0000001804 */
[----:B------:R-:W-:Y:S01]  /*92e0*/  MUFU.EX2 R149, R149 ;  /* 0x0000009500957308 */ /* 0x000fe20000000800 */
[C---:B------:R-:W-:Y:S01]  /*92f0*/  HMMA.16816.F32 R8, R56.reuse, R66, R8 ;  /* 0x000000423808723c */ /* 0x040fe20000001808 */
[----:B------:R-:W2:Y:S08]  /*9300*/  LDSM.16.MT88.4 R64, [R118+0xe000] ;  /* 0x00e000007640783b */ /* 0x000eb00000004200 */
[----:B------:R-:W3:Y:S01]  /*9310*/  MUFU.EX2 R120, R120 ;  /* 0x0000007800787308 */ /* 0x000ee20000000800 */
[C---:B-1----:R-:W-:Y:S06]  /*9320*/  HMMA.16816.F32 R12, R56.reuse, R68, R12 ;  /* 0x00000044380c723c */ /* 0x042fec000000180c */
[C---:B------:R-:W-:Y:S01]  /*9330*/  HMMA.16816.F32 R16, R56.reuse, R70, R16 ;  /* 0x000000463810723c */ /* 0x040fe20000001810 */
[----:B------:R-:W1:Y:S02]  /*9340*/  LDSM.16.MT88.4 R68, [R116+0xe000] ;  /* 0x00e000007444783b */ /* 0x000e640000004200 */
[----:B------:R-:W-:Y:S03]  /*9350*/  MUFU.EX2 R52, R52 ;  /* 0x0000003400347308 */ /* 0x000fe60000000800 */
[C---:B------:R-:W-:Y:S07]  /*9360*/  HMMA.16816.F32 R20, R56.reuse, R72, R20 ;  /* 0x000000483814723c */ /* 0x040fee0000001814 */
[----:B------:R-:W3:Y:S01]  /*9370*/  MUFU.EX2 R55, R55 ;  /* 0x0000003700377308 */ /* 0x000ee20000000800 */
[C---:B------:R-:W-:Y:S01]  /*9380*/  HMMA.16816.F32 R24, R56.reuse, R74, R24 ;  /* 0x0000004a3818723c */ /* 0x040fe20000001818 */
[----:B------:R-:W-:Y:S05]  /*9390*/  LDSM.16.MT88.4 R72, [R116+0xa400] ;  /* 0x00a400007448783b */ /* 0x000fea0000004200 */
[C---:B-----5:R-:W-:Y:S06]  /*93a0*/  HMMA.16816.F32 R28, R56.reuse, R60, R28 ;  /* 0x0000003c381c723c */ /* 0x060fec000000181c */
[C---:B------:R-:W-:Y:S01]  /*93b0*/  HMMA.16816.F32 R32, R56.reuse, R62, R32 ;  /* 0x0000003e3820723c */ /* 0x040fe20000001820 */
[----:B------:R-:W5:Y:S05]  /*93c0*/  LDSM.16.MT88.4 R60, [R118+0xa400] ;  /* 0x00a40000763c783b */ /* 0x000f6a0000004200 */
[C---:B--2---:R-:W-:Y:S06]  /*93d0*/  HMMA.16816.F32 R36, R56.reuse, R64, R36 ;  /* 0x000000403824723c */ /* 0x044fec0000001824 */
[C---:B------:R-:W-:Y:S01]  /*93e0*/  HMMA.16816.F32 R40, R56.reuse, R66, R40 ;  /* 0x000000423828723c */ /* 0x040fe20000001828 */
[----:B------:R-:W2:Y:S05]  /*93f0*/  LDSM.16.MT88.4 R64, [R118+0xc400] ;  /* 0x00c400007640783b */ /* 0x000eaa0000004200 */
        /* <DEDUP_REMOVED lines=26> */
[----:B------:R-:W-:Y:S02]  /*95a0*/  F2FP.F16.F32.PACK_AB R57, R128, R125 ;  /* 0x0000007d8039723e */ /* 0x000fe400000000ff */
[----:B------:R-:W-:Y:S02]  /*95b0*/  F2FP.F16.F32.PACK_AB R58, R144, R129 ;  /* 0x00000081903a723e */ /* 0x000fe400000000ff */
[----:B----4-:R-:W-:Y:S07]  /*95c0*/  F2FP.F16.F32.PACK_AB R59, R147, R146 ;  /* 0x00000092933b723e */ /* 0x010fee00000000ff */
[C---:B--2---:R-:W-:Y:S06]  /*95d0*/  HMMA.16816.F32 R4, R56.reuse, R64, R4 ;  /* 0x000000403804723c */ /* 0x044fec0000001804 */
[C---:B------:R-:W-:Y:S01]  /*95e0*/  HMMA.16816.F32 R8, R56.reuse, R66, R8 ;  /* 0x000000423808723c */ /* 0x040fe20000001808 */
[----:B------:R-:W2:Y:S05]  /*95f0*/  LDSM.16.MT88.4 R64, [R116+0xe800] ;  /* 0x00e800007440783b */ /* 0x000eaa0000004200 */
[C---:B------:R-:W-:Y:S06]  /*9600*/  HMMA.16816.F32 R12, R56.reuse, R72, R12 ;  /* 0x00000048380c723c */ /* 0x040fec000000180c */
[C---:B------:R-:W-:Y:S06]  /*9610*/  HMMA.16816.F32 R16, R56.reuse, R74, R16 ;  /* 0x0000004a3810723c */ /* 0x040fec0000001810 */
[C---:B-1----:R-:W-:Y:S06]  /*9620*/  HMMA.16816.F32 R20, R56.reuse, R68, R20 ;  /* 0x000000443814723c */ /* 0x042fec0000001814 */
[C---:B------:R-:W-:Y:S05]  /*9630*/  HMMA.16816.F32 R24, R56.reuse, R70, R24 ;  /* 0x000000463818723c */ /* 0x040fea0000001818 */
[----:B---3--:R-:W-:Y:S01]  /*9640*/  F2FP.F16.F32.PACK_AB R68, R117, R122 ;  /* 0x0000007a7544723e */ /* 0x008fe200000000ff */
[C---:B------:R-:W-:Y:S05]  /*9650*/  HMMA.16816.F32 R28, R56.reuse, R76, R28 ;  /* 0x0000004c381c723c */ /* 0x040fea000000181c */
[----:B------:R-:W-:Y:S01]  /*9660*/  F2FP.F16.F32.PACK_AB R69, R148, R121 ;  /* 0x000000799445723e */ /* 0x000fe200000000ff */
[C---:B------:R-:W-:Y:S01]  /*9670*/  HMMA.16816.F32 R32, R56.reuse, R78, R32 ;  /* 0x0000004e3820723c */ /* 0x040fe20000001820 */
[----:B------:R-:W-:Y:S04]  /*9680*/  LDSM.16.MT88.4 R76, [R118+0xec00] ;  /* 0x00ec0000764c783b */ /* 0x000fe80000004200 */
[----:B------:R-:W-:Y:S01]  /*9690*/  F2FP.F16.F32.PACK_AB R70, R120, R149 ;  /* 0x000000957846723e */ /* 0x000fe200000000ff */
[C---:B-----5:R-:W-:Y:S05]  /*96a0*/  HMMA.16816.F32 R36, R56.reuse, R60, R36 ;  /* 0x0000003c3824723c */ /* 0x060fea0000001824 */
[----:B------:R-:W-:Y:S01]  /*96b0*/  F2FP.F16.F32.PACK_AB R71, R55, R52 ;  /* 0x000000343747723e */ /* 0x000fe200000000ff */
[C---:B------:R-:W-:Y:S06]  /*96c0*/  HMMA.16816.F32 R40, R56.reuse, R62, R40 ;  /* 0x0000003e3828723c */ /* 0x040fec0000001828 */
[C---:B--2---:R-:W-:Y:S06]  /*96d0*/  HMMA.16816.F32 R44, R56.reuse, R64, R44 ;  /* 0x00000040382c723c */ /* 0x044fec000000182c */
[----:B------:R-:W-:Y:S06]  /*96e0*/  HMMA.16816.F32 R48, R56, R66, R48 ;  /* 0x000000423830723c */ /* 0x000fec0000001830 */
[C---:B------:R-:W-:Y:S05]  /*96f0*/  HMMA.16816.F32 R112, R68.reuse, R108, R4 ;  /* 0x0000006c4470723c */ /* 0x040fea0000001804 */
[----:B------:R-:W-:Y:S01]  /*9700*/  FADD.FTZ R56, R96, R87 ;  /* 0x0000005760387221 */ /* 0x000fe20000010000 */
[C---:B------:R-:W-:Y:S01]  /*9710*/  HMMA.16816.F32 R108, R68.reuse, R110, R8 ;  /* 0x0000006e446c723c */ /* 0x040fe20000001808 */
[----:B------:R-:W1:Y:S04]  /*9720*/  LDSM.16.MT88.4 R84, [R116+0xcc00] ;  /* 0x00cc00007454783b */ /* 0x000e680000004200 */
[----:B------:R-:W-:Y:S01]  /*9730*/  FADD.FTZ R56, R99, R56 ;  /* 0x0000003863387221 */ /* 0x000fe20000010000 */
[----:B------:R-:W-:Y:S05]  /*9740*/  FADD.FTZ R4, R98, R97 ;  /* 0x0000006162047221 */ /* 0x000fea0000010000 */
[----:B------:R-:W-:Y:S01]  /*9750*/  FADD.FTZ R107, R107, R56 ;  /* 0x000000386b6b7221 */ /* 0x000fe20000010000 */
[----:B------:R-:W-:Y:S03]  /*9760*/  FADD.FTZ R4, R127, R4 ;  /* 0x000000047f047221 */ /* 0x000fe60000010000 */
[----:B------:R-:W-:Y:S01]  /*9770*/  FADD.FTZ R107, R104, R107 ;  /* 0x0000006b686b7221 */ /* 0x000fe20000010000 */
[----:B------:R-:W-:Y:S03]  /*9780*/  FADD.FTZ R3, R105, R4 ;  /* 0x0000000469037221 */ /* 0x000fe60000010000 */
[----:B------:R-:W-:Y:S01]  /*9790*/  FADD.FTZ R4, R106, R107 ;  /* 0x0000006b6a047221 */ /* 0x000fe20000010000 */
[----:B------:R-:W-:Y:S01]  /*97a0*/  FADD.FTZ R3, R126, R3 ;  /* 0x000000037e037221 */ /* 0x000fe20000010000 */
[C---:B------:R-:W-:Y:S03]  /*97b0*/  HMMA.16816.F32 R104, R68.reuse, R100, R12 ;  /* 0x000000644468723c */ /* 0x040fe6000000180c */
[----:B------:R-:W-:Y:S01]  /*97c0*/  FADD.FTZ R4, R131, R4 ;  /* 0x0000000483047221 */ /* 0x000fe20000010000 */
[----:B------:R-:W-:Y:S01]  /*97d0*/  FADD.FTZ R130, R130, R3 ;  /* 0x0000000382827221 */ /* 0x000fe20000010000 */
[----:B------:R-:W-:Y:S01]  /*97e0*/  IADD3 R3, R177, -0x1, RZ ;  /* 0xffffffffb1037810 */ /* 0x000fe20007ffe0ff */
[C---:B------:R-:W-:Y:S05]  /*97f0*/  HMMA.16816.F32 R100, R68.reuse, R102, R16 ;  /* 0x000000664464723c */ /* 0x040fea0000001810 */
[----:B------:R-:W-:Y:S01]  /*9800*/  FADD.FTZ R135, R135, R4 ;  /* 0x0000000487877221 */ /* 0x000fe20000010000 */
[C---:B------:R-:W-:Y:S01]  /*9810*/  HMMA.16816.F32 R96, R68.reuse, R92, R20 ;  /* 0x0000005c4460723c */ /* 0x040fe20000001814 */
[----:B------:R-:W2:Y:S04]  /*9820*/  LDSM.16.MT88.4 R4, [R116+0xec00] ;  /* 0x00ec00007404783b */ /* 0x000ea80000004200 */
[----:B------:R-:W-:Y:S01]  /*9830*/  FADD.FTZ R133, R133, R130 ;  /* 0x0000008285857221 */ /* 0x000fe20000010000 */
[C---:B------:R-:W-:Y:S05]  /*9840*/  HMMA.16816.F32 R92, R68.reuse, R94, R24 ;  /* 0x0000005e445c723c */ /* 0x040fea0000001818 */
[----:B------:R-:W-:Y:S01]  /*9850*/  FADD.FTZ R132, R132, R135 ;  /* 0x0000008784847221 */ /* 0x000fe20000010000 */
[C---:B-1----:R-:W-:Y:S05]  /*9860*/  HMMA.16816.F32 R88, R68.reuse, R84, R28 ;  /* 0x000000544458723c */ /* 0x042fea000000181c */
        /* <DEDUP_REMOVED lines=10> */
[----:B------:R-:W-:Y:S01]  /*9910*/  MOV R177, R3 ;  /* 0x0000000300b17202 */ /* 0x000fe20000000f00 */
[C---:B--2---:R-:W-:Y:S03]  /*9920*/  HMMA.16816.F32 R72, R68.reuse, R4, R44 ;  /* 0x000000044448723c */ /* 0x044fe6000000182c */
[----:B------:R-:W-:Y:S01]  /*9930*/  FADD.FTZ R141, R141, R138 ;  /* 0x0000008a8d8d7221 */ /* 0x000fe20000010000 */
[----:B------:R-:W-:Y:S02]  /*9940*/  FADD.FTZ R140, R140, R53 ;  /* 0x000000358c8c7221 */ /* 0x000fe40000010000 */
        /* <DEDUP_REMOVED lines=21> */
[----:B------:R-:W-:Y:S06]  /*9aa0*/  @P0 BRA `(.L_x_1800) ;  /* 0xffffffc000e00947 */ /* 0x000fec000383ffff */
.L_x_1796:
        /* <DEDUP_REMOVED lines=195> */
.L_x_1802:
[----:B------:R-:W-:Y:S05]  /*a6e0*/  BSYNC B0 ;  /* 0x0000000000007941 */ /* 0x000fea0003800000 */
.L_x_1801:
        /* <DEDUP_REMOVED lines=21> */
.L_x_1803:
        /* <DEDUP_REMOVED lines=12> */
.L_x_6247:


//--------------------- .text._ZN5flash24flash_fwd_splitkv_kernelI23Flash_fwd_kernel_traitsILi96ELi64ELi128ELi4ELb0ELb0EN7cutlass6half_tE19Flash_kernel_traitsILi96ELi64ELi128ELi4ES3_EELb1ELb0ELb0ELb0ELb1ELb0ELb0ELb0EEEvNS_16Flash_fwd_paramsE --------------------------
	.section	.text._ZN5flash24flash_fwd_splitkv_kernelI23Flash_fwd_kernel_traitsILi96ELi64ELi128ELi4ELb0ELb0EN7cutlass6half_tE19Flash_kernel_traitsILi96ELi64ELi128ELi4ES3_EELb1ELb0ELb0ELb0ELb1ELb0ELb0ELb0EEEvNS_16Flash_fwd_paramsE,"ax",@progbits
	.align	128
        .global         _ZN5flash24flash_fwd_splitkv_kernelI23Flash_fwd_kernel_traitsILi96ELi64ELi128ELi4ELb0ELb0EN7cutlass6half_tE19Flash_kernel_traitsILi96ELi64ELi128ELi4ES3_EELb1ELb0ELb0ELb0ELb1ELb0ELb0ELb0EEEvNS_16Flash_fwd_paramsE
        .type           _ZN5flash24flash_fwd_splitkv_kernelI23Flash_fwd_kernel_traitsILi96ELi64ELi128ELi4ELb0ELb0EN7cutlass6half_tE19Flash_kernel_traitsILi96ELi64ELi128ELi4ES3_EELb1ELb0ELb0ELb0ELb1ELb0ELb0ELb0EEEvNS_16Flash_fwd_paramsE,@function
        .size           _ZN5flash24flash_fwd_splitkv_kernelI23Flash_fwd_kernel_traitsILi96ELi64ELi128ELi4ELb0ELb0EN7cutlass6half_tE19Flash_kernel_traitsILi96ELi64ELi128ELi4ES3_EELb1ELb0ELb0ELb0ELb1ELb0ELb0ELb0EEEvNS_16Flash_fwd_paramsE,(.L_x_6248 - _ZN5flash24flash_fwd_splitkv_kernelI23Flash_fwd_kernel_traitsILi96ELi64ELi128ELi4ELb0ELb0EN7cutlass6half_tE19Flash_kernel_traitsILi96ELi64ELi128ELi4ES3_EELb1ELb0ELb0ELb0ELb1ELb0ELb0ELb0EEEvNS_16Flash_fwd_paramsE)
        .other          _ZN5flash24flash_fwd_splitkv_kernelI23Flash_fwd_kernel_traitsILi96ELi64ELi128ELi4ELb0ELb0EN7cutlass6half_tE19Flash_kernel_traitsILi96ELi64ELi128ELi4ES3_EELb1ELb0ELb0ELb0ELb1ELb0ELb0ELb0EEEvNS_16Flash_fwd_paramsE,@"STO_CUDA_ENTRY STV_DEFAULT"
_ZN5flash24flash_fwd_splitkv_kernelI23Flash_fwd_kernel_traitsILi96ELi64ELi128ELi4ELb0ELb0EN7cutlass6half_tE19Flash_kernel_traitsILi96ELi64ELi128ELi4ES3_EELb1ELb0ELb0ELb0ELb1ELb0ELb0ELb0EEEvNS_16Flash_fwd_paramsE:
.text._ZN5flash24flash_fwd_splitkv_kernelI23Flash_fwd_kernel_traitsILi96ELi64ELi128ELi4ELb0ELb0EN7cutlass6half_tE19Flash_kernel_traitsILi96ELi64ELi128ELi4ES3_EELb1ELb0ELb0ELb0ELb1ELb0ELb0ELb0EEEvNS_16Flash_fwd_paramsE:
        /* <DEDUP_REMOVED lines=10> */
[----:B---3--:R-:W-:-:S05]  /*00a0*/  ISETP.NE.U32.AND P1, PT, R2, RZ, PT ;  /* 0x000000ff0200720c */ /* 0x008fca0003f25070 */
[----:B------:R-:W3:Y:S01]  /*00b0*/  LDC.64 R8, c[0x0][0x2f8] ;  /* 0x0000be00ff087b82 */ /* 0x000ee20000000a00 */
[----:B------:R-:W-:Y:S01]  /*00c0*/  ISETP.NE.AND.EX P1, PT, R3, RZ, PT, P1 ;  /* 0x000000ff0300720c */ /* 0x000fe20003f25310 */
[----:B--2---:R-:W-:-:S06]  /*00d0*/  IMAD.WIDE R14, R11, 0x4, R6 ;  /* 0x000000040b0e7825 */ /* 0x004fcc00078e0206 */
[----:B------:R-:W2:Y:S01]  /*00e0*/  LDC.64 R2, c[0x0][0x2f8] ;  /* 0x0000be00ff027b82 */ /* 0x000ea20000000a00 */
[----:B------:R-:W4:Y:S04]  /*00f0*/  @P2 LDG.E R182, desc[UR10][R14.64] ;  /* 0x0000000a0eb62981 */ /* 0x000f28000c1e1900 */
[----:B------:R-:W4:Y:S03]  /*0100*/  @P2 LDG.E R5, desc[UR10][R14.64+0x4] ;  /* 0x0000040a0e052981 */ /* 0x000f26000c1e1900 */
[----:B------:R-:W1:Y:S01]  /*0110*/  @P1 LDC.64 R6, c[0x0][0x300] ;  /* 0x0000c000ff061b82 */ /* 0x000e620000000a00 */
[----:B------:R-:W-:Y:S02]  /*0120*/  IMAD.MOV.U32 R10, RZ, RZ, RZ ;  /* 0x000000ffff0a7224 */ /* 0x000fe400078e00ff */
[----:B-1----:R-:W-:-:S05]  /*0130*/  @P1 IMAD.WIDE R12, R11, 0x4, R6 ;  /* 0x000000040b0c1825 */ /* 0x002fca00078e0206 */
[----:B------:R1:W5:Y:S01]  /*0140*/  @P1 LDG.E R10, desc[UR10][R12.64] ;  /* 0x0000000a0c0a1981 */ /* 0x000362000c1e1900 */
[----:B------:R-:W-:Y:S02]  /*0150*/  ISETP.NE.AND P3, PT, R0, RZ, PT ;  /* 0x000000ff0000720c */ /* 0x000fe40003f65270 */
[----:B--2---:R-:W-:-:S04]  /*0160*/  ISETP.EQ.U32.AND P0, PT, R2, RZ, PT ;  /* 0x000000ff0200720c */ /* 0x004fc80003f02070 */
[----:B------:R-:W-:Y:S01]  /*0170*/  ISETP.EQ.OR.EX P0, PT, R3, RZ, !P3, P0 ;  /* 0x000000ff0300720c */ /* 0x000fe20005f02700 */
[----:B------:R-:W-:Y:S02]  /*0180*/  IMAD.MOV.U32 R17, RZ, RZ, -0x1 ;  /* 0xffffffffff117424 */ /* 0x000fe400078e00ff */
[----:B---3--:R-:W-:Y:S01]  /*0190*/  IMAD.WIDE R6, R11, 0x4, R8 ;  /* 0x000000040b067825 */ /* 0x008fe200078e0208 */
[----:B------:R-:W2:Y:S01]  /*01a0*/  S2R R31, SR_CTAID.X ;  /* 0x00000000001f7919 */ /* 0x000ea20000002500 */
[----:B------:R-:W3:Y:S08]  /*01b0*/  S2R R32, SR_CTAID.Z ;  /* 0x0000000000207919 */ /* 0x000ef00000002700 */
[----:B------:R1:W5:Y:S01]  /*01c0*/  @!P0 LDG.E R17, desc[UR10][R6.64] ;  /* 0x0000000a06118981 */ /* 0x000362000c1e1900 */
[----:B------:R-:W-:-:S04]  /*01d0*/  ISETP.NE.U32.AND P0, PT, R2, RZ, PT ;  /* 0x000000ff0200720c */ /* 0x000fc80003f05070 */
[----:B------:R-:W-:Y:S01]  /*01e0*/  ISETP.NE.AND.EX P0, PT, R3, RZ, PT, P0 ;  /* 0x000000ff0300720c */ /* 0x000fe20003f05300 */
[----:B----4-:R-:W-:-:S06]  /*01f0*/  @P2 IMAD.IADD R184, R5, 0x1, -R182 ;  /* 0x0000000105b82824 */ /* 0x010fcc00078e0ab6 */
[----:B------:R-:W4:Y:S06]  /*0200*/  @!P2 LDC R184, c[0x0][0x2c4] ;  /* 0x0000b100ffb8ab82 */ /* 0x000f2c0000000800 */
[----:B-123--:R-:W-:Y:S05]  /*0210*/  @!P0 BRA `(.L_x_1804) ;  /* 0x0000000000108947 */ /* 0x00efea0003800000 */
[----:B------:R-:W2:Y:S02]  /*0220*/  @P3 LDG.E R0, desc[UR10][R6.64+0x4] ;  /* 0x0000040a06003981 */ /* 0x000ea4000c1e1900 */
[----:B--2--5:R-:W-:-:S06]  /*0230*/  @P3 IADD3 R5, R0, -R17, RZ ;  /* 0x8000001100053210 */ /* 0x024fcc0007ffe0ff */
[----:B------:R2:W5:Y:S01]  /*0240*/  @!P3 LDG.E R5, desc[UR10][R6.64] ;  /* 0x0000000a0605b981 */ /* 0x000562000c1e1900 */
[----:B------:R-:W-:Y:S05]  /*0250*/  BRA `(.L_x_1805) ;  /* 0x0000000000047947 */ /* 0x000fea0003800000 */
.L_x_1804:
[----:B------:R-:W1:Y:S02]  /*0260*/  LDC R5, c[0x0][0x2c8] ;  /* 0x0000b200ff057b82 */ /* 0x000e640000000800 */
.L_x_1805:
[----:B------:R-:W3:Y:S02]  /*0270*/  LDC.64 R2, c[0x0][0x308] ;  /* 0x0000c200ff027b82 */ /* 0x000ee40000000a00 */
[----:B---3--:R-:W-:-:S04]  /*0280*/  ISETP.NE.U32.AND P1, PT, R2, RZ, PT ;  /* 0x000000ff0200720c */ /* 0x008fc80003f25070 */
[----:B------:R-:W-:-:S13]  /*0290*/  ISETP.NE.AND.EX P1, PT, R3, RZ, PT, P1 ;  /* 0x000000ff0300720c */ /* 0x000fda0003f25310 */
[----:B------:R-:W2:Y:S01]  /*02a0*/  @P1 LDC.64 R2, c[0x0][0x308] ;  /* 0x0000c200ff021b82 */ /* 0x000ea20000000a00 */
[----:B------:R-:W-:-:S07]  /*02b0*/  IMAD.SHL.U32 R127, R31, 0x40, RZ ;  /* 0x000000401f7f7824 */ /* 0x000fce00078e00ff */
[----:B------:R-:W3:Y:S01]  /*02c0*/  @!P1 LDC R0, c[0x0][0x2cc] ;  /* 0x0000b300ff009b82 */ /* 0x000ee20000000800 */
[----:B--2---:R-:W-:-:S07]  /*02d0*/  @P1 IMAD.WIDE R6, R11, 0x4, R2 ;  /* 0x000000040b061825 */ /* 0x004fce00078e0202 */
[----:B------:R-:W2:Y:S01]  /*02e0*/  @!P1 LDC.64 R2, c[0x0][0x318] ;  /* 0x0000c600ff029b82 */ /* 0x000ea20000000a00 */
[----:B------:R1:W5:Y:S01]  /*02f0*/  @P1 LDG.E R121, desc[UR10][R6.64] ;  /* 0x0000000a06791981 */ /* 0x000362000c1e1900 */
[----:B----4-:R-:W-:-:S13]  /*0300*/  ISETP.GT.AND P0, PT, R184, R127, PT ;  /* 0x0000007fb800720c */ /* 0x010fda0003f04270 */
[----:B---3--:R-:W-:Y:S05]  /*0310*/  @!P0 EXIT ;  /* 0x000000000000894d */ /* 0x008fea0003800000 */
[----:B------:R-:W3:Y:S01]  /*0320*/  LDC R128, c[0x0][0x398] ;  /* 0x0000e600ff807b82 */ /* 0x000ee20000000800 */
[----:B--2---:R-:W-:Y:S01]  /*0330*/  @!P1 ISETP.NE.U32.AND P0, PT, R2, RZ, PT ;  /* 0x000000ff0200920c */ /* 0x004fe20003f05070 */
[----:B-----5:R-:W-:Y:S01]  /*0340*/  @P1 IMAD.IADD R121, R121, 0x1, -R10 ;  /* 0x0000000179791824 */ /* 0x020fe200078e0a0a */
[----:B------:R-:W-:Y:S01]  /*0350*/  ULDC UR5, c[0x0][0x2c8] ;  /* 0x0000b20000057ab9 */ /* 0x000fe20000000800 */
[----:B------:R-:W2:Y:S01]  /*0360*/  S2R R124, SR_TID.X ;  /* 0x00000000007c7919 */ /* 0x000ea20000002100 */
        /* <DEDUP_REMOVED lines=10> */
[----:B---3--:R-:W-:Y:S02]  /*0410*/  IADD3 R3, R3, R128, R121 ;  /* 0x0000008003037210 */ /* 0x008fe40007ffe079 */
[----:B------:R-:W-:Y:S02]  /*0420*/  LEA.HI R2, R2, R5, RZ, 0x7 ;  /* 0x0000000502027211 */ /* 0x000fe400078f38ff */
[----:B------:R-:W-:Y:S02]  /*0430*/  SHF.R.S32.HI R0, RZ, 0x1f, R3 ;  /* 0x0000001fff007819 */ /* 0x000fe40000011403 */
[----:B------:R-:W-:Y:S02]  /*0440*/  SHF.R.S32.HI R2, RZ, 0x7, R2 ;  /* 0x00000007ff027819 */ /* 0x000fe40000011402 */
[----:B------:R-:W-:-:S04]  /*0450*/  LEA.HI R0, R0, R3, RZ, 0x7 ;  /* 0x0000000300007211 */ /* 0x000fc800078f38ff */
[----:B------:R-:W-:-:S04]  /*0460*/  SHF.R.S32.HI R3, RZ, 0x7, R0 ;  /* 0x00000007ff037819 */ /* 0x000fc80000011400 */
[----:B------:R-:W-:-:S04]  /*0470*/  VIMNMX3 R138, R2, UR4, R3, PT ;  /* 0x00000004028a7c0f */ /* 0x000fc8000b800103 */
[----:B------:R-:W-:-:S13]  /*0480*/  ISETP.GT.AND P0, PT, R138, RZ, PT ;  /* 0x000000ff8a00720c */ /* 0x000fda0003f04270 */
[----:B--2---:R-:W-:Y:S05]  /*0490*/  @P0 BRA `(.L_x_1806) ;  /* 0x00000004004c0947 */ /* 0x004fea0003800000 */
[----:B------:R-:W-:Y:S01]  /*04a0*/  ISETP.NE.AND P0, PT, R182, -0x1, PT ;  /* 0xffffffffb600780c */ /* 0x000fe20003f05270 */
[----:B------:R-:W1:Y:S01]  /*04b0*/  LDC.64 R4, c[0x0][0x298] ;  /* 0x0000a600ff047b82 */ /* 0x000e620000000a00 */
[----:B------:R-:W-:Y:S01]  /*04c0*/  SHF.R.S32.HI R9, RZ, 0x1f, R124 ;  /* 0x0000001fff097819 */ /* 0x000fe2000001147c */
[----:B------:R-:W-:Y:S01]  /*04d0*/  ULDC UR7, c[0x0][0x270] ;  /* 0x00009c0000077ab9 */ /* 0x000fe20000000800 */
[----:B------:R-:W-:Y:S01]  /*04e0*/  IADD3 R184, -R127, R184, RZ ;  /* 0x000000b87fb87210 */ /* 0x000fe20007ffe1ff */
[----:B------:R-:W-:Y:S01]  /*04f0*/  ULDC.64 UR4, c[0x0][0x2a0] ;  /* 0x0000a80000047ab9 */ /* 0x000fe20000000a00 */
[----:B------:R-:W-:Y:S01]  /*0500*/  LEA.HI R6, R9, R124, RZ, 0x2 ;  /* 0x0000007c09067211 */ /* 0x000fe200078f10ff */
[----:B------:R-:W-:Y:S01]  /*0510*/  ULDC UR6, c[0x0][0x2c4] ;  /* 0x0000b10000067ab9 */ /* 0x000fe20000000800 */
[----:B------:R-:W-:Y:S01]  /*0520*/  LOP3.LUT P4, RZ, R124, 0x3, RZ, 0xc0, !PT ;  /* 0x000000037cff7812 */ /* 0x000fe2000788c0ff */
[----:B------:R-:W-:Y:S04]  /*0530*/  BSSY B0, `(.L_x_1807) ;  /* 0x000002e000007945 */ /* 0x000fe80003800000 */
[----:B------:R-:W2:Y:S01]  /*0540*/  @!P0 LDC.64 R2, c[0x0][0x290] ;  /* 0x0000a400ff028b82 */ /* 0x000ea20000000a00 */
[----:B------:R-:W-:Y:S01]  /*0550*/  @!P0 SHF.R.S32.HI R7, RZ, 0x1f, R11 ;  /* 0x0000001fff078819 */ /* 0x000fe2000001140b */
[----:B-1----:R-:W-:-:S04]  /*0560*/  @P0 IMAD.WIDE.U32 R8, R182, R4, RZ ;  /* 0x00000004b6080225 */ /* 0x002fc800078e00ff */
[----:B------:R-:W-:Y:S01]  /*0570*/  @P0 IMAD R182, R182, R5, R9 ;  /* 0x00000005b6b60224 */ /* 0x000fe200078e0209 */
[----:B------:R-:W-:-:S04]  /*0580*/  SHF.R.S32.HI R9, RZ, 0x2, R6 ;  /* 0x00000002ff097819 */ /* 0x000fc80000011406 */
[CC--:B------:R-:W-:Y:S02]  /*0590*/  ISETP.GE.AND P1, PT, R9.reuse, R184.reuse, PT ;  /* 0x000000b80900720c */ /* 0x0c0fe40003f26270 */
[----:B------:R-:W-:Y:S01]  /*05a0*/  ISETP.GE.OR P3, PT, R9, R184, P4 ;  /* 0x000000b80900720c */ /* 0x000fe20002766670 */
[----:B--2---:R-:W-:Y:S01]  /*05b0*/  @!P0 IMAD R0, R7, R2, RZ ;  /* 0x0000000207008224 */ /* 0x004fe200078e02ff */
[----:B------:R-:W-:-:S03]  /*05c0*/  LOP3.LUT R7, R6, 0x1ffffffc, RZ, 0xc0, !PT ;  /* 0x1ffffffc06077812 */ /* 0x000fc600078ec0ff */
[C---:B------:R-:W-:Y:S02]  /*05d0*/  @!P0 IMAD R0, R11.reuse, R3, R0 ;  /* 0x000000030b008224 */ /* 0x040fe400078e0200 */
[----:B------:R-:W-:Y:S02]  /*05e0*/  IMAD.IADD R7, R124, 0x1, -R7 ;  /* 0x000000017c077824 */ /* 0x000fe400078e0a07 */
[----:B------:R-:W-:-:S04]  /*05f0*/  @!P0 IMAD.WIDE.U32 R2, R11, R2, RZ ;  /* 0x000000020b028225 */ /* 0x000fc800078e00ff */
[----:B------:R-:W-:Y:S01]  /*0600*/  IMAD.SHL.U32 R12, R7, 0x8, RZ ;  /* 0x00000008070c7824 */ /* 0x000fe200078e00ff */
[----:B------:R-:W-:Y:S01]  /*0610*/  @!P0 MOV R8, R2 ;  /* 0x0000000200088202 */ /* 0x000fe20000000f00 */
[----:B------:R-:W-:Y:S01]  /*0620*/  @!P0 IMAD.IADD R182, R3, 0x1, R0 ;  /* 0x0000000103b68824 */ /* 0x000fe200078e0200 */
[----:B------:R-:W-:Y:S01]  /*0630*/  SHF.R.S32.HI R3, RZ, 0x1f, R127 ;  /* 0x0000001fff037819 */ /* 0x000fe2000001147f */
[----:B------:R-:W-:Y:S01]  /*0640*/  IMAD R2, R11, UR7, R32 ;  /* 0x000000070b027c24 */ /* 0x000fe2000f8e0220 */
[----:B------:R-:W-:Y:S02]  /*0650*/  SHF.R.S32.HI R13, RZ, 0x1f, R12 ;  /* 0x0000001fff0d7819 */ /* 0x000fe4000001140c */
[----:B------:R-:W-:Y:S01]  /*0660*/  SHF.R.S32.HI R0, RZ, 0x1f, R32 ;  /* 0x0000001fff007819 */ /* 0x000fe20000011420 */
[-C--:B------:R-:W-:Y:S02]  /*0670*/  IMAD R10, R3, R4.reuse, RZ ;  /* 0x00000004030a7224 */ /* 0x080fe400078e02ff */
[----:B------:R-:W-:-:S04]  /*0680*/  IMAD.WIDE.U32 R12, R127, R4, R12 ;  /* 0x000000047f0c7225 */ /* 0x000fc800078e000c */
[----:B------:R-:W-:Y:S01]  /*0690*/  IMAD R3, R127, R5, R10 ;  /* 0x000000057f037224 */ /* 0x000fe200078e020a */
[----:B------:R-:W-:Y:S01]  /*06a0*/  IADD3 R10, P0, R8, R12, RZ ;  /* 0x0000000c080a7210 */ /* 0x000fe20007f1e0ff */
[----:B------:R-:W-:Y:S02]  /*06b0*/  IMAD R7, R0, UR4, RZ ;  /* 0x0000000400077c24 */ /* 0x000fe4000f8e02ff */
[----:B------:R-:W-:Y:S01]  /*06c0*/  IMAD R2, R2, UR6, R127 ;  /* 0x0000000602027c24 */ /* 0x000fe2000f8e027f */
[----:B------:R-:W-:Y:S01]  /*06d0*/  IADD3.X R11, R182, R13, R3, P0, !PT ;  /* 0x0000000db60b7210 */ /* 0x000fe200007fe403 */
[----:B------:R-:W-:Y:S01]  /*06e0*/  IMAD R13, R32, UR5, R7 ;  /* 0x00000005200d7c24 */ /* 0x000fe2000f8e0207 */
[----:B------:R-:W-:Y:S01]  /*06f0*/  SHF.R.S32.HI R7, RZ, 0x1f, R9 ;  /* 0x0000001fff077819 */ /* 0x000fe20000011409 */
[----:B------:R-:W-:Y:S01]  /*0700*/  VIADD R3, R9, 0x20 ;  /* 0x0000002009037836 */ /* 0x000fe20000000000 */
[----:B------:R-:W-:Y:S01]  /*0710*/  IADD3 R0, P0, R2, R9, RZ ;  /* 0x0000000902007210 */ /* 0x000fe20007f1e0ff */
[----:B------:R-:W-:-:S03]  /*0720*/  IMAD.WIDE.U32 R10, R32, UR4, R10 ;  /* 0x00000004200a7c25 */ /* 0x000fc6000f8e000a */
[----:B------:R-:W-:Y:S02]  /*0730*/  ISETP.GE.AND P2, PT, R3, R184, PT ;  /* 0x000000b80300720c */ /* 0x000fe40003f46270 */
[----:B------:R-:W-:Y:S01]  /*0740*/  IADD3 R13, R11, R13, RZ ;  /* 0x0000000d0b0d7210 */ /* 0x000fe20007ffe0ff */
[----:B------:R-:W-:Y:S10]  /*0750*/  @P1 BRA `(.L_x_1808) ;  /* 0x00000000002c1947 */ /* 0x000ff40003800000 */
[----:B------:R-:W-:Y:S01]  /*0760*/  MOV R12, R10 ;  /* 0x0000000a000c7202 */ /* 0x000fe20000000f00 */
[----:B------:R-:W-:Y:S01]  /*0770*/  IMAD R6, R7, R4, RZ ;  /* 0x0000000407067224 */ /* 0x000fe200078e02ff */
[----:B------:R-:W-:-:S03]  /*0780*/  ULDC.64 UR4, c[0x0][0x280] ;  /* 0x0000a00000047ab9 */ /* 0x000fc60000000a00 */
[----:B------:R-:W-:-:S04]  /*0790*/  IMAD.WIDE.U32 R14, R9, R4, R12 ;  /* 0x00000004090e7225 */ /* 0x000fc800078e000c */
[----:B------:R-:W-:Y:S01]  /*07a0*/  IMAD R6, R9, R5, R6 ;  /* 0x0000000509067224 */ /* 0x000fe200078e0206 */
[----:B------:R-:W-:-:S04]  /*07b0*/  LEA R16, P1, R14, UR4, 0x1 ;  /* 0x000000040e107c11 */ /* 0x000fc8000f8208ff */
[----:B------:R-:W-:-:S04]  /*07c0*/  IADD3 R6, R15, R6, RZ ;  /* 0x000000060f067210 */ /* 0x000fc80007ffe0ff */
[----:B------:R-:W-:-:S05]  /*07d0*/  LEA.HI.X R17, R14, UR5, R6, 0x1, P1 ;  /* 0x000000050e117c11 */ /* 0x000fca00088f0c06 */
[----:B------:R1:W-:Y:S04]  /*07e0*/  STG.E.128 desc[UR10][R16.64], RZ ;  /* 0x000000ff10007986 */ /* 0x0003e8000c101d0a */
[----:B------:R1:W-:Y:S04]  /*07f0*/  STG.E.128 desc[UR10][R16.64+0x40], RZ ;  /* 0x000040ff10007986 */ /* 0x0003e8000c101d0a */
[----:B------:R1:W-:Y:S02]  /*0800*/  STG.E.128 desc[UR10][R16.64+0x80], RZ ;  /* 0x000080ff10007986 */ /* 0x0003e4000c101d0a */
.L_x_1808:
[----:B------:R-:W-:Y:S05]  /*0810*/  BSYNC B0 ;  /* 0x0000000000007941 */ /* 0x000fea0003800000 */
.L_x_1807:
[----:B------:R-:W-:Y:S04]  /*0820*/  BSSY B0, `(.L_x_1809) ;  /* 0x000000f000007945 */ /* 0x000fe80003800000 */
[----:B------:R-:W-:Y:S05]  /*0830*/  @P2 BRA `(.L_x_1810) ;  /* 0x0000000000342947 */ /* 0x000fea0003800000 */
[----:B------:R-:W-:Y:S01]  /*0840*/  IADD3 R9, P1, R9, 0x20, RZ ;  /* 0x0000002009097810 */ /* 0x000fe20007f3e0ff */
[----:B------:R-:W-:-:S03]  /*0850*/  ULDC.64 UR4, c[0x0][0x280] ;  /* 0x0000a00000047ab9 */ /* 0x000fc60000000a00 */
[----:B------:R-:W-:-:S05]  /*0860*/  IADD3.X R11, RZ, R7, RZ, P1, !PT ;  /* 0x00000007ff0b7210 */ /* 0x000fca0000ffe4ff */
[----:B------:R-:W-:Y:S01]  /*0870*/  IMAD R6, R11, R4, RZ ;  /* 0x000000040b067224 */ /* 0x000fe200078e02ff */
[----:B------:R-:W-:-:S03]  /*0880*/  MOV R11, R13 ;  /* 0x0000000d000b7202 */ /* 0x000fc60000000f00 */
[C---:B------:R-:W-:Y:S02]  /*0890*/  IMAD R5, R9.reuse, R5, R6 ;  /* 0x0000000509057224 */ /* 0x040fe400078e0206 */
[----:B------:R-:W-:-:S03]  /*08a0*/  IMAD.WIDE.U32 R10, R9, R4, R10 ;  /* 0x00000004090a7225 */ /* 0x000fc600078e000a */
[----:B------:R-:W-:Y:S02]  /*08b0*/  LEA R4, P1, R10, UR4, 0x1 ;  /* 0x000000040a047c11 */ /* 0x000fe4000f8208ff */
[----:B------:R-:W-:-:S04]  /*08c0*/  IADD3 R5, R11, R5, RZ ;  /* 0x000000050b057210 */ /* 0x000fc80007ffe0ff */
[----:B------:R-:W-:-:S05]  /*08d0*/  LEA.HI.X R5, R10, UR5, R5, 0x1, P1 ;  /* 0x000000050a057c11 */ /* 0x000fca00088f0c05 */
[----:B------:R2:W-:Y:S04]  /*08e0*/  STG.E.128 desc[UR10][R4.64], RZ ;  /* 0x000000ff04007986 */ /* 0x0005e8000c101d0a */
[----:B------:R2:W-:Y:S04]  /*08f0*/  STG.E.128 desc[UR10][R4.64+0x40], RZ ;  /* 0x000040ff04007986 */ /* 0x0005e8000c101d0a */
[----:B------:R2:W-:Y:S02]  /*0900*/  STG.E.128 desc[UR10][R4.64+0x80], RZ ;  /* 0x000080ff04007986 */ /* 0x0005e4000c101d0a */
.L_x_1810:
[----:B------:R-:W-:Y:S05]  /*0910*/  BSYNC B0 ;  /* 0x0000000000007941 */ /* 0x000fea0003800000 */
.L_x_1809:
[----:B------:R-:W-:Y:S01]  /*0920*/  ISETP.GE.OR P4, PT, R3, R184, P4 ;  /* 0x000000b80300720c */ /* 0x000fe20002786670 */
[----:B------:R-:W-:Y:S01]  /*0930*/  ULDC.64 UR4, c[0x0][0x2b0] ;  /* 0x0000ac0000047ab9 */ /* 0x000fe20000000a00 */
[----:B------:R-:W-:Y:S01]  /*0940*/  LEA.HI.X.SX32 R7, R2, R7, 0x1, P0 ;  /* 0x0000000702077211 */ /* 0x000fe200000f0eff */
[----:B--2---:R-:W-:Y:S01]  /*0950*/  @!P3 IMAD.MOV.U32 R5, RZ, RZ, 0x7f800000 ;  /* 0x7f800000ff05b424 */ /* 0x004fe200078e00ff */
[----:B------:R-:W-:-:S04]  /*0960*/  LEA R2, P0, R0, UR4, 0x2 ;  /* 0x0000000400027c11 */ /* 0x000fc8000f8010ff */
[----:B------:R-:W-:-:S05]  /*0970*/  LEA.HI.X R3, R0, UR5, R7, 0x2, P0 ;  /* 0x0000000500037c11 */ /* 0x000fca00080f1407 */
[----:B------:R2:W-:Y:S01]  /*0980*/  @!P3 STG.E desc[UR10][R2.64], R5 ;  /* 0x000000050200b986 */ /* 0x0005e2000c10190a */
[----:B------:R-:W-:Y:S05]  /*0990*/  @P4 EXIT ;  /* 0x000000000000494d */ /* 0x000fea0003800000 */
[----:B--2---:R-:W-:-:S05]  /*09a0*/  MOV R5, 0x7f800000 ;  /* 0x7f80000000057802 */ /* 0x004fca0000000f00 */
[----:B------:R-:W-:Y:S01]  /*09b0*/  STG.E desc[UR10][R2.64+0x80], R5 ;  /* 0x0000800502007986 */ /* 0x000fe2000c10190a */
[----:B------:R-:W-:Y:S05]  /*09c0*/  EXIT ;  /* 0x000000000000794d */ /* 0x000fea0003800000 */
.L_x_1806:
        /* <DEDUP_REMOVED lines=14> */
[----:B------:R-:W-:-:S05]  /*0ab0*/  SHF.R.S32.HI R5, RZ, 0x1f, R11 ;  /* 0x0000001fff057819 */ /* 0x000fca000001140b */
[-C--:B-1----:R-:W-:Y:S02]  /*0ac0*/  IMAD R4, R5, R2.reuse, RZ ;  /* 0x0000000205047224 */ /* 0x082fe400078e02ff */
[----:B------:R-:W-:-:S04]  /*0ad0*/  IMAD.WIDE.U32 R6, R11, R2, RZ ;  /* 0x000000020b067225 */ /* 0x000fc800078e00ff */
[----:B------:R-:W-:Y:S01]  /*0ae0*/  IMAD R3, R11, R3, R4 ;  /* 0x000000030b037224 */ /* 0x000fe200078e0204 */
[----:B------:R-:W-:-:S03]  /*0af0*/  LEA R188, P0, R6, UR4, 0x2 ;  /* 0x0000000406bc7c11 */ /* 0x000fc6000f8010ff */
[----:B------:R-:W-:Y:S01]  /*0b00*/  IMAD.IADD R3, R7, 0x1, R3 ;  /* 0x0000000107037824 */ /* 0x000fe200078e0203 */
[----:B------:R-:W-:-:S04]  /*0b10*/  ISETP.NE.U32.AND P6, PT, R188, RZ, PT ;  /* 0x000000ffbc00720c */ /* 0x000fc80003fc5070 */
[----:B------:R-:W-:-:S04]  /*0b20*/  SHF.L.U64.HI R3, R6, 0x2, R3 ;  /* 0x0000000206037819 */ /* 0x000fc80000010203 */
[----:B------:R-:W-:-:S04]  /*0b30*/  IADD3.X R189, R3, UR5, RZ, P0, !PT ;  /* 0x0000000503bd7c10 */ /* 0x000fc800087fe4ff */
[----:B------:R-:W-:-:S13]  /*0b40*/  ISETP.NE.AND.EX P6, PT, R189, RZ, PT, P6 ;  /* 0x000000ffbd00720c */ /* 0x000fda0003fc5360 */
.L_x_1811:
[----:B------:R-:W-:Y:S05]  /*0b50*/  @!P6 BRA `(.L_x_1812) ;  /* 0x00000004003ce947 */ /* 0x000fea0003800000 */
[----:B------:R-:W1:Y:S01]  /*0b60*/  LDC R6, c[0x0][0x380] ;  /* 0x0000e000ff067b82 */ /* 0x000e620000000800 */
[----:B------:R-:W-:Y:S01]  /*0b70*/  LEA R7, R138, 0xffffff80, 0x7 ;  /* 0xffffff808a077811 */ /* 0x000fe200078e38ff */
[----:B------:R-:W-:-:S03]  /*0b80*/  ULDC.64 UR4, c[0x0][0x230] ;  /* 0x00008c0000047ab9 */ /* 0x000fc60000000a00 */
[----:B-----5:R-:W-:-:S03]  /*0b90*/  IABS R0, R7 ;  /* 0x0000000700007213 */ /* 0x020fc60000000000 */
        /* <DEDUP_REMOVED lines=27> */
[----:B--2---:R-:W-:-:S04]  /*0d50*/  IABS R2, R9 ;  /* 0x0000000900027213 */ /* 0x004fc80000000000 */
[----:B------:R-:W1:Y:S08]  /*0d60*/  I2F.RP R5, R2 ;  /* 0x0000000200057306 */ /* 0x000e700000209400 */
        /* <DEDUP_REMOVED lines=11> */
[----:B------:R-:W-:Y:S01]  /*0e20*/  IMAD R3, R2, R3, R4 ;  /* 0x0000000302037224 */ /* 0x000fe200078e0204 */
[----:B------:R-:W-:-:S04]  /*0e30*/  IADD3 R4, -R13, RZ, RZ ;  /* 0x000000ff0d047210 */ /* 0x000fc80007ffe1ff */
[----:B------:R-:W-:Y:S01]  /*0e40*/  ISETP.GT.U32.AND P1, PT, R2, R3, PT ;  /* 0x000000030200720c */ /* 0x000fe20003f24070 */
[----:B------:R-:W-:-:S12]  /*0e50*/  IMAD R7, R6, R4, R7 ;  /* 0x0000000406077224 */ /* 0x000fd800078e0207 */
[-C--:B------:R-:W-:Y:S01]  /*0e60*/  @!P1 IADD3 R3, R3, -R2.reuse, RZ ;  /* 0x8000000203039210 */ /* 0x080fe20007ffe0ff */
[----:B------:R-:W-:Y:S01]  /*0e70*/  @!P1 VIADD R15, R15, 0x1 ;  /* 0x000000010f0f9836 */ /* 0x000fe20000000000 */
[----:B------:R-:W-:Y:S02]  /*0e80*/  ISETP.NE.AND P1, PT, R9, RZ, PT ;  /* 0x000000ff0900720c */ /* 0x000fe40003f25270 */
[----:B------:R-:W-:Y:S02]  /*0e90*/  ISETP.GE.U32.AND P2, PT, R3, R2, PT ;  /* 0x000000020300720c */ /* 0x000fe40003f46070 */
[----:B------:R-:W-:-:S04]  /*0ea0*/  LOP3.LUT R2, R32, R9, RZ, 0x3c, !PT ;  /* 0x0000000920027212 */ /* 0x000fc800078e3cff */
[----:B------:R-:W-:Y:S02]  /*0eb0*/  ISETP.GE.AND P0, PT, R2, RZ, PT ;  /* 0x000000ff0200720c */ /* 0x000fe40003f06270 */
[----:B------:R-:W1:Y:S05]  /*0ec0*/  LDC.64 R2, c[0x0][0x238] ;  /* 0x00008e00ff027b82 */ /* 0x000e6a0000000a00 */
[----:B------:R-:W-:-:S06]  /*0ed0*/  @P2 VIADD R15, R15, 0x1 ;  /* 0x000000010f0f2836 */ /* 0x000fcc0000000000 */
[----:B------:R-:W-:Y:S02]  /*0ee0*/  @!P0 IADD3 R15, -R15, RZ, RZ ;  /* 0x000000ff0f0f8210 */ /* 0x000fe40007ffe1ff */
[----:B------:R-:W-:-:S04]  /*0ef0*/  @!P1 LOP3.LUT R15, RZ, R9, RZ, 0x33, !PT ;  /* 0x00000009ff0f9212 */ /* 0x000fc800078e33ff */
[----:B------:R-:W-:Y:S02]  /*0f00*/  SHF.R.S32.HI R19, RZ, 0x1f, R15 ;  /* 0x0000001fff137819 */ /* 0x000fe4000001140f */
[----:B----4-:R-:W-:Y:S01]  /*0f10*/  SHF.R.S32.HI R5, RZ, 0x1f, R0 ;  /* 0x0000001fff057819 */ /* 0x010fe20000011400 */
[----:B------:R-:W-:-:S04]  /*0f20*/  IMAD.WIDE.U32 R16, R0, UR4, RZ ;  /* 0x0000000400107c25 */ /* 0x000fc8000f8e00ff */
[C---:B------:R-:W-:Y:S02]  /*0f30*/  IMAD R13, R5.reuse, UR4, RZ ;  /* 0x00000004050d7c24 */ /* 0x040fe4000f8e02ff */
[----:B-1----:R-:W-:Y:S02]  /*0f40*/  IMAD R5, R5, R2, RZ ;  /* 0x0000000205057224 */ /* 0x002fe400078e02ff */
[C---:B------:R-:W-:Y:S01]  /*0f50*/  IMAD R4, R0.reuse, UR5, R13 ;  /* 0x0000000500047c24 */ /* 0x040fe2000f8e020d */
[----:B------:R-:W-:Y:S01]  /*0f60*/  SHF.R.S32.HI R13, RZ, 0x1f, R7 ;  /* 0x0000001fff0d7819 */ /* 0x000fe20000011407 */
[----:B------:R-:W-:Y:S01]  /*0f70*/  ULDC.64 UR4, c[0x0][0x260] ;  /* 0x0000980000047ab9 */ /* 0x000fe20000000a00 */
[----:B------:R-:W-:Y:S02]  /*0f80*/  IMAD R3, R0, R3, R5 ;  /* 0x0000000300037224 */ /* 0x000fe400078e0205 */
[----:B------:R-:W-:Y:S01]  /*0f90*/  IADD3 R17, R17, R4, RZ ;  /* 0x0000000411117210 */ /* 0x000fe20007ffe0ff */
[----:B---3--:R-:W-:-:S04]  /*0fa0*/  IMAD R4, R13, R132, RZ ;  /* 0x000000840d047224 */ /* 0x008fc800078e02ff */
[C---:B------:R-:W-:Y:S02]  /*0fb0*/  IMAD R4, R7.reuse, R133, R4 ;  /* 0x0000008507047224 */ /* 0x040fe400078e0204 */
[----:B------:R-:W-:-:S04]  /*0fc0*/  IMAD.WIDE.U32 R8, R7, R132, R16 ;  /* 0x0000008407087225 */ /* 0x000fc800078e0010 */
[----:B------:R-:W-:Y:S02]  /*0fd0*/  IMAD.IADD R9, R9, 0x1, R4 ;  /* 0x0000000109097824 */ /* 0x000fe400078e0204 */
[----:B------:R-:W-:Y:S02]  /*0fe0*/  IMAD R4, R19, UR4, RZ ;  /* 0x0000000413047c24 */ /* 0x000fe4000f8e02ff */
[----:B------:R-:W-:-:S04]  /*0ff0*/  IMAD.WIDE.U32 R16, R0, R2, RZ ;  /* 0x0000000200107225 */ /* 0x000fc800078e00ff */
[----:B------:R-:W-:Y:S01]  /*1000*/  IMAD R4, R15, UR5, R4 ;  /* 0x000000050f047c24 */ /* 0x000fe2000f8e0204 */
[----:B------:R-:W-:Y:S01]  /*1010*/  IADD3 R12, R17, R3, RZ ;  /* 0x00000003110c7210 */ /* 0x000fe20007ffe0ff */
[----:B------:R-:W-:-:S05]  /*1020*/  IMAD.WIDE.U32 R36, R15, UR4, R8 ;  /* 0x000000040f247c25 */ /* 0x000fca000f8e0008 */
[----:B------:R-:W-:Y:S01]  /*1030*/  IADD3 R6, R37, R4, RZ ;  /* 0x0000000425067210 */ /* 0x000fe20007ffe0ff */
[----:B------:R-:W-:Y:S06]  /*1040*/  BRA `(.L_x_1813) ;  /* 0x0000000400287947 */ /* 0x000fec0003800000 */
.L_x_1812:
[----:B------:R-:W1:Y:S01]  /*1050*/  LDC R19, c[0x0][0x278] ;  /* 0x00009e00ff137b82 */ /* 0x000e620000000800 */
[----:B------:R-:W-:-:S13]  /*1060*/  ISETP.NE.AND P3, PT, R17, -0x1, PT ;  /* 0xffffffff1100780c */ /* 0x000fda0003f65270 */
[----:B------:R-:W2:Y:S01]  /*1070*/  @P3 LDC.64 R132, c[0x0][0x248] ;  /* 0x00009200ff843b82 */ /* 0x000ea20000000a00 */
[----:B------:R-:W-:Y:S01]  /*1080*/  @P3 IMAD.IADD R20, R10, 0x1, R17 ;  /* 0x000000010a143824 */ /* 0x000fe200078e0211 */
[----:B-1----:R-:W-:-:S04]  /*1090*/  IABS R3, R19 ;  /* 0x0000001300037213 */ /* 0x002fc80000000000 */
[----:B------:R-:W1:Y:S01]  /*10a0*/  I2F.RP R5, R3 ;  /* 0x0000000300057306 */ /* 0x000e620000209400 */
[C---:B--2---:R-:W-:Y:S02]  /*10b0*/  @P3 IMAD R9, R20.reuse, R133, RZ ;  /* 0x0000008514093224 */ /* 0x044fe400078e02ff */
[----:B------:R-:W-:-:S05]  /*10c0*/  @P3 IMAD.WIDE.U32 R20, R20, R132, RZ ;  /* 0x0000008414143225 */ /* 0x000fca00078e00ff */
[----:B-1----:R-:W1:Y:S01]  /*10d0*/  MUFU.RCP R6, R5 ;  /* 0x0000000500067308 */ /* 0x002e620000001000 */
[----:B------:R-:W-:Y:S02]  /*10e0*/  @P3 IADD3 R9, R21, R9, RZ ;  /* 0x0000000915093210 */ /* 0x000fe40007ffe0ff */
[----:B------:R-:W-:Y:S01]  /*10f0*/  @P3 MOV R8, R20 ;  /* 0x0000001400083202 */ /* 0x000fe20000000f00 */
[----:B-1----:R-:W-:-:S04]  /*1100*/  VIADD R6, R6, 0xffffffe ;  /* 0x0ffffffe06067836 */ /* 0x002fc80000000000 */
[----:B------:R-:W1:Y:S02]  /*1110*/  F2I.FTZ.U32.TRUNC.NTZ R7, R6 ;  /* 0x0000000600077305 */ /* 0x000e64000021f000 */
[----:B-1----:R-:W-:Y:S01]  /*1120*/  IMAD.MOV R2, RZ, RZ, -R7 ;  /* 0x000000ffff027224 */ /* 0x002fe200078e0a07 */
[----:B------:R-:W-:-:S03]  /*1130*/  MOV R6, RZ ;  /* 0x000000ff00067202 */ /* 0x000fc60000000f00 */
[----:B------:R-:W-:Y:S01]  /*1140*/  IMAD R4, R2, R3, RZ ;  /* 0x0000000302047224 */ /* 0x000fe200078e02ff */
[----:B------:R-:W-:-:S03]  /*1150*/  IABS R2, R32 ;  /* 0x0000002000027213 */ /* 0x000fc60000000000 */
[----:B------:R-:W-:Y:S01]  /*1160*/  IMAD.HI.U32 R7, R7, R4, R6 ;  /* 0x0000000407077227 */ /* 0x000fe200078e0006 */
[----:B------:R-:W-:-:S03]  /*1170*/  LOP3.LUT R6, R32, R19, RZ, 0x3c, !PT ;  /* 0x0000001320067212 */ /* 0x000fc600078e3cff */
[----:B------:R-:W-:Y:S01]  /*1180*/  IMAD.MOV.U32 R4, RZ, RZ, R2 ;  /* 0x000000ffff047224 */ /* 0x000fe200078e0002 */
[----:B------:R-:W-:-:S03]  /*1190*/  ISETP.GE.AND P1, PT, R6, RZ, PT ;  /* 0x000000ff0600720c */ /* 0x000fc60003f26270 */
[----:B------:R-:W-:Y:S01]  /*11a0*/  IMAD.HI.U32 R15, R7, R4, RZ ;  /* 0x00000004070f7227 */ /* 0x000fe200078e00ff */
[----:B------:R-:W-:-:S03]  /*11b0*/  LEA R7, R138, 0xffffff80, 0x7 ;  /* 0xffffff808a077811 */ /* 0x000fc600078e38ff */
[----:B------:R-:W-:Y:S01]  /*11c0*/  IMAD.MOV R2, RZ, RZ, -R15 ;  /* 0x000000ffff027224 */ /* 0x000fe200078e0a0f */
[----:B------:R-:W-:-:S03]  /*11d0*/  SHF.R.S32.HI R13, RZ, 0x1f, R7 ;  /* 0x0000001fff0d7819 */ /* 0x000fc60000011407 */
[C---:B------:R-:W-:Y:S02]  /*11e0*/  IMAD R2, R3.reuse, R2, R4 ;  /* 0x0000000203027224 */ /* 0x040fe400078e0204 */
[----:B------:R-:W1:Y:S03]  /*11f0*/  @P3 LDC.64 R4, c[0x0][0x250] ;  /* 0x00009400ff043b82 */ /* 0x000e660000000a00 */
[----:B------:R-:W-:-:S13]  /*1200*/  ISETP.GT.U32.AND P0, PT, R3, R2, PT ;  /* 0x000000020300720c */ /* 0x000fda0003f04070 */
[-C--:B------:R-:W-:Y:S02]  /*1210*/  @!P0 IADD3 R2, R2, -R3.reuse, RZ ;  /* 0x8000000302028210 */ /* 0x080fe40007ffe0ff */
[----:B------:R-:W-:Y:S02]  /*1220*/  @!P0 IADD3 R15, R15, 0x1, RZ ;  /* 0x000000010f0f8810 */ /* 0x000fe40007ffe0ff */
[----:B------:R-:W-:Y:S02]  /*1230*/  ISETP.GE.U32.AND P2, PT, R2, R3, PT ;  /* 0x000000030200720c */ /* 0x000fe40003f46070 */
[----:B------:R-:W2:Y:S01]  /*1240*/  LDC.64 R2, c[0x0][0x260] ;  /* 0x00009800ff027b82 */ /* 0x000ea20000000a00 */
[----:B------:R-:W-:-:S10]  /*1250*/  ISETP.NE.AND P0, PT, R19, RZ, PT ;  /* 0x000000ff1300720c */ /* 0x000fd40003f05270 */
[----:B------:R-:W-:-:S04]  /*1260*/  @P2 VIADD R15, R15, 0x1 ;  /* 0x000000010f0f2836 */ /* 0x000fc80000000000 */
[----:B------:R-:W-:Y:S01]  /*1270*/  @!P1 IMAD.MOV R15, RZ, RZ, -R15 ;  /* 0x000000ffff0f9224 */ /* 0x000fe200078e0a0f */
[----:B------:R-:W-:Y:S06]  /*1280*/  @P3 BRA `(.L_x_1814) ;  /* 0x0000000000303947 */ /* 0x000fec0003800000 */
[----:B------:R-:W3:Y:S01]  /*1290*/  LDC.64 R132, c[0x0][0x248] ;  /* 0x00009200ff847b82 */ /* 0x000ee20000000a00 */
[----:B------:R-:W-:-:S07]  /*12a0*/  SHF.R.S32.HI R21, RZ, 0x1f, R10 ;  /* 0x0000001fff157819 */ /* 0x000fce000001140a */
[----:B------:R-:W4:Y:S01]  /*12b0*/  LDC.64 R8, c[0x0][0x230] ;  /* 0x00008c00ff087b82 */ /* 0x000f220000000a00 */
[-C--:B---3--:R-:W-:Y:S01]  /*12c0*/  IMAD R12, R21, R132.reuse, RZ ;  /* 0x00000084150c7224 */ /* 0x088fe200078e02ff */
[----:B-----5:R-:W-:Y:S01]  /*12d0*/  SHF.R.S32.HI R21, RZ, 0x1f, R0 ;  /* 0x0000001fff157819 */ /* 0x020fe20000011400 */
[----:B------:R-:W-:-:S04]  /*12e0*/  IMAD.WIDE.U32 R22, R10, R132, RZ ;  /* 0x000000840a167225 */ /* 0x000fc800078e00ff */
[----:B------:R-:W-:Y:S02]  /*12f0*/  IMAD R12, R10, R133, R12 ;  /* 0x000000850a0c7224 */ /* 0x000fe400078e020c */
[----:B----4-:R-:W-:-:S03]  /*1300*/  IMAD R6, R21, R8, RZ ;  /* 0x0000000815067224 */ /* 0x010fc600078e02ff */
[----:B------:R-:W-:Y:S01]  /*1310*/  IADD3 R23, R23, R12, RZ ;  /* 0x0000000c17177210 */ /* 0x000fe20007ffe0ff */
[C---:B------:R-:W-:Y:S02]  /*1320*/  IMAD R6, R0.reuse, R9, R6 ;  /* 0x0000000900067224 */ /* 0x040fe400078e0206 */
[----:B------:R-:W-:-:S05]  /*1330*/  IMAD.WIDE.U32 R8, R0, R8, R22 ;  /* 0x0000000800087225 */ /* 0x000fca00078e0016 */
[----:B------:R-:W-:-:S07]  /*1340*/  IADD3 R9, R9, R6, RZ ;  /* 0x0000000609097210 */ /* 0x000fce0007ffe0ff */
.L_x_1814:
[----:B------:R-:W-:Y:S01]  /*1350*/  IMAD R6, R13, R132, RZ ;  /* 0x000000840d067224 */ /* 0x000fe200078e02ff */
[----:B------:R-:W-:Y:S01]  /*1360*/  @!P0 LOP3.LUT R15, RZ, R19, RZ, 0x33, !PT ;  /* 0x00000013ff0f8212 */ /* 0x000fe200078e33ff */
[----:B------:R-:W-:Y:S01]  /*1370*/  IMAD.WIDE.U32 R8, R132, R7, R8 ;  /* 0x0000000784087225 */ /* 0x000fe200078e0008 */
[----:B------:R-:W-:Y:S02]  /*1380*/  @P3 IADD3 R12, R10, R17, RZ ;  /* 0x000000110a0c3210 */ /* 0x000fe40007ffe0ff */
[----:B------:R-:W-:Y:S01]  /*1390*/  SHF.R.S32.HI R19, RZ, 0x1f, R15 ;  /* 0x0000001fff137819 */ /* 0x000fe2000001140f */
[----:B------:R-:W-:Y:S02]  /*13a0*/  IMAD R21, R133, R7, R6 ;  /* 0x0000000785157224 */ /* 0x000fe400078e0206 */
[----:B-1----:R-:W-:-:S03]  /*13b0*/  @P3 IMAD.WIDE.U32 R16, R12, R4, RZ ;  /* 0x000000040c103225 */ /* 0x002fc600078e00ff */
        /* <DEDUP_REMOVED lines=19> */
.L_x_1813:
[----:B------:R-:W-:Y:S01]  /*14f0*/  VIADD R183, R138, 0xffffffff ;  /* 0xffffffff8ab77836 */ /* 0x000fe20000000000 */
[----:B------:R-:W-:Y:S01]  /*1500*/  SHF.R.S32.HI R23, RZ, 0x1f, R124 ;  /* 0x0000001fff177819 */ /* 0x000fe2000001147c */
[----:B------:R-:W-:Y:S01]  /*1510*/  IMAD.IADD R178, R184, 0x1, -R127 ;  /* 0x00000001b8b27824 */ /* 0x000fe200078e0a7f */
[----:B------:R-:W-:Y:S01]  /*1520*/  ISETP.NE.AND P0, PT, R182, -0x1, PT ;  /* 0xffffffffb600780c */ /* 0x000fe20003f05270 */
[----:B-----5:R-:W-:Y:S01]  /*1530*/  IMAD.SHL.U32 R0, R183, 0x80, RZ ;  /* 0x00000080b7007824 */ /* 0x020fe200078e00ff */
[CC--:B------:R-:W-:Y:S01]  /*1540*/  LEA.HI R9, R23.reuse, R124.reuse, RZ, 0x2 ;  /* 0x0000007c17097211 */ /* 0x0c0fe200078f10ff */
[----:B------:R-:W-:Y:S01]  /*1550*/  ULDC.64 UR4, c[0x0][0x258] ;  /* 0x0000960000047ab9 */ /* 0x000fe20000000a00 */
[----:B------:R-:W-:Y:S01]  /*1560*/  LEA.HI R20, R23, R124, RZ, 0x3 ;  /* 0x0000007c17147211 */ /* 0x000fe200078f18ff */
[----:B------:R-:W-:Y:S01]  /*1570*/  IMAD.IADD R18, R121, 0x1, -R0 ;  /* 0x0000000179127824 */ /* 0x000fe200078e0a00 */
[----:B------:R-:W-:Y:S01]  /*1580*/  SHF.R.S32.HI R26, RZ, 0x2, R9 ;  /* 0x00000002ff1a7819 */ /* 0x000fe20000011409 */
[----:B------:R-:W-:Y:S01]  /*1590*/  ULDC.64 UR6, c[0x0][0x268] ;  /* 0x00009a0000067ab9 */ /* 0x000fe20000000a00 */
[----:B------:R-:W-:Y:S01]  /*15a0*/  SHF.R.S32.HI R14, RZ, 0x3, R20 ;  /* 0x00000003ff0e7819 */ /* 0x000fe20000011414 */
[----:B------:R-:W1:Y:S01]  /*15b0*/  LDC.64 R136, c[0x0][0x250] ;  /* 0x00009400ff887b82 */ /* 0x000e620000000a00 */
[C---:B------:R-:W-:Y:S01]  /*15c0*/  ISETP.GE.AND P3, PT, R26.reuse, R18, PT ;  /* 0x000000121a00720c */ /* 0x040fe20003f66270 */
[C---:B------:R-:W-:Y:S01]  /*15d0*/  VIADD R21, R26.reuse, 0x20 ;  /* 0x000000201a157836 */ /* 0x040fe20000000000 */
[----:B------:R-:W-:Y:S01]  /*15e0*/  ISETP.GE.AND P1, PT, R26, R178, PT ;  /* 0x000000b21a00720c */ /* 0x000fe20003f26270 */
[----:B------:R-:W-:Y:S01]  /*15f0*/  ULDC.64 UR8, c[0x0][0x220] ;  /* 0x0000880000087ab9 */ /* 0x000fe20000000a00 */
[----:B------:R-:W-:-:S02]  /*1600*/  @!P0 SHF.R.S32.HI R17, RZ, 0x1f, R11 ;  /* 0x0000001fff118819 */ /* 0x000fc4000001140b */
[----:B------:R-:W-:Y:S01]  /*1610*/  ISETP.GE.AND P4, PT, R21, R178, PT ;  /* 0x000000b21500720c */ /* 0x000fe20003f86270 */
[----:B------:R-:W2:Y:S01]  /*1620*/  @!P0 LDC.64 R2, c[0x0][0x228] ;  /* 0x00008a00ff028b82 */ /* 0x000ea20000000a00 */
[-C--:B------:R-:W-:Y:S02]  /*1630*/  LEA.HI R129, R23, R124.reuse, RZ, 0x5 ;  /* 0x0000007c17817211 */ /* 0x080fe400078f28ff */
[--C-:B------:R-:W-:Y:S02]  /*1640*/  SHF.R.S32.HI R27, RZ, 0x1f, R26.reuse ;  /* 0x0000001fff1b7819 */ /* 0x100fe4000001141a */
[----:B------:R-:W-:Y:S01]  /*1650*/  SHF.R.S32.HI R130, RZ, 0x5, R129 ;  /* 0x00000005ff827819 */ /* 0x000fe20000011481 */
[----:B------:R-:W3:Y:S01]  /*1660*/  @!P3 S2R R25, SR_CgaCtaId ;  /* 0x000000000019b919 */ /* 0x000ee20000008800 */
[----:B------:R-:W-:Y:S01]  /*1670*/  @!P3 MOV R10, 0x400 ;  /* 0x00000400000ab802 */ /* 0x000fe20000000f00 */
[----:B------:R-:W4:Y:S01]  /*1680*/  @P0 LDC.64 R4, c[0x0][0x240] ;  /* 0x00009000ff040b82 */ /* 0x000f220000000a00 */
[----:B------:R-:W-:Y:S01]  /*1690*/  IMAD.WIDE R30, R31, 0x40, R26 ;  /* 0x000000401f1e7825 */ /* 0x000fe200078e021a */
[----:B------:R-:W-:-:S02]  /*16a0*/  LEA.HI R23, R23, R124, RZ, 0x4 ;  /* 0x0000007c17177211 */ /* 0x000fc400078f20ff */
[----:B------:R-:W1:Y:S01]  /*16b0*/  @!P4 S2R R29, SR_CgaCtaId ;  /* 0x00000000001dc919 */ /* 0x000e620000008800 */
[----:B------:R-:W-:Y:S01]  /*16c0*/  IMAD R22, R27, R132, RZ ;  /* 0x000000841b167224 */ /* 0x000fe200078e02ff */
[----:B------:R-:W-:Y:S01]  /*16d0*/  LOP3.LUT R129, R129, 0xffffffe0, RZ, 0xc0, !PT ;  /* 0xffffffe081817812 */ /* 0x000fe200078ec0ff */
[----:B------:R-:W-:Y:S02]  /*16e0*/  IMAD R127, R130, 0x10, R127 ;  /* 0x00000010827f7824 */ /* 0x000fe400078e027f */
[----:B------:R-:W-:Y:S02]  /*16f0*/  IMAD R22, R26, R133, R22 ;  /* 0x000000851a167224 */ /* 0x000fe400078e0216 */
[----:B--2---:R-:W-:Y:S01]  /*1700*/  @!P0 IMAD R8, R17, R2, RZ ;  /* 0x0000000211088224 */ /* 0x004fe200078e02ff */
[C---:B------:R-:W-:Y:S02]  /*1710*/  LOP3.LUT R17, R9.reuse, 0xfffffffc, RZ, 0xc0, !PT ;  /* 0xfffffffc09117812 */ /* 0x040fe400078ec0ff */
[----:B------:R-:W-:Y:S01]  /*1720*/  LEA.HI R9, R9, R26, RZ, 0x1 ;  /* 0x0000001a09097211 */ /* 0x000fe200078f08ff */
[----:B------:R-:W-:-:S02]  /*1730*/  @!P0 IMAD R3, R11, R3, R8 ;  /* 0x000000030b038224 */ /* 0x000fc400078e0208 */
[----:B------:R-:W-:Y:S02]  /*1740*/  IMAD.IADD R186, R124, 0x1, -R17 ;  /* 0x000000017cba7824 */ /* 0x000fe400078e0a11 */
[----:B----4-:R-:W-:-:S04]  /*1750*/  @P0 IMAD.WIDE.U32 R38, R182, R4, RZ ;  /* 0x00000004b6260225 */ /* 0x010fc800078e00ff */
[----:B------:R-:W-:Y:S01]  /*1760*/  @P0 IMAD R4, R182, R5, R39 ;  /* 0x00000005b6040224 */ /* 0x000fe200078e0227 */
[----:B------:R-:W-:Y:S01]  /*1770*/  SHF.R.S32.HI R5, RZ, 0x1f, R32 ;  /* 0x0000001fff057819 */ /* 0x000fe20000011420 */
[----:B------:R-:W-:Y:S01]  /*1780*/  IMAD.SHL.U32 R186, R186, 0x8, RZ ;  /* 0x00000008baba7824 */ /* 0x000fe200078e00ff */
[----:B---3--:R-:W-:Y:S01]  /*1790*/  @!P3 LEA R25, R25, R10, 0x18 ;  /* 0x0000000a1919b211 */ /* 0x008fe200078ec0ff */
[----:B------:R-:W-:-:S03]  /*17a0*/  @!P0 IMAD.WIDE.U32 R10, R11, R2, RZ ;  /* 0x000000020b0a8225 */ /* 0x000fc600078e00ff */
[----:B------:R-:W-:Y:S01]  /*17b0*/  IADD3 R36, P2, R186, R36, RZ ;  /* 0x00000024ba247210 */ /* 0x000fe20007f5e0ff */
[----:B------:R-:W-:Y:S02]  /*17c0*/  IMAD.SHL.U32 R2, R14, 0x40, RZ ;  /* 0x000000400e027824 */ /* 0x000fe400078e00ff */
[----:B------:R-:W-:Y:S02]  /*17d0*/  @!P0 IMAD.IADD R4, R11, 0x1, R3 ;  /* 0x000000010b048824 */ /* 0x000fe400078e0203 */
[----:B------:R-:W-:Y:S01]  /*17e0*/  IMAD R5, R5, UR4, RZ ;  /* 0x0000000405057c24 */ /* 0x000fe2000f8e02ff */
[----:B------:R-:W-:Y:S01]  /*17f0*/  LOP3.LUT R3, R2, 0xc0, RZ, 0xc0, !PT ;  /* 0x000000c002037812 */ /* 0x000fe200078ec0ff */
[----:B------:R-:W-:Y:S02]  /*1800*/  @!P0 IMAD.MOV.U32 R38, RZ, RZ, R10 ;  /* 0x000000ffff268224 */ /* 0x000fe400078e000a */
[----:B------:R-:W-:Y:S01]  /*1810*/  IMAD R34, R32, UR5, R5 ;  /* 0x0000000520227c24 */ /* 0x000fe2000f8e0205 */
[----:B------:R-:W-:Y:S01]  /*1820*/  LOP3.LUT R11, R3, 0x18, R186, 0xf8, !PT ;  /* 0x00000018030b7812 */ /* 0x000fe200078ef8ba */
[----:B------:R-:W-:Y:S01]  /*1830*/  UMOV UR5, 0x400 ;  /* 0x0000040000057882 */ /* 0x000fe20000000000 */
[----:B------:R-:W-:-:S02]  /*1840*/  SHF.R.U32.HI R2, RZ, 0x3, R3 ;  /* 0x00000003ff027819 */ /* 0x000fc40000011603 */
[----:B------:R-:W-:Y:S02]  /*1850*/  LOP3.LUT R5, R9, 0x7fffffe, RZ, 0xc0, !PT ;  /* 0x07fffffe09057812 */ /* 0x000fe400078ec0ff */
[----:B------:R-:W-:Y:S01]  /*1860*/  LOP3.LUT R2, R11, R2, RZ, 0x3c, !PT ;  /* 0x000000020b027212 */ /* 0x000fe200078e3cff */
[----:B------:R-:W2:Y:S01]  /*1870*/  @!P4 LDC.64 R8, c[0x0][0x240] ;  /* 0x00009000ff08cb82 */ /* 0x000ea20000000a00 */
[----:B------:R-:W-:Y:S01]  /*1880*/  SHF.R.S32.HI R3, RZ, 0x1f, R186 ;  /* 0x0000001fff037819 */ /* 0x000fe200000114ba */
[----:B------:R-:W-:Y:S01]  /*1890*/  IMAD.IADD R5, R26, 0x1, -R5 ;  /* 0x000000011a057824 */ /* 0x000fe200078e0a05 */
[----:B------:R-:W-:-:S03]  /*18a0*/  IADD3 R38, P0, R186, R38, RZ ;  /* 0x00000026ba267210 */ /* 0x000fc60007f1e0ff */
[C---:B------:R-:W-:Y:S01]  /*18b0*/  IMAD.X R37, R3.reuse, 0x1, R6, P2 ;  /* 0x0000000103257824 */ /* 0x040fe200010e0606 */
[----:B------:R-:W-:Y:S01]  /*18c0*/  IADD3 R122, P2, R26, R7, RZ ;  /* 0x000000071a7a7210 */ /* 0x000fe20007f5e0ff */
[----:B------:R-:W3:Y:S01]  /*18d0*/  @!P1 LDC.64 R10, c[0x0][0x240] ;  /* 0x00009000ff0a9b82 */ /* 0x000ee20000000a00 */
[----:B------:R-:W-:Y:S01]  /*18e0*/  IMAD.X R39, R3, 0x1, R4, P0 ;  /* 0x0000000103277824 */ /* 0x000fe200000e0604 */
[----:B------:R-:W-:Y:S01]  /*18f0*/  IADD3 R16, P0, R186, R16, RZ ;  /* 0x00000010ba107210 */ /* 0x000fe20007f1e0ff */
[----:B------:R-:W-:Y:S01]  /*1900*/  IMAD R5, R130, 0x8, R5 ;  /* 0x0000000882057824 */ /* 0x000fe200078e0205 */
[----:B------:R-:W-:Y:S01]  /*1910*/  @!P4 MOV R4, 0x400 ;  /* 0x000004000004c802 */ /* 0x000fe20000000f00 */
[----:B------:R-:W-:-:S03]  /*1920*/  IMAD.WIDE.U32 R32, R32, UR4, R38 ;  /* 0x0000000420207c25 */ /* 0x000fc6000f8e0026 */
[----:B------:R-:W4:Y:S01]  /*1930*/  @!P1 LDC.64 R6, c[0x0][0x210] ;  /* 0x00008400ff069b82 */ /* 0x000f220000000a00 */
[----:B------:R-:W-:Y:S01]  /*1940*/  IMAD.X R17, R3, 0x1, R12, P0 ;  /* 0x0000000103117824 */ /* 0x000fe200000e060c */
[----:B-1----:R-:W-:Y:S01]  /*1950*/  @!P4 LEA R29, R29, R4, 0x18 ;  /* 0x000000041d1dc211 */ /* 0x002fe200078ec0ff */
[----:B------:R-:W-:Y:S01]  /*1960*/  IMAD.U32 R12, R5, 0x20, R2 ;  /* 0x00000020050c7824 */ /* 0x000fe200078e0002 */
[----:B------:R-:W-:Y:S01]  /*1970*/  @!P4 IADD3 R24, P0, R30, 0x20, RZ ;  /* 0x000000201e18c810 */ /* 0x000fe20007f1e0ff */
[----:B------:R-:W-:Y:S01]  /*1980*/  IMAD.X R13, R27, 0x1, R13, P2 ;  /* 0x000000011b0d7824 */ /* 0x000fe200010e060d */
[----:B------:R-:W-:Y:S01]  /*1990*/  ISETP.GE.AND P2, PT, R21, R18, PT ;  /* 0x000000121500720c */ /* 0x000fe20003f46270 */
[----:B------:R-:W-:Y:S01]  /*19a0*/  IMAD.IADD R35, R33, 0x1, R34 ;  /* 0x0000000121237824 */ /* 0x000fe200078e0222 */
[----:B------:R-:W1:Y:S01]  /*19b0*/  @!P4 LDC.64 R4, c[0x0][0x210] ;  /* 0x00008400ff04cb82 */ /* 0x000e620000000a00 */
[----:B------:R-:W-:Y:S02]  /*19c0*/  @!P1 IMAD.MOV.U32 R34, RZ, RZ, R32 ;  /* 0x000000ffff229224 */ /* 0x000fe400078e0020 */
[----:B------:R-:W-:-:S02]  /*19d0*/  @!P4 IMAD.X R27, RZ, RZ, R31, P0 ;  /* 0x000000ffff1bc224 */ /* 0x000fc400000e061f */
[----:B------:R-:W-:Y:S02]  /*19e0*/  @!P4 IMAD.MOV.U32 R33, RZ, RZ, R35 ;  /* 0x000000ffff21c224 */ /* 0x000fe400078e0023 */
[----:B--2---:R-:W-:Y:S01]  /*19f0*/  @!P4 IMAD R27, R27, R8, RZ ;  /* 0x000000081b1bc224 */ /* 0x004fe200078e02ff */
[----:B------:R-:W2:Y:S01]  /*1a00*/  S2UR UR4, SR_CgaCtaId ;  /* 0x00000000000479c3 */ /* 0x000ea20000008800 */
[-C--:B---3--:R-:W-:Y:S02]  /*1a10*/  @!P1 IMAD R2, R31, R10.reuse, RZ ;  /* 0x0000000a1f029224 */ /* 0x088fe400078e02ff */
[----:B------:R-:W-:Y:S02]  /*1a20*/  @!P4 IMAD R9, R24, R9, R27 ;  /* 0x000000091809c224 */ /* 0x000fe400078e021b */
[C---:B------:R-:W-:Y:S02]  /*1a30*/  @!P1 IMAD R11, R30.reuse, R11, R2 ;  /* 0x0000000b1e0b9224 */ /* 0x040fe400078e0202 */
[----:B------:R-:W-:Y:S01]  /*1a40*/  @!P1 IMAD.WIDE.U32 R30, R30, R10, R34 ;  /* 0x0000000a1e1e9225 */ /* 0x000fe200078e0022 */
[----:B------:R-:W3:Y:S03]  /*1a50*/  @!P3 LDC.64 R2, c[0x0][0x218] ;  /* 0x00008600ff02bb82 */ /* 0x000ee60000000a00 */
[----:B------:R-:W-:Y:S01]  /*1a60*/  @!P4 IMAD.WIDE.U32 R32, R24, R8, R32 ;  /* 0x000000081820c225 */ /* 0x000fe200078e0020 */
[----:B----4-:R-:W-:-:S02]  /*1a70*/  @!P1 LEA R10, P5, R30, R6, 0x1 ;  /* 0x000000061e0a9211 */ /* 0x010fc400078a08ff */
[----:B------:R-:W4:Y:S01]  /*1a80*/  @!P2 S2R R6, SR_CgaCtaId ;  /* 0x000000000006a919 */ /* 0x000f220000008800 */
[----:B------:R-:W-:Y:S01]  /*1a90*/  @!P1 IMAD.IADD R11, R31, 0x1, R11 ;  /* 0x000000011f0b9824 */ /* 0x000fe200078e020b */
[----:B-1----:R-:W-:Y:S01]  /*1aa0*/  @!P4 LEA R34, P0, R32, R4, 0x1 ;  /* 0x000000042022c211 */ /* 0x002fe200078008ff */
[----:B------:R-:W-:Y:S02]  /*1ab0*/  @!P4 IMAD.IADD R8, R33, 0x1, R9 ;  /* 0x000000012108c824 */ /* 0x000fe400078e0209 */
[----:B------:R-:W-:Y:S01]  /*1ac0*/  IMAD.WIDE.U32 R36, R26, R132, R36 ;  /* 0x000000841a247225 */ /* 0x000fe200078e0024 */
[----:B------:R-:W-:Y:S02]  /*1ad0*/  @!P1 LEA.HI.X R11, R30, R7, R11, 0x1, P5 ;  /* 0x000000071e0b9211 */ /* 0x000fe400028f0c0b */
[----:B------:R-:W-:Y:S01]  /*1ae0*/  @!P4 LEA.HI.X R35, R32, R5, R8, 0x1, P0 ;  /* 0x000000052023c211 */ /* 0x000fe200000f0c08 */
[----:B------:R-:W-:Y:S01]  /*1af0*/  VIADD R7, R26, 0x40 ;  /* 0x000000401a077836 */ /* 0x000fe20000000000 */
[----:B--2---:R-:W-:Y:S01]  /*1b00*/  ULEA UR4, UR4, UR5, 0x18 ;  /* 0x0000000504047291 */ /* 0x004fe2000f8ec03f */
[----:B------:R-:W1:Y:S01]  /*1b10*/  @!P2 LDC.64 R4, c[0x0][0x218] ;  /* 0x00008600ff04ab82 */ /* 0x000e620000000a00 */
[----:B------:R-:W-:-:S02]  /*1b20*/  IMAD.MOV.U32 R139, RZ, RZ, R36 ;  /* 0x000000ffff8b7224 */ /* 0x000fc400078e0024 */
[-C--:B------:R-:W-:Y:S01]  /*1b30*/  ISETP.GE.AND P0, PT, R7, R18.reuse, PT ;  /* 0x000000120700720c */ /* 0x080fe20003f06270 */
[----:B------:R-:W-:Y:S01]  /*1b40*/  IMAD.IADD R140, R37, 0x1, R22 ;  /* 0x00000001258c7824 */ /* 0x000fe200078e0216 */
[C---:B------:R-:W-:Y:S01]  /*1b50*/  LEA R185, R12.reuse, UR4, 0x1 ;  /* 0x000000040cb97c11 */ /* 0x040fe2000f8e08ff */
[C---:B------:R-:W-:Y:S02]  /*1b60*/  @!P4 IMAD R29, R12.reuse, 0x2, R29 ;  /* 0x000000020c1dc824 */ /* 0x040fe400078e021d */
[----:B------:R-:W-:Y:S02]  /*1b70*/  @!P3 IMAD R22, R12, 0x2, R25 ;  /* 0x000000020c16b824 */ /* 0x000fe400078e0219 */
[----:B------:R-:W-:Y:S01]  /*1b80*/  @!PT LDS RZ, [RZ] ;  /* 0x00000000fffff984 */ /* 0x000fe20000000800 */
[----:B------:R-:W-:Y:S01]  /*1b90*/  @!PT LDS RZ, [RZ] ;  /* 0x00000000fffff984 */ /* 0x000fe20000000800 */
[----:B------:R-:W-:Y:S01]  /*1ba0*/  @!PT LDS RZ, [RZ] ;  /* 0x00000000fffff984 */ /* 0x000fe20000000800 */
[----:B------:R-:W-:Y:S01]  /*1bb0*/  @!P1 LDGSTS.E.BYPASS.LTC128B.128 [R185], desc[UR10][R10.64] ;  /* 0x000000000ab99fae */ /* 0x000fe2000b901d4a */
[----:B------:R-:W-:Y:S02]  /*1bc0*/  VIADD R9, R26, 0x60 ;  /* 0x000000601a097836 */ /* 0x000fe40000000000 */
[----:B------:R-:W-:Y:S01]  /*1bd0*/  IMAD.WIDE.U32 R16, R15, UR6, R16 ;  /* 0x000000060f107c25 */ /* 0x000fe2000f8e0010 */
[----:B------:R-:W-:Y:S02]  /*1be0*/  @!P1 LDGSTS.E.BYPASS.LTC128B.128 [R185+0x1000], desc[UR10][R10.64+0x40] ;  /* 0x010000400ab99fae */ /* 0x000fe4000b901d4a */
[----:B------:R-:W-:Y:S01]  /*1bf0*/  ISETP.GE.AND P5, PT, R9, R18, PT ;  /* 0x000000120900720c */ /* 0x000fe20003fa6270 */
[----:B------:R-:W-:Y:S01]  /*1c00*/  IMAD R13, R13, R136, RZ ;  /* 0x000000880d0d7224 */ /* 0x000fe200078e02ff */
[----:B------:R2:W-:Y:S01]  /*1c10*/  @!P1 LDGSTS.E.BYPASS.LTC128B.128 [R185+0x2000], desc[UR10][R10.64+0x80] ;  /* 0x020000800ab99fae */ /* 0x0005e2000b901d4a */
[----:B---3--:R-:W-:-:S02]  /*1c20*/  @!P3 LEA R30, P1, R139, R2, 0x1 ;  /* 0x000000028b1eb211 */ /* 0x008fc400078208ff */
[----:B------:R-:W-:Y:S01]  /*1c30*/  IMAD R13, R122, R137, R13 ;  /* 0x000000897a0d7224 */ /* 0x000fe200078e020d */
[----:B------:R-:W-:Y:S01]  /*1c40*/  @!P4 LDGSTS.E.BYPASS.LTC128B.128 [R29+0x800], desc[UR10][R34.64] ;  /* 0x00800000221dcfae */ /* 0x000fe2000b901d4a */
[----:B------:R-:W-:Y:S02]  /*1c50*/  @!P3 LEA.HI.X R31, R139, R3, R140, 0x1, P1 ;  /* 0x000000038b1fb211 */ /* 0x000fe400008f0c8c */
[----:B------:R-:W3:Y:S01]  /*1c60*/  @!P0 LDC.64 R2, c[0x0][0x218] ;  /* 0x00008600ff028b82 */ /* 0x000ee20000000a00 */
[----:B------:R-:W-:Y:S01]  /*1c70*/  @!P4 LDGSTS.E.BYPASS.LTC128B.128 [R29+0x1800], desc[UR10][R34.64+0x40] ;  /* 0x01800040221dcfae */ /* 0x000fe2000b901d4a */
[----:B------:R-:W-:-:S03]  /*1c80*/  @!P2 LEA R25, P1, R132, R139, 0x5 ;  /* 0x0000008b8419a211 */ /* 0x000fc600078228ff */
[----:B------:R-:W-:Y:S01]  /*1c90*/  @!P4 LDGSTS.E.BYPASS.LTC128B.128 [R29+0x2800], desc[UR10][R34.64+0x80] ;  /* 0x02800080221dcfae */ /* 0x000fe2000b901d4a */
[----:B------:R-:W-:Y:S02]  /*1ca0*/  @!P2 LEA.HI.X R8, R132, R140, R133, 0x5, P1 ;  /* 0x0000008c8408a211 */ /* 0x000fe400008f2c85 */
[C---:B-1----:R-:W-:Y:S01]  /*1cb0*/  @!P2 LEA R24, P1, R25.reuse, R4, 0x1 ;  /* 0x000000041918a211 */ /* 0x042fe200078208ff */
[----:B------:R-:W-:Y:S01]  /*1cc0*/  @!P3 LDGSTS.E.BYPASS.LTC128B.128 [R22+0x3000], desc[UR10][R30.64] ;  /* 0x030000001e16bfae */ /* 0x000fe2000b901d4a */
[----:B------:R-:W-:Y:S01]  /*1cd0*/  ISETP.GE.AND P4, PT, R26, R18, PT ;  /* 0x000000121a00720c */ /* 0x000fe20003f86270 */
[----:B------:R-:W-:Y:S01]  /*1ce0*/  IMAD.WIDE.U32 R26, R132, 0x40, RZ ;  /* 0x00000040841a7825 */ /* 0x000fe200078e00ff */
[----:B------:R-:W-:Y:S01]  /*1cf0*/  @!P2 LEA.HI.X R25, R25, R5, R8, 0x1, P1 ;  /* 0x000000051919a211 */ /* 0x000fe200008f0c08 */
[----:B------:R-:W-:Y:S01]  /*1d00*/  @!P3 LDGSTS.E.BYPASS.LTC128B.128 [R22+0x5000], desc[UR10][R30.64+0x40] ;  /* 0x050000401e16bfae */ /* 0x000fe2000b901d4a */
[----:B------:R-:W-:Y:S02]  /*1d10*/  SHF.R.S32.HI R8, RZ, 0x4, R23 ;  /* 0x00000004ff087819 */ /* 0x000fe40000011417 */
[----:B------:R-:W-:Y:S01]  /*1d20*/  @!P0 IADD3 R5, P1, R139, R26, RZ ;  /* 0x0000001a8b058210 */ /* 0x000fe20007f3e0ff */
[----:B------:R1:W-:Y:S01]  /*1d30*/  @!P3 LDGSTS.E.BYPASS.LTC128B.128 [R22+0x7000], desc[UR10][R30.64+0x80] ;  /* 0x070000801e16bfae */ /* 0x0003e2000b901d4a */
[----:B------:R-:W-:-:S02]  /*1d40*/  ISETP.GE.AND P3, PT, R21, R18, PT ;  /* 0x000000121500720c */ /* 0x000fc40003f66270 */
[----:B--2---:R-:W-:Y:S01]  /*1d50*/  @!P2 MOV R11, 0x400 ;  /* 0x00000400000ba802 */ /* 0x004fe20000000f00 */
[----:B------:R-:W2:Y:S03]  /*1d60*/  @!P5 S2R R4, SR_CgaCtaId ;  /* 0x000000000004d919 */ /* 0x000ea60000008800 */
[----:B----4-:R-:W-:Y:S01]  /*1d70*/  @!P2 LEA R21, R6, R11, 0x18 ;  /* 0x0000000b0615a211 */ /* 0x010fe200078ec0ff */
[----:B------:R-:W-:Y:S01]  /*1d80*/  IMAD.SHL.U32 R11, R133, 0x40, RZ ;  /* 0x00000040850b7824 */ /* 0x000fe200078e00ff */
[----:B------:R-:W4:Y:S03]  /*1d90*/  @!P0 S2R R6, SR_CgaCtaId ;  /* 0x0000000000068919 */ /* 0x000f260000008800 */
[----:B------:R-:W-:-:S05]  /*1da0*/  @!P2 IMAD R21, R12, 0x2, R21 ;  /* 0x000000020c15a824 */ /* 0x000fca00078e0215 */
[----:B------:R-:W-:Y:S04]  /*1db0*/  @!P2 LDGSTS.E.BYPASS.LTC128B.128 [R21+0x3800], desc[UR10][R24.64] ;  /* 0x038000001815afae */ /* 0x000fe8000b901d4a */
[----:B------:R-:W-:Y:S04]  /*1dc0*/  @!P2 LDGSTS.E.BYPASS.LTC128B.128 [R21+0x5800], desc[UR10][R24.64+0x40] ;  /* 0x058000401815afae */ /* 0x000fe8000b901d4a */
[----:B------:R2:W-:Y:S01]  /*1dd0*/  @!P2 LDGSTS.E.BYPASS.LTC128B.128 [R21+0x7800], desc[UR10][R24.64+0x80] ;  /* 0x078000801815afae */ /* 0x0005e2000b901d4a */
[----:B------:R-:W-:Y:S02]  /*1de0*/  ISETP.GE.AND P2, PT, R7, R18, PT ;  /* 0x000000120700720c */ /* 0x000fe40003f46270 */
[----:B------:R-:W-:-:S02]  /*1df0*/  LOP3.LUT R7, R20, 0xfffffff8, RZ, 0xc0, !PT ;  /* 0xfffffff814077812 */ /* 0x000fc400078ec0ff */
[----:B-1----:R-:W-:Y:S02]  /*1e00*/  @!P0 IADD3.X R22, R140, R27, R11, P1, !PT ;  /* 0x0000001b8c168210 */ /* 0x002fe40000ffe40b */
[----:B---3--:R-:W-:Y:S01]  /*1e10*/  @!P0 LEA R10, P1, R5, R2, 0x1 ;  /* 0x00000002050a8211 */ /* 0x008fe200078208ff */
[C---:B------:R-:W-:Y:S01]  /*1e20*/  IMAD.IADD R2, R124.reuse, 0x1, -R7 ;  /* 0x000000017c027824 */ /* 0x040fe200078e0a07 */
[C---:B------:R-:W-:Y:S02]  /*1e30*/  LOP3.LUT R27, R23.reuse, 0xfffffff0, RZ, 0xc0, !PT ;  /* 0xfffffff0171b7812 */ /* 0x040fe400078ec0ff */
[----:B------:R-:W-:Y:S02]  /*1e40*/  LEA.HI R23, R23, R8, RZ, 0x1 ;  /* 0x0000000817177211 */ /* 0x000fe400078f08ff */
[----:B------:R-:W-:Y:S01]  /*1e50*/  @!P0 LEA.HI.X R11, R5, R3, R22, 0x1, P1 ;  /* 0x00000003050b8211 */ /* 0x000fe200008f0c16 */
[----:B------:R-:W-:Y:S01]  /*1e60*/  IMAD.IADD R126, R124, 0x1, -R27 ;  /* 0x000000017c7e7824 */ /* 0x000fe200078e0a1b */
[----:B------:R-:W-:Y:S01]  /*1e70*/  LEA.HI R3, R2, R2, RZ, 0x1 ;  /* 0x0000000202037211 */ /* 0x000fe200078f08ff */
[----:B------:R-:W-:Y:S01]  /*1e80*/  @!P5 IMAD.MOV.U32 R22, RZ, RZ, R139 ;  /* 0x000000ffff16d224 */ /* 0x000fe200078e008b */
[----:B------:R-:W-:-:S02]  /*1e90*/  LOP3.LUT R23, R23, 0xfffffffe, RZ, 0xc0, !PT ;  /* 0xfffffffe17177812 */ /* 0x000fc400078ec0ff */
[----:B------:R-:W-:Y:S02]  /*1ea0*/  LOP3.LUT R7, R3, 0x7fffffe, RZ, 0xc0, !PT ;  /* 0x07fffffe03077812 */ /* 0x000fe400078ec0ff */
[----:B------:R-:W-:Y:S01]  /*1eb0*/  ISETP.GE.AND P1, PT, R9, R18, PT ;  /* 0x000000120900720c */ /* 0x000fe20003f26270 */
[----:B------:R-:W-:Y:S01]  /*1ec0*/  IMAD.IADD R9, R8, 0x1, -R23 ;  /* 0x0000000108097824 */ /* 0x000fe200078e0a17 */
[----:B------:R-:W-:Y:S01]  /*1ed0*/  SHF.R.S32.HI R5, RZ, 0x1f, R126 ;  /* 0x0000001fff057819 */ /* 0x000fe2000001147e */
[----:B------:R-:W-:Y:S01]  /*1ee0*/  IMAD.IADD R2, R2, 0x1, -R7 ;  /* 0x0000000102027824 */ /* 0x000fe200078e0a07 */
[----:B------:R-:W-:Y:S01]  /*1ef0*/  SHF.R.S32.HI R3, RZ, 0x1, R3 ;  /* 0x00000001ff037819 */ /* 0x000fe20000011403 */
[----:B------:R-:W-:Y:S01]  /*1f00*/  IMAD R18, R19, UR6, RZ ;  /* 0x0000000613127c24 */ /* 0x000fe2000f8e02ff */
[-C--:B--2---:R-:W-:Y:S02]  /*1f10*/  LEA.HI R25, R126, R126.reuse, RZ, 0x1 ;  /* 0x0000007e7e197211 */ /* 0x084fe400078f08ff */
[----:B------:R-:W-:Y:S01]  /*1f20*/  @!P0 MOV R21, 0x400 ;  /* 0x0000040000158802 */ /* 0x000fe20000000f00 */
[----:B------:R-:W-:Y:S01]  /*1f30*/  IMAD R18, R15, UR7, R18 ;  /* 0x000000070f127c24 */ /* 0x000fe2000f8e0212 */
[----:B------:R-:W-:Y:S01]  /*1f40*/  LOP3.LUT R23, R25, 0x7fffffe, RZ, 0xc0, !PT ;  /* 0x07fffffe19177812 */ /* 0x000fe200078ec0ff */
[----:B------:R-:W-:Y:S01]  /*1f50*/  IMAD.SHL.U32 R15, R14, 0x8, RZ ;  /* 0x000000080e0f7824 */ /* 0x000fe200078e00ff */
[----:B----4-:R-:W-:Y:S01]  /*1f60*/  @!P0 LEA R21, R6, R21, 0x18 ;  /* 0x0000001506158211 */ /* 0x010fe200078ec0ff */
[----:B------:R-:W-:Y:S01]  /*1f70*/  @!P5 IMAD R14, R133, 0x60, RZ ;  /* 0x00000060850ed824 */ /* 0x000fe200078e02ff */
[--C-:B------:R-:W-:Y:S01]  /*1f80*/  SHF.R.S32.HI R8, RZ, 0x1, R25.reuse ;  /* 0x00000001ff087819 */ /* 0x100fe20000011419 */
[----:B------:R-:W1:Y:S01]  /*1f90*/  @!P5 LDC.64 R6, c[0x0][0x218] ;  /* 0x00008600ff06db82 */ /* 0x000e620000000a00 */
[----:B------:R-:W-:Y:S01]  /*1fa0*/  SHF.R.S32.HI R25, RZ, 0x1f, R25 ;  /* 0x0000001fff197819 */ /* 0x000fe20000011419 */
[----:B------:R-:W-:Y:S01]  /*1fb0*/  @!P0 IMAD R21, R12, 0x2, R21 ;  /* 0x000000020c158824 */ /* 0x000fe200078e0215 */
[----:B------:R-:W-:Y:S01]  /*1fc0*/  LEA.HI R5, R5, R126, RZ, 0x3 ;  /* 0x0000007e05057211 */ /* 0x000fe200078f18ff */
[----:B------:R-:W-:Y:S01]  /*1fd0*/  IMAD.IADD R126, R126, 0x1, -R23 ;  /* 0x000000017e7e7824 */ /* 0x000fe200078e0a17 */
[----:B------:R-:W-:Y:S01]  /*1fe0*/  @!P5 MOV R23, 0x400 ;  /* 0x000004000017d802 */ /* 0x000fe20000000f00 */
[----:B------:R-:W-:Y:S01]  /*1ff0*/  IMAD.IADD R17, R17, 0x1, R18 ;  /* 0x0000000111117824 */ /* 0x000fe200078e0212 */
[----:B------:R-:W-:Y:S01]  /*2000*/  LEA.HI R20, R25, R8, RZ, 0x2 ;  /* 0x0000000819147211 */ /* 0x000fe200078f10ff */
[----:B------:R-:W-:Y:S01]  /*2010*/  @!P0 LDGSTS.E.BYPASS.LTC128B.128 [R21+0x4000], desc[UR10][R10.64] ;  /* 0x040000000a158fae */ /* 0x000fe2000b901d4a */
[----:B------:R-:W-:Y:S01]  /*2020*/  @!P5 LEA R19, R4, R23, 0x18 ;  /* 0x000000170413d211 */ /* 0x000fe200078ec0ff */
[----:B------:R-:W-:Y:S01]  /*2030*/  IMAD.WIDE.U32 R122, R122, R136, R16 ;  /* 0x000000887a7a7225 */ /* 0x000fe200078e0010 */
[----:B------:R-:W-:Y:S01]  /*2040*/  LOP3.LUT R23, R20, 0xfffffffc, RZ, 0xc0, !PT ;  /* 0xfffffffc14177812 */ /* 0x000fe200078ec0ff */
[----:B------:R-:W-:Y:S02]  /*2050*/  @!P0 LDGSTS.E.BYPASS.LTC128B.128 [R21+0x6000], desc[UR10][R10.64+0x40] ;  /* 0x060000400a158fae */ /* 0x000fe4000b901d4a */
[----:B------:R-:W-:-:S02]  /*2060*/  @!P5 IMAD R19, R12, 0x2, R19 ;  /* 0x000000020c13d824 */ /* 0x000fc400078e0213 */
[----:B------:R-:W-:Y:S01]  /*2070*/  IMAD.IADD R4, R8, 0x1, -R23 ;  /* 0x0000000108047824 */ /* 0x000fe200078e0a17 */
[----:B------:R2:W-:Y:S01]  /*2080*/  @!P0 LDGSTS.E.BYPASS.LTC128B.128 [R21+0x8000], desc[UR10][R10.64+0x80] ;  /* 0x080000800a158fae */ /* 0x0005e2000b901d4a */
[----:B------:R-:W-:Y:S02]  /*2090*/  @!P5 IMAD.MOV.U32 R23, RZ, RZ, R140 ;  /* 0x000000ffff17d224 */ /* 0x000fe400078e008c */
[----:B------:R-:W-:Y:S02]  /*20a0*/  IMAD.SHL.U32 R8, R3, 0x40, RZ ;  /* 0x0000004003087824 */ /* 0x000fe400078e00ff */
[----:B------:R-:W-:-:S03]  /*20b0*/  @!P5 IMAD.WIDE.U32 R22, R132, 0x60, R22 ;  /* 0x000000608416d825 */ /* 0x000fc600078e0016 */
[----:B------:R-:W-:Y:S01]  /*20c0*/  LOP3.LUT R8, R8, 0xc0, RZ, 0xc0, !PT ;  /* 0x000000c008087812 */ /* 0x000fe200078ec0ff */
[----:B------:R-:W-:Y:S01]  /*20d0*/  @!P5 IMAD.IADD R14, R23, 0x1, R14 ;  /* 0x00000001170ed824 */ /* 0x000fe200078e020e */
[----:B-1----:R-:W-:Y:S01]  /*20e0*/  @!P5 LEA R6, P0, R22, R6, 0x1 ;  /* 0x000000061606d211 */ /* 0x002fe200078008ff */
[----:B------:R-:W-:Y:S01]  /*20f0*/  IMAD.IADD R120, R123, 0x1, R13 ;  /* 0x000000017b787824 */ /* 0x000fe200078e020d */
[----:B------:R-:W-:Y:S01]  /*2100*/  LOP3.LUT R15, R8, 0x8, R15, 0xf8, !PT ;  /* 0x00000008080f7812 */ /* 0x000fe200078ef80f */
[----:B------:R-:W-:Y:S01]  /*2110*/  IMAD.SHL.U32 R125, R5, 0x20, RZ ;  /* 0x00000020057d7824 */ /* 0x000fe200078e00ff */
[----:B------:R-:W-:Y:S01]  /*2120*/  @!P5 LEA.HI.X R7, R22, R7, R14, 0x1, P0 ;  /* 0x000000071607d211 */ /* 0x000fe200000f0c0e */
[----:B------:R-:W-:Y:S01]  /*2130*/  IMAD.SHL.U32 R14, R4, 0x40, RZ ;  /* 0x00000040040e7824 */ /* 0x000fe200078e00ff */
[C---:B------:R-:W-:Y:S01]  /*2140*/  LEA R180, P0, R122.reuse, UR8, 0x1 ;  /* 0x000000087ab47c11 */ /* 0x040fe2000f8008ff */
[C---:B------:R-:W-:Y:S01]  /*2150*/  IMAD R13, R9.reuse, 0x8, R2 ;  /* 0x00000008090d7824 */ /* 0x040fe200078e0202 */
[----:B------:R-:W-:Y:S01]  /*2160*/  SHF.R.U32.HI R8, RZ, 0x3, R8 ;  /* 0x00000003ff087819 */ /* 0x000fe20000011608 */
[----:B------:R-:W-:Y:S01]  /*2170*/  @!P5 LDGSTS.E.BYPASS.LTC128B.128 [R19+0x4800], desc[UR10][R6.64] ;  /* 0x048000000613dfae */ /* 0x000fe2000b901d4a */
[----:B------:R-:W-:Y:S01]  /*2180*/  LEA.HI.X R179, R122, UR9, R120, 0x1, P0 ;  /* 0x000000097ab37c11 */ /* 0x000fe200080f0c78 */
[----:B------:R-:W-:Y:S01]  /*2190*/  IMAD.SHL.U32 R9, R9, 0x8, RZ ;  /* 0x0000000809097824 */ /* 0x000fe200078e00ff */
[----:B------:R-:W-:Y:S01]  /*21a0*/  LOP3.LUT R2, R14, 0xc0, RZ, 0xc0, !PT ;  /* 0x000000c00e027812 */ /* 0x000fe200078ec0ff */
[----:B------:R-:W-:Y:S01]  /*21b0*/  @!P5 LDGSTS.E.BYPASS.LTC128B.128 [R19+0x6800], desc[UR10][R6.64+0x40] ;  /* 0x068000400613dfae */ /* 0x000fe2000b901d4a */
[----:B------:R-:W-:Y:S01]  /*21c0*/  LOP3.LUT R125, R125, 0xffffff00, RZ, 0xc0, !PT ;  /* 0xffffff007d7d7812 */ /* 0x000fe200078ec0ff */
[----:B------:R-:W-:Y:S01]  /*21d0*/  @!P1 IMAD.MOV.U32 R181, RZ, RZ, R179 ;  /* 0x000000ffffb59224 */ /* 0x000fe200078e00b3 */
[----:B------:R-:W-:Y:S01]  /*21e0*/  LOP3.LUT R8, R15, R8, RZ, 0x3c, !PT ;  /* 0x000000080f087212 */ /* 0x000fe200078e3cff */
[----:B------:R1:W-:Y:S01]  /*21f0*/  @!P5 LDGSTS.E.BYPASS.LTC128B.128 [R19+0x8800], desc[UR10][R6.64+0x80] ;  /* 0x088000800613dfae */ /* 0x0003e2000b901d4a */
[C---:B--2---:R-:W-:Y:S01]  /*2200*/  IMAD.SHL.U32 R11, R136.reuse, 0x20, RZ ;  /* 0x00000020880b7824 */ /* 0x044fe200078e00ff */
[----:B------:R-:W-:Y:S01]  /*2210*/  SHF.L.U64.HI R10, R136, 0x5, R137 ;  /* 0x00000005880a7819 */ /* 0x000fe20000010289 */
[----:B------:R-:W-:Y:S01]  /*2220*/  IMAD R177, R130, 0x200, R125 ;  /* 0x0000020082b17824 */ /* 0x000fe200078e027d */
[----:B------:R-:W0:Y:S01]  /*2230*/  LDGDEPBAR ;  /* 0x00000000000079af */ /* 0x000e220000000000 */
[----:B------:R-:W-:Y:S01]  /*2240*/  LOP3.LUT R5, R2, 0x8, R9, 0xf8, !PT ;  /* 0x0000000802057812 */ /* 0x000fe200078ef809 */
[----:B------:R-:W-:Y:S01]  /*2250*/  IMAD.U32 R176, R13, 0x20, R8 ;  /* 0x000000200db07824 */ /* 0x000fe200078e0008 */
[-C--:B------:R-:W-:Y:S01]  /*2260*/  @!P3 LEA R14, P0, R11, R180.reuse, 0x1 ;  /* 0x000000b40b0eb211 */ /* 0x080fe200078008ff */
[C---:B------:R-:W-:Y:S01]  /*2270*/  IMAD R177, R126.reuse, 0x20, R177 ;  /* 0x000000207eb17824 */ /* 0x040fe200078e02b1 */
[----:B------:R-:W-:Y:S01]  /*2280*/  SHF.R.U32.HI R2, RZ, 0x3, R2 ;  /* 0x00000003ff027819 */ /* 0x000fe20000011602 */
[----:B------:R-:W-:Y:S01]  /*2290*/  @!P1 IMAD R12, R137, 0xc0, RZ ;  /* 0x000000c0890c9824 */ /* 0x000fe200078e02ff */
[----:B------:R-:W-:Y:S01]  /*22a0*/  @!P3 LEA.HI.X R15, R11, R179, R10, 0x1, P0 ;  /* 0x000000b30b0fb211 */ /* 0x000fe200000f0c0a */
[----:B------:R-:W-:Y:S01]  /*22b0*/  IMAD R125, R126, 0x20, R125 ;  /* 0x000000207e7d7824 */ /* 0x000fe200078e027d */
[----:B------:R-:W-:-:S02]  /*22c0*/  @!P2 LEA R8, P0, R136, R180, 0x7 ;  /* 0x000000b48808a211 */ /* 0x000fc400078038ff */
[----:B------:R-:W-:Y:S01]  /*22d0*/  LOP3.LUT R2, R5, R2, RZ, 0x3c, !PT ;  /* 0x0000000205027212 */ /* 0x000fe200078e3cff */
[----:B------:R-:W-:Y:S01]  /*22e0*/  IMAD.MOV.U32 R5, RZ, RZ, 0x10 ;  /* 0x00000010ff057424 */ /* 0x000fe200078e00ff */
[----:B------:R-:W-:Y:S02]  /*22f0*/  @!P2 LEA.HI.X R9, R136, R179, R137, 0x7, P0 ;  /* 0x000000b38809a211 */ /* 0x000fe400000f3c89 */
[----:B------:R-:W-:Y:S01]  /*2300*/  LEA R176, R176, UR4, 0x1 ;  /* 0x00000004b0b07c11 */ /* 0x000fe2000f8e08ff */
[----:B------:R-:W-:Y:S01]  /*2310*/  IMAD.IADD R177, R2, 0x1, R177 ;  /* 0x0000000102b17824 */ /* 0x000fe200078e02b1 */
[----:B------:R-:W-:-:S04]  /*2320*/  LOP3.LUT P0, RZ, R3, 0x2, RZ, 0xc0, !PT ;  /* 0x0000000203ff7812 */ /* 0x000fc8000780c0ff */
[----:B------:R-:W-:Y:S01]  /*2330*/  LEA R177, R177, UR4, 0x1 ;  /* 0x00000004b1b17c11 */ /* 0x000fe2000f8e08ff */
[----:B-1----:R-:W-:Y:S01]  /*2340*/  @!P1 IMAD.WIDE.U32 R6, R136, 0xc0, R180 ;  /* 0x000000c088069825 */ /* 0x002fe200078e00b4 */
[----:B------:R-:W-:-:S04]  /*2350*/  DEPBAR.LE SB0, 0x0 ;  /* 0x000080000000791a */ /* 0x000fc80000000000 */
[----:B------:R-:W-:Y:S01]  /*2360*/  BAR.SYNC.DEFER_BLOCKING 0x0 ;  /* 0x0000000000007b1d */ /* 0x000fe20000010000 */
[----:B------:R-:W-:Y:S02]  /*2370*/  @!P4 IMAD.MOV.U32 R181, RZ, RZ, R179 ;  /* 0x000000ffffb5c224 */ /* 0x000fe400078e00b3 */
[----:B------:R-:W-:-:S03]  /*2380*/  @!P1 IMAD.IADD R7, R7, 0x1, R12 ;  /* 0x0000000107079824 */ /* 0x000fc600078e020c */
[----:B------:R-:W-:Y:S04]  /*2390*/  @P4 STS [R185+0x9000], RZ ;  /* 0x009000ffb9004388 */ /* 0x000fe80000000800 */
[----:B------:R-:W-:Y:S04]  /*23a0*/  @P4 STS [R185+0x9004], RZ ;  /* 0x009004ffb9004388 */ /* 0x000fe80000000800 */
[----:B------:R-:W-:Y:S04]  /*23b0*/  @P4 STS.64 [R185+0x9008], RZ ;  /* 0x009008ffb9004388 */ /* 0x000fe80000000a00 */
[----:B------:R-:W-:Y:S04]  /*23c0*/  @P4 STS.128 [R185+0xb000], RZ ;  /* 0x00b000ffb9004388 */ /* 0x000fe80000000c00 */
[----:B------:R-:W-:Y:S04]  /*23d0*/  @P4 STS.128 [R185+0xd000], RZ ;  /* 0x00d000ffb9004388 */ /* 0x000fe80000000c00 */
[----:B------:R-:W-:Y:S01]  /*23e0*/  @!PT LDS RZ, [RZ] ;  /* 0x00000000fffff984 */ /* 0x000fe20000000800 */
[----:B------:R-:W-:Y:S01]  /*23f0*/  @!PT LDS RZ, [RZ] ;  /* 0x00000000fffff984 */ /* 0x000fe20000000800 */
[----:B------:R-:W-:Y:S01]  /*2400*/  @!PT LDS RZ, [RZ] ;  /* 0x00000000fffff984 */ /* 0x000fe20000000800 */
[----:B------:R-:W-:Y:S04]  /*2410*/  @!P4 LDGSTS.E.BYPASS.LTC128B.128 [R185+0x9000], desc[UR10][R180.64] ;  /* 0x09000000b4b9cfae */ /* 0x000fe8000b901d4a */
[----:B------:R-:W-:Y:S04]  /*2420*/  @!P4 LDGSTS.E.BYPASS.LTC128B.128 [R185+0xb000], desc[UR10][R180.64+0x40] ;  /* 0x0b000040b4b9cfae */ /* 0x000fe8000b901d4a */
[----:B------:R-:W-:Y:S04]  /*2430*/  @!P4 LDGSTS.E.BYPASS.LTC128B.128 [R185+0xd000], desc[UR10][R180.64+0x80] ;  /* 0x0d000080b4b9cfae */ /* 0x000fe8000b901d4a */
[----:B------:R-:W-:Y:S04]  /*2440*/  @P3 STS.128 [R185+0x9800], RZ ;  /* 0x009800ffb9003388 */ /* 0x000fe80000000c00 */
[----:B------:R-:W-:Y:S04]  /*2450*/  @P3 STS.128 [R185+0xb800], RZ ;  /* 0x00b800ffb9003388 */ /* 0x000fe80000000c00 */
[----:B------:R-:W-:Y:S04]  /*2460*/  @P3 STS.128 [R185+0xd800], RZ ;  /* 0x00d800ffb9003388 */ /* 0x000fe80000000c00 */
[----:B------:R-:W-:Y:S01]  /*2470*/  @!PT LDS RZ, [RZ] ;  /* 0x00000000fffff984 */ /* 0x000fe20000000800 */
[----:B------:R-:W-:Y:S01]  /*2480*/  @!PT LDS RZ, [RZ] ;  /* 0x00000000fffff984 */ /* 0x000fe20000000800 */
[----:B------:R-:W-:Y:S01]  /*2490*/  @!PT LDS RZ, [RZ] ;  /* 0x00000000fffff984 */ /* 0x000fe20000000800 */
[----:B------:R-:W-:Y:S04]  /*24a0*/  @!P3 LDGSTS.E.BYPASS.LTC128B.128 [R185+0x9800], desc[UR10][R14.64] ;  /* 0x098000000eb9bfae */ /* 0x000fe8000b901d4a */
[----:B------:R-:W-:Y:S04]  /*24b0*/  @!P3 LDGSTS.E.BYPASS.LTC128B.128 [R185+0xb800], desc[UR10][R14.64+0x40] ;  /* 0x0b8000400eb9bfae */ /* 0x000fe8000b901d4a */
[----:B------:R1:W-:Y:S04]  /*24c0*/  @!P3 LDGSTS.E.BYPASS.LTC128B.128 [R185+0xd800], desc[UR10][R14.64+0x80] ;  /* 0x0d8000800eb9bfae */ /* 0x0003e8000b901d4a */
        /* <DEDUP_REMOVED lines=17> */
[----:B------:R2:W-:Y:S01]  /*25e0*/  @!P1 LDGSTS.E.BYPASS.LTC128B.128 [R185+0xe800], desc[UR10][R6.64+0x80] ;  /* 0x0e80008006b99fae */ /* 0x0005e2000b901d4a */
[----:B------:R-:W-:-:S03]  /*25f0*/  LOP3.LUT P1, RZ, R4, 0x2, RZ, 0xc0, !PT ;  /* 0x0000000204ff7812 */ /* 0x000fc6000782c0ff */
[----:B------:R-:W-:Y:S01]  /*2600*/  LDSM.16.M88.4 R88, [R177] ;  /* 0x00000000b158783b */ /* 0x000fe20000000200 */
[C---:B------:R-:W-:Y:S02]  /*2610*/  SEL R3, R5.reuse, 0xfffffff0, !P1 ;  /* 0xfffffff005037807 */ /* 0x040fe40004800000 */
[----:B------:R-:W-:Y:S01]  /*2620*/  SEL R5, R5, 0xfffffff0, !P0 ;  /* 0xfffffff005057807 */ /* 0x000fe20004000000 */
[----:B------:R-:W3:Y:S01]  /*2630*/  LDSM.16.M88.4 R44, [R176+0x3400] ;  /* 0x00340000b02c783b */ /* 0x000ee20000000200 */
[----:B------:R-:W-:Y:S01]  /*2640*/  ISETP.GT.AND P1, PT, R138, 0x1, PT ;  /* 0x000000018a00780c */ /* 0x000fe20003f24270 */
[----:B------:R-:W-:Y:S02]  /*2650*/  IMAD R175, R3, 0x2, R177 ;  /* 0x0000000203af7824 */ /* 0x000fe400078e02b1 */
[----:B------:R-:W4:Y:S01]  /*2660*/  LDSM.16.M88.4 R36, [R176+0x3800] ;  /* 0x00380000b024783b */ /* 0x000f220000000200 */
[----:B------:R-:W-:-:S03]  /*2670*/  IMAD R173, R5, 0x2, R176 ;  /* 0x0000000205ad7824 */ /* 0x000fc600078e02b0 */
[----:B------:R-:W4:Y:S04]  /*2680*/  LDSM.16.M88.4 R28, [R176+0x3c00] ;  /* 0x003c0000b01c783b */ /* 0x000f280000000200 */
[----:B------:R-:W4:Y:S02]  /*2690*/  LDSM.16.M88.4 R52, [R176+0x3000] ;  /* 0x00300000b034783b */ /* 0x000f240000000200 */
[----:B------:R-:W3:Y:S02]  /*26a0*/  @!P1 LDC.64 R134, c[0x0][0x218] ;  /* 0x00008600ff869b82 */ /* 0x000ee40000000a00 */
[----:B-1----:R-:W1:Y:S04]  /*26b0*/  LDSM.16.M88.4 R12, [R176+0x4400] ;  /* 0x00440000b00c783b */ /* 0x002e680000000200 */
[----:B------:R-:W1:Y:S04]  /*26c0*/  LDSM.16.M88.4 R96, [R176+0x4800] ;  /* 0x00480000b060783b */ /* 0x000e680000000200 */
[----:B------:R-:W-:Y:S04]  /*26d0*/  LDSM.16.M88.4 R76, [R175] ;  /* 0x00000000af4c783b */ /* 0x000fe80000000200 */
[----:B------:R-:W1:Y:S04]  /*26e0*/  LDSM.16.M88.4 R68, [R173+0x3400] ;  /* 0x00340000ad44783b */ /* 0x000e680000000200 */
[----:B------:R-:W1:Y:S04]  /*26f0*/  LDSM.16.M88.4 R64, [R173+0x3800] ;  /* 0x00380000ad40783b */ /* 0x000e680000000200 */
[----:B--2---:R-:W2:Y:S01]  /*2700*/  LDSM.16.M88.4 R4, [R173+0x3c00] ;  /* 0x003c0000ad04783b */ /* 0x004ea20000000200 */
[----:B---3--:R-:W-:-:S03]  /*2710*/  @!P1 LEA R194, P0, R139, R134, 0x1 ;  /* 0x000000868bc29211 */ /* 0x008fc600078008ff */
[----:B------:R-:W3:Y:S01]  /*2720*/  LDSM.16.M88.4 R20, [R176+0x4000] ;  /* 0x00400000b014783b */ /* 0x000ee20000000200 */
[C---:B------:R-:W-:Y:S01]  /*2730*/  HMMA.16816.F32 R48, R88.reuse, R44, RZ ;  /* 0x0000002c5830723c */ /* 0x040fe200000018ff */
[----:B------:R-:W-:Y:S02]  /*2740*/  @!P1 LEA.HI.X R195, R139, R135, R140, 0x1, P0 ;  /* 0x000000878bc39211 */ /* 0x000fe400000f0c8c */
[----:B------:R-:W3:Y:S03]  /*2750*/  LDSM.16.M88.4 R84, [R176+0x4c00] ;  /* 0x004c0000b054783b */ /* 0x000ee60000000200 */
[C---:B----4-:R-:W-:Y:S01]  /*2760*/  HMMA.16816.F32 R40, R88.reuse, R36, RZ ;  /* 0x000000245828723c */ /* 0x050fe200000018ff */
[----:B------:R-:W4:Y:S04]  /*2770*/  LDSM.16.M88.4 R72, [R173+0x3000] ;  /* 0x00300000ad48783b */ /* 0x000f280000000200 */
[----:B------:R-:W4:Y:S01]  /*2780*/  LDSM.16.M88.4 R8, [R173+0x4400] ;  /* 0x00440000ad08783b */ /* 0x000f220000000200 */
[C---:B------:R-:W-:Y:S03]  /*2790*/  HMMA.16816.F32 R32, R88.reuse, R28, RZ ;  /* 0x0000001c5820723c */ /* 0x040fe600000018ff */
[----:B------:R-:W4:Y:S03]  /*27a0*/  LDSM.16.M88.4 R60, [R173+0x4800] ;  /* 0x00480000ad3c783b */ /* 0x000f260000000200 */
[C---:B------:R-:W-:Y:S01]  /*27b0*/  HMMA.16816.F32 R44, R88.reuse, R46, RZ ;  /* 0x0000002e582c723c */ /* 0x040fe200000018ff */
[----:B------:R-:W4:Y:S04]  /*27c0*/  LDSM.16.M88.4 R80, [R173+0x4000] ;  /* 0x00400000ad50783b */ /* 0x000f280000000200 */
[----:B------:R-:W-:Y:S01]  /*27d0*/  LDSM.16.M88.4 R104, [R173+0x5800] ;  /* 0x00580000ad68783b */ /* 0x000fe20000000200 */
[C---:B------:R-:W-:Y:S03]  /*27e0*/  HMMA.16816.F32 R36, R88.reuse, R38, RZ ;  /* 0x000000265824723c */ /* 0x040fe600000018ff */
[----:B------:R-:W-:Y:S03]  /*27f0*/  LDSM.16.M88.4 R112, [R177+0x2000] ;  /* 0x00200000b170783b */ /* 0x000fe60000000200 */
[C---:B------:R-:W-:Y:S01]  /*2800*/  HMMA.16816.F32 R28, R88.reuse, R30, RZ ;  /* 0x0000001e581c723c */ /* 0x040fe200000018ff */
[----:B------:R-:W-:Y:S04]  /*2810*/  LDSM.16.M88.4 R108, [R176+0x8800] ;  /* 0x00880000b06c783b */ /* 0x000fe80000000200 */
[----:B------:R-:W-:Y:S01]  /*2820*/  LDSM.16.M88.4 R116, [R176+0x8000] ;  /* 0x00800000b074783b */ /* 0x000fe20000000200 */
[C---:B------:R-:W-:Y:S03]  /*2830*/  HMMA.16816.F32 R56, R88.reuse, R52, RZ ;  /* 0x000000345838723c */ /* 0x040fe600000018ff */
[----:B------:R-:W0:Y:S03]  /*2840*/  LDGDEPBAR ;  /* 0x00000000000079af */ /* 0x000e260000000000 */
[C---:B-1----:R-:W-:Y:S06]  /*2850*/  HMMA.16816.F32 R16, R88.reuse, R12, RZ ;  /* 0x0000000c5810723c */ /* 0x042fec00000018ff */
        /* <DEDUP_REMOVED lines=10> */
[C---:B--2---:R-:W-:Y:S06]  /*2900*/  HMMA.16816.F32 R32, R76.reuse, R4, R32 ;  /* 0x000000044c20723c */ /* 0x044fec0000001820 */
[----:B------:R-:W-:Y:S01]  /*2910*/  HMMA.16816.F32 R28, R76, R6, R28 ;  /* 0x000000064c1c723c */ /* 0x000fe2000000181c */
[----:B------:R-:W2:Y:S05]  /*2920*/  LDSM.16.M88.4 R4, [R176+0x5800] ;  /* 0x00580000b004783b */ /* 0x000eaa0000000200 */
[C---:B---3--:R-:W-:Y:S06]  /*2930*/  HMMA.16816.F32 R24, R88.reuse, R20, RZ ;  /* 0x000000145818723c */ /* 0x048fec00000018ff */
[C---:B------:R-:W-:Y:S06]  /*2940*/  HMMA.16816.F32 R20, R88.reuse, R22, RZ ;  /* 0x000000165814723c */ /* 0x040fec00000018ff */
[C---:B------:R-:W-:Y:S06]  /*2950*/  HMMA.16816.F32 R92, R88.reuse, R84, RZ ;  /* 0x00000054585c723c */ /* 0x040fec00000018ff */
[----:B------:R-:W-:Y:S01]  /*2960*/  HMMA.16816.F32 R88, R88, R86, RZ ;  /* 0x000000565858723c */ /* 0x000fe200000018ff */
[----:B------:R-:W3:Y:S05]  /*2970*/  LDSM.16.M88.4 R84, [R173+0x4c00] ;  /* 0x004c0000ad54783b */ /* 0x000eea0000000200 */
[C---:B----4-:R-:W-:Y:S06]  /*2980*/  HMMA.16816.F32 R56, R76.reuse, R72, R56 ;  /* 0x000000484c38723c */ /* 0x050fec0000001838 */
[C---:B------:R-:W-:Y:S01]  /*2990*/  HMMA.16816.F32 R52, R76.reuse, R74, R52 ;  /* 0x0000004a4c34723c */ /* 0x040fe20000001834 */
[----:B------:R-:W4:Y:S05]  /*29a0*/  LDSM.16.M88.4 R72, [R176+0x5000] ;  /* 0x00500000b048783b */ /* 0x000f2a0000000200 */
[C---:B------:R-:W-:Y:S06]  /*29b0*/  HMMA.16816.F32 R16, R76.reuse, R8, R16 ;  /* 0x000000084c10723c */ /* 0x040fec0000001810 */
[C---:B------:R-:W-:Y:S01]  /*29c0*/  HMMA.16816.F32 R12, R76.reuse, R10, R12 ;  /* 0x0000000a4c0c723c */ /* 0x040fe2000000180c */
[----:B------:R-:W4:Y:S05]  /*29d0*/  LDSM.16.M88.4 R8, [R176+0x6000] ;  /* 0x00600000b008783b */ /* 0x000f2a0000000200 */
[C---:B------:R-:W-:Y:S06]  /*29e0*/  HMMA.16816.F32 R100, R76.reuse, R60, R100 ;  /* 0x0000003c4c64723c */ /* 0x040fec0000001864 */
[C---:B------:R-:W-:Y:S01]  /*29f0*/  HMMA.16816.F32 R96, R76.reuse, R62, R96 ;  /* 0x0000003e4c60723c */ /* 0x040fe20000001860 */
[----:B------:R-:W4:Y:S05]  /*2a00*/  LDSM.16.M88.4 R60, [R176+0x6400] ;  /* 0x00640000b03c783b */ /* 0x000f2a0000000200 */
[C---:B------:R-:W-:Y:S06]  /*2a10*/  HMMA.16816.F32 R24, R76.reuse, R80, R24 ;  /* 0x000000504c18723c */ /* 0x040fec0000001818 */
[----:B------:R-:W-:Y:S01]  /*2a20*/  HMMA.16816.F32 R20, R76, R82, R20 ;  /* 0x000000524c14723c */ /* 0x000fe20000001814 */
[----:B------:R-:W4:Y:S05]  /*2a30*/  LDSM.16.M88.4 R80, [R176+0x5c00] ;  /* 0x005c0000b050783b */ /* 0x000f2a0000000200 */
[C---:B-1----:R-:W-:Y:S06]  /*2a40*/  HMMA.16816.F32 R48, R64.reuse, R68, R48 ;  /* 0x000000444030723c */ /* 0x042fec0000001830 */
[C---:B------:R-:W-:Y:S01]  /*2a50*/  HMMA.16816.F32 R44, R64.reuse, R70, R44 ;  /* 0x00000046402c723c */ /* 0x040fe2000000182c */
[----:B------:R-:W-:Y:S05]  /*2a60*/  LDSM.16.M88.4 R68, [R175+0x1000] ;  /* 0x00100000af44783b */ /* 0x000fea0000000200 */
[C---:B--2---:R-:W-:Y:S06]  /*2a70*/  HMMA.16816.F32 R40, R64.reuse, R4, R40 ;  /* 0x000000044028723c */ /* 0x044fec0000001828 */
[----:B------:R-:W-:Y:S01]  /*2a80*/  HMMA.16816.F32 R36, R64, R6, R36 ;  /* 0x000000064024723c */ /* 0x000fe20000001824 */
[----:B------:R-:W1:Y:S05]  /*2a90*/  LDSM.16.M88.4 R4, [R173+0x5000] ;  /* 0x00500000ad04783b */ /* 0x000e6a0000000200 */
[C---:B---3--:R-:W-:Y:S06]  /*2aa0*/  HMMA.16816.F32 R92, R76.reuse, R84, R92 ;  /* 0x000000544c5c723c */ /* 0x048fec000000185c */
[----:B------:R-:W-:Y:S01]  /*2ab0*/  HMMA.16816.F32 R88, R76, R86, R88 ;  /* 0x000000564c58723c */ /* 0x000fe20000001858 */
[----:B------:R-:W2:Y:S04]  /*2ac0*/  LDSM.16.M88.4 R76, [R176+0x6800] ;  /* 0x00680000b04c783b */ /* 0x000ea80000000200 */
[----:B------:R-:W-:Y:S01]  /*2ad0*/  LDSM.16.M88.4 R84, [R173+0x6000] ;  /* 0x00600000ad54783b */ /* 0x000fe20000000200 */
[C---:B----4-:R-:W-:Y:S06]  /*2ae0*/  HMMA.16816.F32 R56, R64.reuse, R72, R56 ;  /* 0x000000484038723c */ /* 0x050fec0000001838 */
        /* <DEDUP_REMOVED lines=8> */
[C---:B------:R-:W-:Y:S06]  /*2b70*/  HMMA.16816.F32 R32, R64.reuse, R80, R32 ;  /* 0x000000504020723c */ /* 0x040fec0000001820 */
[----:B------:R-:W-:Y:S01]  /*2b80*/  HMMA.16816.F32 R28, R64, R82, R28 ;  /* 0x00000052401c723c */ /* 0x000fe2000000181c */
[----:B------:R-:W-:Y:S05]  /*2b90*/  LDSM.16.M88.4 R80, [R173+0x6400] ;  /* 0x00640000ad50783b */ /* 0x000fea0000000200 */
[C---:B-1----:R-:W-:Y:S06]  /*2ba0*/  HMMA.16816.F32 R56, R68.reuse, R4, R56 ;  /* 0x000000044438723c */ /* 0x042fec0000001838 */
[----:B------:R-:W-:Y:S01]  /*2bb0*/  HMMA.16816.F32 R52, R68, R6, R52 ;  /* 0x000000064434723c */ /* 0x000fe20000001834 */
        /* <DEDUP_REMOVED lines=8> */
[----:B------:R-:W-:Y:S01]  /*2c40*/  HMMA.16816.F32 R28, R68, R62, R28 ;  /* 0x0000003e441c723c */ /* 0x000fe2000000181c */
[----:B------:R-:W4:Y:S05]  /*2c50*/  LDSM.16.M88.4 R60, [R176+0x7c00] ;  /* 0x007c0000b03c783b */ /* 0x000f2a0000000200 */
[C---:B------:R-:W-:Y:S06]  /*2c60*/  HMMA.16816.F32 R92, R64.reuse, R72, R92 ;  /* 0x00000048405c723c */ /* 0x040fec000000185c */
[----:B------:R-:W-:Y:S01]  /*2c70*/  HMMA.16816.F32 R88, R64, R74, R88 ;  /* 0x0000004a4058723c */ /* 0x000fe20000001858 */
[----:B------:R-:W4:Y:S04]  /*2c80*/  LDSM.16.M88.4 R72, [R173+0x6c00] ;  /* 0x006c0000ad48783b */ /* 0x000f280000000200 */
[----:B------:R-:W-:Y:S01]  /*2c90*/  LDSM.16.M88.4 R64, [R176+0x7000] ;  /* 0x00700000b040783b */ /* 0x000fe20000000200 */
[C---:B------:R-:W-:Y:S06]  /*2ca0*/  HMMA.16816.F32 R40, R68.reuse, R104, R40 ;  /* 0x000000684428723c */ /* 0x040fec0000001828 */
[----:B------:R-:W-:Y:S01]  /*2cb0*/  HMMA.16816.F32 R36, R68, R106, R36 ;  /* 0x0000006a4424723c */ /* 0x000fe20000001824 */
[----:B------:R-:W-:Y:S05]  /*2cc0*/  LDSM.16.M88.4 R104, [R176+0x8c00] ;  /* 0x008c0000b068783b */ /* 0x000fea0000000200 */
[C---:B-1----:R-:W-:Y:S06]  /*2cd0*/  HMMA.16816.F32 R48, R112.reuse, R4, R48 ;  /* 0x000000047030723c */ /* 0x042fec0000001830 */
[----:B------:R-:W-:Y:S01]  /*2ce0*/  HMMA.16816.F32 R44, R112, R6, R44 ;  /* 0x00000006702c723c */ /* 0x000fe2000000182c */
[----:B------:R-:W1:Y:S05]  /*2cf0*/  LDSM.16.M88.4 R4, [R176+0x8400] ;  /* 0x00840000b004783b */ /* 0x000e6a0000000200 */
[C---:B------:R-:W-:Y:S06]  /*2d00*/  HMMA.16816.F32 R16, R68.reuse, R80, R16 ;  /* 0x000000504410723c */ /* 0x040fec0000001810 */
[C---:B------:R-:W-:Y:S01]  /*2d10*/  HMMA.16816.F32 R12, R68.reuse, R82, R12 ;  /* 0x00000052440c723c */ /* 0x040fe2000000180c */
[----:B------:R-:W-:Y:S05]  /*2d20*/  LDSM.16.M88.4 R80, [R173+0x7400] ;  /* 0x00740000ad50783b */ /* 0x000fea0000000200 */
[----:B--2---:R-:W-:Y:S06]  /*2d30*/  HMMA.16816.F32 R100, R68, R76, R100 ;  /* 0x0000004c4464723c */ /* 0x004fec0000001864 */
[C---:B---3--:R-:W-:Y:S06]  /*2d40*/  HMMA.16816.F32 R40, R112.reuse, R8, R40 ;  /* 0x000000087028723c */ /* 0x048fec0000001828 */
[C---:B------:R-:W-:Y:S01]  /*2d50*/  HMMA.16816.F32 R36, R112.reuse, R10, R36 ;  /* 0x0000000a7024723c */ /* 0x040fe20000001824 */
[----:B------:R-:W-:Y:S05]  /*2d60*/  LDSM.16.M88.4 R8, [R175+0x2000] ;  /* 0x00200000af08783b */ /* 0x000fea0000000200 */
[C---:B----4-:R-:W-:Y:S06]  /*2d70*/  HMMA.16816.F32 R32, R112.reuse, R60, R32 ;  /* 0x0000003c7020723c */ /* 0x050fec0000001820 */
[----:B------:R-:W-:Y:S01]  /*2d80*/  HMMA.16816.F32 R28, R112, R62, R28 ;  /* 0x0000003e701c723c */ /* 0x000fe2000000181c */
[----:B------:R-:W2:Y:S05]  /*2d90*/  LDSM.16.M88.4 R60, [R173+0x8800] ;  /* 0x00880000ad3c783b */ /* 0x000eaa0000000200 */
[----:B------:R-:W-:Y:S06]  /*2da0*/  HMMA.16816.F32 R92, R68, R72, R92 ;  /* 0x00000048445c723c */ /* 0x000fec000000185c */
[C---:B-1----:R-:W-:Y:S06]  /*2db0*/  HMMA.16816.F32 R16, R112.reuse, R4, R16 ;  /* 0x000000047010723c */ /* 0x042fec0000001810 */
[C---:B------:R-:W-:Y:S01]  /*2dc0*/  HMMA.16816.F32 R12, R112.reuse, R6, R12 ;  /* 0x00000006700c723c */ /* 0x040fe2000000180c */
[----:B------:R-:W1:Y:S05]  /*2dd0*/  LDSM.16.M88.4 R4, [R173+0x8c00] ;  /* 0x008c0000ad04783b */ /* 0x000e6a0000000200 */
[----:B------:R-:W-:Y:S06]  /*2de0*/  HMMA.16816.F32 R100, R112, R108, R100 ;  /* 0x0000006c7064723c */ /* 0x000fec0000001864 */
[C---:B------:R-:W-:Y:S06]  /*2df0*/  HMMA.16816.F32 R24, R68.reuse, R84, R24 ;  /* 0x000000544418723c */ /* 0x040fec0000001818 */
[C---:B------:R-:W-:Y:S01]  /*2e00*/  HMMA.16816.F32 R20, R68.reuse, R86, R20 ;  /* 0x000000564414723c */ /* 0x040fe20000001814 */
[----:B------:R-:W3:Y:S05]  /*2e10*/  LDSM.16.M88.4 R84, [R173+0x7000] ;  /* 0x00700000ad54783b */ /* 0x000eea0000000200 */
[C---:B------:R-:W-:Y:S01]  /*2e20*/  HMMA.16816.F32 R96, R68.reuse, R78, R96 ;  /* 0x0000004e4460723c */ /* 0x040fe20000001860 */
[----:B------:R-:W4:Y:S05]  /*2e30*/  LDSM.16.M88.4 R76, [R173+0x7800] ;  /* 0x00780000ad4c783b */ /* 0x000f2a0000000200 */
[----:B------:R-:W-:Y:S01]  /*2e40*/  HMMA.16816.F32 R88, R68, R74, R88 ;  /* 0x0000004a4458723c */ /* 0x000fe20000001858 */
[----:B------:R-:W4:Y:S04]  /*2e50*/  LDSM.16.M88.4 R72, [R173+0x7c00] ;  /* 0x007c0000ad48783b */ /* 0x000f280000000200 */
[----:B------:R-:W4:Y:S01]  /*2e60*/  LDSM.16.M88.4 R68, [R173+0x8000] ;  /* 0x00800000ad44783b */ /* 0x000f220000000200 */
[C---:B------:R-:W-:Y:S06]  /*2e70*/  HMMA.16816.F32 R56, R112.reuse, R64, R56 ;  /* 0x000000407038723c */ /* 0x040fec0000001838 */
[----:B------:R-:W-:Y:S01]  /*2e80*/  HMMA.16816.F32 R52, R112, R66, R52 ;  /* 0x000000427034723c */ /* 0x000fe20000001834 */
[----:B------:R-:W4:Y:S01]  /*2e90*/  LDSM.16.M88.4 R64, [R173+0x8400] ;  /* 0x00840000ad40783b */ /* 0x000f220000000200 */
[----:B------:R-:W-:-:S04]  /*2ea0*/  DEPBAR.LE SB0, 0x0 ;  /* 0x000080000000791a */ /* 0x000fc80000000000 */
[----:B------:R-:W-:Y:S06]  /*2eb0*/  HMMA.16816.F32 R92, R112, R104, R92 ;  /* 0x00000068705c723c */ /* 0x000fec000000185c */
[----:B--2---:R-:W-:Y:S06]  /*2ec0*/  HMMA.16816.F32 R100, R8, R60, R100 ;  /* 0x0000003c0864723c */ /* 0x004fec0000001864 */
[----:B------:R-:W-:Y:S01]  /*2ed0*/  HMMA.16816.F32 R24, R112, R116, R24 ;  /* 0x000000747018723c */ /* 0x000fe20000001818 */
[----:B------:R-:W-:-:S05]  /*2ee0*/  IMAD.IADD R60, R124, 0x1, -R129 ;  /* 0x000000017c3c7824 */ /* 0x000fca00078e0a81 */
[----:B------:R-:W-:Y:S01]  /*2ef0*/  HMMA.16816.F32 R20, R112, R118, R20 ;  /* 0x000000767014723c */ /* 0x000fe20000001814 */
[----:B------:R-:W-:-:S04]  /*2f00*/  SHF.R.S32.HI R61, RZ, 0x1f, R60 ;  /* 0x0000001fff3d7819 */ /* 0x000fc8000001143c */
[----:B------:R-:W-:Y:S01]  /*2f10*/  LEA.HI R61, R61, R60, RZ, 0x2 ;  /* 0x0000003c3d3d7211 */ /* 0x000fe200078f10ff */
[----:B------:R-:W-:Y:S03]  /*2f20*/  HMMA.16816.F32 R96, R112, R110, R96 ;  /* 0x0000006e7060723c */ /* 0x000fe60000001860 */
[----:B------:R-:W-:-:S03]  /*2f30*/  SHF.R.S32.HI R190, RZ, 0x2, R61 ;  /* 0x00000002ffbe7819 */ /* 0x000fc6000001143d */
[----:B------:R-:W-:Y:S06]  /*2f40*/  HMMA.16816.F32 R88, R112, R106, R88 ;  /* 0x0000006a7058723c */ /* 0x000fec0000001858 */
[C---:B-1----:R-:W-:Y:S06]  /*2f50*/  HMMA.16816.F32 R92, R8.reuse, R4, R92 ;  /* 0x00000004085c723c */ /* 0x042fec000000185c */
[----:B---3--:R-:W-:Y:S01]  /*2f60*/  HMMA.16816.F32 R56, R8, R84, R56 ;  /* 0x000000540838723c */ /* 0x008fe20000001838 */
[----:B------:R-:W-:Y:S01]  /*2f70*/  IADD3 R5, R127, 0x1, R190 ;  /* 0x000000017f057810 */ /* 0x000fe20007ffe0be */
[----:B------:R-:W-:-:S03]  /*2f80*/  IMAD.IADD R4, R2, 0x1, R125 ;  /* 0x0000000102047824 */ /* 0x000fc600078e027d */
[----:B------:R-:W-:Y:S01]  /*2f90*/  IADD3 R5, R121, R5, -R184 ;  /* 0x0000000579057210 */ /* 0x000fe20007ffe8b8 */
[C---:B------:R-:W-:Y:S04]  /*2fa0*/  HMMA.16816.F32 R52, R8.reuse, R86, R52 ;  /* 0x000000560834723c */ /* 0x040fe80000001834 */
[----:B------:R-:W-:Y:S02]  /*2fb0*/  IMAD.IADD R128, R5, 0x1, R128 ;  /* 0x0000000105807824 */ /* 0x000fe400078e0280 */
[----:B------:R-:W-:Y:S01]  /*2fc0*/  IMAD.SHL.U32 R5, R124, 0x2, RZ ;  /* 0x000000027c057824 */ /* 0x000fe200078e00ff */
[----:B------:R-:W-:Y:S02]  /*2fd0*/  HMMA.16816.F32 R48, R8, R80, R48 ;  /* 0x000000500830723c */ /* 0x000fe40000001830 */
[----:B------:R-:W-:-:S02]  /*2fe0*/  VIMNMX R142, R128, R121, PT ;  /* 0x00000079808e7248 */ /* 0x000fc40003fe0100 */
[----:B------:R-:W-:Y:S02]  /*2ff0*/  VIADDMNMX R141, R128, 0x8, R121, PT ;  /* 0x00000008808d7846 */ /* 0x000fe40003800179 */
[----:B------:R-:W-:Y:S01]  /*3000*/  HMMA.16816.F32 R44, R8, R82, R44 ;  /* 0x00000052082c723c */ /* 0x000fe2000000182c */
[----:B------:R-:W-:-:S05]  /*3010*/  LOP3.LUT R5, R5, 0x6, RZ, 0xc0, !PT ;  /* 0x0000000605057812 */ /* 0x000fca00078ec0ff */
[C---:B----4-:R-:W-:Y:S06]  /*3020*/  HMMA.16816.F32 R40, R8.reuse, R76, R40 ;  /* 0x0000004c0828723c */ /* 0x050fec0000001828 */
[C---:B------:R-:W-:Y:S06]  /*3030*/  HMMA.16816.F32 R36, R8.reuse, R78, R36 ;  /* 0x0000004e0824723c */ /* 0x040fec0000001824 */
[C---:B------:R-:W-:Y:S06]  /*3040*/  HMMA.16816.F32 R32, R8.reuse, R72, R32 ;  /* 0x000000480820723c */ /* 0x040fec0000001820 */
[C---:B------:R-:W-:Y:S06]  /*3050*/  HMMA.16816.F32 R28, R8.reuse, R74, R28 ;  /* 0x0000004a081c723c */ /* 0x040fec000000181c */
[C---:B------:R-:W-:Y:S06]  /*3060*/  HMMA.16816.F32 R24, R8.reuse, R68, R24 ;  /* 0x000000440818723c */ /* 0x040fec0000001818 */
[C---:B------:R-:W-:Y:S06]  /*3070*/  HMMA.16816.F32 R20, R8.reuse, R70, R20 ;  /* 0x000000460814723c */ /* 0x040fec0000001814 */
        /* <DEDUP_REMOVED lines=15> */
[----:B------:R-:W1:Y:S02]  /*3170*/  I2F.RP R61, R2 ;  /* 0x00000002003d7306 */ /* 0x000e640000209400 */
[----:B------:R-:W-:-:S06]  /*3180*/  ISETP.GE.AND P0, PT, R60, RZ, PT ;  /* 0x000000ff3c00720c */ /* 0x000fcc0003f06270 */
        /* <DEDUP_REMOVED lines=23> */
[----:B------:R-:W-:-:S02]  /*3300*/  ISETP.NE.AND P1, PT, R7, RZ, PT ;  /* 0x000000ff0700720c */ /* 0x000fc40003f25270 */
[----:B------:R-:W-:-:S05]  /*3310*/  ISETP.GE.AND P2, PT, R2, RZ, PT ;  /* 0x000000ff0200720c */ /* 0x000fca0003f46270 */
[----:B------:R-:W-:Y:S02]  /*3320*/  @P4 IADD3 R10, R10, 0x1, RZ ;  /* 0x000000010a0a4810 */ /* 0x000fe40007ffe0ff */
[----:B------:R-:W-:Y:S02]  /*3330*/  @P5 VIADD R61, R61, 0x1 ;  /* 0x000000013d3d5836 */ /* 0x000fe40000000000 */
[----:B------:R-:W-:-:S04]  /*3340*/  @!P0 IADD3 R10, -R10, RZ, RZ ;  /* 0x000000ff0a0a8210 */ /* 0x000fc80007ffe1ff */
        /* <DEDUP_REMOVED lines=22> */
.L_x_1816:
[----:B------:R-:W-:-:S04]  /*34b0*/  LEA R2, -R132, RZ, 0x7 ;  /* 0x000000ff84027211 */ /* 0x000fc800078e39ff */
[----:B------:R-:W-:-:S07]  /*34c0*/  SHF.R.S32.HI R9, RZ, 0x1f, R2 ;  /* 0x0000001fff097819 */ /* 0x000fce0000011402 */
.L_x_1817:
[----:B------:R-:W1:Y:S01]  /*34d0*/  LDC.64 R134, c[0x0][0x218] ;  /* 0x00008600ff867b82 */ /* 0x000e620000000a00 */
[----:B------:R-:W-:Y:S01]  /*34e0*/  IADD3 R139, P0, R2, R139, RZ ;  /* 0x0000008b028b7210 */ /* 0x000fe20007f1e0ff */
[C---:B------:R-:W-:Y:S01]  /*34f0*/  IMAD.SHL.U32 R7, R132.reuse, 0x40, RZ ;  /* 0x0000004084077824 */ /* 0x040fe200078e00ff */
[----:B------:R-:W-:-:S03]  /*3500*/  SHF.L.U64.HI R2, R132, 0x6, R133 ;  /* 0x0000000684027819 */ /* 0x000fc60000010285 */
[----:B------:R-:W-:Y:S01]  /*3510*/  IMAD.X R140, R9, 0x1, R140, P0 ;  /* 0x00000001098c7824 */ /* 0x000fe200000e068c */
[----:B-1----:R-:W-:-:S04]  /*3520*/  LEA R194, P1, R139, R134, 0x1 ;  /* 0x000000868bc27211 */ /* 0x002fc800078208ff */
[----:B------:R-:W-:Y:S02]  /*3530*/  IADD3 R8, P0, R7, R194, RZ ;  /* 0x000000c207087210 */ /* 0x000fe40007f1e0ff */
[----:B------:R-:W-:Y:S02]  /*3540*/  LEA.HI.X R195, R139, R135, R140, 0x1, P1 ;  /* 0x000000878bc37211 */ /* 0x000fe400008f0c8c */
[----:B------:R-:W-:-:S03]  /*3550*/  IADD3 R6, P1, R7, R8, RZ ;  /* 0x0000000807067210 */ /* 0x000fc60007f3e0ff */
[C---:B------:R-:W-:Y:S01]  /*3560*/  IMAD.X R9, R2.reuse, 0x1, R195, P0 ;  /* 0x0000000102097824 */ /* 0x040fe200000e06c3 */
[----:B------:R-:W-:Y:S01]  /*3570*/  IADD3 R10, P0, R7, R6, RZ ;  /* 0x00000006070a7210 */ /* 0x000fe20007f1e0ff */
[----:B------:R-:W-:Y:S01]  /*3580*/  @!PT LDS RZ, [RZ] ;  /* 0x00000000fffff984 */ /* 0x000fe20000000800 */
[----:B------:R-:W-:Y:S01]  /*3590*/  @!PT LDS RZ, [RZ] ;  /* 0x00000000fffff984 */ /* 0x000fe20000000800 */
[----:B------:R-:W-:Y:S01]  /*35a0*/  @!PT LDS RZ, [RZ] ;  /* 0x00000000fffff984 */ /* 0x000fe20000000800 */
[----:B------:R1:W-:Y:S02]  /*35b0*/  LDGSTS.E.BYPASS.LTC128B.128 [R185+0x3000], desc[UR10][R194.64] ;  /* 0x03000000c2b97fae */ /* 0x0003e4000b901d4a */
[C---:B------:R-:W-:Y:S02]  /*35c0*/  IMAD.X R7, R2.reuse, 0x1, R9, P1 ;  /* 0x0000000102077824 */ /* 0x040fe400008e0609 */
[----:B------:R1:W-:Y:S02]  /*35d0*/  LDGSTS.E.BYPASS.LTC128B.128 [R185+0x5000], desc[UR10][R194.64+0x40] ;  /* 0x05000040c2b97fae */ /* 0x0003e4000b901d4a */
[----:B------:R-:W-:Y:S02]  /*35e0*/  IMAD.X R11, R2, 0x1, R7, P0 ;  /* 0x00000001020b7824 */ /* 0x000fe400000e0607 */
        /* <DEDUP_REMOVED lines=11> */
.L_x_1815:
[----:B------:R-:W-:Y:S01]  /*36a0*/  IMAD.IADD R0, R0, 0x1, R5 ;  /* 0x0000000100007824 */ /* 0x000fe200078e0205 */
[----:B------:R-:W-:Y:S01]  /*36b0*/  ULDC UR6, c[0x0][0x2ec] ;  /* 0x0000bb0000067ab9 */ /* 0x000fe20000000800 */
[----:B------:R-:W-:Y:S02]  /*36c0*/  LEA R174, R4, UR4, 0x1 ;  /* 0x0000000404ae7c11 */ /* 0x000fe4000f8e08ff */
[C---:B------:R-:W-:Y:S02]  /*36d0*/  VIADD R2, R0.reuse, 0x8 ;  /* 0x0000000800027836 */ /* 0x040fe40000000000 */
[----:B------:R-:W-:Y:S01]  /*36e0*/  VIADD R5, R0, 0x1 ;  /* 0x0000000100057836 */ /* 0x000fe20000000000 */
[----:B------:R-:W-:Y:S01]  /*36f0*/  LDSM.16.MT88.4 R80, [R174+0xb000] ;  /* 0x00b00000ae50783b */ /* 0x000fe20000004200 */
[----:B------:R-:W-:Y:S01]  /*3700*/  IMAD R172, R3, 0x2, R174 ;  /* 0x0000000203ac7824 */ /* 0x000fe200078e02ae */
[CC--:B------:R-:W-:Y:S02]  /*3710*/  ISETP.GE.AND P2, PT, R2.reuse, R142.reuse, PT ;  /* 0x0000008e0200720c */ /* 0x0c0fe40003f46270 */
[-C--:B------:R-:W-:Y:S01]  /*3720*/  ISETP.GE.AND P1, PT, R2, R141.reuse, PT ;  /* 0x0000008d0200720c */ /* 0x080fe20003f26270 */
[C---:B------:R-:W-:Y:S01]  /*3730*/  VIADD R2, R0.reuse, 0x10 ;  /* 0x0000001000027836 */ /* 0x040fe20000000000 */
[C---:B------:R-:W-:Y:S01]  /*3740*/  ISETP.GE.AND P0, PT, R5.reuse, R142, PT ;  /* 0x0000008e0500720c */ /* 0x040fe20003f06270 */
[----:B------:R-:W-:Y:S01]  /*3750*/  LDSM.16.MT88.4 R68, [R174+0x9000] ;  /* 0x00900000ae44783b */ /* 0x000fe20000004200 */
[----:B------:R-:W-:Y:S01]  /*3760*/  ISETP.GE.AND P5, PT, R5, R141, PT ;  /* 0x0000008d0500720c */ /* 0x000fe20003fa6270 */
[----:B------:R-:W-:Y:S01]  /*3770*/  VIADD R5, R0, 0x9 ;  /* 0x0000000900057836 */ /* 0x000fe20000000000 */
[----:B-1----:R-:W-:-:S02]  /*3780*/  FSEL R9, R52, -INF , !P2 ;  /* 0xff80000034097808 */ /* 0x002fc40005000000 */
[----:B------:R-:W-:Y:S02]  /*3790*/  FSEL R76, R54, -INF , !P1 ;  /* 0xff800000364c7808 */ /* 0x000fe40004800000 */
[CC--:B------:R-:W-:Y:S02]  /*37a0*/  ISETP.GE.AND P2, PT, R2.reuse, R142.reuse, PT ;  /* 0x0000008e0200720c */ /* 0x0c0fe40003f46270 */
[-C--:B------:R-:W-:Y:S01]  /*37b0*/  ISETP.GE.AND P1, PT, R2, R141.reuse, PT ;  /* 0x0000008d0200720c */ /* 0x080fe20003f26270 */
[C---:B------:R-:W-:Y:S01]  /*37c0*/  VIADD R2, R0.reuse, 0x18 ;  /* 0x0000001800027836 */ /* 0x040fe20000000000 */
[C---:B------:R-:W-:Y:S02]  /*37d0*/  ISETP.GE.AND P4, PT, R5.reuse, R142, PT ;  /* 0x0000008e0500720c */ /* 0x040fe40003f86270 */
[----:B------:R-:W-:Y:S01]  /*37e0*/  ISETP.GE.AND P3, PT, R5, R141, PT ;  /* 0x0000008d0500720c */ /* 0x000fe20003f66270 */
[----:B------:R-:W-:Y:S01]  /*37f0*/  VIADD R5, R0, 0x11 ;  /* 0x0000001100057836 */ /* 0x000fe20000000000 */
[----:B------:R-:W-:-:S02]  /*3800*/  FSEL R11, R48, -INF , !P2 ;  /* 0xff800000300b7808 */ /* 0x000fc40005000000 */
        /* <DEDUP_REMOVED lines=8> */
[----:B------:R-:W-:Y:S01]  /*3890*/  VIADD R5, R0, 0x19 ;  /* 0x0000001900057836 */ /* 0x000fe20000000000 */
[----:B------:R-:W-:Y:S01]  /*38a0*/  FSEL R7, R44, -INF , !P2 ;  /* 0xff8000002c077808 */ /* 0x000fe20005000000 */
[----:B------:R-:W-:Y:S01]  /*38b0*/  VIADD R44, R0, 0x21 ;  /* 0x00000021002c7836 */ /* 0x000fe20000000000 */
[----:B------:R-:W-:Y:S02]  /*38c0*/  FSEL R72, R46, -INF , !P1 ;  /* 0xff8000002e487808 */ /* 0x000fe40004800000 */
[----:B------:R-:W-:Y:S02]  /*38d0*/  FSEL R49, R49, -INF , !P4 ;  /* 0xff80000031317808 */ /* 0x000fe40006000000 */
[CC--:B------:R-:W-:Y:S02]  /*38e0*/  ISETP.GE.AND P2, PT, R2.reuse, R142.reuse, PT ;  /* 0x0000008e0200720c */ /* 0x0c0fe40003f46270 */
[----:B------:R-:W-:Y:S01]  /*38f0*/  ISETP.GE.AND P1, PT, R2, R141, PT ;  /* 0x0000008d0200720c */ /* 0x000fe20003f26270 */
[----:B------:R-:W-:Y:S01]  /*3900*/  VIADD R2, R0, 0x28 ;  /* 0x0000002800027836 */ /* 0x000fe20000000000 */
[----:B------:R-:W-:-:S02]  /*3910*/  ISETP.GE.AND P4, PT, R5, R142, PT ;  /* 0x0000008e0500720c */ /* 0x000fc40003f86270 */
[----:B------:R-:W-:Y:S02]  /*3920*/  FSEL R10, R51, -INF , !P3 ;  /* 0xff800000330a7808 */ /* 0x000fe40005800000 */
[----:B------:R-:W-:Y:S02]  /*3930*/  ISETP.GE.AND P3, PT, R5, R141, PT ;  /* 0x0000008d0500720c */ /* 0x000fe40003f66270 */
[----:B------:R-:W-:Y:S02]  /*3940*/  FSEL R5, R45, -INF , !P4 ;  /* 0xff8000002d057808 */ /* 0x000fe40006000000 */
[----:B------:R-:W-:Y:S01]  /*3950*/  FSEL R55, R40, -INF , !P2 ;  /* 0xff80000028377808 */ /* 0x000fe20005000000 */
[----:B------:R-:W-:Y:S01]  /*3960*/  VIADD R40, R0, 0x29 ;  /* 0x0000002900287836 */ /* 0x000fe20000000000 */
[-C--:B------:R-:W-:Y:S02]  /*3970*/  ISETP.GE.AND P4, PT, R44, R142.reuse, PT ;  /* 0x0000008e2c00720c */ /* 0x080fe40003f86270 */
[----:B------:R-:W-:-:S02]  /*3980*/  ISETP.GE.AND P2, PT, R2, R142, PT ;  /* 0x0000008e0200720c */ /* 0x000fc40003f46270 */
[----:B------:R-:W-:Y:S02]  /*3990*/  FSEL R6, R47, -INF , !P3 ;  /* 0xff8000002f067808 */ /* 0x000fe40005800000 */
[----:B------:R-:W-:Y:S02]  /*39a0*/  ISETP.GE.AND P3, PT, R44, R141, PT ;  /* 0x0000008d2c00720c */ /* 0x000fe40003f66270 */
[----:B------:R-:W-:Y:S02]  /*39b0*/  FSEL R131, R41, -INF , !P4 ;  /* 0xff80000029837808 */ /* 0x000fe40006000000 */
[----:B------:R-:W-:Y:S01]  /*39c0*/  FSEL R143, R36, -INF , !P2 ;  /* 0xff800000248f7808 */ /* 0x000fe20005000000 */
[----:B------:R-:W-:Y:S01]  /*39d0*/  VIADD R36, R0, 0x31 ;  /* 0x0000003100247836 */ /* 0x000fe20000000000 */
[----:B------:R-:W-:Y:S02]  /*39e0*/  FSEL R64, R42, -INF , !P1 ;  /* 0xff8000002a407808 */ /* 0x000fe40004800000 */
[----:B------:R-:W-:-:S02]  /*39f0*/  ISETP.GE.AND P4, PT, R40, R142, PT ;  /* 0x0000008e2800720c */ /* 0x000fc40003f86270 */
[-C--:B------:R-:W-:Y:S01]  /*3a00*/  ISETP.GE.AND P1, PT, R2, R141.reuse, PT ;  /* 0x0000008d0200720c */ /* 0x080fe20003f26270 */
[----:B------:R-:W-:Y:S01]  /*3a10*/  VIADD R2, R0, 0x30 ;  /* 0x0000003000027836 */ /* 0x000fe20000000000 */
[----:B------:R-:W-:Y:S02]  /*3a20*/  FSEL R66, R43, -INF , !P3 ;  /* 0xff8000002b427808 */ /* 0x000fe40005800000 */
[----:B------:R-:W-:Y:S02]  /*3a30*/  ISETP.GE.AND P3, PT, R40, R141, PT ;  /* 0x0000008d2800720c */ /* 0x000fe40003f66270 */
[----:B------:R-:W-:Y:S02]  /*3a40*/  FSEL R145, R37, -INF , !P4 ;  /* 0xff80000025917808 */ /* 0x000fe40006000000 */
[----:B------:R-:W-:Y:S02]  /*3a50*/  ISETP.GE.AND P4, PT, R36, R142, PT ;  /* 0x0000008e2400720c */ /* 0x000fe40003f86270 */
[----:B------:R-:W-:-:S02]  /*3a60*/  FSEL R162, R38, -INF , !P1 ;  /* 0xff80000026a27808 */ /* 0x000fc40004800000 */
[CC--:B------:R-:W-:Y:S02]  /*3a70*/  ISETP.GE.AND P2, PT, R2.reuse, R142.reuse, PT ;  /* 0x0000008e0200720c */ /* 0x0c0fe40003f46270 */
[-C--:B------:R-:W-:Y:S01]  /*3a80*/  ISETP.GE.AND P1, PT, R2, R141.reuse, PT ;  /* 0x0000008d0200720c */ /* 0x080fe20003f26270 */
[----:B------:R-:W-:Y:S01]  /*3a90*/  VIADD R2, R0, 0x38 ;  /* 0x0000003800027836 */ /* 0x000fe20000000000 */
[----:B------:R-:W-:Y:S02]  /*3aa0*/  FSEL R62, R39, -INF , !P3 ;  /* 0xff800000273e7808 */ /* 0x000fe40005800000 */
[----:B------:R-:W-:Y:S02]  /*3ab0*/  ISETP.GE.AND P3, PT, R36, R141, PT ;  /* 0x0000008d2400720c */ /* 0x000fe40003f66270 */
[----:B------:R-:W-:Y:S02]  /*3ac0*/  FSEL R51, R33, -INF , !P4 ;  /* 0xff80000021337808 */ /* 0x000fe40006000000 */
[----:B------:R-:W-:-:S02]  /*3ad0*/  ISETP.GE.AND P4, PT, R0, R142, PT ;  /* 0x0000008e0000720c */ /* 0x000fc40003f86270 */
[----:B------:R-:W-:Y:S01]  /*3ae0*/  FSEL R45, R32, -INF , !P2 ;  /* 0xff800000202d7808 */ /* 0x000fe20005000000 */
[----:B------:R-:W-:Y:S01]  /*3af0*/  VIADD R32, R0, 0x40 ;  /* 0x0000004000207836 */ /* 0x000fe20000000000 */
[----:B------:R-:W-:Y:S02]  /*3b00*/  ISETP.GE.AND P2, PT, R2, R142, PT ;  /* 0x0000008e0200720c */ /* 0x000fe40003f46270 */
[----:B------:R-:W-:Y:S02]  /*3b10*/  FSEL R158, R35, -INF , !P3 ;  /* 0xff800000239e7808 */ /* 0x000fe40005800000 */
[----:B------:R-:W-:Y:S02]  /*3b20*/  FSEL R60, R34, -INF , !P1 ;  /* 0xff800000223c7808 */ /* 0x000fe40004800000 */
[----:B------:R-:W-:Y:S02]  /*3b30*/  FSEL R33, R57, -INF , !P0 ;  /* 0xff80000039217808 */ /* 0x000fe40004000000 */
[----:B------:R-:W-:-:S02]  /*3b40*/  FSEL R35, R56, -INF , !P4 ;  /* 0xff80000038237808 */ /* 0x000fc40006000000 */
[----:B------:R-:W-:Y:S01]  /*3b50*/  ISETP.GE.AND P1, PT, R2, R141, PT ;  /* 0x0000008d0200720c */ /* 0x000fe20003f26270 */
[----:B------:R-:W-:Y:S01]  /*3b60*/  VIADD R2, R0, 0x39 ;  /* 0x0000003900027836 */ /* 0x000fe20000000000 */
[----:B------:R-:W-:Y:S02]  /*3b70*/  FSEL R53, R28, -INF , !P2 ;  /* 0xff8000001c357808 */ /* 0x000fe40005000000 */
[----:B------:R-:W-:Y:S02]  /*3b80*/  FMNMX.FTZ R28, R35, R33, !PT ;  /* 0x00000021231c7209 */ /* 0x000fe40007810000 */
[C---:B------:R-:W-:Y:S02]  /*3b90*/  ISETP.GE.AND P3, PT, R2.reuse, R142, PT ;  /* 0x0000008e0200720c */ /* 0x040fe40003f66270 */
[----:B------:R-:W-:Y:S01]  /*3ba0*/  ISETP.GE.AND P0, PT, R2, R141, PT ;  /* 0x0000008d0200720c */ /* 0x000fe20003f06270 */
[----:B------:R-:W-:Y:S01]  /*3bb0*/  VIADD R2, R0, 0x41 ;  /* 0x0000004100027836 */ /* 0x000fe20000000000 */
[----:B------:R-:W-:-:S02]  /*3bc0*/  FMNMX.FTZ R28, R9, R28, !PT ;  /* 0x0000001c091c7209 */ /* 0x000fc40007810000 */
[----:B------:R-:W-:Y:S02]  /*3bd0*/  FSEL R160, R30, -INF , !P1 ;  /* 0xff8000001ea07808 */ /* 0x000fe40004800000 */
[----:B------:R-:W-:Y:S01]  /*3be0*/  FSEL R129, R29, -INF , !P3 ;  /* 0xff8000001d817808 */ /* 0x000fe20005800000 */
[----:B------:R-:W-:Y:S01]  /*3bf0*/  VIADD R29, R0, 0x48 ;  /* 0x00000048001d7836 */ /* 0x000fe20000000000 */
[----:B------:R-:W-:Y:S02]  /*3c00*/  FMNMX.FTZ R28, R65, R28, !PT ;  /* 0x0000001c411c7209 */ /* 0x000fe40007810000 */
[C---:B------:R-:W-:Y:S02]  /*3c10*/  ISETP.GE.AND P1, PT, R2.reuse, R142, PT ;  /* 0x0000008e0200720c */ /* 0x040fe40003f26270 */
[-C--:B------:R-:W-:Y:S01]  /*3c20*/  ISETP.GE.AND P3, PT, R2, R141.reuse, PT ;  /* 0x0000008d0200720c */ /* 0x080fe20003f66270 */
[----:B------:R-:W-:Y:S01]  /*3c30*/  VIADD R2, R0, 0x49 ;  /* 0x0000004900027836 */ /* 0x000fe20000000000 */
[----:B------:R-:W-:-:S02]  /*3c40*/  ISETP.GE.AND P4, PT, R32, R141, PT ;  /* 0x0000008d2000720c */ /* 0x000fc40003f86270 */
[----:B------:R-:W-:Y:S02]  /*3c50*/  FMNMX.FTZ R28, R11, R28, !PT ;  /* 0x0000001c0b1c7209 */ /* 0x000fe40007810000 */
[----:B------:R-:W-:Y:S02]  /*3c60*/  FSEL R150, R26, -INF , !P4 ;  /* 0xff8000001a967808 */ /* 0x000fe40006000000 */
[----:B------:R-:W-:Y:S02]  /*3c70*/  FSEL R121, R25, -INF , !P1 ;  /* 0xff80000019797808 */ /* 0x000fe40004800000 */
[C---:B------:R-:W-:Y:S02]  /*3c80*/  ISETP.GE.AND P4, PT, R2.reuse, R142, PT ;  /* 0x0000008e0200720c */ /* 0x040fe40003f86270 */
[----:B------:R-:W-:Y:S02]  /*3c90*/  ISETP.GE.AND P1, PT, R2, R141, PT ;  /* 0x0000008d0200720c */ /* 0x000fe40003f26270 */
[----:B------:R-:W-:-:S02]  /*3ca0*/  FMNMX.FTZ R2, R49, R28, !PT ;  /* 0x0000001c31027209 */ /* 0x000fc40007810000 */
[----:B------:R-:W-:Y:S02]  /*3cb0*/  FSEL R28, R59, -INF , !P5 ;  /* 0xff8000003b1c7808 */ /* 0x000fe40006800000 */
[----:B------:R-:W-:Y:S02]  /*3cc0*/  FMNMX.FTZ R2, R7, R2, !PT ;  /* 0x0000000207027209 */ /* 0x000fe40007810000 */
[----:B------:R-:W-:Y:S02]  /*3cd0*/  ISETP.GE.AND P5, PT, R0, R141, PT ;  /* 0x0000008d0000720c */ /* 0x000fe40003fa6270 */
[----:B------:R-:W-:Y:S02]  /*3ce0*/  FMNMX.FTZ R2, R5, R2, !PT ;  /* 0x0000000205027209 */ /* 0x000fe40007810000 */
[----:B------:R-:W-:Y:S02]  /*3cf0*/  FSEL R58, R58, -INF , !P5 ;  /* 0xff8000003a3a7808 */ /* 0x000fe40006800000 */
[----:B------:R-:W-:-:S02]  /*3d00*/  FMNMX.FTZ R2, R55, R2, !PT ;  /* 0x0000000237027209 */ /* 0x000fc40007810000 */
[----:B------:R-:W-:Y:S02]  /*3d10*/  FMNMX.FTZ R25, R58, R28, !PT ;  /* 0x0000001c3a197209 */ /* 0x000fe40007810000 */
[----:B------:R-:W-:Y:S02]  /*3d20*/  FMNMX.FTZ R2, R131, R2, !PT ;  /* 0x0000000283027209 */ /* 0x000fe40007810000 */
[----:B------:R-:W-:Y:S02]  /*3d30*/  FMNMX.FTZ R25, R76, R25, !PT ;  /* 0x000000194c197209 */ /* 0x000fe40007810000 */
[----:B------:R-:W-:Y:S02]  /*3d40*/  FMNMX.FTZ R2, R143, R2, !PT ;  /* 0x000000028f027209 */ /* 0x000fe40007810000 */
[----:B------:R-:W-:Y:S02]  /*3d50*/  FSEL R127, R21, -INF , !P4 ;  /* 0xff800000157f7808 */ /* 0x000fe40006000000 */
[----:B------:R-:W-:-:S02]  /*3d60*/  FMNMX.FTZ R21, R74, R25, !PT ;  /* 0x000000194a157209 */ /* 0x000fc40007810000 */
[----:B------:R-:W-:Y:S02]  /*3d70*/  FSEL R156, R31, -INF , !P0 ;  /* 0xff8000001f9c7808 */ /* 0x000fe40004000000 */
[----:B------:R-:W-:Y:S02]  /*3d80*/  FMNMX.FTZ R2, R145, R2, !PT ;  /* 0x0000000291027209 */ /* 0x000fe40007810000 */
[-C--:B------:R-:W-:Y:S02]  /*3d90*/  ISETP.GE.AND P2, PT, R32, R142.reuse, PT ;  /* 0x0000008e2000720c */ /* 0x080fe40003f46270 */
[----:B------:R-:W-:Y:S02]  /*3da0*/  ISETP.GE.AND P0, PT, R29, R142, PT ;  /* 0x0000008e1d00720c */ /* 0x000fe40003f06270 */
[----:B------:R-:W-:Y:S02]  /*3db0*/  FMNMX.FTZ R21, R8, R21, !PT ;  /* 0x0000001508157209 */ /* 0x000fe40007810000 */
[----:B------:R-:W-:-:S02]  /*3dc0*/  FMNMX.FTZ R2, R45, R2, !PT ;  /* 0x000000022d027209 */ /* 0x000fc40007810000 */
[----:B------:R-:W-:Y:S01]  /*3dd0*/  FSEL R119, R24, -INF , !P2 ;  /* 0xff80000018777808 */ /* 0x000fe20005000000 */
[----:B------:R-:W-:Y:S01]  /*3de0*/  VIADD R24, R0, 0x50 ;  /* 0x0000005000187836 */ /* 0x000fe20000000000 */
[----:B------:R-:W-:Y:S01]  /*3df0*/  FSEL R125, R20, -INF , !P0 ;  /* 0xff800000147d7808 */ /* 0x000fe20004000000 */
[C---:B------:R-:W-:Y:S01]  /*3e00*/  VIADD R20, R0.reuse, 0x51 ;  /* 0x0000005100147836 */ /* 0x040fe20000000000 */
[----:B------:R-:W-:Y:S01]  /*3e10*/  ISETP.GE.AND P2, PT, R29, R141, PT ;  /* 0x0000008d1d00720c */ /* 0x000fe20003f46270 */
[----:B------:R-:W-:Y:S01]  /*3e20*/  VIADD R29, R0, 0x61 ;  /* 0x00000061001d7836 */ /* 0x000fe20000000000 */
[----:B------:R-:W-:Y:S02]  /*3e30*/  FMNMX.FTZ R21, R10, R21, !PT ;  /* 0x000000150a157209 */ /* 0x000fe40007810000 */
[----:B------:R-:W-:Y:S02]  /*3e40*/  FMNMX.FTZ R2, R51, R2, !PT ;  /* 0x0000000233027209 */ /* 0x000fe40007810000 */
[----:B------:R-:W-:-:S02]  /*3e50*/  FSEL R154, R22, -INF , !P2 ;  /* 0xff800000169a7808 */ /* 0x000fc40005000000 */
[----:B------:R-:W-:Y:S02]  /*3e60*/  FMNMX.FTZ R21, R72, R21, !PT ;  /* 0x0000001548157209 */ /* 0x000fe40007810000 */
        /* <DEDUP_REMOVED lines=8> */
[CC--:B------:R-:W-:Y:S02]  /*3ef0*/  ISETP.GE.AND P4, PT, R20.reuse, R142.reuse, PT ;  /* 0x0000008e1400720c */ /* 0x0c0fe40003f86270 */
[-C--:B------:R-:W-:Y:S01]  /*3f00*/  ISETP.GE.AND P1, PT, R20, R141.reuse, PT ;  /* 0x0000008d1400720c */ /* 0x080fe20003f26270 */
[----:B------:R-:W-:Y:S01]  /*3f10*/  VIADD R20, R0, 0x59 ;  /* 0x0000005900147836 */ /* 0x000fe20000000000 */
[C---:B------:R-:W-:Y:S02]  /*3f20*/  ISETP.GE.AND P3, PT, R24.reuse, R142, PT ;  /* 0x0000008e1800720c */ /* 0x040fe40003f66270 */
[----:B------:R-:W-:-:S02]  /*3f30*/  ISETP.GE.AND P0, PT, R24, R141, PT ;  /* 0x0000008d1800720c */ /* 0x000fc40003f06270 */
[----:B------:R-:W-:Y:S02]  /*3f40*/  FMNMX.FTZ R21, R64, R21, !PT ;  /* 0x0000001540157209 */ /* 0x000fe40007810000 */
[----:B------:R-:W-:Y:S02]  /*3f50*/  FMNMX.FTZ R2, R119, R2, !PT ;  /* 0x0000000277027209 */ /* 0x000fe40007810000 */
[----:B------:R-:W-:Y:S01]  /*3f60*/  FSEL R57, R16, -INF , !P3 ;  /* 0xff80000010397808 */ /* 0x000fe20005800000 */
[----:B------:R-:W-:Y:S01]  /*3f70*/  VIADD R16, R0, 0x60 ;  /* 0x0000006000107836 */ /* 0x000fe20000000000 */
[----:B------:R-:W-:Y:S01]  /*3f80*/  FSEL R116, R18, -INF , !P0 ;  /* 0xff80000012747808 */ /* 0x000fe20004000000 */
[----:B------:R-:W-:Y:S01]  /*3f90*/  VIADD R18, R0, 0x69 ;  /* 0x0000006900127836 */ /* 0x000fe20000000000 */
[----:B------:R-:W-:Y:S02]  /*3fa0*/  FMNMX.FTZ R21, R66, R21, !PT ;  /* 0x0000001542157209 */ /* 0x000fe40007810000 */
[----:B------:R-:W-:-:S02]  /*3fb0*/  ISETP.GE.AND P3, PT, R20, R142, PT ;  /* 0x0000008e1400720c */ /* 0x000fc40003f66270 */
[----:B------:R-:W-:Y:S02]  /*3fc0*/  ISETP.GE.AND P0, PT, R20, R141, PT ;  /* 0x0000008d1400720c */ /* 0x000fe40003f06270 */
[----:B------:R-:W-:Y:S01]  /*3fd0*/  FMNMX.FTZ R20, R121, R2, !PT ;  /* 0x0000000279147209 */ /* 0x000fe20007810000 */
[----:B------:R-:W-:Y:S01]  /*3fe0*/  VIADD R2, R0, 0x78 ;  /* 0x0000007800027836 */ /* 0x000fe20000000000 */
[----:B------:R-:W-:Y:S02]  /*3ff0*/  FMNMX.FTZ R21, R162, R21, !PT ;  /* 0x00000015a2157209 */ /* 0x000fe40007810000 */
[----:B------:R-:W-:Y:S02]  /*4000*/  FMNMX.FTZ R20, R125, R20, !PT ;  /* 0x000000147d147209 */ /* 0x000fe40007810000 */
[----:B------:R-:W-:Y:S02]  /*4010*/  FMNMX.FTZ R21, R62, R21, !PT ;  /* 0x000000153e157209 */ /* 0x000fe40007810000 */
[----:B------:R-:W-:-:S02]  /*4020*/  FMNMX.FTZ R20, R127, R20, !PT ;  /* 0x000000147f147209 */ /* 0x000fc40007810000 */
[----:B------:R-:W-:Y:S02]  /*4030*/  FMNMX.FTZ R21, R60, R21, !PT ;  /* 0x000000153c157209 */ /* 0x000fe40007810000 */
[----:B------:R-:W-:Y:S01]  /*4040*/  FSEL R59, R17, -INF , !P5 ;  /* 0xff800000113b7808 */ /* 0x000fe20006800000 */
[----:B------:R-:W-:Y:S01]  /*4050*/  VIADD R17, R0, 0x70 ;  /* 0x0000007000117836 */ /* 0x000fe20000000000 */
[----:B------:R-:W-:Y:S02]  /*4060*/  FMNMX.FTZ R20, R57, R20, !PT ;  /* 0x0000001439147209 */ /* 0x000fe40007810000 */
[----:B------:R-:W-:Y:S02]  /*4070*/  FMNMX.FTZ R21, R158, R21, !PT ;  /* 0x000000159e157209 */ /* 0x000fe40007810000 */
[----:B------:R-:W-:Y:S02]  /*4080*/  FSEL R61, R12, -INF , !P4 ;  /* 0xff8000000c3d7808 */ /* 0x000fe40006000000 */
[----:B------:R-:W-:-:S02]  /*4090*/  FMNMX.FTZ R12, R59, R20, !PT ;  /* 0x000000143b0c7209 */ /* 0x000fc40007810000 */
[----:B------:R-:W-:Y:S02]  /*40a0*/  FSEL R63, R13, -INF , !P3 ;  /* 0xff8000000d3f7808 */ /* 0x000fe40005800000 */
[----:B------:R-:W-:Y:S02]  /*40b0*/  FMNMX.FTZ R13, R160, R21, !PT ;  /* 0x00000015a00d7209 */ /* 0x000fe40007810000 */
[----:B------:R-:W-:Y:S02]  /*40c0*/  ISETP.GE.AND P5, PT, R16, R142, PT ;  /* 0x0000008e1000720c */ /* 0x000fe40003fa6270 */
[----:B------:R-:W-:Y:S02]  /*40d0*/  FMNMX.FTZ R12, R61, R12, !PT ;  /* 0x0000000c3d0c7209 */ /* 0x000fe40007810000 */
[----:B------:R-:W-:Y:S01]  /*40e0*/  FSEL R124, R19, -INF , !P2 ;  /* 0xff800000137c7808 */ /* 0x000fe20005000000 */
[----:B------:R-:W-:Y:S01]  /*40f0*/  VIADD R19, R0, 0x68 ;  /* 0x0000006800137836 */ /* 0x000fe20000000000 */
        /* <DEDUP_REMOVED lines=12> */
[----:B------:R-:W-:Y:S01]  /*41c0*/  ISETP.GE.AND P2, PT, R16, R141, PT ;  /* 0x0000008d1000720c */ /* 0x000fe20003f46270 */
[----:B------:R-:W-:Y:S01]  /*41d0*/  VIADD R16, R0, 0x71 ;  /* 0x0000007100107836 */ /* 0x000fe20000000000 */
[----:B------:R-:W-:Y:S01]  /*41e0*/  FMNMX.FTZ R13, R154, R13, !PT ;  /* 0x0000000d9a0d7209 */ /* 0x000fe20007810000 */
[----:B------:R-:W-:Y:S01]  /*41f0*/  VIADD R0, R0, 0x79 ;  /* 0x0000007900007836 */ /* 0x000fe20000000000 */
[----:B------:R-:W-:-:S02]  /*4200*/  ISETP.GE.AND P4, PT, R17, R142, PT ;  /* 0x0000008e1100720c */ /* 0x000fc40003f86270 */
[----:B------:R-:W-:Y:S02]  /*4210*/  FSEL R27, R97, -INF , !P5 ;  /* 0xff800000611b7808 */ /* 0x000fe40006800000 */
[----:B------:R-:W-:Y:S02]  /*4220*/  FMNMX.FTZ R12, R25, R12, !PT ;  /* 0x0000000c190c7209 */ /* 0x000fe40007810000 */
[----:B------:R-:W-:Y:S02]  /*4230*/  FMNMX.FTZ R13, R148, R13, !PT ;  /* 0x0000000d940d7209 */ /* 0x000fe40007810000 */
[----:B------:R-:W-:Y:S02]  /*4240*/  ISETP.GE.AND P3, PT, R16, R142, PT ;  /* 0x0000008e1000720c */ /* 0x000fe40003f66270 */
[----:B------:R-:W-:Y:S02]  /*4250*/  FSEL R20, R92, -INF , !P4 ;  /* 0xff8000005c147808 */ /* 0x000fe40006000000 */
[----:B------:R-:W-:-:S02]  /*4260*/  FMNMX.FTZ R31, R27, R12, !PT ;  /* 0x0000000c1b1f7209 */ /* 0x000fc40007810000 */
        /* <DEDUP_REMOVED lines=9> */
[----:B------:R-:W-:Y:S02]  /*4300*/  FSEL R118, R15, -INF , !P0 ;  /* 0xff8000000f767808 */ /* 0x000fe40004000000 */
[----:B------:R-:W-:Y:S02]  /*4310*/  FMNMX.FTZ R13, R130, R13, !PT ;  /* 0x0000000d820d7209 */ /* 0x000fe40007810000 */
[----:B------:R-:W-:-:S02]  /*4320*/  FSEL R26, R89, -INF , !P4 ;  /* 0xff800000591a7808 */ /* 0x000fc40006000000 */
[----:B------:R-:W-:Y:S02]  /*4330*/  FMNMX.FTZ R31, R24, R31, !PT ;  /* 0x0000001f181f7209 */ /* 0x000fe40007810000 */
[----:B------:R-:W-:Y:S02]  /*4340*/  ISETP.GE.AND P0, PT, R29, R141, PT ;  /* 0x0000008d1d00720c */ /* 0x000fe40003f06270 */
[----:B------:R-:W-:Y:S02]  /*4350*/  FSEL R40, R102, -INF , !P2 ;  /* 0xff80000066287808 */ /* 0x000fe40005000000 */
[----:B------:R-:W-:Y:S02]  /*4360*/  FMNMX.FTZ R13, R118, R13, !PT ;  /* 0x0000000d760d7209 */ /* 0x000fe40007810000 */
[----:B------:R-:W-:Y:S02]  /*4370*/  FMNMX.FTZ R12, R26, R31, !PT ;  /* 0x0000001f1a0c7209 */ /* 0x000fe40007810000 */
[----:B------:R-:W-:-:S02]  /*4380*/  ISETP.GE.AND P1, PT, R19, R141, PT ;  /* 0x0000008d1300720c */ /* 0x000fc40003f26270 */
[----:B------:R-:W-:Y:S02]  /*4390*/  FSEL R52, R103, -INF , !P0 ;  /* 0xff80000067347808 */ /* 0x000fe40004000000 */
[----:B------:R-:W-:Y:S02]  /*43a0*/  FMNMX.FTZ R15, R40, R13, !PT ;  /* 0x0000000d280f7209 */ /* 0x000fe40007810000 */
[----:B------:R-:W1:Y:S01]  /*43b0*/  SHFL.BFLY PT, R13, R12, 0x2, 0x1f ;  /* 0x0c401f000c0d7f89 */ /* 0x000e6200000e0000 */
[----:B------:R-:W-:Y:S02]  /*43c0*/  ISETP.GE.AND P0, PT, R18, R141, PT ;  /* 0x0000008d1200720c */ /* 0x000fe40003f06270 */
[----:B------:R-:W-:Y:S02]  /*43d0*/  FSEL R54, R98, -INF , !P1 ;  /* 0xff80000062367808 */ /* 0x000fe40004800000 */
        /* <DEDUP_REMOVED lines=8> */
[----:B------:R-:W-:-:S02]  /*4460*/  ISETP.GE.AND P1, PT, R2, R141, PT ;  /* 0x0000008d0200720c */ /* 0x000fc40003f26270 */
[----:B------:R-:W-:Y:S02]  /*4470*/  FSEL R50, R95, -INF , !P0 ;  /* 0xff8000005f327808 */ /* 0x000fe40004000000 */
[----:B------:R-:W-:Y:S02]  /*4480*/  FMNMX.FTZ R15, R39, R14, !PT ;  /* 0x0000000e270f7209 */ /* 0x000fe40007810000 */
[----:B------:R-:W-:Y:S02]  /*4490*/  ISETP.GE.AND P0, PT, R0, R141, PT ;  /* 0x0000008d0000720c */ /* 0x000fe40003f06270 */
[----:B------:R-:W-:Y:S02]  /*44a0*/  FSEL R48, R90, -INF , !P1 ;  /* 0xff8000005a307808 */ /* 0x000fe40004800000 */
[----:B------:R-:W-:Y:S02]  /*44b0*/  FMNMX.FTZ R15, R50, R15, !PT ;  /* 0x0000000f320f7209 */ /* 0x000fe40007810000 */
[----:B------:R-:W-:-:S02]  /*44c0*/  FSEL R46, R91, -INF , !P0 ;  /* 0xff8000005b2e7808 */ /* 0x000fc40004000000 */
[----:B------:R-:W-:Y:S01]  /*44d0*/  FMNMX.FTZ R17, R48, R15, !PT ;  /* 0x0000000f30117209 */ /* 0x000fe20007810000 */
[----:B------:R-:W-:Y:S01]  /*44e0*/  LDSM.16.MT88.4 R88, [R172+0xb000] ;  /* 0x00b00000ac58783b */ /* 0x000fe20000004200 */
[----:B-1----:R-:W-:Y:S02]  /*44f0*/  FMNMX.FTZ R15, R12, R13, !PT ;  /* 0x0000000d0c0f7209 */ /* 0x002fe40007810000 */
[----:B------:R-:W-:Y:S02]  /*4500*/  FMNMX.FTZ R12, R46, R17, !PT ;  /* 0x000000112e0c7209 */ /* 0x000fe40007810000 */
[----:B------:R-:W-:Y:S04]  /*4510*/  LDSM.16.MT88.4 R16, [R174+0x9400] ;  /* 0x00940000ae10783b */ /* 0x000fe80000004200 */
[----:B------:R-:W1:Y:S04]  /*4520*/  SHFL.BFLY PT, R13, R12, 0x2, 0x1f ;  /* 0x0c401f000c0d7f89 */ /* 0x000e6800000e0000 */
[----:B------:R-:W2:Y:S01]  /*4530*/  SHFL.BFLY PT, R2, R15, 0x1, 0x1f ;  /* 0x0c201f000f027f89 */ /* 0x000ea200000e0000 */
[----:B-1----:R-:W-:-:S02]  /*4540*/  FMNMX.FTZ R13, R12, R13, !PT ;  /* 0x0000000d0c0d7209 */ /* 0x002fc40007810000 */
        /* <DEDUP_REMOVED lines=21> */
[----:B------:R-:W1:Y:S01]  /*46a0*/  MUFU.EX2 R117, R117 ;  /* 0x0000007500757308 */ /* 0x000e620000000800 */
[--C-:B------:R-:W-:Y:S01]  /*46b0*/  FFMA.FTZ R51, R129, UR6, -R44.reuse ;  /* 0x0000000681337c23 */ /* 0x100fe2000801082c */
[--C-:B------:R-:W-:Y:S01]  /*46c0*/  FFMA.FTZ R121, R121, UR6, -R44.reuse ;  /* 0x0000000679797c23 */ /* 0x100fe2000801082c */
[--C-:B------:R-:W-:Y:S01]  /*46d0*/  FFMA.FTZ R59, R59, UR6, -R44.reuse ;  /* 0x000000063b3b7c23 */ /* 0x100fe2000801082c */
[----:B------:R-:W-:Y:S01]  /*46e0*/  FSEL R41, R41, RZ, P0 ;  /* 0x000000ff29297208 */ /* 0x000fe20000000000 */
[----:B------:R-:W-:Y:S01]  /*46f0*/  FFMA.FTZ R193, R26, UR6, -R44 ;  /* 0x000000061ac17c23 */ /* 0x000fe2000801082c */
[----:B------:R-:W-:-:S02]  /*4700*/  ISETP.GE.AND P0, PT, R138, 0x2, PT ;  /* 0x000000028a00780c */ /* 0x000fc40003f06270 */
        /* <DEDUP_REMOVED lines=9> */
[----:B------:R-:W-:Y:S01]  /*47a0*/  LDSM.16.MT88.4 R8, [R174+0xb400] ;  /* 0x00b40000ae08783b */ /* 0x000fe20000004200 */
[----:B-1----:R-:W-:Y:S01]  /*47b0*/  F2FP.F16.F32.PACK_AB R104, R117, R146 ;  /* 0x000000927568723e */ /* 0x002fe200000000ff */
[--C-:B------:R-:W-:Y:S01]  /*47c0*/  FFMA.FTZ R36, R72, UR6, -R41.reuse ;  /* 0x0000000648247c23 */ /* 0x100fe20008010829 */
[--C-:B------:R-:W-:Y:S01]  /*47d0*/  FFMA.FTZ R33, R6, UR6, -R41.reuse ;  /* 0x0000000606217c23 */ /* 0x100fe20008010829 */
[----:B------:R-:W1:Y:S01]  /*47e0*/  LDSM.16.MT88.4 R76, [R172+0x9000] ;  /* 0x00900000ac4c783b */ /* 0x000e620000004200 */
        /* <DEDUP_REMOVED lines=31> */
[----:B------:R-:W-:Y:S01]  /*49e0*/  FADD.FTZ R117, R146, R117 ;  /* 0x0000007592757221 */ /* 0x000fe20000010000 */
[----:B------:R-:W-:Y:S01]  /*49f0*/  FADD.FTZ R67, R128, R67 ;  /* 0x0000004380437221 */ /* 0x000fe20000010000 */
[----:B------:R-:W-:Y:S01]  /*4a00*/  FFMA.FTZ R129, R40, UR6, -R41 ;  /* 0x0000000628817c23 */ /* 0x000fe20008010829 */
[----:B------:R-:W-:Y:S01]  /*4a10*/  MUFU.EX2 R43, R43 ;  /* 0x0000002b002b7308 */ /* 0x000fe20000000800 */
[----:B------:R-:W-:Y:S01]  /*4a20*/  FADD.FTZ R126, R126, R117 ;  /* 0x000000757e7e7221 */ /* 0x000fe20000010000 */
[--C-:B------:R-:W-:Y:S01]  /*4a30*/  FFMA.FTZ R124, R21, UR6, -R44.reuse ;  /* 0x00000006157c7c23 */ /* 0x100fe2000801082c */
[----:B------:R-:W-:Y:S01]  /*4a40*/  FFMA.FTZ R118, R25, UR6, -R44 ;  /* 0x0000000619767c23 */ /* 0x000fe2000801082c */
[--C-:B------:R-:W-:Y:S01]  /*4a50*/  FFMA.FTZ R40, R52, UR6, -R41.reuse ;  /* 0x0000000634287c23 */ /* 0x100fe20008010829 */
[----:B------:R-:W-:Y:S01]  /*4a60*/  FADD.FTZ R126, R65, R126 ;  /* 0x0000007e417e7221 */ /* 0x000fe20000010000 */
[--C-:B------:R-:W-:Y:S01]  /*4a70*/  FFMA.FTZ R65, R27, UR6, -R44.reuse ;  /* 0x000000061b417c23 */ /* 0x100fe2000801082c */
[----:B------:R-:W-:Y:S01]  /*4a80*/  FFMA.FTZ R117, R54, UR6, -R41 ;  /* 0x0000000636757c23 */ /* 0x000fe20008010829 */
[----:B------:R-:W3:Y:S01]  /*4a90*/  MUFU.EX2 R42, R42 ;  /* 0x0000002a002a7308 */ /* 0x000ee20000000800 */
[----:B--2---:R-:W-:Y:S01]  /*4aa0*/  F2FP.F16.F32.PACK_AB R107, R49, R144 ;  /* 0x00000090316b723e */ /* 0x004fe200000000ff */
[----:B------:R-:W-:Y:S01]  /*4ab0*/  FADD.FTZ R144, R144, R67 ;  /* 0x0000004390907221 */ /* 0x000fe20000010000 */
[--C-:B------:R-:W-:Y:S01]  /*4ac0*/  FFMA.FTZ R67, R23, UR6, -R44.reuse ;  /* 0x0000000617437c23 */ /* 0x100fe2000801082c */
[----:B------:R-:W-:Y:S01]  /*4ad0*/  FFMA.FTZ R38, R38, UR6, -R41 ;  /* 0x0000000626267c23 */ /* 0x000fe20008010829 */
[--C-:B------:R-:W-:Y:S01]  /*4ae0*/  FFMA.FTZ R54, R20, UR6, -R44.reuse ;  /* 0x0000000614367c23 */ /* 0x100fe2000801082c */
[----:B------:R-:W-:-:S02]  /*4af0*/  FFMA.FTZ R52, R22, UR6, -R44 ;  /* 0x0000000616347c23 */ /* 0x000fc4000801082c */
[C---:B------:R-:W-:Y:S01]  /*4b00*/  HMMA.16816.F32 R108, R104.reuse, R80, RZ ;  /* 0x00000050686c723c */ /* 0x040fe200000018ff */
[----:B------:R-:W-:Y:S01]  /*4b10*/  MUFU.EX2 R58, R58 ;  /* 0x0000003a003a7308 */ /* 0x000fe20000000800 */
[----:B------:R-:W-:Y:S04]  /*4b20*/  LDSM.16.MT88.4 R20, [R174+0xc800] ;  /* 0x00c80000ae14783b */ /* 0x000fe80000004200 */
[C---:B------:R-:W-:Y:S03]  /*4b30*/  HMMA.16816.F32 R80, R104.reuse, R82, RZ ;  /* 0x000000526850723c */ /* 0x040fe600000018ff */
[----:B------:R-:W2:Y:S01]  /*4b40*/  MUFU.EX2 R37, R37 ;  /* 0x0000002500257308 */ /* 0x000ea20000000800 */
[----:B---3--:R-:W-:Y:S01]  /*4b50*/  F2FP.F16.F32.PACK_AB R4, R42, R43 ;  /* 0x0000002b2a04723e */ /* 0x008fe200000000ff */
[----:B------:R-:W-:Y:S01]  /*4b60*/  FADD.FTZ R43, R43, R126 ;  /* 0x0000007e2b2b7221 */ /* 0x000fe20000010000 */
[C---:B------:R-:W-:Y:S05]  /*4b70*/  HMMA.16816.F32 R112, R104.reuse, R68, RZ ;  /* 0x000000446870723c */ /* 0x040fea00000018ff */
[----:B------:R-:W-:Y:S01]  /*4b80*/  MUFU.EX2 R56, R56 ;  /* 0x0000003800387308 */ /* 0x000fe20000000800 */
[C---:B-1----:R-:W-:Y:S06]  /*4b90*/  HMMA.16816.F32 R72, R104.reuse, R76, RZ ;  /* 0x0000004c6848723c */ /* 0x042fec00000018ff */
[----:B------:R-:W-:Y:S01]  /*4ba0*/  HMMA.16816.F32 R84, R104, R88, RZ ;  /* 0x000000586854723c */ /* 0x000fe200000018ff */
        /* <DEDUP_REMOVED lines=20> */
[----:B------:R-:W4:Y:S01]  /*4cf0*/  LDSM.16.MT88.4 R12, [R174+0xd400] ;  /* 0x00d40000ae0c783b */ /* 0x000f220000004200 */
[----:B------:R-:W-:Y:S04]  /*4d00*/  MUFU.EX2 R32, R32 ;  /* 0x0000002000207308 */ /* 0x000fe80000000800 */
[C---:B------:R-:W-:Y:S04]  /*4d10*/  HMMA.16816.F32 R112, R4.reuse, R16, R112 ;  /* 0x000000100470723c */ /* 0x040fe80000001870 */
[----:B------:R-:W5:Y:S02]  /*4d20*/  MUFU.EX2 R29, R29 ;  /* 0x0000001d001d7308 */ /* 0x000f640000000800 */
[----:B------:R-:W-:Y:S01]  /*4d30*/  HMMA.16816.F32 R68, R4, R18, R68 ;  /* 0x000000120444723c */ /* 0x000fe20000001844 */
[----:B------:R-:W1:Y:S05]  /*4d40*/  LDSM.16.MT88.4 R16, [R172+0xb400] ;  /* 0x00b40000ac10783b */ /* 0x000e6a0000004200 */
[----:B------:R-:W-:Y:S08]  /*4d50*/  MUFU.EX2 R30, R30 ;  /* 0x0000001e001e7308 */ /* 0x000ff00000000800 */
[----:B------:R-:W5:Y:S01]  /*4d60*/  MUFU.EX2 R3, R3 ;  /* 0x0000000300037308 */ /* 0x000f620000000800 */
[C---:B--2---:R-:W-:Y:S07]  /*4d70*/  HMMA.16816.F32 R100, R104.reuse, R8, RZ ;  /* 0x000000086864723c */ /* 0x044fee00000018ff */
[----:B------:R-:W-:Y:S01]  /*4d80*/  MUFU.EX2 R66, R66 ;  /* 0x0000004200427308 */ /* 0x000fe20000000800 */
[----:B------:R-:W-:Y:S01]  /*4d90*/  HMMA.16816.F32 R104, R104, R10, RZ ;  /* 0x0000000a6868723c */ /* 0x000fe200000018ff */
[----:B------:R-:W2:Y:S05]  /*4da0*/  LDSM.16.MT88.4 R8, [R172+0xd400] ;  /* 0x00d40000ac08783b */ /* 0x000eaa0000004200 */
[C---:B----4-:R-:W-:Y:S01]  /*4db0*/  HMMA.16816.F32 R92, R4.reuse, R12, R92 ;  /* 0x0000000c045c723c */ /* 0x050fe2000000185c */
[----:B------:R-:W4:Y:S05]  /*4dc0*/  MUFU.EX2 R55, R55 ;  /* 0x0000003700377308 */ /* 0x000f2a0000000800 */
[C---:B------:R-:W-:Y:S01]  /*4dd0*/  HMMA.16816.F32 R96, R4.reuse, R14, R96 ;  /* 0x0000000e0460723c */ /* 0x040fe20000001860 */
[----:B------:R-:W4:Y:S02]  /*4de0*/  LDSM.16.MT88.4 R12, [R174+0x9800] ;  /* 0x00980000ae0c783b */ /* 0x000f240000004200 */
        /* <DEDUP_REMOVED lines=14> */
[----:B-----5:R-:W-:Y:S02]  /*4ed0*/  F2FP.F16.F32.PACK_AB R5, R29, R32 ;  /* 0x000000201d05723e */ /* 0x020fe400000000ff */
[----:B------:R-:W-:-:S05]  /*4ee0*/  F2FP.F16.F32.PACK_AB R7, R3, R30 ;  /* 0x0000001e0307723e */ /* 0x000fca00000000ff */
[----:B------:R-:W-:Y:S02]  /*4ef0*/  MUFU.EX2 R158, R158 ;  /* 0x0000009e009e7308 */ /* 0x000fe40000000800 */
[C---:B----4-:R-:W-:Y:S06]  /*4f00*/  HMMA.16816.F32 R112, R4.reuse, R12, R112 ;  /* 0x0000000c0470723c */ /* 0x050fec0000001870 */
        /* <DEDUP_REMOVED lines=17> */
[----:B------:R-:W1:Y:S01]  /*5020*/  MUFU.EX2 R59, R59 ;  /* 0x0000003b003b7308 */ /* 0x000e620000000800 */
[C---:B------:R-:W-:Y:S01]  /*5030*/  HMMA.16816.F32 R88, R4.reuse, R10, R88 ;  /* 0x0000000a0458723c */ /* 0x040fe20000001858 */
[----:B------:R-:W3:Y:S06]  /*5040*/  LDSM.16.MT88.4 R8, [R172+0xd800] ;  /* 0x00d80000ac08783b */ /* 0x000eec0000004200 */
[----:B------:R-:W-:Y:S08]  /*5050*/  MUFU.EX2 R148, R148 ;  /* 0x0000009400947308 */ /* 0x000ff00000000800 */
[----:B------:R-:W1:Y:S01]  /*5060*/  MUFU.EX2 R57, R57 ;  /* 0x0000003900397308 */ /* 0x000e620000000800 */
[C---:B----4-:R-:W-:Y:S07]  /*5070*/  HMMA.16816.F32 R92, R4.reuse, R12, R92 ;  /* 0x0000000c045c723c */ /* 0x050fee000000185c */
[----:B------:R-:W-:Y:S01]  /*5080*/  MUFU.EX2 R154, R154 ;  /* 0x0000009a009a7308 */ /* 0x000fe20000000800 */
[C---:B------:R-:W-:Y:S01]  /*5090*/  HMMA.16816.F32 R96, R4.reuse, R14, R96 ;  /* 0x0000000e0460723c */ /* 0x040fe20000001860 */
[----:B------:R-:W4:Y:S06]  /*50a0*/  LDSM.16.MT88.4 R12, [R174+0x9c00] ;  /* 0x009c0000ae0c783b */ /* 0x000f2c0000004200 */
[----:B------:R-:W1:Y:S08]  /*50b0*/  MUFU.EX2 R63, R63 ;  /* 0x0000003f003f7308 */ /* 0x000e700000000800 */
[----:B------:R-:W-:Y:S01]  /*50c0*/  MUFU.EX2 R116, R116 ;  /* 0x0000007400747308 */ /* 0x000fe20000000800 */
[C---:B---3--:R-:W-:Y:S07]  /*50d0*/  HMMA.16816.F32 R100, R4.reuse, R8, R100 ;  /* 0x000000080464723c */ /* 0x048fee0000001864 */
[----:B------:R-:W3:Y:S01]  /*50e0*/  MUFU.EX2 R61, R61 ;  /* 0x0000003d003d7308 */ /* 0x000ee20000000800 */
[----:B------:R-:W-:Y:S01]  /*50f0*/  HMMA.16816.F32 R104, R4, R10, R104 ;  /* 0x0000000a0468723c */ /* 0x000fe20000001868 */
[----:B------:R-:W5:Y:S06]  /*5100*/  LDSM.16.MT88.4 R8, [R172+0x9c00] ;  /* 0x009c0000ac08783b */ /* 0x000f6c0000004200 */
[----:B------:R-:W-:Y:S01]  /*5110*/  F2FP.F16.F32.PACK_AB R4, R55, R66 ;  /* 0x000000423704723e */ /* 0x000fe200000000ff */
[----:B------:R-:W-:Y:S01]  /*5120*/  MUFU.EX2 R124, R124 ;  /* 0x0000007c007c7308 */ /* 0x000fe20000000800 */
[----:B------:R-:W-:-:S02]  /*5130*/  F2FP.F16.F32.PACK_AB R6, R51, R62 ;  /* 0x0000003e3306723e */ /* 0x000fc400000000ff */
[----:B------:R-:W-:Y:S02]  /*5140*/  F2FP.F16.F32.PACK_AB R5, R53, R64 ;  /* 0x000000403505723e */ /* 0x000fe400000000ff */
[----:B------:R-:W-:-:S03]  /*5150*/  F2FP.F16.F32.PACK_AB R7, R45, R60 ;  /* 0x0000003c2d07723e */ /* 0x000fc600000000ff */
[----:B------:R-:W3:Y:S04]  /*5160*/  MUFU.EX2 R67, R67 ;  /* 0x0000004300437308 */ /* 0x000ee80000000800 */
[C---:B----4-:R-:W-:Y:S04]  /*5170*/  HMMA.16816.F32 R112, R4.reuse, R12, R112 ;  /* 0x0000000c0470723c */ /* 0x050fe80000001870 */
[----:B------:R-:W-:Y:S02]  /*5180*/  MUFU.EX2 R118, R118 ;  /* 0x0000007600767308 */ /* 0x000fe40000000800 */
[C---:B------:R-:W-:Y:S01]  /*5190*/  HMMA.16816.F32 R68, R4.reuse, R14, R68 ;  /* 0x0000000e0444723c */ /* 0x040fe20000001844 */
[----:B------:R-:W4:Y:S05]  /*51a0*/  LDSM.16.MT88.4 R12, [R174+0xbc00] ;  /* 0x00bc0000ae0c783b */ /* 0x000f2a0000004200 */
[----:B------:R-:W3:Y:S08]  /*51b0*/  MUFU.EX2 R65, R65 ;  /* 0x0000004100417308 */ /* 0x000ef00000000800 */
[----:B------:R-:W-:Y:S01]  /*51c0*/  MUFU.EX2 R129, R129 ;  /* 0x0000008100817308 */ /* 0x000fe20000000800 */
[C---:B-----5:R-:W-:Y:S06]  /*51d0*/  HMMA.16816.F32 R72, R4.reuse, R8, R72 ;  /* 0x000000080448723c */ /* 0x060fec0000001848 */
[C---:B------:R-:W-:Y:S01]  /*51e0*/  HMMA.16816.F32 R76, R4.reuse, R10, R76 ;  /* 0x0000000a044c723c */ /* 0x040fe2000000184c */
[----:B------:R-:W5:Y:S01]  /*51f0*/  LDSM.16.MT88.4 R8, [R172+0xbc00] ;  /* 0x00bc0000ac08783b */ /* 0x000f620000004200 */
[----:B------:R-:W3:Y:S08]  /*5200*/  MUFU.EX2 R40, R40 ;  /* 0x0000002800287308 */ /* 0x000ef00000000800 */
[----:B------:R-:W-:Y:S08]  /*5210*/  MUFU.EX2 R117, R117 ;  /* 0x0000007500757308 */ /* 0x000ff00000000800 */
[----:B------:R-:W3:Y:S01]  /*5220*/  MUFU.EX2 R38, R38 ;  /* 0x0000002600267308 */ /* 0x000ee20000000800 */
[C---:B----4-:R-:W-:Y:S06]  /*5230*/  HMMA.16816.F32 R108, R4.reuse, R12, R108 ;  /* 0x0000000c046c723c */ /* 0x050fec000000186c */
[C---:B------:R-:W-:Y:S01]  /*5240*/  HMMA.16816.F32 R80, R4.reuse, R14, R80 ;  /* 0x0000000e0450723c */ /* 0x040fe20000001850 */
[----:B------:R-:W4:Y:S01]  /*5250*/  LDSM.16.MT88.4 R12, [R174+0xdc00] ;  /* 0x00dc0000ae0c783b */ /* 0x000f220000004200 */
[----:B------:R-:W-:Y:S04]  /*5260*/  MUFU.EX2 R193, R193 ;  /* 0x000000c100c17308 */ /* 0x000fe80000000800 */
[C---:B-----5:R-:W-:Y:S06]  /*5270*/  HMMA.16816.F32 R84, R4.reuse, R8, R84 ;  /* 0x000000080454723c */ /* 0x060fec0000001854 */
[C---:B------:R-:W-:Y:S01]  /*5280*/  HMMA.16816.F32 R88, R4.reuse, R10, R88 ;  /* 0x0000000a0458723c */ /* 0x040fe20000001858 */
[----:B------:R-:W5:Y:S05]  /*5290*/  LDSM.16.MT88.4 R8, [R172+0xdc00] ;  /* 0x00dc0000ac08783b */ /* 0x000f6a0000004200 */
[C---:B----4-:R-:W-:Y:S06]  /*52a0*/  HMMA.16816.F32 R92, R4.reuse, R12, R92 ;  /* 0x0000000c045c723c */ /* 0x050fec000000185c */
[C---:B------:R-:W-:Y:S01]  /*52b0*/  HMMA.16816.F32 R96, R4.reuse, R14, R96 ;  /* 0x0000000e0460723c */ /* 0x040fe20000001860 */
[----:B------:R-:W4:Y:S05]  /*52c0*/  LDSM.16.MT88.4 R12, [R174+0xa000] ;  /* 0x00a00000ae0c783b */ /* 0x000f2a0000004200 */
[C---:B-----5:R-:W-:Y:S06]  /*52d0*/  HMMA.16816.F32 R100, R4.reuse, R8, R100 ;  /* 0x000000080464723c */ /* 0x060fec0000001864 */
[----:B------:R-:W-:Y:S01]  /*52e0*/  HMMA.16816.F32 R104, R4, R10, R104 ;  /* 0x0000000a0468723c */ /* 0x000fe20000001868 */
[----:B------:R-:W5:Y:S06]  /*52f0*/  LDSM.16.MT88.4 R8, [R172+0xa000] ;  /* 0x00a00000ac08783b */ /* 0x000f6c0000004200 */
[----:B------:R-:W-:-:S02]  /*5300*/  F2FP.F16.F32.PACK_AB R4, R121, R158 ;  /* 0x0000009e7904723e */ /* 0x000fc400000000ff */
[----:B--2---:R-:W-:Y:S02]  /*5310*/  F2FP.F16.F32.PACK_AB R6, R119, R156 ;  /* 0x0000009c7706723e */ /* 0x004fe400000000ff */
[----:B------:R-:W-:Y:S02]  /*5320*/  F2FP.F16.F32.PACK_AB R5, R127, R160 ;  /* 0x000000a07f05723e */ /* 0x000fe400000000ff */
[----:B------:R-:W-:-:S07]  /*5330*/  F2FP.F16.F32.PACK_AB R7, R125, R150 ;  /* 0x000000967d07723e */ /* 0x000fce00000000ff */
[C---:B----4-:R-:W-:Y:S06]  /*5340*/  HMMA.16816.F32 R112, R4.reuse, R12, R112 ;  /* 0x0000000c0470723c */ /* 0x050fec0000001870 */
[C---:B------:R-:W-:Y:S01]  /*5350*/  HMMA.16816.F32 R68, R4.reuse, R14, R68 ;  /* 0x0000000e0444723c */ /* 0x040fe20000001844 */
[----:B------:R-:W2:Y:S05]  /*5360*/  LDSM.16.MT88.4 R12, [R174+0xc000] ;  /* 0x00c00000ae0c783b */ /* 0x000eaa0000004200 */
[C---:B-----5:R-:W-:Y:S06]  /*5370*/  HMMA.16816.F32 R72, R4.reuse, R8, R72 ;  /* 0x000000080448723c */ /* 0x060fec0000001848 */
[C---:B------:R-:W-:Y:S01]  /*5380*/  HMMA.16816.F32 R76, R4.reuse, R10, R76 ;  /* 0x0000000a044c723c */ /* 0x040fe2000000184c */
[----:B------:R-:W4:Y:S05]  /*5390*/  LDSM.16.MT88.4 R8, [R172+0xc000] ;  /* 0x00c00000ac08783b */ /* 0x000f2a0000004200 */
[C---:B--2---:R-:W-:Y:S06]  /*53a0*/  HMMA.16816.F32 R108, R4.reuse, R12, R108 ;  /* 0x0000000c046c723c */ /* 0x044fec000000186c */
[C---:B------:R-:W-:Y:S01]  /*53b0*/  HMMA.16816.F32 R80, R4.reuse, R14, R80 ;  /* 0x0000000e0450723c */ /* 0x040fe20000001850 */
[----:B------:R-:W2:Y:S05]  /*53c0*/  LDSM.16.MT88.4 R12, [R174+0xe000] ;  /* 0x00e00000ae0c783b */ /* 0x000eaa0000004200 */
        /* <DEDUP_REMOVED lines=9> */
[----:B-1----:R-:W-:-:S02]  /*5460*/  F2FP.F16.F32.PACK_AB R4, R59, R152 ;  /* 0x000000983b04723e */ /* 0x002fc400000000ff */
[----:B------:R-:W-:Y:S02]  /*5470*/  F2FP.F16.F32.PACK_AB R6, R57, R148 ;  /* 0x000000943906723e */ /* 0x000fe400000000ff */
[----:B------:R-:W-:Y:S02]  /*5480*/  F2FP.F16.F32.PACK_AB R5, R63, R154 ;  /* 0x0000009a3f05723e */ /* 0x000fe400000000ff */
[----:B---3--:R-:W-:-:S07]  /*5490*/  F2FP.F16.F32.PACK_AB R7, R61, R116 ;  /* 0x000000743d07723e */ /* 0x008fce00000000ff */
[C---:B--2---:R-:W-:Y:S06]  /*54a0*/  HMMA.16816.F32 R72, R4.reuse, R12, R72 ;  /* 0x0000000c0448723c */ /* 0x044fec0000001848 */
[C---:B------:R-:W-:Y:S01]  /*54b0*/  HMMA.16816.F32 R76, R4.reuse, R14, R76 ;  /* 0x0000000e044c723c */ /* 0x040fe2000000184c */
[----:B------:R-:W1:Y:S05]  /*54c0*/  LDSM.16.MT88.4 R12, [R172+0xe400] ;  /* 0x00e40000ac0c783b */ /* 0x000e6a0000004200 */
[C---:B------:R-:W-:Y:S06]  /*54d0*/  HMMA.16816.F32 R112, R4.reuse, R16, R112 ;  /* 0x000000100470723c */ /* 0x040fec0000001870 */
[C---:B------:R-:W-:Y:S01]  /*54e0*/  HMMA.16816.F32 R68, R4.reuse, R18, R68 ;  /* 0x000000120444723c */ /* 0x040fe20000001844 */
[----:B------:R-:W2:Y:S05]  /*54f0*/  LDSM.16.MT88.4 R16, [R172+0xc400] ;  /* 0x00c40000ac10783b */ /* 0x000eaa0000004200 */
[C---:B----4-:R-:W-:Y:S06]  /*5500*/  HMMA.16816.F32 R108, R4.reuse, R8, R108 ;  /* 0x00000008046c723c */ /* 0x050fec000000186c */
[C---:B------:R-:W-:Y:S01]  /*5510*/  HMMA.16816.F32 R80, R4.reuse, R10, R80 ;  /* 0x0000000a0450723c */ /* 0x040fe20000001850 */
[----:B------:R-:W3:Y:S05]  /*5520*/  LDSM.16.MT88.4 R8, [R174+0xe400] ;  /* 0x00e40000ae08783b */ /* 0x000eea0000004200 */
[C---:B-1----:R-:W-:Y:S06]  /*5530*/  HMMA.16816.F32 R100, R4.reuse, R12, R100 ;  /* 0x0000000c0464723c */ /* 0x042fec0000001864 */
[----:B------:R-:W-:Y:S01]  /*5540*/  HMMA.16816.F32 R104, R4, R14, R104 ;  /* 0x0000000e0468723c */ /* 0x000fe20000001868 */
[----:B------:R-:W-:Y:S01]  /*5550*/  FADD.FTZ R13, R49, R144 ;  /* 0x00000090310d7221 */ /* 0x000fe20000010000 */
[----:B------:R-:W-:-:S02]  /*5560*/  FFMA.FTZ R49, R24, UR6, -R44 ;  /* 0x0000000618317c23 */ /* 0x000fc4000801082c */
[----:B------:R-:W1:Y:S01]  /*5570*/  LDSM.16.MT88.4 R24, [R172+0xa800] ;  /* 0x00a80000ac18783b */ /* 0x000e620000004200 */
[----:B------:R-:W-:Y:S01]  /*5580*/  FADD.FTZ R56, R56, R13 ;  /* 0x0000000d38387221 */ /* 0x000fe20000010000 */
[C---:B--2---:R-:W-:Y:S01]  /*5590*/  HMMA.16816.F32 R84, R4.reuse, R16, R84 ;  /* 0x000000100454723c */ /* 0x044fe20000001854 */
[----:B------:R-:W-:Y:S01]  /*55a0*/  FADD.FTZ R13, R42, R43 ;  /* 0x0000002b2a0d7221 */ /* 0x000fe20000010000 */
[--C-:B------:R-:W-:Y:S01]  /*55b0*/  FFMA.FTZ R43, R39, UR6, -R41.reuse ;  /* 0x00000006272b7c23 */ /* 0x100fe20008010829 */
[----:B------:R-:W-:Y:S01]  /*55c0*/  FADD.FTZ R47, R47, R56 ;  /* 0x000000382f2f7221 */ /* 0x000fe20000010000 */
[----:B------:R-:W-:Y:S01]  /*55d0*/  FFMA.FTZ R42, R50, UR6, -R41 ;  /* 0x00000006322a7c23 */ /* 0x000fe20008010829 */
[----:B------:R-:W-:Y:S01]  /*55e0*/  FADD.FTZ R58, R58, R13 ;  /* 0x0000000d3a3a7221 */ /* 0x000fe20000010000 */
[C---:B------:R-:W-:Y:S01]  /*55f0*/  HMMA.16816.F32 R88, R4.reuse, R18, R88 ;  /* 0x000000120458723c */ /* 0x040fe20000001858 */
[----:B------:R-:W2:Y:S01]  /*5600*/  LDSM.16.MT88.4 R12, [R172+0xc800] ;  /* 0x00c80000ac0c783b */ /* 0x000ea20000004200 */
[----:B------:R-:W-:Y:S01]  /*5610*/  FADD.FTZ R36, R36, R47 ;  /* 0x0000002f24247221 */ /* 0x000fe20000010000 */
[----:B------:R-:W-:Y:S01]  /*5620*/  FADD.FTZ R58, R37, R58 ;  /* 0x0000003a253a7221 */ /* 0x000fe20000010000 */
[--C-:B------:R-:W-:Y:S01]  /*5630*/  FFMA.FTZ R39, R48, UR6, -R41.reuse ;  /* 0x0000000630277c23 */ /* 0x100fe20008010829 */
[----:B------:R-:W-:Y:S01]  /*5640*/  LDSM.16.MT88.4 R16, [R172+0xe800] ;  /* 0x00e80000ac10783b */ /* 0x000fe20000004200 */
[C---:B---3--:R-:W-:Y:S01]  /*5650*/  HMMA.16816.F32 R92, R4.reuse, R8, R92 ;  /* 0x00000008045c723c */ /* 0x048fe2000000185c */
[----:B------:R-:W-:Y:S01]  /*5660*/  FADD.FTZ R33, R33, R36 ;  /* 0x0000002421217221 */ /* 0x000fe20000010000 */
[----:B------:R-:W-:Y:S01]  /*5670*/  FADD.FTZ R35, R35, R58 ;  /* 0x0000003a23237221 */ /* 0x000fe20000010000 */
[----:B------:R-:W-:Y:S01]  /*5680*/  FFMA.FTZ R41, R46, UR6, -R41 ;  /* 0x000000062e297c23 */ /* 0x000fe20008010829 */
[----:B------:R-:W-:Y:S01]  /*5690*/  MUFU.EX2 R42, R42 ;  /* 0x0000002a002a7308 */ /* 0x000fe20000000800 */
[----:B------:R-:W-:Y:S01]  /*56a0*/  FADD.FTZ R32, R32, R33 ;  /* 0x0000002120207221 */ /* 0x000fe20000010000 */
[----:B------:R-:W-:Y:S01]  /*56b0*/  HMMA.16816.F32 R96, R4, R10, R96 ;  /* 0x0000000a0460723c */ /* 0x000fe20000001860 */
[----:B------:R-:W3:Y:S01]  /*56c0*/  LDSM.16.MT88.4 R8, [R174+0xa800] ;  /* 0x00a80000ae08783b */ /* 0x000ee20000004200 */
[----:B------:R-:W-:Y:S01]  /*56d0*/  FADD.FTZ R34, R34, R35 ;  /* 0x0000002322227221 */ /* 0x000fe20000010000 */
[----:B------:R-:W-:-:S03]  /*56e0*/  FADD.FTZ R29, R29, R32 ;  /* 0x000000201d1d7221 */ /* 0x000fc60000010000 */
[----:B------:R-:W-:Y:S01]  /*56f0*/  FADD.FTZ R31, R31, R34 ;  /* 0x000000221f1f7221 */ /* 0x000fe20000010000 */
[----:B------:R-:W-:Y:S01]  /*5700*/  F2FP.F16.F32.PACK_AB R4, R67, R124 ;  /* 0x0000007c4304723e */ /* 0x000fe200000000ff */
[----:B------:R-:W-:Y:S01]  /*5710*/  FADD.FTZ R30, R30, R29 ;  /* 0x0000001d1e1e7221 */ /* 0x000fe20000010000 */
        /* <DEDUP_REMOVED lines=9> */
[----:B------:R-:W-:Y:S01]  /*57b0*/  FADD.FTZ R53, R53, R64 ;  /* 0x0000004035357221 */ /* 0x000fe20000010000 */
[C---:B-1----:R-:W-:Y:S01]  /*57c0*/  HMMA.16816.F32 R72, R4.reuse, R24, R72 ;  /* 0x000000180448723c */ /* 0x042fe20000001848 */
[----:B------:R-:W-:Y:S01]  /*57d0*/  FADD.FTZ R62, R62, R55 ;  /* 0x000000373e3e7221 */ /* 0x000fe20000010000 */
[----:B------:R-:W-:Y:S01]  /*57e0*/  MUFU.EX2 R25, R54 ;  /* 0x0000003600197308 */ /* 0x000fe20000000800 */
[----:B------:R-:W-:Y:S02]  /*57f0*/  FADD.FTZ R60, R60, R53 ;  /* 0x000000353c3c7221 */ /* 0x000fe40000010000 */
[----:B------:R-:W-:Y:S01]  /*5800*/  FADD.FTZ R51, R51, R62 ;  /* 0x0000003e33337221 */ /* 0x000fe20000010000 */
[----:B------:R-:W-:Y:S01]  /*5810*/  HMMA.16816.F32 R76, R4, R26, R76 ;  /* 0x0000001a044c723c */ /* 0x000fe2000000184c */
[----:B------:R-:W-:-:S02]  /*5820*/  FADD.FTZ R45, R45, R60 ;  /* 0x0000003c2d2d7221 */ /* 0x000fc40000010000 */
[----:B------:R-:W-:Y:S01]  /*5830*/  FADD.FTZ R158, R158, R51 ;  /* 0x000000339e9e7221 */ /* 0x000fe20000010000 */
[----:B------:R-:W1:Y:S01]  /*5840*/  MUFU.EX2 R24, R52 ;  /* 0x0000003400187308 */ /* 0x000e620000000800 */
[----:B------:R-:W-:Y:S01]  /*5850*/  FADD.FTZ R160, R160, R45 ;  /* 0x0000002da0a07221 */ /* 0x000fe20000010000 */
[C---:B--2---:R-:W-:Y:S01]  /*5860*/  HMMA.16816.F32 R84, R4.reuse, R12, R84 ;  /* 0x0000000c0454723c */ /* 0x044fe20000001854 */
[----:B------:R-:W-:Y:S02]  /*5870*/  FADD.FTZ R121, R121, R158 ;  /* 0x0000009e79797221 */ /* 0x000fe40000010000 */
[----:B------:R-:W-:Y:S02]  /*5880*/  FADD.FTZ R127, R127, R160 ;  /* 0x000000a07f7f7221 */ /* 0x000fe40000010000 */
[----:B------:R-:W-:Y:S01]  /*5890*/  FADD.FTZ R156, R156, R121 ;  /* 0x000000799c9c7221 */ /* 0x000fe20000010000 */
[----:B------:R-:W-:Y:S01]  /*58a0*/  HMMA.16816.F32 R88, R4, R14, R88 ;  /* 0x0000000e0458723c */ /* 0x000fe20000001858 */
[----:B------:R-:W-:Y:S01]  /*58b0*/  LDSM.16.MT88.4 R12, [R172+0xac00] ;  /* 0x00ac0000ac0c783b */ /* 0x000fe20000004200 */
[----:B------:R-:W2:Y:S01]  /*58c0*/  MUFU.EX2 R26, R49 ;  /* 0x00000031001a7308 */ /* 0x000ea20000000800 */
[----:B------:R-:W-:Y:S01]  /*58d0*/  FADD.FTZ R150, R150, R127 ;  /* 0x0000007f96967221 */ /* 0x000fe20000010000 */
[----:B------:R-:W-:-:S02]  /*58e0*/  FADD.FTZ R119, R119, R156 ;  /* 0x0000009c77777221 */ /* 0x000fc40000010000 */
[C---:B---3--:R-:W-:Y:S01]  /*58f0*/  HMMA.16816.F32 R112, R4.reuse, R8, R112 ;  /* 0x000000080470723c */ /* 0x048fe20000001870 */
[----:B------:R-:W-:Y:S01]  /*5900*/  FADD.FTZ R125, R125, R150 ;  /* 0x000000967d7d7221 */ /* 0x000fe20000010000 */
[----:B------:R-:W-:Y:S02]  /*5910*/  FADD.FTZ R152, R152, R119 ;  /* 0x0000007798987221 */ /* 0x000fe40000010000 */
[----:B------:R-:W3:Y:S01]  /*5920*/  MUFU.EX2 R27, R43 ;  /* 0x0000002b001b7308 */ /* 0x000ee20000000800 */
[----:B------:R-:W-:Y:S01]  /*5930*/  FADD.FTZ R154, R154, R125 ;  /* 0x0000007d9a9a7221 */ /* 0x000fe20000010000 */
[----:B------:R-:W-:Y:S01]  /*5940*/  HMMA.16816.F32 R68, R4, R10, R68 ;  /* 0x0000000a0444723c */ /* 0x000fe20000001844 */
[----:B------:R-:W4:Y:S01]  /*5950*/  LDSM.16.MT88.4 R8, [R174+0xe800] ;  /* 0x00e80000ae08783b */ /* 0x000f220000004200 */
[----:B------:R-:W-:Y:S01]  /*5960*/  FADD.FTZ R59, R59, R152 ;  /* 0x000000983b3b7221 */ /* 0x000fe20000010000 */
[----:B------:R-:W-:-:S03]  /*5970*/  FADD.FTZ R63, R63, R154 ;  /* 0x0000009a3f3f7221 */ /* 0x000fc60000010000 */
[----:B------:R-:W-:Y:S01]  /*5980*/  HMMA.16816.F32 R108, R4, R20, R108 ;  /* 0x00000014046c723c */ /* 0x000fe2000000186c */
[----:B------:R-:W5:Y:S01]  /*5990*/  MUFU.EX2 R196, R41 ;  /* 0x0000002900c47308 */ /* 0x000f620000000800 */
[----:B------:R-:W-:Y:S01]  /*59a0*/  FADD.FTZ R148, R148, R59 ;  /* 0x0000003b94947221 */ /* 0x000fe20000010000 */
[----:B------:R-:W-:-:S03]  /*59b0*/  FADD.FTZ R116, R116, R63 ;  /* 0x0000003f74747221 */ /* 0x000fc60000010000 */
[----:B------:R-:W-:Y:S01]  /*59c0*/  HMMA.16816.F32 R80, R4, R22, R80 ;  /* 0x000000160450723c */ /* 0x000fe20000001850 */
[----:B------:R-:W5:Y:S01]  /*59d0*/  LDSM.16.MT88.4 R20, [R174+0xac00] ;  /* 0x00ac0000ae14783b */ /* 0x000f620000004200 */
[----:B------:R-:W-:Y:S01]  /*59e0*/  FADD.FTZ R57, R57, R148 ;  /* 0x0000009439397221 */ /* 0x000fe20000010000 */
[----:B------:R-:W-:-:S03]  /*59f0*/  FADD.FTZ R116, R61, R116 ;  /* 0x000000743d747221 */ /* 0x000fc60000010000 */
[----:B------:R-:W-:Y:S01]  /*5a00*/  HMMA.16816.F32 R100, R4, R16, R100 ;  /* 0x000000100464723c */ /* 0x000fe20000001864 */
[----:B------:R-:W-:Y:S01]  /*5a10*/  FADD.FTZ R124, R124, R57 ;  /* 0x000000397c7c7221 */ /* 0x000fe20000010000 */
[----:B------:R-:W-:-:S03]  /*5a20*/  FADD.FTZ R129, R129, R116 ;  /* 0x0000007481817221 */ /* 0x000fc60000010000 */
[----:B------:R-:W-:Y:S01]  /*5a30*/  FADD.FTZ R67, R67, R124 ;  /* 0x0000007c43437221 */ /* 0x000fe20000010000 */
[----:B------:R-:W-:Y:S01]  /*5a40*/  HMMA.16816.F32 R104, R4, R18, R104 ;  /* 0x000000120468723c */ /* 0x000fe20000001868 */
[----:B------:R-:W-:Y:S01]  /*5a50*/  LDSM.16.MT88.4 R16, [R172+0xcc00] ;  /* 0x00cc0000ac10783b */ /* 0x000fe20000004200 */
[----:B------:R-:W-:Y:S01]  /*5a60*/  FADD.FTZ R40, R40, R129 ;  /* 0x0000008128287221 */ /* 0x000fe20000010000 */
[----:B------:R-:W-:-:S03]  /*5a70*/  FADD.FTZ R118, R118, R67 ;  /* 0x0000004376767221 */ /* 0x000fc60000010000 */
[----:B------:R-:W-:Y:S01]  /*5a80*/  FADD.FTZ R117, R117, R40 ;  /* 0x0000002875757221 */ /* 0x000fe20000010000 */
[----:B------:R-:W-:-:S03]  /*5a90*/  FADD.FTZ R118, R65, R118 ;  /* 0x0000007641767221 */ /* 0x000fc60000010000 */
[----:B------:R-:W-:Y:S01]  /*5aa0*/  FADD.FTZ R38, R38, R117 ;  /* 0x0000007526267221 */ /* 0x000fe20000010000 */
[C---:B----4-:R-:W-:Y:S06]  /*5ab0*/  HMMA.16816.F32 R92, R4.reuse, R8, R92 ;  /* 0x00000008045c723c */ /* 0x050fec000000185c */
[----:B------:R-:W-:Y:S01]  /*5ac0*/  HMMA.16816.F32 R96, R4, R10, R96 ;  /* 0x0000000a0460723c */ /* 0x000fe20000001860 */
[----:B------:R-:W4:Y:S06]  /*5ad0*/  LDSM.16.MT88.4 R8, [R174+0xcc00] ;  /* 0x00cc0000ae08783b */ /* 0x000f2c0000004200 */
[----:B-1----:R-:W-:Y:S01]  /*5ae0*/  F2FP.F16.F32.PACK_AB R4, R24, R25 ;  /* 0x000000191804723e */ /* 0x002fe200000000ff */
[----:B------:R-:W-:Y:S01]  /*5af0*/  FADD.FTZ R25, R25, R118 ;  /* 0x0000007619197221 */ /* 0x000fe20000010000 */
[----:B--2---:R-:W-:-:S02]  /*5b00*/  F2FP.F16.F32.PACK_AB R6, R193, R26 ;  /* 0x0000001ac106723e */ /* 0x004fc400000000ff */
[----:B---3--:R-:W-:Y:S01]  /*5b10*/  F2FP.F16.F32.PACK_AB R5, R42, R27 ;  /* 0x0000001b2a05723e */ /* 0x008fe200000000ff */
[----:B------:R-:W-:Y:S01]  /*5b20*/  FADD.FTZ R27, R27, R38 ;  /* 0x000000261b1b7221 */ /* 0x000fe20000010000 */
[----:B-----5:R-:W-:Y:S01]  /*5b30*/  F2FP.F16.F32.PACK_AB R7, R196, R39 ;  /* 0x00000027c407723e */ /* 0x020fe200000000ff */
[----:B------:R-:W-:Y:S02]  /*5b40*/  FADD.FTZ R25, R24, R25 ;  /* 0x0000001918197221 */ /* 0x000fe40000010000 */
[----:B------:R-:W-:Y:S02]  /*5b50*/  FADD.FTZ R42, R42, R27 ;  /* 0x0000001b2a2a7221 */ /* 0x000fe40000010000 */
[----:B------:R-:W-:Y:S02]  /*5b60*/  FADD.FTZ R26, R26, R25 ;  /* 0x000000191a1a7221 */ /* 0x000fe40000010000 */
[----:B------:R-:W-:Y:S01]  /*5b70*/  HMMA.16816.F32 R72, R4, R12, R72 ;  /* 0x0000000c0448723c */ /* 0x000fe20000001848 */
[----:B------:R-:W-:Y:S01]  /*5b80*/  FADD.FTZ R39, R39, R42 ;  /* 0x0000002a27277221 */ /* 0x000fe20000010000 */
[----:B------:R-:W-:-:S03]  /*5b90*/  FADD.FTZ R193, R193, R26 ;  /* 0x0000001ac1c17221 */ /* 0x000fc60000010000 */
[----:B------:R-:W-:Y:S01]  /*5ba0*/  FADD.FTZ R196, R196, R39 ;  /* 0x00000027c4c47221 */ /* 0x000fe20000010000 */
[C---:B------:R-:W-:Y:S01]  /*5bb0*/  HMMA.16816.F32 R76, R4.reuse, R14, R76 ;  /* 0x0000000e044c723c */ /* 0x040fe2000000184c */
[----:B------:R-:W1:Y:S05]  /*5bc0*/  LDSM.16.MT88.4 R12, [R174+0xec00] ;  /* 0x00ec0000ae0c783b */ /* 0x000e6a0000004200 */
[C---:B------:R-:W-:Y:S06]  /*5bd0*/  HMMA.16816.F32 R112, R4.reuse, R20, R112 ;  /* 0x000000140470723c */ /* 0x040fec0000001870 */
[C---:B------:R-:W-:Y:S06]  /*5be0*/  HMMA.16816.F32 R68, R4.reuse, R22, R68 ;  /* 0x000000160444723c */ /* 0x040fec0000001844 */
[C---:B----4-:R-:W-:Y:S06]  /*5bf0*/  HMMA.16816.F32 R108, R4.reuse, R8, R108 ;  /* 0x00000008046c723c */ /* 0x050fec000000186c */
[C---:B------:R-:W-:Y:S01]  /*5c00*/  HMMA.16816.F32 R80, R4.reuse, R10, R80 ;  /* 0x0000000a0450723c */ /* 0x040fe20000001850 */
[----:B------:R-:W2:Y:S05]  /*5c10*/  LDSM.16.MT88.4 R8, [R172+0xec00] ;  /* 0x00ec0000ac08783b */ /* 0x000eaa0000004200 */
[C---:B------:R-:W-:Y:S06]  /*5c20*/  HMMA.16816.F32 R84, R4.reuse, R16, R84 ;  /* 0x000000100454723c */ /* 0x040fec0000001854 */
[C---:B------:R-:W-:Y:S06]  /*5c30*/  HMMA.16816.F32 R88, R4.reuse, R18, R88 ;  /* 0x000000120458723c */ /* 0x040fec0000001858 */
[C---:B-1----:R-:W-:Y:S06]  /*5c40*/  HMMA.16816.F32 R92, R4.reuse, R12, R92 ;  /* 0x0000000c045c723c */ /* 0x042fec000000185c */
        /* <DEDUP_REMOVED lines=10> */
[----:B------:R-:W-:-:S04]  /*5cf0*/  SHF.L.U32 R6, R183, 0x7, RZ ;  /* 0x00000007b7067819 */ /* 0x000fc800000006ff */
[----:B------:R-:W-:Y:S01]  /*5d00*/  IABS R7, R6 ;  /* 0x0000000600077213 */ /* 0x000fe20000000000 */
[----:B------:R-:W-:-:S05]  /*5d10*/  VIADD R12, R6, 0x80 ;  /* 0x00000080060c7836 */ /* 0x000fca0000000000 */
[----:B------:R-:W-:Y:S02]  /*5d20*/  IABS R8, R12 ;  /* 0x0000000c00087213 */ /* 0x000fe40000000000 */
[-C--:B-1----:R-:W-:Y:S02]  /*5d30*/  IABS R4, R3.reuse ;  /* 0x0000000300047213 */ /* 0x082fe40000000000 */
[-C--:B------:R-:W-:Y:S02]  /*5d40*/  LOP3.LUT R12, R12, R3.reuse, RZ, 0x3c, !PT ;  /* 0x000000030c0c7212 */ /* 0x080fe400078e3cff */
[----:B------:R-:W1:Y:S01]  /*5d50*/  I2F.RP R9, R4 ;  /* 0x0000000400097306 */ /* 0x000e620000209400 */
[----:B------:R-:W-:Y:S02]  /*5d60*/  LOP3.LUT R6, R6, R3, RZ, 0x3c, !PT ;  /* 0x0000000306067212 */ /* 0x000fe400078e3cff */
[----:B------:R-:W-:Y:S02]  /*5d70*/  ISETP.GE.AND P2, PT, R12, RZ, PT ;  /* 0x000000ff0c00720c */ /* 0x000fe40003f46270 */
[----:B------:R-:W-:-:S03]  /*5d80*/  ISETP.GE.AND P0, PT, R6, RZ, PT ;  /* 0x000000ff0600720c */ /* 0x000fc60003f06270 */
        /* <DEDUP_REMOVED lines=11> */
[C---:B------:R-:W-:Y:S01]  /*5e40*/  IMAD R9, R4.reuse, R9, R8 ;  /* 0x0000000904097224 */ /* 0x040fe200078e0208 */
[----:B------:R-:W-:Y:S01]  /*5e50*/  LOP3.LUT R8, RZ, R3, RZ, 0x33, !PT ;  /* 0x00000003ff087212 */ /* 0x000fe200078e33ff */
[----:B------:R-:W-:-:S03]  /*5e60*/  IMAD R5, R4, R5, R7 ;  /* 0x0000000504057224 */ /* 0x000fc600078e0207 */
[C---:B------:R-:W-:Y:S02]  /*5e70*/  ISETP.GT.U32.AND P3, PT, R4.reuse, R9, PT ;  /* 0x000000090400720c */ /* 0x040fe40003f64070 */
[----:B------:R-:W-:-:S11]  /*5e80*/  ISETP.GT.U32.AND P1, PT, R4, R5, PT ;  /* 0x000000050400720c */ /* 0x000fd60003f24070 */
[----:B------:R-:W-:Y:S02]  /*5e90*/  @!P3 IMAD.IADD R9, R9, 0x1, -R4 ;  /* 0x000000010909b824 */ /* 0x000fe400078e0a04 */
[-C--:B------:R-:W-:Y:S01]  /*5ea0*/  @!P1 IADD3 R5, R5, -R4.reuse, RZ ;  /* 0x8000000405059210 */ /* 0x080fe20007ffe0ff */
[----:B------:R-:W-:Y:S01]  /*5eb0*/  @!P3 VIADD R11, R11, 0x1 ;  /* 0x000000010b0bb836 */ /* 0x000fe20000000000 */
[----:B------:R-:W-:Y:S02]  /*5ec0*/  @!P1 IADD3 R10, R10, 0x1, RZ ;  /* 0x000000010a0a9810 */ /* 0x000fe40007ffe0ff */
[-C--:B------:R-:W-:Y:S02]  /*5ed0*/  ISETP.GE.U32.AND P5, PT, R9, R4.reuse, PT ;  /* 0x000000040900720c */ /* 0x080fe40003fa6070 */
[----:B------:R-:W-:Y:S02]  /*5ee0*/  ISETP.GE.U32.AND P4, PT, R5, R4, PT ;  /* 0x000000040500720c */ /* 0x000fe40003f86070 */
[----:B------:R-:W-:-:S09]  /*5ef0*/  ISETP.NE.AND P1, PT, R3, RZ, PT ;  /* 0x000000ff0300720c */ /* 0x000fd20003f25270 */
        /* <DEDUP_REMOVED lines=19> */
[----:B------:R-:W-:-:S05]  /*6030*/  SHF.R.S32.HI R7, RZ, 0x1f, R6 ;  /* 0x0000001fff077819 */ /* 0x000fca0000011406 */
[----:B-1----:R-:W-:-:S04]  /*6040*/  IMAD R7, R7, R4, RZ ;  /* 0x0000000407077224 */ /* 0x002fc800078e02ff */
[C---:B------:R-:W-:Y:S02]  /*6050*/  IMAD R5, R6.reuse, R5, R7 ;  /* 0x0000000506057224 */ /* 0x040fe400078e0207 */
[----:B------:R-:W-:-:S04]  /*6060*/  IMAD.WIDE.U32 R6, R6, R4, R8 ;  /* 0x0000000406067225 */ /* 0x000fc800078e0008 */
[----:B------:R-:W-:Y:S01]  /*6070*/  IMAD.MOV.U32 R4, RZ, RZ, R6 ;  /* 0x000000ffff047224 */ /* 0x000fe200078e0006 */
[----:B------:R-:W-:Y:S01]  /*6080*/  IADD3 R3, R7, R5, RZ ;  /* 0x0000000507037210 */ /* 0x000fe20007ffe0ff */
[----:B------:R-:W-:Y:S06]  /*6090*/  BRA `(.L_x_1820) ;  /* 0x0000000000087947 */ /* 0x000fec0003800000 */
.L_x_1819:
[----:B------:R-:W-:-:S04]  /*60a0*/  LEA R4, -R136, RZ, 0x7 ;  /* 0x000000ff88047211 */ /* 0x000fc800078e39ff */
[----:B------:R-:W-:-:S07]  /*60b0*/  SHF.R.S32.HI R3, RZ, 0x1f, R4 ;  /* 0x0000001fff037819 */ /* 0x000fce0000011404 */
.L_x_1820:
[----:B------:R-:W-:Y:S02]  /*60c0*/  IADD3 R6, P0, R4, R122, RZ ;  /* 0x0000007a04067210 */ /* 0x000fe40007f1e0ff */
[----:B------:R-:W-:Y:S02]  /*60d0*/  LEA R7, P1, R136, R4, 0x5 ;  /* 0x0000000488077211 */ /* 0x000fe400078228ff */
[----:B------:R-:W-:Y:S01]  /*60e0*/  LEA R180, P3, R4, R180, 0x1 ;  /* 0x000000b404b47211 */ /* 0x000fe200078608ff */
[--C-:B------:R-:W-:Y:S01]  /*60f0*/  IMAD.X R5, R3, 0x1, R120.reuse, P0 ;  /* 0x0000000103057824 */ /* 0x100fe200000e0678 */
[----:B------:R-:W-:Y:S02]  /*6100*/  IADD3 R122, P0, R7, R122, RZ ;  /* 0x0000007a077a7210 */ /* 0x000fe40007f1e0ff */
[----:B------:R-:W-:Y:S02]  /*6110*/  LEA.HI.X R7, R136, R3, R137, 0x5, P1 ;  /* 0x0000000388077211 */ /* 0x000fe400008f2c89 */
[----:B------:R-:W-:Y:S01]  /*6120*/  LEA.HI.X R179, R4, R179, R3, 0x1, P3 ;  /* 0x000000b304b37211 */ /* 0x000fe200018f0c03 */
[----:B------:R-:W-:Y:S01]  /*6130*/  IMAD.SHL.U32 R3, R136, 0x40, RZ ;  /* 0x0000004088037824 */ /* 0x000fe200078e00ff */
[----:B------:R-:W-:Y:S01]  /*6140*/  LEA R8, P2, R6, UR8, 0x1 ;  /* 0x0000000806087c11 */ /* 0x000fe2000f8408ff */
[----:B------:R-:W-:Y:S01]  /*6150*/  IMAD.X R7, R7, 0x1, R120, P0 ;  /* 0x0000000107077824 */ /* 0x000fe200000e0678 */
[----:B------:R-:W-:Y:S01]  /*6160*/  LEA R10, P0, R122, UR8, 0x1 ;  /* 0x000000087a0a7c11 */ /* 0x000fe2000f8008ff */
[----:B------:R-:W-:Y:S01]  /*6170*/  IMAD.MOV.U32 R181, RZ, RZ, R179 ;  /* 0x000000ffffb57224 */ /* 0x000fe200078e00b3 */
[----:B------:R-:W-:-:S02]  /*6180*/  LEA.HI.X R9, R6, UR9, R5, 0x1, P2 ;  /* 0x0000000906097c11 */ /* 0x000fc400090f0c05 */
[----:B------:R-:W-:Y:S02]  /*6190*/  SHF.L.U64.HI R4, R136, 0x6, R137 ;  /* 0x0000000688047819 */ /* 0x000fe40000010289 */
[----:B------:R-:W-:Y:S01]  /*61a0*/  IADD3 R6, P1, R3, R180, RZ ;  /* 0x000000b403067210 */ /* 0x000fe20007f3e0ff */
[----:B------:R-:W-:Y:S01]  /*61b0*/  @!PT LDS RZ, [RZ] ;  /* 0x00000000fffff984 */ /* 0x000fe20000000800 */
[----:B------:R-:W-:Y:S01]  /*61c0*/  @!PT LDS RZ, [RZ] ;  /* 0x00000000fffff984 */ /* 0x000fe20000000800 */
[----:B------:R-:W-:Y:S01]  /*61d0*/  @!PT LDS RZ, [RZ] ;  /* 0x00000000fffff984 */ /* 0x000fe20000000800 */
[----:B------:R-:W-:Y:S01]  /*61e0*/  LDGSTS.E.BYPASS.LTC128B.128 [R185+0x9000], desc[UR10][R180.64] ;  /* 0x09000000b4b97fae */ /* 0x000fe2000b901d4a */
[----:B------:R-:W-:Y:S02]  /*61f0*/  LEA.HI.X R11, R122, UR9, R7, 0x1, P0 ;  /* 0x000000097a0b7c11 */ /* 0x000fe400080f0c07 */
[-C--:B------:R-:W-:Y:S01]  /*6200*/  IADD3 R16, P0, R6, R3.reuse, RZ ;  /* 0x0000000306107210 */ /* 0x080fe20007f1e0ff */
[----:B------:R-:W-:Y:S01]  /*6210*/  IMAD.X R7, R4, 0x1, R179, P1 ;  /* 0x0000000104077824 */ /* 0x000fe200008e06b3 */
[-C--:B------:R-:W-:Y:S01]  /*6220*/  IADD3 R26, P2, R10, R3.reuse, RZ ;  /* 0x000000030a1a7210 */ /* 0x080fe20007f5e0ff */
[----:B------:R-:W-:Y:S01]  /*6230*/  LDGSTS.E.BYPASS.LTC128B.128 [R185+0xb000], desc[UR10][R8.64+0x40] ;  /* 0x0b00004008b97fae */ /* 0x000fe2000b901d4a */
[-C--:B------:R-:W-:Y:S01]  /*6240*/  IADD3 R24, P1, R16, R3.reuse, RZ ;  /* 0x0000000310187210 */ /* 0x080fe20007f3e0ff */
[--C-:B------:R-:W-:Y:S01]  /*6250*/  IMAD.X R17, R7, 0x1, R4.reuse, P0 ;  /* 0x0000000107117824 */ /* 0x100fe200000e0604 */
[----:B------:R-:W-:Y:S01]  /*6260*/  IADD3 R36, P0, R26, R3, RZ ;  /* 0x000000031a247210 */ /* 0x000fe20007f1e0ff */
[--C-:B------:R-:W-:Y:S01]  /*6270*/  IMAD.X R27, R11, 0x1, R4.reuse, P2 ;  /* 0x000000010b1b7824 */ /* 0x100fe200010e0604 */
[----:B------:R-:W-:Y:S01]  /*6280*/  LDGSTS.E.BYPASS.LTC128B.128 [R185+0xd000], desc[UR10][R8.64+0x80] ;  /* 0x0d00008008b97fae */ /* 0x000fe2000b901d4a */
[----:B------:R-:W-:-:S02]  /*6290*/  IMAD.X R25, R17, 0x1, R4, P1 ;  /* 0x0000000111197824 */ /* 0x000fc400008e0604 */
[----:B------:R-:W-:Y:S01]  /*62a0*/  IMAD.X R37, R27, 0x1, R4, P0 ;  /* 0x000000011b257824 */ /* 0x000fe200000e0604 */
[----:B------:R1:W-:Y:S01]  /*62b0*/  LDGSTS.E.BYPASS.LTC128B.128 [R185+0x9800], desc[UR10][R6.64] ;  /* 0x0980000006b97fae */ /* 0x0003e2000b901d4a */
[----:B------:R-:W-:-:S03]  /*62c0*/  ISETP.GE.AND P0, PT, R138, 0x3, PT ;  /* 0x000000038a00780c */ /* 0x000fc60003f06270 */
[----:B------:R-:W-:Y:S04]  /*62d0*/  LDGSTS.E.BYPASS.LTC128B.128 [R185+0xb800], desc[UR10][R10.64+0x40] ;  /* 0x0b8000400ab97fae */ /* 0x000fe8000b901d4a */
[----:B------:R-:W-:Y:S04]  /*62e0*/  LDGSTS.E.BYPASS.LTC128B.128 [R185+0xd800], desc[UR10][R10.64+0x80] ;  /* 0x0d8000800ab97fae */ /* 0x000fe8000b901d4a */
[----:B------:R-:W-:Y:S04]  /*62f0*/  LDGSTS.E.BYPASS.LTC128B.128 [R185+0xa000], desc[UR10][R16.64] ;  /* 0x0a00000010b97fae */ /* 0x000fe8000b901d4a */
[----:B------:R-:W-:Y:S04]  /*6300*/  LDGSTS.E.BYPASS.LTC128B.128 [R185+0xc000], desc[UR10][R26.64+0x40] ;  /* 0x0c0000401ab97fae */ /* 0x000fe8000b901d4a */
[----:B------:R-:W-:Y:S04]  /*6310*/  LDGSTS.E.BYPASS.LTC128B.128 [R185+0xe000], desc[UR10][R26.64+0x80] ;  /* 0x0e0000801ab97fae */ /* 0x000fe8000b901d4a */
[----:B------:R2:W-:Y:S04]  /*6320*/  LDGSTS.E.BYPASS.LTC128B.128 [R185+0xa800], desc[UR10][R24.64] ;  /* 0x0a80000018b97fae */ /* 0x0005e8000b901d4a */
[----:B------:R-:W-:Y:S04]  /*6330*/  LDGSTS.E.BYPASS.LTC128B.128 [R185+0xc800], desc[UR10][R36.64+0x40] ;  /* 0x0c80004024b97fae */ /* 0x000fe8000b901d4a */
[----:B------:R3:W-:Y:S04]  /*6340*/  LDGSTS.E.BYPASS.LTC128B.128 [R185+0xe800], desc[UR10][R36.64+0x80] ;  /* 0x0e80008024b97fae */ /* 0x0007e8000b901d4a */
[----:B------:R-:W-:Y:S04]  /*6350*/  LDSM.16.M88.4 R124, [R177] ;  /* 0x00000000b17c783b */ /* 0x000fe80000000200 */
[----:B------:R-:W4:Y:S04]  /*6360*/  LDSM.16.M88.4 R12, [R176+0x3000] ;  /* 0x00300000b00c783b */ /* 0x000f280000000200 */
[----:B-1----:R-:W1:Y:S04]  /*6370*/  LDSM.16.M88.4 R4, [R176+0x3400] ;  /* 0x00340000b004783b */ /* 0x002e680000000200 */
[----:B------:R-:W5:Y:S04]  /*6380*/  LDSM.16.M88.4 R40, [R176+0x3800] ;  /* 0x00380000b028783b */ /* 0x000f680000000200 */
[----:B------:R-:W3:Y:S04]  /*6390*/  LDSM.16.M88.4 R32, [R176+0x3c00] ;  /* 0x003c0000b020783b */ /* 0x000ee80000000200 */
[----:B------:R-:W-:Y:S04]  /*63a0*/  LDSM.16.M88.4 R64, [R175] ;  /* 0x00000000af40783b */ /* 0x000fe80000000200 */
[----:B------:R-:W3:Y:S04]  /*63b0*/  LDSM.16.M88.4 R28, [R173+0x3000] ;  /* 0x00300000ad1c783b */ /* 0x000ee80000000200 */
[----:B--2---:R-:W2:Y:S04]  /*63c0*/  LDSM.16.M88.4 R24, [R176+0x4000] ;  /* 0x00400000b018783b */ /* 0x004ea80000000200 */
[----:B------:R-:W2:Y:S04]  /*63d0*/  LDSM.16.M88.4 R20, [R173+0x3400] ;  /* 0x00340000ad14783b */ /* 0x000ea80000000200 */
[----:B------:R-:W2:Y:S04]  /*63e0*/  LDSM.16.M88.4 R60, [R173+0x3800] ;  /* 0x00380000ad3c783b */ /* 0x000ea80000000200 */
[----:B------:R-:W2:Y:S01]  /*63f0*/  LDSM.16.M88.4 R56, [R173+0x3c00] ;  /* 0x003c0000ad38783b */ /* 0x000ea20000000200 */
[C---:B----4-:R-:W-:Y:S03]  /*6400*/  HMMA.16816.F32 R16, R124.reuse, R12, RZ ;  /* 0x0000000c7c10723c */ /* 0x050fe600000018ff */
[----:B------:R-:W4:Y:S04]  /*6410*/  LDSM.16.M88.4 R128, [R176+0x4400] ;  /* 0x00440000b080783b */ /* 0x000f280000000200 */
[----:B------:R-:W4:Y:S01]  /*6420*/  LDSM.16.M88.4 R120, [R176+0x4800] ;  /* 0x00480000b078783b */ /* 0x000f220000000200 */
[C---:B------:R-:W-:Y:S03]  /*6430*/  HMMA.16816.F32 R12, R124.reuse, R14, RZ ;  /* 0x0000000e7c0c723c */ /* 0x040fe600000018ff */
[----:B------:R-:W4:Y:S03]  /*6440*/  LDSM.16.M88.4 R116, [R176+0x4c00] ;  /* 0x004c0000b074783b */ /* 0x000f260000000200 */
[C---:B-1----:R-:W-:Y:S01]  /*6450*/  HMMA.16816.F32 R8, R124.reuse, R4, RZ ;  /* 0x000000047c08723c */ /* 0x042fe200000018ff */
[----:B------:R-:W1:Y:S04]  /*6460*/  LDSM.16.M88.4 R52, [R173+0x4000] ;  /* 0x00400000ad34783b */ /* 0x000e680000000200 */
[----:B------:R-:W1:Y:S01]  /*6470*/  LDSM.16.M88.4 R48, [R173+0x4400] ;  /* 0x00440000ad30783b */ /* 0x000e620000000200 */
[C---:B-----5:R-:W-:Y:S01]  /*6480*/  HMMA.16816.F32 R44, R124.reuse, R40, RZ ;  /* 0x000000287c2c723c */ /* 0x060fe200000018ff */
[----:B------:R-:W5:Y:S05]  /*6490*/  S2R R3, SR_TID.X ;  /* 0x0000000000037919 */ /* 0x000f6a0000002100 */
[C---:B---3--:R-:W-:Y:S01]  /*64a0*/  HMMA.16816.F32 R36, R124.reuse, R32, RZ ;  /* 0x000000207c24723c */ /* 0x048fe200000018ff */
[----:B------:R-:W0:Y:S05]  /*64b0*/  LDGDEPBAR ;  /* 0x00000000000079af */ /* 0x000e2a0000000000 */
[----:B------:R-:W-:Y:S06]  /*64c0*/  HMMA.16816.F32 R4, R124, R6, RZ ;  /* 0x000000067c04723c */ /* 0x000fec00000018ff */
[C---:B------:R-:W-:Y:S06]  /*64d0*/  HMMA.16816.F32 R16, R64.reuse, R28, R16 ;  /* 0x0000001c4010723c */ /* 0x040fec0000001810 */
[----:B------:R-:W-:Y:S06]  /*64e0*/  HMMA.16816.F32 R12, R64, R30, R12 ;  /* 0x0000001e400c723c */ /* 0x000fec000000180c */
[----:B------:R-:W-:Y:S01]  /*64f0*/  HMMA.16816.F32 R40, R124, R42, RZ ;  /* 0x0000002a7c28723c */ /* 0x000fe200000018ff */
[----:B-----5:R-:W-:-:S05]  /*6500*/  IMAD.SHL.U32 R166, R3, 0x2, RZ ;  /* 0x0000000203a67824 */ /* 0x020fca00078e00ff */
[----:B------:R-:W-:Y:S01]  /*6510*/  HMMA.16816.F32 R32, R124, R34, RZ ;  /* 0x000000227c20723c */ /* 0x000fe200000018ff */
[----:B------:R-:W-:Y:S01]  /*6520*/  IMAD.SHL.U32 R3, R183, 0x80, RZ ;  /* 0x00000080b7037824 */ /* 0x000fe200078e00ff */
[----:B------:R-:W-:-:S04]  /*6530*/  LOP3.LUT R166, R166, 0x6, RZ, 0xc0, !PT ;  /* 0x00000006a6a67812 */ /* 0x000fc800078ec0ff */
[----:B--2---:R-:W-:Y:S01]  /*6540*/  HMMA.16816.F32 R28, R124, R24, RZ ;  /* 0x000000187c1c723c */ /* 0x004fe200000018ff */
[----:B------:R-:W-:-:S05]  /*6550*/  LOP3.LUT R165, R3, R166, RZ, 0xfc, !PT ;  /* 0x000000a603a57212 */ /* 0x000fca00078efcff */
[----:B------:R-:W-:Y:S06]  /*6560*/  HMMA.16816.F32 R24, R124, R26, RZ ;  /* 0x0000001a7c18723c */ /* 0x000fec00000018ff */
[C---:B------:R-:W-:Y:S06]  /*6570*/  HMMA.16816.F32 R8, R64.reuse, R20, R8 ;  /* 0x000000144008723c */ /* 0x040fec0000001808 */
[C---:B------:R-:W-:Y:S06]  /*6580*/  HMMA.16816.F32 R4, R64.reuse, R22, R4 ;  /* 0x000000164004723c */ /* 0x040fec0000001804 */
[C---:B------:R-:W-:Y:S06]  /*6590*/  HMMA.16816.F32 R44, R64.reuse, R60, R44 ;  /* 0x0000003c402c723c */ /* 0x040fec000000182c */
[C---:B------:R-:W-:Y:S06]  /*65a0*/  HMMA.16816.F32 R40, R64.reuse, R62, R40 ;  /* 0x0000003e4028723c */ /* 0x040fec0000001828 */
[C---:B------:R-:W-:Y:S06]  /*65b0*/  HMMA.16816.F32 R36, R64.reuse, R56, R36 ;  /* 0x000000384024723c */ /* 0x040fec0000001824 */
[----:B------:R-:W-:Y:S06]  /*65c0*/  HMMA.16816.F32 R32, R64, R58, R32 ;  /* 0x0000003a4020723c */ /* 0x000fec0000001820 */
[C---:B----4-:R-:W-:Y:S06]  /*65d0*/  HMMA.16816.F32 R20, R124.reuse, R128, RZ ;  /* 0x000000807c14723c */ /* 0x050fec00000018ff */
[C---:B------:R-:W-:Y:S06]  /*65e0*/  HMMA.16816.F32 R56, R124.reuse, R120, RZ ;  /* 0x000000787c38723c */ /* 0x040fec00000018ff */
[C---:B------:R-:W-:Y:S06]  /*65f0*/  HMMA.16816.F32 R60, R124.reuse, R116, RZ ;  /* 0x000000747c3c723c */ /* 0x040fec00000018ff */
[C---:B------:R-:W-:Y:S06]  /*6600*/  HMMA.16816.F32 R128, R124.reuse, R130, RZ ;  /* 0x000000827c80723c */ /* 0x040fec00000018ff */
[C---:B------:R-:W-:Y:S06]  /*6610*/  HMMA.16816.F32 R120, R124.reuse, R122, RZ ;  /* 0x0000007a7c78723c */ /* 0x040fec00000018ff */
[----:B------:R-:W-:Y:S01]  /*6620*/  HMMA.16816.F32 R116, R124, R118, RZ ;  /* 0x000000767c74723c */ /* 0x000fe200000018ff */
        /* <DEDUP_REMOVED lines=102> */
[----:B---3--:R-:W-:Y:S01]  /*6c90*/  HMMA.16816.F32 R36, R52, R64, R36 ;  /* 0x000000403424723c */ /* 0x008fe20000001824 */
[----:B------:R-:W-:Y:S01]  /*6ca0*/  VIADD R49, R165, 0x1 ;  /* 0x00000001a5317836 */ /* 0x000fe20000000000 */
[----:B------:R-:W-:-:S04]  /*6cb0*/  LOP3.LUT R48, R3, 0x8, R166, 0xfe, !PT ;  /* 0x0000000803307812 */ /* 0x000fc800078efea6 */
[CC--:B------:R-:W-:Y:S01]  /*6cc0*/  ISETP.GE.AND P5, PT, R48.reuse, R142.reuse, PT ;  /* 0x0000008e3000720c */ /* 0x0c0fe20003fa6270 */
[----:B------:R-:W-:Y:S01]  /*6cd0*/  HMMA.16816.F32 R32, R52, R66, R32 ;  /* 0x000000423420723c */ /* 0x000fe20000001820 */
[----:B------:R-:W-:Y:S01]  /*6ce0*/  ISETP.GE.AND P1, PT, R48, R141, PT ;  /* 0x0000008d3000720c */ /* 0x000fe20003f26270 */
[----:B------:R-:W2:Y:S01]  /*6cf0*/  LDSM.16.M88.4 R64, [R173+0x8c00] ;  /* 0x008c0000ad40783b */ /* 0x000ea20000000200 */
[----:B------:R-:W-:Y:S01]  /*6d00*/  ISETP.GE.AND P3, PT, R49, R142, PT ;  /* 0x0000008e3100720c */ /* 0x000fe20003f66270 */
[----:B------:R-:W-:-:S04]  /*6d10*/  DEPBAR.LE SB0, 0x0 ;  /* 0x000080000000791a */ /* 0x000fc80000000000 */
[----:B------:R-:W-:Y:S01]  /*6d20*/  LOP3.LUT R48, R3, 0x10, R166, 0xfe, !PT ;  /* 0x0000001003307812 */ /* 0x000fe200078efea6 */
[----:B------:R-:W-:Y:S01]  /*6d30*/  HMMA.16816.F32 R128, R52, R50, R128 ;  /* 0x000000323480723c */ /* 0x000fe20000001880 */
[-C--:B------:R-:W-:Y:S01]  /*6d40*/  ISETP.GE.AND P2, PT, R49, R141.reuse, PT ;  /* 0x0000008d3100720c */ /* 0x080fe20003f46270 */
[----:B------:R-:W-:Y:S01]  /*6d50*/  VIADD R49, R165, 0x9 ;  /* 0x00000009a5317836 */ /* 0x000fe20000000000 */
[----:B------:R-:W-:Y:S02]  /*6d60*/  FSEL R161, R17, -INF , !P3 ;  /* 0xff80000011a17808 */ /* 0x000fe40005800000 */
[C---:B------:R-:W-:Y:S02]  /*6d70*/  ISETP.GE.AND P4, PT, R48.reuse, R142, PT ;  /* 0x0000008e3000720c */ /* 0x040fe40003f86270 */
[----:B------:R-:W-:Y:S02]  /*6d80*/  ISETP.GE.AND P3, PT, R48, R141, PT ;  /* 0x0000008d3000720c */ /* 0x000fe40003f66270 */
[----:B------:R-:W-:-:S02]  /*6d90*/  FSEL R48, R19, -INF , !P2 ;  /* 0xff80000013307808 */ /* 0x000fc40005000000 */
[----:B------:R-:W-:Y:S02]  /*6da0*/  FSEL R163, R12, -INF , !P5 ;  /* 0xff8000000ca37808 */ /* 0x000fe40006800000 */
[----:B------:R-:W-:Y:S01]  /*6db0*/  LOP3.LUT R17, R3, 0x18, R166, 0xfe, !PT ;  /* 0x0000001803117812 */ /* 0x000fe200078efea6 */
[C---:B-1----:R-:W-:Y:S01]  /*6dc0*/  HMMA.16816.F32 R120, R52.reuse, R126, R120 ;  /* 0x0000007e3478723c */ /* 0x042fe20000001878 */
[CC--:B------:R-:W-:Y:S02]  /*6dd0*/  ISETP.GE.AND P2, PT, R49.reuse, R142.reuse, PT ;  /* 0x0000008e3100720c */ /* 0x0c0fe40003f46270 */
[----:B------:R-:W-:Y:S01]  /*6de0*/  ISETP.GE.AND P5, PT, R49, R141, PT ;  /* 0x0000008d3100720c */ /* 0x000fe20003fa6270 */
[C---:B------:R-:W-:Y:S01]  /*6df0*/  VIADD R49, R165.reuse, 0x11 ;  /* 0x00000011a5317836 */ /* 0x040fe20000000000 */
[----:B------:R-:W-:Y:S01]  /*6e00*/  FSEL R14, R14, -INF , !P1 ;  /* 0xff8000000e0e7808 */ /* 0x000fe20004800000 */
[----:B------:R-:W-:Y:S01]  /*6e10*/  HMMA.16816.F32 R56, R52, R124, R56 ;  /* 0x0000007c3438723c */ /* 0x000fe20000001838 */
[----:B------:R-:W-:Y:S01]  /*6e20*/  FSEL R19, R8, -INF , !P4 ;  /* 0xff80000008137808 */ /* 0x000fe20006000000 */
[----:B------:R-:W-:Y:S01]  /*6e30*/  VIADD R8, R165, 0x19 ;  /* 0x00000019a5087836 */ /* 0x000fe20000000000 */
[----:B------:R-:W-:Y:S01]  /*6e40*/  BAR.SYNC.DEFER_BLOCKING 0x0 ;  /* 0x0000000000007b1d */ /* 0x000fe20000010000 */
[----:B------:R-:W-:-:S02]  /*6e50*/  ISETP.GE.AND P1, PT, R17, R142, PT ;  /* 0x0000008e1100720c */ /* 0x000fc40003f26270 */
[----:B------:R-:W-:Y:S02]  /*6e60*/  FSEL R12, R15, -INF , !P5 ;  /* 0xff8000000f0c7808 */ /* 0x000fe40006800000 */
[----:B------:R-:W-:Y:S02]  /*6e70*/  LOP3.LUT R15, R3, 0x20, R166, 0xfe, !PT ;  /* 0x00000020030f7812 */ /* 0x000fe400078efea6 */
[CC--:B------:R-:W-:Y:S02]  /*6e80*/  ISETP.GE.AND P5, PT, R49.reuse, R142.reuse, PT ;  /* 0x0000008e3100720c */ /* 0x0c0fe40003fa6270 */
[----:B------:R-:W-:Y:S01]  /*6e90*/  ISETP.GE.AND P4, PT, R49, R141, PT ;  /* 0x0000008d3100720c */ /* 0x000fe20003f86270 */
[C---:B--2---:R-:W-:Y:S01]  /*6ea0*/  HMMA.16816.F32 R60, R52.reuse, R64, R60 ;  /* 0x00000040343c723c */ /* 0x044fe2000000183c */
[----:B------:R-:W-:Y:S02]  /*6eb0*/  FSEL R164, R10, -INF , !P3 ;  /* 0xff8000000aa47808 */ /* 0x000fe40005800000 */
[----:B------:R-:W-:Y:S01]  /*6ec0*/  FSEL R159, R4, -INF , !P1 ;  /* 0xff800000049f7808 */ /* 0x000fe20004800000 */
[----:B------:R-:W-:Y:S01]  /*6ed0*/  VIADD R4, R165, 0x21 ;  /* 0x00000021a5047836 */ /* 0x000fe20000000000 */
[----:B------:R-:W-:Y:S01]  /*6ee0*/  FSEL R13, R13, -INF , !P2 ;  /* 0xff8000000d0d7808 */ /* 0x000fe20005000000 */
[----:B------:R-:W-:Y:S01]  /*6ef0*/  HMMA.16816.F32 R116, R52, R66, R116 ;  /* 0x000000423474723c */ /* 0x000fe20000001874 */
[----:B------:R-:W-:-:S02]  /*6f00*/  ISETP.GE.AND P3, PT, R15, R142, PT ;  /* 0x0000008e0f00720c */ /* 0x000fc40003f66270 */
[CC--:B------:R-:W-:Y:S02]  /*6f10*/  ISETP.GE.AND P1, PT, R8.reuse, R141.reuse, PT ;  /* 0x0000008d0800720c */ /* 0x0c0fe40003f26270 */
[----:B------:R-:W-:Y:S02]  /*6f20*/  ISETP.GE.AND P2, PT, R17, R141, PT ;  /* 0x0000008d1100720c */ /* 0x000fe40003f46270 */
[----:B------:R-:W-:Y:S02]  /*6f30*/  FSEL R157, R9, -INF , !P5 ;  /* 0xff800000099d7808 */ /* 0x000fe40006800000 */
[----:B------:R-:W-:Y:S02]  /*6f40*/  FSEL R162, R11, -INF , !P4 ;  /* 0xff8000000ba27808 */ /* 0x000fe40006000000 */
[----:B------:R-:W-:Y:S02]  /*6f50*/  LOP3.LUT R9, R3, 0x28, R166, 0xfe, !PT ;  /* 0x0000002803097812 */ /* 0x000fe400078efea6 */
[----:B------:R-:W-:-:S02]  /*6f60*/  ISETP.GE.AND P4, PT, R8, R142, PT ;  /* 0x0000008e0800720c */ /* 0x000fc40003f86270 */
[----:B------:R-:W-:Y:S02]  /*6f70*/  FSEL R158, R7, -INF , !P1 ;  /* 0xff800000079e7808 */ /* 0x000fe40004800000 */
[----:B------:R-:W-:Y:S02]  /*6f80*/  FSEL R49, R44, -INF , !P3 ;  /* 0xff8000002c317808 */ /* 0x000fe40005800000 */
[----:B------:R-:W-:Y:S02]  /*6f90*/  FSEL R160, R6, -INF , !P2 ;  /* 0xff80000006a07808 */ /* 0x000fe40005000000 */
[CC--:B------:R-:W-:Y:S02]  /*6fa0*/  ISETP.GE.AND P1, PT, R4.reuse, R142.reuse, PT ;  /* 0x0000008e0400720c */ /* 0x0c0fe40003f26270 */
[----:B------:R-:W-:Y:S01]  /*6fb0*/  ISETP.GE.AND P3, PT, R4, R141, PT ;  /* 0x0000008d0400720c */ /* 0x000fe20003f66270 */
[----:B------:R-:W-:Y:S01]  /*6fc0*/  VIADD R4, R165, 0x29 ;  /* 0x00000029a5047836 */ /* 0x000fe20000000000 */
[----:B------:R-:W-:-:S02]  /*6fd0*/  ISETP.GE.AND P2, PT, R9, R142, PT ;  /* 0x0000008e0900720c */ /* 0x000fc40003f46270 */
[----:B------:R-:W-:Y:S02]  /*6fe0*/  ISETP.GE.AND P5, PT, R15, R141, PT ;  /* 0x0000008d0f00720c */ /* 0x000fe40003fa6270 */
[----:B------:R-:W-:Y:S02]  /*6ff0*/  FSEL R17, R5, -INF , !P4 ;  /* 0xff80000005117808 */ /* 0x000fe40006000000 */
[----:B------:R-:W-:Y:S02]  /*7000*/  LOP3.LUT R5, R3, 0x30, R166, 0xfe, !PT ;  /* 0x0000003003057812 */ /* 0x000fe400078efea6 */
[----:B------:R-:W-:Y:S02]  /*7010*/  FSEL R154, R47, -INF , !P3 ;  /* 0xff8000002f9a7808 */ /* 0x000fe40005800000 */
[----:B------:R-:W-:Y:S02]  /*7020*/  FSEL R155, R40, -INF , !P2 ;  /* 0xff800000289b7808 */ /* 0x000fe40005000000 */
[----:B------:R-:W-:-:S02]  /*7030*/  FSEL R50, R46, -INF , !P5 ;  /* 0xff8000002e327808 */ /* 0x000fc40006800000 */
[CC--:B------:R-:W-:Y:S02]  /*7040*/  ISETP.GE.AND P3, PT, R4.reuse, R142.reuse, PT ;  /* 0x0000008e0400720c */ /* 0x0c0fe40003f66270 */
[-C--:B------:R-:W-:Y:S01]  /*7050*/  ISETP.GE.AND P2, PT, R4, R141.reuse, PT ;  /* 0x0000008d0400720c */ /* 0x080fe20003f46270 */
[----:B------:R-:W-:Y:S01]  /*7060*/  VIADD R4, R165, 0x31 ;  /* 0x00000031a5047836 */ /* 0x000fe20000000000 */
[----:B------:R-:W-:Y:S02]  /*7070*/  ISETP.GE.AND P5, PT, R5, R142, PT ;  /* 0x0000008e0500720c */ /* 0x000fe40003fa6270 */
[----:B------:R-:W-:Y:S02]  /*7080*/  FSEL R153, R45, -INF , !P1 ;  /* 0xff8000002d997808 */ /* 0x000fe40004800000 */
[-C--:B------:R-:W-:Y:S02]  /*7090*/  ISETP.GE.AND P4, PT, R9, R141.reuse, PT ;  /* 0x0000008d0900720c */ /* 0x080fe40003f86270 */
[----:B------:R-:W-:-:S02]  /*70a0*/  ISETP.GE.AND P1, PT, R5, R141, PT ;  /* 0x0000008d0500720c */ /* 0x000fc40003f26270 */
[----:B------:R-:W-:Y:S02]  /*70b0*/  LOP3.LUT R5, R3, 0x38, R166, 0xfe, !PT ;  /* 0x0000003803057812 */ /* 0x000fe400078efea6 */
[----:B------:R-:W-:Y:S02]  /*70c0*/  FSEL R46, R43, -INF , !P2 ;  /* 0xff8000002b2e7808 */ /* 0x000fe40005000000 */
        /* <DEDUP_REMOVED lines=17> */
[----:B------:R-:W-:Y:S02]  /*71e0*/  ISETP.GE.AND P2, PT, R5, R141, PT ;  /* 0x0000008d0500720c */ /* 0x000fe40003f46270 */
[----:B------:R-:W-:-:S02]  /*71f0*/  LOP3.LUT R5, R3, 0x48, R166, 0xfe, !PT ;  /* 0x0000004803057812 */ /* 0x000fc400078efea6 */
        /* <DEDUP_REMOVED lines=29> */
[----:B------:R-:W-:Y:S02]  /*73d0*/  LOP3.LUT R5, R3, 0x60, R166, 0xfe, !PT ;  /* 0x0000006003057812 */ /* 0x000fe400078efea6 */
[----:B------:R-:W-:Y:S02]  /*73e0*/  FSEL R52, R22, -INF , !P4 ;  /* 0xff80000016347808 */ /* 0x000fe40006000000 */
[----:B------:R-:W-:Y:S02]  /*73f0*/  FSEL R65, R21, -INF , !P3 ;  /* 0xff80000015417808 */ /* 0x000fe40005800000 */
[----:B------:R-:W-:Y:S02]  /*7400*/  FSEL R34, R23, -INF , !P2 ;  /* 0xff80000017227808 */ /* 0x000fe40005000000 */
[----:B------:R-:W-:-:S02]  /*7410*/  ISETP.GE.AND P4, PT, R5, R142, PT ;  /* 0x0000008e0500720c */ /* 0x000fc40003f86270 */
[----:B------:R-:W-:Y:S02]  /*7420*/  ISETP.GE.AND P3, PT, R5, R141, PT ;  /* 0x0000008d0500720c */ /* 0x000fe40003f66270 */
        /* <DEDUP_REMOVED lines=10> */
[----:B------:R-:W-:Y:S02]  /*74d0*/  FSEL R33, R131, -INF , !P5 ;  /* 0xff80000083217808 */ /* 0x000fe40006800000 */
[----:B------:R-:W-:-:S02]  /*74e0*/  ISETP.GE.AND P5, PT, R5, R142, PT ;  /* 0x0000008e0500720c */ /* 0x000fc40003fa6270 */
[----:B------:R-:W-:Y:S01]  /*74f0*/  ISETP.GE.AND P4, PT, R5, R141, PT ;  /* 0x0000008d0500720c */ /* 0x000fe20003f86270 */
[----:B------:R-:W-:Y:S01]  /*7500*/  VIADD R5, R165, 0x69 ;  /* 0x00000069a5057836 */ /* 0x000fe20000000000 */
[----:B------:R-:W-:Y:S02]  /*7510*/  LOP3.LUT R4, R3, 0x70, R166, 0xfe, !PT ;  /* 0x0000007003047812 */ /* 0x000fe400078efea6 */
[----:B------:R-:W-:Y:S02]  /*7520*/  FSEL R51, R58, -INF , !P3 ;  /* 0xff8000003a337808 */ /* 0x000fe40005800000 */
[----:B------:R-:W-:Y:S02]  /*7530*/  FSEL R53, R57, -INF , !P5 ;  /* 0xff80000039357808 */ /* 0x000fe40006800000 */
[----:B------:R-:W-:Y:S02]  /*7540*/  FSEL R55, R120, -INF , !P1 ;  /* 0xff80000078377808 */ /* 0x000fe40004800000 */
[----:B------:R-:W-:-:S02]  /*7550*/  ISETP.GE.AND P3, PT, R4, R142, PT ;  /* 0x0000008e0400720c */ /* 0x000fc40003f66270 */
[-C--:B------:R-:W-:Y:S01]  /*7560*/  ISETP.GE.AND P5, PT, R4, R141.reuse, PT ;  /* 0x0000008d0400720c */ /* 0x080fe20003fa6270 */
[----:B------:R-:W-:Y:S01]  /*7570*/  VIADD R4, R165, 0x71 ;  /* 0x00000071a5047836 */ /* 0x000fe20000000000 */
[----:B------:R-:W-:Y:S02]  /*7580*/  FSEL R54, R59, -INF , !P4 ;  /* 0xff8000003b367808 */ /* 0x000fe40006000000 */
[C---:B------:R-:W-:Y:S02]  /*7590*/  ISETP.GE.AND P1, PT, R5.reuse, R141, PT ;  /* 0x0000008d0500720c */ /* 0x040fe40003f26270 */
[----:B------:R-:W-:Y:S02]  /*75a0*/  ISETP.GE.AND P4, PT, R5, R142, PT ;  /* 0x0000008e0500720c */ /* 0x000fe40003f86270 */
[----:B------:R-:W-:Y:S02]  /*75b0*/  FSEL R58, R123, -INF , !P1 ;  /* 0xff8000007b3a7808 */ /* 0x000fe40004800000 */
[----:B------:R-:W-:-:S02]  /*75c0*/  FSEL R59, R60, -INF , !P3 ;  /* 0xff8000003c3b7808 */ /* 0x000fc40005800000 */
[----:B------:R-:W-:Y:S02]  /*75d0*/  FSEL R56, R122, -INF , !P2 ;  /* 0xff8000007a387808 */ /* 0x000fe40005000000 */
[----:B------:R-:W-:Y:S02]  /*75e0*/  FSEL R57, R121, -INF , !P4 ;  /* 0xff80000079397808 */ /* 0x000fe40006000000 */
[CC--:B------:R-:W-:Y:S02]  /*75f0*/  ISETP.GE.AND P1, PT, R165.reuse, R142.reuse, PT ;  /* 0x0000008ea500720c */ /* 0x0c0fe40003f26270 */
[CC--:B------:R-:W-:Y:S01]  /*7600*/  ISETP.GE.AND P3, PT, R165.reuse, R141.reuse, PT ;  /* 0x0000008da500720c */ /* 0x0c0fe20003f66270 */
[----:B------:R-:W-:Y:S01]  /*7610*/  VIADD R165, R165, 0x79 ;  /* 0x00000079a5a57836 */ /* 0x000fe20000000000 */
[C---:B------:R-:W-:Y:S02]  /*7620*/  ISETP.GE.AND P2, PT, R4.reuse, R142, PT ;  /* 0x0000008e0400720c */ /* 0x040fe40003f46270 */
[----:B------:R-:W-:-:S02]  /*7630*/  ISETP.GE.AND P4, PT, R4, R141, PT ;  /* 0x0000008d0400720c */ /* 0x000fc40003f86270 */
        /* <DEDUP_REMOVED lines=48> */
[----:B------:R-:W-:-:S02]  /*7940*/  ISETP.NE.AND P1, PT, R6, RZ, PT ;  /* 0x000000ff0600720c */ /* 0x000fc40003f25270 */
[----:B------:R-:W-:-:S07]  /*7950*/  LOP3.LUT R7, RZ, R6, RZ, 0x33, !PT ;  /* 0x00000006ff077212 */ /* 0x000fce00078e33ff */
        /* <DEDUP_REMOVED lines=12> */
[----:B------:R-:W-:Y:S02]  /*7a20*/  SHF.R.S32.HI R3, RZ, 0x1f, R7 ;  /* 0x0000001fff037819 */ /* 0x000fe40000011407 */
[----:B--2---:R-:W-:-:S03]  /*7a30*/  IADD3 R6, -R9, R4, RZ ;  /* 0x0000000409067210 */ /* 0x004fc60007ffe1ff */
[-C--:B------:R-:W-:Y:S02]  /*7a40*/  IMAD R4, R3, R132.reuse, RZ ;  /* 0x0000008403047224 */ /* 0x080fe400078e02ff */
[----:B------:R-:W-:Y:S01]  /*7a50*/  IMAD.WIDE.U32 R8, R7, R132, RZ ;  /* 0x0000008407087225 */ /* 0x000fe200078e00ff */
[----:B------:R-:W-:-:S03]  /*7a60*/  SHF.R.S32.HI R3, RZ, 0x1f, R6 ;  /* 0x0000001fff037819 */ /* 0x000fc60000011406 */
[----:B------:R-:W-:Y:S02]  /*7a70*/  IMAD R4, R7, R133, R4 ;  /* 0x0000008507047224 */ /* 0x000fe400078e0204 */
[----:B------:R-:W-:Y:S02]  /*7a80*/  IMAD R3, R3, UR4, RZ ;  /* 0x0000000403037c24 */ /* 0x000fe4000f8e02ff */
[----:B------:R-:W-:Y:S02]  /*7a90*/  IMAD.IADD R9, R9, 0x1, R4 ;  /* 0x0000000109097824 */ /* 0x000fe400078e0204 */
[C---:B------:R-:W-:Y:S02]  /*7aa0*/  IMAD R3, R6.reuse, UR5, R3 ;  /* 0x0000000506037c24 */ /* 0x040fe4000f8e0203 */
[----:B------:R-:W-:-:S04]  /*7ab0*/  IMAD.WIDE.U32 R6, R6, UR4, R8 ;  /* 0x0000000406067c25 */ /* 0x000fc8000f8e0008 */
[----:B------:R-:W-:Y:S01]  /*7ac0*/  IMAD.MOV.U32 R4, RZ, RZ, R6 ;  /* 0x000000ffff047224 */ /* 0x000fe200078e0006 */
[----:B------:R-:W-:Y:S01]  /*7ad0*/  IADD3 R3, R7, R3, RZ ;  /* 0x0000000307037210 */ /* 0x000fe20007ffe0ff */
[----:B------:R-:W-:Y:S06]  /*7ae0*/  BRA `(.L_x_1823) ;  /* 0x0000000000087947 */ /* 0x000fec0003800000 */
.L_x_1822:
[----:B------:R-:W-:-:S04]  /*7af0*/  LEA R4, -R132, RZ, 0x7 ;  /* 0x000000ff84047211 */ /* 0x000fc800078e39ff */
[----:B------:R-:W-:-:S07]  /*7b00*/  SHF.R.S32.HI R3, RZ, 0x1f, R4 ;  /* 0x0000001fff037819 */ /* 0x000fce0000011404 */
.L_x_1823:
[----:B------:R-:W-:Y:S01]  /*7b10*/  IADD3 R139, P0, R139, R4, RZ ;  /* 0x000000048b8b7210 */ /* 0x000fe20007f1e0ff */
[C---:B------:R-:W-:Y:S01]  /*7b20*/  IMAD.SHL.U32 R4, R132.reuse, 0x40, RZ ;  /* 0x0000004084047824 */ /* 0x040fe200078e00ff */
[----:B------:R-:W-:Y:S02]  /*7b30*/  SHF.L.U64.HI R132, R132, 0x6, R133 ;  /* 0x0000000684847819 */ /* 0x000fe40000010285 */
[----:B------:R-:W-:Y:S01]  /*7b40*/  LEA R194, P1, R139, R134, 0x1 ;  /* 0x000000868bc27211 */ /* 0x000fe200078208ff */
[----:B------:R-:W-:-:S03]  /*7b50*/  IMAD.X R140, R140, 0x1, R3, P0 ;  /* 0x000000018c8c7824 */ /* 0x000fc600000e0603 */
[C---:B------:R-:W-:Y:S02]  /*7b60*/  IADD3 R6, P0, R4.reuse, R194, RZ ;  /* 0x000000c204067210 */ /* 0x040fe40007f1e0ff */
[----:B------:R-:W-:Y:S02]  /*7b70*/  LEA.HI.X R195, R139, R135, R140, 0x1, P1 ;  /* 0x000000878bc37211 */ /* 0x000fe400008f0c8c */
[----:B------:R-:W-:-:S03]  /*7b80*/  IADD3 R8, P1, R4, R6, RZ ;  /* 0x0000000604087210 */ /* 0x000fc60007f3e0ff */
[----:B------:R-:W-:Y:S01]  /*7b90*/  IMAD.X R7, R132, 0x1, R195, P0 ;  /* 0x0000000184077824 */ /* 0x000fe200000e06c3 */
        /* <DEDUP_REMOVED lines=19> */
.L_x_1821:
        /* <DEDUP_REMOVED lines=39> */
[----:B-1----:R-:W-:Y:S02]  /*7f40*/  FMNMX.FTZ R7, R137, R4, !PT ;  /* 0x0000000489077209 */ /* 0x002fe40007810000 */
        /* <DEDUP_REMOVED lines=25> */
[----:B------:R-:W-:-:S05]  /*80e0*/  FMNMX.FTZ R9, R119, R4, !PT ;  /* 0x0000000477097209 */ /* 0x000fca0007810000 */
[----:B------:R-:W2:Y:S01]  /*80f0*/  SHFL.BFLY PT, R4, R9, 0x2, 0x1f ;  /* 0x0c401f0009047f89 */ /* 0x000ea200000e0000 */
[----:B-1----:R-:W-:-:S05]  /*8100*/  FMNMX.FTZ R7, R6, R7, !PT ;  /* 0x0000000706077209 */ /* 0x002fca0007810000 */
[----:B------:R-:W1:Y:S01]  /*8110*/  SHFL.BFLY PT, R24, R7, 0x1, 0x1f ;  /* 0x0c201f0007187f89 */ /* 0x000e6200000e0000 */
[----:B--2---:R-:W-:-:S03]  /*8120*/  FMNMX.FTZ R4, R9, R4, !PT ;  /* 0x0000000409047209 */ /* 0x004fc60007810000 */
[----:B------:R-:W-:Y:S04]  /*8130*/  LDSM.16.MT88.4 R8, [R174+0x9000] ;  /* 0x00900000ae08783b */ /* 0x000fe80000004200 */
[----:B------:R-:W2:Y:S01]  /*8140*/  SHFL.BFLY PT, R3, R4, 0x1, 0x1f ;  /* 0x0c201f0004037f89 */ /* 0x000ea200000e0000 */
[----:B-1----:R-:W-:-:S04]  /*8150*/  FMNMX.FTZ R24, R7, R24, !PT ;  /* 0x0000001807187209 */ /* 0x002fc80007810000 */
[C---:B------:R-:W-:Y:S01]  /*8160*/  FSETP.NEU.FTZ.AND P1, PT, R24.reuse, -INF , PT ;  /* 0xff8000001800780b */ /* 0x040fe20003f3d000 */
[----:B------:R-:W-:Y:S01]  /*8170*/  FMUL.FTZ R120, R24, UR6 ;  /* 0x0000000618787c20 */ /* 0x000fe20008410000 */
[----:B--2---:R-:W-:-:S04]  /*8180*/  FMNMX.FTZ R3, R4, R3, !PT ;  /* 0x0000000304037209 */ /* 0x004fc80007810000 */
[----:B------:R-:W-:Y:S02]  /*8190*/  FSEL R120, R120, RZ, P1 ;  /* 0x000000ff78787208 */ /* 0x000fe40000800000 */
[C---:B------:R-:W-:Y:S01]  /*81a0*/  FSETP.NEU.FTZ.AND P0, PT, R3.reuse, -INF , PT ;  /* 0xff8000000300780b */ /* 0x040fe20003f1d000 */
[----:B------:R-:W-:Y:S02]  /*81b0*/  FMUL.FTZ R121, R3, UR6 ;  /* 0x0000000603797c20 */ /* 0x000fe40008410000 */
[--C-:B------:R-:W-:Y:S01]  /*81c0*/  FFMA.FTZ R116, R5, UR6, -R120.reuse ;  /* 0x0000000605747c23 */ /* 0x100fe20008010878 */
[----:B------:R-:W-:Y:S01]  /*81d0*/  FSEL R5, R24, RZ, P1 ;  /* 0x000000ff18057208 */ /* 0x000fe20000800000 */
[--C-:B------:R-:W-:Y:S01]  /*81e0*/  FFMA.FTZ R25, R13, UR6, -R120.reuse ;  /* 0x000000060d197c23 */ /* 0x100fe20008010878 */
[----:B------:R-:W-:Y:S01]  /*81f0*/  FSEL R121, R121, RZ, P0 ;  /* 0x000000ff79797208 */ /* 0x000fe20000000000 */
[--C-:B------:R-:W-:Y:S01]  /*8200*/  FFMA.FTZ R44, R161, UR6, -R120.reuse ;  /* 0x00000006a12c7c23 */ /* 0x100fe20008010878 */
[--C-:B------:R-:W-:Y:S01]  /*8210*/  FFMA.FTZ R26, R163, UR6, -R120.reuse ;  /* 0x00000006a31a7c23 */ /* 0x100fe20008010878 */
[----:B------:R-:W-:Y:S01]  /*8220*/  FADD.FTZ R122, R2, -R5 ;  /* 0x80000005027a7221 */ /* 0x000fe20000010000 */
[----:B------:R-:W-:Y:S01]  /*8230*/  FSEL R5, R3, RZ, P0 ;  /* 0x000000ff03057208 */ /* 0x000fe20000000000 */
[--C-:B------:R-:W-:Y:S01]  /*8240*/  FFMA.FTZ R42, R48, UR6, -R121.reuse ;  /* 0x00000006302a7c23 */ /* 0x100fe20008010879 */
[--C-:B------:R-:W-:Y:S01]  /*8250*/  FFMA.FTZ R27, R14, UR6, -R121.reuse ;  /* 0x000000060e1b7c23 */ /* 0x100fe20008010879 */
[----:B------:R-:W-:Y:S01]  /*8260*/  FFMA.FTZ R45, R18, UR6, -R121 ;  /* 0x00000006122d7c23 */ /* 0x000fe20008010879 */
[----:B------:R-:W-:Y:S01]  /*8270*/  FMUL.FTZ R122, R122, UR6 ;  /* 0x000000067a7a7c20 */ /* 0x000fe20008410000 */
[----:B------:R-:W-:Y:S01]  /*8280*/  FADD.FTZ R0, R0, -R5 ;  /* 0x8000000500007221 */ /* 0x000fe20000010000 */
[----:B------:R-:W-:Y:S01]  /*8290*/  MUFU.EX2 R116, R116 ;  /* 0x0000007400747308 */ /* 0x000fe20000000800 */
[--C-:B------:R-:W-:Y:S01]  /*82a0*/  FFMA.FTZ R37, R19, UR6, -R120.reuse ;  /* 0x0000000613257c23 */ /* 0x100fe20008010878 */
[--C-:B------:R-:W-:Y:S01]  /*82b0*/  FFMA.FTZ R30, R157, UR6, -R120.reuse ;  /* 0x000000069d1e7c23 */ /* 0x100fe20008010878 */
[----:B------:R-:W-:Y:S01]  /*82c0*/  FMUL.FTZ R48, R0, UR6 ;  /* 0x0000000600307c20 */ /* 0x000fe20008410000 */
[--C-:B------:R-:W-:Y:S01]  /*82d0*/  FFMA.FTZ R0, R12, UR6, -R121.reuse ;  /* 0x000000060c007c23 */ /* 0x100fe20008010879 */
[--C-:B------:R-:W-:Y:S01]  /*82e0*/  FFMA.FTZ R29, R159, UR6, -R120.reuse ;  /* 0x000000069f1d7c23 */ /* 0x100fe20008010878 */
[----:B------:R-:W1:Y:S01]  /*82f0*/  LDSM.16.MT88.4 R12, [R172+0x9000] ;  /* 0x00900000ac0c783b */ /* 0x000e620000004200 */
[--C-:B------:R-:W-:Y:S01]  /*8300*/  FFMA.FTZ R2, R17, UR6, -R120.reuse ;  /* 0x0000000611027c23 */ /* 0x100fe20008010878 */
[----:B------:R-:W2:Y:S01]  /*8310*/  MUFU.EX2 R44, R44 ;  /* 0x0000002c002c7308 */ /* 0x000ea20000000800 */
[--C-:B------:R-:W-:Y:S01]  /*8320*/  FFMA.FTZ R36, R164, UR6, -R121.reuse ;  /* 0x00000006a4247c23 */ /* 0x100fe20008010879 */
[--C-:B------:R-:W-:Y:S01]  /*8330*/  FFMA.FTZ R39, R162, UR6, -R121.reuse ;  /* 0x00000006a2277c23 */ /* 0x100fe20008010879 */
[--C-:B------:R-:W-:Y:S01]  /*8340*/  FFMA.FTZ R31, R160, UR6, -R121.reuse ;  /* 0x00000006a01f7c23 */ /* 0x100fe20008010879 */
[--C-:B------:R-:W-:Y:S01]  /*8350*/  FFMA.FTZ R28, R158, UR6, -R121.reuse ;  /* 0x000000069e1c7c23 */ /* 0x100fe20008010879 */
[----:B------:R-:W-:Y:S01]  /*8360*/  LDSM.16.MT88.4 R16, [R172+0x9400] ;  /* 0x00940000ac10783b */ /* 0x000fe20000004200 */
        /* <DEDUP_REMOVED lines=40> */
[----:B------:R-:W-:Y:S01]  /*85f0*/  LDSM.16.MT88.4 R32, [R172+0xa400] ;  /* 0x00a40000ac20783b */ /* 0x000fe20000004200 */
        /* <DEDUP_REMOVED lines=14> */
[--C-:B------:R-:W-:Y:S01]  /*86e0*/  FFMA.FTZ R118, R118, UR6, -R121.reuse ;  /* 0x0000000676767c23 */ /* 0x100fe20008010879 */
[----:B------:R-:W-:-:S02]  /*86f0*/  FFMA.FTZ R119, R119, UR6, -R121 ;  /* 0x0000000677777c23 */ /* 0x000fc40008010879 */
[----:B------:R-:W4:Y:S01]  /*8700*/  MUFU.EX2 R0, R0 ;  /* 0x0000000000007308 */ /* 0x000f220000000800 */
[-C--:B---3--:R-:W-:Y:S01]  /*8710*/  FMUL.FTZ R72, R72, R122.reuse ;  /* 0x0000007a48487220 */ /* 0x088fe20000410000 */
[-C--:B------:R-:W-:Y:S01]  /*8720*/  FMUL.FTZ R73, R73, R122.reuse ;  /* 0x0000007a49497220 */ /* 0x080fe20000410000 */
[-C--:B------:R-:W-:Y:S01]  /*8730*/  FMUL.FTZ R76, R76, R122.reuse ;  /* 0x0000007a4c4c7220 */ /* 0x080fe20000410000 */
[-C--:B------:R-:W-:Y:S01]  /*8740*/  FMUL.FTZ R77, R77, R122.reuse ;  /* 0x0000007a4d4d7220 */ /* 0x080fe20000410000 */
[-C--:B------:R-:W-:Y:S01]  /*8750*/  FMUL.FTZ R112, R112, R122.reuse ;  /* 0x0000007a70707220 */ /* 0x080fe20000410000 */
[-C--:B------:R-:W-:Y:S01]  /*8760*/  FMUL.FTZ R113, R113, R122.reuse ;  /* 0x0000007a71717220 */ /* 0x080fe20000410000 */
[-C--:B------:R-:W-:Y:S01]  /*8770*/  FMUL.FTZ R68, R68, R122.reuse ;  /* 0x0000007a44447220 */ /* 0x080fe20000410000 */
[----:B------:R-:W-:Y:S01]  /*8780*/  FMUL.FTZ R69, R69, R122 ;  /* 0x0000007a45457220 */ /* 0x000fe20000410000 */
[-C--:B--2---:R-:W-:Y:S01]  /*8790*/  FMUL.FTZ R74, R74, R48.reuse ;  /* 0x000000304a4a7220 */ /* 0x084fe20000410000 */
[-C--:B------:R-:W-:Y:S01]  /*87a0*/  FMUL.FTZ R75, R75, R48.reuse ;  /* 0x000000304b4b7220 */ /* 0x080fe20000410000 */
[-C--:B------:R-:W-:Y:S01]  /*87b0*/  FMUL.FTZ R78, R78, R48.reuse ;  /* 0x000000304e4e7220 */ /* 0x080fe20000410000 */
[-C--:B------:R-:W-:Y:S01]  /*87c0*/  FMUL.FTZ R79, R79, R48.reuse ;  /* 0x000000304f4f7220 */ /* 0x080fe20000410000 */
[-C--:B------:R-:W-:Y:S01]  /*87d0*/  FMUL.FTZ R114, R114, R48.reuse ;  /* 0x0000003072727220 */ /* 0x080fe20000410000 */
[-C--:B------:R-:W-:Y:S01]  /*87e0*/  FMUL.FTZ R115, R115, R48.reuse ;  /* 0x0000003073737220 */ /* 0x080fe20000410000 */
[-C--:B------:R-:W-:Y:S01]  /*87f0*/  FMUL.FTZ R70, R70, R48.reuse ;  /* 0x0000003046467220 */ /* 0x080fe20000410000 */
[----:B------:R-:W-:Y:S01]  /*8800*/  FMUL.FTZ R71, R71, R48 ;  /* 0x0000003047477220 */ /* 0x000fe20000410000 */
[----:B----4-:R-:W-:Y:S01]  /*8810*/  F2FP.F16.F32.PACK_AB R7, R0, R27 ;  /* 0x0000001b0007723e */ /* 0x010fe200000000ff */
[-C--:B------:R-:W-:Y:S01]  /*8820*/  FMUL.FTZ R84, R84, R122.reuse ;  /* 0x0000007a54547220 */ /* 0x080fe20000410000 */
[----:B------:R-:W-:Y:S01]  /*8830*/  FMUL.FTZ R85, R85, R122 ;  /* 0x0000007a55557220 */ /* 0x000fe20000410000 */
[-C--:B------:R-:W-:Y:S01]  /*8840*/  FMUL.FTZ R86, R86, R48.reuse ;  /* 0x0000003056567220 */ /* 0x080fe20000410000 */
[----:B------:R-:W-:Y:S01]  /*8850*/  FMUL.FTZ R87, R87, R48 ;  /* 0x0000003057577220 */ /* 0x000fe20000410000 */
[-C--:B------:R-:W-:Y:S01]  /*8860*/  FMUL.FTZ R88, R88, R122.reuse ;  /* 0x0000007a58587220 */ /* 0x080fe20000410000 */
[----:B------:R-:W-:Y:S01]  /*8870*/  FMUL.FTZ R89, R89, R122 ;  /* 0x0000007a59597220 */ /* 0x000fe20000410000 */
[C---:B-1----:R-:W-:Y:S01]  /*8880*/  HMMA.16816.F32 R72, R4.reuse, R12, R72 ;  /* 0x0000000c0448723c */ /* 0x042fe20000001848 */
[-C--:B------:R-:W-:Y:S01]  /*8890*/  FMUL.FTZ R90, R90, R48.reuse ;  /* 0x000000305a5a7220 */ /* 0x080fe20000410000 */
[----:B------:R-:W-:Y:S01]  /*88a0*/  FMUL.FTZ R91, R91, R48 ;  /* 0x000000305b5b7220 */ /* 0x000fe20000410000 */
[-C--:B------:R-:W-:Y:S01]  /*88b0*/  FMUL.FTZ R108, R108, R122.reuse ;  /* 0x0000007a6c6c7220 */ /* 0x080fe20000410000 */
[----:B------:R-:W-:Y:S01]  /*88c0*/  FMUL.FTZ R109, R109, R122 ;  /* 0x0000007a6d6d7220 */ /* 0x000fe20000410000 */
[-C--:B------:R-:W-:Y:S01]  /*88d0*/  FMUL.FTZ R110, R110, R48.reuse ;  /* 0x000000306e6e7220 */ /* 0x080fe20000410000 */
[C---:B------:R-:W-:Y:S01]  /*88e0*/  HMMA.16816.F32 R76, R4.reuse, R14, R76 ;  /* 0x0000000e044c723c */ /* 0x040fe2000000184c */
[----:B------:R-:W1:Y:S01]  /*88f0*/  LDSM.16.MT88.4 R12, [R172+0xb000] ;  /* 0x00b00000ac0c783b */ /* 0x000e620000004200 */
[----:B------:R-:W-:Y:S01]  /*8900*/  FMUL.FTZ R111, R111, R48 ;  /* 0x000000306f6f7220 */ /* 0x000fe20000410000 */
[-C--:B------:R-:W-:Y:S01]  /*8910*/  FMUL.FTZ R80, R80, R122.reuse ;  /* 0x0000007a50507220 */ /* 0x080fe20000410000 */
[----:B------:R-:W-:Y:S01]  /*8920*/  FMUL.FTZ R81, R81, R122 ;  /* 0x0000007a51517220 */ /* 0x000fe20000410000 */
[-C--:B------:R-:W-:Y:S01]  /*8930*/  FMUL.FTZ R82, R82, R48.reuse ;  /* 0x0000003052527220 */ /* 0x080fe20000410000 */
[C---:B------:R-:W-:Y:S01]  /*8940*/  HMMA.16816.F32 R112, R4.reuse, R8, R112 ;  /* 0x000000080470723c */ /* 0x040fe20000001870 */
[----:B------:R-:W-:Y:S01]  /*8950*/  FMUL.FTZ R83, R83, R48 ;  /* 0x0000003053537220 */ /* 0x000fe20000410000 */
[-C--:B------:R-:W-:Y:S01]  /*8960*/  FMUL.FTZ R100, R100, R122.reuse ;  /* 0x0000007a64647220 */ /* 0x080fe20000410000 */
[----:B------:R-:W-:Y:S01]  /*8970*/  FMUL.FTZ R101, R101, R122 ;  /* 0x0000007a65657220 */ /* 0x000fe20000410000 */
[-C--:B------:R-:W-:Y:S01]  /*8980*/  FMUL.FTZ R102, R102, R48.reuse ;  /* 0x0000003066667220 */ /* 0x080fe20000410000 */
[----:B------:R-:W-:Y:S01]  /*8990*/  FMUL.FTZ R103, R103, R48 ;  /* 0x0000003067677220 */ /* 0x000fe20000410000 */
[----:B------:R-:W-:Y:S01]  /*89a0*/  HMMA.16816.F32 R68, R4, R10, R68 ;  /* 0x0000000a0444723c */ /* 0x000fe20000001844 */
[----:B------:R-:W2:Y:S01]  /*89b0*/  LDSM.16.MT88.4 R8, [R174+0xb000] ;  /* 0x00b00000ae08783b */ /* 0x000ea20000004200 */
        /* <DEDUP_REMOVED lines=14> */
[----:B------:R-:W-:Y:S01]  /*8aa0*/  FFMA.FTZ R193, R193, R122, R116 ;  /* 0x0000007ac1c17223 */ /* 0x000fe20000010074 */
[----:B------:R-:W-:-:S03]  /*8ab0*/  FFMA.FTZ R45, R196, R48, R45 ;  /* 0x00000030c42d7223 */ /* 0x000fc6000001002d */
[----:B------:R-:W-:Y:S01]  /*8ac0*/  FADD.FTZ R193, R44, R193 ;  /* 0x000000c12cc17221 */ /* 0x000fe20000010000 */
[----:B------:R-:W-:Y:S01]  /*8ad0*/  FADD.FTZ R44, R42, R45 ;  /* 0x0000002d2a2c7221 */ /* 0x000fe20000010000 */
[----:B------:R-:W-:Y:S02]  /*8ae0*/  MUFU.EX2 R29, R29 ;  /* 0x0000001d001d7308 */ /* 0x000fe40000000800 */
[----:B------:R-:W-:Y:S01]  /*8af0*/  FADD.FTZ R26, R26, R193 ;  /* 0x000000c11a1a7221 */ /* 0x000fe20000010000 */
[----:B------:R-:W-:-:S03]  /*8b00*/  FADD.FTZ R27, R27, R44 ;  /* 0x0000002c1b1b7221 */ /* 0x000fc60000010000 */
[----:B------:R-:W-:Y:S01]  /*8b10*/  FADD.FTZ R26, R25, R26 ;  /* 0x0000001a191a7221 */ /* 0x000fe20000010000 */
[----:B-1----:R-:W-:Y:S01]  /*8b20*/  HMMA.16816.F32 R84, R4, R12, R84 ;  /* 0x0000000c0454723c */ /* 0x002fe20000001854 */
[----:B------:R-:W-:Y:S01]  /*8b30*/  MUFU.EX2 R2, R2 ;  /* 0x0000000200027308 */ /* 0x000fe20000000800 */
[----:B------:R-:W-:-:S04]  /*8b40*/  FADD.FTZ R27, R0, R27 ;  /* 0x0000001b001b7221 */ /* 0x000fc80000010000 */
[C---:B------:R-:W-:Y:S01]  /*8b50*/  HMMA.16816.F32 R88, R4.reuse, R14, R88 ;  /* 0x0000000e0458723c */ /* 0x040fe20000001858 */
[----:B------:R-:W1:Y:S02]  /*8b60*/  LDSM.16.MT88.4 R12, [R172+0xd000] ;  /* 0x00d00000ac0c783b */ /* 0x000e640000004200 */
[----:B------:R-:W3:Y:S03]  /*8b70*/  MUFU.EX2 R36, R36 ;  /* 0x0000002400247308 */ /* 0x000ee60000000800 */
[C---:B--2---:R-:W-:Y:S05]  /*8b80*/  HMMA.16816.F32 R108, R4.reuse, R8, R108 ;  /* 0x00000008046c723c */ /* 0x044fea000000186c */
[----:B------:R-:W2:Y:S01]  /*8b90*/  MUFU.EX2 R39, R39 ;  /* 0x0000002700277308 */ /* 0x000ea20000000800 */
[----:B------:R-:W-:Y:S01]  /*8ba0*/  HMMA.16816.F32 R80, R4, R10, R80 ;  /* 0x0000000a0450723c */ /* 0x000fe20000001850 */
[----:B------:R-:W4:Y:S06]  /*8bb0*/  LDSM.16.MT88.4 R8, [R174+0xd000] ;  /* 0x00d00000ae08783b */ /* 0x000f2c0000004200 */
[----:B------:R-:W-:Y:S01]  /*8bc0*/  MUFU.EX2 R31, R31 ;  /* 0x0000001f001f7308 */ /* 0x000fe20000000800 */
[----:B---3--:R-:W-:-:S07]  /*8bd0*/  FADD.FTZ R0, R36, R27 ;  /* 0x0000001b24007221 */ /* 0x008fce0000010000 */
[----:B------:R-:W3:Y:S01]  /*8be0*/  MUFU.EX2 R28, R28 ;  /* 0x0000001c001c7308 */ /* 0x000ee20000000800 */
[----:B--2---:R-:W-:-:S07]  /*8bf0*/  FADD.FTZ R0, R39, R0 ;  /* 0x0000000027007221 */ /* 0x004fce0000010000 */
[----:B------:R-:W-:Y:S01]  /*8c00*/  MUFU.EX2 R41, R41 ;  /* 0x0000002900297308 */ /* 0x000fe20000000800 */
[C---:B-1----:R-:W-:Y:S07]  /*8c10*/  HMMA.16816.F32 R100, R4.reuse, R12, R100 ;  /* 0x0000000c0464723c */ /* 0x042fee0000001864 */
[----:B------:R-:W1:Y:S01]  /*8c20*/  MUFU.EX2 R40, R40 ;  /* 0x0000002800287308 */ /* 0x000e620000000800 */
[C---:B------:R-:W-:Y:S01]  /*8c30*/  HMMA.16816.F32 R104, R4.reuse, R14, R104 ;  /* 0x0000000e0468723c */ /* 0x040fe20000001868 */
[----:B------:R-:W2:Y:S06]  /*8c40*/  LDSM.16.MT88.4 R12, [R174+0xb400] ;  /* 0x00b40000ae0c783b */ /* 0x000eac0000004200 */
[----:B------:R-:W-:Y:S01]  /*8c50*/  MUFU.EX2 R38, R38 ;  /* 0x0000002600267308 */ /* 0x000fe20000000800 */
[C---:B----4-:R-:W-:Y:S06]  /*8c60*/  HMMA.16816.F32 R92, R4.reuse, R8, R92 ;  /* 0x00000008045c723c */ /* 0x050fec000000185c */
[----:B------:R-:W-:Y:S01]  /*8c70*/  HMMA.16816.F32 R96, R4, R10, R96 ;  /* 0x0000000a0460723c */ /* 0x000fe20000001860 */
[----:B------:R-:W4:Y:S01]  /*8c80*/  LDSM.16.MT88.4 R8, [R172+0xb400] ;  /* 0x00b40000ac08783b */ /* 0x000f220000004200 */
[----:B------:R-:W-:Y:S05]  /*8c90*/  MUFU.EX2 R43, R43 ;  /* 0x0000002b002b7308 */ /* 0x000fea0000000800 */
[----:B------:R-:W-:Y:S01]  /*8ca0*/  F2FP.F16.F32.PACK_AB R4, R30, R37 ;  /* 0x000000251e04723e */ /* 0x000fe200000000ff */
[----:B------:R-:W-:Y:S01]  /*8cb0*/  FADD.FTZ R37, R37, R26 ;  /* 0x0000001a25257221 */ /* 0x000fe20000010000 */
[----:B------:R-:W-:Y:S01]  /*8cc0*/  F2FP.F16.F32.PACK_AB R5, R39, R36 ;  /* 0x000000242705723e */ /* 0x000fe200000000ff */
[----:B------:R-:W-:Y:S01]  /*8cd0*/  MUFU.EX2 R50, R50 ;  /* 0x0000003200327308 */ /* 0x000fe20000000800 */
[----:B------:R-:W-:Y:S01]  /*8ce0*/  F2FP.F16.F32.PACK_AB R6, R2, R29 ;  /* 0x0000001d0206723e */ /* 0x000fe200000000ff */
[----:B------:R-:W-:Y:S01]  /*8cf0*/  FADD.FTZ R30, R30, R37 ;  /* 0x000000251e1e7221 */ /* 0x000fe20000010000 */
[----:B---3--:R-:W-:-:S03]  /*8d00*/  F2FP.F16.F32.PACK_AB R7, R28, R31 ;  /* 0x0000001f1c07723e */ /* 0x008fc600000000ff */
[----:B------:R-:W-:Y:S02]  /*8d10*/  FADD.FTZ R29, R29, R30 ;  /* 0x0000001e1d1d7221 */ /* 0x000fe40000010000 */
[----:B------:R-:W3:Y:S02]  /*8d20*/  MUFU.EX2 R49, R49 ;  /* 0x0000003100317308 */ /* 0x000ee40000000800 */
[----:B------:R-:W-:Y:S01]  /*8d30*/  HMMA.16816.F32 R72, R4, R16, R72 ;  /* 0x000000100448723c */ /* 0x000fe20000001848 */
[----:B------:R-:W-:-:S05]  /*8d40*/  FADD.FTZ R2, R2, R29 ;  /* 0x0000001d02027221 */ /* 0x000fca0000010000 */
[C---:B------:R-:W-:Y:S01]  /*8d50*/  HMMA.16816.F32 R76, R4.reuse, R18, R76 ;  /* 0x00000012044c723c */ /* 0x040fe2000000184c */
[----:B------:R-:W5:Y:S01]  /*8d60*/  LDSM.16.MT88.4 R16, [R174+0xd400] ;  /* 0x00d40000ae10783b */ /* 0x000f620000004200 */
[----:B------:R-:W-:Y:S04]  /*8d70*/  MUFU.EX2 R47, R47 ;  /* 0x0000002f002f7308 */ /* 0x000fe80000000800 */
[C---:B--2---:R-:W-:Y:S04]  /*8d80*/  HMMA.16816.F32 R108, R4.reuse, R12, R108 ;  /* 0x0000000c046c723c */ /* 0x044fe8000000186c */
[----:B------:R-:W2:Y:S02]  /*8d90*/  MUFU.EX2 R46, R46 ;  /* 0x0000002e002e7308 */ /* 0x000ea40000000800 */
[C---:B------:R-:W-:Y:S01]  /*8da0*/  HMMA.16816.F32 R80, R4.reuse, R14, R80 ;  /* 0x0000000e0450723c */ /* 0x040fe20000001850 */
[----:B------:R-:W1:Y:S05]  /*8db0*/  LDSM.16.MT88.4 R12, [R172+0xd400] ;  /* 0x00d40000ac0c783b */ /* 0x000e6a0000004200 */
[C---:B----4-:R-:W-:Y:S01]  /*8dc0*/  HMMA.16816.F32 R84, R4.reuse, R8, R84 ;  /* 0x000000080454723c */ /* 0x050fe20000001854 */
[----:B------:R-:W-:Y:S05]  /*8dd0*/  MUFU.EX2 R130, R130 ;  /* 0x0000008200827308 */ /* 0x000fea0000000800 */
[C---:B------:R-:W-:Y:S01]  /*8de0*/  HMMA.16816.F32 R88, R4.reuse, R10, R88 ;  /* 0x0000000a0458723c */ /* 0x040fe20000001858 */
[----:B------:R-:W4:Y:S02]  /*8df0*/  LDSM.16.MT88.4 R8, [R174+0x9800] ;  /* 0x00980000ae08783b */ /* 0x000f240000004200 */
[----:B------:R-:W4:Y:S03]  /*8e00*/  MUFU.EX2 R127, R127 ;  /* 0x0000007f007f7308 */ /* 0x000f260000000800 */
[C---:B------:R-:W-:Y:S05]  /*8e10*/  HMMA.16816.F32 R112, R4.reuse, R20, R112 ;  /* 0x000000140470723c */ /* 0x040fea0000001870 */
[----:B------:R-:W-:Y:S01]  /*8e20*/  MUFU.EX2 R128, R128 ;  /* 0x0000008000807308 */ /* 0x000fe20000000800 */
[C---:B------:R-:W-:Y:S01]  /*8e30*/  HMMA.16816.F32 R68, R4.reuse, R22, R68 ;  /* 0x000000160444723c */ /* 0x040fe20000001844 */
[----:B------:R-:W-:Y:S05]  /*8e40*/  LDSM.16.MT88.4 R20, [R172+0x9800] ;  /* 0x00980000ac14783b */ /* 0x000fea0000004200 */
[C---:B-----5:R-:W-:Y:S01]  /*8e50*/  HMMA.16816.F32 R92, R4.reuse, R16, R92 ;  /* 0x00000010045c723c */ /* 0x060fe2000000185c */
[----:B------:R-:W-:Y:S05]  /*8e60*/  MUFU.EX2 R123, R123 ;  /* 0x0000007b007b7308 */ /* 0x000fea0000000800 */
[C---:B------:R-:W-:Y:S01]  /*8e70*/  HMMA.16816.F32 R96, R4.reuse, R18, R96 ;  /* 0x000000120460723c */ /* 0x040fe20000001860 */
[----:B------:R-:W5:Y:S02]  /*8e80*/  LDSM.16.MT88.4 R16, [R174+0xb800] ;  /* 0x00b80000ae10783b */ /* 0x000f640000004200 */
[----:B------:R-:W-:Y:S03]  /*8e90*/  MUFU.EX2 R129, R129 ;  /* 0x0000008100817308 */ /* 0x000fe60000000800 */
[C---:B-1----:R-:W-:Y:S05]  /*8ea0*/  HMMA.16816.F32 R100, R4.reuse, R12, R100 ;  /* 0x0000000c0464723c */ /* 0x042fea0000001864 */
[----:B------:R-:W1:Y:S01]  /*8eb0*/  MUFU.EX2 R132, R132 ;  /* 0x0000008400847308 */ /* 0x000e620000000800 */
[----:B------:R-:W-:Y:S01]  /*8ec0*/  HMMA.16816.F32 R104, R4, R14, R104 ;  /* 0x0000000e0468723c */ /* 0x000fe20000001868 */
[----:B------:R-:W1:Y:S06]  /*8ed0*/  LDSM.16.MT88.4 R12, [R172+0xb800] ;  /* 0x00b80000ac0c783b */ /* 0x000e6c0000004200 */
[----:B------:R-:W-:Y:S01]  /*8ee0*/  F2FP.F16.F32.PACK_AB R4, R40, R41 ;  /* 0x000000292804723e */ /* 0x000fe200000000ff */
[----:B------:R-:W-:Y:S01]  /*8ef0*/  MUFU.EX2 R134, R134 ;  /* 0x0000008600867308 */ /* 0x000fe20000000800 */
[----:B---3--:R-:W-:Y:S01]  /*8f00*/  F2FP.F16.F32.PACK_AB R5, R49, R50 ;  /* 0x000000323105723e */ /* 0x008fe200000000ff */
[----:B------:R-:W-:Y:S01]  /*8f10*/  FADD.FTZ R41, R41, R2 ;  /* 0x0000000229297221 */ /* 0x000fe20000010000 */
[----:B------:R-:W-:-:S02]  /*8f20*/  F2FP.F16.F32.PACK_AB R6, R43, R38 ;  /* 0x000000262b06723e */ /* 0x000fc400000000ff */
[----:B--2---:R-:W-:-:S03]  /*8f30*/  F2FP.F16.F32.PACK_AB R7, R46, R47 ;  /* 0x0000002f2e07723e */ /* 0x004fc600000000ff */
[----:B------:R-:W2:Y:S04]  /*8f40*/  MUFU.EX2 R131, R131 ;  /* 0x0000008300837308 */ /* 0x000ea80000000800 */
[C---:B----4-:R-:W-:Y:S04]  /*8f50*/  HMMA.16816.F32 R112, R4.reuse, R8, R112 ;  /* 0x000000080470723c */ /* 0x050fe80000001870 */
[----:B------:R-:W-:Y:S02]  /*8f60*/  MUFU.EX2 R125, R125 ;  /* 0x0000007d007d7308 */ /* 0x000fe40000000800 */
[C---:B------:R-:W-:Y:S01]  /*8f70*/  HMMA.16816.F32 R68, R4.reuse, R10, R68 ;  /* 0x0000000a0444723c */ /* 0x040fe20000001844 */
[----:B------:R-:W3:Y:S05]  /*8f80*/  LDSM.16.MT88.4 R8, [R174+0xd800] ;  /* 0x00d80000ae08783b */ /* 0x000eea0000004200 */
[C---:B-----5:R-:W-:Y:S01]  /*8f90*/  HMMA.16816.F32 R108, R4.reuse, R16, R108 ;  /* 0x00000010046c723c */ /* 0x060fe2000000186c */
[----:B------:R-:W4:Y:S05]  /*8fa0*/  MUFU.EX2 R140, R140 ;  /* 0x0000008c008c7308 */ /* 0x000f2a0000000800 */
[C---:B------:R-:W-:Y:S01]  /*8fb0*/  HMMA.16816.F32 R80, R4.reuse, R18, R80 ;  /* 0x000000120450723c */ /* 0x040fe20000001850 */
[----:B------:R-:W-:Y:S02]  /*8fc0*/  LDSM.16.MT88.4 R16, [R172+0x9c00] ;  /* 0x009c0000ac10783b */ /* 0x000fe40000004200 */
[----:B------:R-:W-:Y:S03]  /*8fd0*/  MUFU.EX2 R133, R133 ;  /* 0x0000008500857308 */ /* 0x000fe60000000800 */
[C---:B-1----:R-:W-:Y:S05]  /*8fe0*/  HMMA.16816.F32 R84, R4.reuse, R12, R84 ;  /* 0x0000000c0454723c */ /* 0x042fea0000001854 */
[----:B------:R-:W-:Y:S01]  /*8ff0*/  MUFU.EX2 R142, R142 ;  /* 0x0000008e008e7308 */ /* 0x000fe20000000800 */
[C---:B------:R-:W-:Y:S01]  /*9000*/  HMMA.16816.F32 R88, R4.reuse, R14, R88 ;  /* 0x0000000e0458723c */ /* 0x040fe20000001858 */
[----:B------:R-:W1:Y:S05]  /*9010*/  LDSM.16.MT88.4 R12, [R172+0xd800] ;  /* 0x00d80000ac0c783b */ /* 0x000e6a0000004200 */
[C---:B------:R-:W-:Y:S01]  /*9020*/  HMMA.16816.F32 R72, R4.reuse, R20, R72 ;  /* 0x000000140448723c */ /* 0x040fe20000001848 */
[----:B------:R-:W-:Y:S05]  /*9030*/  MUFU.EX2 R137, R137 ;  /* 0x0000008900897308 */ /* 0x000fea0000000800 */
[C---:B------:R-:W-:Y:S01]  /*9040*/  HMMA.16816.F32 R76, R4.reuse, R22, R76 ;  /* 0x00000016044c723c */ /* 0x040fe2000000184c */
[----:B------:R-:W-:Y:S02]  /*9050*/  LDSM.16.MT88.4 R20, [R174+0x9c00] ;  /* 0x009c0000ae14783b */ /* 0x000fe40000004200 */
[----:B------:R-:W-:Y:S03]  /*9060*/  MUFU.EX2 R135, R135 ;  /* 0x0000008700877308 */ /* 0x000fe60000000800 */
[C---:B---3--:R-:W-:Y:S05]  /*9070*/  HMMA.16816.F32 R92, R4.reuse, R8, R92 ;  /* 0x00000008045c723c */ /* 0x048fea000000185c */
[----:B------:R-:W-:Y:S01]  /*9080*/  MUFU.EX2 R124, R124 ;  /* 0x0000007c007c7308 */ /* 0x000fe20000000800 */
[C---:B------:R-:W-:Y:S01]  /*9090*/  HMMA.16816.F32 R96, R4.reuse, R10, R96 ;  /* 0x0000000a0460723c */ /* 0x040fe20000001860 */
[----:B------:R-:W3:Y:S06]  /*90a0*/  LDSM.16.MT88.4 R8, [R172+0xbc00] ;  /* 0x00bc0000ac08783b */ /* 0x000eec0000004200 */
[----:B------:R-:W-:Y:S08]  /*90b0*/  MUFU.EX2 R139, R139 ;  /* 0x0000008b008b7308 */ /* 0x000ff00000000800 */
[----:B------:R-:W-:Y:S01]  /*90c0*/  MUFU.EX2 R64, R64 ;  /* 0x0000004000407308 */ /* 0x000fe20000000800 */
[C---:B-1----:R-:W-:Y:S06]  /*90d0*/  HMMA.16816.F32 R100, R4.reuse, R12, R100 ;  /* 0x0000000c0464723c */ /* 0x042fec0000001864 */
[----:B------:R-:W-:Y:S01]  /*90e0*/  HMMA.16816.F32 R104, R4, R14, R104 ;  /* 0x0000000e0468723c */ /* 0x000fe20000001868 */
[----:B------:R-:W1:Y:S01]  /*90f0*/  LDSM.16.MT88.4 R12, [R174+0xbc00] ;  /* 0x00bc0000ae0c783b */ /* 0x000e620000004200 */
[----:B------:R-:W-:Y:S05]  /*9100*/  MUFU.EX2 R65, R65 ;  /* 0x0000004100417308 */ /* 0x000fea0000000800 */
[----:B------:R-:W-:-:S02]  /*9110*/  F2FP.F16.F32.PACK_AB R4, R127, R130 ;  /* 0x000000827f04723e */ /* 0x000fc400000000ff */
[----:B------:R-:W-:Y:S01]  /*9120*/  F2FP.F16.F32.PACK_AB R5, R132, R129 ;  /* 0x000000818405723e */ /* 0x000fe200000000ff */
[----:B------:R-:W-:Y:S01]  /*9130*/  MUFU.EX2 R52, R52 ;  /* 0x0000003400347308 */ /* 0x000fe20000000800 */
[----:B------:R-:W-:Y:S02]  /*9140*/  F2FP.F16.F32.PACK_AB R6, R123, R128 ;  /* 0x000000807b06723e */ /* 0x000fe400000000ff */
[----:B--2---:R-:W-:-:S05]  /*9150*/  F2FP.F16.F32.PACK_AB R7, R131, R134 ;  /* 0x000000868307723e */ /* 0x004fca00000000ff */
[----:B------:R-:W-:Y:S02]  /*9160*/  MUFU.EX2 R67, R67 ;  /* 0x0000004300437308 */ /* 0x000fe40000000800 */
[C---:B------:R-:W-:Y:S06]  /*9170*/  HMMA.16816.F32 R72, R4.reuse, R16, R72 ;  /* 0x000000100448723c */ /* 0x040fec0000001848 */
[C---:B------:R-:W-:Y:S01]  /*9180*/  HMMA.16816.F32 R76, R4.reuse, R18, R76 ;  /* 0x00000012044c723c */ /* 0x040fe2000000184c */
[----:B------:R-:W2:Y:S01]  /*9190*/  LDSM.16.MT88.4 R16, [R174+0xdc00] ;  /* 0x00dc0000ae10783b */ /* 0x000ea20000004200 */
[----:B------:R-:W-:Y:S04]  /*91a0*/  MUFU.EX2 R66, R66 ;  /* 0x0000004200427308 */ /* 0x000fe80000000800 */
[C---:B---3--:R-:W-:Y:S04]  /*91b0*/  HMMA.16816.F32 R84, R4.reuse, R8, R84 ;  /* 0x000000080454723c */ /* 0x048fe80000001854 */
[----:B------:R-:W-:Y:S02]  /*91c0*/  MUFU.EX2 R53, R53 ;  /* 0x0000003500357308 */ /* 0x000fe40000000800 */
[C---:B------:R-:W-:Y:S01]  /*91d0*/  HMMA.16816.F32 R88, R4.reuse, R10, R88 ;  /* 0x0000000a0458723c */ /* 0x040fe20000001858 */
[----:B------:R-:W-:Y:S05]  /*91e0*/  LDSM.16.MT88.4 R8, [R174+0xa000] ;  /* 0x00a00000ae08783b */ /* 0x000fea0000004200 */
[C---:B-1----:R-:W-:Y:S01]  /*91f0*/  HMMA.16816.F32 R108, R4.reuse, R12, R108 ;  /* 0x0000000c046c723c */ /* 0x042fe2000000186c */
[----:B------:R-:W-:Y:S05]  /*9200*/  MUFU.EX2 R51, R146 ;  /* 0x0000009200337308 */ /* 0x000fea0000000800 */
[C---:B------:R-:W-:Y:S01]  /*9210*/  HMMA.16816.F32 R80, R4.reuse, R14, R80 ;  /* 0x0000000e0450723c */ /* 0x040fe20000001850 */
[----:B------:R-:W1:Y:S02]  /*9220*/  LDSM.16.MT88.4 R12, [R172+0xdc00] ;  /* 0x00dc0000ac0c783b */ /* 0x000e640000004200 */
[----:B------:R-:W-:Y:S03]  /*9230*/  MUFU.EX2 R56, R144 ;  /* 0x0000009000387308 */ /* 0x000fe60000000800 */
[C---:B------:R-:W-:Y:S05]  /*9240*/  HMMA.16816.F32 R112, R4.reuse, R20, R112 ;  /* 0x000000140470723c */ /* 0x040fea0000001870 */
[----:B------:R-:W-:Y:S01]  /*9250*/  MUFU.EX2 R54, R145 ;  /* 0x0000009100367308 */ /* 0x000fe20000000800 */
[----:B------:R-:W-:Y:S01]  /*9260*/  HMMA.16816.F32 R68, R4, R22, R68 ;  /* 0x000000160444723c */ /* 0x000fe20000001844 */
[--C-:B------:R-:W-:Y:S01]  /*9270*/  FFMA.FTZ R20, R126, UR6, -R121.reuse ;  /* 0x000000067e147c23 */ /* 0x100fe20008010879 */
[----:B------:R-:W-:-:S04]  /*9280*/  FFMA.FTZ R126, R138, UR6, -R121 ;  /* 0x000000068a7e7c23 */ /* 0x000fc80008010879 */
[C---:B--2---:R-:W-:Y:S01]  /*9290*/  HMMA.16816.F32 R92, R4.reuse, R16, R92 ;  /* 0x00000010045c723c */ /* 0x044fe2000000185c */
[----:B------:R2:W3:Y:S05]  /*92a0*/  MUFU.EX2 R138, R20 ;  /* 0x00000014008a7308 */ /* 0x0004ea0000000800 */
[C---:B------:R-:W-:Y:S01]  /*92b0*/  HMMA.16816.F32 R96, R4.reuse, R18, R96 ;  /* 0x000000120460723c */ /* 0x040fe20000001860 */
[----:B------:R-:W5:Y:S02]  /*92c0*/  LDSM.16.MT88.4 R16, [R174+0xc000] ;  /* 0x00c00000ae10783b */ /* 0x000f640000004200 */
[----:B------:R-:W3:Y:S08]  /*92d0*/  MUFU.EX2 R126, R126 ;  /* 0x0000007e007e7308 */ /* 0x000ef00000000800 */
[----:B------:R-:W-:Y:S01]  /*92e0*/  MUFU.EX2 R55, R55 ;  /* 0x0000003700377308 */ /* 0x000fe20000000800 */
[----:B--2---:R-:W-:Y:S01]  /*92f0*/  LDSM.16.MT88.4 R20, [R172+0xa000] ;  /* 0x00a00000ac14783b */ /* 0x004fe20000004200 */
[C---:B-1----:R-:W-:Y:S06]  /*9300*/  HMMA.16816.F32 R100, R4.reuse, R12, R100 ;  /* 0x0000000c0464723c */ /* 0x042fec0000001864 */
[----:B------:R-:W-:Y:S01]  /*9310*/  MUFU.EX2 R57, R57 ;  /* 0x0000003900397308 */ /* 0x000fe20000000800 */
[----:B------:R-:W-:Y:S01]  /*9320*/  HMMA.16816.F32 R104, R4, R14, R104 ;  /* 0x0000000e0468723c */ /* 0x000fe20000001868 */
[----:B------:R-:W1:Y:S06]  /*9330*/  LDSM.16.MT88.4 R12, [R172+0xc000] ;  /* 0x00c00000ac0c783b */ /* 0x000e6c0000004200 */
[----:B------:R-:W2:Y:S01]  /*9340*/  MUFU.EX2 R58, R143 ;  /* 0x0000008f003a7308 */ /* 0x000ea20000000800 */
[----:B----4-:R-:W-:-:S02]  /*9350*/  F2FP.F16.F32.PACK_AB R4, R140, R125 ;  /* 0x0000007d8c04723e */ /* 0x010fc400000000ff */
[----:B---3--:R-:W-:Y:S02]  /*9360*/  F2FP.F16.F32.PACK_AB R5, R138, R137 ;  /* 0x000000898a05723e */ /* 0x008fe400000000ff */
[----:B------:R-:W-:-:S03]  /*9370*/  F2FP.F16.F32.PACK_AB R6, R142, R133 ;  /* 0x000000858e06723e */ /* 0x000fc600000000ff */
[----:B------:R-:W-:Y:S01]  /*9380*/  MUFU.EX2 R59, R59 ;  /* 0x0000003b003b7308 */ /* 0x000fe20000000800 */
[----:B------:R-:W-:-:S07]  /*9390*/  F2FP.F16.F32.PACK_AB R7, R135, R126 ;  /* 0x0000007e8707723e */ /* 0x000fce00000000ff */
[C---:B------:R-:W-:Y:S01]  /*93a0*/  HMMA.16816.F32 R112, R4.reuse, R8, R112 ;  /* 0x000000080470723c */ /* 0x040fe20000001870 */
[----:B------:R-:W3:Y:S05]  /*93b0*/  MUFU.EX2 R116, R120 ;  /* 0x0000007800747308 */ /* 0x000eea0000000800 */
[C---:B------:R-:W-:Y:S01]  /*93c0*/  HMMA.16816.F32 R68, R4.reuse, R10, R68 ;  /* 0x0000000a0444723c */ /* 0x040fe20000001844 */
[----:B------:R-:W4:Y:S02]  /*93d0*/  LDSM.16.MT88.4 R8, [R174+0xe000] ;  /* 0x00e00000ae08783b */ /* 0x000f240000004200 */
[----:B------:R-:W-:Y:S03]  /*93e0*/  MUFU.EX2 R141, R141 ;  /* 0x0000008d008d7308 */ /* 0x000fe60000000800 */
[C---:B-----5:R-:W-:Y:S05]  /*93f0*/  HMMA.16816.F32 R108, R4.reuse, R16, R108 ;  /* 0x00000010046c723c */ /* 0x060fea000000186c */
        /* <DEDUP_REMOVED lines=10> */
[C---:B------:R-:W-:Y:S01]  /*94a0*/  HMMA.16816.F32 R76, R4.reuse, R22, R76 ;  /* 0x00000016044c723c */ /* 0x040fe2000000184c */
[----:B------:R-:W-:Y:S05]  /*94b0*/  LDSM.16.MT88.4 R20, [R174+0xc400] ;  /* 0x00c40000ae14783b */ /* 0x000fea0000004200 */
[C---:B----4-:R-:W-:Y:S01]  /*94c0*/  HMMA.16816.F32 R92, R4.reuse, R8, R92 ;  /* 0x00000008045c723c */ /* 0x050fe2000000185c */
[----:B------:R-:W4:Y:S05]  /*94d0*/  MUFU.EX2 R63, R63 ;  /* 0x0000003f003f7308 */ /* 0x000f2a0000000800 */
[C---:B------:R-:W-:Y:S01]  /*94e0*/  HMMA.16816.F32 R96, R4.reuse, R10, R96 ;  /* 0x0000000a0460723c */ /* 0x040fe20000001860 */
[----:B------:R-:W2:Y:S02]  /*94f0*/  LDSM.16.MT88.4 R8, [R174+0xa400] ;  /* 0x00a40000ae08783b */ /* 0x000ea40000004200 */
[----:B------:R-:W-:Y:S08]  /*9500*/  MUFU.EX2 R118, R118 ;  /* 0x0000007600767308 */ /* 0x000ff00000000800 */
[----:B------:R-:W4:Y:S01]  /*9510*/  MUFU.EX2 R119, R119 ;  /* 0x0000007700777308 */ /* 0x000f220000000800 */
[C---:B-1----:R-:W-:Y:S06]  /*9520*/  HMMA.16816.F32 R100, R4.reuse, R12, R100 ;  /* 0x0000000c0464723c */ /* 0x042fec0000001864 */
[----:B------:R-:W-:Y:S01]  /*9530*/  HMMA.16816.F32 R104, R4, R14, R104 ;  /* 0x0000000e0468723c */ /* 0x000fe20000001868 */
[----:B------:R-:W1:Y:S06]  /*9540*/  LDSM.16.MT88.4 R12, [R174+0xe400] ;  /* 0x00e40000ae0c783b */ /* 0x000e6c0000004200 */
[----:B------:R-:W-:-:S02]  /*9550*/  F2FP.F16.F32.PACK_AB R4, R139, R124 ;  /* 0x0000007c8b04723e */ /* 0x000fc400000000ff */
[----:B------:R-:W-:Y:S02]  /*9560*/  F2FP.F16.F32.PACK_AB R5, R67, R52 ;  /* 0x000000344305723e */ /* 0x000fe400000000ff */
[----:B------:R-:W-:Y:S02]  /*9570*/  F2FP.F16.F32.PACK_AB R6, R65, R64 ;  /* 0x000000404106723e */ /* 0x000fe400000000ff */
[----:B------:R-:W-:-:S07]  /*9580*/  F2FP.F16.F32.PACK_AB R7, R53, R66 ;  /* 0x000000423507723e */ /* 0x000fce00000000ff */
[C---:B--2---:R-:W-:Y:S06]  /*9590*/  HMMA.16816.F32 R112, R4.reuse, R8, R112 ;  /* 0x000000080470723c */ /* 0x044fec0000001870 */
[C---:B------:R-:W-:Y:S01]  /*95a0*/  HMMA.16816.F32 R68, R4.reuse, R10, R68 ;  /* 0x0000000a0444723c */ /* 0x040fe20000001844 */
[----:B------:R-:W2:Y:S05]  /*95b0*/  LDSM.16.MT88.4 R8, [R172+0xe400] ;  /* 0x00e40000ac08783b */ /* 0x000eaa0000004200 */
[C---:B------:R-:W-:Y:S06]  /*95c0*/  HMMA.16816.F32 R84, R4.reuse, R16, R84 ;  /* 0x000000100454723c */ /* 0x040fec0000001854 */
[C---:B------:R-:W-:Y:S01]  /*95d0*/  HMMA.16816.F32 R88, R4.reuse, R18, R88 ;  /* 0x000000120458723c */ /* 0x040fe20000001858 */
[----:B------:R-:W5:Y:S05]  /*95e0*/  LDSM.16.MT88.4 R16, [R174+0xc800] ;  /* 0x00c80000ae10783b */ /* 0x000f6a0000004200 */
[C---:B------:R-:W-:Y:S06]  /*95f0*/  HMMA.16816.F32 R108, R4.reuse, R20, R108 ;  /* 0x00000014046c723c */ /* 0x040fec000000186c */
        /* <DEDUP_REMOVED lines=10> */
[----:B------:R-:W-:Y:S01]  /*96a0*/  F2FP.F16.F32.PACK_AB R8, R56, R51 ;  /* 0x000000333808723e */ /* 0x000fe200000000ff */
[----:B------:R-:W2:Y:S01]  /*96b0*/  LDSM.16.MT88.4 R4, [R174+0xe800] ;  /* 0x00e80000ae04783b */ /* 0x000ea20000004200 */
[----:B------:R-:W-:-:S04]  /*96c0*/  F2FP.F16.F32.PACK_AB R9, R58, R57 ;  /* 0x000000393a09723e */ /* 0x000fc800000000ff */
[----:B------:R-:W-:Y:S02]  /*96d0*/  F2FP.F16.F32.PACK_AB R10, R55, R54 ;  /* 0x00000036370a723e */ /* 0x000fe400000000ff */
[----:B---3--:R-:W-:-:S07]  /*96e0*/  F2FP.F16.F32.PACK_AB R11, R116, R59 ;  /* 0x0000003b740b723e */ /* 0x008fce00000000ff */
[C---:B-----5:R-:W-:Y:S06]  /*96f0*/  HMMA.16816.F32 R108, R8.reuse, R16, R108 ;  /* 0x00000010086c723c */ /* 0x060fec000000186c */
[C---:B------:R-:W-:Y:S01]  /*9700*/  HMMA.16816.F32 R80, R8.reuse, R18, R80 ;  /* 0x000000120850723c */ /* 0x040fe20000001850 */
[----:B------:R-:W3:Y:S05]  /*9710*/  LDSM.16.MT88.4 R16, [R174+0xac00] ;  /* 0x00ac0000ae10783b */ /* 0x000eea0000004200 */
[C---:B----4-:R-:W-:Y:S06]  /*9720*/  HMMA.16816.F32 R112, R8.reuse, R20, R112 ;  /* 0x000000140870723c */ /* 0x050fec0000001870 */
[C---:B------:R-:W-:Y:S01]  /*9730*/  HMMA.16816.F32 R68, R8.reuse, R22, R68 ;  /* 0x000000160844723c */ /* 0x040fe20000001844 */
[----:B------:R-:W4:Y:S05]  /*9740*/  LDSM.16.MT88.4 R20, [R172+0xe800] ;  /* 0x00e80000ac14783b */ /* 0x000f2a0000004200 */
[C---:B-1----:R-:W-:Y:S06]  /*9750*/  HMMA.16816.F32 R84, R8.reuse, R12, R84 ;  /* 0x0000000c0854723c */ /* 0x042fec0000001854 */
[C---:B--2---:R-:W-:Y:S06]  /*9760*/  HMMA.16816.F32 R92, R8.reuse, R4, R92 ;  /* 0x00000004085c723c */ /* 0x044fec000000185c */
[----:B------:R-:W-:Y:S01]  /*9770*/  HMMA.16816.F32 R96, R8, R6, R96 ;  /* 0x000000060860723c */ /* 0x000fe20000001860 */
[----:B------:R-:W-:-:S02]  /*9780*/  F2FP.F16.F32.PACK_AB R4, R42, R141 ;  /* 0x0000008d2a04723e */ /* 0x000fc400000000ff */
[----:B------:R-:W-:-:S03]  /*9790*/  F2FP.F16.F32.PACK_AB R5, R63, R62 ;  /* 0x0000003e3f05723e */ /* 0x000fc600000000ff */
[----:B------:R-:W-:Y:S01]  /*97a0*/  HMMA.16816.F32 R88, R8, R14, R88 ;  /* 0x0000000e0858723c */ /* 0x000fe20000001858 */
[----:B------:R-:W-:Y:S01]  /*97b0*/  F2FP.F16.F32.PACK_AB R6, R117, R60 ;  /* 0x0000003c7506723e */ /* 0x000fe200000000ff */
[----:B------:R-:W1:Y:S01]  /*97c0*/  LDSM.16.MT88.4 R12, [R172+0xac00] ;  /* 0x00ac0000ac0c783b */ /* 0x000e620000004200 */
[----:B------:R-:W-:-:S03]  /*97d0*/  F2FP.F16.F32.PACK_AB R7, R119, R118 ;  /* 0x000000767707723e */ /* 0x000fc600000000ff */
[----:B------:R-:W-:Y:S06]  /*97e0*/  HMMA.16816.F32 R72, R8, R32, R72 ;  /* 0x000000200848723c */ /* 0x000fec0000001848 */
[----:B---3--:R-:W-:Y:S06]  /*97f0*/  HMMA.16816.F32 R112, R4, R16, R112 ;  /* 0x000000100470723c */ /* 0x008fec0000001870 */
[C---:B------:R-:W-:Y:S01]  /*9800*/  HMMA.16816.F32 R76, R8.reuse, R34, R76 ;  /* 0x00000022084c723c */ /* 0x040fe2000000184c */
[----:B------:R-:W-:Y:S01]  /*9810*/  FADD.FTZ R17, R31, R0 ;  /* 0x000000001f117221 */ /* 0x000fe20000010000 */
[----:B------:R-:W2:Y:S03]  /*9820*/  LDSM.16.MT88.4 R32, [R174+0xcc00] ;  /* 0x00cc0000ae20783b */ /* 0x000ea60000004200 */
[----:B------:R-:W-:Y:S01]  /*9830*/  FADD.FTZ R17, R28, R17 ;  /* 0x000000111c117221 */ /* 0x000fe20000010000 */
[----:B----4-:R-:W-:Y:S03]  /*9840*/  HMMA.16816.F32 R100, R8, R20, R100 ;  /* 0x000000140864723c */ /* 0x010fe60000001864 */
[----:B------:R-:W-:Y:S01]  /*9850*/  FADD.FTZ R0, R50, R17 ;  /* 0x0000001132007221 */ /* 0x000fe20000010000 */
[----:B------:R-:W-:-:S02]  /*9860*/  FADD.FTZ R17, R40, R41 ;  /* 0x0000002928117221 */ /* 0x000fc40000010000 */
[----:B------:R-:W-:Y:S01]  /*9870*/  HMMA.16816.F32 R104, R8, R22, R104 ;  /* 0x000000160868723c */ /* 0x000fe20000001868 */
[----:B------:R-:W3:Y:S01]  /*9880*/  LDSM.16.MT88.4 R8, [R172+0xcc00] ;  /* 0x00cc0000ac08783b */ /* 0x000ee20000004200 */
        /* <DEDUP_REMOVED lines=14> */
[C---:B------:R-:W-:Y:S01]  /*9970*/  HMMA.16816.F32 R76, R4.reuse, R14, R76 ;  /* 0x0000000e044c723c */ /* 0x040fe2000000184c */
[----:B------:R-:W1:Y:S01]  /*9980*/  LDSM.16.MT88.4 R12, [R174+0xec00] ;  /* 0x00ec0000ae0c783b */ /* 0x000e620000004200 */
[----:B------:R-:W-:Y:S01]  /*9990*/  FADD.FTZ R2, R131, R2 ;  /* 0x0000000283027221 */ /* 0x000fe20000010000 */
[----:B------:R-:W-:Y:S02]  /*99a0*/  FADD.FTZ R125, R125, R0 ;  /* 0x000000007d7d7221 */ /* 0x000fe40000010000 */
[----:B------:R-:W4:Y:S01]  /*99b0*/  LDSM.16.MT88.4 R16, [R172+0xec00] ;  /* 0x00ec0000ac10783b */ /* 0x000f220000004200 */
[----:B------:R-:W-:Y:S01]  /*99c0*/  FADD.FTZ R21, R137, R2 ;  /* 0x0000000289157221 */ /* 0x000fe20000010000 */
[----:B------:R-:W-:Y:S01]  /*99d0*/  FADD.FTZ R140, R140, R125 ;  /* 0x0000007d8c8c7221 */ /* 0x000fe20000010000 */
[----:B--2---:R-:W-:Y:S02]  /*99e0*/  HMMA.16816.F32 R108, R4, R32, R108 ;  /* 0x00000020046c723c */ /* 0x004fe4000000186c */
[----:B------:R-:W-:-:S04]  /*99f0*/  FADD.FTZ R21, R138, R21 ;  /* 0x000000158a157221 */ /* 0x000fc80000010000 */
[----:B------:R-:W-:Y:S01]  /*9a00*/  FADD.FTZ R126, R126, R21 ;  /* 0x000000157e7e7221 */ /* 0x000fe20000010000 */
[----:B------:R-:W-:Y:S03]  /*9a10*/  HMMA.16816.F32 R80, R4, R34, R80 ;  /* 0x000000220450723c */ /* 0x000fe60000001850 */
[----:B------:R-:W-:-:S03]  /*9a20*/  FADD.FTZ R135, R135, R126 ;  /* 0x0000007e87877221 */ /* 0x000fc60000010000 */
[----:B---3--:R-:W-:Y:S01]  /*9a30*/  HMMA.16816.F32 R84, R4, R8, R84 ;  /* 0x000000080454723c */ /* 0x008fe20000001854 */
        /* <DEDUP_REMOVED lines=9> */
[----:B------:R-:W-:Y:S01]  /*9ad0*/  MOV R2, R24 ;  /* 0x0000001800027202 */ /* 0x000fe20000000f00 */
[----:B------:R-:W-:Y:S01]  /*9ae0*/  FADD.FTZ R139, R139, R124 ;  /* 0x0000007c8b8b7221 */ /* 0x000fe20000010000 */
[----:B-1----:R-:W-:Y:S01]  /*9af0*/  HMMA.16816.F32 R92, R4, R12, R92 ;  /* 0x0000000c045c723c */ /* 0x002fe2000000185c */
[----:B------:R-:W-:Y:S02]  /*9b00*/  FADD.FTZ R58, R58, R57 ;  /* 0x000000393a3a7221 */ /* 0x000fe40000010000 */
[----:B------:R-:W-:-:S03]  /*9b10*/  FADD.FTZ R0, R64, R139 ;  /* 0x0000008b40007221 */ /* 0x000fc60000010000 */
[----:B------:R-:W-:Y:S01]  /*9b20*/  HMMA.16816.F32 R96, R4, R14, R96 ;  /* 0x0000000e0460723c */ /* 0x000fe20000001860 */
[----:B------:R-:W-:-:S04]  /*9b30*/  FADD.FTZ R0, R65, R0 ;  /* 0x0000000041007221 */ /* 0x000fc80000010000 */
[----:B------:R-:W-:Y:S01]  /*9b40*/  FADD.FTZ R9, R51, R0 ;  /* 0x0000000033097221 */ /* 0x000fe20000010000 */
[----:B----4-:R-:W-:Y:S03]  /*9b50*/  HMMA.16816.F32 R100, R4, R16, R100 ;  /* 0x000000100464723c */ /* 0x010fe60000001864 */
        /* <DEDUP_REMOVED lines=14> */
[----:B------:R-:W-:-:S07]  /*9c40*/  FADD.FTZ R196, R119, R118 ;  /* 0x0000007677c47221 */ /* 0x000fce0000010000 */
.L_x_1818:
[----:B------:R-:W-:-:S13]  /*9c50*/  ISETP.GE.AND P0, PT, R183, 0x1, PT ;  /* 0x00000001b700780c */ /* 0x000fda0003f06270 */
[----:B------:R-:W-:Y:S05]  /*9c60*/  @!P0 BRA `(.L_x_1824) ;  /* 0x0000003400648947 */ /* 0x000fea0003800000 */
[----:B------:R-:W-:Y:S01]  /*9c70*/  IMAD.U32 R192, R136, -0x80, RZ ;  /* 0xffffff8088c07824 */ /* 0x000fe200078e00ff */
[----:B------:R-:W-:Y:S01]  /*9c80*/  ULDC.64 UR12, c[0x0][0x250] ;  /* 0x00009400000c7ab9 */ /* 0x000fe20000000a00 */
[----:B------:R-:W-:Y:S01]  /*9c90*/  MOV R3, R0 ;  /* 0x0000000000037202 */ /* 0x000fe20000000f00 */
[----:B------:R-:W-:Y:S01]  /*9ca0*/  IMAD.MOV.U32 R117, RZ, RZ, R2 ;  /* 0x000000ffff757224 */ /* 0x000fe200078e0002 */
[----:B------:R-:W-:Y:S01]  /*9cb0*/  ULDC UR6, c[0x0][0x24c] ;  /* 0x0000930000067ab9 */ /* 0x000fe20000000800 */
[----:B------:R-:W-:Y:S01]  /*9cc0*/  SHF.R.S32.HI R191, RZ, 0x1f, R192 ;  /* 0x0000001fffbf7819 */ /* 0x000fe200000114c0 */
[----:B------:R-:W-:Y:S01]  /*9cd0*/  ULDC UR9, c[0x0][0x248] ;  /* 0x0000920000097ab9 */ /* 0x000fe20000000800 */
[----:B------:R-:W-:Y:S02]  /*9ce0*/  USHF.L.U64.HI UR13, UR12, 0x6, UR13 ;  /* 0x000000060c0d7899 */ /* 0x000fe4000801020d */
[----:B------:R-:W-:Y:S02]  /*9cf0*/  USHF.L.U32 UR12, UR12, 0x6, URZ ;  /* 0x000000060c0c7899 */ /* 0x000fe4000800063f */
[----:B------:R-:W-:-:S02]  /*9d00*/  USHF.L.U64.HI UR6, UR9, 0x6, UR6 ;  /* 0x0000000609067899 */ /* 0x000fc40008010206 */
[----:B------:R-:W-:Y:S01]  /*9d10*/  USHF.L.U32 UR5, UR9, 0x6, URZ ;  /* 0x0000000609057899 */ /* 0x000fe2000800063f */
[----:B------:R-:W-:-:S11]  /*9d20*/  ULDC UR4, c[0x0][0x2ec] ;  /* 0x0000bb0000047ab9 */ /* 0x000fd60000000800 */
.L_x_1828:
[----:B------:R-:W-:Y:S04]  /*9d30*/  DEPBAR.LE SB0, 0x0 ;  /* 0x000080000000791a */ /* 0x000fe80000000000 */
[----:B------:R-:W-:Y:S01]  /*9d40*/  BAR.SYNC.DEFER_BLOCKING 0x0 ;  /* 0x0000000000007b1d */ /* 0x000fe20000010000 */
[----:B------:R-:W-:Y:S02]  /*9d50*/  MOV R8, R192 ;  /* 0x000000c000087202 */ /* 0x000fe40000000f00 */
[----:B------:R-:W-:Y:S03]  /*9d60*/  MOV R0, R191 ;  /* 0x000000bf00007202 */ /* 0x000fe60000000f00 */
[----:B------:R-:W-:Y:S05]  /*9d70*/  @!P6 BRA `(.L_x_1825) ;  /* 0x0000000000f4e947 */ /* 0x000fea0003800000 */
[----:B------:R-:W1:Y:S01]  /*9d80*/  LDC R0, c[0x0][0x380] ;  /* 0x0000e000ff007b82 */ /* 0x000e620000000800 */
[----:B------:R-:W-:Y:S04]  /*9d90*/  SHF.L.U32 R11, R183, 0x7, RZ ;  /* 0x00000007b70b7819 */ /* 0x000fe800000006ff */
[----:B------:R-:W-:Y:S01]  /*9da0*/  IABS R6, R11 ;  /* 0x0000000b00067213 */ /* 0x000fe20000000000 */
[C---:B------:R-:W-:Y:S01]  /*9db0*/  VIADD R5, R11.reuse, 0xffffff80 ;  /* 0xffffff800b057836 */ /* 0x040fe20000000000 */
        /* <DEDUP_REMOVED lines=57> */
.L_x_1825:
        /* <DEDUP_REMOVED lines=26> */
[----:B------:R-:W2:Y:S04]  /*a2f0*/  LDSM.16.M88.4 R124, [R176+0x3000] ;  /* 0x00300000b07c783b */ /* 0x000ea80000000200 */
        /* <DEDUP_REMOVED lines=13> */
[----:B------:R-:W2:Y:S03]  /*a3d0*/  LDSM.16.M88.4 R168, [R173+0x3800] ;  /* 0x00380000ada8783b */ /* 0x000ea60000000200 */
[C---:B---3--:R-:W-:Y:S01]  /*a3e0*/  HMMA.16816.F32 R12, R120.reuse, R128, RZ ;  /* 0x00000080780c723c */ /* 0x048fe200000018ff */
[----:B------:R-:W3:Y:S05]  /*a3f0*/  LDSM.16.M88.4 R124, [R173+0x3c00] ;  /* 0x003c0000ad7c783b */ /* 0x000eea0000000200 */
        /* <DEDUP_REMOVED lines=60> */
[C---:B------:R-:W-:Y:S06]  /*a7c0*/  HMMA.16816.F32 R60, R120.reuse, R140, R60 ;  /* 0x0000008c783c723c */ /* 0x040fec000000183c */
        /* <DEDUP_REMOVED lines=21> */
[C---:B----4-:R-:W-:Y:S06]  /*a920*/  HMMA.16816.F32 R52, R124.reuse, R136, R52 ;  /* 0x000000887c34723c */ /* 0x050fec0000001834 */
[C---:B------:R-:W-:Y:S01]  /*a930*/  HMMA.16816.F32 R56, R124.reuse, R138, R56 ;  /* 0x0000008a7c38723c */ /* 0x040fe20000001838 */
[----:B------:R-:W3:Y:S05]  /*a940*/  LDSM.16.M88.4 R136, [R176+0x7800] ;  /* 0x00780000b088783b */ /* 0x000eea0000000200 */
[C---:B------:R-:W-:Y:S06]  /*a950*/  HMMA.16816.F32 R60, R124.reuse, R140, R60 ;  /* 0x0000008c7c3c723c */ /* 0x040fec000000183c */
[----:B------:R-:W-:Y:S01]  /*a960*/  HMMA.16816.F32 R64, R124, R142, R64 ;  /* 0x0000008e7c40723c */ /* 0x000fe20000001840 */
[----:B------:R-:W4:Y:S04]  /*a970*/  LDSM.16.M88.4 R124, [R176+0x7c00] ;  /* 0x007c0000b07c783b */ /* 0x000f280000000200 */
[----:B------:R-:W-:Y:S01]  /*a980*/  LDSM.16.M88.4 R140, [R176+0x8c00] ;  /* 0x008c0000b08c783b */ /* 0x000fe20000000200 */
        /* <DEDUP_REMOVED lines=33> */
[----:B------:R-:W3:Y:S01]  /*aba0*/  LDSM.16.M88.4 R136, [R173+0x8800] ;  /* 0x00880000ad88783b */ /* 0x000ee20000000200 */
[----:B------:R-:W-:Y:S04]  /*abb0*/  DEPBAR.LE SB0, 0x0 ;  /* 0x000080000000791a */ /* 0x000fe80000000000 */
[C---:B----4-:R-:W-:Y:S01]  /*abc0*/  HMMA.16816.F32 R28, R124.reuse, R120, R28 ;  /* 0x000000787c1c723c */ /* 0x050fe2000000181c */
[----:B------:R-:W-:Y:S05]  /*abd0*/  BAR.SYNC.DEFER_BLOCKING 0x0 ;  /* 0x0000000000007b1d */ /* 0x000fea0000010000 */
[C---:B------:R-:W-:Y:S06]  /*abe0*/  HMMA.16816.F32 R32, R124.reuse, R122, R32 ;  /* 0x0000007a7c20723c */ /* 0x040fec0000001820 */
[C---:B-1----:R-:W-:Y:S06]  /*abf0*/  HMMA.16816.F32 R36, R124.reuse, R128, R36 ;  /* 0x000000807c24723c */ /* 0x042fec0000001824 */
[C---:B------:R-:W-:Y:S06]  /*ac00*/  HMMA.16816.F32 R40, R124.reuse, R130, R40 ;  /* 0x000000827c28723c */ /* 0x040fec0000001828 */
[C---:B--2---:R-:W-:Y:S06]  /*ac10*/  HMMA.16816.F32 R44, R124.reuse, R132, R44 ;  /* 0x000000847c2c723c */ /* 0x044fec000000182c */
[C---:B------:R-:W-:Y:S06]  /*ac20*/  HMMA.16816.F32 R48, R124.reuse, R134, R48 ;  /* 0x000000867c30723c */ /* 0x040fec0000001830 */
[C---:B---3--:R-:W-:Y:S06]  /*ac30*/  HMMA.16816.F32 R52, R124.reuse, R136, R52 ;  /* 0x000000887c34723c */ /* 0x048fec0000001834 */
        /* <DEDUP_REMOVED lines=18> */
[----:B------:R-:W1:Y:S02]  /*ad60*/  I2F.RP R122, R2 ;  /* 0x00000002007a7306 */ /* 0x000e640000209400 */
[----:B------:R-:W-:Y:S08]  /*ad70*/  ISETP.GE.AND P2, PT, R125, RZ, PT ;  /* 0x000000ff7d00720c */ /* 0x000ff00003f46270 */
[----:B-1----:R-:W1:Y:S02]  /*ad80*/  MUFU.RCP R116, R122 ;  /* 0x0000007a00747308 */ /* 0x002e640000001000 */
[----:B-1----:R-:W-:Y:S01]  /*ad90*/  VIADD R120, R116, 0xffffffe ;  /* 0x0ffffffe74787836 */ /* 0x002fe20000000000 */
[----:B------:R-:W-:Y:S02]  /*ada0*/  IABS R116, R123 ;  /* 0x0000007b00747213 */ /* 0x000fe40000000000 */
[-C--:B------:R-:W-:Y:S05]  /*adb0*/  LOP3.LUT R123, R123, R0.reuse, RZ, 0x3c, !PT ;  /* 0x000000007b7b7212 */ /* 0x080fea00078e3cff */
[----:B------:R-:W1:Y:S01]  /*adc0*/  F2I.FTZ.U32.TRUNC.NTZ R121, R120 ;  /* 0x0000007800797305 */ /* 0x000e62000021f000 */
[----:B------:R-:W-:Y:S02]  /*add0*/  ISETP.GE.AND P0, PT, R123, RZ, PT ;  /* 0x000000ff7b00720c */ /* 0x000fe40003f06270 */
[----:B------:R-:W-:Y:S01]  /*ade0*/  LOP3.LUT R123, RZ, R0, RZ, 0x33, !PT ;  /* 0x00000000ff7b7212 */ /* 0x000fe200078e33ff */
        /* <DEDUP_REMOVED lines=12> */
[-C--:B------:R-:W-:Y:S01]  /*aeb0*/  @!P1 IADD3 R116, R116, -R2.reuse, RZ ;  /* 0x8000000274749210 */ /* 0x080fe20007ffe0ff */
[----:B------:R-:W-:Y:S01]  /*aec0*/  @!P1 VIADD R120, R120, 0x1 ;  /* 0x0000000178789836 */ /* 0x000fe20000000000 */
[----:B------:R-:W-:Y:S01]  /*aed0*/  @!P3 IADD3 R122, R122, 0x1, RZ ;  /* 0x000000017a7ab810 */ /* 0x000fe20007ffe0ff */
[----:B------:R-:W-:Y:S01]  /*aee0*/  @!P3 IMAD.IADD R118, R118, 0x1, -R2 ;  /* 0x000000017676b824 */ /* 0x000fe200078e0a02 */
[-C--:B------:R-:W-:Y:S02]  /*aef0*/  ISETP.GE.U32.AND P4, PT, R116, R2.reuse, PT ;  /* 0x000000027400720c */ /* 0x080fe40003f86070 */
[----:B------:R-:W-:Y:S02]  /*af00*/  ISETP.NE.AND P1, PT, R0, RZ, PT ;  /* 0x000000ff0000720c */ /* 0x000fe40003f25270 */
[----:B------:R-:W-:Y:S02]  /*af10*/  ISETP.GE.U32.AND P5, PT, R118, R2, PT ;  /* 0x000000027600720c */ /* 0x000fe40003fa6070 */
[----:B------:R-:W1:Y:S07]  /*af20*/  LDC R2, c[0x0][0x24c] ;  /* 0x00009300ff027b82 */ /* 0x000e6e0000000800 */
[----:B------:R-:W-:Y:S04]  /*af30*/  @P4 VIADD R120, R120, 0x1 ;  /* 0x0000000178784836 */ /* 0x000fe80000000000 */
[----:B------:R-:W-:Y:S01]  /*af40*/  @P5 VIADD R122, R122, 0x1 ;  /* 0x000000017a7a5836 */ /* 0x000fe20000000000 */
[----:B------:R-:W-:Y:S03]  /*af50*/  @!P0 IADD3 R120, -R120, RZ, RZ ;  /* 0x000000ff78788210 */ /* 0x000fe60007ffe1ff */
[----:B------:R-:W-:Y:S01]  /*af60*/  @!P2 IMAD.MOV R122, RZ, RZ, -R122 ;  /* 0x000000ffff7aa224 */ /* 0x000fe200078e0a7a */
[C---:B------:R-:W-:Y:S04]  /*af70*/  SEL R119, R123.reuse, R120, !P1 ;  /* 0x000000787b777207 */ /* 0x040fe80004800000 */
        /* <DEDUP_REMOVED lines=21> */
.L_x_1827:
        /* <DEDUP_REMOVED lines=24> */
.L_x_1826:
[----:B------:R-:W-:Y:S01]  /*b250*/  FMNMX.FTZ R0, R4, R117, !PT ;  /* 0x0000007504007209 */ /* 0x000fe20007810000 */
[----:B------:R-:W-:Y:S01]  /*b260*/  LDSM.16.MT88.4 R128, [R174+0xb000] ;  /* 0x00b00000ae80783b */ /* 0x000fe20000004200 */
[----:B------:R-:W-:Y:S02]  /*b270*/  FMNMX.FTZ R2, R6, R3, !PT ;  /* 0x0000000306027209 */ /* 0x000fe40007810000 */
[----:B-1----:R-:W-:Y:S02]  /*b280*/  FMNMX.FTZ R119, R5, R0, !PT ;  /* 0x0000000005777209 */ /* 0x002fe40007810000 */
        /* <DEDUP_REMOVED lines=120> */
[--C-:B------:R-:W-:Y:S01]  /*ba10*/  FFMA.FTZ R118, R13, UR4, -R136.reuse ;  /* 0x000000040d767c23 */ /* 0x100fe20008010888 */
[C---:B------:R-:W-:Y:S01]  /*ba20*/  FMUL.FTZ R12, R116.reuse, R108 ;  /* 0x0000006c740c7220 */ /* 0x040fe20000410000 */
[----:B------:R-:W-:Y:S01]  /*ba30*/  FMUL.FTZ R13, R116, R109 ;  /* 0x0000006d740d7220 */ /* 0x000fe20000410000 */
[C---:B------:R-:W-:Y:S01]  /*ba40*/  FMUL.FTZ R14, R3.reuse, R110 ;  /* 0x0000006e030e7220 */ /* 0x040fe20000410000 */
        /* <DEDUP_REMOVED lines=12> */
[----:B------:R-:W-:Y:S01]  /*bb10*/  LDSM.16.MT88.4 R108, [R172+0xd000] ;  /* 0x00d00000ac6c783b */ /* 0x000fe20000004200 */
[C---:B------:R-:W-:Y:S01]  /*bb20*/  FMUL.FTZ R88, R116.reuse, R88 ;  /* 0x0000005874587220 */ /* 0x040fe20000410000 */
[C---:B------:R-:W-:Y:S01]  /*bb30*/  FMUL.FTZ R89, R116.reuse, R89 ;  /* 0x0000005974597220 */ /* 0x040fe20000410000 */
[C---:B------:R-:W-:Y:S01]  /*bb40*/  FMUL.FTZ R90, R3.reuse, R90 ;  /* 0x0000005a035a7220 */ /* 0x040fe20000410000 */
[----:B------:R-:W-:Y:S03]  /*bb50*/  FMUL.FTZ R91, R3, R91 ;  /* 0x0000005b035b7220 */ /* 0x000fe60000410000 */
        /* <DEDUP_REMOVED lines=19> */
[--C-:B------:R-:W-:Y:S01]  /*bc90*/  FFMA.FTZ R153, R45, UR4, -R136.reuse ;  /* 0x000000042d997c23 */ /* 0x100fe20008010888 */
[--C-:B------:R-:W-:Y:S01]  /*bca0*/  FFMA.FTZ R154, R46, UR4, -R119.reuse ;  /* 0x000000042e9a7c23 */ /* 0x100fe20008010877 */
[----:B------:R-:W-:Y:S01]  /*bcb0*/  FFMA.FTZ R155, R47, UR4, -R119 ;  /* 0x000000042f9b7c23 */ /* 0x000fe20008010877 */
[----:B------:R-:W-:Y:S01]  /*bcc0*/  FFMA.FTZ R147, R116, R193, R147 ;  /* 0x000000c174937223 */ /* 0x000fe20000010093 */
[--C-:B------:R-:W-:Y:S03]  /*bcd0*/  FFMA.FTZ R143, R23, UR4, -R119.reuse ;  /* 0x00000004178f7c23 */ /* 0x100fe60008010877 */
[----:B------:R-:W-:Y:S01]  /*bce0*/  MUFU.EX2 R7, R7 ;  /* 0x0000000700077308 */ /* 0x000fe20000000800 */
[--C-:B------:R-:W-:Y:S01]  /*bcf0*/  FFMA.FTZ R48, R48, UR4, -R136.reuse ;  /* 0x0000000430307c23 */ /* 0x100fe20008010888 */
[----:B------:R-:W-:Y:S01]  /*bd00*/  FFMA.FTZ R49, R49, UR4, -R136 ;  /* 0x0000000431317c23 */ /* 0x000fe20008010888 */
[--C-:B------:R-:W-:Y:S01]  /*bd10*/  FFMA.FTZ R50, R50, UR4, -R119.reuse ;  /* 0x0000000432327c23 */ /* 0x100fe20008010877 */
[--C-:B------:R-:W-:Y:S01]  /*bd20*/  FFMA.FTZ R51, R51, UR4, -R119.reuse ;  /* 0x0000000433337c23 */ /* 0x100fe20008010877 */
[----:B------:R-:W-:Y:S01]  /*bd30*/  FFMA.FTZ R144, R3, R196, R144 ;  /* 0x000000c403907223 */ /* 0x000fe20000010090 */
[----:B------:R-:W-:Y:S01]  /*bd40*/  FFMA.FTZ R64, R64, UR4, -R136 ;  /* 0x0000000440407c23 */ /* 0x000fe20008010888 */
[----:B------:R-:W-:Y:S03]  /*bd50*/  FFMA.FTZ R66, R66, UR4, -R119 ;  /* 0x0000000442427c23 */ /* 0x000fe60008010877 */
[----:B------:R-:W2:Y:S01]  /*bd60*/  MUFU.EX2 R118, R118 ;  /* 0x0000007600767308 */ /* 0x000ea20000000800 */
[----:B---3--:R-:W-:Y:S01]  /*bd70*/  F2FP.F16.F32.PACK_AB R115, R5, R138 ;  /* 0x0000008a0573723e */ /* 0x008fe200000000ff */
[----:B------:R-:W-:Y:S01]  /*bd80*/  FADD.FTZ R139, R139, R144 ;  /* 0x000000908b8b7221 */ /* 0x000fe20000010000 */
[----:B------:R-:W-:Y:S01]  /*bd90*/  FADD.FTZ R142, R142, R147 ;  /* 0x000000938e8e7221 */ /* 0x000fe20000010000 */
[----:B------:R-:W-:Y:S02]  /*bda0*/  ISETP.GT.AND P0, PT, R183, 0x1, PT ;  /* 0x00000001b700780c */ /* 0x000fe40003f04270 */
[----:B------:R-:W-:Y:S01]  /*bdb0*/  FADD.FTZ R138, R138, R139 ;  /* 0x0000008b8a8a7221 */ /* 0x000fe20000010000 */
[----:B------:R-:W-:Y:S01]  /*bdc0*/  FADD.FTZ R137, R137, R142 ;  /* 0x0000008e89897221 */ /* 0x000fe20000010000 */
[C---:B------:R-:W-:Y:S02]  /*bdd0*/  HMMA.16816.F32 R8, R112.reuse, R120, R8 ;  /* 0x000000787008723c */ /* 0x040fe40000001808 */
[----:B------:R-:W-:Y:S03]  /*bde0*/  MUFU.EX2 R140, R140 ;  /* 0x0000008c008c7308 */ /* 0x000fe60000000800 */
[----:B------:R-:W-:Y:S01]  /*bdf0*/  FADD.FTZ R5, R5, R138 ;  /* 0x0000008a05057221 */ /* 0x000fe20000010000 */
[C---:B------:R-:W-:Y:S01]  /*be00*/  HMMA.16816.F32 R68, R112.reuse, R122, R68 ;  /* 0x0000007a7044723c */ /* 0x040fe20000001844 */
[----:B------:R-:W3:Y:S05]  /*be10*/  LDSM.16.MT88.4 R120, [R174+0xd000] ;  /* 0x00d00000ae78783b */ /* 0x000eea0000004200 */
[----:B------:R-:W-:Y:S01]  /*be20*/  MUFU.EX2 R148, R148 ;  /* 0x0000009400947308 */ /* 0x000fe20000000800 */
[----:B------:R-:W-:Y:S01]  /*be30*/  FADD.FTZ R6, R6, R137 ;  /* 0x0000008906067221 */ /* 0x000fe20000010000 */
[C---:B-1----:R-:W-:Y:S08]  /*be40*/  HMMA.16816.F32 R72, R112.reuse, R124, R72 ;  /* 0x0000007c7048723c */ /* 0x042ff00000001848 */
[----:B------:R-:W-:Y:S01]  /*be50*/  MUFU.EX2 R149, R149 ;  /* 0x0000009500957308 */ /* 0x000fe20000000800 */
[C---:B------:R-:W-:Y:S01]  /*be60*/  HMMA.16816.F32 R76, R112.reuse, R126, R76 ;  /* 0x0000007e704c723c */ /* 0x040fe2000000184c */
[----:B------:R-:W1:Y:S02]  /*be70*/  LDSM.16.MT88.4 R124, [R174+0x9400] ;  /* 0x00940000ae7c783b */ /* 0x000e640000004200 */
[----:B------:R-:W-:Y:S03]  /*be80*/  MOV R117, R2 ;  /* 0x0000000200757202 */ /* 0x000fe60000000f00 */
[C---:B------:R-:W-:Y:S03]  /*be90*/  HMMA.16816.F32 R12, R112.reuse, R128, R12 ;  /* 0x00000080700c723c */ /* 0x040fe6000000180c */
[----:B------:R-:W-:Y:S03]  /*bea0*/  MUFU.EX2 R150, R150 ;  /* 0x0000009600967308 */ /* 0x000fe60000000800 */
[C---:B------:R-:W-:Y:S01]  /*beb0*/  HMMA.16816.F32 R80, R112.reuse, R130, R80 ;  /* 0x000000827050723c */ /* 0x040fe20000001850 */
[----:B------:R-:W4:Y:S06]  /*bec0*/  LDSM.16.MT88.4 R128, [R172+0x9400] ;  /* 0x00940000ac80783b */ /* 0x000f2c0000004200 */
[----:B------:R-:W-:Y:S01]  /*bed0*/  MUFU.EX2 R151, R151 ;  /* 0x0000009700977308 */ /* 0x000fe20000000800 */
[C---:B------:R-:W-:Y:S09]  /*bee0*/  HMMA.16816.F32 R84, R112.reuse, R132, R84 ;  /* 0x000000847054723c */ /* 0x040ff20000001854 */
[----:B------:R5:W1:Y:S01]  /*bef0*/  MUFU.EX2 R133, R141 ;  /* 0x0000008d00857308 */ /* 0x000a620000000800 */
[C---:B------:R-:W-:Y:S03]  /*bf00*/  HMMA.16816.F32 R88, R112.reuse, R134, R88 ;  /* 0x000000867058723c */ /* 0x040fe60000001858 */
[--C-:B------:R-:W-:Y:S03]  /*bf10*/  FFMA.FTZ R132, R16, UR4, -R136.reuse ;  /* 0x0000000410847c23 */ /* 0x100fe60008010888 */
[C---:B---3--:R-:W-:Y:S03]  /*bf20*/  HMMA.16816.F32 R92, R112.reuse, R120, R92 ;  /* 0x00000078705c723c */ /* 0x048fe6000000185c */
[----:B------:R-:W-:Y:S02]  /*bf30*/  MUFU.EX2 R152, R152 ;  /* 0x0000009800987308 */ /* 0x000fe40000000800 */
[--C-:B------:R-:W-:Y:S01]  /*bf40*/  FFMA.FTZ R135, R17, UR4, -R136.reuse ;  /* 0x0000000411877c23 */ /* 0x100fe20008010888 */
[C---:B------:R-:W-:Y:S01]  /*bf50*/  HMMA.16816.F32 R96, R112.reuse, R122, R96 ;  /* 0x0000007a7060723c */ /* 0x040fe20000001860 */
[----:B------:R-:W3:Y:S06]  /*bf60*/  LDSM.16.MT88.4 R120, [R174+0xb400] ;  /* 0x00b40000ae78783b */ /* 0x000eec0000004200 */
[----:B------:R-:W-:Y:S01]  /*bf70*/  MUFU.EX2 R132, R132 ;  /* 0x0000008400847308 */ /* 0x000fe20000000800 */
[--C-:B------:R-:W-:Y:S01]  /*bf80*/  FFMA.FTZ R134, R18, UR4, -R119.reuse ;  /* 0x0000000412867c23 */ /* 0x100fe20008010877 */
[C---:B------:R-:W-:Y:S03]  /*bf90*/  HMMA.16816.F32 R100, R112.reuse, R108, R100 ;  /* 0x0000006c7064723c */ /* 0x040fe60000001864 */
[--C-:B-----5:R-:W-:Y:S05]  /*bfa0*/  FFMA.FTZ R141, R19, UR4, -R119.reuse ;  /* 0x00000004138d7c23 */ /* 0x120fea0008010877 */
[----:B------:R-:W5:Y:S03]  /*bfb0*/  MUFU.EX2 R135, R135 ;  /* 0x0000008700877308 */ /* 0x000f660000000800 */
[C---:B------:R-:W-:Y:S01]  /*bfc0*/  FMUL.FTZ R16, R116.reuse, R104 ;  /* 0x0000006874107220 */ /* 0x040fe20000410000 */
[----:B------:R-:W-:Y:S01]  /*bfd0*/  FMUL.FTZ R17, R116, R105 ;  /* 0x0000006974117220 */ /* 0x000fe20000410000 */
[C---:B------:R-:W-:Y:S01]  /*bfe0*/  FMUL.FTZ R18, R3.reuse, R106 ;  /* 0x0000006a03127220 */ /* 0x040fe20000410000 */
[----:B------:R-:W-:Y:S01]  /*bff0*/  FMUL.FTZ R19, R3, R107 ;  /* 0x0000006b03137220 */ /* 0x000fe20000410000 */
[----:B--2---:R-:W-:Y:S03]  /*c000*/  F2FP.F16.F32.PACK_AB R104, R118, R7 ;  /* 0x000000077668723e */ /* 0x004fe600000000ff */
[----:B------:R-:W-:Y:S01]  /*c010*/  MUFU.EX2 R134, R134 ;  /* 0x0000008600867308 */ /* 0x000fe20000000800 */
[----:B-1----:R-:W-:Y:S01]  /*c020*/  F2FP.F16.F32.PACK_AB R105, R133, R140 ;  /* 0x0000008c8569723e */ /* 0x002fe200000000ff */
[--C-:B------:R-:W-:Y:S01]  /*c030*/  FFMA.FTZ R116, R44, UR4, -R136.reuse ;  /* 0x000000042c747c23 */ /* 0x100fe20008010888 */
[--C-:B------:R-:W-:Y:S01]  /*c040*/  FFMA.FTZ R3, R52, UR4, -R136.reuse ;  /* 0x0000000434037c23 */ /* 0x100fe20008010888 */
[----:B------:R-:W-:Y:S01]  /*c050*/  LDSM.16.MT88.4 R44, [R172+0xc800] ;  /* 0x00c80000ac2c783b */ /* 0x000fe20000004200 */
[----:B------:R-:W-:Y:S05]  /*c060*/  HMMA.16816.F32 R16, R112, R110, R16 ;  /* 0x0000006e7010723c */ /* 0x000fea0000001810 */
[----:B------:R-:W1:Y:S01]  /*c070*/  MUFU.EX2 R141, R141 ;  /* 0x0000008d008d7308 */ /* 0x000e620000000800 */
[----:B-----5:R-:W-:Y:S01]  /*c080*/  F2FP.F16.F32.PACK_AB R106, R135, R132 ;  /* 0x00000084876a723e */ /* 0x020fe200000000ff */
[--C-:B------:R-:W-:Y:S01]  /*c090*/  FFMA.FTZ R52, R53, UR4, -R136.reuse ;  /* 0x0000000435347c23 */ /* 0x100fe20008010888 */
[--C-:B------:R-:W-:Y:S01]  /*c0a0*/  FFMA.FTZ R53, R54, UR4, -R119.reuse ;  /* 0x0000000436357c23 */ /* 0x100fe20008010877 */
[----:B------:R-:W2:Y:S02]  /*c0b0*/  LDSM.16.MT88.4 R108, [R172+0xb400] ;  /* 0x00b40000ac6c783b */ /* 0x000ea40000004200 */
[--C-:B------:R-:W-:Y:S04]  /*c0c0*/  FFMA.FTZ R54, R55, UR4, -R119.reuse ;  /* 0x0000000437367c23 */ /* 0x100fe80008010877 */
[----:B------:R-:W-:Y:S01]  /*c0d0*/  MUFU.EX2 R116, R116 ;  /* 0x0000007400747308 */ /* 0x000fe20000000800 */
[--C-:B------:R-:W-:Y:S01]  /*c0e0*/  FFMA.FTZ R55, R56, UR4, -R136.reuse ;  /* 0x0000000438377c23 */ /* 0x100fe20008010888 */
[--C-:B------:R-:W-:Y:S01]  /*c0f0*/  FFMA.FTZ R56, R57, UR4, -R136.reuse ;  /* 0x0000000439387c23 */ /* 0x100fe20008010888 */
[--C-:B------:R-:W-:Y:S01]  /*c100*/  FFMA.FTZ R57, R58, UR4, -R119.reuse ;  /* 0x000000043a397c23 */ /* 0x100fe20008010877 */
[----:B------:R-:W5:Y:S01]  /*c110*/  LDSM.16.MT88.4 R112, [R174+0xd400] ;  /* 0x00d40000ae70783b */ /* 0x000f620000004200 */
[--C-:B------:R-:W-:Y:S01]  /*c120*/  FFMA.FTZ R58, R59, UR4, -R119.reuse ;  /* 0x000000043b3a7c23 */ /* 0x100fe20008010877 */
[--C-:B------:R-:W-:Y:S01]  /*c130*/  FFMA.FTZ R59, R60, UR4, -R136.reuse ;  /* 0x000000043c3b7c23 */ /* 0x100fe20008010888 */
[----:B------:R-:W-:Y:S03]  /*c140*/  FFMA.FTZ R60, R61, UR4, -R136 ;  /* 0x000000043d3c7c23 */ /* 0x000fe60008010888 */
[----:B------:R-:W-:Y:S01]  /*c150*/  MUFU.EX2 R153, R153 ;  /* 0x0000009900997308 */ /* 0x000fe20000000800 */
[----:B-1----:R-:W-:Y:S01]  /*c160*/  F2FP.F16.F32.PACK_AB R107, R141, R134 ;  /* 0x000000868d6b723e */ /* 0x002fe200000000ff */
[----:B------:R-:W-:Y:S01]  /*c170*/  FFMA.FTZ R61, R62, UR4, -R119 ;  /* 0x000000043e3d7c23 */ /* 0x000fe20008010877 */
[----:B------:R-:W-:Y:S01]  /*c180*/  FADD.FTZ R140, R140, R5 ;  /* 0x000000058c8c7221 */ /* 0x000fe20000010000 */
[----:B------:R-:W-:Y:S03]  /*c190*/  FADD.FTZ R7, R7, R6 ;  /* 0x0000000607077221 */ /* 0x000fe60000010000 */
[----:B------:R-:W-:Y:S01]  /*c1a0*/  FADD.FTZ R133, R133, R140 ;  /* 0x0000008c85857221 */ /* 0x000fe20000010000 */
[C---:B------:R-:W-:Y:S02]  /*c1b0*/  HMMA.16816.F32 R8, R104.reuse, R124, R8 ;  /* 0x0000007c6808723c */ /* 0x040fe40000001808 */
[----:B------:R-:W-:Y:S03]  /*c1c0*/  MUFU.EX2 R154, R154 ;  /* 0x0000009a009a7308 */ /* 0x000fe60000000800 */
[----:B------:R-:W-:Y:S01]  /*c1d0*/  FADD.FTZ R7, R118, R7 ;  /* 0x0000000776077221 */ /* 0x000fe20000010000 */
[C---:B------:R-:W-:Y:S01]  /*c1e0*/  HMMA.16816.F32 R68, R104.reuse, R126, R68 ;  /* 0x0000007e6844723c */ /* 0x040fe20000001844 */
[----:B------:R-:W1:Y:S05]  /*c1f0*/  LDSM.16.MT88.4 R124, [R172+0xd400] ;  /* 0x00d40000ac7c783b */ /* 0x000e6a0000004200 */
[----:B------:R-:W-:Y:S01]  /*c200*/  MUFU.EX2 R155, R155 ;  /* 0x0000009b009b7308 */ /* 0x000fe20000000800 */
[----:B------:R-:W-:Y:S01]  /*c210*/  FADD.FTZ R132, R132, R7 ;  /* 0x0000000784847221 */ /* 0x000fe20000010000 */
[C---:B----4-:R-:W-:Y:S08]  /*c220*/  HMMA.16816.F32 R72, R104.reuse, R128, R72 ;  /* 0x000000806848723c */ /* 0x050ff00000001848 */
[----:B------:R-:W-:Y:S01]  /*c230*/  MUFU.EX2 R48, R48 ;  /* 0x0000003000307308 */ /* 0x000fe20000000800 */
[C---:B------:R-:W-:Y:S03]  /*c240*/  HMMA.16816.F32 R76, R104.reuse, R130, R76 ;  /* 0x00000082684c723c */ /* 0x040fe6000000184c */
[--C-:B------:R-:W-:Y:S03]  /*c250*/  FFMA.FTZ R129, R20, UR4, -R136.reuse ;  /* 0x0000000414817c23 */ /* 0x100fe60008010888 */
[C---:B---3--:R-:W-:Y:S03]  /*c260*/  HMMA.16816.F32 R12, R104.reuse, R120, R12 ;  /* 0x00000078680c723c */ /* 0x048fe6000000180c */
[----:B------:R-:W-:Y:S02]  /*c270*/  MUFU.EX2 R49, R49 ;  /* 0x0000003100317308 */ /* 0x000fe40000000800 */
[--C-:B------:R-:W-:Y:S01]  /*c280*/  FFMA.FTZ R131, R25, UR4, -R136.reuse ;  /* 0x0000000419837c23 */ /* 0x100fe20008010888 */
[C---:B------:R-:W-:Y:S01]  /*c290*/  HMMA.16816.F32 R80, R104.reuse, R122, R80 ;  /* 0x0000007a6850723c */ /* 0x040fe20000001850 */
[----:B------:R-:W-:Y:S06]  /*c2a0*/  LDSM.16.MT88.4 R120, [R172+0x9800] ;  /* 0x00980000ac78783b */ /* 0x000fec0000004200 */
[----:B------:R-:W-:Y:S01]  /*c2b0*/  MUFU.EX2 R50, R50 ;  /* 0x0000003200327308 */ /* 0x000fe20000000800 */
[--C-:B------:R-:W-:Y:S01]  /*c2c0*/  FFMA.FTZ R128, R21, UR4, -R136.reuse ;  /* 0x0000000415807c23 */ /* 0x100fe20008010888 */
[C---:B--2---:R-:W-:Y:S08]  /*c2d0*/  HMMA.16816.F32 R84, R104.reuse, R108, R84 ;  /* 0x0000006c6854723c */ /* 0x044ff00000001854 */
[----:B------:R-:W-:Y:S01]  /*c2e0*/  MUFU.EX2 R51, R51 ;  /* 0x0000003300337308 */ /* 0x000fe20000000800 */
[C---:B------:R-:W-:Y:S01]  /*c2f0*/  HMMA.16816.F32 R88, R104.reuse, R110, R88 ;  /* 0x0000006e6858723c */ /* 0x040fe20000001858 */
[----:B------:R-:W2:Y:S02]  /*c300*/  LDSM.16.MT88.4 R108, [R174+0x9800] ;  /* 0x00980000ae6c783b */ /* 0x000ea40000004200 */
[----:B------:R-:W-:Y:S03]  /*c310*/  FFMA.FTZ R130, R22, UR4, -R119 ;  /* 0x0000000416827c23 */ /* 0x000fe60008010877 */
[C---:B-----5:R-:W-:Y:S03]  /*c320*/  HMMA.16816.F32 R92, R104.reuse, R112, R92 ;  /* 0x00000070685c723c */ /* 0x060fe6000000185c */
[----:B------:R-:W-:Y:S02]  /*c330*/  MUFU.EX2 R3, R3 ;  /* 0x0000000300037308 */ /* 0x000fe40000000800 */
[----:B------:R-:W-:Y:S01]  /*c340*/  FADD.FTZ R134, R134, R133 ;  /* 0x0000008586867221 */ /* 0x000fe20000010000 */
[C---:B------:R-:W-:Y:S07]  /*c350*/  HMMA.16816.F32 R96, R104.reuse, R114, R96 ;  /* 0x000000726860723c */ /* 0x040fee0000001860 */
[----:B------:R-:W-:Y:S01]  /*c360*/  MUFU.EX2 R52, R52 ;  /* 0x0000003400347308 */ /* 0x000fe20000000800 */
[--C-:B------:R-:W-:Y:S01]  /*c370*/  FFMA.FTZ R112, R27, UR4, -R119.reuse ;  /* 0x000000041b707c23 */ /* 0x100fe20008010877 */
[C---:B-1----:R-:W-:Y:S01]  /*c380*/  HMMA.16816.F32 R100, R104.reuse, R124, R100 ;  /* 0x0000007c6864723c */ /* 0x042fe20000001864 */
[----:B------:R-:W1:Y:S07]  /*c390*/  LDSM.16.MT88.4 R24, [R174+0xb800] ;  /* 0x00b80000ae18783b */ /* 0x000e6e0000004200 */
[----:B------:R3:W-:Y:S01]  /*c3a0*/  MUFU.EX2 R124, R112 ;  /* 0x00000070007c7308 */ /* 0x0007e20000000800 */
[----:B------:R-:W-:Y:S01]  /*c3b0*/  HMMA.16816.F32 R16, R104, R126, R16 ;  /* 0x0000007e6810723c */ /* 0x000fe20000001810 */
[----:B------:R-:W4:Y:S02]  /*c3c0*/  LDSM.16.MT88.4 R104, [R172+0xb800] ;  /* 0x00b80000ac68783b */ /* 0x000f240000004200 */
[----:B------:R-:W-:Y:S01]  /*c3d0*/  FFMA.FTZ R125, R32, UR4, -R136 ;  /* 0x00000004207d7c23 */ /* 0x000fe20008010888 */
[----:B------:R-:W-:Y:S05]  /*c3e0*/  FADD.FTZ R132, R135, R132 ;  /* 0x0000008487847221 */ /* 0x000fea0000010000 */
[----:B------:R-:W-:Y:S02]  /*c3f0*/  MUFU.EX2 R129, R129 ;  /* 0x0000008100817308 */ /* 0x000fe40000000800 */
[----:B------:R-:W-:Y:S01]  /*c400*/  FFMA.FTZ R126, R36, UR4, -R136 ;  /* 0x00000004247e7c23 */ /* 0x000fe20008010888 */
[----:B------:R-:W-:Y:S01]  /*c410*/  FFMA.FTZ R127, R39, UR4, -R119 ;  /* 0x00000004277f7c23 */ /* 0x000fe20008010877 */
[----:B------:R-:W-:Y:S06]  /*c420*/  FADD.FTZ R141, R141, R134 ;  /* 0x000000868d8d7221 */ /* 0x000fec0000010000 */
[----:B------:R-:W5:Y:S01]  /*c430*/  MUFU.EX2 R128, R128 ;  /* 0x0000008000807308 */ /* 0x000f620000000800 */
[----:B---3--:R-:W-:Y:S09]  /*c440*/  LDSM.16.MT88.4 R112, [R172+0xd800] ;  /* 0x00d80000ac70783b */ /* 0x008ff20000004200 */
[----:B------:R-:W3:Y:S10]  /*c450*/  MUFU.EX2 R130, R130 ;  /* 0x0000008200827308 */ /* 0x000ef40000000800 */
[----:B------:R-:W2:Y:S01]  /*c460*/  MUFU.EX2 R143, R143 ;  /* 0x0000008f008f7308 */ /* 0x000ea20000000800 */
[C---:B-----5:R-:W-:Y:S01]  /*c470*/  F2FP.F16.F32.PACK_AB R20, R128.reuse, R129 ;  /* 0x000000818014723e */ /* 0x060fe200000000ff */
[----:B------:R-:W-:Y:S04]  /*c480*/  FADD.FTZ R129, R129, R132 ;  /* 0x0000008481817221 */ /* 0x000fe80000010000 */
[----:B------:R-:W-:Y:S04]  /*c490*/  FADD.FTZ R129, R128, R129 ;  /* 0x0000008180817221 */ /* 0x000fe80000010000 */
[----:B------:R-:W-:Y:S01]  /*c4a0*/  MUFU.EX2 R146, R146 ;  /* 0x0000009200927308 */ /* 0x000fe20000000800 */
[----:B---3--:R-:W-:Y:S09]  /*c4b0*/  FADD.FTZ R6, R130, R141 ;  /* 0x0000008d82067221 */ /* 0x008ff20000010000 */
[----:B------:R-:W3:Y:S01]  /*c4c0*/  MUFU.EX2 R131, R131 ;  /* 0x0000008300837308 */ /* 0x000ee20000000800 */
[C---:B--2---:R-:W-:Y:S01]  /*c4d0*/  F2FP.F16.F32.PACK_AB R21, R143.reuse, R130 ;  /* 0x000000828f15723e */ /* 0x044fe200000000ff */
[----:B------:R-:W-:Y:S08]  /*c4e0*/  FADD.FTZ R6, R143, R6 ;  /* 0x000000068f067221 */ /* 0x000ff00000010000 */
[----:B------:R-:W2:Y:S10]  /*c4f0*/  MUFU.EX2 R145, R145 ;  /* 0x0000009100917308 */ /* 0x000eb40000000800 */
[----:B------:R-:W-:Y:S01]  /*c500*/  MUFU.EX2 R126, R126 ;  /* 0x0000007e007e7308 */ /* 0x000fe20000000800 */
[C---:B---3--:R-:W-:Y:S01]  /*c510*/  F2FP.F16.F32.PACK_AB R22, R131.reuse, R146 ;  /* 0x000000928316723e */ /* 0x048fe200000000ff */
[----:B------:R-:W-:Y:S04]  /*c520*/  FADD.FTZ R146, R146, R129 ;  /* 0x0000008192927221 */ /* 0x000fe80000010000 */
[----:B------:R-:W-:Y:S04]  /*c530*/  FADD.FTZ R131, R131, R146 ;  /* 0x0000009283837221 */ /* 0x000fe80000010000 */
[----:B------:R-:W-:Y:S01]  /*c540*/  MUFU.EX2 R127, R127 ;  /* 0x0000007f007f7308 */ /* 0x000fe20000000800 */
[C---:B--2---:R-:W-:Y:S01]  /*c550*/  F2FP.F16.F32.PACK_AB R23, R124.reuse, R145 ;  /* 0x000000917c17723e */ /* 0x044fe200000000ff */
[----:B------:R-:W-:Y:S04]  /*c560*/  FADD.FTZ R7, R145, R6 ;  /* 0x0000000691077221 */ /* 0x000fe80000010000 */
[----:B------:R-:W-:Y:S02]  /*c570*/  FADD.FTZ R7, R124, R7 ;  /* 0x000000077c077221 */ /* 0x000fe40000010000 */
[C---:B------:R-:W-:Y:S02]  /*c580*/  HMMA.16816.F32 R8, R20.reuse, R108, R8 ;  /* 0x0000006c1408723c */ /* 0x040fe40000001808 */
[----:B------:R-:W-:Y:S04]  /*c590*/  MUFU.EX2 R53, R53 ;  /* 0x0000003500357308 */ /* 0x000fe80000000800 */
[C---:B------:R-:W-:Y:S01]  /*c5a0*/  HMMA.16816.F32 R68, R20.reuse, R110, R68 ;  /* 0x0000006e1444723c */ /* 0x040fe20000001844 */
[----:B------:R-:W2:Y:S05]  /*c5b0*/  LDSM.16.MT88.4 R108, [R174+0xd800] ;  /* 0x00d80000ae6c783b */ /* 0x000eaa0000004200 */
[----:B------:R-:W-:Y:S01]  /*c5c0*/  MUFU.EX2 R54, R54 ;  /* 0x0000003600367308 */ /* 0x000fe20000000800 */
[C---:B------:R-:W-:Y:S09]  /*c5d0*/  HMMA.16816.F32 R72, R20.reuse, R120, R72 ;  /* 0x000000781448723c */ /* 0x040ff20000001848 */
[----:B------:R-:W-:Y:S01]  /*c5e0*/  MUFU.EX2 R55, R55 ;  /* 0x0000003700377308 */ /* 0x000fe20000000800 */
[C---:B------:R-:W-:Y:S03]  /*c5f0*/  HMMA.16816.F32 R76, R20.reuse, R122, R76 ;  /* 0x0000007a144c723c */ /* 0x040fe6000000184c */
[--C-:B------:R-:W-:Y:S03]  /*c600*/  FFMA.FTZ R120, R28, UR4, -R136.reuse ;  /* 0x000000041c787c23 */ /* 0x100fe60008010888 */
[C---:B-1----:R-:W-:Y:S03]  /*c610*/  HMMA.16816.F32 R12, R20.reuse, R24, R12 ;  /* 0x00000018140c723c */ /* 0x042fe6000000180c */
[----:B------:R-:W-:Y:S02]  /*c620*/  MUFU.EX2 R56, R56 ;  /* 0x0000003800387308 */ /* 0x000fe40000000800 */
[--C-:B------:R-:W-:Y:S01]  /*c630*/  FFMA.FTZ R121, R29, UR4, -R136.reuse ;  /* 0x000000041d797c23 */ /* 0x100fe20008010888 */
[C---:B------:R-:W-:Y:S01]  /*c640*/  HMMA.16816.F32 R80, R20.reuse, R26, R80 ;  /* 0x0000001a1450723c */ /* 0x040fe20000001850 */
[----:B------:R-:W1:Y:S06]  /*c650*/  LDSM.16.MT88.4 R24, [R174+0x9c00] ;  /* 0x009c0000ae18783b */ /* 0x000e6c0000004200 */
[----:B------:R-:W-:Y:S01]  /*c660*/  MUFU.EX2 R57, R57 ;  /* 0x0000003900397308 */ /* 0x000fe20000000800 */
[--C-:B------:R-:W-:Y:S01]  /*c670*/  FFMA.FTZ R122, R30, UR4, -R119.reuse ;  /* 0x000000041e7a7c23 */ /* 0x100fe20008010877 */
[C---:B----4-:R-:W-:Y:S03]  /*c680*/  HMMA.16816.F32 R84, R20.reuse, R104, R84 ;  /* 0x000000681454723c */ /* 0x050fe60000001854 */
[--C-:B------:R-:W-:Y:S03]  /*c690*/  FFMA.FTZ R123, R31, UR4, -R119.reuse ;  /* 0x000000041f7b7c23 */ /* 0x100fe60008010877 */
[C---:B------:R-:W-:Y:S01]  /*c6a0*/  HMMA.16816.F32 R88, R20.reuse, R106, R88 ;  /* 0x0000006a1458723c */ /* 0x040fe20000001858 */
[----:B------:R-:W3:Y:S01]  /*c6b0*/  LDSM.16.MT88.4 R28, [R172+0x9c00] ;  /* 0x009c0000ac1c783b */ /* 0x000ee20000004200 */
[----:B------:R-:W-:Y:S04]  /*c6c0*/  MUFU.EX2 R58, R58 ;  /* 0x0000003a003a7308 */ /* 0x000fe80000000800 */
[C---:B--2---:R-:W-:Y:S03]  /*c6d0*/  HMMA.16816.F32 R92, R20.reuse, R108, R92 ;  /* 0x0000006c145c723c */ /* 0x044fe6000000185c */
[----:B------:R-:W-:Y:S03]  /*c6e0*/  LDSM.16.MT88.4 R104, [R172+0xbc00] ;  /* 0x00bc0000ac68783b */ /* 0x000fe60000004200 */
[----:B------:R-:W-:Y:S01]  /*c6f0*/  MUFU.EX2 R120, R120 ;  /* 0x0000007800787308 */ /* 0x000fe20000000800 */
[C---:B------:R-:W-:Y:S04]  /*c700*/  HMMA.16816.F32 R96, R20.reuse, R110, R96 ;  /* 0x0000006e1460723c */ /* 0x040fe80000001860 */
[--C-:B------:R-:W-:Y:S02]  /*c710*/  FFMA.FTZ R108, R33, UR4, -R136.reuse ;  /* 0x00000004216c7c23 */ /* 0x100fe40008010888 */
[C---:B------:R-:W-:Y:S03]  /*c720*/  HMMA.16816.F32 R100, R20.reuse, R112, R100 ;  /* 0x000000701464723c */ /* 0x040fe60000001864 */
[----:B------:R-:W2:Y:S02]  /*c730*/  MUFU.EX2 R121, R121 ;  /* 0x0000007900797308 */ /* 0x000ea40000000800 */
[--C-:B------:R-:W-:Y:S01]  /*c740*/  FFMA.FTZ R109, R34, UR4, -R119.reuse ;  /* 0x00000004226d7c23 */ /* 0x100fe20008010877 */
[----:B------:R-:W-:Y:S07]  /*c750*/  HMMA.16816.F32 R16, R20, R114, R16 ;  /* 0x000000721410723c */ /* 0x000fee0000001810 */
[----:B------:R-:W-:Y:S01]  /*c760*/  MUFU.EX2 R122, R122 ;  /* 0x0000007a007a7308 */ /* 0x000fe20000000800 */
[----:B------:R-:W-:Y:S03]  /*c770*/  FFMA.FTZ R110, R35, UR4, -R119 ;  /* 0x00000004236e7c23 */ /* 0x000fe60008010877 */
[--C-:B------:R-:W-:Y:S01]  /*c780*/  FFMA.FTZ R111, R37, UR4, -R136.reuse ;  /* 0x00000004256f7c23 */ /* 0x100fe20008010888 */
[----:B------:R-:W4:Y:S01]  /*c790*/  LDSM.16.MT88.4 R32, [R174+0xbc00] ;  /* 0x00bc0000ae20783b */ /* 0x000f220000004200 */
[----:B------:R-:W-:Y:S04]  /*c7a0*/  FFMA.FTZ R136, R65, UR4, -R136 ;  /* 0x0000000441887c23 */ /* 0x000fe80008010888 */
[----:B------:R-:W5:Y:S01]  /*c7b0*/  MUFU.EX2 R123, R123 ;  /* 0x0000007b007b7308 */ /* 0x000f620000000800 */
[C---:B--2---:R-:W-:Y:S01]  /*c7c0*/  F2FP.F16.F32.PACK_AB R20, R121.reuse, R120 ;  /* 0x000000787914723e */ /* 0x044fe200000000ff */
[----:B------:R-:W-:Y:S01]  /*c7d0*/  FADD.FTZ R6, R120, R131 ;  /* 0x0000008378067221 */ /* 0x000fe20000010000 */
[----:B------:R-:W-:Y:S03]  /*c7e0*/  LDSM.16.MT88.4 R36, [R172+0xa000] ;  /* 0x00a00000ac24783b */ /* 0x000fe60000004200 */
[----:B------:R-:W-:Y:S04]  /*c7f0*/  FADD.FTZ R6, R121, R6 ;  /* 0x0000000679067221 */ /* 0x000fe80000010000 */
[----:B------:R-:W-:Y:S10]  /*c800*/  MUFU.EX2 R125, R125 ;  /* 0x0000007d007d7308 */ /* 0x000ff40000000800 */
[----:B------:R-:W2:Y:S01]  /*c810*/  MUFU.EX2 R108, R108 ;  /* 0x0000006c006c7308 */ /* 0x000ea20000000800 */
[C---:B-----5:R-:W-:Y:S01]  /*c820*/  F2FP.F16.F32.PACK_AB R21, R123.reuse, R122 ;  /* 0x0000007a7b15723e */ /* 0x060fe200000000ff */
[----:B------:R-:W-:Y:S04]  /*c830*/  FADD.FTZ R122, R122, R7 ;  /* 0x000000077a7a7221 */ /* 0x000fe80000010000 */
[----:B------:R-:W-:Y:S04]  /*c840*/  FADD.FTZ R122, R123, R122 ;  /* 0x0000007a7b7a7221 */ /* 0x000fe80000010000 */
[----:B------:R-:W-:Y:S10]  /*c850*/  MUFU.EX2 R109, R109 ;  /* 0x0000006d006d7308 */ /* 0x000ff40000000800 */
[----:B------:R-:W5:Y:S01]  /*c860*/  MUFU.EX2 R110, R110 ;  /* 0x0000006e006e7308 */ /* 0x000f620000000800 */
[C---:B--2---:R-:W-:Y:S01]  /*c870*/  F2FP.F16.F32.PACK_AB R22, R108.reuse, R125 ;  /* 0x0000007d6c16723e */ /* 0x044fe200000000ff */
[----:B------:R-:W-:Y:S04]  /*c880*/  FADD.FTZ R125, R125, R6 ;  /* 0x000000067d7d7221 */ /* 0x000fe80000010000 */
[----:B------:R-:W-:Y:S04]  /*c890*/  FADD.FTZ R125, R108, R125 ;  /* 0x0000007d6c7d7221 */ /* 0x000fe80000010000 */
[----:B------:R-:W-:Y:S10]  /*c8a0*/  MUFU.EX2 R111, R111 ;  /* 0x0000006f006f7308 */ /* 0x000ff40000000800 */
[----:B------:R-:W-:Y:S01]  /*c8b0*/  MUFU.EX2 R59, R59 ;  /* 0x0000003b003b7308 */ /* 0x000fe20000000800 */
[C---:B-----5:R-:W-:Y:S01]  /*c8c0*/  F2FP.F16.F32.PACK_AB R23, R110.reuse, R109 ;  /* 0x0000006d6e17723e */ /* 0x060fe200000000ff */
[----:B------:R-:W-:Y:S04]  /*c8d0*/  FADD.FTZ R109, R109, R122 ;  /* 0x0000007a6d6d7221 */ /* 0x000fe80000010000 */
[----:B------:R-:W-:Y:S02]  /*c8e0*/  FADD.FTZ R109, R110, R109 ;  /* 0x0000006d6e6d7221 */ /* 0x000fe40000010000 */
[C---:B-1----:R-:W-:Y:S02]  /*c8f0*/  HMMA.16816.F32 R8, R20.reuse, R24, R8 ;  /* 0x000000181408723c */ /* 0x042fe40000001808 */
[----:B------:R-:W1:Y:S01]  /*c900*/  MUFU.EX2 R60, R60 ;  /* 0x0000003c003c7308 */ /* 0x000e620000000800 */
[----:B------:R-:W-:Y:S03]  /*c910*/  FADD.FTZ R6, R148, R109 ;  /* 0x0000006d94067221 */ /* 0x000fe60000010000 */
[C---:B------:R-:W-:Y:S01]  /*c920*/  HMMA.16816.F32 R68, R20.reuse, R26, R68 ;  /* 0x0000001a1444723c */ /* 0x040fe20000001844 */
[----:B------:R-:W2:Y:S05]  /*c930*/  LDSM.16.MT88.4 R24, [R174+0xdc00] ;  /* 0x00dc0000ae18783b */ /* 0x000eaa0000004200 */
[----:B------:R-:W-:Y:S01]  /*c940*/  MUFU.EX2 R61, R61 ;  /* 0x0000003d003d7308 */ /* 0x000fe20000000800 */
[----:B------:R-:W-:Y:S01]  /*c950*/  FADD.FTZ R6, R127, R6 ;  /* 0x000000067f067221 */ /* 0x000fe20000010000 */
[C---:B---3--:R-:W-:Y:S08]  /*c960*/  HMMA.16816.F32 R72, R20.reuse, R28, R72 ;  /* 0x0000001c1448723c */ /* 0x048ff00000001848 */
[----:B------:R-:W-:Y:S01]  /*c970*/  MUFU.EX2 R136, R136 ;  /* 0x0000008800887308 */ /* 0x000fe20000000800 */
[C---:B------:R-:W-:Y:S01]  /*c980*/  HMMA.16816.F32 R76, R20.reuse, R30, R76 ;  /* 0x0000001e144c723c */ /* 0x040fe2000000184c */
[----:B------:R-:W3:Y:S05]  /*c990*/  LDSM.16.MT88.4 R28, [R172+0xdc00] ;  /* 0x00dc0000ac1c783b */ /* 0x000eea0000004200 */
[C---:B----4-:R-:W-:Y:S03]  /*c9a0*/  HMMA.16816.F32 R12, R20.reuse, R32, R12 ;  /* 0x00000020140c723c */ /* 0x050fe6000000180c */
[----:B------:R-:W-:Y:S03]  /*c9b0*/  MUFU.EX2 R5, R66 ;  /* 0x0000004200057308 */ /* 0x000fe60000000800 */
[C---:B------:R-:W-:Y:S01]  /*c9c0*/  HMMA.16816.F32 R80, R20.reuse, R34, R80 ;  /* 0x000000221450723c */ /* 0x040fe20000001850 */
[----:B------:R-:W4:Y:S05]  /*c9d0*/  LDSM.16.MT88.4 R32, [R174+0xa000] ;  /* 0x00a00000ae20783b */ /* 0x000f2a0000004200 */
[C---:B------:R-:W-:Y:S06]  /*c9e0*/  HMMA.16816.F32 R84, R20.reuse, R104, R84 ;  /* 0x000000681454723c */ /* 0x040fec0000001854 */
[C---:B------:R-:W-:Y:S05]  /*c9f0*/  HMMA.16816.F32 R88, R20.reuse, R106, R88 ;  /* 0x0000006a1458723c */ /* 0x040fea0000001858 */
[----:B-1----:R-:W-:Y:S01]  /*ca00*/  F2FP.F16.F32.PACK_AB R104, R60, R59 ;  /* 0x0000003b3c68723e */ /* 0x002fe200000000ff */
[C---:B--2---:R-:W-:Y:S06]  /*ca10*/  HMMA.16816.F32 R92, R20.reuse, R24, R92 ;  /* 0x00000018145c723c */ /* 0x044fec000000185c */
[C---:B------:R-:W-:Y:S01]  /*ca20*/  HMMA.16816.F32 R96, R20.reuse, R26, R96 ;  /* 0x0000001a1460723c */ /* 0x040fe20000001860 */
[----:B------:R-:W1:Y:S05]  /*ca30*/  LDSM.16.MT88.4 R24, [R174+0xc000] ;  /* 0x00c00000ae18783b */ /* 0x000e6a0000004200 */
[C---:B---3--:R-:W-:Y:S06]  /*ca40*/  HMMA.16816.F32 R100, R20.reuse, R28, R100 ;  /* 0x0000001c1464723c */ /* 0x048fec0000001864 */
        /* <DEDUP_REMOVED lines=9> */
[----:B------:R-:W-:Y:S03]  /*cae0*/  FADD.FTZ R151, R151, R6 ;  /* 0x0000000697977221 */ /* 0x000fe60000010000 */
[----:B------:R-:W-:Y:S01]  /*caf0*/  FADD.FTZ R7, R150, R7 ;  /* 0x0000000796077221 */ /* 0x000fe20000010000 */
[----:B------:R-:W-:Y:S01]  /*cb00*/  FADD.FTZ R151, R152, R151 ;  /* 0x0000009798977221 */ /* 0x000fe20000010000 */
[C---:B----4-:R-:W-:Y:S06]  /*cb10*/  HMMA.16816.F32 R8, R20.reuse, R32, R8 ;  /* 0x000000201408723c */ /* 0x050fec0000001808 */
        /* <DEDUP_REMOVED lines=8> */
[C---:B--2---:R-:W-:Y:S05]  /*cba0*/  HMMA.16816.F32 R84, R20.reuse, R28, R84 ;  /* 0x0000001c1454723c */ /* 0x044fea0000001854 */
[----:B------:R-:W-:Y:S01]  /*cbb0*/  F2FP.F16.F32.PACK_AB R25, R155, R154 ;  /* 0x0000009a9b19723e */ /* 0x000fe200000000ff */
[C---:B------:R-:W-:Y:S01]  /*cbc0*/  HMMA.16816.F32 R88, R20.reuse, R30, R88 ;  /* 0x0000001e1458723c */ /* 0x040fe20000001858 */
[----:B------:R-:W1:Y:S04]  /*cbd0*/  LDSM.16.MT88.4 R28, [R172+0xa400] ;  /* 0x00a40000ac1c783b */ /* 0x000e680000004200 */
[----:B------:R-:W-:Y:S01]  /*cbe0*/  F2FP.F16.F32.PACK_AB R26, R49, R48 ;  /* 0x00000030311a723e */ /* 0x000fe200000000ff */
[C---:B---3--:R-:W-:Y:S05]  /*cbf0*/  HMMA.16816.F32 R92, R20.reuse, R32, R92 ;  /* 0x00000020145c723c */ /* 0x048fea000000185c */
[----:B------:R-:W-:Y:S01]  /*cc00*/  F2FP.F16.F32.PACK_AB R27, R51, R50 ;  /* 0x00000032331b723e */ /* 0x000fe200000000ff */
[C---:B------:R-:W-:Y:S01]  /*cc10*/  HMMA.16816.F32 R96, R20.reuse, R34, R96 ;  /* 0x000000221460723c */ /* 0x040fe20000001860 */
[----:B------:R-:W2:Y:S04]  /*cc20*/  LDSM.16.MT88.4 R32, [R174+0xc400] ;  /* 0x00c40000ae20783b */ /* 0x000ea80000004200 */
[----:B------:R-:W-:Y:S01]  /*cc30*/  FADD.FTZ R116, R116, R7 ;  /* 0x0000000774747221 */ /* 0x000fe20000010000 */
[C---:B----4-:R-:W-:Y:S05]  /*cc40*/  HMMA.16816.F32 R100, R20.reuse, R36, R100 ;  /* 0x000000241464723c */ /* 0x050fea0000001864 */
[----:B------:R-:W-:Y:S01]  /*cc50*/  FADD.FTZ R154, R154, R151 ;  /* 0x000000979a9a7221 */ /* 0x000fe20000010000 */
[----:B------:R-:W-:Y:S01]  /*cc60*/  HMMA.16816.F32 R16, R20, R38, R16 ;  /* 0x000000261410723c */ /* 0x000fe20000001810 */
[----:B------:R-:W3:Y:S04]  /*cc70*/  LDSM.16.MT88.4 R20, [R172+0xc400] ;  /* 0x00c40000ac14783b */ /* 0x000ee80000004200 */
[----:B------:R-:W-:Y:S01]  /*cc80*/  FADD.FTZ R153, R153, R116 ;  /* 0x0000007499997221 */ /* 0x000fe20000010000 */
[C---:B------:R-:W-:Y:S03]  /*cc90*/  HMMA.16816.F32 R8, R24.reuse, R40, R8 ;  /* 0x000000281808723c */ /* 0x040fe60000001808 */
[----:B------:R-:W4:Y:S02]  /*cca0*/  LDSM.16.MT88.4 R36, [R174+0xe400] ;  /* 0x00e40000ae24783b */ /* 0x000f240000004200 */
[----:B------:R-:W-:Y:S01]  /*ccb0*/  FADD.FTZ R155, R155, R154 ;  /* 0x0000009a9b9b7221 */ /* 0x000fe20000010000 */
[C---:B------:R-:W-:Y:S05]  /*ccc0*/  HMMA.16816.F32 R68, R24.reuse, R42, R68 ;  /* 0x0000002a1844723c */ /* 0x040fea0000001844 */
[----:B------:R-:W-:Y:S01]  /*ccd0*/  LDSM.16.MT88.4 R40, [R172+0xa800] ;  /* 0x00a80000ac28783b */ /* 0x000fe20000004200 */
[C---:B-1----:R-:W-:Y:S05]  /*cce0*/  HMMA.16816.F32 R72, R24.reuse, R28, R72 ;  /* 0x0000001c1848723c */ /* 0x042fea0000001848 */
[----:B------:R-:W-:Y:S01]  /*ccf0*/  FADD.FTZ R48, R48, R153 ;  /* 0x0000009930307221 */ /* 0x000fe20000010000 */
[C---:B------:R-:W-:Y:S01]  /*cd00*/  HMMA.16816.F32 R76, R24.reuse, R30, R76 ;  /* 0x0000001e184c723c */ /* 0x040fe2000000184c */
[----:B------:R-:W1:Y:S04]  /*cd10*/  LDSM.16.MT88.4 R28, [R172+0xe400] ;  /* 0x00e40000ac1c783b */ /* 0x000e680000004200 */
[----:B------:R-:W-:Y:S01]  /*cd20*/  FADD.FTZ R6, R50, R155 ;  /* 0x0000009b32067221 */ /* 0x000fe20000010000 */
[C---:B--2---:R-:W-:Y:S05]  /*cd30*/  HMMA.16816.F32 R12, R24.reuse, R32, R12 ;  /* 0x00000020180c723c */ /* 0x044fea000000180c */
[----:B------:R-:W-:Y:S01]  /*cd40*/  FADD.FTZ R48, R49, R48 ;  /* 0x0000003031307221 */ /* 0x000fe20000010000 */
[C---:B------:R-:W-:Y:S01]  /*cd50*/  HMMA.16816.F32 R80, R24.reuse, R34, R80 ;  /* 0x000000221850723c */ /* 0x040fe20000001850 */
[----:B------:R-:W2:Y:S04]  /*cd60*/  LDSM.16.MT88.4 R32, [R174+0xa800] ;  /* 0x00a80000ae20783b */ /* 0x000ea80000004200 */
[----:B------:R-:W-:Y:S01]  /*cd70*/  FADD.FTZ R6, R51, R6 ;  /* 0x0000000633067221 */ /* 0x000fe20000010000 */
        /* <DEDUP_REMOVED lines=8> */
[C---:B-1----:R-:W-:Y:S05]  /*ce00*/  HMMA.16816.F32 R100, R24.reuse, R28, R100 ;  /* 0x0000001c1864723c */ /* 0x042fea0000001864 */
[----:B------:R-:W-:Y:S01]  /*ce10*/  F2FP.F16.F32.PACK_AB R23, R58, R57 ;  /* 0x000000393a17723e */ /* 0x000fe200000000ff */
[----:B------:R-:W-:Y:S01]  /*ce20*/  HMMA.16816.F32 R16, R24, R30, R16 ;  /* 0x0000001e1810723c */ /* 0x000fe20000001810 */
[----:B------:R-:W1:Y:S04]  /*ce30*/  LDSM.16.MT88.4 R24, [R174+0xe800] ;  /* 0x00e80000ae18783b */ /* 0x000e680000004200 */
[----:B------:R-:W-:Y:S01]  /*ce40*/  FADD.FTZ R3, R3, R48 ;  /* 0x0000003003037221 */ /* 0x000fe20000010000 */
[C---:B--2---:R-:W-:Y:S03]  /*ce50*/  HMMA.16816.F32 R8, R20.reuse, R32, R8 ;  /* 0x000000201408723c */ /* 0x044fe60000001808 */
[----:B------:R-:W2:Y:S02]  /*ce60*/  LDSM.16.MT88.4 R28, [R172+0xe800] ;  /* 0x00e80000ac1c783b */ /* 0x000ea40000004200 */
[----:B------:R-:W-:Y:S01]  /*ce70*/  FADD.FTZ R53, R53, R6 ;  /* 0x0000000635357221 */ /* 0x000fe20000010000 */
[C---:B------:R-:W-:Y:S05]  /*ce80*/  HMMA.16816.F32 R68, R20.reuse, R34, R68 ;  /* 0x000000221444723c */ /* 0x040fea0000001844 */
[----:B------:R-:W4:Y:S01]  /*ce90*/  LDSM.16.MT88.4 R32, [R174+0xac00] ;  /* 0x00ac0000ae20783b */ /* 0x000f220000004200 */
[C---:B------:R-:W-:Y:S01]  /*cea0*/  HMMA.16816.F32 R72, R20.reuse, R40, R72 ;  /* 0x000000281448723c */ /* 0x040fe20000001848 */
[----:B------:R-:W5:Y:S04]  /*ceb0*/  MUFU.EX2 R41, R64 ;  /* 0x0000004000297308 */ /* 0x000f680000000800 */
[----:B------:R-:W-:Y:S01]  /*cec0*/  FADD.FTZ R52, R52, R3 ;  /* 0x0000000334347221 */ /* 0x000fe20000010000 */
[C---:B------:R-:W-:Y:S05]  /*ced0*/  HMMA.16816.F32 R76, R20.reuse, R42, R76 ;  /* 0x0000002a144c723c */ /* 0x040fea000000184c */
[--C-:B------:R-:W-:Y:S01]  /*cee0*/  FFMA.FTZ R40, R63, UR4, -R119.reuse ;  /* 0x000000043f287c23 */ /* 0x100fe20008010877 */
[C---:B---3--:R-:W-:Y:S05]  /*cef0*/  HMMA.16816.F32 R12, R20.reuse, R36, R12 ;  /* 0x00000024140c723c */ /* 0x048fea000000180c */
[----:B------:R-:W3:Y:S01]  /*cf00*/  MUFU.EX2 R40, R40 ;  /* 0x0000002800287308 */ /* 0x000ee20000000800 */
[C---:B------:R-:W-:Y:S01]  /*cf10*/  HMMA.16816.F32 R80, R20.reuse, R38, R80 ;  /* 0x000000261450723c */ /* 0x040fe20000001850 */
[----:B------:R-:W4:Y:S04]  /*cf20*/  LDSM.16.MT88.4 R36, [R172+0xac00] ;  /* 0x00ac0000ac24783b */ /* 0x000f280000004200 */
[----:B-----5:R-:W-:Y:S01]  /*cf30*/  F2FP.F16.F32.PACK_AB R106, R136, R41 ;  /* 0x00000029886a723e */ /* 0x020fe200000000ff */
[C---:B------:R-:W-:Y:S05]  /*cf40*/  HMMA.16816.F32 R84, R20.reuse, R44, R84 ;  /* 0x0000002c1454723c */ /* 0x040fea0000001854 */
[----:B------:R-:W-:Y:S01]  /*cf50*/  FFMA.FTZ R119, R67, UR4, -R119 ;  /* 0x0000000443777c23 */ /* 0x000fe20008010877 */
[C---:B------:R-:W-:Y:S03]  /*cf60*/  HMMA.16816.F32 R88, R20.reuse, R46, R88 ;  /* 0x0000002e1458723c */ /* 0x040fe60000001858 */
[----:B------:R-:W5:Y:S02]  /*cf70*/  MUFU.EX2 R196, R119 ;  /* 0x0000007700c47308 */ /* 0x000f640000000800 */
[----:B---3--:R-:W-:Y:S01]  /*cf80*/  F2FP.F16.F32.PACK_AB R105, R40, R61 ;  /* 0x0000003d2869723e */ /* 0x008fe200000000ff */
[C---:B-1----:R-:W-:Y:S05]  /*cf90*/  HMMA.16816.F32 R92, R20.reuse, R24, R92 ;  /* 0x00000018145c723c */ /* 0x042fea000000185c */
[----:B------:R-:W-:Y:S01]  /*cfa0*/  FADD.FTZ R54, R54, R53 ;  /* 0x0000003536367221 */ /* 0x000fe20000010000 */
[C---:B------:R-:W-:Y:S01]  /*cfb0*/  HMMA.16816.F32 R96, R20.reuse, R26, R96 ;  /* 0x0000001a1460723c */ /* 0x040fe20000001860 */
[----:B------:R-:W1:Y:S04]  /*cfc0*/  LDSM.16.MT88.4 R24, [R174+0xcc00] ;  /* 0x00cc0000ae18783b */ /* 0x000e680000004200 */
[----:B------:R-:W-:Y:S01]  /*cfd0*/  IADD3 R3, R183, -0x1, RZ ;  /* 0xffffffffb7037810 */ /* 0x000fe20007ffe0ff */
[C---:B--2---:R-:W-:Y:S05]  /*cfe0*/  HMMA.16816.F32 R100, R20.reuse, R28, R100 ;  /* 0x0000001c1464723c */ /* 0x044fea0000001864 */
[----:B-----5:R-:W-:Y:S01]  /*cff0*/  F2FP.F16.F32.PACK_AB R107, R196, R5 ;  /* 0x00000005c46b723e */ /* 0x020fe200000000ff */
[----:B------:R-:W-:Y:S01]  /*d000*/  HMMA.16816.F32 R16, R20, R30, R16 ;  /* 0x0000001e1410723c */ /* 0x000fe20000001810 */
[----:B------:R-:W2:Y:S04]  /*d010*/  LDSM.16.MT88.4 R20, [R172+0xcc00] ;  /* 0x00cc0000ac14783b */ /* 0x000ea80000004200 */
[----:B------:R-:W-:Y:S01]  /*d020*/  MOV R183, R3 ;  /* 0x0000000300b77202 */ /* 0x000fe20000000f00 */
[C---:B----4-:R-:W-:Y:S03]  /*d030*/  HMMA.16816.F32 R112, R104.reuse, R32, R8 ;  /* 0x000000206870723c */ /* 0x050fe60000001808 */
[----:B------:R-:W3:Y:S02]  /*d040*/  LDSM.16.MT88.4 R8, [R174+0xec00] ;  /* 0x00ec0000ae08783b */ /* 0x000ee40000004200 */
[----:B------:R-:W-:Y:S01]  /*d050*/  FADD.FTZ R55, R55, R52 ;  /* 0x0000003437377221 */ /* 0x000fe20000010000 */
[C---:B------:R-:W-:Y:S05]  /*d060*/  HMMA.16816.F32 R68, R104.reuse, R34, R68 ;  /* 0x000000226844723c */ /* 0x040fea0000001844 */
[----:B------:R-:W4:Y:S01]  /*d070*/  LDSM.16.MT88.4 R28, [R172+0xec00] ;  /* 0x00ec0000ac1c783b */ /* 0x000f220000004200 */
        /* <DEDUP_REMOVED lines=18> */
[----:B------:R-:W-:Y:S05]  /*d1a0*/  HMMA.16816.F32 R104, R104, R30, R16 ;  /* 0x0000001e6868723c */ /* 0x000fea0000001810 */
[----:B------:R-:W-:Y:S01]  /*d1b0*/  FADD.FTZ R193, R136, R41 ;  /* 0x0000002988c17221 */ /* 0x000fe20000010000 */
[----:B------:R-:W-:Y:S01]  /*d1c0*/  MOV R3, R0 ;  /* 0x0000000000037202 */ /* 0x000fe20000000f00 */
[----:B------:R-:W-:Y:S01]  /*d1d0*/  FADD.FTZ R196, R196, R5 ;  /* 0x00000005c4c47221 */ /* 0x000fe20000010000 */
[----:B------:R-:W-:Y:S05]  /*d1e0*/  @!UPT UIADD3 URZ, URZ, URZ, URZ ;  /* 0x0000003f3f3ff290 */ /* 0x000fea000fffe03f */
[----:B------:R-:W-:Y:S11]  /*d1f0*/  @P0 BRA `(.L_x_1828) ;  /* 0xffffffc800cc0947 */ /* 0x000ff6000383ffff */
.L_x_1824:
[----:B------:R-:W1:Y:S01]  /*d200*/  SHFL.BFLY PT, R8, R193, 0x2, 0x1f ;  /* 0x0c401f00c1087f89 */ /* 0x000e6200000e0000 */
[----:B------:R-:W-:Y:S01]  /*d210*/  MOV R6, 0x3f800000 ;  /* 0x3f80000000067802 */ /* 0x000fe20000000f00 */
[----:B------:R-:W2:Y:S01]  /*d220*/  S2UR UR4, SR_CgaCtaId ;  /* 0x00000000000479c3 */ /* 0x000ea20000008800 */
[----:B------:R-:W-:Y:S01]  /*d230*/  MOV R7, 0x3f800000 ;  /* 0x3f80000000077802 */ /* 0x000fe20000000f00 */
[----:B------:R-:W3:Y:S01]  /*d240*/  SHFL.BFLY PT, R9, R196, 0x2, 0x1f ;  /* 0x0c401f00c4097f89 */ /* 0x000ee200000e0000 */
[----:B------:R-:W-:Y:S01]  /*d250*/  UMOV UR5, 0x400 ;  /* 0x0000040000057882 */ /* 0x000fe20000000000 */
        /* <DEDUP_REMOVED lines=12> */
[----:B------:R-:W3:Y:S08]  /*d320*/  @P2 MUFU.RCP R7, R4 ;  /* 0x0000000400072308 */ /* 0x000ef00000001000 */
        /* <DEDUP_REMOVED lines=57> */
[----:B------:R-:W-:Y:S02]  /*d6c0*/  SHF.R.S32.HI R11, RZ, 0x5, R6 ;  /* 0x00000005ff0b7819 */ /* 0x000fe40000011406 */
[----:B------:R-:W-:Y:S02]  /*d6d0*/  LOP3.LUT R10, R10, 0xfffffff8, RZ, 0xc0, !PT ;  /* 0xfffffff80a0a7812 */ /* 0x000fe400078ec0ff */
[----:B------:R-:W-:-:S02]  /*d6e0*/  IADD3 R12, -R12, R3, RZ ;  /* 0x000000030c0c7210 */ /* 0x000fc40007ffe1ff */
[----:B------:R-:W-:Y:S01]  /*d6f0*/  F2FP.F16.F32.PACK_AB R112, R113, R112 ;  /* 0x000000707170723e */ /* 0x000fe200000000ff */
[----:B------:R-:W-:Y:S01]  /*d700*/  IMAD.IADD R10, R7, 0x1, -R10 ;  /* 0x00000001070a7824 */ /* 0x000fe200078e0a0a */
[----:B------:R-:W-:Y:S01]  /*d710*/  F2FP.F16.F32.PACK_AB R114, R115, R114 ;  /* 0x000000727372723e */ /* 0x000fe200000000ff */
[----:B------:R-:W-:Y:S01]  /*d720*/  IMAD R12, R11, 0x100, R12 ;  /* 0x000001000b0c7824 */ /* 0x000fe200078e020c */
[----:B------:R-:W-:Y:S02]  /*d730*/  F2FP.F16.F32.PACK_AB R68, R69, R68 ;  /* 0x000000444544723e */ /* 0x000fe400000000ff */
[----:B------:R-:W-:Y:S02]  /*d740*/  LEA.HI R9, R10, R10, RZ, 0x1 ;  /* 0x0000000a0a097211 */ /* 0x000fe400078f08ff */
[----:B------:R-:W-:Y:S02]  /*d750*/  F2FP.F16.F32.PACK_AB R70, R71, R70 ;  /* 0x000000464746723e */ /* 0x000fe400000000ff */
[----:B------:R-:W-:-:S02]  /*d760*/  LOP3.LUT R13, R9, 0x3fffffe, RZ, 0xc0, !PT ;  /* 0x03fffffe090d7812 */ /* 0x000fc400078ec0ff */
[----:B------:R-:W-:Y:S02]  /*d770*/  SHF.R.S32.HI R9, RZ, 0x1, R9 ;  /* 0x00000001ff097819 */ /* 0x000fe40000011409 */
[----:B------:R-:W-:Y:S01]  /*d780*/  F2FP.F16.F32.PACK_AB R72, R73, R72 ;  /* 0x000000484948723e */ /* 0x000fe200000000ff */
[----:B------:R-:W-:Y:S01]  /*d790*/  IMAD.IADD R13, R10, 0x1, -R13 ;  /* 0x000000010a0d7824 */ /* 0x000fe200078e0a0d */
[C---:B------:R-:W-:Y:S02]  /*d7a0*/  SHF.L.U32 R10, R9.reuse, 0x6, RZ ;  /* 0x00000006090a7819 */ /* 0x040fe400000006ff */
[----:B------:R-:W-:Y:S02]  /*d7b0*/  LOP3.LUT P0, RZ, R9, 0x2, RZ, 0xc0, !PT ;  /* 0x0000000209ff7812 */ /* 0x000fe4000780c0ff */
[----:B------:R-:W-:Y:S02]  /*d7c0*/  LEA R12, R13, R12, 0x4 ;  /* 0x0000000c0d0c7211 */ /* 0x000fe400078e20ff */
[----:B------:R-:W-:-:S02]  /*d7d0*/  LOP3.LUT R10, R10, 0xc0, RZ, 0xc0, !PT ;  /* 0x000000c00a0a7812 */ /* 0x000fc400078ec0ff */
[----:B------:R-:W-:Y:S01]  /*d7e0*/  LOP3.LUT R13, R9, 0x1, RZ, 0xc0, !PT ;  /* 0x00000001090d7812 */ /* 0x000fe200078ec0ff */
[----:B------:R-:W-:Y:S01]  /*d7f0*/  IMAD.MOV.U32 R9, RZ, RZ, 0x20 ;  /* 0x00000020ff097424 */ /* 0x000fe200078e00ff */
[----:B------:R-:W-:Y:S02]  /*d800*/  LEA.HI R15, R10, R10, RZ, 0x1d ;  /* 0x0000000a0a0f7211 */ /* 0x000fe400078fe8ff */
[----:B------:R-:W-:Y:S02]  /*d810*/  ISETP.NE.U32.AND P1, PT, R13, 0x1, PT ;  /* 0x000000010d00780c */ /* 0x000fe40003f25070 */
[----:B------:R-:W-:Y:S02]  /*d820*/  LEA R12, R12, R15, 0x1 ;  /* 0x0000000f0c0c7211 */ /* 0x000fe400078e08ff */
[----:B------:R-:W-:Y:S02]  /*d830*/  SEL R10, R9, 0xffffffe0, !P0 ;  /* 0xffffffe0090a7807 */ /* 0x000fe40004000000 */
[----:B------:R-:W-:-:S02]  /*d840*/  ISETP.NE.AND P0, PT, R182, -0x1, PT ;  /* 0xffffffffb600780c */ /* 0x000fc40003f05270 */
[----:B------:R-:W-:Y:S01]  /*d850*/  LEA R15, R12, UR4, 0x1 ;  /* 0x000000040c0f7c11 */ /* 0x000fe2000f8e08ff */
[----:B------:R-:W-:Y:S01]  /*d860*/  ULDC.U8 UR4, c[0x0][0x3d8] ;  /* 0x0000f60000047ab9 */ /* 0x000fe20000000000 */
[----:B------:R-:W-:Y:S02]  /*d870*/  F2FP.F16.F32.PACK_AB R74, R75, R74 ;  /* 0x0000004a4b4a723e */ /* 0x000fe400000000ff */
[C---:B------:R-:W-:Y:S01]  /*d880*/  IADD3 R17, R15.reuse, -0x10, RZ ;  /* 0xfffffff00f117810 */ /* 0x040fe20007ffe0ff */
[C---:B------:R-:W-:Y:S01]  /*d890*/  IMAD.IADD R19, R15.reuse, 0x1, R10 ;  /* 0x000000010f137824 */ /* 0x040fe200078e020a */
[----:B------:R-:W-:Y:S01]  /*d8a0*/  @P1 IADD3 R17, R15, 0x10, RZ ;  /* 0x000000100f111810 */ /* 0x000fe20007ffe0ff */
[----:B------:R-:W-:Y:S01]  /*d8b0*/  STS [R15], R112 ;  /* 0x000000700f007388 */ /* 0x000fe20000000800 */
[----:B------:R-:W-:Y:S02]  /*d8c0*/  F2FP.F16.F32.PACK_AB R76, R77, R76 ;  /* 0x0000004c4d4c723e */ /* 0x000fe400000000ff */
[----:B------:R-:W-:Y:S01]  /*d8d0*/  F2FP.F16.F32.PACK_AB R78, R79, R78 ;  /* 0x0000004e4f4e723e */ /* 0x000fe200000000ff */
[----:B------:R-:W-:Y:S01]  /*d8e0*/  STS [R15+0x200], R114 ;  /* 0x000200720f007388 */ /* 0x000fe20000000800 */
[----:B------:R-:W-:Y:S01]  /*d8f0*/  IADD3 R9, R10, R17, RZ ;  /* 0x000000110a097210 */ /* 0x000fe20007ffe0ff */
[----:B------:R-:W3:Y:S01]  /*d900*/  @P0 LDC.64 R12, c[0x0][0x298] ;  /* 0x0000a600ff0c0b82 */ /* 0x000ee20000000a00 */
        /* <DEDUP_REMOVED lines=15> */
[----:B------:R-:W-:Y:S01]  /*da00*/  SHF.R.S32.HI R10, RZ, 0x1f, R11 ;  /* 0x0000001fff0a7819 */ /* 0x000fe2000001140b */
[----:B------:R-:W-:Y:S01]  /*da10*/  STS [R9+0x200], R78 ;  /* 0x0002004e09007388 */ /* 0x000fe20000000800 */
[----:B------:R-:W-:Y:S01]  /*da20*/  F2FP.F16.F32.PACK_AB R96, R97, R96 ;  /* 0x000000606160723e */ /* 0x000fe200000000ff */
[----:B---3--:R-:W-:Y:S01]  /*da30*/  @P0 IMAD.WIDE.U32 R22, R182, R12, RZ ;  /* 0x0000000cb6160225 */ /* 0x008fe200078e00ff */
[----:B------:R-:W-:Y:S01]  /*da40*/  LEA.HI R10, R10, R11, RZ, 0x2 ;  /* 0x0000000b0a0a7211 */ /* 0x000fe200078f10ff */
[----:B------:R-:W-:Y:S01]  /*da50*/  STS [R15+0x1000], R108 ;  /* 0x0010006c0f007388 */ /* 0x000fe20000000800 */
[----:B------:R-:W-:Y:S01]  /*da60*/  F2FP.F16.F32.PACK_AB R98, R99, R98 ;  /* 0x000000626362723e */ /* 0x000fe200000000ff */
[----:B------:R-:W-:Y:S01]  /*da70*/  @P0 IMAD R16, R182, R13, R23 ;  /* 0x0000000db6100224 */ /* 0x000fe200078e0217 */
[----:B------:R-:W-:Y:S01]  /*da80*/  F2FP.F16.F32.PACK_AB R100, R101, R100 ;  /* 0x000000646564723e */ /* 0x000fe200000000ff */
[----:B------:R-:W-:Y:S01]  /*da90*/  STS [R15+0x1200], R110 ;  /* 0x0012006e0f007388 */ /* 0x000fe20000000800 */
[----:B------:R-:W-:Y:S01]  /*daa0*/  F2FP.F16.F32.PACK_AB R102, R103, R102 ;  /* 0x000000666766723e */ /* 0x000fe200000000ff */
[----:B-1----:R-:W-:Y:S01]  /*dab0*/  @P3 FMUL.FTZ R13, R5, 0.69314718246459960938 ;  /* 0x3f317218050d3820 */ /* 0x002fe20000410000 */
[----:B------:R-:W-:Y:S01]  /*dac0*/  F2FP.F16.F32.PACK_AB R104, R105, R104 ;  /* 0x000000686968723e */ /* 0x000fe200000000ff */
[----:B------:R-:W-:Y:S01]  /*dad0*/  STS [R17+0x1000], R80 ;  /* 0x0010005011007388 */ /* 0x000fe20000000800 */
[----:B------:R-:W-:-:S02]  /*dae0*/  F2FP.F16.F32.PACK_AB R106, R107, R106 ;  /* 0x0000006a6b6a723e */ /* 0x000fc400000000ff */
[----:B------:R-:W-:Y:S01]  /*daf0*/  LOP3.LUT R10, R10, 0xfffffffc, RZ, 0xc0, !PT ;  /* 0xfffffffc0a0a7812 */ /* 0x000fe200078ec0ff */
[----:B------:R-:W-:Y:S01]  /*db00*/  STS [R17+0x1200], R82 ;  /* 0x0012005211007388 */ /* 0x000fe20000000800 */
[----:B------:R-:W-:Y:S02]  /*db10*/  ISETP.NE.AND P1, PT, RZ, UR4, PT ;  /* 0x00000004ff007c0c */ /* 0x000fe4000bf25270 */
[----:B------:R-:W-:Y:S01]  /*db20*/  IADD3 R11, R11, -R10, RZ ;  /* 0x8000000a0b0b7210 */ /* 0x000fe20007ffe0ff */
[----:B------:R-:W-:Y:S01]  /*db30*/  STS [R19+0x1000], R84 ;  /* 0x0010005413007388 */ /* 0x000fe20000000800 */
[----:B------:R-:W-:-:S03]  /*db40*/  MOV R10, 0x7f800000 ;  /* 0x7f800000000a7802 */ /* 0x000fc60000000f00 */
        /* <DEDUP_REMOVED lines=11> */
[----:B-1----:R-:W1:Y:S01]  /*dc00*/  @P2 LDC R15, c[0x0][0x2e8] ;  /* 0x0000ba00ff0f2b82 */ /* 0x002e620000000800 */
[----:B---3--:R-:W-:Y:S01]  /*dc10*/  @P2 FMUL.FTZ R17, R4, 0.69314718246459960938 ;  /* 0x3f31721804112820 */ /* 0x008fe20000410000 */
[----:B------:R-:W-:Y:S01]  /*dc20*/  @P0 MOV R4, R22 ;  /* 0x0000001600040202 */ /* 0x000fe20000000f00 */
[----:B----4-:R-:W-:Y:S01]  /*dc30*/  IMAD.MOV.U32 R9, RZ, RZ, 0x7f800000 ;  /* 0x7f800000ff097424 */ /* 0x010fe200078e00ff */
[----:B--2---:R-:W-:Y:S06]  /*dc40*/  @P0 BRA `(.L_x_1829) ;  /* 0x0000000000200947 */ /* 0x004fec0003800000 */
[----:B------:R-:W2:Y:S01]  /*dc50*/  S2R R19, SR_CTAID.Y ;  /* 0x0000000000137919 */ /* 0x000ea20000002600 */
[----:B------:R-:W3:Y:S01]  /*dc60*/  LDC.64 R4, c[0x0][0x290] ;  /* 0x0000a400ff047b82 */ /* 0x000ee20000000a00 */
[----:B--2---:R-:W-:-:S05]  /*dc70*/  SHF.R.S32.HI R23, RZ, 0x1f, R19 ;  /* 0x0000001fff177819 */ /* 0x004fca0000011413 */
[-C--:B---3--:R-:W-:Y:S02]  /*dc80*/  IMAD R12, R23, R4.reuse, RZ ;  /* 0x00000004170c7224 */ /* 0x088fe400078e02ff */
[----:B------:R-:W-:-:S04]  /*dc90*/  IMAD.WIDE.U32 R22, R19, R4, RZ ;  /* 0x0000000413167225 */ /* 0x000fc800078e00ff */
[----:B------:R-:W-:Y:S01]  /*dca0*/  IMAD R5, R19, R5, R12 ;  /* 0x0000000513057224 */ /* 0x000fe200078e020c */
[----:B------:R-:W-:-:S04]  /*dcb0*/  MOV R4, R22 ;  /* 0x0000001600047202 */ /* 0x000fc80000000f00 */
[----:B------:R-:W-:Y:S02]  /*dcc0*/  IADD3 R16, R23, R5, RZ ;  /* 0x0000000517107210 */ /* 0x000fe40007ffe0ff */
.L_x_1829:
[----:B------:R-:W-:Y:S01]  /*dcd0*/  @P3 FFMA.FTZ R9, R2, R21, R13 ;  /* 0x0000001502093223 */ /* 0x000fe2000001000d */
[----:B-1----:R-:W-:Y:S01]  /*dce0*/  @P2 FFMA.FTZ R10, R0, R15, R17 ;  /* 0x0000000f000a2223 */ /* 0x002fe20000010011 */
        /* <DEDUP_REMOVED lines=8> */
.L_x_1830:
[----:B------:R-:W1:Y:S01]  /*dd70*/  S2R R5, SR_CTAID.Z ;  /* 0x0000000000057919 */ /* 0x000e620000002700 */
[----:B------:R-:W1:Y:S01]  /*dd80*/  LDC R0, c[0x0][0x270] ;  /* 0x00009c00ff007b82 */ /* 0x000e620000000800 */
[----:B------:R-:W1:Y:S07]  /*dd90*/  S2R R2, SR_CTAID.Y ;  /* 0x0000000000027919 */ /* 0x000e6e0000002600 */
[----:B------:R-:W2:Y:S01]  /*dda0*/  LDC R182, c[0x0][0x2c4] ;  /* 0x0000b100ffb67b82 */ /* 0x000ea20000000800 */
[----:B-1----:R-:W-:-:S04]  /*ddb0*/  IMAD R13, R2, R0, R5 ;  /* 0x00000000020d7224 */ /* 0x002fc800078e0205 */
[----:B--2---:R-:W-:-:S07]  /*ddc0*/  IMAD R182, R13, R182, RZ ;  /* 0x000000b60db67224 */ /* 0x004fce00078e02ff */
.L_x_1831:
[----:B------:R-:W-:Y:S01]  /*ddd0*/  BAR.SYNC.DEFER_BLOCKING 0x0 ;  /* 0x0000000000007b1d */ /* 0x000fe20000010000 */
[----:B------:R-:W-:Y:S01]  /*dde0*/  LOP3.LUT R6, R6, 0xffffffe0, RZ, 0xc0, !PT ;  /* 0xffffffe006067812 */ /* 0x000fe200078ec0ff */
[----:B------:R-:W-:Y:S01]  /*ddf0*/  IMAD R190, R11, 0x10, R190 ;  /* 0x000000100bbe7824 */ /* 0x000fe200078e02be */
[----:B------:R-:W-:-:S03]  /*de00*/  SHF.R.S32.HI R187, RZ, 0x1f, R186 ;  /* 0x0000001fffbb7819 */ /* 0x000fc600000114ba */
[----:B------:R-:W-:Y:S01]  /*de10*/  IMAD.IADD R6, R3, 0x1, -R6 ;  /* 0x0000000103067824 */ /* 0x000fe200078e0a06 */
[----:B------:R-:W-:Y:S01]  /*de20*/  ULDC.64 UR6, c[0x0][0x298] ;  /* 0x0000a60000067ab9 */ /* 0x000fe20000000a00 */
[----:B------:R-:W1:Y:S01]  /*de30*/  S2R R17, SR_CTAID.X ;  /* 0x0000000000117919 */ /* 0x000e620000002500 */
[----:B------:R-:W-:Y:S02]  /*de40*/  BSSY B0, `(.L_x_1832) ;  /* 0x000001c000007945 */ /* 0x000fe40003800000 */
[----:B------:R-:W-:Y:S01]  /*de50*/  LOP3.LUT P1, RZ, R6, 0x3, RZ, 0xc0, !PT ;  /* 0x0000000306ff7812 */ /* 0x000fe2000782c0ff */
[----:B------:R-:W2:Y:S01]  /*de60*/  S2R R0, SR_TID.X ;  /* 0x0000000000007919 */ /* 0x000ea20000002100 */
[----:B------:R3:W4:Y:S01]  /*de70*/  LDS.128 R12, [R185+0x800] ;  /* 0x00080000b90c7984 */ /* 0x0007220000000c00 */
[C---:B-1----:R-:W-:Y:S02]  /*de80*/  IMAD.SHL.U32 R19, R17.reuse, 0x40, RZ ;  /* 0x0000004011137824 */ /* 0x042fe400078e00ff */
[----:B------:R-:W-:-:S02]  /*de90*/  IMAD R17, R17, -0x40, R184 ;  /* 0xffffffc011117824 */ /* 0x000fc400078e02b8 */
[----:B------:R-:W-:Y:S01]  /*dea0*/  IMAD.WIDE.U32 R186, R19, UR6, R186 ;  /* 0x0000000613ba7c25 */ /* 0x000fe2000f8e00ba */
[----:B------:R-:W-:Y:S02]  /*deb0*/  SHF.R.S32.HI R2, RZ, 0x1f, R19 ;  /* 0x0000001fff027819 */ /* 0x000fe40000011413 */
[----:B--2---:R-:W-:Y:S02]  /*dec0*/  SHF.R.S32.HI R3, RZ, 0x1f, R0 ;  /* 0x0000001fff037819 */ /* 0x004fe40000011400 */
[----:B------:R-:W-:Y:S01]  /*ded0*/  IADD3 R18, P0, R4, R186, RZ ;  /* 0x000000ba04127210 */ /* 0x000fe20007f1e0ff */
[----:B------:R-:W-:Y:S01]  /*dee0*/  IMAD R2, R2, UR6, RZ ;  /* 0x0000000602027c24 */ /* 0x000fe2000f8e02ff */
[----:B------:R-:W-:-:S03]  /*def0*/  LEA.HI R3, R3, R0, RZ, 0x2 ;  /* 0x0000000003037211 */ /* 0x000fc600078f10ff */
[----:B------:R-:W-:Y:S01]  /*df00*/  IMAD R21, R19, UR7, R2 ;  /* 0x0000000713157c24 */ /* 0x000fe2000f8e0202 */
[----:B---34-:R-:W-:Y:S07]  /*df10*/  @P1 BRA `(.L_x_1833) ;  /* 0x0000000000381947 */ /* 0x018fee0003800000 */
[----:B------:R-:W1:Y:S01]  /*df20*/  S2R R11, SR_CTAID.X ;  /* 0x00000000000b7919 */ /* 0x000e620000002500 */
[----:B------:R-:W-:Y:S01]  /*df30*/  VIADD R0, R190, 0x8 ;  /* 0x00000008be007836 */ /* 0x000fe20000000000 */
[----:B------:R-:W-:Y:S01]  /*df40*/  ULDC.64 UR4, c[0x0][0x2b0] ;  /* 0x0000ac0000047ab9 */ /* 0x000fe20000000a00 */
[C---:B-1----:R-:W-:Y:S02]  /*df50*/  IMAD R23, R11.reuse, 0x40, R182 ;  /* 0x000000400b177824 */ /* 0x042fe400078e02b6 */
[----:B------:R-:W-:-:S03]  /*df60*/  IMAD R25, R11, -0x40, R184 ;  /* 0xffffffc00b197824 */ /* 0x000fc600078e02b8 */
[----:B------:R-:W-:Y:S02]  /*df70*/  SHF.R.S32.HI R11, RZ, 0x1f, R23 ;  /* 0x0000001fff0b7819 */ /* 0x000fe40000011417 */
[----:B------:R-:W-:Y:S02]  /*df80*/  IADD3 R23, P1, R190, R23, RZ ;  /* 0x00000017be177210 */ /* 0x000fe40007f3e0ff */
[-C--:B------:R-:W-:Y:S02]  /*df90*/  ISETP.GE.AND P2, PT, R0, R25.reuse, PT ;  /* 0x000000190000720c */ /* 0x080fe40003f46270 */
[C---:B------:R-:W-:Y:S02]  /*dfa0*/  ISETP.GE.AND P3, PT, R190.reuse, R25, PT ;  /* 0x00000019be00720c */ /* 0x040fe40003f66270 */
[----:B------:R-:W-:Y:S02]  /*dfb0*/  LEA.HI.X.SX32 R190, R190, R11, 0x1, P1 ;  /* 0x0000000bbebe7211 */ /* 0x000fe400008f0eff */
[----:B------:R-:W-:-:S04]  /*dfc0*/  LEA R22, P1, R23, UR4, 0x2 ;  /* 0x0000000417167c11 */ /* 0x000fc8000f8210ff */
[----:B------:R-:W-:-:S05]  /*dfd0*/  LEA.HI.X R23, R23, UR5, R190, 0x2, P1 ;  /* 0x0000000517177c11 */ /* 0x000fca00088f14be */
[----:B------:R1:W-:Y:S04]  /*dfe0*/  @!P3 STG.E desc[UR10][R22.64], R9 ;  /* 0x000000091600b986 */ /* 0x0003e8000c10190a */
[----:B------:R1:W-:Y:S02]  /*dff0*/  @!P2 STG.E desc[UR10][R22.64+0x20], R10 ;  /* 0x0000200a1600a986 */ /* 0x0003e4000c10190a */
.L_x_1833:
[----:B------:R-:W-:Y:S05]  /*e000*/  BSYNC B0 ;  /* 0x0000000000007941 */ /* 0x000fea0003800000 */
.L_x_1832:
[----:B------:R-:W-:Y:S01]  /*e010*/  LEA.HI.SX32 R8, R8, 0x20, 0x1e ;  /* 0x0000002008087811 */ /* 0x000fe200078ff2ff */
[----:B------:R-:W-:Y:S01]  /*e020*/  ULDC.64 UR4, c[0x0][0x2a0] ;  /* 0x0000a80000047ab9 */ /* 0x000fe20000000a00 */
[----:B------:R-:W-:Y:S01]  /*e030*/  IADD3.X R19, R16, R21, R187, P0, !PT ;  /* 0x0000001510137210 */ /* 0x000fe200007fe4bb */
[----:B------:R-:W-:Y:S01]  /*e040*/  BSSY B0, `(.L_x_1834) ;  /* 0x0000019000007945 */ /* 0x000fe20003800000 */
[----:B------:R-:W-:Y:S01]  /*e050*/  ISETP.GE.AND P1, PT, R8, R17, PT ;  /* 0x000000110800720c */ /* 0x000fe20003f26270 */
[----:B-1----:R1:W2:Y:S01]  /*e060*/  LDS.128 R20, [R185] ;  /* 0x00000000b9147984 */ /* 0x0022a20000000c00 */
[----:B------:R-:W-:Y:S01]  /*e070*/  SHF.R.S32.HI R3, RZ, 0x2, R3 ;  /* 0x00000002ff037819 */ /* 0x000fe20000011403 */
[----:B------:R-:W-:Y:S01]  /*e080*/  IMAD.WIDE.U32 R24, R5, UR4, R18 ;  /* 0x0000000405187c25 */ /* 0x000fe2000f8e0012 */
[----:B------:R-:W-:Y:S01]  /*e090*/  SHF.R.S32.HI R0, RZ, 0x1f, R5 ;  /* 0x0000001fff007819 */ /* 0x000fe20000011405 */
[----:B------:R1:W3:Y:S01]  /*e0a0*/  LDS.128 R16, [R185+0x1000] ;  /* 0x00100000b9107984 */ /* 0x0002e20000000c00 */
[----:B------:R-:W-:-:S02]  /*e0b0*/  ISETP.GE.AND P0, PT, R3, R178, PT ;  /* 0x000000b20300720c */ /* 0x000fc40003f06270 */
[----:B------:R-:W-:Y:S01]  /*e0c0*/  SHF.R.S32.HI R3, RZ, 0x1f, R3 ;  /* 0x0000001fff037819 */ /* 0x000fe20000011403 */
[----:B------:R1:W4:Y:S01]  /*e0d0*/  LDS.128 R8, [R185+0x2000] ;  /* 0x00200000b9087984 */ /* 0x0003220000000c00 */
[----:B------:R-:W-:-:S04]  /*e0e0*/  IMAD R0, R0, UR4, RZ ;  /* 0x0000000400007c24 */ /* 0x000fc8000f8e02ff */
[----:B------:R-:W-:-:S04]  /*e0f0*/  IMAD R5, R5, UR5, R0 ;  /* 0x0000000505057c24 */ /* 0x000fc8000f8e0200 */
[----:B------:R-:W-:Y:S01]  /*e100*/  IMAD.IADD R5, R5, 0x1, R25 ;  /* 0x0000000105057824 */ /* 0x000fe200078e0219 */
[----:B------:R-:W-:Y:S06]  /*e110*/  @P0 BRA `(.L_x_1835) ;  /* 0x00000000002c0947 */ /* 0x000fec0003800000 */
[----:B------:R-:W-:Y:S01]  /*e120*/  MOV R4, R24 ;  /* 0x0000001800047202 */ /* 0x000fe20000000f00 */
[----:B------:R-:W-:Y:S01]  /*e130*/  IMAD R0, R3, UR6, RZ ;  /* 0x0000000603007c24 */ /* 0x000fe2000f8e02ff */
[----:B------:R-:W-:-:S03]  /*e140*/  ULDC.64 UR4, c[0x0][0x280] ;  /* 0x0000a00000047ab9 */ /* 0x000fc60000000a00 */
[----:B------:R-:W-:-:S04]  /*e150*/  IMAD.WIDE.U32 R26, R7, UR6, R4 ;  /* 0x00000006071a7c25 */ /* 0x000fc8000f8e0004 */
[----:B------:R-:W-:Y:S01]  /*e160*/  IMAD R0, R7, UR7, R0 ;  /* 0x0000000707007c24 */ /* 0x000fe2000f8e0200 */
[----:B------:R-:W-:-:S04]  /*e170*/  LEA R28, P0, R26, UR4, 0x1 ;  /* 0x000000041a1c7c11 */ /* 0x000fc8000f8008ff */
[----:B------:R-:W-:-:S04]  /*e180*/  IADD3 R0, R0, R27, RZ ;  /* 0x0000001b00007210 */ /* 0x000fc80007ffe0ff */
[----:B------:R-:W-:-:S05]  /*e190*/  LEA.HI.X R29, R26, UR5, R0, 0x1, P0 ;  /* 0x000000051a1d7c11 */ /* 0x000fca00080f0c00 */
[----:B--2---:R2:W-:Y:S04]  /*e1a0*/  STG.E.128 desc[UR10][R28.64], R20 ;  /* 0x000000141c007986 */ /* 0x0045e8000c101d0a */
[----:B---3--:R2:W-:Y:S04]  /*e1b0*/  STG.E.128 desc[UR10][R28.64+0x40], R16 ;  /* 0x000040101c007986 */ /* 0x0085e8000c101d0a */
[----:B----4-:R2:W-:Y:S02]  /*e1c0*/  STG.E.128 desc[UR10][R28.64+0x80], R8 ;  /* 0x000080081c007986 */ /* 0x0105e4000c101d0a */
.L_x_1835:
[----:B------:R-:W-:Y:S05]  /*e1d0*/  BSYNC B0 ;  /* 0x0000000000007941 */ /* 0x000fea0003800000 */
.L_x_1834:
[----:B--2-4-:R2:W4:Y:S04]  /*e1e0*/  LDS.128 R8, [R185+0x1800] ;  /* 0x00180000b9087984 */ /* 0x0145280000000c00 */
[----:B---3--:R2:W3:Y:S01]  /*e1f0*/  LDS.128 R16, [R185+0x2800] ;  /* 0x00280000b9107984 */ /* 0x0084e20000000c00 */
[----:B------:R-:W-:Y:S05]  /*e200*/  @P1 EXIT ;  /* 0x000000000000194d */ /* 0x000fea0003800000 */
[----:B------:R-:W-:Y:S01]  /*e210*/  IADD3 R7, P0, R7, 0x20, RZ ;  /* 0x0000002007077810 */ /* 0x000fe20007f1e0ff */
[----:B------:R-:W-:Y:S01]  /*e220*/  IMAD.MOV.U32 R2, RZ, RZ, R24 ;  /* 0x000000ffff027224 */ /* 0x000fe200078e0018 */
[----:B------:R-:W-:-:S03]  /*e230*/  ULDC.64 UR4, c[0x0][0x280] ;  /* 0x0000a00000047ab9 */ /* 0x000fc60000000a00 */
[----:B------:R-:W-:Y:S01]  /*e240*/  IMAD.X R0, RZ, RZ, R3, P0 ;  /* 0x000000ffff007224 */ /* 0x000fe200000e0603 */
[----:B------:R-:W-:-:S03]  /*e250*/  MOV R3, R5 ;  /* 0x0000000500037202 */ /* 0x000fc60000000f00 */
[----:B------:R-:W-:Y:S02]  /*e260*/  IMAD R0, R0, UR6, RZ ;  /* 0x0000000600007c24 */ /* 0x000fe4000f8e02ff */
[----:B------:R-:W-:-:S04]  /*e270*/  IMAD.WIDE.U32 R2, R7, UR6, R2 ;  /* 0x0000000607027c25 */ /* 0x000fc8000f8e0002 */
[----:B------:R-:W-:Y:S01]  /*e280*/  IMAD R0, R7, UR7, R0 ;  /* 0x0000000707007c24 */ /* 0x000fe2000f8e0200 */
[----:B------:R-:W-:-:S04]  /*e290*/  LEA R4, P0, R2, UR4, 0x1 ;  /* 0x0000000402047c11 */ /* 0x000fc8000f8008ff */
[----:B------:R-:W-:-:S04]  /*e2a0*/  IADD3 R0, R0, R3, RZ ;  /* 0x0000000300007210 */ /* 0x000fc80007ffe0ff */
[----:B------:R-:W-:-:S05]  /*e2b0*/  LEA.HI.X R5, R2, UR5, R0, 0x1, P0 ;  /* 0x0000000502057c11 */ /* 0x000fca00080f0c00 */
[----:B------:R-:W-:Y:S04]  /*e2c0*/  STG.E.128 desc[UR10][R4.64], R12 ;  /* 0x0000000c04007986 */ /* 0x000fe8000c101d0a */
[----:B----4-:R-:W-:Y:S04]  /*e2d0*/  STG.E.128 desc[UR10][R4.64+0x40], R8 ;  /* 0x0000400804007986 */ /* 0x010fe8000c101d0a */
[----:B---3--:R-:W-:Y:S01]  /*e2e0*/  STG.E.128 desc[UR10][R4.64+0x80], R16 ;  /* 0x0000801004007986 */ /* 0x008fe2000c101d0a */
[----:B------:R-:W-:Y:S05]  /*e2f0*/  EXIT ;  /* 0x000000000000794d */ /* 0x000fea0003800000 */
.L_x_1836:
        /* <DEDUP_REMOVED lines=16> */
.L_x_6248:


//--------------------- .text._ZN5flash24flash_fwd_splitkv_kernelI23Flash_fwd_kernel_traitsILi96ELi64ELi128ELi4ELb0ELb0EN7cutlass6half_tE19Flash_kernel_traitsILi96ELi64ELi128ELi4ES3_EELb1ELb0ELb0ELb0ELb1ELb1ELb0ELb0EEEvNS_16Flash_fwd_paramsE --------------------------
	.section	.text._ZN5flash24flash_fwd_splitkv_kernelI23Flash_fwd_kernel_traitsILi96ELi64ELi128ELi4ELb0ELb0EN7cutlass6half_tE19Flash_kernel_traitsILi96ELi64ELi128ELi4ES3_EELb1ELb0ELb0ELb0ELb1ELb1ELb0ELb0EEEvNS_16Flash_fwd_paramsE,"ax",@progbits
	.align	128
        .global         _ZN5flash24flash_fwd_splitkv_kernelI23Flash_fwd_kernel_traitsILi96ELi64ELi128ELi4ELb0ELb0EN7cutlass6half_tE19Flash_kernel_traitsILi96ELi64ELi128ELi4ES3_EELb1ELb0ELb0ELb0ELb1ELb1ELb0ELb0EEEvNS_16Flash_fwd_paramsE
        .type           _ZN5flash24flash_fwd_splitkv_kernelI23Flash_fwd_kernel_traitsILi96ELi64ELi128ELi4ELb0ELb0EN7cutlass6half_tE19Flash_kernel_traitsILi96ELi64ELi128ELi4ES3_EELb1ELb0ELb0ELb0ELb1ELb1ELb0ELb0EEEvNS_16Flash_fwd_paramsE,@function
        .size           _ZN5flash24flash_fwd_splitkv_kernelI23Flash_fwd_kernel_traitsILi96ELi64ELi128ELi4ELb0ELb0EN7cutlass6half_tE19Flash_kernel_traitsILi96ELi64ELi128ELi4ES3_EELb1ELb0ELb0ELb0ELb1ELb1ELb0ELb0EEEvNS_16Flash_fwd_paramsE,(.L_x_6249 - _ZN5flash24flash_fwd_splitkv_kernelI23Flash_fwd_kernel_traitsILi96ELi64ELi128ELi4ELb0ELb0EN7cutlass6half_tE19Flash_kernel_traitsILi96ELi64ELi128ELi4ES3_EELb1ELb0ELb0ELb0ELb1ELb1ELb0ELb0EEEvNS_16Flash_fwd_paramsE)
        .other          _ZN5flash24flash_fwd_splitkv_kernelI23Flash_fwd_kernel_traitsILi96ELi64ELi128ELi4ELb0ELb0EN7cutlass6half_tE19Flash_kernel_traitsILi96ELi64ELi128ELi4ES3_EELb1ELb0ELb0ELb0ELb1ELb1ELb0ELb0EEEvNS_16Flash_fwd_paramsE,@"STO_CUDA_ENTRY STV_DEFAULT"
_ZN5flash24flash_fwd_splitkv_kernelI23Flash_fwd_kernel_traitsILi96ELi64ELi128ELi4ELb0ELb0EN7cutlass6half_tE19Flash_kernel_traitsILi96ELi64ELi128ELi4ES3_EELb1ELb0ELb0ELb0ELb1ELb1ELb0ELb0EEEvNS_16Flash_fwd_paramsE:
.text._ZN5flash24flash_fwd_splitkv_kernelI23Flash_fwd_kernel_traitsILi96ELi64ELi128ELi4ELb0ELb0EN7cutlass6half_tE19Flash_kernel_traitsILi96ELi64ELi128ELi4ES3_EELb1ELb0ELb0ELb0ELb1ELb1ELb0ELb0EEEvNS_16Flash_fwd_paramsE:
        /* <DEDUP_REMOVED lines=38> */
.L_x_1837:
[----:B------:R-:W1:Y:S02]  /*0260*/  LDC R5, c[0x0][0x2c8] ;  /* 0x0000b200ff057b82 */ /* 0x000e640000000800 */
.L_x_1838:
        /* <DEDUP_REMOVED lines=90> */
.L_x_1841:
[----:B------:R-:W-:Y:S05]  /*0810*/  BSYNC B0 ;  /* 0x0000000000007941 */ /* 0x000fea0003800000 */
.L_x_1840:
        /* <DEDUP_REMOVED lines=15> */
.L_x_1843:
[----:B------:R-:W-:Y:S05]  /*0910*/  BSYNC B0 ;  /* 0x0000000000007941 */ /* 0x000fea0003800000 */
.L_x_1842:
        /* <DEDUP_REMOVED lines=11> */
.L_x_1839:
        /* <DEDUP_REMOVED lines=24> */
.L_x_1844:
        /* <DEDUP_REMOVED lines=68> */
[----:B------:R-:W-:Y:S02]  /*0f90*/  IMAD.IADD R15, R15, 0x1, R4 ;  /* 0x000000010f0f7824 */ /* 0x000fe400078e0204 */
[----:B---3--:R-:W-:-:S02]  /*0fa0*/  IMAD R4, R13, R136, RZ ;  /* 0x000000880d047224 */ /* 0x008fc400078e02ff */
[----:B------:R-:W-:-:S04]  /*0fb0*/  IMAD.WIDE.U32 R8, R7, R136, R14 ;  /* 0x0000008807087225 */ /* 0x000fc800078e000e */
[----:B------:R-:W-:Y:S02]  /*0fc0*/  IMAD R4, R7, R137, R4 ;  /* 0x0000008907047224 */ /* 0x000fe400078e0204 */
[----:B------:R-:W-:Y:S02]  /*0fd0*/  IMAD.MOV.U32 R14, RZ, RZ, R8 ;  /* 0x000000ffff0e7224 */ /* 0x000fe400078e0008 */
[----:B------:R-:W-:Y:S01]  /*0fe0*/  IMAD.WIDE.U32 R16, R0, R2, RZ ;  /* 0x0000000200107225 */ /* 0x000fe200078e00ff */
[----:B------:R-:W-:-:S03]  /*0ff0*/  IADD3 R15, R9, R4, RZ ;  /* 0x00000004090f7210 */ /* 0x000fc60007ffe0ff */
[----:B------:R-:W-:Y:S02]  /*1000*/  IMAD R9, R19, UR4, RZ ;  /* 0x0000000413097c24 */ /* 0x000fe4000f8e02ff */
[----:B------:R-:W-:Y:S01]  /*1010*/  IMAD.WIDE.U32 R36, R12, UR4, R14 ;  /* 0x000000040c247c25 */ /* 0x000fe2000f8e000e */
[----:B------:R-:W-:-:S03]  /*1020*/  IADD3 R14, R17, R3, RZ ;  /* 0x00000003110e7210 */ /* 0x000fc60007ffe0ff */
[----:B------:R-:W-:-:S05]  /*1030*/  IMAD R9, R12, UR5, R9 ;  /* 0x000000050c097c24 */ /* 0x000fca000f8e0209 */
[----:B------:R-:W-:Y:S01]  /*1040*/  IADD3 R6, R37, R9, RZ ;  /* 0x0000000925067210 */ /* 0x000fe20007ffe0ff */
[----:B------:R-:W-:Y:S06]  /*1050*/  BRA `(.L_x_1846) ;  /* 0x0000000400287947 */ /* 0x000fec0003800000 */
.L_x_1845:
        /* <DEDUP_REMOVED lines=48> */
.L_x_1847:
        /* <DEDUP_REMOVED lines=8> */
[----:B-1----:R-:W-:-:S04]  /*13e0*/  @P3 IMAD.WIDE.U32 R16, R14, R4, RZ ;  /* 0x000000040e103225 */ /* 0x002fc800078e00ff */
[----:B------:R-:W-:-:S04]  /*13f0*/  IMAD.WIDE.U32 R36, R12, R2, R8 ;  /* 0x000000020c247225 */ /* 0x000fc800078e0008 */
        /* <DEDUP_REMOVED lines=16> */
.L_x_1846:
        /* <DEDUP_REMOVED lines=8> */
[----:B------:R-:W-:Y:S01]  /*1580*/  ULDC.64 UR6, c[0x0][0x268] ;  /* 0x00009a0000067ab9 */ /* 0x000fe20000000a00 */
[----:B------:R-:W-:Y:S01]  /*1590*/  SHF.R.S32.HI R26, RZ, 0x2, R9 ;  /* 0x00000002ff1a7819 */ /* 0x000fe20000011409 */
[----:B------:R-:W1:Y:S01]  /*15a0*/  LDC.64 R140, c[0x0][0x250] ;  /* 0x00009400ff8c7b82 */ /* 0x000e620000000a00 */
[----:B------:R-:W-:Y:S01]  /*15b0*/  IADD3 R18, -R0, R129, RZ ;  /* 0x0000008100127210 */ /* 0x000fe20007ffe1ff */
[----:B------:R-:W-:Y:S01]  /*15c0*/  ULDC.64 UR8, c[0x0][0x220] ;  /* 0x0000880000087ab9 */ /* 0x000fe20000000a00 */
[----:B------:R-:W-:Y:S01]  /*15d0*/  LOP3.LUT R17, R9, 0xfffffffc, RZ, 0xc0, !PT ;  /* 0xfffffffc09117812 */ /* 0x000fe200078ec0ff */
[C---:B------:R-:W-:Y:S01]  /*15e0*/  VIADD R21, R26.reuse, 0x20 ;  /* 0x000000201a157836 */ /* 0x040fe20000000000 */
[----:B------:R-:W-:-:S02]  /*15f0*/  ISETP.GE.AND P3, PT, R26, R18, PT ;  /* 0x000000121a00720c */ /* 0x000fc40003f66270 */
[----:B------:R-:W-:Y:S01]  /*1600*/  @!P0 SHF.R.S32.HI R15, RZ, 0x1f, R11 ;  /* 0x0000001fff0f8819 */ /* 0x000fe2000001140b */
[----:B------:R-:W2:Y:S01]  /*1610*/  @!P0 LDC.64 R2, c[0x0][0x228] ;  /* 0x00008a00ff028b82 */ /* 0x000ea20000000a00 */
[----:B------:R-:W-:Y:S02]  /*1620*/  ISETP.GE.AND P4, PT, R21, R176, PT ;  /* 0x000000b01500720c */ /* 0x000fe40003f86270 */
[----:B------:R-:W-:Y:S02]  /*1630*/  IADD3 R184, -R17, R116, RZ ;  /* 0x0000007411b87210 */ /* 0x000fe40007ffe1ff */
[----:B------:R-:W-:Y:S02]  /*1640*/  ISETP.GE.AND P1, PT, R26, R176, PT ;  /* 0x000000b01a00720c */ /* 0x000fe40003f26270 */
[----:B------:R-:W-:Y:S01]  /*1650*/  SHF.L.U32 R184, R184, 0x3, RZ ;  /* 0x00000003b8b87819 */ /* 0x000fe200000006ff */
[----:B------:R-:W3:Y:S01]  /*1660*/  @P0 LDC.64 R4, c[0x0][0x240] ;  /* 0x00009000ff040b82 */ /* 0x000ee20000000a00 */
[----:B------:R-:W-:Y:S01]  /*1670*/  LEA.HI R9, R9, R26, RZ, 0x1 ;  /* 0x0000001a09097211 */ /* 0x000fe200078f08ff */
[----:B------:R-:W4:Y:S01]  /*1680*/  @!P3 S2R R25, SR_CgaCtaId ;  /* 0x000000000019b919 */ /* 0x000f220000008800 */
[----:B------:R-:W-:-:S02]  /*1690*/  @!P3 MOV R10, 0x400 ;  /* 0x00000400000ab802 */ /* 0x000fc40000000f00 */
[C---:B------:R-:W-:Y:S01]  /*16a0*/  LEA.HI R138, R23.reuse, R116, RZ, 0x5 ;  /* 0x00000074178a7211 */ /* 0x040fe200078f28ff */
[----:B------:R-:W1:Y:S01]  /*16b0*/  @!P4 S2R R29, SR_CgaCtaId ;  /* 0x00000000001dc919 */ /* 0x000e620000008800 */
[----:B------:R-:W-:Y:S02]  /*16c0*/  IADD3 R36, P2, R184, R36, RZ ;  /* 0x00000024b8247210 */ /* 0x000fe40007f5e0ff */
[----:B------:R-:W-:Y:S02]  /*16d0*/  SHF.R.S32.HI R135, RZ, 0x5, R138 ;  /* 0x00000005ff877819 */ /* 0x000fe4000001148a */
[----:B------:R-:W-:Y:S02]  /*16e0*/  SHF.R.S32.HI R27, RZ, 0x1f, R26 ;  /* 0x0000001fff1b7819 */ /* 0x000fe4000001141a */
[----:B------:R-:W-:Y:S01]  /*16f0*/  LEA.HI R23, R23, R116, RZ, 0x4 ;  /* 0x0000007417177211 */ /* 0x000fe200078f20ff */
[----:B--2---:R-:W-:Y:S01]  /*1700*/  @!P0 IMAD R8, R15, R2, RZ ;  /* 0x000000020f088224 */ /* 0x004fe200078e02ff */
[----:B------:R-:W-:Y:S01]  /*1710*/  SHF.R.S32.HI R15, RZ, 0x3, R20 ;  /* 0x00000003ff0f7819 */ /* 0x000fe20000011414 */
[----:B------:R-:W-:Y:S01]  /*1720*/  IMAD.WIDE R30, R31, 0x40, R26 ;  /* 0x000000401f1e7825 */ /* 0x000fe200078e021a */
[----:B------:R-:W-:-:S03]  /*1730*/  LOP3.LUT R133, R23, 0xfffffff0, RZ, 0xc0, !PT ;  /* 0xfffffff017857812 */ /* 0x000fc600078ec0ff */
[----:B------:R-:W-:Y:S02]  /*1740*/  @!P0 IMAD R3, R11, R3, R8 ;  /* 0x000000030b038224 */ /* 0x000fe400078e0208 */
[----:B---3--:R-:W-:-:S04]  /*1750*/  @P0 IMAD.WIDE.U32 R38, R180, R4, RZ ;  /* 0x00000004b4260225 */ /* 0x008fc800078e00ff */
[----:B------:R-:W-:Y:S01]  /*1760*/  @P0 IMAD R4, R180, R5, R39 ;  /* 0x00000005b4040224 */ /* 0x000fe200078e0227 */
[----:B------:R-:W-:Y:S01]  /*1770*/  SHF.R.S32.HI R5, RZ, 0x1f, R32 ;  /* 0x0000001fff057819 */ /* 0x000fe20000011420 */
[----:B------:R-:W-:Y:S01]  /*1780*/  IMAD.IADD R133, R116, 0x1, -R133 ;  /* 0x0000000174857824 */ /* 0x000fe200078e0a85 */
[----:B----4-:R-:W-:Y:S01]  /*1790*/  @!P3 LEA R25, R25, R10, 0x18 ;  /* 0x0000000a1919b211 */ /* 0x010fe200078ec0ff */
[----:B------:R-:W-:-:S04]  /*17a0*/  @!P0 IMAD.WIDE.U32 R10, R11, R2, RZ ;  /* 0x000000020b0a8225 */ /* 0x000fc800078e00ff */
[C---:B------:R-:W-:Y:S01]  /*17b0*/  IMAD.SHL.U32 R2, R15.reuse, 0x40, RZ ;  /* 0x000000400f027824 */ /* 0x040fe200078e00ff */
[----:B------:R-:W-:Y:S01]  /*17c0*/  SHF.L.U32 R15, R15, 0x3, RZ ;  /* 0x000000030f0f7819 */ /* 0x000fe200000006ff */
        /* <DEDUP_REMOVED lines=9> */
[----:B------:R-:W-:Y:S01]  /*1860*/  SHF.R.S32.HI R3, RZ, 0x1f, R184 ;  /* 0x0000001fff037819 */ /* 0x000fe200000114b8 */
[----:B------:R-:W2:Y:S01]  /*1870*/  @!P4 LDC.64 R8, c[0x0][0x240] ;  /* 0x00009000ff08cb82 */ /* 0x000ea20000000a00 */
[----:B------:R-:W-:Y:S02]  /*1880*/  IADD3 R38, P0, R184, R38, RZ ;  /* 0x00000026b8267210 */ /* 0x000fe40007f1e0ff */
[----:B------:R-:W-:Y:S02]  /*1890*/  LOP3.LUT R2, R11, R2, RZ, 0x3c, !PT ;  /* 0x000000020b027212 */ /* 0x000fe400078e3cff */
[----:B------:R-:W-:Y:S01]  /*18a0*/  IADD3 R22, R26, -R5, RZ ;  /* 0x800000051a167210 */ /* 0x000fe20007ffe0ff */
[----:B------:R-:W-:Y:S01]  /*18b0*/  IMAD.X R39, R3, 0x1, R4, P0 ;  /* 0x0000000103277824 */ /* 0x000fe200000e0604 */
[----:B------:R-:W-:Y:S01]  /*18c0*/  IADD3 R16, P0, R184, R16, RZ ;  /* 0x00000010b8107210 */ /* 0x000fe20007f1e0ff */
[----:B------:R-:W3:Y:S01]  /*18d0*/  @!P1 LDC.64 R10, c[0x0][0x240] ;  /* 0x00009000ff0a9b82 */ /* 0x000ee20000000a00 */
[----:B------:R-:W-:Y:S01]  /*18e0*/  @!P4 MOV R4, 0x400 ;  /* 0x000004000004c802 */ /* 0x000fe20000000f00 */
[----:B------:R-:W-:Y:S01]  /*18f0*/  IMAD R5, R135, 0x8, R22 ;  /* 0x0000000887057824 */ /* 0x000fe200078e0216 */
[C---:B------:R-:W-:Y:S01]  /*1900*/  IADD3.X R37, R3.reuse, R6, RZ, P2, !PT ;  /* 0x0000000603257210 */ /* 0x040fe200017fe4ff */
[----:B------:R-:W-:Y:S01]  /*1910*/  IMAD.X R17, R3, 0x1, R14, P0 ;  /* 0x0000000103117824 */ /* 0x000fe200000e060e */
[----:B-1----:R-:W-:Y:S01]  /*1920*/  @!P4 LEA R29, R29, R4, 0x18 ;  /* 0x000000041d1dc211 */ /* 0x002fe200078ec0ff */
[----:B------:R-:W-:Y:S01]  /*1930*/  IMAD.U32 R14, R5, 0x20, R2 ;  /* 0x00000020050e7824 */ /* 0x000fe200078e0002 */
[----:B------:R-:W-:Y:S01]  /*1940*/  IADD3 R130, P2, R26, R7, RZ ;  /* 0x000000071a827210 */ /* 0x000fe20007f5e0ff */
[----:B------:R-:W1:Y:S01]  /*1950*/  @!P4 LDC.64 R4, c[0x0][0x210] ;  /* 0x00008400ff04cb82 */ /* 0x000e620000000a00 */
[----:B------:R-:W-:Y:S01]  /*1960*/  IMAD.WIDE.U32 R32, R32, UR4, R38 ;  /* 0x0000000420207c25 */ /* 0x000fe2000f8e0026 */
[----:B------:R-:W-:-:S02]  /*1970*/  @!P4 IADD3 R24, P0, R30, 0x20, RZ ;  /* 0x000000201e18c810 */ /* 0x000fc40007f1e0ff */
[----:B------:R-:W-:Y:S01]  /*1980*/  @!P4 LEA R29, R14, R29, 0x1 ;  /* 0x0000001d0e1dc211 */ /* 0x000fe200078e08ff */
[----:B------:R-:W-:Y:S01]  /*1990*/  IMAD.X R13, R27, 0x1, R13, P2 ;  /* 0x000000011b0d7824 */ /* 0x000fe200010e060d */
[----:B------:R-:W-:Y:S01]  /*19a0*/  ISETP.GE.AND P2, PT, R21, R18, PT ;  /* 0x000000121500720c */ /* 0x000fe20003f46270 */
[----:B------:R-:W-:Y:S01]  /*19b0*/  IMAD R22, R27, R136, RZ ;  /* 0x000000881b167224 */ /* 0x000fe200078e02ff */
[----:B------:R-:W4:Y:S01]  /*19c0*/  @!P1 LDC.64 R6, c[0x0][0x210] ;  /* 0x00008400ff069b82 */ /* 0x000f220000000a00 */
[----:B------:R-:W-:Y:S01]  /*19d0*/  @!P4 IADD3.X R27, RZ, R31, RZ, P0, !PT ;  /* 0x0000001fff1bc210 */ /* 0x000fe200007fe4ff */
[----:B------:R-:W-:Y:S01]  /*19e0*/  IMAD.IADD R35, R33, 0x1, R34 ;  /* 0x0000000121237824 */ /* 0x000fe200078e0222 */
[----:B------:R-:W-:Y:S01]  /*19f0*/  @!P1 MOV R34, R32 ;  /* 0x0000002000229202 */ /* 0x000fe20000000f00 */
[----:B------:R-:W-:-:S04]  /*1a00*/  IMAD.WIDE.U32 R36, R26, R136, R36 ;  /* 0x000000881a247225 */ /* 0x000fc800078e0024 */
[----:B------:R-:W4:Y:S01]  /*1a10*/  S2UR UR4, SR_CgaCtaId ;  /* 0x00000000000479c3 */ /* 0x000f220000008800 */
[----:B---3--:R-:W-:Y:S02]  /*1a20*/  @!P1 IMAD R2, R31, R10, RZ ;  /* 0x0000000a1f029224 */ /* 0x008fe400078e02ff */
[----:B------:R-:W-:Y:S02]  /*1a30*/  @!P4 IMAD.MOV.U32 R33, RZ, RZ, R35 ;  /* 0x000000ffff21c224 */ /* 0x000fe400078e0023 */
[----:B--2---:R-:W-:Y:S02]  /*1a40*/  @!P4 IMAD R27, R27, R8, RZ ;  /* 0x000000081b1bc224 */ /* 0x004fe400078e02ff */
[----:B------:R-:W-:Y:S02]  /*1a50*/  @!P1 IMAD R11, R30, R11, R2 ;  /* 0x0000000b1e0b9224 */ /* 0x000fe400078e0202 */
[----:B------:R-:W2:Y:S01]  /*1a60*/  @!P3 LDC.64 R2, c[0x0][0x218] ;  /* 0x00008600ff02bb82 */ /* 0x000ea20000000a00 */
[----:B------:R-:W-:-:S02]  /*1a70*/  @!P4 IMAD R9, R24, R9, R27 ;  /* 0x000000091809c224 */ /* 0x000fc400078e021b */
[----:B------:R-:W-:-:S04]  /*1a80*/  @!P4 IMAD.WIDE.U32 R32, R24, R8, R32 ;  /* 0x000000081820c225 */ /* 0x000fc800078e0020 */
[----:B------:R-:W-:Y:S01]  /*1a90*/  @!P1 IMAD.WIDE.U32 R30, R30, R10, R34 ;  /* 0x0000000a1e1e9225 */ /* 0x000fe200078e0022 */
[----:B-1----:R-:W-:-:S03]  /*1aa0*/  @!P4 LEA R34, P0, R32, R4, 0x1 ;  /* 0x000000042022c211 */ /* 0x002fc600078008ff */
[----:B------:R-:W-:Y:S01]  /*1ab0*/  @!P4 IMAD.IADD R8, R33, 0x1, R9 ;  /* 0x000000012108c824 */ /* 0x000fe200078e0209 */
[----:B------:R-:W-:Y:S01]  /*1ac0*/  @!P1 IADD3 R11, R31, R11, RZ ;  /* 0x0000000b1f0b9210 */ /* 0x000fe20007ffe0ff */
[----:B------:R-:W-:Y:S01]  /*1ad0*/  IMAD R22, R26, R137, R22 ;  /* 0x000000891a167224 */ /* 0x000fe200078e0216 */
[----:B----4-:R-:W-:Y:S01]  /*1ae0*/  @!P1 LEA R10, P5, R30, R6, 0x1 ;  /* 0x000000061e0a9211 */ /* 0x010fe200078a08ff */
[----:B------:R-:W-:Y:S01]  /*1af0*/  ULEA UR4, UR4, UR5, 0x18 ;  /* 0x0000000504047291 */ /* 0x000fe2000f8ec03f */
[----:B------:R-:W1:Y:S01]  /*1b00*/  @!P2 S2R R6, SR_CgaCtaId ;  /* 0x000000000006a919 */ /* 0x000e620000008800 */
[----:B------:R-:W-:Y:S01]  /*1b10*/  @!P4 LEA.HI.X R35, R32, R5, R8, 0x1, P0 ;  /* 0x000000052023c211 */ /* 0x000fe200000f0c08 */
[----:B------:R-:W-:Y:S01]  /*1b20*/  IMAD.MOV.U32 R119, RZ, RZ, R36 ;  /* 0x000000ffff777224 */ /* 0x000fe200078e0024 */
[----:B------:R-:W-:Y:S01]  /*1b30*/  @!P1 LEA.HI.X R11, R30, R7, R11, 0x1, P5 ;  /* 0x000000071e0b9211 */ /* 0x000fe200028f0c0b */
[----:B------:R-:W3:Y:S01]  /*1b40*/  @!P2 LDC.64 R4, c[0x0][0x218] ;  /* 0x00008600ff04ab82 */ /* 0x000ee20000000a00 */
[----:B------:R-:W-:Y:S01]  /*1b50*/  VIADD R7, R26, 0x40 ;  /* 0x000000401a077836 */ /* 0x000fe20000000000 */
[C---:B------:R-:W-:Y:S01]  /*1b60*/  LEA R183, R14.reuse, UR4, 0x1 ;  /* 0x000000040eb77c11 */ /* 0x040fe2000f8e08ff */
[----:B------:R-:W-:Y:S01]  /*1b70*/  IMAD.IADD R142, R37, 0x1, R22 ;  /* 0x00000001258e7824 */ /* 0x000fe200078e0216 */
[----:B------:R-:W-:Y:S01]  /*1b80*/  ULDC UR5, c[0x0][0x39c] ;  /* 0x0000e70000057ab9 */ /* 0x000fe20000000800 */
[----:B------:R-:W-:Y:S01]  /*1b90*/  @!P3 IMAD R22, R14, 0x2, R25 ;  /* 0x000000020e16b824 */ /* 0x000fe200078e0219 */
[----:B------:R-:W-:Y:S01]  /*1ba0*/  ISETP.GE.AND P0, PT, R7, R18, PT ;  /* 0x000000120700720c */ /* 0x000fe20003f06270 */
[----:B------:R-:W-:Y:S01]  /*1bb0*/  @!PT LDS RZ, [RZ] ;  /* 0x00000000fffff984 */ /* 0x000fe20000000800 */
[----:B------:R-:W-:Y:S01]  /*1bc0*/  @!PT LDS RZ, [RZ] ;  /* 0x00000000fffff984 */ /* 0x000fe20000000800 */
[----:B------:R-:W-:Y:S01]  /*1bd0*/  @!PT LDS RZ, [RZ] ;  /* 0x00000000fffff984 */ /* 0x000fe20000000800 */
[----:B------:R-:W-:Y:S01]  /*1be0*/  @!P1 LDGSTS.E.BYPASS.LTC128B.128 [R183], desc[UR10][R10.64] ;  /* 0x000000000ab79fae */ /* 0x000fe2000b901d4a */
[----:B------:R-:W-:-:S02]  /*1bf0*/  VIADD R9, R26, 0x60 ;  /* 0x000000601a097836 */ /* 0x000fc40000000000 */
[----:B------:R-:W-:Y:S01]  /*1c00*/  IMAD.WIDE.U32 R16, R12, UR6, R16 ;  /* 0x000000060c107c25 */ /* 0x000fe2000f8e0010 */
[----:B------:R-:W-:Y:S02]  /*1c10*/  @!P1 LDGSTS.E.BYPASS.LTC128B.128 [R183+0x1000], desc[UR10][R10.64+0x40] ;  /* 0x010000400ab79fae */ /* 0x000fe4000b901d4a */
[----:B------:R-:W-:Y:S01]  /*1c20*/  ISETP.GE.AND P5, PT, R9, R18, PT ;  /* 0x000000120900720c */ /* 0x000fe20003fa6270 */
[----:B------:R-:W-:Y:S01]  /*1c30*/  IMAD R13, R13, R140, RZ ;  /* 0x0000008c0d0d7224 */ /* 0x000fe200078e02ff */
[----:B------:R4:W-:Y:S01]  /*1c40*/  @!P1 LDGSTS.E.BYPASS.LTC128B.128 [R183+0x2000], desc[UR10][R10.64+0x80] ;  /* 0x020000800ab79fae */ /* 0x0009e2000b901d4a */
[C---:B--2---:R-:W-:Y:S02]  /*1c50*/  @!P3 LEA R30, P1, R119.reuse, R2, 0x1 ;  /* 0x00000002771eb211 */ /* 0x044fe400078208ff */
[----:B------:R-:W-:Y:S01]  /*1c60*/  IMAD R13, R130, R141, R13 ;  /* 0x0000008d820d7224 */ /* 0x000fe200078e020d */
[----:B------:R-:W-:Y:S01]  /*1c70*/  @!P4 LDGSTS.E.BYPASS.LTC128B.128 [R29+0x800], desc[UR10][R34.64] ;  /* 0x00800000221dcfae */ /* 0x000fe2000b901d4a */
[----:B------:R-:W-:-:S02]  /*1c80*/  @!P3 LEA.HI.X R31, R119, R3, R142, 0x1, P1 ;  /* 0x00000003771fb211 */ /* 0x000fc400008f0c8e */
[----:B------:R-:W2:Y:S01]  /*1c90*/  @!P0 LDC.64 R2, c[0x0][0x218] ;  /* 0x00008600ff028b82 */ /* 0x000ea20000000a00 */
[C---:B------:R-:W-:Y:S01]  /*1ca0*/  @!P2 LEA R25, P1, R136.reuse, R119, 0x5 ;  /* 0x000000778819a211 */ /* 0x040fe200078228ff */
[----:B------:R-:W-:Y:S03]  /*1cb0*/  @!P4 LDGSTS.E.BYPASS.LTC128B.128 [R29+0x1800], desc[UR10][R34.64+0x40] ;  /* 0x01800040221dcfae */ /* 0x000fe6000b901d4a */
[----:B------:R-:W-:Y:S01]  /*1cc0*/  @!P2 LEA.HI.X R8, R136, R142, R137, 0x5, P1 ;  /* 0x0000008e8808a211 */ /* 0x000fe200008f2c89 */
[----:B------:R-:W-:Y:S01]  /*1cd0*/  @!P4 LDGSTS.E.BYPASS.LTC128B.128 [R29+0x2800], desc[UR10][R34.64+0x80] ;  /* 0x02800080221dcfae */ /* 0x000fe2000b901d4a */
[C---:B---3--:R-:W-:Y:S02]  /*1ce0*/  @!P2 LEA R24, P1, R25.reuse, R4, 0x1 ;  /* 0x000000041918a211 */ /* 0x048fe400078208ff */
[----:B------:R-:W-:Y:S01]  /*1cf0*/  ISETP.GE.AND P4, PT, R26, R18, PT ;  /* 0x000000121a00720c */ /* 0x000fe20003f86270 */
[----:B------:R-:W-:Y:S01]  /*1d00*/  @!P3 LDGSTS.E.BYPASS.LTC128B.128 [R22+0x3000], desc[UR10][R30.64] ;  /* 0x030000001e16bfae */ /* 0x000fe2000b901d4a */
[----:B------:R-:W-:Y:S01]  /*1d10*/  @!P2 LEA.HI.X R25, R25, R5, R8, 0x1, P1 ;  /* 0x000000051919a211 */ /* 0x000fe200008f0c08 */
[----:B------:R-:W-:-:S02]  /*1d20*/  IMAD.WIDE.U32 R26, R136, 0x40, RZ ;  /* 0x00000040881a7825 */ /* 0x000fc400078e00ff */
[----:B------:R-:W-:Y:S04]  /*1d30*/  @!P3 LDGSTS.E.BYPASS.LTC128B.128 [R22+0x5000], desc[UR10][R30.64+0x40] ;  /* 0x050000401e16bfae */ /* 0x000fe8000b901d4a */
[----:B------:R3:W-:Y:S01]  /*1d40*/  @!P3 LDGSTS.E.BYPASS.LTC128B.128 [R22+0x7000], desc[UR10][R30.64+0x80] ;  /* 0x070000801e16bfae */ /* 0x0007e2000b901d4a */
[----:B------:R-:W-:Y:S02]  /*1d50*/  ISETP.GE.AND P3, PT, R21, R18, PT ;  /* 0x000000121500720c */ /* 0x000fe40003f66270 */
[----:B----4-:R-:W-:Y:S01]  /*1d60*/  @!P2 MOV R11, 0x400 ;  /* 0x00000400000ba802 */ /* 0x010fe20000000f00 */
[----:B------:R-:W4:Y:S03]  /*1d70*/  @!P0 S2R R5, SR_CgaCtaId ;  /* 0x0000000000058919 */ /* 0x000f260000008800 */
[----:B-1----:R-:W-:Y:S01]  /*1d80*/  @!P2 LEA R21, R6, R11, 0x18 ;  /* 0x0000000b0615a211 */ /* 0x002fe200078ec0ff */
[----:B------:R-:W1:Y:S01]  /*1d90*/  @!P5 S2R R4, SR_CgaCtaId ;  /* 0x000000000004d919 */ /* 0x000e620000008800 */
[----:B------:R-:W-:-:S02]  /*1da0*/  SHF.L.U32 R11, R137, 0x6, RZ ;  /* 0x00000006890b7819 */ /* 0x000fc400000006ff */
[----:B------:R-:W-:Y:S01]  /*1db0*/  @!P0 IADD3 R6, P1, R119, R26, RZ ;  /* 0x0000001a77068210 */ /* 0x000fe20007f3e0ff */
[----:B------:R-:W-:-:S03]  /*1dc0*/  @!P2 IMAD R21, R14, 0x2, R21 ;  /* 0x000000020e15a824 */ /* 0x000fc600078e0215 */
[----:B------:R-:W-:Y:S02]  /*1dd0*/  @!P0 IADD3.X R11, R142, R27, R11, P1, !PT ;  /* 0x0000001b8e0b8210 */ /* 0x000fe40000ffe40b */
[----:B------:R-:W-:Y:S01]  /*1de0*/  @!P2 LDGSTS.E.BYPASS.LTC128B.128 [R21+0x3800], desc[UR10][R24.64] ;  /* 0x038000001815afae */ /* 0x000fe2000b901d4a */
[C---:B--2---:R-:W-:Y:S02]  /*1df0*/  @!P0 LEA R10, P1, R6.reuse, R2, 0x1 ;  /* 0x00000002060a8211 */ /* 0x044fe400078208ff */
[----:B------:R-:W-:Y:S01]  /*1e00*/  @!P0 MOV R2, 0x400 ;  /* 0x0000040000028802 */ /* 0x000fe20000000f00 */
[----:B------:R-:W-:Y:S01]  /*1e10*/  @!P2 LDGSTS.E.BYPASS.LTC128B.128 [R21+0x5800], desc[UR10][R24.64+0x40] ;  /* 0x058000401815afae */ /* 0x000fe2000b901d4a */
[----:B------:R-:W-:Y:S02]  /*1e20*/  @!P0 LEA.HI.X R11, R6, R3, R11, 0x1, P1 ;  /* 0x00000003060b8211 */ /* 0x000fe400008f0c0b */
[-C--:B------:R-:W-:Y:S01]  /*1e30*/  ISETP.GE.AND P1, PT, R9, R18.reuse, PT ;  /* 0x000000120900720c */ /* 0x080fe20003f26270 */
[----:B------:R4:W-:Y:S01]  /*1e40*/  @!P2 LDGSTS.E.BYPASS.LTC128B.128 [R21+0x7800], desc[UR10][R24.64+0x80] ;  /* 0x078000801815afae */ /* 0x0009e2000b901d4a */
[----:B------:R-:W-:-:S02]  /*1e50*/  ISETP.GE.AND P2, PT, R7, R18, PT ;  /* 0x000000120700720c */ /* 0x000fc40003f46270 */
[----:B------:R-:W-:Y:S02]  /*1e60*/  LOP3.LUT R7, R20, 0xfffffff8, RZ, 0xc0, !PT ;  /* 0xfffffff814077812 */ /* 0x000fe400078ec0ff */
[----:B---3--:R-:W-:Y:S02]  /*1e70*/  SHF.R.S32.HI R22, RZ, 0x4, R23 ;  /* 0x00000004ff167819 */ /* 0x008fe40000011417 */
[----:B------:R-:W-:Y:S02]  /*1e80*/  IADD3 R6, -R7, R116, RZ ;  /* 0x0000007407067210 */ /* 0x000fe40007ffe1ff */
[----:B------:R-:W-:Y:S02]  /*1e90*/  LEA.HI R23, R23, R22, RZ, 0x1 ;  /* 0x0000001617177211 */ /* 0x000fe400078f08ff */
[----:B------:R-:W-:Y:S02]  /*1ea0*/  LEA.HI R8, R6, R6, RZ, 0x1 ;  /* 0x0000000606087211 */ /* 0x000fe400078f08ff */
[----:B------:R-:W-:-:S02]  /*1eb0*/  LOP3.LUT R23, R23, 0xfffffffe, RZ, 0xc0, !PT ;  /* 0xfffffffe17177812 */ /* 0x000fc400078ec0ff */
[----:B------:R-:W-:Y:S02]  /*1ec0*/  LOP3.LUT R3, R8, 0x7fffffe, RZ, 0xc0, !PT ;  /* 0x07fffffe08037812 */ /* 0x000fe400078ec0ff */
[----:B------:R-:W-:Y:S01]  /*1ed0*/  LEA.HI R20, R133, R133, RZ, 0x1 ;  /* 0x0000008585147211 */ /* 0x000fe200078f08ff */
[----:B------:R-:W-:Y:S01]  /*1ee0*/  IMAD.IADD R9, R22, 0x1, -R23 ;  /* 0x0000000116097824 */ /* 0x000fe200078e0a17 */
[----:B------:R-:W-:Y:S01]  /*1ef0*/  IADD3 R6, R6, -R3, RZ ;  /* 0x8000000306067210 */ /* 0x000fe20007ffe0ff */
[----:B------:R-:W-:Y:S01]  /*1f00*/  IMAD R23, R19, UR6, RZ ;  /* 0x0000000613177c24 */ /* 0x000fe2000f8e02ff */
[----:B------:R-:W-:Y:S02]  /*1f10*/  SHF.R.S32.HI R22, RZ, 0x1f, R133 ;  /* 0x0000001fff167819 */ /* 0x000fe40000011485 */
[----:B------:R-:W-:Y:S02]  /*1f20*/  LOP3.LUT R18, R20, 0x7fffffe, RZ, 0xc0, !PT ;  /* 0x07fffffe14127812 */ /* 0x000fe400078ec0ff */
[----:B------:R-:W-:Y:S01]  /*1f30*/  LEA.HI R7, R22, R133, RZ, 0x3 ;  /* 0x0000008516077211 */ /* 0x000fe200078f18ff */
[----:B------:R-:W-:Y:S01]  /*1f40*/  @!P5 IMAD.MOV.U32 R22, RZ, RZ, R119 ;  /* 0x000000ffff16d224 */ /* 0x000fe200078e0077 */
[----:B----4-:R-:W-:Y:S01]  /*1f50*/  @!P0 LEA R21, R5, R2, 0x18 ;  /* 0x0000000205158211 */ /* 0x010fe200078ec0ff */
[----:B------:R-:W-:Y:S01]  /*1f60*/  IMAD.IADD R133, R133, 0x1, -R18 ;  /* 0x0000000185857824 */ /* 0x000fe200078e0a12 */
[----:B------:R-:W2:Y:S01]  /*1f70*/  @!P5 LDC.64 R2, c[0x0][0x218] ;  /* 0x00008600ff02db82 */ /* 0x000ea20000000a00 */
[----:B------:R-:W-:Y:S01]  /*1f80*/  IMAD R18, R12, UR7, R23 ;  /* 0x000000070c127c24 */ /* 0x000fe2000f8e0217 */
[----:B------:R-:W-:Y:S01]  /*1f90*/  @!P5 MOV R23, R142 ;  /* 0x0000008e0017d202 */ /* 0x000fe20000000f00 */
[----:B------:R-:W-:Y:S01]  /*1fa0*/  @!P0 IMAD R21, R14, 0x2, R21 ;  /* 0x000000020e158824 */ /* 0x000fe200078e0215 */
[----:B------:R-:W-:Y:S01]  /*1fb0*/  @!P5 MOV R25, 0x400 ;  /* 0x000004000019d802 */ /* 0x000fe20000000f00 */
[----:B------:R-:W-:Y:S01]  /*1fc0*/  @!P5 IMAD R12, R137, 0x60, RZ ;  /* 0x00000060890cd824 */ /* 0x000fe200078e02ff */
[----:B------:R-:W-:Y:S01]  /*1fd0*/  SHF.R.S32.HI R5, RZ, 0x1, R20 ;  /* 0x00000001ff057819 */ /* 0x000fe20000011414 */
[----:B------:R-:W-:Y:S01]  /*1fe0*/  @!P5 IMAD.WIDE.U32 R22, R136, 0x60, R22 ;  /* 0x000000608816d825 */ /* 0x000fe200078e0016 */
[----:B------:R-:W-:Y:S01]  /*1ff0*/  @!P0 LDGSTS.E.BYPASS.LTC128B.128 [R21+0x4000], desc[UR10][R10.64] ;  /* 0x040000000a158fae */ /* 0x000fe2000b901d4a */
[----:B-1----:R-:W-:-:S02]  /*2000*/  @!P5 LEA R19, R4, R25, 0x18 ;  /* 0x000000190413d211 */ /* 0x002fc400078ec0ff */
[----:B------:R-:W-:Y:S01]  /*2010*/  @!P5 IMAD.IADD R12, R23, 0x1, R12 ;  /* 0x00000001170cd824 */ /* 0x000fe200078e020c */
[----:B------:R-:W-:Y:S01]  /*2020*/  @!P0 LDGSTS.E.BYPASS.LTC128B.128 [R21+0x6000], desc[UR10][R10.64+0x40] ;  /* 0x060000400a158fae */ /* 0x000fe2000b901d4a */
[----:B------:R-:W-:Y:S01]  /*2030*/  @!P5 LEA R19, R14, R19, 0x1 ;  /* 0x000000130e13d211 */ /* 0x000fe200078e08ff */
[----:B------:R-:W-:Y:S01]  /*2040*/  IMAD.IADD R17, R17, 0x1, R18 ;  /* 0x0000000111117824 */ /* 0x000fe200078e0212 */
[----:B------:R-:W-:Y:S01]  /*2050*/  SHF.R.S32.HI R20, RZ, 0x1f, R20 ;  /* 0x0000001fff147819 */ /* 0x000fe20000011414 */
[----:B------:R1:W-:Y:S01]  /*2060*/  @!P0 LDGSTS.E.BYPASS.LTC128B.128 [R21+0x8000], desc[UR10][R10.64+0x80] ;  /* 0x080000800a158fae */ /* 0x0003e2000b901d4a */
[----:B------:R-:W-:Y:S01]  /*2070*/  SHF.R.S32.HI R4, RZ, 0x1, R8 ;  /* 0x00000001ff047819 */ /* 0x000fe20000011408 */
[----:B------:R-:W-:Y:S01]  /*2080*/  IMAD.WIDE.U32 R130, R130, R140, R16 ;  /* 0x0000008c82827225 */ /* 0x000fe200078e0010 */
[----:B------:R-:W-:Y:S02]  /*2090*/  LEA.HI R20, R20, R5, RZ, 0x2 ;  /* 0x0000000514147211 */ /* 0x000fe400078f10ff */
[----:B------:R-:W-:Y:S01]  /*20a0*/  SHF.L.U32 R132, R7, 0x5, RZ ;  /* 0x0000000507847819 */ /* 0x000fe200000006ff */
[----:B------:R-:W-:Y:S01]  /*20b0*/  IMAD.SHL.U32 R8, R4, 0x40, RZ ;  /* 0x0000004004087824 */ /* 0x000fe200078e00ff */
[----:B------:R-:W-:Y:S01]  /*20c0*/  LOP3.LUT R20, R20, 0xfffffffc, RZ, 0xc0, !PT ;  /* 0xfffffffc14147812 */ /* 0x000fe200078ec0ff */
[----:B------:R-:W-:Y:S01]  /*20d0*/  IMAD.IADD R128, R131, 0x1, R13 ;  /* 0x0000000183807824 */ /* 0x000fe200078e020d */
[----:B--2---:R-:W-:Y:S01]  /*20e0*/  @!P5 LEA R2, P0, R22, R2, 0x1 ;  /* 0x000000021602d211 */ /* 0x004fe200078008ff */
[----:B------:R-:W-:Y:S01]  /*20f0*/  IMAD R13, R9, 0x8, R6 ;  /* 0x00000008090d7824 */ /* 0x000fe200078e0206 */
[----:B------:R-:W-:Y:S01]  /*2100*/  LOP3.LUT R8, R8, 0xc0, RZ, 0xc0, !PT ;  /* 0x000000c008087812 */ /* 0x000fe200078ec0ff */
[----:B------:R-:W-:Y:S01]  /*2110*/  IMAD.IADD R5, R5, 0x1, -R20 ;  /* 0x0000000105057824 */ /* 0x000fe200078e0a14 */
[----:B------:R-:W-:Y:S01]  /*2120*/  @!P5 LEA.HI.X R3, R22, R3, R12, 0x1, P0 ;  /* 0x000000031603d211 */ /* 0x000fe200000f0c0c */
[----:B------:R-:W-:Y:S01]  /*2130*/  @!P1 IMAD R12, R141, 0xc0, RZ ;  /* 0x000000c08d0c9824 */ /* 0x000fe200078e02ff */
[----:B------:R-:W-:-:S02]  /*2140*/  LEA R178, P0, R130, UR8, 0x1 ;  /* 0x0000000882b27c11 */ /* 0x000fc4000f8008ff */
[----:B------:R-:W-:Y:S01]  /*2150*/  LOP3.LUT R15, R8, 0x8, R15, 0xf8, !PT ;  /* 0x00000008080f7812 */ /* 0x000fe200078ef80f */
[----:B------:R-:W-:Y:S01]  /*2160*/  @!P5 LDGSTS.E.BYPASS.LTC128B.128 [R19+0x4800], desc[UR10][R2.64] ;  /* 0x048000000213dfae */ /* 0x000fe2000b901d4a */
[----:B------:R-:W-:Y:S02]  /*2170*/  LEA.HI.X R177, R130, UR9, R128, 0x1, P0 ;  /* 0x0000000982b17c11 */ /* 0x000fe400080f0c80 */
[----:B------:R-:W-:Y:S01]  /*2180*/  SHF.R.U32.HI R8, RZ, 0x3, R8 ;  /* 0x00000003ff087819 */ /* 0x000fe20000011608 */
[----:B------:R-:W-:Y:S01]  /*2190*/  @!P5 LDGSTS.E.BYPASS.LTC128B.128 [R19+0x6800], desc[UR10][R2.64+0x40] ;  /* 0x068000400213dfae */ /* 0x000fe2000b901d4a */
[----:B------:R-:W-:Y:S01]  /*21a0*/  SHF.L.U32 R14, R5, 0x6, RZ ;  /* 0x00000006050e7819 */ /* 0x000fe200000006ff */
[----:B------:R-:W-:Y:S01]  /*21b0*/  @!P1 IMAD.MOV.U32 R179, RZ, RZ, R177 ;  /* 0x000000ffffb39224 */ /* 0x000fe200078e00b1 */
[----:B------:R-:W-:Y:S01]  /*21c0*/  LOP3.LUT R8, R15, R8, RZ, 0x3c, !PT ;  /* 0x000000080f087212 */ /* 0x000fe200078e3cff */
[----:B------:R2:W-:Y:S01]  /*21d0*/  @!P5 LDGSTS.E.BYPASS.LTC128B.128 [R19+0x8800], desc[UR10][R2.64+0x80] ;  /* 0x088000800213dfae */ /* 0x0005e2000b901d4a */
[----:B-1----:R-:W-:Y:S01]  /*21e0*/  IMAD.SHL.U32 R11, R140, 0x20, RZ ;  /* 0x000000208c0b7824 */ /* 0x002fe200078e00ff */
[----:B------:R-:W-:-:S02]  /*21f0*/  LOP3.LUT R132, R132, 0xffffff00, RZ, 0xc0, !PT ;  /* 0xffffff0084847812 */ /* 0x000fc400078ec0ff */
[----:B------:R-:W0:Y:S01]  /*2200*/  LDGDEPBAR ;  /* 0x00000000000079af */ /* 0x000e220000000000 */
[C---:B------:R-:W-:Y:S02]  /*2210*/  SHF.L.U64.HI R10, R140.reuse, 0x5, R141 ;  /* 0x000000058c0a7819 */ /* 0x040fe4000001028d */
[----:B------:R-:W-:Y:S02]  /*2220*/  @!P3 LEA R16, P0, R11, R178, 0x1 ;  /* 0x000000b20b10b211 */ /* 0x000fe400078008ff */
[----:B------:R-:W-:Y:S02]  /*2230*/  LEA R174, R13, R8, 0x5 ;  /* 0x000000080dae7211 */ /* 0x000fe400078e28ff */
[----:B------:R-:W-:Y:S02]  /*2240*/  LEA R8, R135, R132, 0x9 ;  /* 0x0000008487087211 */ /* 0x000fe400078e48ff */
[----:B------:R-:W-:Y:S02]  /*2250*/  @!P3 LEA.HI.X R17, R11, R177, R10, 0x1, P0 ;  /* 0x000000b10b11b211 */ /* 0x000fe400000f0c0a */
[----:B------:R-:W-:-:S02]  /*2260*/  @!P2 LEA R10, P0, R140, R178, 0x7 ;  /* 0x000000b28c0aa211 */ /* 0x000fc400078038ff */
[----:B------:R-:W-:Y:S02]  /*2270*/  LEA R175, R133, R8, 0x5 ;  /* 0x0000000885af7211 */ /* 0x000fe400078e28ff */
[----:B------:R-:W-:Y:S02]  /*2280*/  @!P2 LEA.HI.X R11, R140, R177, R141, 0x7, P0 ;  /* 0x000000b18c0ba211 */ /* 0x000fe400000f3c8d */
[----:B------:R-:W-:Y:S02]  /*2290*/  LEA R174, R174, UR4, 0x1 ;  /* 0x00000004aeae7c11 */ /* 0x000fe4000f8e08ff */
[----:B------:R-:W-:Y:S02]  /*22a0*/  LOP3.LUT P0, RZ, R4, 0x2, RZ, 0xc0, !PT ;  /* 0x0000000204ff7812 */ /* 0x000fe4000780c0ff */
[----:B------:R-:W-:Y:S02]  /*22b0*/  LEA R135, R135, R143, 0x4 ;  /* 0x0000008f87877211 */ /* 0x000fe400078e20ff */
[----:B--2---:R-:W-:Y:S01]  /*22c0*/  SHF.L.U32 R3, R9, 0x3, RZ ;  /* 0x0000000309037819 */ /* 0x004fe200000006ff */
[----:B------:R-:W-:-:S04]  /*22d0*/  DEPBAR.LE SB0, 0x0 ;  /* 0x000080000000791a */ /* 0x000fc80000000000 */
[----:B------:R-:W-:Y:S01]  /*22e0*/  BAR.SYNC.DEFER_BLOCKING 0x0 ;  /* 0x0000000000007b1d */ /* 0x000fe20000010000 */
[----:B------:R-:W-:Y:S01]  /*22f0*/  LOP3.LUT R2, R14, 0xc0, RZ, 0xc0, !PT ;  /* 0x000000c00e027812 */ /* 0x000fe200078ec0ff */
[----:B------:R-:W-:Y:S01]  /*2300*/  @!P1 IMAD.WIDE.U32 R14, R140, 0xc0, R178 ;  /* 0x000000c08c0e9825 */ /* 0x000fe200078e00b2 */
[----:B------:R-:W-:Y:S02]  /*2310*/  LEA R133, R133, R132, 0x5 ;  /* 0x0000008485857211 */ /* 0x000fe400078e28ff */
[----:B------:R-:W-:Y:S01]  /*2320*/  LOP3.LUT R3, R2, 0x8, R3, 0xf8, !PT ;  /* 0x0000000802037812 */ /* 0x000fe200078ef803 */
[----:B------:R-:W-:Y:S01]  /*2330*/  @!P4 IMAD.MOV.U32 R179, RZ, RZ, R177 ;  /* 0x000000ffffb3c224 */ /* 0x000fe200078e00b1 */
[----:B------:R-:W-:Y:S01]  /*2340*/  SHF.R.U32.HI R2, RZ, 0x3, R2 ;  /* 0x00000003ff027819 */ /* 0x000fe20000011602 */
[----:B------:R-:W-:Y:S02]  /*2350*/  @!P1 IMAD.IADD R7, R15, 0x1, R12 ;  /* 0x000000010f079824 */ /* 0x000fe400078e020c */
[----:B------:R-:W-:Y:S01]  /*2360*/  @!P1 IMAD.MOV.U32 R6, RZ, RZ, R14 ;  /* 0x000000ffff069224 */ /* 0x000fe200078e000e */
[----:B------:R-:W-:-:S04]  /*2370*/  LOP3.LUT R2, R3, R2, RZ, 0x3c, !PT ;  /* 0x0000000203027212 */ /* 0x000fc800078e3cff */
[C---:B------:R-:W-:Y:S01]  /*2380*/  IADD3 R172, R2.reuse, R133, RZ ;  /* 0x0000008502ac7210 */ /* 0x040fe20007ffe0ff */
[----:B------:R-:W-:-:S05]  /*2390*/  IMAD.IADD R175, R2, 0x1, R175 ;  /* 0x0000000102af7824 */ /* 0x000fca00078e02af */
[----:B------:R-:W-:Y:S01]  /*23a0*/  LEA R175, R175, UR4, 0x1 ;  /* 0x00000004afaf7c11 */ /* 0x000fe2000f8e08ff */
        /* <DEDUP_REMOVED lines=38> */
[----:B------:R-:W-:-:S02]  /*2610*/  LOP3.LUT P1, RZ, R5, 0x2, RZ, 0xc0, !PT ;  /* 0x0000000205ff7812 */ /* 0x000fc4000782c0ff */
[----:B------:R-:W-:Y:S01]  /*2620*/  MOV R5, 0x10 ;  /* 0x0000001000057802 */ /* 0x000fe20000000f00 */
[----:B------:R-:W-:Y:S03]  /*2630*/  LDSM.16.M88.4 R76, [R175] ;  /* 0x00000000af4c783b */ /* 0x000fe60000000200 */
[C---:B------:R-:W-:Y:S01]  /*2640*/  SEL R3, R5.reuse, 0xfffffff0, !P1 ;  /* 0xfffffff005037807 */ /* 0x040fe20004800000 */
[----:B------:R-:W3:Y:S01]  /*2650*/  LDSM.16.M88.4 R12, [R174+0x3000] ;  /* 0x00300000ae0c783b */ /* 0x000ee20000000200 */
[----:B------:R-:W-:Y:S02]  /*2660*/  SEL R5, R5, 0xfffffff0, !P0 ;  /* 0xfffffff005057807 */ /* 0x000fe40004000000 */
[----:B------:R-:W-:Y:S01]  /*2670*/  ISETP.GT.AND P1, PT, R117, 0x1, PT ;  /* 0x000000017500780c */ /* 0x000fe20003f24270 */
[----:B------:R-:W-:Y:S01]  /*2680*/  IMAD R173, R3, 0x2, R175 ;  /* 0x0000000203ad7824 */ /* 0x000fe200078e02af */
[----:B------:R-:W-:Y:S01]  /*2690*/  LEA R118, R5, R174, 0x1 ;  /* 0x000000ae05767211 */ /* 0x000fe200078e08ff */
[----:B------:R-:W4:Y:S04]  /*26a0*/  LDSM.16.M88.4 R56, [R174+0x3800] ;  /* 0x00380000ae38783b */ /* 0x000f280000000200 */
[----:B------:R-:W-:Y:S04]  /*26b0*/  LDSM.16.M88.4 R112, [R173] ;  /* 0x00000000ad70783b */ /* 0x000fe80000000200 */
[----:B------:R-:W-:Y:S04]  /*26c0*/  LDSM.16.M88.4 R104, [R118+0x3000] ;  /* 0x003000007668783b */ /* 0x000fe80000000200 */
[----:B------:R-:W2:Y:S04]  /*26d0*/  LDSM.16.M88.4 R48, [R174+0x3c00] ;  /* 0x003c0000ae30783b */ /* 0x000ea80000000200 */
[----:B------:R-:W2:Y:S04]  /*26e0*/  LDSM.16.M88.4 R64, [R174+0x3400] ;  /* 0x00340000ae40783b */ /* 0x000ea80000000200 */
[----:B------:R-:W-:Y:S04]  /*26f0*/  LDSM.16.M88.4 R72, [R175+0x1000] ;  /* 0x00100000af48783b */ /* 0x000fe80000000200 */
[----:B-1----:R-:W1:Y:S04]  /*2700*/  LDSM.16.M88.4 R8, [R174+0x5000] ;  /* 0x00500000ae08783b */ /* 0x002e680000000200 */
[----:B------:R-:W1:Y:S04]  /*2710*/  LDSM.16.M88.4 R40, [R174+0x4000] ;  /* 0x00400000ae28783b */ /* 0x000e680000000200 */
[----:B------:R-:W1:Y:S01]  /*2720*/  LDSM.16.M88.4 R24, [R118+0x3800] ;  /* 0x003800007618783b */ /* 0x000e620000000200 */
[C---:B---3--:R-:W-:Y:S03]  /*2730*/  HMMA.16816.F32 R16, R76.reuse, R12, RZ ;  /* 0x0000000c4c10723c */ /* 0x048fe600000018ff */
[----:B------:R-:W3:Y:S03]  /*2740*/  LDSM.16.M88.4 R20, [R118+0x3c00] ;  /* 0x003c00007614783b */ /* 0x000ee60000000200 */
[C---:B------:R-:W-:Y:S01]  /*2750*/  HMMA.16816.F32 R12, R76.reuse, R14, RZ ;  /* 0x0000000e4c0c723c */ /* 0x040fe200000018ff */
[----:B------:R-:W3:Y:S04]  /*2760*/  LDSM.16.M88.4 R32, [R118+0x3400] ;  /* 0x003400007620783b */ /* 0x000ee80000000200 */
[----:B------:R-:W-:Y:S01]  /*2770*/  LDSM.16.M88.4 R36, [R173+0x1000] ;  /* 0x00100000ad24783b */ /* 0x000fe20000000200 */
[C---:B----4-:R-:W-:Y:S03]  /*2780*/  HMMA.16816.F32 R60, R76.reuse, R56, RZ ;  /* 0x000000384c3c723c */ /* 0x050fe600000018ff */
[----:B------:R-:W4:Y:S03]  /*2790*/  LDSM.16.M88.4 R68, [R118+0x5000] ;  /* 0x005000007644783b */ /* 0x000f260000000200 */
[----:B--2---:R-:W-:Y:S01]  /*27a0*/  HMMA.16816.F32 R52, R76, R48, RZ ;  /* 0x000000304c34723c */ /* 0x004fe200000018ff */
[----:B------:R-:W2:Y:S04]  /*27b0*/  LDSM.16.M88.4 R92, [R174+0x4400] ;  /* 0x00440000ae5c783b */ /* 0x000ea80000000200 */
[----:B------:R-:W2:Y:S01]  /*27c0*/  LDSM.16.M88.4 R4, [R118+0x4000] ;  /* 0x004000007604783b */ /* 0x000ea20000000200 */
[----:B------:R-:W-:Y:S03]  /*27d0*/  HMMA.16816.F32 R16, R112, R104, R16 ;  /* 0x000000687010723c */ /* 0x000fe60000001810 */
[----:B------:R-:W2:Y:S03]  /*27e0*/  LDSM.16.M88.4 R84, [R174+0x4800] ;  /* 0x00480000ae54783b */ /* 0x000ea60000000200 */
[C---:B------:R-:W-:Y:S01]  /*27f0*/  HMMA.16816.F32 R56, R76.reuse, R58, RZ ;  /* 0x0000003a4c38723c */ /* 0x040fe200000018ff */
[----:B------:R-:W2:Y:S04]  /*2800*/  LDSM.16.M88.4 R100, [R174+0x4c00] ;  /* 0x004c0000ae64783b */ /* 0x000ea80000000200 */
[----:B------:R-:W2:Y:S01]  /*2810*/  LDSM.16.M88.4 R120, [R174+0x5400] ;  /* 0x00540000ae78783b */ /* 0x000ea20000000200 */
[----:B------:R-:W-:Y:S03]  /*2820*/  HMMA.16816.F32 R48, R76, R50, RZ ;  /* 0x000000324c30723c */ /* 0x000fe600000018ff */
[----:B------:R-:W-:Y:S03]  /*2830*/  LDSM.16.M88.4 R108, [R118+0x4400] ;  /* 0x00440000766c783b */ /* 0x000fe60000000200 */
[----:B------:R-:W-:Y:S01]  /*2840*/  HMMA.16816.F32 R12, R112, R106, R12 ;  /* 0x0000006a700c723c */ /* 0x000fe2000000180c */
[----:B------:R-:W-:Y:S04]  /*2850*/  LDSM.16.M88.4 R104, [R118+0x4800] ;  /* 0x004800007668783b */ /* 0x000fe80000000200 */
[----:B------:R-:W0:Y:S01]  /*2860*/  LDGDEPBAR ;  /* 0x00000000000079af */ /* 0x000e220000000000 */
[----:B------:R-:W-:Y:S06]  /*2870*/  HMMA.16816.F32 R28, R76, R64, RZ ;  /* 0x000000404c1c723c */ /* 0x000fec00000018ff */
[----:B-1----:R-:W-:Y:S06]  /*2880*/  HMMA.16816.F32 R16, R72, R8, R16 ;  /* 0x000000084810723c */ /* 0x002fec0000001810 */
[C---:B------:R-:W-:Y:S06]  /*2890*/  HMMA.16816.F32 R64, R76.reuse, R66, RZ ;  /* 0x000000424c40723c */ /* 0x040fec00000018ff */
[C---:B------:R-:W-:Y:S06]  /*28a0*/  HMMA.16816.F32 R44, R76.reuse, R40, RZ ;  /* 0x000000284c2c723c */ /* 0x040fec00000018ff */
[----:B------:R-:W-:Y:S06]  /*28b0*/  HMMA.16816.F32 R40, R76, R42, RZ ;  /* 0x0000002a4c28723c */ /* 0x000fec00000018ff */
[C---:B------:R-:W-:Y:S06]  /*28c0*/  HMMA.16816.F32 R60, R112.reuse, R24, R60 ;  /* 0x00000018703c723c */ /* 0x040fec000000183c */
[C---:B------:R-:W-:Y:S01]  /*28d0*/  HMMA.16816.F32 R56, R112.reuse, R26, R56 ;  /* 0x0000001a7038723c */ /* 0x040fe20000001838 */
[----:B------:R-:W-:Y:S05]  /*28e0*/  LDSM.16.M88.4 R24, [R175+0x2000] ;  /* 0x00200000af18783b */ /* 0x000fea0000000200 */
[C---:B---3--:R-:W-:Y:S06]  /*28f0*/  HMMA.16816.F32 R52, R112.reuse, R20, R52 ;  /* 0x000000147034723c */ /* 0x048fec0000001834 */
[----:B------:R-:W-:Y:S01]  /*2900*/  HMMA.16816.F32 R48, R112, R22, R48 ;  /* 0x000000167030723c */ /* 0x000fe20000001830 */
[----:B------:R-:W1:Y:S05]  /*2910*/  LDSM.16.M88.4 R20, [R174+0x7000] ;  /* 0x00700000ae14783b */ /* 0x000e6a0000000200 */
[----:B------:R-:W-:Y:S01]  /*2920*/  HMMA.16816.F32 R12, R72, R10, R12 ;  /* 0x0000000a480c723c */ /* 0x000fe2000000180c */
[----:B------:R-:W-:Y:S05]  /*2930*/  LDSM.16.M88.4 R8, [R173+0x2000] ;  /* 0x00200000ad08783b */ /* 0x000fea0000000200 */
[----:B------:R-:W-:Y:S06]  /*2940*/  HMMA.16816.F32 R28, R112, R32, R28 ;  /* 0x00000020701c723c */ /* 0x000fec000000181c */
[----:B----4-:R-:W-:Y:S06]  /*2950*/  HMMA.16816.F32 R16, R36, R68, R16 ;  /* 0x000000442410723c */ /* 0x010fec0000001810 */
[----:B--2---:R-:W-:Y:S06]  /*2960*/  HMMA.16816.F32 R96, R76, R92, RZ ;  /* 0x0000005c4c60723c */ /* 0x004fec00000018ff */
[C---:B------:R-:W-:Y:S01]  /*2970*/  HMMA.16816.F32 R64, R112.reuse, R34, R64 ;  /* 0x000000227040723c */ /* 0x040fe20000001840 */
[----:B------:R-:W2:Y:S05]  /*2980*/  LDSM.16.M88.4 R32, [R118+0x5400] ;  /* 0x005400007620783b */ /* 0x000eaa0000000200 */
[C---:B------:R-:W-:Y:S06]  /*2990*/  HMMA.16816.F32 R44, R112.reuse, R4, R44 ;  /* 0x00000004702c723c */ /* 0x040fec000000182c */
[----:B------:R-:W-:Y:S01]  /*29a0*/  HMMA.16816.F32 R40, R112, R6, R40 ;  /* 0x000000067028723c */ /* 0x000fe20000001828 */
[----:B------:R-:W3:Y:S05]  /*29b0*/  LDSM.16.M88.4 R4, [R118+0x7000] ;  /* 0x007000007604783b */ /* 0x000eea0000000200 */
[C---:B------:R-:W-:Y:S06]  /*29c0*/  HMMA.16816.F32 R88, R76.reuse, R84, RZ ;  /* 0x000000544c58723c */ /* 0x040fec00000018ff */
[C---:B------:R-:W-:Y:S06]  /*29d0*/  HMMA.16816.F32 R92, R76.reuse, R94, RZ ;  /* 0x0000005e4c5c723c */ /* 0x040fec00000018ff */
[C---:B------:R-:W-:Y:S06]  /*29e0*/  HMMA.16816.F32 R84, R76.reuse, R86, RZ ;  /* 0x000000564c54723c */ /* 0x040fec00000018ff */
[C---:B------:R-:W-:Y:S06]  /*29f0*/  HMMA.16816.F32 R80, R76.reuse, R100, RZ ;  /* 0x000000644c50723c */ /* 0x040fec00000018ff */
[----:B------:R-:W-:Y:S01]  /*2a00*/  HMMA.16816.F32 R76, R76, R102, RZ ;  /* 0x000000664c4c723c */ /* 0x000fe200000018ff */
[----:B------:R-:W4:Y:S05]  /*2a10*/  LDSM.16.M88.4 R100, [R118+0x4c00] ;  /* 0x004c00007664783b */ /* 0x000f2a0000000200 */
[----:B------:R-:W-:Y:S01]  /*2a20*/  HMMA.16816.F32 R12, R36, R70, R12 ;  /* 0x00000046240c723c */ /* 0x000fe2000000180c */
[----:B------:R-:W4:Y:S05]  /*2a30*/  LDSM.16.M88.4 R68, [R174+0x5800] ;  /* 0x00580000ae44783b */ /* 0x000f2a0000000200 */
[----:B------:R-:W-:Y:S06]  /*2a40*/  HMMA.16816.F32 R28, R72, R120, R28 ;  /* 0x00000078481c723c */ /* 0x000fec000000181c */
[----:B-1----:R-:W-:Y:S06]  /*2a50*/  HMMA.16816.F32 R16, R24, R20, R16 ;  /* 0x000000141810723c */ /* 0x002fec0000001810 */
[----:B------:R-:W-:Y:S01]  /*2a60*/  HMMA.16816.F32 R124, R112, R108, R96 ;  /* 0x0000006c707c723c */ /* 0x000fe20000001860 */
[----:B------:R-:W1:Y:S05]  /*2a70*/  LDSM.16.M88.4 R96, [R174+0x7400] ;  /* 0x00740000ae60783b */ /* 0x000e6a0000000200 */
[----:B------:R-:W-:Y:S01]  /*2a80*/  HMMA.16816.F32 R12, R24, R22, R12 ;  /* 0x00000016180c723c */ /* 0x000fe2000000180c */
[----:B------:R-:W-:Y:S05]  /*2a90*/  LDSM.16.M88.4 R20, [R118+0x5800] ;  /* 0x005800007614783b */ /* 0x000fea0000000200 */
[----:B--2---:R-:W-:Y:S06]  /*2aa0*/  HMMA.16816.F32 R28, R36, R32, R28 ;  /* 0x00000020241c723c */ /* 0x004fec000000181c */
[C---:B------:R-:W-:Y:S06]  /*2ab0*/  HMMA.16816.F32 R88, R112.reuse, R104, R88 ;  /* 0x000000687058723c */ /* 0x040fec0000001858 */
[----:B------:R-:W-:Y:S01]  /*2ac0*/  HMMA.16816.F32 R84, R112, R106, R84 ;  /* 0x0000006a7054723c */ /* 0x000fe20000001854 */
[----:B------:R-:W2:Y:S05]  /*2ad0*/  LDSM.16.M88.4 R104, [R174+0x5c00] ;  /* 0x005c0000ae68783b */ /* 0x000eaa0000000200 */
[----:B---3--:R-:W-:Y:S06]  /*2ae0*/  HMMA.16816.F32 R16, R8, R4, R16 ;  /* 0x000000040810723c */ /* 0x008fec0000001810 */
[C---:B----4-:R-:W-:Y:S06]  /*2af0*/  HMMA.16816.F32 R80, R112.reuse, R100, R80 ;  /* 0x000000647050723c */ /* 0x050fec0000001850 */
        /* <DEDUP_REMOVED lines=26> */
[----:B------:R-:W4:Y:S02]  /*2ca0*/  LDSM.16.M88.4 R20, [R174+0x6000] ;  /* 0x00600000ae14783b */ /* 0x000f240000000200 */
[----:B------:R-:W1:Y:S03]  /*2cb0*/  MUFU.TANH R71, R71 ;  /* 0x0000004700477308 */ /* 0x000e660000002400 */
[----:B------:R-:W-:Y:S01]  /*2cc0*/  HMMA.16816.F32 R64, R36, R34, R64 ;  /* 0x000000222440723c */ /* 0x000fe20000001840 */
[----:B------:R-:W-:Y:S04]  /*2cd0*/  LDSM.16.M88.4 R32, [R118+0x7800] ;  /* 0x007800007620783b */ /* 0x000fe80000000200 */
[----:B------:R-:W1:Y:S01]  /*2ce0*/  MUFU.TANH R77, R77 ;  /* 0x0000004d004d7308 */ /* 0x000e620000002400 */
[----:B---3--:R-:W3:Y:S01]  /*2cf0*/  LDSM.16.M88.4 R12, [R174+0x7c00] ;  /* 0x007c0000ae0c783b */ /* 0x008ee20000000200 */
[----:B------:R-:W-:Y:S01]  /*2d00*/  HMMA.16816.F32 R92, R112, R110, R92 ;  /* 0x0000006e705c723c */ /* 0x000fe2000000185c */
[----:B------:R-:W-:Y:S01]  /*2d10*/  FMUL.FTZ R28, R28, UR5 ;  /* 0x000000051c1c7c20 */ /* 0x000fe20008410000 */
[----:B------:R-:W-:-:S04]  /*2d20*/  FMUL.FTZ R29, R29, UR5 ;  /* 0x000000051d1d7c20 */ /* 0x000fc80008410000 */
[C---:B--2---:R-:W-:Y:S01]  /*2d30*/  HMMA.16816.F32 R52, R36.reuse, R16, R52 ;  /* 0x000000102434723c */ /* 0x044fe20000001834 */
[----:B------:R-:W2:Y:S05]  /*2d40*/  MUFU.TANH R96, R96 ;  /* 0x0000006000607308 */ /* 0x000eaa0000002400 */
[----:B------:R-:W-:Y:S01]  /*2d50*/  HMMA.16816.F32 R48, R36, R18, R48 ;  /* 0x000000122430723c */ /* 0x000fe20000001830 */
[----:B------:R-:W1:Y:S02]  /*2d60*/  LDSM.16.M88.4 R16, [R174+0x6400] ;  /* 0x00640000ae10783b */ /* 0x000e640000000200 */
[----:B------:R-:W1:Y:S03]  /*2d70*/  MUFU.TANH R97, R97 ;  /* 0x0000006100617308 */ /* 0x000e660000002400 */
[C---:B------:R-:W-:Y:S06]  /*2d80*/  HMMA.16816.F32 R60, R24.reuse, R4, R60 ;  /* 0x00000004183c723c */ /* 0x040fec000000183c */
[----:B------:R-:W-:Y:S01]  /*2d90*/  HMMA.16816.F32 R56, R24, R6, R56 ;  /* 0x000000061838723c */ /* 0x000fe20000001838 */
[----:B------:R-:W2:Y:S05]  /*2da0*/  LDSM.16.M88.4 R4, [R118+0x6000] ;  /* 0x006000007604783b */ /* 0x000eaa0000000200 */
[C---:B----4-:R-:W-:Y:S06]  /*2db0*/  HMMA.16816.F32 R44, R72.reuse, R20, R44 ;  /* 0x00000014482c723c */ /* 0x050fec000000182c */
[----:B------:R-:W-:Y:S01]  /*2dc0*/  HMMA.16816.F32 R40, R72, R22, R40 ;  /* 0x000000164828723c */ /* 0x000fe20000001828 */
[----:B------:R-:W-:Y:S05]  /*2dd0*/  LDSM.16.M88.4 R20, [R118+0x8000] ;  /* 0x008000007614783b */ /* 0x000fea0000000200 */
[C---:B---3--:R-:W-:Y:S06]  /*2de0*/  HMMA.16816.F32 R52, R24.reuse, R12, R52 ;  /* 0x0000000c1834723c */ /* 0x048fec0000001834 */
[C---:B------:R-:W-:Y:S01]  /*2df0*/  HMMA.16816.F32 R48, R24.reuse, R14, R48 ;  /* 0x0000000e1830723c */ /* 0x040fe20000001830 */
[----:B------:R-:W3:Y:S05]  /*2e00*/  LDSM.16.M88.4 R12, [R118+0x6400] ;  /* 0x00640000760c783b */ /* 0x000eea0000000200 */
[----:B------:R-:W-:Y:S06]  /*2e10*/  HMMA.16816.F32 R64, R24, R98, R64 ;  /* 0x000000621840723c */ /* 0x000fec0000001840 */
[----:B-1----:R-:W-:Y:S01]  /*2e20*/  HMMA.16816.F32 R124, R72, R16, R124 ;  /* 0x00000010487c723c */ /* 0x002fe2000000187c */
[----:B------:R-:W-:Y:S01]  /*2e30*/  FMUL.FTZ R98, R30, UR5 ;  /* 0x000000051e627c20 */ /* 0x000fe20008410000 */
[----:B------:R-:W-:-:S04]  /*2e40*/  FMUL.FTZ R99, R31, UR5 ;  /* 0x000000051f637c20 */ /* 0x000fc80008410000 */
[----:B------:R-:W-:Y:S01]  /*2e50*/  HMMA.16816.F32 R92, R72, R18, R92 ;  /* 0x00000012485c723c */ /* 0x000fe2000000185c */
[----:B------:R-:W-:Y:S01]  /*2e60*/  LDSM.16.M88.4 R16, [R118+0x6800] ;  /* 0x006800007610783b */ /* 0x000fe20000000200 */
[----:B------:R-:W1:Y:S04]  /*2e70*/  MUFU.TANH R98, R98 ;  /* 0x0000006200627308 */ /* 0x000e680000002400 */
[C---:B------:R-:W-:Y:S04]  /*2e80*/  HMMA.16816.F32 R60, R8.reuse, R32, R60 ;  /* 0x00000020083c723c */ /* 0x040fe8000000183c */
[----:B------:R-:W4:Y:S02]  /*2e90*/  MUFU.TANH R99, R99 ;  /* 0x0000006300637308 */ /* 0x000f240000002400 */
[----:B------:R-:W-:Y:S01]  /*2ea0*/  HMMA.16816.F32 R56, R8, R34, R56 ;  /* 0x000000220838723c */ /* 0x000fe20000001838 */
[----:B------:R-:W1:Y:S05]  /*2eb0*/  LDSM.16.M88.4 R32, [R174+0x8000] ;  /* 0x00800000ae20783b */ /* 0x000e6a0000000200 */
        /* <DEDUP_REMOVED lines=9> */
[C---:B---3--:R-:W-:Y:S01]  /*2f50*/  HMMA.16816.F32 R124, R36.reuse, R12, R124 ;  /* 0x0000000c247c723c */ /* 0x048fe2000000187c */
[----:B------:R-:W-:Y:S01]  /*2f60*/  FMUL.FTZ R56, R56, UR5 ;  /* 0x0000000538387c20 */ /* 0x000fe20008410000 */
[----:B------:R-:W-:Y:S01]  /*2f70*/  FMUL.FTZ R57, R57, UR5 ;  /* 0x0000000539397c20 */ /* 0x000fe20008410000 */
[----:B------:R3:W2:Y:S01]  /*2f80*/  MUFU.TANH R79, R29 ;  /* 0x0000001d004f7308 */ /* 0x0006a20000002400 */
[----:B------:R-:W-:Y:S01]  /*2f90*/  FMUL.FTZ R58, R58, UR5 ;  /* 0x000000053a3a7c20 */ /* 0x000fe20008410000 */
[----:B------:R-:W-:Y:S01]  /*2fa0*/  FMUL.FTZ R59, R59, UR5 ;  /* 0x000000053b3b7c20 */ /* 0x000fe20008410000 */
[----:B------:R-:W-:Y:S01]  /*2fb0*/  HMMA.16816.F32 R92, R36, R14, R92 ;  /* 0x0000000e245c723c */ /* 0x000fe2000000185c */
[----:B------:R-:W4:Y:S04]  /*2fc0*/  LDSM.16.M88.4 R12, [R174+0x6c00] ;  /* 0x006c0000ae0c783b */ /* 0x000f280000000200 */
[----:B------:R-:W2:Y:S01]  /*2fd0*/  MUFU.TANH R60, R60 ;  /* 0x0000003c003c7308 */ /* 0x000ea20000002400 */
[C---:B-1----:R-:W-:Y:S06]  /*2fe0*/  HMMA.16816.F32 R44, R24.reuse, R32, R44 ;  /* 0x00000020182c723c */ /* 0x042fec000000182c */
[----:B------:R-:W-:Y:S01]  /*2ff0*/  FMUL.FTZ R64, R64, UR5 ;  /* 0x0000000540407c20 */ /* 0x000fe20008410000 */
[----:B------:R-:W-:Y:S01]  /*3000*/  FMUL.FTZ R65, R65, UR5 ;  /* 0x0000000541417c20 */ /* 0x000fe20008410000 */
[----:B---3--:R-:W1:Y:S01]  /*3010*/  LDSM.16.M88.4 R28, [R118+0x7c00] ;  /* 0x007c0000761c783b */ /* 0x008e620000000200 */
[----:B------:R-:W-:Y:S01]  /*3020*/  FMUL.FTZ R66, R66, UR5 ;  /* 0x0000000542427c20 */ /* 0x000fe20008410000 */
[----:B------:R-:W-:Y:S01]  /*3030*/  FMUL.FTZ R67, R67, UR5 ;  /* 0x0000000543437c20 */ /* 0x000fe20008410000 */
[----:B------:R-:W-:Y:S01]  /*3040*/  HMMA.16816.F32 R40, R24, R34, R40 ;  /* 0x000000221828723c */ /* 0x000fe20000001828 */
[----:B------:R-:W-:Y:S01]  /*3050*/  LDSM.16.M88.4 R32, [R118+0x8400] ;  /* 0x008400007620783b */ /* 0x000fe20000000200 */
[----:B------:R-:W3:Y:S04]  /*3060*/  MUFU.TANH R64, R64 ;  /* 0x0000004000407308 */ /* 0x000ee80000002400 */
[C---:B--2---:R-:W-:Y:S04]  /*3070*/  HMMA.16816.F32 R88, R72.reuse, R4, R88 ;  /* 0x000000044858723c */ /* 0x044fe80000001858 */
[----:B------:R-:W2:Y:S02]  /*3080*/  MUFU.TANH R65, R65 ;  /* 0x0000004100417308 */ /* 0x000ea40000002400 */
[----:B------:R-:W-:Y:S01]  /*3090*/  HMMA.16816.F32 R84, R72, R6, R84 ;  /* 0x000000064854723c */ /* 0x000fe20000001854 */
[----:B------:R-:W3:Y:S05]  /*30a0*/  LDSM.16.M88.4 R4, [R118+0x6c00] ;  /* 0x006c00007604783b */ /* 0x000eea0000000200 */
[----:B------:R-:W-:Y:S01]  /*30b0*/  HMMA.16816.F32 R44, R8, R20, R44 ;  /* 0x00000014082c723c */ /* 0x000fe2000000182c */
[----:B------:R-:W1:Y:S05]  /*30c0*/  MUFU.TANH R66, R66 ;  /* 0x0000004200427308 */ /* 0x000e6a0000002400 */
[C---:B----4-:R-:W-:Y:S03]  /*30d0*/  HMMA.16816.F32 R80, R72.reuse, R12, R80 ;  /* 0x0000000c4850723c */ /* 0x050fe60000001850 */
[----:B------:R-:W4:Y:S03]  /*30e0*/  MUFU.TANH R67, R67 ;  /* 0x0000004300437308 */ /* 0x000f260000002400 */
[----:B------:R-:W-:Y:S01]  /*30f0*/  HMMA.16816.F32 R100, R72, R14, R100 ;  /* 0x0000000e4864723c */ /* 0x000fe20000001864 */
[----:B------:R-:W-:Y:S04]  /*3100*/  LDSM.16.M88.4 R12, [R118+0x8c00] ;  /* 0x008c0000760c783b */ /* 0x000fe80000000200 */
[----:B------:R-:W2:Y:S01]  /*3110*/  MUFU.TANH R61, R61 ;  /* 0x0000003d003d7308 */ /* 0x000ea20000002400 */
[C---:B------:R-:W-:Y:S01]  /*3120*/  HMMA.16816.F32 R40, R8.reuse, R22, R40 ;  /* 0x000000160828723c */ /* 0x040fe20000001828 */
[----:B------:R-:W4:Y:S05]  /*3130*/  LDSM.16.M88.4 R20, [R174+0x8800] ;  /* 0x00880000ae14783b */ /* 0x000f2a0000000200 */
[C---:B-1----:R-:W-:Y:S01]  /*3140*/  HMMA.16816.F32 R52, R8.reuse, R28, R52 ;  /* 0x0000001c0834723c */ /* 0x042fe20000001834 */
[----:B------:R-:W-:Y:S01]  /*3150*/  FMUL.FTZ R45, R45, UR5 ;  /* 0x000000052d2d7c20 */ /* 0x000fe20008410000 */
[----:B------:R-:W-:Y:S01]  /*3160*/  FMUL.FTZ R150, R44, UR5 ;  /* 0x000000052c967c20 */ /* 0x000fe20008410000 */
[----:B------:R-:W-:Y:S01]  /*3170*/  FMUL.FTZ R44, R47, UR5 ;  /* 0x000000052f2c7c20 */ /* 0x000fe20008410000 */
[----:B------:R-:W-:Y:S01]  /*3180*/  FMUL.FTZ R46, R46, UR5 ;  /* 0x000000052e2e7c20 */ /* 0x000fe20008410000 */
[----:B------:R-:W1:Y:S01]  /*3190*/  MUFU.TANH R148, R45 ;  /* 0x0000002d00947308 */ /* 0x000e620000002400 */
[----:B------:R-:W-:Y:S01]  /*31a0*/  HMMA.16816.F32 R48, R8, R30, R48 ;  /* 0x0000001e0830723c */ /* 0x000fe20000001830 */
[----:B------:R-:W2:Y:S05]  /*31b0*/  LDSM.16.M88.4 R28, [R174+0x8400] ;  /* 0x00840000ae1c783b */ /* 0x000eaa0000000200 */
[C---:B------:R-:W-:Y:S01]  /*31c0*/  HMMA.16816.F32 R88, R36.reuse, R16, R88 ;  /* 0x000000102458723c */ /* 0x040fe20000001858 */
[----:B------:R-:W1:Y:S05]  /*31d0*/  MUFU.TANH R62, R62 ;  /* 0x0000003e003e7308 */ /* 0x000e6a0000002400 */
[C---:B------:R-:W-:Y:S01]  /*31e0*/  HMMA.16816.F32 R84, R36.reuse, R18, R84 ;  /* 0x000000122454723c */ /* 0x040fe20000001854 */
[----:B------:R-:W1:Y:S01]  /*31f0*/  LDSM.16.M88.4 R16, [R174+0x8c00] ;  /* 0x008c0000ae10783b */ /* 0x000e620000000200 */
[----:B------:R-:W-:Y:S01]  /*3200*/  FMUL.FTZ R40, R40, UR5 ;  /* 0x0000000528287c20 */ /* 0x000fe20008410000 */
[----:B------:R-:W-:Y:S01]  /*3210*/  FMUL.FTZ R42, R42, UR5 ;  /* 0x000000052a2a7c20 */ /* 0x000fe20008410000 */
[----:B------:R-:W1:Y:S02]  /*3220*/  MUFU.TANH R63, R63 ;  /* 0x0000003f003f7308 */ /* 0x000e640000002400 */
[----:B---3--:R-:W-:Y:S01]  /*3230*/  HMMA.16816.F32 R80, R36, R4, R80 ;  /* 0x000000042450723c */ /* 0x008fe20000001850 */
[----:B------:R-:W-:Y:S01]  /*3240*/  FMUL.FTZ R54, R54, UR5 ;  /* 0x0000000536367c20 */ /* 0x000fe20008410000 */
[----:B------:R-:W-:Y:S01]  /*3250*/  FMUL.FTZ R52, R52, UR5 ;  /* 0x0000000534347c20 */ /* 0x000fe20008410000 */
[----:B------:R-:W-:Y:S01]  /*3260*/  FMUL.FTZ R53, R53, UR5 ;  /* 0x0000000535357c20 */ /* 0x000fe20008410000 */
[----:B------:R-:W-:-:S02]  /*3270*/  FMUL.FTZ R55, R55, UR5 ;  /* 0x0000000537377c20 */ /* 0x000fc40008410000 */
[----:B------:R-:W-:Y:S01]  /*3280*/  HMMA.16816.F32 R100, R36, R6, R100 ;  /* 0x000000062464723c */ /* 0x000fe20000001864 */
[----:B------:R-:W-:Y:S01]  /*3290*/  FMUL.FTZ R145, R50, UR5 ;  /* 0x0000000532917c20 */ /* 0x000fe20008410000 */
[----:B------:R-:W3:Y:S01]  /*32a0*/  MUFU.TANH R151, R54 ;  /* 0x0000003600977308 */ /* 0x000ee20000002400 */
[----:B------:R-:W-:Y:S01]  /*32b0*/  FMUL.FTZ R50, R51, UR5 ;  /* 0x0000000533327c20 */ /* 0x000fe20008410000 */
[----:B------:R-:W-:Y:S01]  /*32c0*/  FMUL.FTZ R48, R48, UR5 ;  /* 0x0000000530307c20 */ /* 0x000fe20008410000 */
[----:B------:R-:W-:Y:S01]  /*32d0*/  FMUL.FTZ R49, R49, UR5 ;  /* 0x0000000531317c20 */ /* 0x000fe20008410000 */
[C---:B----4-:R-:W-:Y:S01]  /*32e0*/  HMMA.16816.F32 R88, R24.reuse, R20, R88 ;  /* 0x000000141858723c */ /* 0x050fe20000001858 */
[----:B------:R-:W-:Y:S02]  /*32f0*/  LOP3.LUT R7, R138, 0xffffffe0, RZ, 0xc0, !PT ;  /* 0xffffffe08a077812 */ /* 0x000fe400078ec0ff */
[----:B------:R-:W4:Y:S01]  /*3300*/  @!P1 LDC.64 R138, c[0x0][0x218] ;  /* 0x00008600ff8a9b82 */ /* 0x000f220000000a00 */
[----:B------:R-:W1:Y:S02]  /*3310*/  MUFU.TANH R146, R40 ;  /* 0x0000002800927308 */ /* 0x000e640000002400 */
[----:B------:R-:W-:Y:S01]  /*3320*/  HMMA.16816.F32 R84, R24, R22, R84 ;  /* 0x000000161854723c */ /* 0x000fe20000001854 */
[----:B------:R-:W-:-:S05]  /*3330*/  FMUL.FTZ R20, R43, UR5 ;  /* 0x000000052b147c20 */ /* 0x000fca0008410000 */
[C---:B--2---:R-:W-:Y:S01]  /*3340*/  HMMA.16816.F32 R124, R24.reuse, R28, R124 ;  /* 0x0000001c187c723c */ /* 0x044fe2000000187c */
[----:B------:R2:W2:Y:S05]  /*3350*/  MUFU.TANH R147, R42 ;  /* 0x0000002a00937308 */ /* 0x0004aa0000002400 */
[----:B------:R-:W-:Y:S01]  /*3360*/  HMMA.16816.F32 R92, R24, R30, R92 ;  /* 0x0000001e185c723c */ /* 0x000fe2000000185c */
[----:B------:R-:W3:Y:S01]  /*3370*/  LDSM.16.M88.4 R28, [R118+0x8800] ;  /* 0x00880000761c783b */ /* 0x000ee20000000200 */
[----:B------:R-:W-:-:S04]  /*3380*/  DEPBAR.LE SB0, 0x0 ;  /* 0x000080000000791a */ /* 0x000fc80000000000 */
[----:B-1----:R-:W-:Y:S01]  /*3390*/  HMMA.16816.F32 R80, R24, R16, R80 ;  /* 0x000000101850723c */ /* 0x002fe20000001850 */
[----:B------:R-:W1:Y:S01]  /*33a0*/  MUFU.TANH R56, R56 ;  /* 0x0000003800387308 */ /* 0x000e620000002400 */
[----:B----4-:R-:W-:-:S04]  /*33b0*/  @!P1 LEA R192, P0, R119, R138, 0x1 ;  /* 0x0000008a77c09211 */ /* 0x010fc800078008ff */
[----:B------:R-:W-:Y:S01]  /*33c0*/  HMMA.16816.F32 R100, R24, R18, R100 ;  /* 0x000000121864723c */ /* 0x000fe20000001864 */
[----:B------:R-:W-:Y:S02]  /*33d0*/  @!P1 LEA.HI.X R193, R119, R139, R142, 0x1, P0 ;  /* 0x0000008b77c19211 */ /* 0x000fe400000f0c8e */
[----:B------:R-:W4:Y:S03]  /*33e0*/  MUFU.TANH R57, R57 ;  /* 0x0000003900397308 */ /* 0x000f260000002400 */
[C---:B------:R-:W-:Y:S05]  /*33f0*/  HMMA.16816.F32 R124, R8.reuse, R32, R124 ;  /* 0x00000020087c723c */ /* 0x040fea000000187c */
[----:B------:R-:W1:Y:S01]  /*3400*/  MUFU.TANH R58, R58 ;  /* 0x0000003a003a7308 */ /* 0x000e620000002400 */
[----:B------:R-:W-:Y:S01]  /*3410*/  HMMA.16816.F32 R92, R8, R34, R92 ;  /* 0x00000022085c723c */ /* 0x000fe2000000185c */
[----:B------:R-:W-:-:S05]  /*3420*/  FMUL.FTZ R33, R41, UR5 ;  /* 0x0000000529217c20 */ /* 0x000fca0008410000 */
[C---:B------:R-:W-:Y:S01]  /*3430*/  HMMA.16816.F32 R80, R8.reuse, R12, R80 ;  /* 0x0000000c0850723c */ /* 0x040fe20000001850 */
[----:B------:R-:W1:Y:S05]  /*3440*/  MUFU.TANH R59, R59 ;  /* 0x0000003b003b7308 */ /* 0x000e6a0000002400 */
[C---:B------:R-:W-:Y:S03]  /*3450*/  HMMA.16816.F32 R100, R8.reuse, R14, R100 ;  /* 0x0000000e0864723c */ /* 0x040fe60000001864 */
[----:B------:R-:W1:Y:S03]  /*3460*/  MUFU.TANH R52, R52 ;  /* 0x0000003400347308 */ /* 0x000e660000002400 */
[C---:B---3--:R-:W-:Y:S01]  /*3470*/  HMMA.16816.F32 R88, R8.reuse, R28, R88 ;  /* 0x0000001c0858723c */ /* 0x048fe20000001858 */
        /* <DEDUP_REMOVED lines=10> */
[----:B--2---:R-:W-:Y:S01]  /*3520*/  FMUL.FTZ R42, R80, UR5 ;  /* 0x00000005502a7c20 */ /* 0x004fe20008410000 */
[----:B------:R-:W-:Y:S02]  /*3530*/  IMAD.IADD R8, R116, 0x1, -R7 ;  /* 0x0000000174087824 */ /* 0x000fe400078e0a07 */
[----:B------:R-:W-:Y:S01]  /*3540*/  FMUL.FTZ R40, R81, UR5 ;  /* 0x0000000551287c20 */ /* 0x000fe20008410000 */
[----:B------:R-:W-:Y:S01]  /*3550*/  FMUL.FTZ R43, R82, UR5 ;  /* 0x00000005522b7c20 */ /* 0x000fe20008410000 */
[----:B------:R-:W-:Y:S01]  /*3560*/  FMUL.FTZ R41, R83, UR5 ;  /* 0x0000000553297c20 */ /* 0x000fe20008410000 */
[----:B------:R-:W2:Y:S01]  /*3570*/  MUFU.TANH R55, R55 ;  /* 0x0000003700377308 */ /* 0x000ea20000002400 */
[----:B------:R-:W-:Y:S01]  /*3580*/  SHF.R.S32.HI R7, RZ, 0x1f, R8 ;  /* 0x0000001fff077819 */ /* 0x000fe20000011408 */
[----:B------:R-:W-:Y:S01]  /*3590*/  FMUL.FTZ R26, R100, UR5 ;  /* 0x00000005641a7c20 */ /* 0x000fe20008410000 */
[----:B------:R-:W-:Y:S01]  /*35a0*/  FMUL.FTZ R24, R101, UR5 ;  /* 0x0000000565187c20 */ /* 0x000fe20008410000 */
[----:B------:R-:W-:Y:S01]  /*35b0*/  FMUL.FTZ R27, R102, UR5 ;  /* 0x00000005661b7c20 */ /* 0x000fe20008410000 */
[----:B------:R-:W-:Y:S01]  /*35c0*/  LEA.HI R7, R7, R8, RZ, 0x2 ;  /* 0x0000000807077211 */ /* 0x000fe200078f10ff */
[----:B------:R-:W-:Y:S01]  /*35d0*/  FMUL.FTZ R25, R103, UR5 ;  /* 0x0000000567197c20 */ /* 0x000fe20008410000 */
[----:B------:R-:W-:Y:S01]  /*35e0*/  FMUL.FTZ R16, R88, UR5 ;  /* 0x0000000558107c20 */ /* 0x000fe20008410000 */
[----:B------:R-:W-:Y:S01]  /*35f0*/  FMUL.FTZ R54, R89, UR5 ;  /* 0x0000000559367c20 */ /* 0x000fe20008410000 */
[----:B------:R-:W-:Y:S01]  /*3600*/  SHF.R.S32.HI R188, RZ, 0x2, R7 ;  /* 0x00000002ffbc7819 */ /* 0x000fe20000011407 */
[----:B------:R-:W-:Y:S01]  /*3610*/  FMUL.FTZ R6, R90, UR5 ;  /* 0x000000055a067c20 */ /* 0x000fe20008410000 */
[----:B------:R-:W-:Y:S01]  /*3620*/  FMUL.FTZ R51, R91, UR5 ;  /* 0x000000055b337c20 */ /* 0x000fe20008410000 */
[----:B------:R-:W1:Y:S01]  /*3630*/  MUFU.TANH R48, R48 ;  /* 0x0000003000307308 */ /* 0x000e620000002400 */
[----:B------:R-:W-:Y:S01]  /*3640*/  FMUL.FTZ R17, R84, UR5 ;  /* 0x0000000554117c20 */ /* 0x000fe20008410000 */
[----:B------:R-:W-:Y:S01]  /*3650*/  FMUL.FTZ R13, R85, UR5 ;  /* 0x00000005550d7c20 */ /* 0x000fe20008410000 */
[----:B------:R-:W-:Y:S01]  /*3660*/  FMUL.FTZ R12, R86, UR5 ;  /* 0x00000005560c7c20 */ /* 0x000fe20008410000 */
[----:B------:R-:W-:Y:S01]  /*3670*/  FMUL.FTZ R45, R87, UR5 ;  /* 0x00000005572d7c20 */ /* 0x000fe20008410000 */
[----:B------:R-:W-:-:S03]  /*3680*/  IADD3 R7, R135, 0x1, R188 ;  /* 0x0000000187077810 */ /* 0x000fc60007ffe0bc */
[----:B------:R-:W1:Y:S01]  /*3690*/  MUFU.TANH R49, R49 ;  /* 0x0000003100317308 */ /* 0x000e620000002400 */
[----:B------:R-:W-:-:S05]  /*36a0*/  IADD3 R7, R129, R7, -R182 ;  /* 0x0000000781077210 */ /* 0x000fca0007ffe8b6 */
[----:B------:R-:W-:Y:S02]  /*36b0*/  IMAD.IADD R134, R7, 0x1, R134 ;  /* 0x0000000107867824 */ /* 0x000fe400078e0286 */
[----:B------:R-:W1:Y:S01]  /*36c0*/  MUFU.TANH R145, R145 ;  /* 0x0000009100917308 */ /* 0x000e620000002400 */
[----:B------:R-:W-:Y:S02]  /*36d0*/  IMAD.SHL.U32 R7, R116, 0x2, RZ ;  /* 0x0000000274077824 */ /* 0x000fe400078e00ff */
[C---:B------:R-:W-:Y:S02]  /*36e0*/  VIMNMX R144, R134.reuse, R129, PT ;  /* 0x0000008186907248 */ /* 0x040fe40003fe0100 */
[----:B------:R-:W-:Y:S02]  /*36f0*/  VIADDMNMX R143, R134, 0x8, R129, PT ;  /* 0x00000008868f7846 */ /* 0x000fe40003800181 */
[----:B------:R-:W-:Y:S01]  /*3700*/  LOP3.LUT R7, R7, 0x6, RZ, 0xc0, !PT ;  /* 0x0000000607077812 */ /* 0x000fe200078ec0ff */
[----:B------:R-:W1:Y:S08]  /*3710*/  MUFU.TANH R50, R50 ;  /* 0x0000003200327308 */ /* 0x000e700000002400 */
[----:B------:R-:W1:Y:S08]  /*3720*/  MUFU.TANH R150, R150 ;  /* 0x0000009600967308 */ /* 0x000e700000002400 */
        /* <DEDUP_REMOVED lines=8> */
[----:B------:R1:W1:Y:S08]  /*37b0*/  MUFU.TANH R124, R92 ;  /* 0x0000005c007c7308 */ /* 0x0002700000002400 */
        /* <DEDUP_REMOVED lines=29> */
[----:B------:R-:W2:Y:S02]  /*3990*/  I2F.RP R19, R2 ;  /* 0x0000000200137306 */ /* 0x000ea40000209400 */
[----:B------:R-:W-:-:S06]  /*39a0*/  ISETP.GE.AND P0, PT, R18, RZ, PT ;  /* 0x000000ff1200720c */ /* 0x000fcc0003f06270 */
        /* <DEDUP_REMOVED lines=50> */
.L_x_1849:
[----:B------:R-:W-:-:S04]  /*3cd0*/  LEA R2, -R136, RZ, 0x7 ;  /* 0x000000ff88027211 */ /* 0x000fc800078e39ff */
[----:B------:R-:W-:-:S07]  /*3ce0*/  SHF.R.S32.HI R11, RZ, 0x1f, R2 ;  /* 0x0000001fff0b7819 */ /* 0x000fce0000011402 */
.L_x_1850:
[----:B------:R-:W2:Y:S01]  /*3cf0*/  LDC.64 R138, c[0x0][0x218] ;  /* 0x00008600ff8a7b82 */ /* 0x000ea20000000a00 */
[----:B------:R-:W-:Y:S01]  /*3d00*/  IADD3 R119, P0, R2, R119, RZ ;  /* 0x0000007702777210 */ /* 0x000fe20007f1e0ff */
[C---:B------:R-:W-:Y:S01]  /*3d10*/  IMAD.SHL.U32 R9, R136.reuse, 0x40, RZ ;  /* 0x0000004088097824 */ /* 0x040fe200078e00ff */
[----:B------:R-:W-:-:S03]  /*3d20*/  SHF.L.U64.HI R2, R136, 0x6, R137 ;  /* 0x0000000688027819 */ /* 0x000fc60000010289 */
[----:B------:R-:W-:Y:S01]  /*3d30*/  IMAD.X R142, R11, 0x1, R142, P0 ;  /* 0x000000010b8e7824 */ /* 0x000fe200000e068e */
[----:B--2---:R-:W-:-:S04]  /*3d40*/  LEA R192, P1, R119, R138, 0x1 ;  /* 0x0000008a77c07211 */ /* 0x004fc800078208ff */
        /* <DEDUP_REMOVED lines=23> */
.L_x_1848:
[----:B------:R-:W-:Y:S01]  /*3ec0*/  IMAD.IADD R2, R0, 0x1, R7 ;  /* 0x0000000100027824 */ /* 0x000fe200078e0207 */
[----:B------:R-:W-:Y:S01]  /*3ed0*/  ULDC UR6, c[0x0][0x2ec] ;  /* 0x0000bb0000067ab9 */ /* 0x000fe20000000800 */
[----:B------:R-:W-:Y:S02]  /*3ee0*/  LEA R172, R172, UR4, 0x1 ;  /* 0x00000004acac7c11 */ /* 0x000fe4000f8e08ff */
[C---:B------:R-:W-:Y:S02]  /*3ef0*/  VIADD R0, R2.reuse, 0x1 ;  /* 0x0000000102007836 */ /* 0x040fe40000000000 */
[C---:B------:R-:W-:Y:S01]  /*3f00*/  VIADD R7, R2.reuse, 0x8 ;  /* 0x0000000802077836 */ /* 0x040fe20000000000 */
[----:B-1----:R-:W-:Y:S01]  /*3f10*/  LDSM.16.MT88.4 R92, [R172+0xb000] ;  /* 0x00b00000ac5c783b */ /* 0x002fe20000004200 */
[----:B--2---:R-:W-:Y:S01]  /*3f20*/  VIADD R8, R2, 0x10 ;  /* 0x0000001002087836 */ /* 0x004fe20000000000 */
[-C--:B------:R-:W-:Y:S01]  /*3f30*/  ISETP.GE.AND P3, PT, R0, R144.reuse, PT ;  /* 0x000000900000720c */ /* 0x080fe20003f66270 */
[----:B------:R-:W-:Y:S01]  /*3f40*/  VIADD R19, R2, 0x28 ;  /* 0x0000002802137836 */ /* 0x000fe20000000000 */
[-C--:B------:R-:W-:Y:S01]  /*3f50*/  ISETP.GE.AND P5, PT, R0, R143.reuse, PT ;  /* 0x0000008f0000720c */ /* 0x080fe20003fa6270 */
[C---:B------:R-:W-:Y:S01]  /*3f60*/  VIADD R0, R2.reuse, 0x9 ;  /* 0x0000000902007836 */ /* 0x040fe20000000000 */
[CC--:B------:R-:W-:Y:S01]  /*3f70*/  ISETP.GE.AND P2, PT, R7.reuse, R144.reuse, PT ;  /* 0x000000900700720c */ /* 0x0c0fe20003f46270 */
[C---:B------:R-:W-:Y:S01]  /*3f80*/  VIADD R15, R2.reuse, 0x29 ;  /* 0x00000029020f7836 */ /* 0x040fe20000000000 */
[-C--:B------:R-:W-:Y:S01]  /*3f90*/  ISETP.GE.AND P4, PT, R7, R143.reuse, PT ;  /* 0x0000008f0700720c */ /* 0x080fe20003f86270 */
[----:B------:R-:W-:Y:S01]  /*3fa0*/  VIADD R7, R2, 0x11 ;  /* 0x0000001102077836 */ /* 0x000fe20000000000 */
[----:B------:R-:W-:Y:S01]  /*3fb0*/  ISETP.GE.AND P1, PT, R0, R144, PT ;  /* 0x000000900000720c */ /* 0x000fe20003f26270 */
[----:B------:R-:W-:Y:S01]  /*3fc0*/  VIADD R22, R2, 0x48 ;  /* 0x0000004802167836 */ /* 0x000fe20000000000 */
[----:B------:R-:W-:Y:S01]  /*3fd0*/  ISETP.GE.AND P0, PT, R0, R143, PT ;  /* 0x0000008f0000720c */ /* 0x000fe20003f06270 */
[----:B------:R-:W-:Y:S01]  /*3fe0*/  IMAD R116, R3, 0x2, R172 ;  /* 0x0000000203747824 */ /* 0x000fe200078e02ac */
[----:B------:R-:W-:Y:S01]  /*3ff0*/  FSEL R0, R69, -INF , !P3 ;  /* 0xff80000045007808 */ /* 0x000fe20005800000 */
[----:B------:R-:W-:Y:S01]  /*4000*/  LDSM.16.MT88.4 R108, [R172+0x9000] ;  /* 0x00900000ac6c783b */ /* 0x000fe20000004200 */
[----:B------:R-:W-:-:S02]  /*4010*/  FSEL R71, R71, -INF , !P5 ;  /* 0xff80000047477808 */ /* 0x000fc40006800000 */
[CC--:B------:R-:W-:Y:S01]  /*4020*/  ISETP.GE.AND P3, PT, R8.reuse, R144.reuse, PT ;  /* 0x000000900800720c */ /* 0x0c0fe20003f66270 */
[----:B------:R-:W-:Y:S01]  /*4030*/  LDSM.16.MT88.4 R100, [R116+0x9000] ;  /* 0x009000007464783b */ /* 0x000fe20000004200 */
[-C--:B------:R-:W-:Y:S01]  /*4040*/  ISETP.GE.AND P5, PT, R8, R143.reuse, PT ;  /* 0x0000008f0800720c */ /* 0x080fe20003fa6270 */
[----:B------:R-:W-:Y:S01]  /*4050*/  VIADD R8, R2, 0x18 ;  /* 0x0000001802087836 */ /* 0x000fe20000000000 */
[----:B------:R-:W-:Y:S01]  /*4060*/  FSEL R76, R76, -INF , !P2 ;  /* 0xff8000004c4c7808 */ /* 0x000fe20005000000 */
[----:B------:R-:W-:Y:S01]  /*4070*/  LDSM.16.MT88.4 R84, [R116+0xb000] ;  /* 0x00b000007454783b */ /* 0x000fe20000004200 */
        /* <DEDUP_REMOVED lines=17> */
[----:B------:R-:W-:Y:S02]  /*4190*/  ISETP.GE.AND P4, PT, R8, R143, PT ;  /* 0x0000008f0800720c */ /* 0x000fe40003f86270 */
[----:B------:R-:W-:-:S02]  /*41a0*/  FSEL R10, R64, -INF , !P1 ;  /* 0xff800000400a7808 */ /* 0x000fc40004800000 */
[----:B------:R-:W-:Y:S02]  /*41b0*/  FSEL R37, R66, -INF , !P0 ;  /* 0xff80000042257808 */ /* 0x000fe40004000000 */
[C---:B------:R-:W-:Y:S02]  /*41c0*/  ISETP.GE.AND P1, PT, R7.reuse, R144, PT ;  /* 0x000000900700720c */ /* 0x040fe40003f26270 */
[----:B------:R-:W-:Y:S02]  /*41d0*/  ISETP.GE.AND P0, PT, R7, R143, PT ;  /* 0x0000008f0700720c */ /* 0x000fe40003f06270 */
[----:B------:R-:W-:Y:S02]  /*41e0*/  FSEL R8, R65, -INF , !P3 ;  /* 0xff80000041087808 */ /* 0x000fe40005800000 */
[----:B------:R-:W-:Y:S02]  /*41f0*/  FSEL R7, R67, -INF , !P5 ;  /* 0xff80000043077808 */ /* 0x000fe40006800000 */
        /* <DEDUP_REMOVED lines=11> */
[CC--:B------:R-:W-:Y:S02]  /*42b0*/  ISETP.GE.AND P1, PT, R19.reuse, R144.reuse, PT ;  /* 0x000000901300720c */ /* 0x0c0fe40003f26270 */
[----:B------:R-:W-:Y:S01]  /*42c0*/  ISETP.GE.AND P0, PT, R19, R143, PT ;  /* 0x0000008f1300720c */ /* 0x000fe20003f06270 */
[----:B------:R-:W-:Y:S01]  /*42d0*/  VIADD R19, R2, 0x38 ;  /* 0x0000003802137836 */ /* 0x000fe20000000000 */
[----:B------:R-:W-:Y:S02]  /*42e0*/  ISETP.GE.AND P3, PT, R15, R144, PT ;  /* 0x000000900f00720c */ /* 0x000fe40003f66270 */
[----:B------:R-:W-:-:S02]  /*42f0*/  FSEL R152, R57, -INF , !P2 ;  /* 0xff80000039987808 */ /* 0x000fc40005000000 */
[----:B------:R-:W-:Y:S02]  /*4300*/  FSEL R60, R53, -INF , !P3 ;  /* 0xff800000353c7808 */ /* 0x000fe40005800000 */
[----:B------:R-:W-:Y:S02]  /*4310*/  FSEL R59, R59, -INF , !P4 ;  /* 0xff8000003b3b7808 */ /* 0x000fe40006000000 */
[-C--:B------:R-:W-:Y:S02]  /*4320*/  ISETP.GE.AND P3, PT, R2, R144.reuse, PT ;  /* 0x000000900200720c */ /* 0x080fe40003f66270 */
[----:B------:R-:W-:Y:S02]  /*4330*/  FSEL R153, R58, -INF , !P5 ;  /* 0xff8000003a997808 */ /* 0x000fe40006800000 */
[C---:B------:R-:W-:Y:S02]  /*4340*/  ISETP.GE.AND P2, PT, R19.reuse, R144, PT ;  /* 0x000000901300720c */ /* 0x040fe40003f46270 */
[-C--:B------:R-:W-:Y:S01]  /*4350*/  ISETP.GE.AND P4, PT, R19, R143.reuse, PT ;  /* 0x0000008f1300720c */ /* 0x080fe20003f86270 */
[C---:B------:R-:W-:Y:S01]  /*4360*/  VIADD R19, R2.reuse, 0x40 ;  /* 0x0000004002137836 */ /* 0x040fe20000000000 */
[----:B------:R-:W-:Y:S01]  /*4370*/  ISETP.GE.AND P5, PT, R15, R143, PT ;  /* 0x0000008f0f00720c */ /* 0x000fe20003fa6270 */
[----:B------:R-:W-:Y:S01]  /*4380*/  VIADD R15, R2, 0x39 ;  /* 0x00000039020f7836 */ /* 0x000fe20000000000 */
[----:B------:R-:W-:-:S02]  /*4390*/  FSEL R68, R68, -INF , !P3 ;  /* 0xff80000044447808 */ /* 0x000fc40005800000 */
[----:B------:R-:W-:Y:S02]  /*43a0*/  FSEL R55, R55, -INF , !P5 ;  /* 0xff80000037377808 */ /* 0x000fe40006800000 */
[----:B------:R-:W-:Y:S02]  /*43b0*/  FSEL R58, R48, -INF , !P2 ;  /* 0xff800000303a7808 */ /* 0x000fe40005000000 */
[C---:B------:R-:W-:Y:S02]  /*43c0*/  ISETP.GE.AND P5, PT, R19.reuse, R144, PT ;  /* 0x000000901300720c */ /* 0x040fe40003fa6270 */
[----:B------:R-:W-:Y:S02]  /*43d0*/  ISETP.GE.AND P2, PT, R19, R143, PT ;  /* 0x0000008f1300720c */ /* 0x000fe40003f46270 */
[----:B------:R-:W-:Y:S02]  /*43e0*/  FMNMX.FTZ R19, R68, R0, !PT ;  /* 0x0000000044137209 */ /* 0x000fe40007810000 */
[----:B------:R-:W-:-:S02]  /*43f0*/  FSEL R62, R52, -INF , !P1 ;  /* 0xff800000343e7808 */ /* 0x000fc40004800000 */
[----:B------:R-:W-:Y:S02]  /*4400*/  FMNMX.FTZ R19, R76, R19, !PT ;  /* 0x000000134c137209 */ /* 0x000fe40007810000 */
[----:B------:R-:W-:Y:S02]  /*4410*/  FSEL R151, R151, -INF , !P0 ;  /* 0xff80000097977808 */ /* 0x000fe40004000000 */
[C---:B------:R-:W-:Y:S02]  /*4420*/  ISETP.GE.AND P1, PT, R15.reuse, R144, PT ;  /* 0x000000900f00720c */ /* 0x040fe40003f26270 */
[----:B------:R-:W-:Y:S01]  /*4430*/  ISETP.GE.AND P0, PT, R15, R143, PT ;  /* 0x0000008f0f00720c */ /* 0x000fe20003f06270 */
[----:B------:R-:W-:Y:S01]  /*4440*/  VIADD R15, R2, 0x41 ;  /* 0x00000041020f7836 */ /* 0x000fe20000000000 */
[----:B------:R-:W-:Y:S02]  /*4450*/  FMNMX.FTZ R19, R14, R19, !PT ;  /* 0x000000130e137209 */ /* 0x000fe40007810000 */
[----:B------:R-:W-:-:S02]  /*4460*/  FSEL R145, R145, -INF , !P4 ;  /* 0xff80000091917808 */ /* 0x000fc40006000000 */
[----:B------:R-:W-:Y:S02]  /*4470*/  FMNMX.FTZ R19, R78, R19, !PT ;  /* 0x000000134e137209 */ /* 0x000fe40007810000 */
[C---:B------:R-:W-:Y:S02]  /*4480*/  ISETP.GE.AND P3, PT, R15.reuse, R144, PT ;  /* 0x000000900f00720c */ /* 0x040fe40003f66270 */
[----:B------:R-:W-:Y:S01]  /*4490*/  ISETP.GE.AND P4, PT, R15, R143, PT ;  /* 0x0000008f0f00720c */ /* 0x000fe20003f86270 */
[----:B------:R-:W-:Y:S01]  /*44a0*/  VIADD R15, R2, 0x49 ;  /* 0x00000049020f7836 */ /* 0x000fe20000000000 */
[----:B------:R-:W-:Y:S01]  /*44b0*/  FMNMX.FTZ R23, R18, R19, !PT ;  /* 0x0000001312177209 */ /* 0x000fe20007810000 */
[----:B------:R-:W-:Y:S01]  /*44c0*/  VIADD R19, R2, 0x51 ;  /* 0x0000005102137836 */ /* 0x000fe20000000000 */
[----:B------:R-:W-:Y:S02]  /*44d0*/  FSEL R150, R150, -INF , !P5 ;  /* 0xff80000096967808 */ /* 0x000fe40006800000 */
[----:B------:R-:W-:-:S02]  /*44e0*/  FSEL R149, R149, -INF , !P2 ;  /* 0xff80000095957808 */ /* 0x000fc40005000000 */
[----:B------:R-:W-:Y:S02]  /*44f0*/  FSEL R28, R49, -INF , !P1 ;  /* 0xff800000311c7808 */ /* 0x000fe40004800000 */
[CC--:B------:R-:W-:Y:S02]  /*4500*/  ISETP.GE.AND P5, PT, R15.reuse, R144.reuse, PT ;  /* 0x000000900f00720c */ /* 0x0c0fe40003fa6270 */
[----:B------:R-:W-:Y:S01]  /*4510*/  ISETP.GE.AND P2, PT, R15, R143, PT ;  /* 0x0000008f0f00720c */ /* 0x000fe20003f46270 */
[----:B------:R-:W-:Y:S01]  /*4520*/  VIADD R15, R2, 0x50 ;  /* 0x00000050020f7836 */ /* 0x000fe20000000000 */
[----:B------:R-:W-:Y:S02]  /*4530*/  ISETP.GE.AND P1, PT, R22, R144, PT ;  /* 0x000000901600720c */ /* 0x000fe40003f26270 */
[----:B------:R-:W-:Y:S02]  /*4540*/  FMNMX.FTZ R23, R10, R23, !PT ;  /* 0x000000170a177209 */ /* 0x000fe40007810000 */
[----:B------:R-:W-:-:S02]  /*4550*/  FSEL R148, R148, -INF , !P3 ;  /* 0xff80000094947808 */ /* 0x000fc40005800000 */
[----:B------:R-:W-:Y:S02]  /*4560*/  ISETP.GE.AND P3, PT, R2, R143, PT ;  /* 0x0000008f0200720c */ /* 0x000fe40003f66270 */
[----:B------:R-:W-:Y:S02]  /*4570*/  FSEL R135, R44, -INF , !P4 ;  /* 0xff8000002c877808 */ /* 0x000fe40006000000 */
[----:B------:R-:W-:Y:S02]  /*4580*/  FSEL R146, R146, -INF , !P1 ;  /* 0xff80000092927808 */ /* 0x000fe40004800000 */
[----:B------:R-:W-:Y:S02]  /*4590*/  FMNMX.FTZ R23, R8, R23, !PT ;  /* 0x0000001708177209 */ /* 0x000fe40007810000 */
[C---:B------:R-:W-:Y:S02]  /*45a0*/  ISETP.GE.AND P4, PT, R15.reuse, R144, PT ;  /* 0x000000900f00720c */ /* 0x040fe40003f86270 */
[----:B------:R-:W-:-:S02]  /*45b0*/  ISETP.GE.AND P1, PT, R15, R143, PT ;  /* 0x0000008f0f00720c */ /* 0x000fc40003f26270 */
[----:B------:R-:W-:Y:S02]  /*45c0*/  FSEL R15, R70, -INF , !P3 ;  /* 0xff800000460f7808 */ /* 0x000fe40005800000 */
[----:B------:R-:W-:Y:S02]  /*45d0*/  FMNMX.FTZ R23, R30, R23, !PT ;  /* 0x000000171e177209 */ /* 0x000fe40007810000 */
[----:B------:R-:W-:Y:S02]  /*45e0*/  FMNMX.FTZ R36, R15, R71, !PT ;  /* 0x000000470f247209 */ /* 0x000fe40007810000 */
[----:B------:R-:W-:Y:S02]  /*45f0*/  FMNMX.FTZ R23, R32, R23, !PT ;  /* 0x0000001720177209 */ /* 0x000fe40007810000 */
[----:B------:R-:W-:Y:S02]  /*4600*/  FMNMX.FTZ R36, R11, R36, !PT ;  /* 0x000000240b247209 */ /* 0x000fe40007810000 */
[----:B------:R-:W-:-:S02]  /*4610*/  FMNMX.FTZ R23, R34, R23, !PT ;  /* 0x0000001722177209 */ /* 0x000fc40007810000 */
[----:B------:R-:W-:Y:S02]  /*4620*/  FMNMX.FTZ R36, R97, R36, !PT ;  /* 0x0000002461247209 */ /* 0x000fe40007810000 */
[----:B------:R-:W-:Y:S02]  /*4630*/  FSEL R134, R33, -INF , !P5 ;  /* 0xff80000021867808 */ /* 0x000fe40006800000 */
[----:B------:R-:W-:Y:S01]  /*4640*/  FMNMX.FTZ R33, R152, R23, !PT ;  /* 0x0000001798217209 */ /* 0x000fe20007810000 */
[----:B------:R-:W-:Y:S01]  /*4650*/  VIADD R23, R2, 0x61 ;  /* 0x0000006102177836 */ /* 0x000fe20000000000 */
        /* <DEDUP_REMOVED lines=10> */
[----:B------:R-:W-:Y:S02]  /*4700*/  FSEL R133, R50, -INF , !P0 ;  /* 0xff80000032857808 */ /* 0x000fe40004000000 */
[----:B------:R-:W-:Y:S02]  /*4710*/  FMNMX.FTZ R36, R31, R36, !PT ;  /* 0x000000241f247209 */ /* 0x000fe40007810000 */
[----:B------:R-:W-:Y:S01]  /*4720*/  ISETP.GE.AND P0, PT, R22, R143, PT ;  /* 0x0000008f1600720c */ /* 0x000fe20003f06270 */
[----:B------:R-:W-:Y:S01]  /*4730*/  VIADD R22, R2, 0x68 ;  /* 0x0000006802167836 */ /* 0x000fe20000000000 */
[----:B------:R-:W-:Y:S02]  /*4740*/  FMNMX.FTZ R33, R148, R33, !PT ;  /* 0x0000002194217209 */ /* 0x000fe40007810000 */
[----:B------:R-:W-:-:S02]  /*4750*/  FMNMX.FTZ R36, R153, R36, !PT ;  /* 0x0000002499247209 */ /* 0x000fc40007810000 */
[----:B------:R-:W-:Y:S02]  /*4760*/  FSEL R147, R147, -INF , !P0 ;  /* 0xff80000093937808 */ /* 0x000fe40004000000 */
[C---:B------:R-:W-:Y:S02]  /*4770*/  ISETP.GE.AND P3, PT, R19.reuse, R144, PT ;  /* 0x000000901300720c */ /* 0x040fe40003f66270 */
[----:B------:R-:W-:Y:S01]  /*4780*/  ISETP.GE.AND P0, PT, R19, R143, PT ;  /* 0x0000008f1300720c */ /* 0x000fe20003f06270 */
[----:B------:R-:W-:Y:S01]  /*4790*/  VIADD R19, R2, 0x58 ;  /* 0x0000005802137836 */ /* 0x000fe20000000000 */
[----:B------:R-:W-:Y:S02]  /*47a0*/  FMNMX.FTZ R33, R146, R33, !PT ;  /* 0x0000002192217209 */ /* 0x000fe40007810000 */
[----:B------:R-:W-:Y:S02]  /*47b0*/  FMNMX.FTZ R36, R59, R36, !PT ;  /* 0x000000243b247209 */ /* 0x000fe40007810000 */
[----:B------:R-:W-:Y:S01]  /*47c0*/  FSEL R132, R21, -INF , !P4 ;  /* 0xff80000015847808 */ /* 0x000fe20006000000 */
[----:B------:R-:W-:Y:S01]  /*47d0*/  VIADD R21, R2, 0x69 ;  /* 0x0000006902157836 */ /* 0x000fe20000000000 */
[----:B------:R-:W-:-:S02]  /*47e0*/  FMNMX.FTZ R33, R134, R33, !PT ;  /* 0x0000002186217209 */ /* 0x000fc40007810000 */
[----:B------:R-:W-:Y:S01]  /*47f0*/  FSEL R129, R20, -INF , !P2 ;  /* 0xff80000014817808 */ /* 0x000fe20005000000 */
[C---:B------:R-:W-:Y:S01]  /*4800*/  VIADD R20, R2.reuse, 0x70 ;  /* 0x0000007002147836 */ /* 0x040fe20000000000 */
[C---:B------:R-:W-:Y:S02]  /*4810*/  ISETP.GE.AND P5, PT, R19.reuse, R144, PT ;  /* 0x000000901300720c */ /* 0x040fe40003fa6270 */
[----:B------:R-:W-:Y:S01]  /*4820*/  ISETP.GE.AND P2, PT, R19, R143, PT ;  /* 0x0000008f1300720c */ /* 0x000fe20003f46270 */
[----:B------:R-:W-:Y:S01]  /*4830*/  VIADD R19, R2, 0x59 ;  /* 0x0000005902137836 */ /* 0x000fe20000000000 */
[----:B------:R-:W-:Y:S02]  /*4840*/  FMNMX.FTZ R36, R151, R36, !PT ;  /* 0x0000002497247209 */ /* 0x000fe40007810000 */
[----:B------:R-:W-:Y:S01]  /*4850*/  FSEL R127, R4, -INF , !P1 ;  /* 0xff800000047f7808 */ /* 0x000fe20004800000 */
[----:B------:R-:W-:Y:S01]  /*4860*/  VIADD R4, R2, 0x60 ;  /* 0x0000006002047836 */ /* 0x000fe20000000000 */
[----:B------:R-:W-:-:S02]  /*4870*/  FSEL R126, R35, -INF , !P3 ;  /* 0xff800000237e7808 */ /* 0x000fc40005800000 */
[----:B------:R-:W-:Y:S02]  /*4880*/  FMNMX.FTZ R33, R132, R33, !PT ;  /* 0x0000002184217209 */ /* 0x000fe40007810000 */
[----:B------:R-:W-:Y:S02]  /*4890*/  FMNMX.FTZ R36, R55, R36, !PT ;  /* 0x0000002437247209 */ /* 0x000fe40007810000 */
[-C--:B------:R-:W-:Y:S02]  /*48a0*/  ISETP.GE.AND P4, PT, R19, R144.reuse, PT ;  /* 0x000000901300720c */ /* 0x080fe40003f86270 */
[----:B------:R-:W-:Y:S02]  /*48b0*/  FSEL R124, R124, -INF , !P5 ;  /* 0xff8000007c7c7808 */ /* 0x000fe40006800000 */
[----:B------:R-:W-:Y:S02]  /*48c0*/  FMNMX.FTZ R33, R126, R33, !PT ;  /* 0x000000217e217209 */ /* 0x000fe40007810000 */
[----:B------:R-:W-:-:S02]  /*48d0*/  ISETP.GE.AND P3, PT, R4, R144, PT ;  /* 0x000000900400720c */ /* 0x000fc40003f66270 */
[----:B------:R-:W-:Y:S02]  /*48e0*/  FMNMX.FTZ R36, R145, R36, !PT ;  /* 0x0000002491247209 */ /* 0x000fe40007810000 */
[----:B------:R-:W-:Y:S02]  /*48f0*/  FSEL R122, R122, -INF , !P4 ;  /* 0xff8000007a7a7808 */ /* 0x000fe40006000000 */
[----:B------:R-:W-:Y:S02]  /*4900*/  FMNMX.FTZ R33, R124, R33, !PT ;  /* 0x000000217c217209 */ /* 0x000fe40007810000 */
[----:B------:R-:W-:Y:S02]  /*4910*/  FSEL R56, R16, -INF , !P3 ;  /* 0xff80000010387808 */ /* 0x000fe40005800000 */
[----:B------:R-:W-:Y:S02]  /*4920*/  FMNMX.FTZ R16, R133, R36, !PT ;  /* 0x0000002485107209 */ /* 0x000fe40007810000 */
[----:B------:R-:W-:-:S02]  /*4930*/  ISETP.GE.AND P5, PT, R23, R144, PT ;  /* 0x000000901700720c */ /* 0x000fc40003fa6270 */
        /* <DEDUP_REMOVED lines=9> */
[----:B------:R-:W-:Y:S01]  /*49d0*/  ISETP.GE.AND P1, PT, R19, R143, PT ;  /* 0x0000008f1300720c */ /* 0x000fe20003f26270 */
[----:B------:R-:W-:Y:S01]  /*49e0*/  VIADD R19, R2, 0x71 ;  /* 0x0000007102137836 */ /* 0x000fe20000000000 */
[----:B------:R-:W-:Y:S02]  /*49f0*/  FMNMX.FTZ R16, R147, R16, !PT ;  /* 0x0000001093107209 */ /* 0x000fe40007810000 */
[----:B------:R-:W-:-:S02]  /*4a00*/  FSEL R50, R13, -INF , !P3 ;  /* 0xff8000000d327808 */ /* 0x000fc40005800000 */
[----:B------:R-:W-:Y:S02]  /*4a10*/  ISETP.GE.AND P5, PT, R20, R144, PT ;  /* 0x000000901400720c */ /* 0x000fe40003fa6270 */
[----:B------:R-:W-:Y:S02]  /*4a20*/  FMNMX.FTZ R13, R52, R17, !PT ;  /* 0x00000011340d7209 */ /* 0x000fe40007810000 */
[----:B------:R-:W-:Y:S02]  /*4a30*/  FSEL R125, R125, -INF , !P0 ;  /* 0xff8000007d7d7808 */ /* 0x000fe40004000000 */
[----:B------:R-:W-:Y:S01]  /*4a40*/  ISETP.GE.AND P0, PT, R4, R143, PT ;  /* 0x0000008f0400720c */ /* 0x000fe20003f06270 */
[C---:B------:R-:W-:Y:S01]  /*4a50*/  VIADD R4, R2.reuse, 0x78 ;  /* 0x0000007802047836 */ /* 0x040fe20000000000 */
        /* <DEDUP_REMOVED lines=22> */
[-C--:B------:R-:W-:Y:S02]  /*4bc0*/  ISETP.GE.AND P0, PT, R22, R143.reuse, PT ;  /* 0x0000008f1600720c */ /* 0x080fe40003f06270 */
[----:B------:R-:W-:Y:S01]  /*4bd0*/  FSEL R51, R51, -INF , !P1 ;  /* 0xff80000033337808 */ /* 0x000fe20004800000 */
[----:B------:R-:W1:Y:S01]  /*4be0*/  SHFL.BFLY PT, R6, R5, 0x2, 0x1f ;  /* 0x0c401f0005067f89 */ /* 0x000e6200000e0000 */
[----:B------:R-:W-:Y:S02]  /*4bf0*/  FMNMX.FTZ R16, R53, R16, !PT ;  /* 0x0000001035107209 */ /* 0x000fe40007810000 */
[----:B------:R-:W-:Y:S02]  /*4c00*/  ISETP.GE.AND P1, PT, R21, R143, PT ;  /* 0x0000008f1500720c */ /* 0x000fe40003f26270 */
[----:B------:R-:W-:-:S02]  /*4c10*/  FSEL R49, R12, -INF , !P0 ;  /* 0xff8000000c317808 */ /* 0x000fc40004000000 */
[----:B------:R-:W-:Y:S02]  /*4c20*/  FMNMX.FTZ R16, R51, R16, !PT ;  /* 0x0000001033107209 */ /* 0x000fe40007810000 */
[-C--:B------:R-:W-:Y:S02]  /*4c30*/  ISETP.GE.AND P0, PT, R20, R143.reuse, PT ;  /* 0x0000008f1400720c */ /* 0x080fe40003f06270 */
[----:B------:R-:W-:Y:S02]  /*4c40*/  FSEL R45, R45, -INF , !P1 ;  /* 0xff8000002d2d7808 */ /* 0x000fe40004800000 */
        /* <DEDUP_REMOVED lines=35> */
[----:B------:R-:W-:Y:S01]  /*4e80*/  LDSM.16.MT88.4 R16, [R172+0x9400] ;  /* 0x00940000ac10783b */ /* 0x000fe20000004200 */
[----:B------:R-:W3:Y:S01]  /*4e90*/  MUFU.EX2 R121, R121 ;  /* 0x0000007900797308 */ /* 0x000ee20000000800 */
[--C-:B------:R-:W-:Y:S01]  /*4ea0*/  FFMA.FTZ R62, R62, UR6, -R23.reuse ;  /* 0x000000063e3e7c23 */ /* 0x100fe20008010817 */
        /* <DEDUP_REMOVED lines=11> */
[----:B------:R-:W-:Y:S01]  /*4f60*/  FFMA.FTZ R191, R24, UR6, -R23 ;  /* 0x0000000618bf7c23 */ /* 0x000fe20008010817 */
[----:B------:R-:W-:-:S02]  /*4f70*/  FSEL R20, R20, RZ, P0 ;  /* 0x000000ff14147208 */ /* 0x000fc40000000000 */
[----:B------:R-:W-:Y:S02]  /*4f80*/  ISETP.GE.AND P0, PT, R117, 0x2, PT ;  /* 0x000000027500780c */ /* 0x000fe40003f06270 */
[----:B------:R-:W1:Y:S01]  /*4f90*/  MUFU.EX2 R61, R61 ;  /* 0x0000003d003d7308 */ /* 0x000e620000000800 */
[--C-:B------:R-:W-:Y:S01]  /*4fa0*/  FFMA.FTZ R66, R15, UR6, -R20.reuse ;  /* 0x000000060f427c23 */ /* 0x100fe20008010814 */
[--C-:B------:R-:W-:Y:S01]  /*4fb0*/  FFMA.FTZ R65, R71, UR6, -R20.reuse ;  /* 0x0000000647417c23 */ /* 0x100fe20008010814 */
[--C-:B------:R-:W-:Y:S01]  /*4fc0*/  FFMA.FTZ R67, R11, UR6, -R20.reuse ;  /* 0x000000060b437c23 */ /* 0x100fe20008010814 */
[--C-:B------:R-:W-:Y:S01]  /*4fd0*/  FFMA.FTZ R46, R97, UR6, -R20.reuse ;  /* 0x00000006612e7c23 */ /* 0x100fe20008010814 */
[--C-:B------:R-:W-:Y:S01]  /*4fe0*/  FFMA.FTZ R47, R9, UR6, -R20.reuse ;  /* 0x00000006092f7c23 */ /* 0x100fe20008010814 */
[----:B---3--:R-:W-:Y:S01]  /*4ff0*/  F2FP.F16.F32.PACK_AB R68, R120, R121 ;  /* 0x000000797844723e */ /* 0x008fe200000000ff */
[----:B------:R-:W3:Y:S01]  /*5000*/  LDSM.16.MT88.4 R8, [R172+0xb400] ;  /* 0x00b40000ac08783b */ /* 0x000ee20000004200 */
[----:B------:R-:W-:Y:S01]  /*5010*/  MUFU.EX2 R66, R66 ;  /* 0x0000004200427308 */ /* 0x000fe20000000800 */
[--C-:B------:R-:W-:Y:S01]  /*5020*/  FFMA.FTZ R44, R99, UR6, -R20.reuse ;  /* 0x00000006632c7c23 */ /* 0x100fe20008010814 */
[--C-:B------:R-:W-:Y:S01]  /*5030*/  FFMA.FTZ R38, R37, UR6, -R20.reuse ;  /* 0x0000000625267c23 */ /* 0x100fe20008010814 */
[--C-:B------:R-:W-:Y:S01]  /*5040*/  FFMA.FTZ R35, R7, UR6, -R20.reuse ;  /* 0x0000000607237c23 */ /* 0x100fe20008010814 */
[----:B------:R-:W4:Y:S01]  /*5050*/  LDSM.16.MT88.4 R12, [R116+0x9400] ;  /* 0x00940000740c783b */ /* 0x000f220000004200 */
        /* <DEDUP_REMOVED lines=23> */
[----:B------:R-:W-:Y:S01]  /*51d0*/  FFMA.FTZ R149, R132, UR6, -R23 ;  /* 0x0000000684957c23 */ /* 0x000fe20008010817 */
[--C-:B------:R-:W-:Y:S01]  /*51e0*/  FFMA.FTZ R127, R127, UR6, -R20.reuse ;  /* 0x000000067f7f7c23 */ /* 0x100fe20008010814 */
[--C-:B------:R-:W-:Y:S01]  /*51f0*/  FFMA.FTZ R124, R125, UR6, -R20.reuse ;  /* 0x000000067d7c7c23 */ /* 0x100fe20008010814 */
[--C-:B------:R-:W-:Y:S01]  /*5200*/  FFMA.FTZ R63, R63, UR6, -R20.reuse ;  /* 0x000000063f3f7c23 */ /* 0x100fe20008010814 */
[----:B------:R-:W-:Y:S01]  /*5210*/  MUFU.EX2 R22, R22 ;  /* 0x0000001600167308 */ /* 0x000fe20000000800 */
[----:B------:R-:W-:Y:S01]  /*5220*/  FFMA.FTZ R123, R123, UR6, -R20 ;  /* 0x000000067b7b7c23 */ /* 0x000fe20008010814 */
[----:B------:R-:W-:Y:S01]  /*5230*/  FADD.FTZ R121, R121, R120 ;  /* 0x0000007879797221 */ /* 0x000fe20000010000 */
[----:B------:R-:W-:Y:S01]  /*5240*/  FADD.FTZ R66, R66, R65 ;  /* 0x0000004142427221 */ /* 0x000fe20000010000 */
[----:B------:R-:W-:Y:S01]  /*5250*/  FFMA.FTZ R65, R56, UR6, -R23 ;  /* 0x0000000638417c23 */ /* 0x000fe20008010817 */
[--C-:B------:R-:W-:Y:S01]  /*5260*/  FFMA.FTZ R56, R53, UR6, -R20.reuse ;  /* 0x0000000635387c23 */ /* 0x100fe20008010814 */
[----:B------:R-:W-:Y:S01]  /*5270*/  FADD.FTZ R64, R64, R121 ;  /* 0x0000007940407221 */ /* 0x000fe20000010000 */
[----:B------:R-:W-:Y:S01]  /*5280*/  FFMA.FTZ R45, R45, UR6, -R20 ;  /* 0x000000062d2d7c23 */ /* 0x000fe20008010814 */
[----:B------:R-:W5:Y:S01]  /*5290*/  MUFU.EX2 R21, R21 ;  /* 0x0000001500157308 */ /* 0x000f620000000800 */
[----:B-1----:R-:W-:Y:S01]  /*52a0*/  F2FP.F16.F32.PACK_AB R71, R46, R67 ;  /* 0x000000432e47723e */ /* 0x002fe200000000ff */
[----:B------:R-:W-:Y:S01]  /*52b0*/  FADD.FTZ R121, R61, R64 ;  /* 0x000000403d797221 */ /* 0x000fe20000010000 */
[--C-:B------:R-:W-:Y:S01]  /*52c0*/  FFMA.FTZ R61, R52, UR6, -R23.reuse ;  /* 0x00000006343d7c23 */ /* 0x100fe20008010817 */
[----:B------:R-:W-:Y:S01]  /*52d0*/  FFMA.FTZ R52, R49, UR6, -R20 ;  /* 0x0000000631347c23 */ /* 0x000fe20008010814 */
[----:B------:R-:W-:Y:S01]  /*52e0*/  FADD.FTZ R67, R67, R66 ;  /* 0x0000004243437221 */ /* 0x000fe20000010000 */
[--C-:B------:R-:W-:Y:S01]  /*52f0*/  FFMA.FTZ R53, R40, UR6, -R23.reuse ;  /* 0x0000000628357c23 */ /* 0x100fe20008010817 */
[----:B------:R-:W-:Y:S01]  /*5300*/  FFMA.FTZ R64, R42, UR6, -R23 ;  /* 0x000000062a407c23 */ /* 0x000fe20008010817 */
[C---:B------:R-:W-:Y:S01]  /*5310*/  HMMA.16816.F32 R96, R68.reuse, R92, RZ ;  /* 0x0000005c4460723c */ /* 0x040fe200000018ff */
[----:B------:R-:W-:Y:S01]  /*5320*/  MUFU.EX2 R48, R48 ;  /* 0x0000003000307308 */ /* 0x000fe20000000800 */
[----:B------:R-:W-:Y:S01]  /*5330*/  FADD.FTZ R46, R46, R67 ;  /* 0x000000432e2e7221 */ /* 0x000fe20000010000 */
[--C-:B------:R-:W-:Y:S01]  /*5340*/  FFMA.FTZ R40, R41, UR6, -R20.reuse ;  /* 0x0000000629287c23 */ /* 0x100fe20008010814 */
[--C-:B------:R-:W-:Y:S01]  /*5350*/  FFMA.FTZ R42, R27, UR6, -R20.reuse ;  /* 0x000000061b2a7c23 */ /* 0x100fe20008010814 */
[----:B------:R-:W-:Y:S01]  /*5360*/  FFMA.FTZ R41, R25, UR6, -R20 ;  /* 0x0000000619297c23 */ /* 0x000fe20008010814 */
[C---:B------:R-:W-:Y:S03]  /*5370*/  HMMA.16816.F32 R92, R68.reuse, R94, RZ ;  /* 0x0000005e445c723c */ /* 0x040fe600000018ff */
[----:B------:R-:W1:Y:S01]  /*5380*/  MUFU.EX2 R39, R39 ;  /* 0x0000002700277308 */ /* 0x000e620000000800 */
[C---:B-----5:R-:W-:Y:S01]  /*5390*/  F2FP.F16.F32.PACK_AB R4, R21.reuse, R22 ;  /* 0x000000161504723e */ /* 0x060fe200000000ff */
[----:B------:R-:W-:Y:S01]  /*53a0*/  FADD.FTZ R22, R22, R121 ;  /* 0x0000007916167221 */ /* 0x000fe20000010000 */
[----:B------:R-:W-:Y:S03]  /*53b0*/  HMMA.16816.F32 R104, R68, R100, RZ ;  /* 0x000000644468723c */ /* 0x000fe600000018ff */
[----:B------:R-:W-:-:S02]  /*53c0*/  FADD.FTZ R21, R21, R22 ;  /* 0x0000001615157221 */ /* 0x000fc40000010000 */
[----:B------:R-:W-:Y:S01]  /*53d0*/  MUFU.EX2 R47, R47 ;  /* 0x0000002f002f7308 */ /* 0x000fe20000000800 */
[C---:B------:R-:W-:Y:S06]  /*53e0*/  HMMA.16816.F32 R100, R68.reuse, R102, RZ ;  /* 0x000000664464723c */ /* 0x040fec00000018ff */
[----:B------:R-:W-:Y:S01]  /*53f0*/  HMMA.16816.F32 R112, R68, R108, RZ ;  /* 0x0000006c4470723c */ /* 0x000fe200000018ff */
[----:B------:R-:W5:Y:S01]  /*5400*/  MUFU.EX2 R44, R44 ;  /* 0x0000002c002c7308 */ /* 0x000f620000000800 */
[----:B-1----:R-:W-:Y:S01]  /*5410*/  F2FP.F16.F32.PACK_AB R6, R39, R48 ;  /* 0x000000302706723e */ /* 0x002fe200000000ff */
[----:B------:R-:W-:-:S03]  /*5420*/  FADD.FTZ R48, R48, R21 ;  /* 0x0000001530307221 */ /* 0x000fc60000010000 */
[C---:B------:R-:W-:Y:S01]  /*5430*/  HMMA.16816.F32 R88, R68.reuse, R84, RZ ;  /* 0x000000544458723c */ /* 0x040fe200000018ff */
[----:B------:R-:W-:Y:S02]  /*5440*/  FADD.FTZ R48, R39, R48 ;  /* 0x0000003027307221 */ /* 0x000fe40000010000 */
[----:B------:R-:W-:Y:S03]  /*5450*/  MUFU.EX2 R38, R38 ;  /* 0x0000002600267308 */ /* 0x000fe60000000800 */
[C---:B--2---:R-:W-:Y:S05]  /*5460*/  HMMA.16816.F32 R80, R68.reuse, R76, RZ ;  /* 0x0000004c4450723c */ /* 0x044fea00000018ff */
[----:B------:R-:W1:Y:S01]  /*5470*/  MUFU.EX2 R35, R35 ;  /* 0x0000002300237308 */ /* 0x000e620000000800 */
[----:B-----5:R-:W-:Y:S01]  /*5480*/  F2FP.F16.F32.PACK_AB R5, R44, R47 ;  /* 0x0000002f2c05723e */ /* 0x020fe200000000ff */
[----:B------:R-:W-:Y:S01]  /*5490*/  HMMA.16816.F32 R108, R68, R110, RZ ;  /* 0x0000006e446c723c */ /* 0x000fe200000018ff */
[----:B------:R-:W-:Y:S01]  /*54a0*/  FADD.FTZ R47, R47, R46 ;  /* 0x0000002e2f2f7221 */ /* 0x000fe20000010000 */
[----:B------:R-:W-:-:S03]  /*54b0*/  FFMA.FTZ R46, R43, UR6, -R20 ;  /* 0x000000062b2e7c23 */ /* 0x000fc60008010814 */
[----:B------:R-:W-:Y:S01]  /*54c0*/  FADD.FTZ R43, R44, R47 ;  /* 0x0000002f2c2b7221 */ /* 0x000fe20000010000 */
[C---:B------:R-:W-:Y:S01]  /*54d0*/  HMMA.16816.F32 R84, R68.reuse, R86, RZ ;  /* 0x000000564454723c */ /* 0x040fe200000018ff */
[----:B------:R-:W-:Y:S05]  /*54e0*/  MUFU.EX2 R37, R37 ;  /* 0x0000002500257308 */ /* 0x000fea0000000800 */
[----:B------:R-:W-:Y:S01]  /*54f0*/  HMMA.16816.F32 R76, R68, R78, RZ ;  /* 0x0000004e444c723c */ /* 0x000fe200000018ff */
[----:B-1----:R-:W-:Y:S02]  /*5500*/  F2FP.F16.F32.PACK_AB R7, R35, R38 ;  /* 0x000000262307723e */ /* 0x002fe400000000ff */
[----:B------:R-:W1:Y:S01]  /*5510*/  MUFU.EX2 R36, R36 ;  /* 0x0000002400247308 */ /* 0x000e620000000800 */
[----:B------:R-:W-:-:S04]  /*5520*/  FADD.FTZ R38, R38, R43 ;  /* 0x0000002b26267221 */ /* 0x000fc80000010000 */
[----:B------:R-:W-:Y:S01]  /*5530*/  FADD.FTZ R35, R35, R38 ;  /* 0x0000002623237221 */ /* 0x000fe20000010000 */
[C---:B---3--:R-:W-:Y:S02]  /*5540*/  HMMA.16816.F32 R96, R4.reuse, R8, R96 ;  /* 0x000000080460723c */ /* 0x048fe40000001860 */
[----:B------:R-:W-:Y:S04]  /*5550*/  MUFU.EX2 R33, R33 ;  /* 0x0000002100217308 */ /* 0x000fe80000000800 */
[C---:B------:R-:W-:Y:S01]  /*5560*/  HMMA.16816.F32 R92, R4.reuse, R10, R92 ;  /* 0x0000000a045c723c */ /* 0x040fe2000000185c */
[----:B------:R-:W2:Y:S03]  /*5570*/  LDSM.16.MT88.4 R8, [R116+0xd000] ;  /* 0x00d000007408783b */ /* 0x000ea60000004200 */
[----:B------:R-:W3:Y:S02]  /*5580*/  MUFU.EX2 R30, R30 ;  /* 0x0000001e001e7308 */ /* 0x000ee40000000800 */
[C---:B----4-:R-:W-:Y:S06]  /*5590*/  HMMA.16816.F32 R104, R4.reuse, R12, R104 ;  /* 0x0000000c0468723c */ /* 0x050fec0000001868 */
        /* <DEDUP_REMOVED lines=28> */
[----:B------:R-:W-:Y:S01]  /*5760*/  F2FP.F16.F32.PACK_AB R4, R36, R37 ;  /* 0x000000252404723e */ /* 0x000fe200000000ff */
[----:B------:R-:W-:Y:S01]  /*5770*/  FADD.FTZ R37, R37, R48 ;  /* 0x0000003025257221 */ /* 0x000fe20000010000 */
[----:B---3--:R-:W-:Y:S01]  /*5780*/  F2FP.F16.F32.PACK_AB R6, R30, R33 ;  /* 0x000000211e06723e */ /* 0x008fe200000000ff */
[----:B------:R-:W3:Y:S01]  /*5790*/  MUFU.EX2 R3, R3 ;  /* 0x0000000300037308 */ /* 0x000ee20000000800 */
[----:B-----5:R-:W-:Y:S01]  /*57a0*/  F2FP.F16.F32.PACK_AB R5, R31, R34 ;  /* 0x000000221f05723e */ /* 0x020fe200000000ff */
[----:B------:R-:W-:Y:S01]  /*57b0*/  FADD.FTZ R34, R34, R35 ;  /* 0x0000002322227221 */ /* 0x000fe20000010000 */
[----:B------:R-:W-:Y:S01]  /*57c0*/  F2FP.F16.F32.PACK_AB R7, R29, R32 ;  /* 0x000000201d07723e */ /* 0x000fe200000000ff */
[----:B------:R-:W-:-:S02]  /*57d0*/  FADD.FTZ R36, R36, R37 ;  /* 0x0000002524247221 */ /* 0x000fc40000010000 */
[----:B------:R-:W-:Y:S02]  /*57e0*/  FADD.FTZ R31, R31, R34 ;  /* 0x000000221f1f7221 */ /* 0x000fe40000010000 */
[----:B------:R-:W-:Y:S01]  /*57f0*/  MUFU.EX2 R150, R150 ;  /* 0x0000009600967308 */ /* 0x000fe20000000800 */
[----:B------:R-:W-:Y:S01]  /*5800*/  FADD.FTZ R33, R33, R36 ;  /* 0x0000002421217221 */ /* 0x000fe20000010000 */
[C---:B----4-:R-:W-:Y:S01]  /*5810*/  HMMA.16816.F32 R112, R4.reuse, R12, R112 ;  /* 0x0000000c0470723c */ /* 0x050fe20000001870 */
[----:B------:R-:W-:Y:S02]  /*5820*/  FADD.FTZ R32, R32, R31 ;  /* 0x0000001f20207221 */ /* 0x000fe40000010000 */
[----:B------:R-:W-:Y:S02]  /*5830*/  FADD.FTZ R33, R30, R33 ;  /* 0x000000211e217221 */ /* 0x000fe40000010000 */
[----:B------:R-:W-:Y:S01]  /*5840*/  FADD.FTZ R29, R29, R32 ;  /* 0x000000201d1d7221 */ /* 0x000fe20000010000 */
        /* <DEDUP_REMOVED lines=40> */
[----:B------:R-:W3:Y:S01]  /*5ad0*/  MUFU.EX2 R54, R54 ;  /* 0x0000003600367308 */ /* 0x000ee20000000800 */
[----:B------:R-:W-:Y:S01]  /*5ae0*/  FADD.FTZ R55, R55, R60 ;  /* 0x0000003c37377221 */ /* 0x000fe20000010000 */
[----:B------:R-:W-:Y:S02]  /*5af0*/  FADD.FTZ R57, R57, R62 ;  /* 0x0000003e39397221 */ /* 0x000fe40000010000 */
[C---:B----4-:R-:W-:Y:S01]  /*5b00*/  HMMA.16816.F32 R112, R4.reuse, R12, R112 ;  /* 0x0000000c0470723c */ /* 0x050fe20000001870 */
[----:B------:R-:W-:Y:S01]  /*5b10*/  FADD.FTZ R58, R58, R55 ;  /* 0x000000373a3a7221 */ /* 0x000fe20000010000 */
[----:B------:R-:W-:Y:S02]  /*5b20*/  FADD.FTZ R57, R28, R57 ;  /* 0x000000391c397221 */ /* 0x000fe40000010000 */
[----:B------:R-:W-:Y:S01]  /*5b30*/  MUFU.EX2 R61, R61 ;  /* 0x0000003d003d7308 */ /* 0x000fe20000000800 */
[----:B------:R-:W-:Y:S01]  /*5b40*/  FADD.FTZ R3, R3, R58 ;  /* 0x0000003a03037221 */ /* 0x000fe20000010000 */
[C---:B------:R-:W-:Y:S01]  /*5b50*/  HMMA.16816.F32 R108, R4.reuse, R14, R108 ;  /* 0x0000000e046c723c */ /* 0x040fe2000000186c */
[----:B------:R-:W4:Y:S05]  /*5b60*/  LDSM.16.MT88.4 R12, [R172+0xbc00] ;  /* 0x00bc0000ac0c783b */ /* 0x000f2a0000004200 */
[----:B------:R-:W3:Y:S08]  /*5b70*/  MUFU.EX2 R50, R50 ;  /* 0x0000003200327308 */ /* 0x000ef00000000800 */
[----:B------:R-:W-:Y:S01]  /*5b80*/  MUFU.EX2 R56, R56 ;  /* 0x0000003800387308 */ /* 0x000fe20000000800 */
[C---:B-----5:R-:W-:Y:S06]  /*5b90*/  HMMA.16816.F32 R104, R4.reuse, R8, R104 ;  /* 0x000000080468723c */ /* 0x060fec0000001868 */
[C---:B------:R-:W-:Y:S01]  /*5ba0*/  HMMA.16816.F32 R100, R4.reuse, R10, R100 ;  /* 0x0000000a0464723c */ /* 0x040fe20000001864 */
[----:B------:R-:W5:Y:S01]  /*5bb0*/  LDSM.16.MT88.4 R8, [R116+0xbc00] ;  /* 0x00bc00007408783b */ /* 0x000f620000004200 */
[----:B------:R-:W-:Y:S08]  /*5bc0*/  MUFU.EX2 R52, R52 ;  /* 0x0000003400347308 */ /* 0x000ff00000000800 */
[----:B------:R-:W-:Y:S08]  /*5bd0*/  MUFU.EX2 R45, R45 ;  /* 0x0000002d002d7308 */ /* 0x000ff00000000800 */
[----:B------:R-:W-:Y:S01]  /*5be0*/  MUFU.EX2 R191, R191 ;  /* 0x000000bf00bf7308 */ /* 0x000fe20000000800 */
[C---:B----4-:R-:W-:Y:S06]  /*5bf0*/  HMMA.16816.F32 R96, R4.reuse, R12, R96 ;  /* 0x0000000c0460723c */ /* 0x050fec0000001860 */
[C---:B------:R-:W-:Y:S01]  /*5c00*/  HMMA.16816.F32 R92, R4.reuse, R14, R92 ;  /* 0x0000000e045c723c */ /* 0x040fe2000000185c */
[----:B------:R-:W4:Y:S01]  /*5c10*/  LDSM.16.MT88.4 R12, [R172+0xdc00] ;  /* 0x00dc0000ac0c783b */ /* 0x000f220000004200 */
[----:B------:R-:W-:Y:S08]  /*5c20*/  MUFU.EX2 R40, R40 ;  /* 0x0000002800287308 */ /* 0x000ff00000000800 */
[----:B------:R-:W-:Y:S01]  /*5c30*/  MUFU.EX2 R42, R42 ;  /* 0x0000002a002a7308 */ /* 0x000fe20000000800 */
[C---:B-----5:R-:W-:Y:S07]  /*5c40*/  HMMA.16816.F32 R88, R4.reuse, R8, R88 ;  /* 0x000000080458723c */ /* 0x060fee0000001858 */
[----:B------:R-:W-:Y:S01]  /*5c50*/  MUFU.EX2 R41, R41 ;  /* 0x0000002900297308 */ /* 0x000fe20000000800 */
        /* <DEDUP_REMOVED lines=8> */
[----:B------:R-:W-:Y:S01]  /*5ce0*/  F2FP.F16.F32.PACK_AB R4, R145, R150 ;  /* 0x000000969104723e */ /* 0x000fe200000000ff */
[----:B------:R-:W-:Y:S01]  /*5cf0*/  FADD.FTZ R150, R150, R57 ;  /* 0x0000003996967221 */ /* 0x000fe20000010000 */
[----:B--2---:R-:W-:-:S02]  /*5d00*/  F2FP.F16.F32.PACK_AB R6, R133, R146 ;  /* 0x000000928506723e */ /* 0x004fc400000000ff */
[----:B------:R-:W-:Y:S01]  /*5d10*/  F2FP.F16.F32.PACK_AB R5, R135, R148 ;  /* 0x000000948705723e */ /* 0x000fe200000000ff */
[----:B------:R-:W-:Y:S01]  /*5d20*/  FADD.FTZ R148, R148, R3 ;  /* 0x0000000394947221 */ /* 0x000fe20000010000 */
[----:B------:R-:W-:Y:S01]  /*5d30*/  F2FP.F16.F32.PACK_AB R7, R129, R134 ;  /* 0x000000868107723e */ /* 0x000fe200000000ff */
[----:B------:R-:W-:Y:S02]  /*5d40*/  FADD.FTZ R145, R145, R150 ;  /* 0x0000009691917221 */ /* 0x000fe40000010000 */
[----:B------:R-:W-:Y:S02]  /*5d50*/  FADD.FTZ R135, R135, R148 ;  /* 0x0000009487877221 */ /* 0x000fe40000010000 */
[----:B------:R-:W-:Y:S02]  /*5d60*/  FADD.FTZ R146, R146, R145 ;  /* 0x0000009192927221 */ /* 0x000fe40000010000 */
[----:B----4-:R-:W-:Y:S01]  /*5d70*/  HMMA.16816.F32 R112, R4, R12, R112 ;  /* 0x0000000c0470723c */ /* 0x010fe20000001870 */
[----:B------:R-:W-:Y:S01]  /*5d80*/  FADD.FTZ R134, R134, R135 ;  /* 0x0000008786867221 */ /* 0x000fe20000010000 */
[----:B------:R-:W-:-:S03]  /*5d90*/  FADD.FTZ R146, R133, R146 ;  /* 0x0000009285927221 */ /* 0x000fc60000010000 */
[----:B------:R-:W-:Y:S01]  /*5da0*/  FADD.FTZ R134, R129, R134 ;  /* 0x0000008681867221 */ /* 0x000fe20000010000 */
        /* <DEDUP_REMOVED lines=17> */
[----:B-1----:R-:W-:Y:S01]  /*5ec0*/  F2FP.F16.F32.PACK_AB R4, R126, R149 ;  /* 0x000000957e04723e */ /* 0x002fe200000000ff */
[----:B------:R-:W-:Y:S01]  /*5ed0*/  FADD.FTZ R149, R149, R146 ;  /* 0x0000009295957221 */ /* 0x000fe20000010000 */
[----:B------:R-:W-:-:S02]  /*5ee0*/  F2FP.F16.F32.PACK_AB R6, R122, R147 ;  /* 0x000000937a06723e */ /* 0x000fc400000000ff */
[----:B------:R-:W-:Y:S01]  /*5ef0*/  F2FP.F16.F32.PACK_AB R5, R124, R127 ;  /* 0x0000007f7c05723e */ /* 0x000fe200000000ff */
[----:B------:R-:W-:Y:S01]  /*5f00*/  FADD.FTZ R127, R127, R134 ;  /* 0x000000867f7f7221 */ /* 0x000fe20000010000 */
[----:B---3--:R-:W-:Y:S01]  /*5f10*/  F2FP.F16.F32.PACK_AB R7, R63, R120 ;  /* 0x000000783f07723e */ /* 0x008fe200000000ff */
[----:B------:R-:W-:Y:S02]  /*5f20*/  FADD.FTZ R126, R126, R149 ;  /* 0x000000957e7e7221 */ /* 0x000fe40000010000 */
[----:B------:R-:W-:Y:S02]  /*5f30*/  FADD.FTZ R127, R124, R127 ;  /* 0x0000007f7c7f7221 */ /* 0x000fe40000010000 */
[----:B------:R-:W-:Y:S02]  /*5f40*/  FADD.FTZ R147, R147, R126 ;  /* 0x0000007e93937221 */ /* 0x000fe40000010000 */
[----:B--2---:R-:W-:Y:S01]  /*5f50*/  HMMA.16816.F32 R104, R4, R12, R104 ;  /* 0x0000000c0468723c */ /* 0x004fe20000001868 */
[----:B------:R-:W-:Y:S01]  /*5f60*/  FADD.FTZ R120, R120, R127 ;  /* 0x0000007f78787221 */ /* 0x000fe20000010000 */
[----:B------:R-:W-:-:S03]  /*5f70*/  FADD.FTZ R122, R122, R147 ;  /* 0x000000937a7a7221 */ /* 0x000fc60000010000 */
[----:B------:R-:W-:Y:S01]  /*5f80*/  FADD.FTZ R63, R63, R120 ;  /* 0x000000783f3f7221 */ /* 0x000fe20000010000 */
        /* <DEDUP_REMOVED lines=10> */
[----:B------:R-:W-:Y:S01]  /*6030*/  FFMA.FTZ R12, R51, UR6, -R20 ;  /* 0x00000006330c7c23 */ /* 0x000fe20008010814 */
[----:B------:R-:W-:-:S02]  /*6040*/  FFMA.FTZ R51, R26, UR6, -R23 ;  /* 0x000000061a337c23 */ /* 0x000fc40008010817 */
[----:B------:R-:W1:Y:S01]  /*6050*/  LDSM.16.MT88.4 R24, [R116+0xa800] ;  /* 0x00a800007418783b */ /* 0x000e620000004200 */
[----:B------:R4:W5:Y:S01]  /*6060*/  MUFU.EX2 R49, R12 ;  /* 0x0000000c00317308 */ /* 0x0009620000000800 */
[C---:B--2---:R-:W-:Y:S02]  /*6070*/  HMMA.16816.F32 R88, R4.reuse, R16, R88 ;  /* 0x000000100458723c */ /* 0x044fe40000001858 */
[----:B------:R-:W2:Y:S04]  /*6080*/  LDSM.16.MT88.4 R20, [R172+0xc800] ;  /* 0x00c80000ac14783b */ /* 0x000ea80000004200 */
[C---:B------:R-:W-:Y:S01]  /*6090*/  HMMA.16816.F32 R84, R4.reuse, R18, R84 ;  /* 0x000000120454723c */ /* 0x040fe20000001854 */
[----:B------:R-:W-:Y:S05]  /*60a0*/  LDSM.16.MT88.4 R16, [R116+0xe800] ;  /* 0x00e800007410783b */ /* 0x000fea0000004200 */
[C---:B---3--:R-:W-:Y:S01]  /*60b0*/  HMMA.16816.F32 R80, R4.reuse, R8, R80 ;  /* 0x000000080450723c */ /* 0x048fe20000001850 */
[----:B----4-:R-:W3:Y:S05]  /*60c0*/  LDSM.16.MT88.4 R12, [R116+0xc800] ;  /* 0x00c80000740c783b */ /* 0x010eea0000004200 */
[----:B------:R-:W-:Y:S01]  /*60d0*/  HMMA.16816.F32 R76, R4, R10, R76 ;  /* 0x0000000a044c723c */ /* 0x000fe2000000184c */
[----:B------:R-:W4:Y:S06]  /*60e0*/  LDSM.16.MT88.4 R8, [R172+0xa800] ;  /* 0x00a80000ac08783b */ /* 0x000f2c0000004200 */
[----:B------:R-:W-:Y:S01]  /*60f0*/  F2FP.F16.F32.PACK_AB R4, R54, R65 ;  /* 0x000000413604723e */ /* 0x000fe200000000ff */
[----:B------:R-:W-:Y:S01]  /*6100*/  FADD.FTZ R65, R65, R122 ;  /* 0x0000007a41417221 */ /* 0x000fe20000010000 */
[----:B------:R-:W-:-:S02]  /*6110*/  F2FP.F16.F32.PACK_AB R6, R50, R61 ;  /* 0x0000003d3206723e */ /* 0x000fc400000000ff */
[----:B-----5:R-:W-:Y:S01]  /*6120*/  F2FP.F16.F32.PACK_AB R5, R49, R56 ;  /* 0x000000383105723e */ /* 0x020fe200000000ff */
[----:B------:R-:W-:Y:S01]  /*6130*/  FADD.FTZ R56, R56, R63 ;  /* 0x0000003f38387221 */ /* 0x000fe20000010000 */
[----:B------:R-:W-:Y:S01]  /*6140*/  F2FP.F16.F32.PACK_AB R7, R45, R52 ;  /* 0x000000342d07723e */ /* 0x000fe200000000ff */
[----:B------:R-:W-:Y:S02]  /*6150*/  FADD.FTZ R54, R54, R65 ;  /* 0x0000004136367221 */ /* 0x000fe40000010000 */
[----:B------:R-:W-:Y:S02]  /*6160*/  FADD.FTZ R49, R49, R56 ;  /* 0x0000003831317221 */ /* 0x000fe40000010000 */
[----:B------:R-:W-:Y:S02]  /*6170*/  FADD.FTZ R61, R61, R54 ;  /* 0x000000363d3d7221 */ /* 0x000fe40000010000 */
[----:B-1----:R-:W-:Y:S01]  /*6180*/  HMMA.16816.F32 R104, R4, R24, R104 ;  /* 0x000000180468723c */ /* 0x002fe20000001868 */
[----:B------:R-:W-:Y:S01]  /*6190*/  MUFU.EX2 R25, R64 ;  /* 0x0000004000197308 */ /* 0x000fe20000000800 */
[----:B------:R-:W-:Y:S01]  /*61a0*/  FADD.FTZ R52, R52, R49 ;  /* 0x0000003134347221 */ /* 0x000fe20000010000 */
[----:B------:R-:W-:-:S03]  /*61b0*/  FADD.FTZ R50, R50, R61 ;  /* 0x0000003d32327221 */ /* 0x000fc60000010000 */
[C---:B------:R-:W-:Y:S01]  /*61c0*/  HMMA.16816.F32 R100, R4.reuse, R26, R100 ;  /* 0x0000001a0464723c */ /* 0x040fe20000001864 */
[----:B------:R-:W-:Y:S02]  /*61d0*/  FADD.FTZ R52, R45, R52 ;  /* 0x000000342d347221 */ /* 0x000fe40000010000 */
[----:B------:R-:W1:Y:S03]  /*61e0*/  MUFU.EX2 R24, R53 ;  /* 0x0000003500187308 */ /* 0x000e660000000800 */
[C---:B--2---:R-:W-:Y:S05]  /*61f0*/  HMMA.16816.F32 R96, R4.reuse, R20, R96 ;  /* 0x000000140460723c */ /* 0x044fea0000001860 */
[----:B------:R-:W2:Y:S01]  /*6200*/  MUFU.EX2 R26, R51 ;  /* 0x00000033001a7308 */ /* 0x000ea20000000800 */
[C---:B---3--:R-:W-:Y:S06]  /*6210*/  HMMA.16816.F32 R88, R4.reuse, R12, R88 ;  /* 0x0000000c0458723c */ /* 0x048fec0000001858 */
[C---:B----4-:R-:W-:Y:S01]  /*6220*/  HMMA.16816.F32 R112, R4.reuse, R8, R112 ;  /* 0x000000080470723c */ /* 0x050fe20000001870 */
[----:B------:R-:W3:Y:S05]  /*6230*/  MUFU.EX2 R27, R46 ;  /* 0x0000002e001b7308 */ /* 0x000eea0000000800 */
[C---:B------:R-:W-:Y:S01]  /*6240*/  HMMA.16816.F32 R108, R4.reuse, R10, R108 ;  /* 0x0000000a046c723c */ /* 0x040fe2000000186c */
[----:B------:R-:W4:Y:S05]  /*6250*/  LDSM.16.MT88.4 R8, [R172+0xe800] ;  /* 0x00e80000ac08783b */ /* 0x000f2a0000004200 */
[C---:B------:R-:W-:Y:S01]  /*6260*/  HMMA.16816.F32 R84, R4.reuse, R14, R84 ;  /* 0x0000000e0454723c */ /* 0x040fe20000001854 */
[----:B------:R-:W5:Y:S05]  /*6270*/  LDSM.16.MT88.4 R12, [R116+0xac00] ;  /* 0x00ac0000740c783b */ /* 0x000f6a0000004200 */
[C---:B------:R-:W-:Y:S01]  /*6280*/  HMMA.16816.F32 R92, R4.reuse, R22, R92 ;  /* 0x00000016045c723c */ /* 0x040fe2000000185c */
[----:B------:R-:W5:Y:S05]  /*6290*/  LDSM.16.MT88.4 R20, [R172+0xac00] ;  /* 0x00ac0000ac14783b */ /* 0x000f6a0000004200 */
[C---:B------:R-:W-:Y:S06]  /*62a0*/  HMMA.16816.F32 R72, R4.reuse, R16, R72 ;  /* 0x000000100448723c */ /* 0x040fec0000001848 */
[C---:B------:R-:W-:Y:S01]  /*62b0*/  HMMA.16816.F32 R68, R4.reuse, R18, R68 ;  /* 0x000000120444723c */ /* 0x040fe20000001844 */
[----:B------:R-:W-:Y:S05]  /*62c0*/  LDSM.16.MT88.4 R16, [R116+0xcc00] ;  /* 0x00cc00007410783b */ /* 0x000fea0000004200 */
        /* <DEDUP_REMOVED lines=8> */
[----:B------:R-:W-:Y:S01]  /*6350*/  F2FP.F16.F32.PACK_AB R7, R41, R42 ;  /* 0x0000002a2907723e */ /* 0x000fe200000000ff */
[----:B------:R-:W-:Y:S02]  /*6360*/  FADD.FTZ R25, R24, R25 ;  /* 0x0000001918197221 */ /* 0x000fe40000010000 */
[----:B------:R-:W-:Y:S02]  /*6370*/  FADD.FTZ R27, R40, R27 ;  /* 0x0000001b281b7221 */ /* 0x000fe40000010000 */
[----:B------:R-:W-:Y:S02]  /*6380*/  FADD.FTZ R26, R26, R25 ;  /* 0x000000191a1a7221 */ /* 0x000fe40000010000 */
[----:B-----5:R-:W-:Y:S01]  /*6390*/  HMMA.16816.F32 R104, R4, R12, R104 ;  /* 0x0000000c0468723c */ /* 0x020fe20000001868 */
        /* <DEDUP_REMOVED lines=82> */
.L_x_1852:
[----:B------:R-:W-:-:S04]  /*68c0*/  LEA R4, -R140, RZ, 0x7 ;  /* 0x000000ff8c047211 */ /* 0x000fc800078e39ff */
[----:B------:R-:W-:-:S07]  /*68d0*/  SHF.R.S32.HI R3, RZ, 0x1f, R4 ;  /* 0x0000001fff037819 */ /* 0x000fce0000011404 */
.L_x_1853:
        /* <DEDUP_REMOVED lines=60> */
[C---:B-----5:R-:W-:Y:S03]  /*6ca0*/  HMMA.16816.F32 R44, R128.reuse, R40, RZ ;  /* 0x00000028802c723c */ /* 0x060fe600000018ff */
[----:B------:R-:W0:Y:S03]  /*6cb0*/  LDGDEPBAR ;  /* 0x00000000000079af */ /* 0x000e260000000000 */
[C---:B---3--:R-:W-:Y:S06]  /*6cc0*/  HMMA.16816.F32 R36, R128.reuse, R32, RZ ;  /* 0x000000208024723c */ /* 0x048fec00000018ff */
[----:B------:R-:W-:Y:S06]  /*6cd0*/  HMMA.16816.F32 R4, R128, R6, RZ ;  /* 0x000000068004723c */ /* 0x000fec00000018ff */
[C---:B------:R-:W-:Y:S06]  /*6ce0*/  HMMA.16816.F32 R16, R64.reuse, R28, R16 ;  /* 0x0000001c4010723c */ /* 0x040fec0000001810 */
[----:B------:R-:W-:Y:S06]  /*6cf0*/  HMMA.16816.F32 R12, R64, R30, R12 ;  /* 0x0000001e400c723c */ /* 0x000fec000000180c */
[C---:B------:R-:W-:Y:S06]  /*6d00*/  HMMA.16816.F32 R40, R128.reuse, R42, RZ ;  /* 0x0000002a8028723c */ /* 0x040fec00000018ff */
[C---:B------:R-:W-:Y:S06]  /*6d10*/  HMMA.16816.F32 R32, R128.reuse, R34, RZ ;  /* 0x000000228020723c */ /* 0x040fec00000018ff */
[C---:B--2---:R-:W-:Y:S06]  /*6d20*/  HMMA.16816.F32 R28, R128.reuse, R24, RZ ;  /* 0x00000018801c723c */ /* 0x044fec00000018ff */
        /* <DEDUP_REMOVED lines=108> */
[----:B------:R-:W-:Y:S01]  /*73f0*/  HMMA.16816.F32 R4, R52, R50, R4 ;  /* 0x000000323404723c */ /* 0x000fe20000001804 */
[----:B------:R-:W-:Y:S01]  /*7400*/  FMUL.FTZ R19, R19, UR5 ;  /* 0x0000000513137c20 */ /* 0x000fe20008410000 */
[----:B------:R-:W-:Y:S01]  /*7410*/  FMUL.FTZ R17, R17, UR5 ;  /* 0x0000000511117c20 */ /* 0x000fe20008410000 */
[----:B------:R-:W-:-:S03]  /*7420*/  FMUL.FTZ R3, R16, UR5 ;  /* 0x0000000510037c20 */ /* 0x000fc60008410000 */
[----:B------:R-:W-:Y:S01]  /*7430*/  HMMA.16816.F32 R8, R52, R48, R8 ;  /* 0x000000303408723c */ /* 0x000fe20000001808 */
[----:B------:R-:W3:Y:S01]  /*7440*/  LDSM.16.M88.4 R48, [R118+0x8400] ;  /* 0x008400007630783b */ /* 0x000ee20000000200 */
[----:B------:R-:W-:Y:S01]  /*7450*/  FMUL.FTZ R12, R12, UR5 ;  /* 0x000000050c0c7c20 */ /* 0x000fe20008410000 */
[----:B------:R-:W-:Y:S01]  /*7460*/  FMUL.FTZ R14, R14, UR5 ;  /* 0x000000050e0e7c20 */ /* 0x000fe20008410000 */
[----:B------:R-:W-:Y:S01]  /*7470*/  FMUL.FTZ R13, R13, UR5 ;  /* 0x000000050d0d7c20 */ /* 0x000fe20008410000 */
[----:B------:R-:W-:Y:S01]  /*7480*/  FMUL.FTZ R15, R15, UR5 ;  /* 0x000000050f0f7c20 */ /* 0x000fe20008410000 */
[----:B------:R-:W-:Y:S01]  /*7490*/  FMUL.FTZ R44, R44, UR5 ;  /* 0x000000052c2c7c20 */ /* 0x000fe20008410000 */
[----:B------:R4:W-:Y:S01]  /*74a0*/  MUFU.TANH R151, R14 ;  /* 0x0000000e00977308 */ /* 0x0009e20000002400 */
[----:B------:R-:W-:-:S04]  /*74b0*/  FMUL.FTZ R156, R47, UR5 ;  /* 0x000000052f9c7c20 */ /* 0x000fc80008410000 */
[----:B------:R-:W-:Y:S01]  /*74c0*/  FMUL.FTZ R40, R40, UR5 ;  /* 0x0000000528287c20 */ /* 0x000fe20008410000 */
[----:B------:R-:W-:Y:S01]  /*74d0*/  FMUL.FTZ R42, R42, UR5 ;  /* 0x000000052a2a7c20 */ /* 0x000fe20008410000 */
[----:B------:R-:W-:Y:S01]  /*74e0*/  FMUL.FTZ R43, R43, UR5 ;  /* 0x000000052b2b7c20 */ /* 0x000fe20008410000 */
[----:B------:R-:W-:Y:S01]  /*74f0*/  MUFU.TANH R44, R44 ;  /* 0x0000002c002c7308 */ /* 0x000fe20000002400 */
[C---:B-1----:R-:W-:Y:S02]  /*7500*/  HMMA.16816.F32 R36, R52.reuse, R64, R36 ;  /* 0x000000403424723c */ /* 0x042fe40000001824 */
[----:B------:R-:W-:Y:S01]  /*7510*/  FMUL.FTZ R4, R4, UR5 ;  /* 0x0000000504047c20 */ /* 0x000fe20008410000 */
[----:B------:R-:W-:Y:S01]  /*7520*/  FMUL.FTZ R7, R7, UR5 ;  /* 0x0000000507077c20 */ /* 0x000fe20008410000 */
[----:B------:R-:W-:Y:S01]  /*7530*/  FMUL.FTZ R5, R5, UR5 ;  /* 0x0000000505057c20 */ /* 0x000fe20008410000 */
[----:B------:R-:W-:Y:S01]  /*7540*/  FMUL.FTZ R6, R6, UR5 ;  /* 0x0000000506067c20 */ /* 0x000fe20008410000 */
[C---:B------:R-:W-:Y:S01]  /*7550*/  HMMA.16816.F32 R32, R52.reuse, R66, R32 ;  /* 0x000000423420723c */ /* 0x040fe20000001820 */
[----:B------:R-:W1:Y:S01]  /*7560*/  LDSM.16.M88.4 R64, [R118+0x8c00] ;  /* 0x008c00007640783b */ /* 0x000e620000000200 */
[----:B------:R-:W-:Y:S01]  /*7570*/  FMUL.FTZ R10, R10, UR5 ;  /* 0x000000050a0a7c20 */ /* 0x000fe20008410000 */
[----:B------:R-:W-:Y:S01]  /*7580*/  FMUL.FTZ R11, R11, UR5 ;  /* 0x000000050b0b7c20 */ /* 0x000fe20008410000 */
[----:B------:R-:W-:Y:S01]  /*7590*/  FMUL.FTZ R8, R8, UR5 ;  /* 0x0000000508087c20 */ /* 0x000fe20008410000 */
[----:B------:R-:W-:Y:S01]  /*75a0*/  FMUL.FTZ R9, R9, UR5 ;  /* 0x0000000509097c20 */ /* 0x000fe20008410000 */
[C---:B--2---:R-:W-:Y:S01]  /*75b0*/  HMMA.16816.F32 R28, R52.reuse, R128, R28 ;  /* 0x00000080341c723c */ /* 0x044fe2000000181c */
[----:B------:R-:W-:Y:S05]  /*75c0*/  MUFU.TANH R47, R40 ;  /* 0x00000028002f7308 */ /* 0x000fea0000002400 */
[----:B------:R-:W-:Y:S01]  /*75d0*/  HMMA.16816.F32 R24, R52, R130, R24 ;  /* 0x000000823418723c */ /* 0x000fe20000001818 */
[----:B------:R-:W2:Y:S01]  /*75e0*/  LDSM.16.M88.4 R128, [R118+0x8800] ;  /* 0x008800007680783b */ /* 0x000ea20000000200 */
[----:B------:R-:W-:-:S04]  /*75f0*/  DEPBAR.LE SB0, 0x0 ;  /* 0x000080000000791a */ /* 0x000fc80000000000 */
[C---:B---3--:R-:W-:Y:S01]  /*7600*/  HMMA.16816.F32 R132, R52.reuse, R50, R132 ;  /* 0x000000323484723c */ /* 0x048fe20000001884 */
[----:B------:R3:W-:Y:S01]  /*7610*/  MUFU.TANH R51, R7 ;  /* 0x0000000700337308 */ /* 0x0007e20000002400 */
[----:B------:R-:W-:Y:S01]  /*7620*/  FMUL.FTZ R36, R36, UR5 ;  /* 0x0000000524247c20 */ /* 0x000fe20008410000 */
[----:B------:R-:W-:Y:S01]  /*7630*/  FMUL.FTZ R37, R37, UR5 ;  /* 0x0000000525257c20 */ /* 0x000fe20008410000 */
[----:B------:R-:W-:Y:S01]  /*7640*/  FMUL.FTZ R39, R39, UR5 ;  /* 0x0000000527277c20 */ /* 0x000fe20008410000 */
[----:B------:R-:W-:Y:S01]  /*7650*/  FMUL.FTZ R38, R38, UR5 ;  /* 0x0000000526267c20 */ /* 0x000fe20008410000 */
[----:B------:R-:W-:Y:S01]  /*7660*/  HMMA.16816.F32 R20, R52, R48, R20 ;  /* 0x000000303414723c */ /* 0x000fe20000001814 */
[----:B------:R-:W-:Y:S01]  /*7670*/  FMUL.FTZ R34, R34, UR5 ;  /* 0x0000000522227c20 */ /* 0x000fe20008410000 */
[----:B------:R-:W-:Y:S01]  /*7680*/  FMUL.FTZ R32, R32, UR5 ;  /* 0x0000000520207c20 */ /* 0x000fe20008410000 */
[----:B------:R-:W-:Y:S01]  /*7690*/  MUFU.TANH R50, R17 ;  /* 0x0000001100327308 */ /* 0x000fe20000002400 */
[----:B------:R-:W-:Y:S01]  /*76a0*/  FMUL.FTZ R33, R33, UR5 ;  /* 0x0000000521217c20 */ /* 0x000fe20008410000 */
[----:B------:R-:W-:Y:S01]  /*76b0*/  FMUL.FTZ R35, R35, UR5 ;  /* 0x0000000523237c20 */ /* 0x000fe20008410000 */
[----:B------:R-:W-:Y:S01]  /*76c0*/  FMUL.FTZ R28, R28, UR5 ;  /* 0x000000051c1c7c20 */ /* 0x000fe20008410000 */
[----:B------:R-:W-:Y:S01]  /*76d0*/  FMUL.FTZ R48, R18, UR5 ;  /* 0x0000000512307c20 */ /* 0x000fe20008410000 */
[----:B------:R-:W-:Y:S01]  /*76e0*/  FMUL.FTZ R49, R45, UR5 ;  /* 0x000000052d317c20 */ /* 0x000fe20008410000 */
[----:B------:R-:W-:Y:S01]  /*76f0*/  FMUL.FTZ R45, R46, UR5 ;  /* 0x000000052e2d7c20 */ /* 0x000fe20008410000 */
[----:B----4-:R-:W-:Y:S01]  /*7700*/  FMUL.FTZ R14, R29, UR5 ;  /* 0x000000051d0e7c20 */ /* 0x010fe20008410000 */
[----:B------:R-:W-:Y:S01]  /*7710*/  MUFU.TANH R17, R5 ;  /* 0x0000000500117308 */ /* 0x000fe20000002400 */
[----:B---3--:R-:W-:-:S02]  /*7720*/  IMAD.SHL.U32 R7, R181, 0x80, RZ ;  /* 0x00000080b5077824 */ /* 0x008fc400078e00ff */
[----:B------:R-:W-:Y:S01]  /*7730*/  FMUL.FTZ R145, R24, UR5 ;  /* 0x0000000518917c20 */ /* 0x000fe20008410000 */
[----:B------:R-:W-:Y:S01]  /*7740*/  FMUL.FTZ R24, R26, UR5 ;  /* 0x000000051a187c20 */ /* 0x000fe20008410000 */
[----:B------:R-:W-:Y:S01]  /*7750*/  FMUL.FTZ R27, R27, UR5 ;  /* 0x000000051b1b7c20 */ /* 0x000fe20008410000 */
[----:B------:R-:W-:Y:S01]  /*7760*/  FMUL.FTZ R29, R31, UR5 ;  /* 0x000000051f1d7c20 */ /* 0x000fe20008410000 */
[----:B-1----:R-:W-:Y:S01]  /*7770*/  HMMA.16816.F32 R60, R52, R64, R60 ;  /* 0x00000040343c723c */ /* 0x002fe2000000183c */
[----:B------:R-:W-:Y:S01]  /*7780*/  FMUL.FTZ R30, R30, UR5 ;  /* 0x000000051e1e7c20 */ /* 0x000fe20008410000 */
[----:B------:R-:W-:Y:S01]  /*7790*/  MUFU.TANH R64, R19 ;  /* 0x0000001300407308 */ /* 0x000fe20000002400 */
[----:B------:R-:W-:-:S03]  /*77a0*/  FMUL.FTZ R132, R132, UR5 ;  /* 0x0000000584847c20 */ /* 0x000fc60008410000 */
[C---:B------:R-:W-:Y:S01]  /*77b0*/  HMMA.16816.F32 R120, R52.reuse, R66, R120 ;  /* 0x000000423478723c */ /* 0x040fe20000001878 */
[----:B------:R-:W-:Y:S01]  /*77c0*/  FMUL.FTZ R21, R21, UR5 ;  /* 0x0000000515157c20 */ /* 0x000fe20008410000 */
[----:B------:R-:W-:Y:S02]  /*77d0*/  FMUL.FTZ R20, R20, UR5 ;  /* 0x0000000514147c20 */ /* 0x000fe40008410000 */
[----:B------:R1:W-:Y:S02]  /*77e0*/  MUFU.TANH R19, R4 ;  /* 0x0000000400137308 */ /* 0x0003e40000002400 */
[C---:B--2---:R-:W-:Y:S06]  /*77f0*/  HMMA.16816.F32 R56, R52.reuse, R128, R56 ;  /* 0x000000803438723c */ /* 0x044fec0000001838 */
[----:B------:R2:W-:Y:S01]  /*7800*/  MUFU.TANH R66, R10 ;  /* 0x0000000a00427308 */ /* 0x0005e20000002400 */
[----:B------:R-:W-:Y:S07]  /*7810*/  HMMA.16816.F32 R124, R52, R130, R124 ;  /* 0x00000082347c723c */ /* 0x000fee000000187c */
[----:B------:R-:W3:Y:S01]  /*7820*/  MUFU.TANH R55, R12 ;  /* 0x0000000c00377308 */ /* 0x000ee20000002400 */
[----:B-1----:R-:W1:Y:S07]  /*7830*/  S2R R4, SR_TID.X ;  /* 0x0000000000047919 */ /* 0x002e6e0000002100 */
[----:B------:R-:W-:Y:S08]  /*7840*/  MUFU.TANH R52, R11 ;  /* 0x0000000b00347308 */ /* 0x000ff00000002400 */
[----:B------:R-:W4:Y:S08]  /*7850*/  MUFU.TANH R53, R8 ;  /* 0x0000000800357308 */ /* 0x000f300000002400 */
[----:B------:R5:W4:Y:S08]  /*7860*/  MUFU.TANH R18, R13 ;  /* 0x0000000d00127308 */ /* 0x000b300000002400 */
[----:B------:R3:W-:Y:S01]  /*7870*/  MUFU.TANH R16, R9 ;  /* 0x0000000900107308 */ /* 0x0007e20000002400 */
[----:B-1----:R-:W-:-:S05]  /*7880*/  IMAD.SHL.U32 R4, R4, 0x2, RZ ;  /* 0x0000000204047824 */ /* 0x002fca00078e00ff */
[----:B--2---:R-:W-:Y:S02]  /*7890*/  LOP3.LUT R10, R4, 0x6, RZ, 0xc0, !PT ;  /* 0x00000006040a7812 */ /* 0x004fe400078ec0ff */
[----:B------:R1:W2:Y:S01]  /*78a0*/  MUFU.TANH R54, R15 ;  /* 0x0000000f00367308 */ /* 0x0002a20000002400 */
[----:B-----5:R-:W-:Y:S01]  /*78b0*/  FMUL.FTZ R13, R25, UR5 ;  /* 0x00000005190d7c20 */ /* 0x020fe20008410000 */
[--C-:B------:R-:W-:Y:S01]  /*78c0*/  LOP3.LUT R4, R7, 0x8, R10.reuse, 0xfe, !PT ;  /* 0x0000000807047812 */ /* 0x100fe200078efe0a */
[----:B------:R-:W-:Y:S01]  /*78d0*/  FMUL.FTZ R25, R23, UR5 ;  /* 0x0000000517197c20 */ /* 0x000fe20008410000 */
[C---:B------:R-:W-:Y:S02]  /*78e0*/  LOP3.LUT R12, R7.reuse, R10, RZ, 0xfc, !PT ;  /* 0x0000000a070c7212 */ /* 0x040fe400078efcff */
[CC--:B------:R-:W-:Y:S02]  /*78f0*/  ISETP.GE.AND P3, PT, R4.reuse, R144.reuse, PT ;  /* 0x000000900400720c */ /* 0x0c0fe40003f66270 */
[----:B------:R-:W-:Y:S01]  /*7900*/  ISETP.GE.AND P2, PT, R4, R143, PT ;  /* 0x0000008f0400720c */ /* 0x000fe20003f46270 */
[C---:B------:R-:W-:Y:S01]  /*7910*/  VIADD R4, R12.reuse, 0x1 ;  /* 0x000000010c047836 */ /* 0x040fe20000000000 */
[----:B------:R-:W-:Y:S01]  /*7920*/  LOP3.LUT R5, R7, 0x10, R10, 0xfe, !PT ;  /* 0x0000001007057812 */ /* 0x000fe200078efe0a */
[----:B------:R-:W-:Y:S01]  /*7930*/  VIADD R26, R12, 0x19 ;  /* 0x000000190c1a7836 */ /* 0x000fe20000000000 */
[----:B------:R-:W5:Y:S01]  /*7940*/  MUFU.TANH R49, R49 ;  /* 0x0000003100317308 */ /* 0x000f620000002400 */
[----:B---3--:R-:W-:Y:S01]  /*7950*/  FSEL R9, R55, -INF , !P3 ;  /* 0xff80000037097808 */ /* 0x008fe20005800000 */
[----:B------:R-:W-:Y:S01]  /*7960*/  FMUL.FTZ R55, R124, UR5 ;  /* 0x000000057c377c20 */ /* 0x000fe20008410000 */
[----:B------:R-:W-:-:S02]  /*7970*/  ISETP.GE.AND P1, PT, R4, R144, PT ;  /* 0x000000900400720c */ /* 0x000fc40003f26270 */
[-C--:B------:R-:W-:Y:S01]  /*7980*/  ISETP.GE.AND P4, PT, R5, R144.reuse, PT ;  /* 0x000000900500720c */ /* 0x080fe20003f86270 */
[----:B-1----:R-:W-:Y:S01]  /*7990*/  FMUL.FTZ R15, R41, UR5 ;  /* 0x00000005290f7c20 */ /* 0x002fe20008410000 */
[----:B------:R-:W-:Y:S01]  /*79a0*/  FSEL R11, R50, -INF , !P1 ;  /* 0xff800000320b7808 */ /* 0x000fe20004800000 */
[----:B------:R1:W3:Y:S01]  /*79b0*/  MUFU.TANH R65, R6 ;  /* 0x0000000600417308 */ /* 0x0002e20000002400 */
[-C--:B------:R-:W-:Y:S02]  /*79c0*/  ISETP.GE.AND P5, PT, R5, R143.reuse, PT ;  /* 0x0000008f0500720c */ /* 0x080fe40003fa6270 */
[----:B------:R-:W-:Y:S01]  /*79d0*/  ISETP.GE.AND P1, PT, R4, R143, PT ;  /* 0x0000008f0400720c */ /* 0x000fe20003f26270 */
[----:B------:R-:W-:Y:S01]  /*79e0*/  VIADD R4, R12, 0x9 ;  /* 0x000000090c047836 */ /* 0x000fe20000000000 */
[----:B------:R-:W-:Y:S02]  /*79f0*/  LOP3.LUT R5, R7, 0x18, R10, 0xfe, !PT ;  /* 0x0000001807057812 */ /* 0x000fe400078efe0a */
[----:B------:R-:W-:Y:S01]  /*7a00*/  FSEL R8, R64, -INF , !P1 ;  /* 0xff80000040087808 */ /* 0x000fe20004800000 */
[----:B------:R-:W-:Y:S01]  /*7a10*/  FMUL.FTZ R64, R22, UR5 ;  /* 0x0000000516407c20 */ /* 0x000fe20008410000 */
[-C--:B------:R-:W-:Y:S01]  /*7a20*/  ISETP.GE.AND P1, PT, R5, R144.reuse, PT ;  /* 0x000000900500720c */ /* 0x080fe20003f26270 */
[----:B------:R-:W-:Y:S01]  /*7a30*/  VIADD R22, R12, 0x11 ;  /* 0x000000110c167836 */ /* 0x000fe20000000000 */
[----:B------:R-:W-:Y:S01]  /*7a40*/  ISETP.GE.AND P3, PT, R4, R144, PT ;  /* 0x000000900400720c */ /* 0x000fe20003f66270 */
[----:B------:R-:W-:Y:S01]  /*7a50*/  MUFU.TANH R15, R15 ;  /* 0x0000000f000f7308 */ /* 0x000fe20000002400 */
[----:B------:R-:W-:-:S02]  /*7a60*/  FSEL R19, R19, -INF , !P1 ;  /* 0xff80000013137808 */ /* 0x000fc40004800000 */
[CC--:B------:R-:W-:Y:S02]  /*7a70*/  ISETP.GE.AND P1, PT, R26.reuse, R144.reuse, PT ;  /* 0x000000901a00720c */ /* 0x0c0fe40003f26270 */
[----:B----4-:R-:W-:Y:S01]  /*7a80*/  FSEL R23, R53, -INF , !P4 ;  /* 0xff80000035177808 */ /* 0x010fe20006000000 */
[----:B------:R-:W-:Y:S01]  /*7a90*/  FMUL.FTZ R53, R59, UR5 ;  /* 0x000000053b357c20 */ /* 0x000fe20008410000 */
[----:B------:R-:W-:Y:S01]  /*7aa0*/  FSEL R17, R17, -INF , !P1 ;  /* 0xff80000011117808 */ /* 0x000fe20004800000 */
[----:B------:R4:W-:Y:S01]  /*7ab0*/  MUFU.TANH R141, R28 ;  /* 0x0000001c008d7308 */ /* 0x0009e20000002400 */
[----:B------:R-:W-:Y:S01]  /*7ac0*/  ISETP.GE.AND P1, PT, R26, R143, PT ;  /* 0x0000008f1a00720c */ /* 0x000fe20003f26270 */
[----:B------:R-:W-:Y:S01]  /*7ad0*/  VIADD R26, R12, 0x21 ;  /* 0x000000210c1a7836 */ /* 0x000fe20000000000 */
[----:B-1----:R-:W-:Y:S01]  /*7ae0*/  FSEL R6, R151, -INF , !P2 ;  /* 0xff80000097067808 */ /* 0x002fe20005000000 */
[----:B------:R-:W-:Y:S01]  /*7af0*/  FMUL.FTZ R59, R127, UR5 ;  /* 0x000000057f3b7c20 */ /* 0x000fe20008410000 */
[----:B------:R-:W-:-:S02]  /*7b00*/  ISETP.GE.AND P4, PT, R22, R144, PT ;  /* 0x000000901600720c */ /* 0x000fc40003f86270 */
[-C--:B------:R-:W-:Y:S01]  /*7b10*/  ISETP.GE.AND P2, PT, R5, R143.reuse, PT ;  /* 0x0000008f0500720c */ /* 0x080fe20003f46270 */
[----:B------:R1:W-:Y:S01]  /*7b20*/  MUFU.TANH R117, R21 ;  /* 0x0000001500757308 */ /* 0x0003e20000002400 */
[----:B------:R-:W-:Y:S02]  /*7b30*/  FSEL R5, R18, -INF , !P3 ;  /* 0xff80000012057808 */ /* 0x000fe40005800000 */
[----:B------:R-:W-:Y:S02]  /*7b40*/  ISETP.GE.AND P3, PT, R4, R143, PT ;  /* 0x0000008f0400720c */ /* 0x000fe40003f66270 */
[----:B------:R-:W-:Y:S02]  /*7b50*/  LOP3.LUT R18, R7, 0x20, R10, 0xfe, !PT ;  /* 0x0000002007127812 */ /* 0x000fe400078efe0a */
[----:B--2---:R-:W-:Y:S01]  /*7b60*/  FSEL R4, R54, -INF , !P3 ;  /* 0xff80000036047808 */ /* 0x004fe20005800000 */
[----:B------:R2:W-:Y:S01]  /*7b70*/  MUFU.TANH R130, R27 ;  /* 0x0000001b00827308 */ /* 0x0005e20000002400 */
[----:B----4-:R-:W-:Y:S01]  /*7b80*/  FSEL R28, R51, -INF , !P1 ;  /* 0xff800000331c7808 */ /* 0x010fe20004800000 */
[----:B------:R-:W-:Y:S01]  /*7b90*/  FMUL.FTZ R51, R57, UR5 ;  /* 0x0000000539337c20 */ /* 0x000fe20008410000 */
[-C--:B------:R-:W-:Y:S01]  /*7ba0*/  ISETP.GE.AND P1, PT, R26, R144.reuse, PT ;  /* 0x000000901a00720c */ /* 0x080fe20003f26270 */
[----:B------:R-:W-:Y:S01]  /*7bb0*/  FMUL.FTZ R57, R63, UR5 ;  /* 0x000000053f397c20 */ /* 0x000fe20008410000 */
[----:B------:R-:W-:Y:S01]  /*7bc0*/  ISETP.GE.AND P3, PT, R18, R144, PT ;  /* 0x000000901200720c */ /* 0x000fe20003f66270 */
[----:B------:R-:W-:Y:S01]  /*7bd0*/  FMUL.FTZ R63, R122, UR5 ;  /* 0x000000057a3f7c20 */ /* 0x000fe20008410000 */
[----:B-----5:R-:W-:Y:S01]  /*7be0*/  FSEL R49, R49, -INF , !P1 ;  /* 0xff80000031317808 */ /* 0x020fe20004800000 */
[----:B------:R4:W-:Y:S01]  /*7bf0*/  MUFU.TANH R67, R20 ;  /* 0x0000001400437308 */ /* 0x0009e20000002400 */
[----:B-1----:R-:W-:-:S02]  /*7c00*/  FSEL R21, R16, -INF , !P4 ;  /* 0xff80000010157808 */ /* 0x002fc40006000000 */
[-C--:B------:R-:W-:Y:S02]  /*7c10*/  ISETP.GE.AND P4, PT, R22, R143.reuse, PT ;  /* 0x0000008f1600720c */ /* 0x080fe40003f86270 */
[-C--:B------:R-:W-:Y:S01]  /*7c20*/  ISETP.GE.AND P1, PT, R26, R143.reuse, PT ;  /* 0x0000008f1a00720c */ /* 0x080fe20003f26270 */
[----:B------:R-:W-:Y:S01]  /*7c30*/  VIADD R26, R12, 0x29 ;  /* 0x000000290c1a7836 */ /* 0x000fe20000000000 */
[----:B---3--:R-:W-:Y:S01]  /*7c40*/  FSEL R16, R65, -INF , !P2 ;  /* 0xff80000041107808 */ /* 0x008fe20005000000 */
[----:B------:R-:W1:Y:S01]  /*7c50*/  MUFU.TANH R45, R45 ;  /* 0x0000002d002d7308 */ /* 0x000e620000002400 */
[----:B--2---:R-:W-:Y:S01]  /*7c60*/  LOP3.LUT R27, R7, 0x28, R10, 0xfe, !PT ;  /* 0x00000028071b7812 */ /* 0x004fe200078efe0a */
[----:B------:R-:W-:Y:S01]  /*7c70*/  FMUL.FTZ R65, R121, UR5 ;  /* 0x0000000579417c20 */ /* 0x000fe20008410000 */
[----:B------:R-:W-:Y:S02]  /*7c80*/  FSEL R41, R44, -INF , !P3 ;  /* 0xff8000002c297808 */ /* 0x000fe40005800000 */
[----:B------:R-:W-:-:S03]  /*7c90*/  ISETP.GE.AND P2, PT, R27, R143, PT ;  /* 0x0000008f1b00720c */ /* 0x000fc60003f46270 */
[----:B------:R-:W2:Y:S01]  /*7ca0*/  MUFU.TANH R149, R36 ;  /* 0x0000002400957308 */ /* 0x000ea20000002400 */
[----:B----4-:R-:W-:Y:S01]  /*7cb0*/  FSEL R20, R66, -INF , !P5 ;  /* 0xff80000042147808 */ /* 0x010fe20006800000 */
[----:B------:R-:W-:Y:S01]  /*7cc0*/  FMUL.FTZ R66, R120, UR5 ;  /* 0x0000000578427c20 */ /* 0x000fe20008410000 */
[----:B------:R-:W-:Y:S02]  /*7cd0*/  ISETP.GE.AND P5, PT, R18, R143, PT ;  /* 0x0000008f1200720c */ /* 0x000fe40003fa6270 */
[----:B------:R-:W-:Y:S01]  /*7ce0*/  FSEL R18, R52, -INF , !P4 ;  /* 0xff80000034127808 */ /* 0x000fe20006000000 */
[----:B------:R-:W-:Y:S01]  /*7cf0*/  FMUL.FTZ R52, R126, UR5 ;  /* 0x000000057e347c20 */ /* 0x000fe20008410000 */
[----:B------:R-:W-:Y:S01]  /*7d00*/  ISETP.GE.AND P4, PT, R27, R144, PT ;  /* 0x000000901b00720c */ /* 0x000fe20003f86270 */
[----:B------:R-:W3:Y:S01]  /*7d10*/  MUFU.TANH R128, R42 ;  /* 0x0000002a00807308 */ /* 0x000ee20000002400 */
[----:B------:R-:W-:Y:S02]  /*7d20*/  LOP3.LUT R27, R7, 0x30, R10, 0xfe, !PT ;  /* 0x00000030071b7812 */ /* 0x000fe400078efe0a */
[----:B------:R-:W-:-:S02]  /*7d30*/  FSEL R47, R47, -INF , !P4 ;  /* 0xff8000002f2f7808 */ /* 0x000fc40006000000 */
[-C--:B------:R-:W-:Y:S02]  /*7d40*/  ISETP.GE.AND P4, PT, R26, R144.reuse, PT ;  /* 0x000000901a00720c */ /* 0x080fe40003f86270 */
[----:B------:R-:W-:Y:S01]  /*7d50*/  ISETP.GE.AND P3, PT, R27, R144, PT ;  /* 0x000000901b00720c */ /* 0x000fe20003f66270 */
[----:B------:R-:W-:Y:S01]  /*7d60*/  MUFU.TANH R147, R37 ;  /* 0x0000002500937308 */ /* 0x000fe20000002400 */
[----:B-1----:R-:W-:Y:S02]  /*7d70*/  FSEL R50, R45, -INF , !P5 ;  /* 0xff8000002d327808 */ /* 0x002fe40006800000 */
[----:B--2---:R-:W-:Y:S02]  /*7d80*/  FSEL R149, R149, -INF , !P3 ;  /* 0xff80000095957808 */ /* 0x004fe40005800000 */
[----:B------:R-:W-:Y:S02]  /*7d90*/  ISETP.GE.AND P5, PT, R27, R143, PT ;  /* 0x0000008f1b00720c */ /* 0x000fe40003fa6270 */
[----:B------:R-:W-:Y:S01]  /*7da0*/  LOP3.LUT R27, R7, 0x38, R10, 0xfe, !PT ;  /* 0x00000038071b7812 */ /* 0x000fe200078efe0a */
[----:B------:R-:W-:Y:S01]  /*7db0*/  MUFU.TANH R152, R39 ;  /* 0x0000002700987308 */ /* 0x000fe20000002400 */
[----:B---3--:R-:W-:-:S02]  /*7dc0*/  FSEL R128, R128, -INF , !P2 ;  /* 0xff80000080807808 */ /* 0x008fc40005000000 */
[----:B------:R-:W-:-:S05]  /*7dd0*/  ISETP.GE.AND P2, PT, R27, R143, PT ;  /* 0x0000008f1b00720c */ /* 0x000fca0003f46270 */
[----:B------:R-:W1:Y:S08]  /*7de0*/  MUFU.TANH R150, R34 ;  /* 0x0000002200967308 */ /* 0x000e700000002400 */
[----:B------:R2:W3:Y:S08]  /*7df0*/  MUFU.TANH R46, R43 ;  /* 0x0000002b002e7308 */ /* 0x0004f00000002400 */
[----:B------:R-:W4:Y:S01]  /*7e00*/  MUFU.TANH R154, R38 ;  /* 0x00000026009a7308 */ /* 0x000f220000002400 */
[----:B-1----:R-:W-:Y:S01]  /*7e10*/  FSEL R150, R150, -INF , !P2 ;  /* 0xff80000096967808 */ /* 0x002fe20005000000 */
[----:B------:R-:W-:-:S06]  /*7e20*/  FMUL.FTZ R34, R135, UR5 ;  /* 0x0000000587227c20 */ /* 0x000fcc0008410000 */
[----:B------:R-:W1:Y:S01]  /*7e30*/  MUFU.TANH R156, R156 ;  /* 0x0000009c009c7308 */ /* 0x000e620000002400 */
[----:B--2---:R-:W-:Y:S01]  /*7e40*/  FSEL R43, R15, -INF , !P4 ;  /* 0xff8000000f2b7808 */ /* 0x004fe20006000000 */
[----:B------:R-:W-:Y:S01]  /*7e50*/  VIADD R15, R12, 0x31 ;  /* 0x000000310c0f7836 */ /* 0x000fe20000000000 */
[----:B------:R-:W-:Y:S02]  /*7e60*/  ISETP.GE.AND P4, PT, R26, R143, PT ;  /* 0x0000008f1a00720c */ /* 0x000fe40003f86270 */
[----:B------:R-:W-:Y:S02]  /*7e70*/  LOP3.LUT R26, R7, 0x40, R10, 0xfe, !PT ;  /* 0x00000040071a7812 */ /* 0x000fe400078efe0a */
[----:B------:R-:W-:Y:S01]  /*7e80*/  ISETP.GE.AND P3, PT, R15, R144, PT ;  /* 0x000000900f00720c */ /* 0x000fe20003f66270 */
[----:B------:R-:W2:Y:S01]  /*7e90*/  MUFU.TANH R14, R14 ;  /* 0x0000000e000e7308 */ /* 0x000ea20000002400 */
[----:B---3--:R-:W-:Y:S02]  /*7ea0*/  FSEL R46, R46, -INF , !P4 ;  /* 0xff8000002e2e7808 */ /* 0x008fe40006000000 */
[----:B------:R-:W-:-:S02]  /*7eb0*/  FSEL R147, R147, -INF , !P3 ;  /* 0xff80000093937808 */ /* 0x000fc40005800000 */
[-C--:B------:R-:W-:Y:S02]  /*7ec0*/  ISETP.GE.AND P3, PT, R15, R143.reuse, PT ;  /* 0x0000008f0f00720c */ /* 0x080fe40003f66270 */
[----:B------:R-:W-:Y:S01]  /*7ed0*/  LOP3.LUT R15, R7, 0x48, R10, 0xfe, !PT ;  /* 0x00000048070f7812 */ /* 0x000fe200078efe0a */
[----:B------:R3:W5:Y:S01]  /*7ee0*/  MUFU.TANH R131, R32 ;  /* 0x0000002000837308 */ /* 0x0007620000002400 */
[----:B------:R-:W-:Y:S02]  /*7ef0*/  FSEL R152, R152, -INF , !P3 ;  /* 0xff80000098987808 */ /* 0x000fe40005800000 */
[CC--:B------:R-:W-:Y:S02]  /*7f00*/  ISETP.GE.AND P3, PT, R15.reuse, R144.reuse, PT ;  /* 0x000000900f00720c */ /* 0x0c0fe40003f66270 */
[----:B------:R-:W-:Y:S01]  /*7f10*/  ISETP.GE.AND P2, PT, R15, R143, PT ;  /* 0x0000008f0f00720c */ /* 0x000fe20003f46270 */
[----:B------:R-:W-:Y:S01]  /*7f20*/  VIADD R15, R12, 0x41 ;  /* 0x000000410c0f7836 */ /* 0x000fe20000000000 */
[----:B------:R-:W-:Y:S01]  /*7f30*/  ISETP.GE.AND P4, PT, R26, R144, PT ;  /* 0x000000901a00720c */ /* 0x000fe20003f86270 */
[----:B------:R-:W5:Y:S01]  /*7f40*/  MUFU.TANH R29, R29 ;  /* 0x0000001d001d7308 */ /* 0x000f620000002400 */
[----:B----4-:R-:W-:-:S02]  /*7f50*/  FSEL R154, R154, -INF , !P5 ;  /* 0xff8000009a9a7808 */ /* 0x010fc40006800000 */
[----:B------:R-:W-:Y:S02]  /*7f60*/  FSEL R141, R141, -INF , !P4 ;  /* 0xff8000008d8d7808 */ /* 0x000fe40006000000 */
[----:B-1----:R-:W-:Y:S02]  /*7f70*/  FSEL R156, R156, -INF , !P1 ;  /* 0xff8000009c9c7808 */ /* 0x002fe40004800000 */
[-C--:B------:R-:W-:Y:S01]  /*7f80*/  ISETP.GE.AND P5, PT, R26, R143.reuse, PT ;  /* 0x0000008f1a00720c */ /* 0x080fe20003fa6270 */
[----:B------:R-:W1:Y:S01]  /*7f90*/  MUFU.TANH R129, R33 ;  /* 0x0000002100817308 */ /* 0x000e620000002400 */
[-C--:B------:R-:W-:Y:S01]  /*7fa0*/  ISETP.GE.AND P4, PT, R15, R144.reuse, PT ;  /* 0x000000900f00720c */ /* 0x080fe20003f86270 */
[----:B------:R-:W-:Y:S01]  /*7fb0*/  VIADD R26, R12, 0x39 ;  /* 0x000000390c1a7836 */ /* 0x000fe20000000000 */
[----:B------:R-:W-:Y:S01]  /*7fc0*/  ISETP.GE.AND P1, PT, R27, R144, PT ;  /* 0x000000901b00720c */ /* 0x000fe20003f26270 */
[----:B---3--:R-:W-:Y:S01]  /*7fd0*/  FMUL.FTZ R32, R134, UR5 ;  /* 0x0000000586207c20 */ /* 0x008fe20008410000 */
[----:B--2---:R-:W-:Y:S01]  /*7fe0*/  FSEL R135, R14, -INF , !P4 ;  /* 0xff8000000e877808 */ /* 0x004fe20006000000 */
[----:B------:R-:W-:Y:S01]  /*7ff0*/  VIADD R14, R12, 0x49 ;  /* 0x000000490c0e7836 */ /* 0x000fe20000000000 */
[----:B-----5:R-:W-:Y:S01]  /*8000*/  FSEL R131, R131, -INF , !P1 ;  /* 0xff80000083837808 */ /* 0x020fe20004800000 */
[----:B------:R-:W-:Y:S01]  /*8010*/  MUFU.TANH R13, R13 ;  /* 0x0000000d000d7308 */ /* 0x000fe20000002400 */
[----:B------:R-:W-:-:S02]  /*8020*/  ISETP.GE.AND P4, PT, R15, R143, PT ;  /* 0x0000008f0f00720c */ /* 0x000fc40003f86270 */
[-C--:B------:R-:W-:Y:S02]  /*8030*/  ISETP.GE.AND P1, PT, R26, R144.reuse, PT ;  /* 0x000000901a00720c */ /* 0x080fe40003f26270 */
[----:B------:R-:W-:Y:S02]  /*8040*/  FSEL R134, R29, -INF , !P4 ;  /* 0xff8000001d867808 */ /* 0x000fe40006000000 */
[-C--:B------:R-:W-:Y:S01]  /*8050*/  ISETP.GE.AND P4, PT, R14, R144.reuse, PT ;  /* 0x000000900e00720c */ /* 0x080fe20003f86270 */
[----:B------:R2:W3:Y:S01]  /*8060*/  MUFU.TANH R148, R35 ;  /* 0x0000002300947308 */ /* 0x0004e20000002400 */
[----:B-1----:R-:W-:Y:S01]  /*8070*/  FSEL R129, R129, -INF , !P1 ;  /* 0xff80000081817808 */ /* 0x002fe20004800000 */
[----:B------:R-:W-:Y:S01]  /*8080*/  FMUL.FTZ R33, R58, UR5 ;  /* 0x000000053a217c20 */ /* 0x000fe20008410000 */
[----:B------:R-:W-:Y:S01]  /*8090*/  ISETP.GE.AND P1, PT, R26, R143, PT ;  /* 0x0000008f1a00720c */ /* 0x000fe20003f26270 */
[----:B------:R-:W-:Y:S01]  /*80a0*/  FMUL.FTZ R58, R62, UR5 ;  /* 0x000000053e3a7c20 */ /* 0x000fe20008410000 */
[--C-:B------:R-:W-:Y:S01]  /*80b0*/  LOP3.LUT R26, R7, 0x50, R10.reuse, 0xfe, !PT ;  /* 0x00000050071a7812 */ /* 0x100fe200078efe0a */
[----:B------:R-:W-:Y:S01]  /*80c0*/  FMUL.FTZ R62, R123, UR5 ;  /* 0x000000057b3e7c20 */ /* 0x000fe20008410000 */
[----:B------:R-:W-:Y:S01]  /*80d0*/  LOP3.LUT R15, R7, 0x58, R10, 0xfe, !PT ;  /* 0x00000058070f7812 */ /* 0x000fe200078efe0a */
[----:B------:R-:W1:Y:S08]  /*80e0*/  MUFU.TANH R146, R30 ;  /* 0x0000001e00927308 */ /* 0x000e700000002400 */
[----:B------:R-:W4:Y:S01]  /*80f0*/  MUFU.TANH R145, R145 ;  /* 0x0000009100917308 */ /* 0x000f220000002400 */
[----:B--2---:R-:W-:Y:S01]  /*8100*/  FMUL.FTZ R35, R56, UR5 ;  /* 0x0000000538237c20 */ /* 0x004fe20008410000 */
[----:B---3--:R-:W-:Y:S01]  /*8110*/  FSEL R148, R148, -INF , !P1 ;  /* 0xff80000094947808 */ /* 0x008fe20004800000 */
[----:B------:R-:W-:Y:S01]  /*8120*/  FMUL.FTZ R56, R125, UR5 ;  /* 0x000000057d387c20 */ /* 0x000fe20008410000 */
[----:B------:R-:W-:-:S04]  /*8130*/  ISETP.GE.AND P1, PT, R26, R144, PT ;  /* 0x000000901a00720c */ /* 0x000fc80003f26270 */
[----:B------:R-:W-:Y:S01]  /*8140*/  MUFU.TANH R24, R24 ;  /* 0x0000001800187308 */ /* 0x000fe20000002400 */
[----:B-1----:R-:W-:Y:S02]  /*8150*/  FSEL R146, R146, -INF , !P5 ;  /* 0xff80000092927808 */ /* 0x002fe40006800000 */
[----:B------:R-:W-:Y:S02]  /*8160*/  FSEL R67, R67, -INF , !P1 ;  /* 0xff80000043437808 */ /* 0x000fe40004800000 */
[----:B------:R-:W-:-:S03]  /*8170*/  ISETP.GE.AND P5, PT, R26, R143, PT ;  /* 0x0000008f1a00720c */ /* 0x000fc60003fa6270 */
[----:B------:R-:W1:Y:S01]  /*8180*/  MUFU.TANH R64, R64 ;  /* 0x0000004000407308 */ /* 0x000e620000002400 */
[----:B----4-:R-:W-:Y:S02]  /*8190*/  FSEL R145, R145, -INF , !P3 ;  /* 0xff80000091917808 */ /* 0x010fe40005800000 */
[----:B------:R-:W-:-:S05]  /*81a0*/  ISETP.GE.AND P3, PT, R15, R144, PT ;  /* 0x000000900f00720c */ /* 0x000fca0003f66270 */
[----:B------:R2:W3:Y:S08]  /*81b0*/  MUFU.TANH R54, R25 ;  /* 0x0000001900367308 */ /* 0x0004f00000002400 */
[----:B------:R-:W4:Y:S01]  /*81c0*/  MUFU.TANH R32, R32 ;  /* 0x0000002000207308 */ /* 0x000f220000002400 */
[----:B-1----:R-:W-:-:S07]  /*81d0*/  FSEL R64, R64, -INF , !P5 ;  /* 0xff80000040407808 */ /* 0x002fce0006800000 */
[----:B------:R1:W-:Y:S01]  /*81e0*/  MUFU.TANH R22, R132 ;  /* 0x0000008400167308 */ /* 0x0003e20000002400 */
[----:B--2---:R-:W-:Y:S01]  /*81f0*/  FMUL.FTZ R25, R133, UR5 ;  /* 0x0000000585197c20 */ /* 0x004fe20008410000 */
[----:B------:R-:W-:Y:S01]  /*8200*/  FSEL R133, R13, -INF , !P4 ;  /* 0xff8000000d857808 */ /* 0x000fe20006000000 */
[----:B------:R-:W-:Y:S01]  /*8210*/  FMUL.FTZ R13, R60, UR5 ;  /* 0x000000053c0d7c20 */ /* 0x000fe20008410000 */
[----:B------:R-:W-:Y:S01]  /*8220*/  ISETP.GE.AND P4, PT, R14, R143, PT ;  /* 0x0000008f0e00720c */ /* 0x000fe20003f86270 */
[----:B------:R-:W-:Y:S02]  /*8230*/  VIADD R14, R12, 0x51 ;  /* 0x000000510c0e7836 */ /* 0x000fe40000000000 */
[----:B------:R-:W-:Y:S01]  /*8240*/  FMUL.FTZ R60, R61, UR5 ;  /* 0x000000053d3c7c20 */ /* 0x000fe20008410000 */
[----:B------:R-:W2:Y:S01]  /*8250*/  MUFU.TANH R35, R35 ;  /* 0x0000002300237308 */ /* 0x000ea20000002400 */
[----:B------:R-:W-:Y:S02]  /*8260*/  FSEL R130, R130, -INF , !P4 ;  /* 0xff80000082827808 */ /* 0x000fe40006000000 */
[----:B------:R-:W-:-:S04]  /*8270*/  ISETP.GE.AND P1, PT, R14, R144, PT ;  /* 0x000000900e00720c */ /* 0x000fc80003f26270 */
[----:B------:R-:W-:Y:S01]  /*8280*/  FSEL R117, R117, -INF , !P1 ;  /* 0xff80000075757808 */ /* 0x000fe20004800000 */
[----:B------:R-:W5:Y:S01]  /*8290*/  MUFU.TANH R51, R51 ;  /* 0x0000003300337308 */ /* 0x000f620000002400 */
[----:B-1----:R-:W-:Y:S02]  /*82a0*/  FSEL R132, R24, -INF , !P2 ;  /* 0xff80000018847808 */ /* 0x002fe40005000000 */
[-C--:B------:R-:W-:Y:S02]  /*82b0*/  ISETP.GE.AND P2, PT, R15, R143.reuse, PT ;  /* 0x0000008f0f00720c */ /* 0x080fe40003f46270 */
[----:B------:R-:W-:Y:S02]  /*82c0*/  LOP3.LUT R15, R7, 0x60, R10, 0xfe, !PT ;  /* 0x00000060070f7812 */ /* 0x000fe400078efe0a */
[-C--:B------:R-:W-:Y:S01]  /*82d0*/  ISETP.GE.AND P1, PT, R14, R143.reuse, PT ;  /* 0x0000008f0e00720c */ /* 0x080fe20003f26270 */
[----:B------:R-:W1:Y:S01]  /*82e0*/  MUFU.TANH R25, R25 ;  /* 0x0000001900197308 */ /* 0x000e620000002400 */
[C---:B------:R-:W-:Y:S01]  /*82f0*/  ISETP.GE.AND P4, PT, R15.reuse, R144, PT ;  /* 0x000000900f00720c */ /* 0x040fe20003f86270 */
[----:B------:R-:W-:Y:S01]  /*8300*/  VIADD R14, R12, 0x59 ;  /* 0x000000590c0e7836 */ /* 0x000fe20000000000 */
[----:B------:R-:W-:-:S02]  /*8310*/  ISETP.GE.AND P5, PT, R15, R143, PT ;  /* 0x0000008f0f00720c */ /* 0x000fc40003fa6270 */
[----:B------:R-:W-:Y:S02]  /*8320*/  LOP3.LUT R15, R7, 0x68, R10, 0xfe, !PT ;  /* 0x00000068070f7812 */ /* 0x000fe400078efe0a */
[----:B---3--:R-:W-:Y:S01]  /*8330*/  FSEL R54, R54, -INF , !P1 ;  /* 0xff80000036367808 */ /* 0x008fe20004800000 */
[----:B------:R-:W3:Y:S01]  /*8340*/  MUFU.TANH R34, R34 ;  /* 0x0000002200227308 */ /* 0x000ee20000002400 */
[----:B----4-:R-:W-:Y:S02]  /*8350*/  FSEL R32, R32, -INF , !P2 ;  /* 0xff80000020207808 */ /* 0x010fe40005000000 */
[C---:B------:R-:W-:Y:S02]  /*8360*/  ISETP.GE.AND P1, PT, R15.reuse, R144, PT ;  /* 0x000000900f00720c */ /* 0x040fe40003f26270 */
[----:B------:R-:W-:Y:S01]  /*8370*/  ISETP.GE.AND P2, PT, R15, R143, PT ;  /* 0x0000008f0f00720c */ /* 0x000fe20003f46270 */
[----:B------:R-:W-:Y:S01]  /*8380*/  VIADD R15, R12, 0x61 ;  /* 0x000000610c0f7836 */ /* 0x000fe20000000000 */
[----:B--2---:R-:W-:Y:S01]  /*8390*/  FSEL R35, R35, -INF , !P4 ;  /* 0xff80000023237808 */ /* 0x004fe20006000000 */
[----:B------:R-:W2:Y:S01]  /*83a0*/  MUFU.TANH R33, R33 ;  /* 0x0000002100217308 */ /* 0x000ea20000002400 */
[----:B------:R-:W-:-:S02]  /*83b0*/  FSEL R125, R22, -INF , !P3 ;  /* 0xff800000167d7808 */ /* 0x000fc40005800000 */
[-C--:B------:R-:W-:Y:S02]  /*83c0*/  ISETP.GE.AND P4, PT, R15, R144.reuse, PT ;  /* 0x000000900f00720c */ /* 0x080fe40003f86270 */
[----:B------:R-:W-:Y:S02]  /*83d0*/  ISETP.GE.AND P3, PT, R14, R144, PT ;  /* 0x000000900e00720c */ /* 0x000fe40003f66270 */
[----:B-----5:R-:W-:Y:S01]  /*83e0*/  FSEL R51, R51, -INF , !P4 ;  /* 0xff80000033337808 */ /* 0x020fe20006000000 */
[----:B------:R-:W4:Y:S01]  /*83f0*/  MUFU.TANH R55, R55 ;  /* 0x0000003700377308 */ /* 0x000f220000002400 */
[----:B-1----:R-:W-:Y:S02]  /*8400*/  FSEL R124, R25, -INF , !P3 ;  /* 0xff800000197c7808 */ /* 0x002fe40005800000 */
[-C--:B------:R-:W-:Y:S01]  /*8410*/  ISETP.GE.AND P4, PT, R15, R143.reuse, PT ;  /* 0x0000008f0f00720c */ /* 0x080fe20003f86270 */
[----:B------:R-:W-:Y:S01]  /*8420*/  VIADD R15, R12, 0x69 ;  /* 0x000000690c0f7836 */ /* 0x000fe20000000000 */
[----:B------:R-:W-:-:S02]  /*8430*/  ISETP.GE.AND P3, PT, R14, R143, PT ;  /* 0x0000008f0e00720c */ /* 0x000fc40003f66270 */
[----:B------:R-:W-:Y:S01]  /*8440*/  LOP3.LUT R14, R7, 0x70, R10, 0xfe, !PT ;  /* 0x00000070070e7812 */ /* 0x000fe200078efe0a */
[----:B------:R-:W1:Y:S01]  /*8450*/  MUFU.TANH R53, R53 ;  /* 0x0000003500357308 */ /* 0x000e620000002400 */
[----:B---3--:R-:W-:Y:S02]  /*8460*/  FSEL R34, R34, -INF , !P3 ;  /* 0xff80000022227808 */ /* 0x008fe40005800000 */
[----:B--2---:R-:W-:Y:S02]  /*8470*/  FSEL R33, R33, -INF , !P5 ;  /* 0xff80000021217808 */ /* 0x004fe40006800000 */
[C---:B------:R-:W-:Y:S02]  /*8480*/  ISETP.GE.AND P3, PT, R14.reuse, R144, PT ;  /* 0x000000900e00720c */ /* 0x040fe40003f66270 */
[-C--:B------:R-:W-:Y:S01]  /*8490*/  ISETP.GE.AND P5, PT, R14, R143.reuse, PT ;  /* 0x0000008f0e00720c */ /* 0x080fe20003fa6270 */
[----:B------:R-:W2:Y:S01]  /*84a0*/  MUFU.TANH R59, R59 ;  /* 0x0000003b003b7308 */ /* 0x000ea20000002400 */
[----:B----4-:R-:W-:Y:S01]  /*84b0*/  FSEL R55, R55, -INF , !P1 ;  /* 0xff80000037377808 */ /* 0x010fe20004800000 */
[----:B------:R-:W-:Y:S01]  /*84c0*/  VIADD R14, R12, 0x71 ;  /* 0x000000710c0e7836 */ /* 0x000fe20000000000 */
[----:B------:R-:W-:-:S02]  /*84d0*/  ISETP.GE.AND P1, PT, R15, R143, PT ;  /* 0x0000008f0f00720c */ /* 0x000fc40003f26270 */
[----:B------:R-:W-:-:S03]  /*84e0*/  LOP3.LUT R10, R7, 0x78, R10, 0xfe, !PT ;  /* 0x00000078070a7812 */ /* 0x000fc600078efe0a */
        /* <DEDUP_REMOVED lines=8> */
[C---:B------:R-:W-:Y:S01]  /*8570*/  ISETP.GE.AND P3, PT, R12.reuse, R143, PT ;  /* 0x0000008f0c00720c */ /* 0x040fe20003f66270 */
        /* <DEDUP_REMOVED lines=21> */
[----:B-1----:R-:W-:-:S07]  /*86d0*/  FSEL R48, R48, -INF , !P3 ;  /* 0xff80000030307808 */ /* 0x002fce0005800000 */
[----:B------:R-:W1:Y:S01]  /*86e0*/  MUFU.TANH R63, R63 ;  /* 0x0000003f003f7308 */ /* 0x000e620000002400 */
[----:B--2---:R-:W-:-:S07]  /*86f0*/  FSEL R66, R66, -INF , !P5 ;  /* 0xff80000042427808 */ /* 0x004fce0006800000 */
[----:B------:R-:W2:Y:S01]  /*8700*/  MUFU.TANH R62, R62 ;  /* 0x0000003e003e7308 */ /* 0x000ea20000002400 */
[----:B---3--:R-:W-:Y:S02]  /*8710*/  FSEL R65, R65, -INF , !P4 ;  /* 0xff80000041417808 */ /* 0x008fe40006000000 */
[----:B-1----:R-:W-:Y:S02]  /*8720*/  FSEL R63, R63, -INF , !P2 ;  /* 0xff8000003f3f7808 */ /* 0x002fe40005000000 */
[----:B--2---:R-:W-:Y:S01]  /*8730*/  FSEL R62, R62, -INF , !P1 ;  /* 0xff8000003e3e7808 */ /* 0x004fe20004800000 */
        /* <DEDUP_REMOVED lines=61> */
.L_x_1855:
[----:B------:R-:W-:-:S04]  /*8b10*/  LEA R10, -R136, RZ, 0x7 ;  /* 0x000000ff880a7211 */ /* 0x000fc800078e39ff */
[----:B------:R-:W-:-:S07]  /*8b20*/  SHF.R.S32.HI R7, RZ, 0x1f, R10 ;  /* 0x0000001fff077819 */ /* 0x000fce000001140a */
.L_x_1856:
        /* <DEDUP_REMOVED lines=28> */
.L_x_1854:
        /* <DEDUP_REMOVED lines=70> */
[----:B-1----:R-:W-:-:S03]  /*9150*/  FMNMX.FTZ R24, R13, R24, !PT ;  /* 0x000000180d187209 */ /* 0x002fc60007810000 */
[----:B------:R-:W1:Y:S01]  /*9160*/  LDSM.16.MT88.4 R12, [R116+0x9000] ;  /* 0x00900000740c783b */ /* 0x000e620000004200 */
[C---:B------:R-:W-:Y:S01]  /*9170*/  FSETP.NEU.FTZ.AND P1, PT, R24.reuse, -INF , PT ;  /* 0xff8000001800780b */ /* 0x040fe20003f3d000 */
[----:B------:R-:W-:-:S03]  /*9180*/  FMUL.FTZ R122, R24, UR6 ;  /* 0x00000006187a7c20 */ /* 0x000fc60008410000 */
[----:B------:R-:W-:Y:S02]  /*9190*/  FSEL R121, R24, RZ, P1 ;  /* 0x000000ff18797208 */ /* 0x000fe40000800000 */
[----:B------:R-:W-:-:S03]  /*91a0*/  FSEL R122, R122, RZ, P1 ;  /* 0x000000ff7a7a7208 */ /* 0x000fc60000800000 */
[----:B------:R-:W-:Y:S02]  /*91b0*/  FADD.FTZ R121, R2, -R121 ;  /* 0x8000007902797221 */ /* 0x000fe40000010000 */
[--C-:B------:R-:W-:Y:S01]  /*91c0*/  FFMA.FTZ R120, R3, UR6, -R122.reuse ;  /* 0x0000000603787c23 */ /* 0x100fe2000801087a */
[----:B--2---:R-:W-:Y:S01]  /*91d0*/  FMNMX.FTZ R3, R10, R7, !PT ;  /* 0x000000070a037209 */ /* 0x004fe20007810000 */
[--C-:B------:R-:W-:Y:S01]  /*91e0*/  FFMA.FTZ R25, R5, UR6, -R122.reuse ;  /* 0x0000000605197c23 */ /* 0x100fe2000801087a */
[--C-:B------:R-:W-:Y:S01]  /*91f0*/  FFMA.FTZ R44, R11, UR6, -R122.reuse ;  /* 0x000000060b2c7c23 */ /* 0x100fe2000801087a */
[--C-:B------:R-:W-:Y:S01]  /*9200*/  FFMA.FTZ R26, R9, UR6, -R122.reuse ;  /* 0x00000006091a7c23 */ /* 0x100fe2000801087a */
[C---:B------:R-:W-:Y:S01]  /*9210*/  FSETP.NEU.FTZ.AND P0, PT, R3.reuse, -INF , PT ;  /* 0xff8000000300780b */ /* 0x040fe20003f1d000 */
[----:B------:R-:W-:Y:S01]  /*9220*/  FMUL.FTZ R119, R3, UR6 ;  /* 0x0000000603777c20 */ /* 0x000fe20008410000 */
[----:B------:R-:W-:Y:S01]  /*9230*/  FMUL.FTZ R121, R121, UR6 ;  /* 0x0000000679797c20 */ /* 0x000fe20008410000 */
[----:B------:R-:W-:Y:S01]  /*9240*/  MUFU.EX2 R120, R120 ;  /* 0x0000007800787308 */ /* 0x000fe20000000800 */
[----:B------:R-:W-:Y:S01]  /*9250*/  FSEL R5, R3, RZ, P0 ;  /* 0x000000ff03057208 */ /* 0x000fe20000000000 */
[--C-:B------:R-:W-:Y:S01]  /*9260*/  FFMA.FTZ R37, R23, UR6, -R122.reuse ;  /* 0x0000000617257c23 */ /* 0x100fe2000801087a */
[----:B------:R-:W-:Y:S01]  /*9270*/  FSEL R119, R119, RZ, P0 ;  /* 0x000000ff77777208 */ /* 0x000fe20000000000 */
[--C-:B------:R-:W-:Y:S01]  /*9280*/  FFMA.FTZ R30, R21, UR6, -R122.reuse ;  /* 0x00000006151e7c23 */ /* 0x100fe2000801087a */
[--C-:B------:R-:W-:Y:S01]  /*9290*/  FFMA.FTZ R29, R19, UR6, -R122.reuse ;  /* 0x00000006131d7c23 */ /* 0x100fe2000801087a */
[----:B------:R-:W-:Y:S01]  /*92a0*/  FADD.FTZ R0, R0, -R5 ;  /* 0x8000000500007221 */ /* 0x000fe20000010000 */
[--C-:B------:R-:W-:Y:S01]  /*92b0*/  FFMA.FTZ R2, R17, UR6, -R122.reuse ;  /* 0x0000000611027c23 */ /* 0x100fe2000801087a */
[--C-:B------:R-:W-:Y:S01]  /*92c0*/  FFMA.FTZ R45, R48, UR6, -R119.reuse ;  /* 0x00000006302d7c23 */ /* 0x100fe20008010877 */
[--C-:B------:R-:W-:Y:S01]  /*92d0*/  FFMA.FTZ R42, R8, UR6, -R119.reuse ;  /* 0x00000006082a7c23 */ /* 0x100fe20008010877 */
[----:B------:R-:W-:Y:S01]  /*92e0*/  FMUL.FTZ R48, R0, UR6 ;  /* 0x0000000600307c20 */ /* 0x000fe20008410000 */
[--C-:B------:R-:W-:Y:S01]  /*92f0*/  FFMA.FTZ R27, R6, UR6, -R119.reuse ;  /* 0x00000006061b7c23 */ /* 0x100fe20008010877 */
[--C-:B------:R-:W-:Y:S01]  /*9300*/  FFMA.FTZ R0, R4, UR6, -R119.reuse ;  /* 0x0000000604007c23 */ /* 0x100fe20008010877 */
[----:B------:R-:W2:Y:S01]  /*9310*/  MUFU.EX2 R44, R44 ;  /* 0x0000002c002c7308 */ /* 0x000ea20000000800 */
[----:B------:R-:W3:Y:S01]  /*9320*/  LDSM.16.MT88.4 R8, [R172+0x9000] ;  /* 0x00900000ac08783b */ /* 0x000ee20000004200 */
        /* <DEDUP_REMOVED lines=8> */
[----:B------:R-:W-:Y:S01]  /*93b0*/  LDSM.16.MT88.4 R20, [R172+0x9400] ;  /* 0x00940000ac14783b */ /* 0x000fe20000004200 */
[--C-:B------:R-:W-:Y:S01]  /*93c0*/  FFMA.FTZ R41, R41, UR6, -R122.reuse ;  /* 0x0000000629297c23 */ /* 0x100fe2000801087a */
[--C-:B------:R-:W-:Y:S01]  /*93d0*/  FFMA.FTZ R43, R43, UR6, -R122.reuse ;  /* 0x000000062b2b7c23 */ /* 0x100fe2000801087a */
[--C-:B------:R-:W-:Y:S01]  /*93e0*/  FFMA.FTZ R50, R50, UR6, -R119.reuse ;  /* 0x0000000632327c23 */ /* 0x100fe20008010877 */
[--C-:B------:R-:W-:Y:S01]  /*93f0*/  FFMA.FTZ R49, R156, UR6, -R119.reuse ;  /* 0x000000069c317c23 */ /* 0x100fe20008010877 */
[--C-:B------:R-:W-:Y:S01]  /*9400*/  FFMA.FTZ R47, R128, UR6, -R119.reuse ;  /* 0x00000006802f7c23 */ /* 0x100fe20008010877 */
[----:B------:R-:W4:Y:S01]  /*9410*/  MUFU.EX2 R25, R25 ;  /* 0x0000001900197308 */ /* 0x000f220000000800 */
        /* <DEDUP_REMOVED lines=36> */
[----:B------:R-:W-:Y:S01]  /*9660*/  LDSM.16.MT88.4 R32, [R116+0xa400] ;  /* 0x00a400007420783b */ /* 0x000fe20000004200 */
[--C-:B------:R-:W-:Y:S01]  /*9670*/  FFMA.FTZ R149, R55, UR6, -R122.reuse ;  /* 0x0000000637957c23 */ /* 0x100fe2000801087a */
[--C-:B------:R-:W-:Y:S01]  /*9680*/  FFMA.FTZ R143, R61, UR6, -R122.reuse ;  /* 0x000000063d8f7c23 */ /* 0x100fe2000801087a */
[----:B------:R-:W2:Y:S01]  /*9690*/  MUFU.EX2 R48, R48 ;  /* 0x0000003000307308 */ /* 0x000ea20000000800 */
[--C-:B------:R-:W-:Y:S01]  /*96a0*/  FFMA.FTZ R141, R60, UR6, -R122.reuse ;  /* 0x000000063c8d7c23 */ /* 0x100fe2000801087a */
[--C-:B------:R-:W-:Y:S01]  /*96b0*/  FFMA.FTZ R66, R66, UR6, -R122.reuse ;  /* 0x0000000642427c23 */ /* 0x100fe2000801087a */
[----:B------:R-:W-:Y:S01]  /*96c0*/  FFMA.FTZ R65, R65, UR6, -R122 ;  /* 0x0000000641417c23 */ /* 0x000fe2000801087a */
[--C-:B------:R-:W-:Y:S01]  /*96d0*/  FFMA.FTZ R146, R53, UR6, -R119.reuse ;  /* 0x0000000635927c23 */ /* 0x100fe20008010877 */
[--C-:B------:R-:W-:Y:S01]  /*96e0*/  FFMA.FTZ R145, R52, UR6, -R119.reuse ;  /* 0x0000000634917c23 */ /* 0x100fe20008010877 */
[--C-:B------:R-:W-:Y:S01]  /*96f0*/  FFMA.FTZ R122, R59, UR6, -R119.reuse ;  /* 0x000000063b7a7c23 */ /* 0x100fe20008010877 */
[--C-:B------:R-:W-:Y:S01]  /*9700*/  FFMA.FTZ R60, R58, UR6, -R119.reuse ;  /* 0x000000063a3c7c23 */ /* 0x100fe20008010877 */
[----:B------:R-:W5:Y:S01]  /*9710*/  MUFU.EX2 R0, R0 ;  /* 0x0000000000007308 */ /* 0x000f620000000800 */
[-C--:B----4-:R-:W-:Y:S01]  /*9720*/  FMUL.FTZ R104, R104, R121.reuse ;  /* 0x0000007968687220 */ /* 0x090fe20000410000 */
        /* <DEDUP_REMOVED lines=14> */
[-C--:B------:R-:W-:Y:S01]  /*9810*/  FMUL.FTZ R111, R111, R48.reuse ;  /* 0x000000306f6f7220 */ /* 0x080fe20000410000 */
[----:B-----5:R-:W-:Y:S01]  /*9820*/  F2FP.F16.F32.PACK_AB R7, R0, R27 ;  /* 0x0000001b0007723e */ /* 0x020fe200000000ff */
[-C--:B------:R-:W-:Y:S01]  /*9830*/  FMUL.FTZ R88, R88, R121.reuse ;  /* 0x0000007958587220 */ /* 0x080fe20000410000 */
[-C--:B------:R-:W-:Y:S01]  /*9840*/  FMUL.FTZ R89, R89, R121.reuse ;  /* 0x0000007959597220 */ /* 0x080fe20000410000 */
[-C--:B------:R-:W-:Y:S01]  /*9850*/  FMUL.FTZ R90, R90, R48.reuse ;  /* 0x000000305a5a7220 */ /* 0x080fe20000410000 */
[-C--:B------:R-:W-:Y:S01]  /*9860*/  FMUL.FTZ R91, R91, R48.reuse ;  /* 0x000000305b5b7220 */ /* 0x080fe20000410000 */
[-C--:B------:R-:W-:Y:S01]  /*9870*/  FMUL.FTZ R84, R84, R121.reuse ;  /* 0x0000007954547220 */ /* 0x080fe20000410000 */
[-C--:B------:R-:W-:Y:S01]  /*9880*/  FMUL.FTZ R85, R85, R121.reuse ;  /* 0x0000007955557220 */ /* 0x080fe20000410000 */
[C---:B-1----:R-:W-:Y:S01]  /*9890*/  HMMA.16816.F32 R104, R4.reuse, R12, R104 ;  /* 0x0000000c0468723c */ /* 0x042fe20000001868 */
[-C--:B------:R-:W-:Y:S01]  /*98a0*/  FMUL.FTZ R86, R86, R48.reuse ;  /* 0x0000003056567220 */ /* 0x080fe20000410000 */
[-C--:B------:R-:W-:Y:S01]  /*98b0*/  FMUL.FTZ R87, R87, R48.reuse ;  /* 0x0000003057577220 */ /* 0x080fe20000410000 */
[-C--:B------:R-:W-:Y:S01]  /*98c0*/  FMUL.FTZ R96, R96, R121.reuse ;  /* 0x0000007960607220 */ /* 0x080fe20000410000 */
[-C--:B------:R-:W-:Y:S01]  /*98d0*/  FMUL.FTZ R97, R97, R121.reuse ;  /* 0x0000007961617220 */ /* 0x080fe20000410000 */
[-C--:B------:R-:W-:Y:S01]  /*98e0*/  FMUL.FTZ R98, R98, R48.reuse ;  /* 0x0000003062627220 */ /* 0x080fe20000410000 */
[C---:B------:R-:W-:Y:S01]  /*98f0*/  HMMA.16816.F32 R100, R4.reuse, R14, R100 ;  /* 0x0000000e0464723c */ /* 0x040fe20000001864 */
[----:B------:R-:W1:Y:S01]  /*9900*/  LDSM.16.MT88.4 R12, [R116+0xb000] ;  /* 0x00b00000740c783b */ /* 0x000e620000004200 */
[-C--:B------:R-:W-:Y:S01]  /*9910*/  FMUL.FTZ R99, R99, R48.reuse ;  /* 0x0000003063637220 */ /* 0x080fe20000410000 */
[-C--:B------:R-:W-:Y:S01]  /*9920*/  FMUL.FTZ R92, R92, R121.reuse ;  /* 0x000000795c5c7220 */ /* 0x080fe20000410000 */
[-C--:B------:R-:W-:Y:S01]  /*9930*/  FMUL.FTZ R93, R93, R121.reuse ;  /* 0x000000795d5d7220 */ /* 0x080fe20000410000 */
[-C--:B------:R-:W-:Y:S01]  /*9940*/  FMUL.FTZ R94, R94, R48.reuse ;  /* 0x000000305e5e7220 */ /* 0x080fe20000410000 */
[C---:B---3--:R-:W-:Y:S01]  /*9950*/  HMMA.16816.F32 R112, R4.reuse, R8, R112 ;  /* 0x000000080470723c */ /* 0x048fe20000001870 */
[-C--:B------:R-:W-:Y:S01]  /*9960*/  FMUL.FTZ R95, R95, R48.reuse ;  /* 0x000000305f5f7220 */ /* 0x080fe20000410000 */
[-C--:B------:R-:W-:Y:S01]  /*9970*/  FMUL.FTZ R72, R72, R121.reuse ;  /* 0x0000007948487220 */ /* 0x080fe20000410000 */
[-C--:B------:R-:W-:Y:S01]  /*9980*/  FMUL.FTZ R73, R73, R121.reuse ;  /* 0x0000007949497220 */ /* 0x080fe20000410000 */
[-C--:B------:R-:W-:Y:S01]  /*9990*/  FMUL.FTZ R74, R74, R48.reuse ;  /* 0x000000304a4a7220 */ /* 0x080fe20000410000 */
[-C--:B------:R-:W-:Y:S01]  /*99a0*/  FMUL.FTZ R75, R75, R48.reuse ;  /* 0x000000304b4b7220 */ /* 0x080fe20000410000 */
[----:B------:R-:W-:Y:S01]  /*99b0*/  HMMA.16816.F32 R108, R4, R10, R108 ;  /* 0x0000000a046c723c */ /* 0x000fe2000000186c */
[----:B------:R-:W2:Y:S01]  /*99c0*/  LDSM.16.MT88.4 R8, [R172+0xb000] ;  /* 0x00b00000ac08783b */ /* 0x000ea20000004200 */
        /* <DEDUP_REMOVED lines=14> */
[--C-:B------:R-:W-:Y:S01]  /*9ab0*/  FFMA.FTZ R61, R57, UR6, -R119.reuse ;  /* 0x00000006393d7c23 */ /* 0x100fe20008010877 */
[----:B------:R-:W-:Y:S01]  /*9ac0*/  FFMA.FTZ R121, R191, R121, R120 ;  /* 0x00000079bf797223 */ /* 0x000fe20000010078 */
[--C-:B------:R-:W-:Y:S01]  /*9ad0*/  FFMA.FTZ R63, R63, UR6, -R119.reuse ;  /* 0x000000063f3f7c23 */ /* 0x100fe20008010877 */
[----:B------:R-:W-:Y:S01]  /*9ae0*/  FFMA.FTZ R62, R62, UR6, -R119 ;  /* 0x000000063e3e7c23 */ /* 0x000fe20008010877 */
[----:B------:R-:W-:Y:S01]  /*9af0*/  FFMA.FTZ R45, R194, R48, R45 ;  /* 0x00000030c22d7223 */ /* 0x000fe2000001002d */
[----:B------:R-:W-:Y:S01]  /*9b00*/  FADD.FTZ R121, R44, R121 ;  /* 0x000000792c797221 */ /* 0x000fe20000010000 */
[----:B------:R-:W-:Y:S02]  /*9b10*/  MUFU.EX2 R29, R29 ;  /* 0x0000001d001d7308 */ /* 0x000fe40000000800 */
[----:B------:R-:W-:Y:S01]  /*9b20*/  FADD.FTZ R44, R42, R45 ;  /* 0x0000002d2a2c7221 */ /* 0x000fe20000010000 */
[----:B------:R-:W-:-:S03]  /*9b30*/  FADD.FTZ R26, R26, R121 ;  /* 0x000000791a1a7221 */ /* 0x000fc60000010000 */
[----:B------:R-:W-:Y:S01]  /*9b40*/  FADD.FTZ R27, R27, R44 ;  /* 0x0000002c1b1b7221 */ /* 0x000fe20000010000 */
[----:B-1----:R-:W-:Y:S01]  /*9b50*/  HMMA.16816.F32 R88, R4, R12, R88 ;  /* 0x0000000c0458723c */ /* 0x002fe20000001858 */
[----:B------:R-:W-:Y:S01]  /*9b60*/  MUFU.EX2 R2, R2 ;  /* 0x0000000200027308 */ /* 0x000fe20000000800 */
[----:B------:R-:W-:Y:S01]  /*9b70*/  FADD.FTZ R26, R25, R26 ;  /* 0x0000001a191a7221 */ /* 0x000fe20000010000 */
[----:B------:R-:W-:-:S03]  /*9b80*/  FADD.FTZ R27, R0, R27 ;  /* 0x0000001b001b7221 */ /* 0x000fc60000010000 */
        /* <DEDUP_REMOVED lines=81> */
[----:B------:R-:W5:Y:S03]  /*a0a0*/  MUFU.EX2 R134, R134 ;  /* 0x0000008600867308 */ /* 0x000f660000000800 */
[C---:B---3--:R-:W-:Y:S05]  /*a0b0*/  HMMA.16816.F32 R80, R4.reuse, R8, R80 ;  /* 0x000000080450723c */ /* 0x048fea0000001850 */
[----:B------:R-:W-:Y:S01]  /*a0c0*/  MUFU.EX2 R132, R132 ;  /* 0x0000008400847308 */ /* 0x000fe20000000800 */
[C---:B------:R-:W-:Y:S01]  /*a0d0*/  HMMA.16816.F32 R76, R4.reuse, R10, R76 ;  /* 0x0000000a044c723c */ /* 0x040fe2000000184c */
[----:B------:R-:W3:Y:S06]  /*a0e0*/  LDSM.16.MT88.4 R8, [R116+0xbc00] ;  /* 0x00bc00007408783b */ /* 0x000eec0000004200 */
[----:B------:R-:W5:Y:S08]  /*a0f0*/  MUFU.EX2 R133, R133 ;  /* 0x0000008500857308 */ /* 0x000f700000000800 */
[----:B------:R-:W-:Y:S01]  /*a100*/  MUFU.EX2 R130, R130 ;  /* 0x0000008200827308 */ /* 0x000fe20000000800 */
[C---:B-1----:R-:W-:Y:S06]  /*a110*/  HMMA.16816.F32 R72, R4.reuse, R12, R72 ;  /* 0x0000000c0448723c */ /* 0x042fec0000001848 */
[----:B------:R-:W-:Y:S01]  /*a120*/  HMMA.16816.F32 R68, R4, R14, R68 ;  /* 0x0000000e0444723c */ /* 0x000fe20000001844 */
[----:B------:R-:W1:Y:S01]  /*a130*/  LDSM.16.MT88.4 R12, [R172+0xbc00] ;  /* 0x00bc0000ac0c783b */ /* 0x000e620000004200 */
[----:B------:R-:W5:Y:S05]  /*a140*/  MUFU.EX2 R117, R117 ;  /* 0x0000007500757308 */ /* 0x000f6a0000000800 */
        /* <DEDUP_REMOVED lines=11> */
[----:B------:R-:W3:Y:S02]  /*a200*/  MUFU.EX2 R125, R125 ;  /* 0x0000007d007d7308 */ /* 0x000ee40000000800 */
[C---:B------:R-:W-:Y:S01]  /*a210*/  HMMA.16816.F32 R84, R4.reuse, R10, R84 ;  /* 0x0000000a0454723c */ /* 0x040fe20000001854 */
[----:B------:R-:W-:Y:S05]  /*a220*/  LDSM.16.MT88.4 R8, [R172+0xa000] ;  /* 0x00a00000ac08783b */ /* 0x000fea0000004200 */
[C---:B-1----:R-:W-:Y:S01]  /*a230*/  HMMA.16816.F32 R96, R4.reuse, R12, R96 ;  /* 0x0000000c0460723c */ /* 0x042fe20000001860 */
[----:B------:R-:W-:Y:S05]  /*a240*/  MUFU.EX2 R54, R54 ;  /* 0x0000003600367308 */ /* 0x000fea0000000800 */
[C---:B------:R-:W-:Y:S01]  /*a250*/  HMMA.16816.F32 R92, R4.reuse, R14, R92 ;  /* 0x0000000e045c723c */ /* 0x040fe2000000185c */
[----:B------:R-:W1:Y:S02]  /*a260*/  LDSM.16.MT88.4 R12, [R116+0xdc00] ;  /* 0x00dc0000740c783b */ /* 0x000e640000004200 */
[----:B------:R-:W3:Y:S03]  /*a270*/  MUFU.EX2 R51, R51 ;  /* 0x0000003300337308 */ /* 0x000ee60000000800 */
[C---:B------:R-:W-:Y:S05]  /*a280*/  HMMA.16816.F32 R112, R4.reuse, R20, R112 ;  /* 0x000000140470723c */ /* 0x040fea0000001870 */
[----:B------:R-:W-:Y:S01]  /*a290*/  MUFU.EX2 R52, R150 ;  /* 0x0000009600347308 */ /* 0x000fe20000000800 */
[C---:B------:R-:W-:Y:S01]  /*a2a0*/  HMMA.16816.F32 R108, R4.reuse, R22, R108 ;  /* 0x00000016046c723c */ /* 0x040fe2000000186c */
[----:B------:R-:W-:Y:S05]  /*a2b0*/  LDSM.16.MT88.4 R20, [R116+0xa000] ;  /* 0x00a000007414783b */ /* 0x000fea0000004200 */
[C---:B--2---:R-:W-:Y:S01]  /*a2c0*/  HMMA.16816.F32 R80, R4.reuse, R16, R80 ;  /* 0x000000100450723c */ /* 0x044fe20000001850 */
[----:B------:R-:W2:Y:S05]  /*a2d0*/  MUFU.EX2 R55, R148 ;  /* 0x0000009400377308 */ /* 0x000eaa0000000800 */
[C---:B------:R-:W-:Y:S01]  /*a2e0*/  HMMA.16816.F32 R76, R4.reuse, R18, R76 ;  /* 0x00000012044c723c */ /* 0x040fe2000000184c */
[----:B------:R-:W3:Y:S02]  /*a2f0*/  LDSM.16.MT88.4 R16, [R172+0xc000] ;  /* 0x00c00000ac10783b */ /* 0x000ee40000004200 */
[----:B------:R-:W-:Y:S08]  /*a300*/  MUFU.EX2 R53, R149 ;  /* 0x0000009500357308 */ /* 0x000ff00000000800 */
[----:B------:R-:W-:Y:S01]  /*a310*/  MUFU.EX2 R56, R56 ;  /* 0x0000003800387308 */ /* 0x000fe20000000800 */
[C---:B-1----:R-:W-:Y:S07]  /*a320*/  HMMA.16816.F32 R72, R4.reuse, R12, R72 ;  /* 0x0000000c0448723c */ /* 0x042fee0000001848 */
[----:B------:R-:W-:Y:S01]  /*a330*/  MUFU.EX2 R57, R147 ;  /* 0x0000009300397308 */ /* 0x000fe20000000800 */
[----:B------:R-:W-:Y:S01]  /*a340*/  HMMA.16816.F32 R68, R4, R14, R68 ;  /* 0x0000000e0444723c */ /* 0x000fe20000001844 */
[----:B------:R-:W1:Y:S06]  /*a350*/  LDSM.16.MT88.4 R12, [R116+0xc000] ;  /* 0x00c00000740c783b */ /* 0x000e6c0000004200 */
[----:B------:R-:W2:Y:S01]  /*a360*/  MUFU.EX2 R58, R146 ;  /* 0x00000092003a7308 */ /* 0x000ea20000000800 */
[----:B----4-:R-:W-:-:S02]  /*a370*/  F2FP.F16.F32.PACK_AB R4, R142, R137 ;  /* 0x000000898e04723e */ /* 0x010fc400000000ff */
[----:B-----5:R-:W-:Y:S02]  /*a380*/  F2FP.F16.F32.PACK_AB R5, R134, R139 ;  /* 0x0000008b8605723e */ /* 0x020fe400000000ff */
[----:B------:R-:W-:-:S03]  /*a390*/  F2FP.F16.F32.PACK_AB R6, R144, R135 ;  /* 0x000000879006723e */ /* 0x000fc600000000ff */
[----:B------:R-:W-:Y:S01]  /*a3a0*/  MUFU.EX2 R59, R145 ;  /* 0x00000091003b7308 */ /* 0x000fe20000000800 */
[----:B------:R-:W-:-:S07]  /*a3b0*/  F2FP.F16.F32.PACK_AB R7, R133, R132 ;  /* 0x000000848507723e */ /* 0x000fce00000000ff */
[C---:B------:R-:W-:Y:S01]  /*a3c0*/  HMMA.16816.F32 R112, R4.reuse, R8, R112 ;  /* 0x000000080470723c */ /* 0x040fe20000001870 */
[----:B------:R-:W4:Y:S05]  /*a3d0*/  MUFU.EX2 R120, R122 ;  /* 0x0000007a00787308 */ /* 0x000f2a0000000800 */
[C---:B------:R-:W-:Y:S01]  /*a3e0*/  HMMA.16816.F32 R108, R4.reuse, R10, R108 ;  /* 0x0000000a046c723c */ /* 0x040fe2000000186c */
[----:B------:R-:W5:Y:S02]  /*a3f0*/  LDSM.16.MT88.4 R8, [R172+0xe000] ;  /* 0x00e00000ac08783b */ /* 0x000f640000004200 */
[----:B------:R-:W-:Y:S03]  /*a400*/  MUFU.EX2 R143, R143 ;  /* 0x0000008f008f7308 */ /* 0x000fe60000000800 */
[C---:B---3--:R-:W-:Y:S05]  /*a410*/  HMMA.16816.F32 R96, R4.reuse, R16, R96 ;  /* 0x000000100460723c */ /* 0x048fea0000001860 */
[----:B------:R-:W3:Y:S01]  /*a420*/  MUFU.EX2 R42, R141 ;  /* 0x0000008d002a7308 */ /* 0x000ee20000000800 */
        /* <DEDUP_REMOVED lines=11> */
[C---:B-----5:R-:W-:Y:S01]  /*a4e0*/  HMMA.16816.F32 R80, R4.reuse, R8, R80 ;  /* 0x000000080450723c */ /* 0x060fe20000001850 */
[----:B------:R-:W5:Y:S05]  /*a4f0*/  MUFU.EX2 R61, R61 ;  /* 0x0000003d003d7308 */ /* 0x000f6a0000000800 */
[C---:B------:R-:W-:Y:S01]  /*a500*/  HMMA.16816.F32 R76, R4.reuse, R10, R76 ;  /* 0x0000000a044c723c */ /* 0x040fe2000000184c */
[----:B------:R-:W2:Y:S02]  /*a510*/  LDSM.16.MT88.4 R8, [R172+0xa400] ;  /* 0x00a40000ac08783b */ /* 0x000ea40000004200 */
[----:B------:R-:W-:Y:S08]  /*a520*/  MUFU.EX2 R63, R63 ;  /* 0x0000003f003f7308 */ /* 0x000ff00000000800 */
[----:B------:R-:W5:Y:S01]  /*a530*/  MUFU.EX2 R62, R62 ;  /* 0x0000003e003e7308 */ /* 0x000f620000000800 */
        /* <DEDUP_REMOVED lines=12> */
[----:B------:R-:W3:Y:S05]  /*a600*/  LDSM.16.MT88.4 R16, [R172+0xc800] ;  /* 0x00c80000ac10783b */ /* 0x000eea0000004200 */
[C---:B------:R-:W-:Y:S06]  /*a610*/  HMMA.16816.F32 R96, R4.reuse, R20, R96 ;  /* 0x000000140460723c */ /* 0x040fec0000001860 */
[C---:B------:R-:W-:Y:S01]  /*a620*/  HMMA.16816.F32 R92, R4.reuse, R22, R92 ;  /* 0x00000016045c723c */ /* 0x040fe2000000185c */
[----:B------:R-:W5:Y:S05]  /*a630*/  LDSM.16.MT88.4 R20, [R172+0xa800] ;  /* 0x00a80000ac14783b */ /* 0x000f6a0000004200 */
        /* <DEDUP_REMOVED lines=12> */
[----:B----4-:R-:W-:-:S07]  /*a700*/  F2FP.F16.F32.PACK_AB R11, R120, R59 ;  /* 0x0000003b780b723e */ /* 0x010fce00000000ff */
[C---:B---3--:R-:W-:Y:S06]  /*a710*/  HMMA.16816.F32 R96, R8.reuse, R16, R96 ;  /* 0x000000100860723c */ /* 0x048fec0000001860 */
[C---:B------:R-:W-:Y:S01]  /*a720*/  HMMA.16816.F32 R92, R8.reuse, R18, R92 ;  /* 0x00000012085c723c */ /* 0x040fe2000000185c */
[----:B------:R-:W3:Y:S05]  /*a730*/  LDSM.16.MT88.4 R16, [R172+0xac00] ;  /* 0x00ac0000ac10783b */ /* 0x000eea0000004200 */
[C---:B-----5:R-:W-:Y:S06]  /*a740*/  HMMA.16816.F32 R112, R8.reuse, R20, R112 ;  /* 0x000000140870723c */ /* 0x060fec0000001870 */
        /* <DEDUP_REMOVED lines=43> */
[----:B--2---:R-:W-:Y:S01]  /*aa00*/  HMMA.16816.F32 R96, R4, R32, R96 ;  /* 0x000000200460723c */ /* 0x004fe20000001860 */
[----:B------:R-:W-:Y:S01]  /*aa10*/  MOV R2, R24 ;  /* 0x0000001800027202 */ /* 0x000fe20000000f00 */
        /* <DEDUP_REMOVED lines=8> */
[----:B------:R-:W-:-:S04]  /*aaa0*/  FADD.FTZ R9, R135, R142 ;  /* 0x0000008e87097221 */ /* 0x000fc80000010000 */
[----:B------:R-:W-:-:S04]  /*aab0*/  FADD.FTZ R9, R144, R9 ;  /* 0x0000000990097221 */ /* 0x000fc80000010000 */
[----:B------:R-:W-:-:S04]  /*aac0*/  FADD.FTZ R0, R130, R9 ;  /* 0x0000000982007221 */ /* 0x000fc80000010000 */
[----:B------:R-:W-:Y:S01]  /*aad0*/  FADD.FTZ R0, R117, R0 ;  /* 0x0000000075007221 */ /* 0x000fe20000010000 */
[C---:B-1----:R-:W-:Y:S03]  /*aae0*/  HMMA.16816.F32 R80, R4.reuse, R12, R80 ;  /* 0x0000000c0450723c */ /* 0x042fe60000001850 */
[----:B------:R-:W-:Y:S01]  /*aaf0*/  FADD.FTZ R9, R67, R0 ;  /* 0x0000000043097221 */ /* 0x000fe20000010000 */
[----:B------:R-:W-:Y:S02]  /*ab00*/  FADD.FTZ R0, R54, R125 ;  /* 0x0000007d36007221 */ /* 0x000fe40000010000 */
[----:B------:R-:W-:Y:S01]  /*ab10*/  HMMA.16816.F32 R76, R4, R14, R76 ;  /* 0x0000000e044c723c */ /* 0x000fe2000000184c */
        /* <DEDUP_REMOVED lines=10> */
[----:B------:R-:W-:Y:S01]  /*abc0*/  MOV R0, R3 ;  /* 0x0000000300007202 */ /* 0x000fe20000000f00 */
[----:B------:R-:W-:Y:S01]  /*abd0*/  FADD.FTZ R56, R56, R53 ;  /* 0x0000003538387221 */ /* 0x000fe20000010000 */
[----:B------:R-:W-:-:S03]  /*abe0*/  FADD.FTZ R9, R120, R9 ;  /* 0x0000000978097221 */ /* 0x000fc60000010000 */
        /* <DEDUP_REMOVED lines=8> */
.L_x_1851:
        /* <DEDUP_REMOVED lines=13> */
[----:B------:R-:W-:Y:S01]  /*ad40*/  ULDC UR12, c[0x0][0x39c] ;  /* 0x0000e700000c7ab9 */ /* 0x000fe20000000800 */
[----:B------:R-:W-:-:S10]  /*ad50*/  ULDC UR4, c[0x0][0x2ec] ;  /* 0x0000bb0000047ab9 */ /* 0x000fd40000000800 */
.L_x_1861:
[----:B------:R-:W-:Y:S04]  /*ad60*/  DEPBAR.LE SB0, 0x0 ;  /* 0x000080000000791a */ /* 0x000fe80000000000 */
[----:B------:R-:W-:Y:S01]  /*ad70*/  BAR.SYNC.DEFER_BLOCKING 0x0 ;  /* 0x0000000000007b1d */ /* 0x000fe20000010000 */
[----:B------:R-:W-:Y:S02]  /*ad80*/  MOV R10, R190 ;  /* 0x000000be000a7202 */ /* 0x000fe40000000f00 */
[----:B------:R-:W-:Y:S03]  /*ad90*/  MOV R0, R189 ;  /* 0x000000bd00007202 */ /* 0x000fe60000000f00 */
[----:B------:R-:W-:Y:S05]  /*ada0*/  @!P6 BRA `(.L_x_1858) ;  /* 0x0000000000f4e947 */ /* 0x000fea0003800000 */
        /* <DEDUP_REMOVED lines=11> */
[----:B------:R-:W-:Y:S02]  /*ae60*/  LOP3.LUT R3, R3, R0, RZ, 0x3c, !PT ;  /* 0x0000000003037212 */ /* 0x000fe400078e3cff */
[----:B------:R-:W-:Y:S02]  /*ae70*/  ISETP.GE.AND P2, PT, R11, RZ, PT ;  /* 0x000000ff0b00720c */ /* 0x000fe40003f46270 */
        /* <DEDUP_REMOVED lines=48> */
.L_x_1858:
        /* <DEDUP_REMOVED lines=26> */
[----:B------:R-:W3:Y:S06]  /*b320*/  LDSM.16.M88.4 R124, [R174+0x3000] ;  /* 0x00300000ae7c783b */ /* 0x000eec0000000200 */
        /* <DEDUP_REMOVED lines=13> */
[----:B------:R-:W4:Y:S01]  /*b400*/  LDSM.16.M88.4 R160, [R118+0x3000] ;  /* 0x0030000076a0783b */ /* 0x000f220000000200 */
[C---:B-----5:R-:W-:Y:S05]  /*b410*/  HMMA.16816.F32 R20, R120.reuse, R132, RZ ;  /* 0x000000847814723c */ /* 0x060fea00000018ff */
[----:B------:R-:W5:Y:S01]  /*b420*/  LDSM.16.M88.4 R164, [R118+0x3400] ;  /* 0x0034000076a4783b */ /* 0x000f620000000200 */
[C---:B------:R-:W-:Y:S05]  /*b430*/  HMMA.16816.F32 R24, R120.reuse, R134, RZ ;  /* 0x000000867818723c */ /* 0x040fea00000018ff */
[----:B------:R-:W5:Y:S01]  /*b440*/  LDSM.16.M88.4 R168, [R118+0x3800] ;  /* 0x0038000076a8783b */ /* 0x000f620000000200 */
[C---:B-1----:R-:W-:Y:S05]  /*b450*/  HMMA.16816.F32 R28, R120.reuse, R136, RZ ;  /* 0x00000088781c723c */ /* 0x042fea00000018ff */
[----:B------:R-:W1:Y:S01]  /*b460*/  LDSM.16.M88.4 R124, [R118+0x3c00] ;  /* 0x003c0000767c783b */ /* 0x000e620000000200 */
[C---:B------:R-:W-:Y:S05]  /*b470*/  HMMA.16816.F32 R32, R120.reuse, R138, RZ ;  /* 0x0000008a7820723c */ /* 0x040fea00000018ff */
[----:B------:R-:W-:Y:S01]  /*b480*/  LDSM.16.M88.4 R128, [R118+0x4400] ;  /* 0x004400007680783b */ /* 0x000fe20000000200 */
[C---:B--2---:R-:W-:Y:S05]  /*b490*/  HMMA.16816.F32 R36, R120.reuse, R140, RZ ;  /* 0x0000008c7824723c */ /* 0x044fea00000018ff */
[----:B------:R-:W-:Y:S01]  /*b4a0*/  LDSM.16.M88.4 R132, [R118+0x4800] ;  /* 0x004800007684783b */ /* 0x000fe20000000200 */
[C---:B------:R-:W-:Y:S05]  /*b4b0*/  HMMA.16816.F32 R40, R120.reuse, R142, RZ ;  /* 0x0000008e7828723c */ /* 0x040fea00000018ff */
[----:B------:R-:W-:Y:S01]  /*b4c0*/  LDSM.16.M88.4 R136, [R118+0x4c00] ;  /* 0x004c00007688783b */ /* 0x000fe20000000200 */
[C---:B------:R-:W-:Y:S05]  /*b4d0*/  HMMA.16816.F32 R44, R120.reuse, R144, RZ ;  /* 0x00000090782c723c */ /* 0x040fea00000018ff */
[----:B------:R-:W-:Y:S01]  /*b4e0*/  LDSM.16.M88.4 R140, [R174+0x6400] ;  /* 0x00640000ae8c783b */ /* 0x000fe20000000200 */
[C---:B------:R-:W-:Y:S06]  /*b4f0*/  HMMA.16816.F32 R48, R120.reuse, R146, RZ ;  /* 0x000000927830723c */ /* 0x040fec00000018ff */
[C---:B---3--:R-:W-:Y:S06]  /*b500*/  HMMA.16816.F32 R52, R120.reuse, R148, RZ ;  /* 0x000000947834723c */ /* 0x048fec00000018ff */
[C---:B------:R-:W-:Y:S06]  /*b510*/  HMMA.16816.F32 R56, R120.reuse, R150, RZ ;  /* 0x000000967838723c */ /* 0x040fec00000018ff */
[C---:B------:R-:W-:Y:S06]  /*b520*/  HMMA.16816.F32 R60, R120.reuse, R152, RZ ;  /* 0x00000098783c723c */ /* 0x040fec00000018ff */
[----:B------:R-:W-:Y:S01]  /*b530*/  HMMA.16816.F32 R64, R120, R154, RZ ;  /* 0x0000009a7840723c */ /* 0x000fe200000018ff */
[----:B------:R-:W2:Y:S05]  /*b540*/  LDSM.16.M88.4 R120, [R118+0x4000] ;  /* 0x004000007678783b */ /* 0x000eaa0000000200 */
[C---:B----4-:R-:W-:Y:S06]  /*b550*/  HMMA.16816.F32 R4, R156.reuse, R160, R4 ;  /* 0x000000a09c04723c */ /* 0x050fec0000001804 */
[C---:B------:R-:W-:Y:S06]  /*b560*/  HMMA.16816.F32 R8, R156.reuse, R162, R8 ;  /* 0x000000a29c08723c */ /* 0x040fec0000001808 */
[C---:B-----5:R-:W-:Y:S06]  /*b570*/  HMMA.16816.F32 R12, R156.reuse, R164, R12 ;  /* 0x000000a49c0c723c */ /* 0x060fec000000180c */
[C---:B------:R-:W-:Y:S06]  /*b580*/  HMMA.16816.F32 R16, R156.reuse, R166, R16 ;  /* 0x000000a69c10723c */ /* 0x040fec0000001810 */
[C---:B------:R-:W-:Y:S06]  /*b590*/  HMMA.16816.F32 R20, R156.reuse, R168, R20 ;  /* 0x000000a89c14723c */ /* 0x040fec0000001814 */
[C---:B------:R-:W-:Y:S06]  /*b5a0*/  HMMA.16816.F32 R24, R156.reuse, R170, R24 ;  /* 0x000000aa9c18723c */ /* 0x040fec0000001818 */
        /* <DEDUP_REMOVED lines=30> */
[C---:B------:R-:W-:Y:S06]  /*b790*/  HMMA.16816.F32 R44, R120.reuse, R140, R44 ;  /* 0x0000008c782c723c */ /* 0x040fec000000182c */
[C---:B------:R-:W-:Y:S01]  /*b7a0*/  HMMA.16816.F32 R48, R120.reuse, R142, R48 ;  /* 0x0000008e7830723c */ /* 0x040fe20000001830 */
[----:B------:R-:W4:Y:S05]  /*b7b0*/  LDSM.16.M88.4 R140, [R118+0x5400] ;  /* 0x00540000768c783b */ /* 0x000f2a0000000200 */
[C---:B--2---:R-:W-:Y:S06]  /*b7c0*/  HMMA.16816.F32 R52, R120.reuse, R128, R52 ;  /* 0x000000807834723c */ /* 0x044fec0000001834 */
[C---:B------:R-:W-:Y:S01]  /*b7d0*/  HMMA.16816.F32 R56, R120.reuse, R130, R56 ;  /* 0x000000827838723c */ /* 0x040fe20000001838 */
[----:B------:R-:W2:Y:S05]  /*b7e0*/  LDSM.16.M88.4 R128, [R118+0x5800] ;  /* 0x005800007680783b */ /* 0x000eaa0000000200 */
[C---:B---3--:R-:W-:Y:S06]  /*b7f0*/  HMMA.16816.F32 R60, R120.reuse, R132, R60 ;  /* 0x00000084783c723c */ /* 0x048fec000000183c */
[----:B------:R-:W-:Y:S01]  /*b800*/  HMMA.16816.F32 R64, R120, R134, R64 ;  /* 0x000000867840723c */ /* 0x000fe20000001840 */
[----:B------:R-:W3:Y:S05]  /*b810*/  LDSM.16.M88.4 R120, [R118+0x5c00] ;  /* 0x005c00007678783b */ /* 0x000eea0000000200 */
[C---:B-1----:R-:W-:Y:S01]  /*b820*/  HMMA.16816.F32 R4, R124.reuse, R136, R4 ;  /* 0x000000887c04723c */ /* 0x042fe20000001804 */
[----:B------:R-:W1:Y:S05]  /*b830*/  LDSM.16.M88.4 R132, [R118+0x6000] ;  /* 0x006000007684783b */ /* 0x000e6a0000000200 */
[C---:B------:R-:W-:Y:S01]  /*b840*/  HMMA.16816.F32 R8, R124.reuse, R138, R8 ;  /* 0x0000008a7c08723c */ /* 0x040fe20000001808 */
[----:B------:R-:W5:Y:S05]  /*b850*/  LDSM.16.M88.4 R136, [R118+0x6400] ;  /* 0x006400007688783b */ /* 0x000f6a0000000200 */
[C---:B----4-:R-:W-:Y:S06]  /*b860*/  HMMA.16816.F32 R12, R124.reuse, R140, R12 ;  /* 0x0000008c7c0c723c */ /* 0x050fec000000180c */
[C---:B------:R-:W-:Y:S01]  /*b870*/  HMMA.16816.F32 R16, R124.reuse, R142, R16 ;  /* 0x0000008e7c10723c */ /* 0x040fe20000001810 */
[----:B------:R-:W4:Y:S05]  /*b880*/  LDSM.16.M88.4 R140, [R118+0x6800] ;  /* 0x00680000768c783b */ /* 0x000f2a0000000200 */
        /* <DEDUP_REMOVED lines=9> */
[C---:B-----5:R-:W-:Y:S06]  /*b920*/  HMMA.16816.F32 R44, R124.reuse, R136, R44 ;  /* 0x000000887c2c723c */ /* 0x060fec000000182c */
[C---:B------:R-:W-:Y:S01]  /*b930*/  HMMA.16816.F32 R48, R124.reuse, R138, R48 ;  /* 0x0000008a7c30723c */ /* 0x040fe20000001830 */
[----:B------:R-:W3:Y:S05]  /*b940*/  LDSM.16.M88.4 R136, [R174+0x7400] ;  /* 0x00740000ae88783b */ /* 0x000eea0000000200 */
[C---:B----4-:R-:W-:Y:S06]  /*b950*/  HMMA.16816.F32 R52, R124.reuse, R140, R52 ;  /* 0x0000008c7c34723c */ /* 0x050fec0000001834 */
[C---:B------:R-:W-:Y:S01]  /*b960*/  HMMA.16816.F32 R56, R124.reuse, R142, R56 ;  /* 0x0000008e7c38723c */ /* 0x040fe20000001838 */
[----:B------:R-:W-:Y:S05]  /*b970*/  LDSM.16.M88.4 R140, [R174+0x8400] ;  /* 0x00840000ae8c783b */ /* 0x000fea0000000200 */
[C---:B--2---:R-:W-:Y:S06]  /*b980*/  HMMA.16816.F32 R60, R124.reuse, R120, R60 ;  /* 0x000000787c3c723c */ /* 0x044fec000000183c */
[----:B------:R-:W-:Y:S01]  /*b990*/  HMMA.16816.F32 R64, R124, R122, R64 ;  /* 0x0000007a7c40723c */ /* 0x000fe20000001840 */
[----:B------:R-:W2:Y:S05]  /*b9a0*/  LDSM.16.M88.4 R120, [R174+0x7800] ;  /* 0x00780000ae78783b */ /* 0x000eaa0000000200 */
[C---:B-1----:R-:W-:Y:S01]  /*b9b0*/  HMMA.16816.F32 R4, R128.reuse, R132, R4 ;  /* 0x000000848004723c */ /* 0x042fe20000001804 */
[----:B------:R-:W1:Y:S05]  /*b9c0*/  LDSM.16.M88.4 R124, [R174+0x7c00] ;  /* 0x007c0000ae7c783b */ /* 0x000e6a0000000200 */
[C---:B------:R-:W-:Y:S01]  /*b9d0*/  HMMA.16816.F32 R8, R128.reuse, R134, R8 ;  /* 0x000000868008723c */ /* 0x040fe20000001808 */
[----:B------:R-:W4:Y:S05]  /*b9e0*/  LDSM.16.M88.4 R132, [R174+0x8000] ;  /* 0x00800000ae84783b */ /* 0x000f2a0000000200 */
[C---:B---3--:R-:W-:Y:S06]  /*b9f0*/  HMMA.16816.F32 R12, R128.reuse, R136, R12 ;  /* 0x00000088800c723c */ /* 0x048fec000000180c */
        /* <DEDUP_REMOVED lines=8> */
[C---:B----4-:R-:W-:Y:S06]  /*ba80*/  HMMA.16816.F32 R36, R128.reuse, R132, R36 ;  /* 0x000000848024723c */ /* 0x050fec0000001824 */
[C---:B------:R-:W-:Y:S01]  /*ba90*/  HMMA.16816.F32 R40, R128.reuse, R134, R40 ;  /* 0x000000868028723c */ /* 0x040fe20000001828 */
[----:B------:R-:W3:Y:S05]  /*baa0*/  LDSM.16.M88.4 R132, [R173+0x2000] ;  /* 0x00200000ad84783b */ /* 0x000eea0000000200 */
[C---:B------:R-:W-:Y:S06]  /*bab0*/  HMMA.16816.F32 R44, R128.reuse, R140, R44 ;  /* 0x0000008c802c723c */ /* 0x040fec000000182c */
[C---:B------:R-:W-:Y:S06]  /*bac0*/  HMMA.16816.F32 R48, R128.reuse, R142, R48 ;  /* 0x0000008e8030723c */ /* 0x040fec0000001830 */
[C---:B--2---:R-:W-:Y:S06]  /*bad0*/  HMMA.16816.F32 R52, R128.reuse, R120, R52 ;  /* 0x000000788034723c */ /* 0x044fec0000001834 */
[C---:B------:R-:W-:Y:S01]  /*bae0*/  HMMA.16816.F32 R56, R128.reuse, R122, R56 ;  /* 0x0000007a8038723c */ /* 0x040fe20000001838 */
[----:B------:R-:W2:Y:S05]  /*baf0*/  LDSM.16.M88.4 R120, [R118+0x7400] ;  /* 0x007400007678783b */ /* 0x000eaa0000000200 */
[C---:B-1----:R-:W-:Y:S06]  /*bb00*/  HMMA.16816.F32 R60, R128.reuse, R124, R60 ;  /* 0x0000007c803c723c */ /* 0x042fec000000183c */
[----:B------:R-:W-:Y:S01]  /*bb10*/  HMMA.16816.F32 R64, R128, R126, R64 ;  /* 0x0000007e8040723c */ /* 0x000fe20000001840 */
[----:B------:R-:W1:Y:S05]  /*bb20*/  LDSM.16.M88.4 R124, [R118+0x7800] ;  /* 0x00780000767c783b */ /* 0x000e6a0000000200 */
[C---:B---3--:R-:W-:Y:S06]  /*bb30*/  HMMA.16816.F32 R4, R132.reuse, R136, R4 ;  /* 0x000000888404723c */ /* 0x048fec0000001804 */
[C---:B------:R-:W-:Y:S06]  /*bb40*/  HMMA.16816.F32 R8, R132.reuse, R138, R8 ;  /* 0x0000008a8408723c */ /* 0x040fec0000001808 */
[C---:B--2---:R-:W-:Y:S11]  /*bb50*/  HMMA.16816.F32 R12, R132.reuse, R120, R12 ;  /* 0x00000078840c723c */ /* 0x044ff6000000180c */
[----:B------:R-:W-:Y:S01]  /*bb60*/  @!UPT UIADD3 URZ, URZ, URZ, URZ ;  /* 0x0000003f3f3ff290 */ /* 0x000fe2000fffe03f */
[----:B------:R-:W-:Y:S01]  /*bb70*/  FMUL.FTZ R251, R4, UR12 ;  /* 0x0000000c04fb7c20 */ /* 0x000fe20008410000 */
[----:B------:R-:W-:Y:S01]  /*bb80*/  FMUL.FTZ R249, R5, UR12 ;  /* 0x0000000c05f97c20 */ /* 0x000fe20008410000 */
[----:B------:R-:W-:Y:S01]  /*bb90*/  FMUL.FTZ R248, R6, UR12 ;  /* 0x0000000c06f87c20 */ /* 0x000fe20008410000 */
[C---:B------:R-:W-:Y:S01]  /*bba0*/  HMMA.16816.F32 R16, R132.reuse, R122, R16 ;  /* 0x0000007a8410723c */ /* 0x040fe20000001810 */
[----:B------:R-:W2:Y:S02]  /*bbb0*/  LDSM.16.M88.4 R120, [R118+0x7c00] ;  /* 0x007c00007678783b */ /* 0x000ea40000000200 */
[----:B------:R-:W3:Y:S01]  /*bbc0*/  MUFU.TANH R251, R251 ;  /* 0x000000fb00fb7308 */ /* 0x000ee20000002400 */
[----:B------:R-:W-:Y:S02]  /*bbd0*/  FMUL.FTZ R3, R8, UR12 ;  /* 0x0000000c08037c20 */ /* 0x000fe40008410000 */
[C---:B-1----:R-:W-:Y:S07]  /*bbe0*/  HMMA.16816.F32 R20, R132.reuse, R124, R20 ;  /* 0x0000007c8414723c */ /* 0x042fee0000001814 */
[----:B------:R1:W4:Y:S01]  /*bbf0*/  MUFU.TANH R155, R3 ;  /* 0x00000003009b7308 */ /* 0x0003220000002400 */
[C---:B------:R-:W-:Y:S01]  /*bc00*/  HMMA.16816.F32 R24, R132.reuse, R126, R24 ;  /* 0x0000007e8418723c */ /* 0x040fe20000001818 */
[----:B------:R-:W5:Y:S02]  /*bc10*/  LDSM.16.M88.4 R124, [R118+0x8000] ;  /* 0x00800000767c783b */ /* 0x000f640000000200 */
        /* <DEDUP_REMOVED lines=22> */
[C---:B--2---:R-:W-:Y:S04]  /*bd80*/  HMMA.16816.F32 R28, R132.reuse, R120, R28 ;  /* 0x00000078841c723c */ /* 0x044fe8000000181c */
[----:B------:R-:W2:Y:S01]  /*bd90*/  MUFU.TANH R250, R250 ;  /* 0x000000fa00fa7308 */ /* 0x000ea20000002400 */
[----:B------:R-:W-:Y:S01]  /*bda0*/  FMUL.FTZ R0, R11, UR12 ;  /* 0x0000000c0b007c20 */ /* 0x000fe20008410000 */
[C---:B------:R-:W-:Y:S01]  /*bdb0*/  HMMA.16816.F32 R32, R132.reuse, R122, R32 ;  /* 0x0000007a8420723c */ /* 0x040fe20000001820 */
[----:B------:R-:W3:Y:S07]  /*bdc0*/  LDSM.16.M88.4 R120, [R118+0x8400] ;  /* 0x008400007678783b */ /* 0x000eee0000000200 */
[----:B------:R1:W1:Y:S01]  /*bdd0*/  MUFU.TANH R153, R2 ;  /* 0x0000000200997308 */ /* 0x0002620000002400 */
[C---:B-----5:R-:W-:Y:S09]  /*bde0*/  HMMA.16816.F32 R36, R132.reuse, R124, R36 ;  /* 0x0000007c8424723c */ /* 0x060ff20000001824 */
[----:B------:R1:W1:Y:S01]  /*bdf0*/  MUFU.TANH R6, R0 ;  /* 0x0000000000067308 */ /* 0x0002620000002400 */
        /* <DEDUP_REMOVED lines=21> */
[C---:B---3--:R-:W-:Y:S05]  /*bf50*/  HMMA.16816.F32 R44, R132.reuse, R120, R44 ;  /* 0x00000078842c723c */ /* 0x048fea000000182c */
[----:B------:R-:W3:Y:S01]  /*bf60*/  MUFU.TANH R244, R244 ;  /* 0x000000f400f47308 */ /* 0x000ee20000002400 */
        /* <DEDUP_REMOVED lines=25> */
[C---:B----4-:R-:W-:Y:S03]  /*c100*/  HMMA.16816.F32 R60, R132.reuse, R120, R60 ;  /* 0x00000078843c723c */ /* 0x050fe6000000183c */
[----:B------:R-:W-:Y:S01]  /*c110*/  FMUL.FTZ R202, R58, UR12 ;  /* 0x0000000c3aca7c20 */ /* 0x000fe20008410000 */
[----:B------:R-:W-:Y:S03]  /*c120*/  FMUL.FTZ R200, R59, UR12 ;  /* 0x0000000c3bc87c20 */ /* 0x000fe60008410000 */
[----:B------:R-:W4:Y:S01]  /*c130*/  MUFU.TANH R237, R237 ;  /* 0x000000ed00ed7308 */ /* 0x000f220000002400 */
[----:B------:R-:W-:Y:S09]  /*c140*/  HMMA.16816.F32 R64, R132, R122, R64 ;  /* 0x0000007a8440723c */ /* 0x000ff20000001840 */
[----:B------:R-:W1:Y:S10]  /*c150*/  MUFU.TANH R238, R238 ;  /* 0x000000ee00ee7308 */ /* 0x000e740000002400 */
[----:B------:R-:W2:Y:S01]  /*c160*/  MUFU.TANH R236, R236 ;  /* 0x000000ec00ec7308 */ /* 0x000ea20000002400 */
[----:B------:R-:W-:Y:S01]  /*c170*/  FMUL.FTZ R60, R60, UR12 ;  /* 0x0000000c3c3c7c20 */ /* 0x000fe20008410000 */
[----:B------:R-:W-:Y:S01]  /*c180*/  FMUL.FTZ R61, R61, UR12 ;  /* 0x0000000c3d3d7c20 */ /* 0x000fe20008410000 */
[----:B------:R-:W-:Y:S01]  /*c190*/  FMUL.FTZ R62, R62, UR12 ;  /* 0x0000000c3e3e7c20 */ /* 0x000fe20008410000 */
[----:B------:R-:W-:Y:S06]  /*c1a0*/  FMUL.FTZ R63, R63, UR12 ;  /* 0x0000000c3f3f7c20 */ /* 0x000fec0008410000 */
[----:B------:R-:W2:Y:S01]  /*c1b0*/  MUFU.TANH R235, R235 ;  /* 0x000000eb00eb7308 */ /* 0x000ea20000002400 */
[----:B-1----:R-:W-:Y:S01]  /*c1c0*/  FMUL.FTZ R3, R67, UR12 ;  /* 0x0000000c43037c20 */ /* 0x002fe20008410000 */
        /* <DEDUP_REMOVED lines=41> */
[----:B------:R1:W1:Y:S10]  /*c460*/  MUFU.TANH R196, R63 ;  /* 0x0000003f00c47308 */ /* 0x0002740000002400 */
        /* <DEDUP_REMOVED lines=44> */
[----:B------:R-:W-:Y:S07]  /*c730*/  LOP3.LUT R2, RZ, R0, RZ, 0x33, !PT ;  /* 0x00000000ff027212 */ /* 0x000fee00078e33ff */
[----:B------:R-:W-:Y:S04]  /*c740*/  @P4 VIADD R9, R9, 0x1 ;  /* 0x0000000109094836 */ /* 0x000fe80000000000 */
[----:B------:R-:W-:Y:S01]  /*c750*/  @P5 VIADD R10, R10, 0x1 ;  /* 0x000000010a0a5836 */ /* 0x000fe20000000000 */
[----:B------:R-:W-:Y:S03]  /*c760*/  @!P0 IADD3 R9, -R9, RZ, RZ ;  /* 0x000000ff09098210 */ /* 0x000fe60007ffe1ff */
[----:B------:R-:W-:Y:S01]  /*c770*/  @!P2 IMAD.MOV R10, RZ, RZ, -R10 ;  /* 0x000000ffff0aa224 */ /* 0x000fe200078e0a0a */
[C---:B------:R-:W-:Y:S04]  /*c780*/  SEL R5, R2.reuse, R9, !P1 ;  /* 0x0000000902057207 */ /* 0x040fe80004800000 */
[----:B------:R-:W-:Y:S02]  /*c790*/  SEL R9, R2, R10, !P1 ;  /* 0x0000000a02097207 */ /* 0x000fe40004800000 */
[-C--:B------:R-:W-:Y:S01]  /*c7a0*/  LEA R16, P1, R5, R186.reuse, 0x2 ;  /* 0x000000ba05107211 */ /* 0x080fe200078210ff */
[----:B------:R-:W2:Y:S01]  /*c7b0*/  LDC R2, c[0x0][0x24c] ;  /* 0x00009300ff027b82 */ /* 0x000ea20000000800 */
        /* <DEDUP_REMOVED lines=15> */
[-C--:B----4-:R-:W-:Y:S04]  /*c8b0*/  IMAD.WIDE.U32 R12, R7, R4.reuse, R12 ;  /* 0x00000004070c7225 */ /* 0x090fe800078e000c */
[----:B------:R-:W-:Y:S04]  /*c8c0*/  IMAD R0, R11, R4, RZ ;  /* 0x000000040b007224 */ /* 0x000fe800078e02ff */
[----:B------:R-:W-:Y:S05]  /*c8d0*/  IMAD R0, R7, R5, R0 ;  /* 0x0000000507007224 */ /* 0x000fea00078e0200 */
[----:B------:R-:W-:Y:S07]  /*c8e0*/  IADD3 R5, R13, R0, RZ ;  /* 0x000000000d057210 */ /* 0x000fee0007ffe0ff */
.L_x_1860:
        /* <DEDUP_REMOVED lines=24> */
.L_x_1859:
[----:B------:R-:W-:Y:S01]  /*ca70*/  FMNMX.FTZ R0, R251, R119, !PT ;  /* 0x00000077fb007209 */ /* 0x000fe20007810000 */
        /* <DEDUP_REMOVED lines=25> */
[----:B-1----:R-:W-:Y:S01]  /*cc10*/  LDSM.16.MT88.4 R60, [R116+0xd000] ;  /* 0x00d00000743c783b */ /* 0x002fe20000004200 */
        /* <DEDUP_REMOVED lines=95> */
[----:B------:R-:W1:Y:S01]  /*d210*/  MUFU.EX2 R125, R125 ;  /* 0x0000007d007d7308 */ /* 0x000e620000000800 */
        /* <DEDUP_REMOVED lines=16> */
[----:B-1----:R-:W-:Y:S01]  /*d320*/  F2FP.F16.F32.PACK_AB R56, R125, R131 ;  /* 0x000000837d38723e */ /* 0x002fe200000000ff */
        /* <DEDUP_REMOVED lines=8> */
[----:B------:R-:W1:Y:S01]  /*d3b0*/  LDSM.16.MT88.4 R80, [R116+0x9400] ;  /* 0x009400007450783b */ /* 0x000e620000004200 */
[C---:B------:R-:W-:Y:S01]  /*d3c0*/  FMUL.FTZ R44, R54.reuse, R72 ;  /* 0x00000048362c7220 */ /* 0x040fe20000410000 */
[----:B------:R-:W-:Y:S01]  /*d3d0*/  FMUL.FTZ R45, R54, R73 ;  /* 0x00000049362d7220 */ /* 0x000fe20000410000 */
[C---:B------:R-:W-:Y:S01]  /*d3e0*/  FMUL.FTZ R46, R53.reuse, R74 ;  /* 0x0000004a352e7220 */ /* 0x040fe20000410000 */
[----:B------:R-:W-:Y:S01]  /*d3f0*/  FMUL.FTZ R47, R53, R75 ;  /* 0x0000004b352f7220 */ /* 0x000fe20000410000 */
[--C-:B------:R-:W-:Y:S03]  /*d400*/  FFMA.FTZ R94, R238, UR4, -R55.reuse ;  /* 0x00000004ee5e7c23 */ /* 0x100fe60008010837 */
[----:B------:R-:W3:Y:S01]  /*d410*/  MUFU.EX2 R120, R120 ;  /* 0x0000007800787308 */ /* 0x000ee20000000800 */
[----:B--2---:R-:W-:Y:S01]  /*d420*/  F2FP.F16.F32.PACK_AB R57, R123, R126 ;  /* 0x0000007e7b39723e */ /* 0x004fe200000000ff */
[----:B------:R-:W2:Y:S01]  /*d430*/  LDSM.16.MT88.4 R72, [R172+0xb400] ;  /* 0x00b40000ac48783b */ /* 0x000ea20000004200 */
[--C-:B------:R-:W-:Y:S01]  /*d440*/  FFMA.FTZ R144, R211, UR4, -R122.reuse ;  /* 0x00000004d3907c23 */ /* 0x100fe2000801087a */
[--C-:B------:R-:W-:Y:S01]  /*d450*/  FFMA.FTZ R147, R209, UR4, -R122.reuse ;  /* 0x00000004d1937c23 */ /* 0x100fe2000801087a */
[--C-:B------:R-:W-:Y:S01]  /*d460*/  FFMA.FTZ R146, R210, UR4, -R55.reuse ;  /* 0x00000004d2927c23 */ /* 0x100fe20008010837 */
[--C-:B------:R-:W-:Y:S01]  /*d470*/  FFMA.FTZ R149, R208, UR4, -R55.reuse ;  /* 0x00000004d0957c23 */ /* 0x100fe20008010837 */
[--C-:B------:R-:W-:Y:S03]  /*d480*/  FFMA.FTZ R246, R246, UR4, -R55.reuse ;  /* 0x00000004f6f67c23 */ /* 0x100fe60008010837 */
[----:B------:R-:W-:Y:S01]  /*d490*/  MUFU.EX2 R124, R124 ;  /* 0x0000007c007c7308 */ /* 0x000fe20000000800 */
[--C-:B------:R-:W-:Y:S01]  /*d4a0*/  FFMA.FTZ R127, R230, UR4, -R55.reuse ;  /* 0x00000004e67f7c23 */ /* 0x100fe20008010837 */
[----:B------:R-:W-:Y:S01]  /*d4b0*/  LDSM.16.MT88.4 R108, [R172+0xac00] ;  /* 0x00ac0000ac6c783b */ /* 0x000fe20000004200 */
[--C-:B------:R-:W-:Y:S01]  /*d4c0*/  FFMA.FTZ R128, R227, UR4, -R122.reuse ;  /* 0x00000004e3807c23 */ /* 0x100fe2000801087a */
[--C-:B------:R-:W-:Y:S01]  /*d4d0*/  FFMA.FTZ R129, R225, UR4, -R122.reuse ;  /* 0x00000004e1817c23 */ /* 0x100fe2000801087a */
[--C-:B------:R-:W-:Y:S01]  /*d4e0*/  FFMA.FTZ R130, R224, UR4, -R55.reuse ;  /* 0x00000004e0827c23 */ /* 0x100fe20008010837 */
[--C-:B------:R-:W-:Y:S01]  /*d4f0*/  FFMA.FTZ R133, R226, UR4, -R55.reuse ;  /* 0x00000004e2857c23 */ /* 0x100fe20008010837 */
[--C-:B------:R-:W-:Y:S03]  /*d500*/  FFMA.FTZ R148, R205, UR4, -R122.reuse ;  /* 0x00000004cd947c23 */ /* 0x100fe6000801087a */
[----:B------:R-:W4:Y:S01]  /*d510*/  MUFU.EX2 R117, R117 ;  /* 0x0000007500757308 */ /* 0x000f220000000800 */
[----:B---3--:R-:W-:Y:S01]  /*d520*/  F2FP.F16.F32.PACK_AB R58, R120, R121 ;  /* 0x00000079783a723e */ /* 0x008fe200000000ff */
[----:B------:R-:W-:Y:S01]  /*d530*/  LDSM.16.MT88.4 R100, [R116+0xac00] ;  /* 0x00ac00007464783b */ /* 0x000fe20000004200 */
[--C-:B------:R-:W-:Y:S01]  /*d540*/  FFMA.FTZ R150, R204, UR4, -R55.reuse ;  /* 0x00000004cc967c23 */ /* 0x100fe20008010837 */
[--C-:B------:R-:W-:Y:S01]  /*d550*/  FFMA.FTZ R151, R203, UR4, -R122.reuse ;  /* 0x00000004cb977c23 */ /* 0x100fe2000801087a */
[----:B------:R-:W-:Y:S01]  /*d560*/  FFMA.FTZ R152, R201, UR4, -R122 ;  /* 0x00000004c9987c23 */ /* 0x000fe2000801087a */
[--C-:B------:R-:W-:Y:S01]  /*d570*/  FFMA.FTZ R153, R202, UR4, -R55.reuse ;  /* 0x00000004ca997c23 */ /* 0x100fe20008010837 */
[----:B------:R-:W-:Y:S03]  /*d580*/  FFMA.FTZ R154, R200, UR4, -R55 ;  /* 0x00000004c89a7c23 */ /* 0x000fe60008010837 */
[----:B------:R-:W-:Y:S01]  /*d590*/  MUFU.EX2 R87, R87 ;  /* 0x0000005700577308 */ /* 0x000fe20000000800 */
[----:B------:R-:W-:Y:S01]  /*d5a0*/  FFMA.FTZ R126, R53, R194, R126 ;  /* 0x000000c2357e7223 */ /* 0x000fe2000001007e */
[----:B------:R-:W-:Y:S01]  /*d5b0*/  FFMA.FTZ R131, R54, R191, R131 ;  /* 0x000000bf36837223 */ /* 0x000fe20000010083 */
[----:B------:R-:W-:Y:S01]  /*d5c0*/  FFMA.FTZ R179, R179, UR4, -R122 ;  /* 0x00000004b3b37c23 */ /* 0x000fe2000801087a */
[----:B------:R-:W-:Y:S01]  /*d5d0*/  ISETP.GT.AND P0, PT, R181, 0x1, PT ;  /* 0x00000001b500780c */ /* 0x000fe20003f04270 */
[----:B------:R-:W-:Y:S01]  /*d5e0*/  FADD.FTZ R123, R123, R126 ;  /* 0x0000007e7b7b7221 */ /* 0x000fe20000010000 */
[--C-:B------:R-:W-:Y:S01]  /*d5f0*/  FFMA.FTZ R126, R196, UR4, -R55.reuse ;  /* 0x00000004c47e7c23 */ /* 0x100fe20008010837 */
[--C-:B------:R-:W-:Y:S03]  /*d600*/  FFMA.FTZ R195, R195, UR4, -R122.reuse ;  /* 0x00000004c3c37c23 */ /* 0x100fe6000801087a */
[----:B------:R-:W-:Y:S01]  /*d610*/  MUFU.EX2 R94, R94 ;  /* 0x0000005e005e7308 */ /* 0x000fe20000000800 */
[----:B----4-:R-:W-:Y:S01]  /*d620*/  F2FP.F16.F32.PACK_AB R59, R117, R124 ;  /* 0x0000007c753b723e */ /* 0x010fe200000000ff */
[--C-:B------:R-:W-:Y:S06]  /*d630*/  FFMA.FTZ R197, R197, UR4, -R122.reuse ;  /* 0x00000004c5c57c23 */ /* 0x100fec000801087a */
        /* <DEDUP_REMOVED lines=11> */
[--C-:B------:R-:W-:Y:S01]  /*d6f0*/  FFMA.FTZ R107, R229, UR4, -R122.reuse ;  /* 0x00000004e56b7c23 */ /* 0x100fe2000801087a */
[C---:B------:R-:W-:Y:S03]  /*d700*/  HMMA.16816.F32 R12, R56.reuse, R20, R12 ;  /* 0x00000014380c723c */ /* 0x040fe6000000180c */
[--C-:B------:R-:W-:Y:S03]  /*d710*/  FFMA.FTZ R106, R228, UR4, -R55.reuse ;  /* 0x00000004e46a7c23 */ /* 0x100fe60008010837 */
[----:B------:R-:W3:Y:S01]  /*d720*/  MUFU.EX2 R84, R84 ;  /* 0x0000005400547308 */ /* 0x000ee20000000800 */
[C---:B------:R-:W-:Y:S04]  /*d730*/  HMMA.16816.F32 R16, R56.reuse, R22, R16 ;  /* 0x000000163810723c */ /* 0x040fe80000001810 */
[C---:B------:R-:W-:Y:S01]  /*d740*/  FMUL.FTZ R20, R54.reuse, R96 ;  /* 0x0000006036147220 */ /* 0x040fe20000410000 */
[----:B------:R-:W-:Y:S02]  /*d750*/  FMUL.FTZ R21, R54, R97 ;  /* 0x0000006136157220 */ /* 0x000fe40000410000 */
        /* <DEDUP_REMOVED lines=8> */
[----:B------:R-:W-:Y:S02]  /*d7e0*/  MUFU.EX2 R99, R99 ;  /* 0x0000006300637308 */ /* 0x000fe40000000800 */
[C---:B------:R-:W-:Y:S08]  /*d7f0*/  HMMA.16816.F32 R24, R56.reuse, R30, R24 ;  /* 0x0000001e3818723c */ /* 0x040ff00000001818 */
[----:B------:R-:W-:Y:S03]  /*d800*/  MUFU.EX2 R135, R135 ;  /* 0x0000008700877308 */ /* 0x000fe60000000800 */
[C---:B------:R-:W-:Y:S01]  /*d810*/  FMUL.FTZ R28, R54.reuse, R88 ;  /* 0x00000058361c7220 */ /* 0x040fe20000410000 */
[----:B------:R-:W-:Y:S01]  /*d820*/  FMUL.FTZ R29, R54, R89 ;  /* 0x00000059361d7220 */ /* 0x000fe20000410000 */
[C---:B------:R-:W-:Y:S01]  /*d830*/  FMUL.FTZ R30, R53.reuse, R90 ;  /* 0x0000005a351e7220 */ /* 0x040fe20000410000 */
[----:B------:R-:W-:Y:S01]  /*d840*/  FMUL.FTZ R31, R53, R91 ;  /* 0x0000005b351f7220 */ /* 0x000fe20000410000 */
[----:B------:R-:W-:Y:S03]  /*d850*/  FFMA.FTZ R89, R240, UR4, -R55 ;  /* 0x00000004f0597c23 */ /* 0x000fe60008010837 */
[----:B------:R-:W-:Y:S01]  /*d860*/  MUFU.EX2 R132, R132 ;  /* 0x0000008400847308 */ /* 0x000fe20000000800 */
[--C-:B------:R-:W-:Y:S01]  /*d870*/  FFMA.FTZ R91, R239, UR4, -R122.reuse ;  /* 0x00000004ef5b7c23 */ /* 0x100fe2000801087a */
[--C-:B------:R-:W-:Y:S01]  /*d880*/  FFMA.FTZ R90, R237, UR4, -R122.reuse ;  /* 0x00000004ed5a7c23 */ /* 0x100fe2000801087a */
[C---:B------:R-:W-:Y:S07]  /*d890*/  HMMA.16816.F32 R28, R56.reuse, R40, R28 ;  /* 0x00000028381c723c */ /* 0x040fee000000181c */
[----:B------:R-:W-:Y:S01]  /*d8a0*/  MUFU.EX2 R89, R89 ;  /* 0x0000005900597308 */ /* 0x000fe20000000800 */
[C---:B------:R-:W-:Y:S03]  /*d8b0*/  HMMA.16816.F32 R32, R56.reuse, R42, R32 ;  /* 0x0000002a3820723c */ /* 0x040fe60000001820 */
[C---:B------:R-:W-:Y:S03]  /*d8c0*/  FMUL.FTZ R40, R54.reuse, R76 ;  /* 0x0000004c36287220 */ /* 0x040fe60000410000 */
[C---:B------:R-:W-:Y:S03]  /*d8d0*/  HMMA.16816.F32 R36, R56.reuse, R48, R36 ;  /* 0x000000303824723c */ /* 0x040fe60000001824 */
[----:B------:R-:W4:Y:S02]  /*d8e0*/  MUFU.EX2 R88, R246 ;  /* 0x000000f600587308 */ /* 0x000f240000000800 */
[C---:B------:R-:W-:Y:S01]  /*d8f0*/  FMUL.FTZ R41, R54.reuse, R77 ;  /* 0x0000004d36297220 */ /* 0x040fe20000410000 */
[C---:B------:R-:W-:Y:S01]  /*d900*/  FMUL.FTZ R42, R53.reuse, R78 ;  /* 0x0000004e352a7220 */ /* 0x040fe20000410000 */
[----:B------:R-:W-:Y:S01]  /*d910*/  FMUL.FTZ R43, R53, R79 ;  /* 0x0000004f352b7220 */ /* 0x000fe20000410000 */
[C---:B------:R-:W-:Y:S01]  /*d920*/  FMUL.FTZ R48, R54.reuse, R68 ;  /* 0x0000004436307220 */ /* 0x040fe20000410000 */
[----:B------:R-:W-:Y:S04]  /*d930*/  LDSM.16.MT88.4 R76, [R172+0xc400] ;  /* 0x00c40000ac4c783b */ /* 0x000fe80000004200 */
[----:B------:R-:W-:Y:S01]  /*d940*/  MUFU.EX2 R91, R91 ;  /* 0x0000005b005b7308 */ /* 0x000fe20000000800 */
[----:B------:R-:W-:Y:S01]  /*d950*/  FMUL.FTZ R49, R54, R69 ;  /* 0x0000004536317220 */ /* 0x000fe20000410000 */
[----:B------:R-:W-:Y:S01]  /*d960*/  FADD.FTZ R54, R125, R131 ;  /* 0x000000837d367221 */ /* 0x000fe20000010000 */
[--C-:B------:R-:W-:Y:S01]  /*d970*/  FFMA.FTZ R125, R207, UR4, -R122.reuse ;  /* 0x00000004cf7d7c23 */ /* 0x100fe2000801087a */
[C---:B------:R-:W-:Y:S03]  /*d980*/  HMMA.16816.F32 R40, R56.reuse, R50, R40 ;  /* 0x000000323828723c */ /* 0x040fe60000001828 */
[----:B------:R-:W-:Y:S03]  /*d990*/  FFMA.FTZ R131, R206, UR4, -R55 ;  /* 0x00000004ce837c23 */ /* 0x000fe60008010837 */
[----:B------:R-:W-:Y:S01]  /*d9a0*/  MUFU.EX2 R137, R137 ;  /* 0x0000008900897308 */ /* 0x000fe20000000800 */
[----:B------:R-:W-:Y:S01]  /*d9b0*/  FFMA.FTZ R122, R199, UR4, -R122 ;  /* 0x00000004c77a7c23 */ /* 0x000fe2000801087a */
[C---:B------:R-:W-:Y:S03]  /*d9c0*/  HMMA.16816.F32 R44, R56.reuse, R60, R44 ;  /* 0x0000003c382c723c */ /* 0x040fe6000000182c */
[C---:B------:R-:W-:Y:S01]  /*d9d0*/  FMUL.FTZ R50, R53.reuse, R70 ;  /* 0x0000004635327220 */ /* 0x040fe20000410000 */
[----:B------:R-:W-:Y:S04]  /*d9e0*/  FMUL.FTZ R51, R53, R71 ;  /* 0x0000004735337220 */ /* 0x000fe80000410000 */
[----:B------:R-:W-:Y:S01]  /*d9f0*/  MUFU.EX2 R134, R134 ;  /* 0x0000008600867308 */ /* 0x000fe20000000800 */
[----:B------:R-:W-:Y:S02]  /*da00*/  LDSM.16.MT88.4 R68, [R116+0xd400] ;  /* 0x00d400007444783b */ /* 0x000fe40000004200 */
[----:B------:R-:W-:Y:S01]  /*da10*/  FADD.FTZ R53, R121, R54 ;  /* 0x0000003679357221 */ /* 0x000fe20000010000 */
[----:B------:R-:W-:Y:S01]  /*da20*/  FADD.FTZ R54, R124, R123 ;  /* 0x0000007b7c367221 */ /* 0x000fe20000010000 */
[----:B------:R-:W-:Y:S05]  /*da30*/  HMMA.16816.F32 R48, R56, R62, R48 ;  /* 0x0000003e3830723c */ /* 0x000fea0000001830 */
[----:B------:R-:W-:Y:S01]  /*da40*/  MUFU.EX2 R136, R136 ;  /* 0x0000008800887308 */ /* 0x000fe20000000800 */
[----:B------:R-:W5:Y:S01]  /*da50*/  LDSM.16.MT88.4 R60, [R116+0xb400] ;  /* 0x00b40000743c783b */ /* 0x000f620000004200 */
[----:B------:R-:W-:Y:S01]  /*da60*/  FADD.FTZ R53, R120, R53 ;  /* 0x0000003578357221 */ /* 0x000fe20000010000 */
[----:B------:R-:W-:Y:S03]  /*da70*/  FADD.FTZ R117, R117, R54 ;  /* 0x0000003675757221 */ /* 0x000fe60000010000 */
[----:B------:R-:W-:Y:S01]  /*da80*/  FFMA.FTZ R123, R198, UR4, -R55 ;  /* 0x00000004c67b7c23 */ /* 0x000fe20008010837 */
[----:B---3--:R-:W-:Y:S03]  /*da90*/  F2FP.F16.F32.PACK_AB R58, R87, R84 ;  /* 0x00000054573a723e */ /* 0x008fe600000000ff */
[----:B------:R-:W-:Y:S01]  /*daa0*/  MUFU.EX2 R139, R139 ;  /* 0x0000008b008b7308 */ /* 0x000fe20000000800 */
[----:B------:R-:W-:Y:S01]  /*dab0*/  F2FP.F16.F32.PACK_AB R56, R93, R92 ;  /* 0x0000005c5d38723e */ /* 0x000fe200000000ff */
[----:B------:R-:W-:Y:S01]  /*dac0*/  FADD.FTZ R92, R92, R53 ;  /* 0x000000355c5c7221 */ /* 0x000fe20000010000 */
[----:B----4-:R-:W-:Y:S01]  /*dad0*/  F2FP.F16.F32.PACK_AB R57, R85, R88 ;  /* 0x000000585539723e */ /* 0x010fe200000000ff */
[----:B------:R-:W-:Y:S01]  /*dae0*/  FADD.FTZ R88, R88, R117 ;  /* 0x0000007558587221 */ /* 0x000fe20000010000 */
[----:B------:R-:W-:Y:S01]  /*daf0*/  F2FP.F16.F32.PACK_AB R59, R89, R86 ;  /* 0x00000056593b723e */ /* 0x000fe200000000ff */
[----:B------:R-:W-:Y:S01]  /*db00*/  FADD.FTZ R93, R93, R92 ;  /* 0x0000005c5d5d7221 */ /* 0x000fe20000010000 */
[----:B------:R-:W-:Y:S01]  /*db10*/  MOV R117, R0 ;  /* 0x0000000000757202 */ /* 0x000fe20000000f00 */
[----:B------:R-:W-:Y:S02]  /*db20*/  FADD.FTZ R85, R85, R88 ;  /* 0x0000005855557221 */ /* 0x000fe40000010000 */
[----:B------:R-:W-:Y:S01]  /*db30*/  MUFU.EX2 R138, R138 ;  /* 0x0000008a008a7308 */ /* 0x000fe20000000800 */
[----:B------:R-:W-:Y:S01]  /*db40*/  FADD.FTZ R84, R84, R93 ;  /* 0x0000005d54547221 */ /* 0x000fe20000010000 */
[C---:B------:R-:W-:Y:S03]  /*db50*/  HMMA.16816.F32 R4, R56.reuse, R64, R4 ;  /* 0x000000403804723c */ /* 0x040fe60000001804 */
[----:B------:R-:W-:Y:S01]  /*db60*/  FADD.FTZ R86, R86, R85 ;  /* 0x0000005556567221 */ /* 0x000fe20000010000 */
[----:B------:R-:W-:Y:S04]  /*db70*/  FADD.FTZ R84, R87, R84 ;  /* 0x0000005457547221 */ /* 0x000fe80000010000 */
[----:B------:R-:W-:Y:S01]  /*db80*/  MUFU.EX2 R141, R141 ;  /* 0x0000008d008d7308 */ /* 0x000fe20000000800 */
[C---:B------:R-:W-:Y:S01]  /*db90*/  HMMA.16816.F32 R8, R56.reuse, R66, R8 ;  /* 0x000000423808723c */ /* 0x040fe20000001808 */
[----:B------:R-:W3:Y:S02]  /*dba0*/  LDSM.16.MT88.4 R64, [R172+0xd400] ;  /* 0x00d40000ac40783b */ /* 0x000ee40000004200 */
[----:B------:R-:W-:Y:S03]  /*dbb0*/  FADD.FTZ R89, R89, R86 ;  /* 0x0000005659597221 */ /* 0x000fe60000010000 */
[C---:B-1----:R-:W-:Y:S03]  /*dbc0*/  HMMA.16816.F32 R12, R56.reuse, R80, R12 ;  /* 0x00000050380c723c */ /* 0x042fe6000000180c */
[----:B------:R-:W-:Y:S03]  /*dbd0*/  MUFU.EX2 R140, R140 ;  /* 0x0000008c008c7308 */ /* 0x000fe60000000800 */
[C---:B------:R-:W-:Y:S01]  /*dbe0*/  HMMA.16816.F32 R16, R56.reuse, R82, R16 ;  /* 0x000000523810723c */ /* 0x040fe20000001810 */
[----:B------:R-:W-:Y:S06]  /*dbf0*/  LDSM.16.MT88.4 R80, [R116+0xc800] ;  /* 0x00c800007450783b */ /* 0x000fec0000004200 */
[----:B------:R-:W-:Y:S01]  /*dc00*/  MUFU.EX2 R143, R143 ;  /* 0x0000008f008f7308 */ /* 0x000fe20000000800 */
[C---:B--2---:R-:W-:Y:S09]  /*dc10*/  HMMA.16816.F32 R20, R56.reuse, R72, R20 ;  /* 0x000000483814723c */ /* 0x044ff20000001814 */
[----:B------:R-:W-:Y:S01]  /*dc20*/  MUFU.EX2 R142, R142 ;  /* 0x0000008e008e7308 */ /* 0x000fe20000000800 */
[C---:B------:R-:W-:Y:S01]  /*dc30*/  HMMA.16816.F32 R24, R56.reuse, R74, R24 ;  /* 0x0000004a3818723c */ /* 0x040fe20000001818 */
[----:B------:R-:W-:Y:S05]  /*dc40*/  LDSM.16.MT88.4 R72, [R116+0x9800] ;  /* 0x009800007448783b */ /* 0x000fea0000004200 */
[C---:B-----5:R-:W-:Y:S03]  /*dc50*/  HMMA.16816.F32 R28, R56.reuse, R60, R28 ;  /* 0x0000003c381c723c */ /* 0x060fe6000000181c */
[----:B------:R-:W-:Y:S03]  /*dc60*/  MUFU.EX2 R145, R145 ;  /* 0x0000009100917308 */ /* 0x000fe60000000800 */
[C---:B------:R-:W-:Y:S01]  /*dc70*/  HMMA.16816.F32 R32, R56.reuse, R62, R32 ;  /* 0x0000003e3820723c */ /* 0x040fe20000001820 */
[----:B------:R-:W1:Y:S06]  /*dc80*/  LDSM.16.MT88.4 R60, [R172+0x9800] ;  /* 0x00980000ac3c783b */ /* 0x000e6c0000004200 */
[----:B------:R-:W-:Y:S01]  /*dc90*/  MUFU.EX2 R144, R144 ;  /* 0x0000009000907308 */ /* 0x000fe20000000800 */
[C---:B---3--:R-:W-:Y:S09]  /*dca0*/  HMMA.16816.F32 R36, R56.reuse, R64, R36 ;  /* 0x000000403824723c */ /* 0x048ff20000001824 */
[----:B------:R-:W-:Y:S01]  /*dcb0*/  MUFU.EX2 R147, R147 ;  /* 0x0000009300937308 */ /* 0x000fe20000000800 */
[C---:B------:R-:W-:Y:S01]  /*dcc0*/  HMMA.16816.F32 R40, R56.reuse, R66, R40 ;  /* 0x000000423828723c */ /* 0x040fe20000001828 */
[----:B------:R-:W2:Y:S05]  /*dcd0*/  LDSM.16.MT88.4 R64, [R172+0xb800] ;  /* 0x00b80000ac40783b */ /* 0x000eaa0000004200 */
[C---:B------:R-:W-:Y:S03]  /*dce0*/  HMMA.16816.F32 R44, R56.reuse, R68, R44 ;  /* 0x00000044382c723c */ /* 0x040fe6000000182c */
[----:B------:R-:W3:Y:S03]  /*dcf0*/  MUFU.EX2 R90, R90 ;  /* 0x0000005a005a7308 */ /* 0x000ee60000000800 */
[----:B------:R-:W-:Y:S01]  /*dd00*/  HMMA.16816.F32 R48, R56, R70, R48 ;  /* 0x000000463830723c */ /* 0x000fe20000001830 */
[----:B------:R-:W4:Y:S06]  /*dd10*/  LDSM.16.MT88.4 R68, [R116+0xb800] ;  /* 0x00b800007444783b */ /* 0x000f2c0000004200 */
[----:B------:R-:W-:Y:S01]  /*dd20*/  MUFU.EX2 R105, R105 ;  /* 0x0000006900697308 */ /* 0x000fe20000000800 */
[----:B------:R-:W-:Y:S09]  /*dd30*/  F2FP.F16.F32.PACK_AB R57, R99, R94 ;  /* 0x0000005e6339723e */ /* 0x000ff200000000ff */
[----:B------:R-:W5:Y:S01]  /*dd40*/  MUFU.EX2 R96, R96 ;  /* 0x0000006000607308 */ /* 0x000f620000000800 */
[C---:B---3--:R-:W-:Y:S01]  /*dd50*/  F2FP.F16.F32.PACK_AB R56, R90.reuse, R91 ;  /* 0x0000005b5a38723e */ /* 0x048fe200000000ff */
[----:B------:R-:W-:Y:S02]  /*dd60*/  FADD.FTZ R91, R91, R84 ;  /* 0x000000545b5b7221 */ /* 0x000fe40000010000 */
[----:B------:R-:W-:Y:S02]  /*dd70*/  LDSM.16.MT88.4 R84, [R116+0xcc00] ;  /* 0x00cc00007454783b */ /* 0x000fe40000004200 */
[----:B------:R-:W-:Y:S04]  /*dd80*/  FADD.FTZ R90, R90, R91 ;  /* 0x0000005b5a5a7221 */ /* 0x000fe80000010000 */
[----:B------:R-:W-:Y:S10]  /*dd90*/  MUFU.EX2 R97, R97 ;  /* 0x0000006100617308 */ /* 0x000ff40000000800 */
[----:B------:R-:W3:Y:S01]  /*dda0*/  MUFU.EX2 R98, R98 ;  /* 0x0000006200627308 */ /* 0x000ee20000000800 */
[C---:B-----5:R-:W-:Y:S01]  /*ddb0*/  F2FP.F16.F32.PACK_AB R58, R96.reuse, R105 ;  /* 0x00000069603a723e */ /* 0x060fe200000000ff */
[----:B------:R-:W-:Y:S04]  /*ddc0*/  FADD.FTZ R105, R105, R90 ;  /* 0x0000005a69697221 */ /* 0x000fe80000010000 */
[----:B------:R-:W-:Y:S04]  /*ddd0*/  FADD.FTZ R105, R96, R105 ;  /* 0x0000006960697221 */ /* 0x000fe80000010000 */
[----:B------:R-:W-:Y:S10]  /*dde0*/  MUFU.EX2 R146, R146 ;  /* 0x0000009200927308 */ /* 0x000ff40000000800 */
[----:B------:R-:W-:Y:S01]  /*ddf0*/  MUFU.EX2 R149, R149 ;  /* 0x0000009500957308 */ /* 0x000fe20000000800 */
[----:B---3--:R-:W-:Y:S07]  /*de00*/  F2FP.F16.F32.PACK_AB R59, R98, R97 ;  /* 0x00000061623b723e */ /* 0x008fee00000000ff */
[C---:B-1----:R-:W-:Y:S02]  /*de10*/  HMMA.16816.F32 R4, R56.reuse, R60, R4 ;  /* 0x0000003c3804723c */ /* 0x042fe40000001804 */
[----:B------:R-:W-:Y:S04]  /*de20*/  MUFU.EX2 R104, R104 ;  /* 0x0000006800687308 */ /* 0x000fe80000000800 */
[C---:B------:R-:W-:Y:S01]  /*de30*/  HMMA.16816.F32 R8, R56.reuse, R62, R8 ;  /* 0x0000003e3808723c */ /* 0x040fe20000001808 */
[----:B------:R-:W1:Y:S05]  /*de40*/  LDSM.16.MT88.4 R60, [R172+0xd800] ;  /* 0x00d80000ac3c783b */ /* 0x000e6a0000004200 */
[----:B------:R-:W3:Y:S01]  /*de50*/  MUFU.EX2 R107, R107 ;  /* 0x0000006b006b7308 */ /* 0x000ee20000000800 */
[C---:B------:R-:W-:Y:S09]  /*de60*/  HMMA.16816.F32 R12, R56.reuse, R72, R12 ;  /* 0x00000048380c723c */ /* 0x040ff2000000180c */
[----:B------:R-:W-:Y:S01]  /*de70*/  MUFU.EX2 R106, R106 ;  /* 0x0000006a006a7308 */ /* 0x000fe20000000800 */
[C---:B------:R-:W-:Y:S01]  /*de80*/  HMMA.16816.F32 R16, R56.reuse, R74, R16 ;  /* 0x0000004a3810723c */ /* 0x040fe20000001810 */
[----:B------:R-:W5:Y:S05]  /*de90*/  LDSM.16.MT88.4 R72, [R116+0xd800] ;  /* 0x00d800007448783b */ /* 0x000f6a0000004200 */
[C---:B--2---:R-:W-:Y:S03]  /*dea0*/  HMMA.16816.F32 R20, R56.reuse, R64, R20 ;  /* 0x000000403814723c */ /* 0x044fe60000001814 */
[----:B------:R-:W2:Y:S03]  /*deb0*/  MUFU.EX2 R127, R127 ;  /* 0x0000007f007f7308 */ /* 0x000ea60000000800 */
[C---:B------:R-:W-:Y:S01]  /*dec0*/  HMMA.16816.F32 R24, R56.reuse, R66, R24 ;  /* 0x000000423818723c */ /* 0x040fe20000001818 */
[----:B------:R-:W2:Y:S06]  /*ded0*/  LDSM.16.MT88.4 R64, [R172+0x9c00] ;  /* 0x009c0000ac40783b */ /* 0x000eac0000004200 */
[----:B------:R-:W-:Y:S01]  /*dee0*/  MUFU.EX2 R128, R128 ;  /* 0x0000008000807308 */ /* 0x000fe20000000800 */
[C---:B----4-:R-:W-:Y:S09]  /*def0*/  HMMA.16816.F32 R28, R56.reuse, R68, R28 ;  /* 0x00000044381c723c */ /* 0x050ff2000000181c */
[----:B------:R-:W4:Y:S01]  /*df00*/  MUFU.EX2 R129, R129 ;  /* 0x0000008100817308 */ /* 0x000f220000000800 */
[C---:B------:R-:W-:Y:S01]  /*df10*/  HMMA.16816.F32 R32, R56.reuse, R70, R32 ;  /* 0x000000463820723c */ /* 0x040fe20000001820 */
[----:B------:R-:W4:Y:S05]  /*df20*/  LDSM.16.MT88.4 R68, [R116+0x9c00] ;  /* 0x009c00007444783b */ /* 0x000f2a0000004200 */
[C---:B-1----:R-:W-:Y:S03]  /*df30*/  HMMA.16816.F32 R36, R56.reuse, R60, R36 ;  /* 0x0000003c3824723c */ /* 0x042fe60000001824 */
[----:B------:R-:W-:Y:S03]  /*df40*/  MUFU.EX2 R130, R130 ;  /* 0x0000008200827308 */ /* 0x000fe60000000800 */
[C---:B------:R-:W-:Y:S01]  /*df50*/  HMMA.16816.F32 R40, R56.reuse, R62, R40 ;  /* 0x0000003e3828723c */ /* 0x040fe20000001828 */
[----:B------:R-:W1:Y:S06]  /*df60*/  LDSM.16.MT88.4 R60, [R172+0xbc00] ;  /* 0x00bc0000ac3c783b */ /* 0x000e6c0000004200 */
[----:B------:R-:W4:Y:S01]  /*df70*/  MUFU.EX2 R133, R133 ;  /* 0x0000008500857308 */ /* 0x000f220000000800 */
[C---:B-----5:R-:W-:Y:S09]  /*df80*/  HMMA.16816.F32 R44, R56.reuse, R72, R44 ;  /* 0x00000048382c723c */ /* 0x060ff2000000182c */
[----:B------:R-:W-:Y:S01]  /*df90*/  MUFU.EX2 R125, R125 ;  /* 0x0000007d007d7308 */ /* 0x000fe20000000800 */
[----:B------:R-:W-:Y:S01]  /*dfa0*/  HMMA.16816.F32 R48, R56, R74, R48 ;  /* 0x0000004a3830723c */ /* 0x000fe20000001830 */
[----:B------:R-:W5:Y:S06]  /*dfb0*/  LDSM.16.MT88.4 R72, [R116+0xbc00] ;  /* 0x00bc00007448783b */ /* 0x000f6c0000004200 */
[----:B---3--:R-:W-:Y:S02]  /*dfc0*/  F2FP.F16.F32.PACK_AB R56, R107, R104 ;  /* 0x000000686b38723e */ /* 0x008fe400000000ff */
[----:B------:R-:W-:Y:S02]  /*dfd0*/  MUFU.EX2 R148, R148 ;  /* 0x0000009400947308 */ /* 0x000fe40000000800 */
[----:B--2---:R-:W-:Y:S01]  /*dfe0*/  F2FP.F16.F32.PACK_AB R57, R127, R106 ;  /* 0x0000006a7f39723e */ /* 0x004fe200000000ff */
[----:B------:R-:W-:Y:S01]  /*dff0*/  FADD.FTZ R104, R104, R105 ;  /* 0x0000006968687221 */ /* 0x000fe20000010000 */
[----:B----4-:R-:W-:Y:S02]  /*e000*/  F2FP.F16.F32.PACK_AB R58, R129, R128 ;  /* 0x00000080813a723e */ /* 0x010fe400000000ff */
[----:B------:R-:W-:Y:S04]  /*e010*/  F2FP.F16.F32.PACK_AB R59, R133, R130 ;  /* 0x00000082853b723e */ /* 0x000fe800000000ff */
[----:B------:R-:W-:Y:S01]  /*e020*/  MUFU.EX2 R131, R131 ;  /* 0x0000008300837308 */ /* 0x000fe20000000800 */
[----:B------:R-:W-:Y:S04]  /*e030*/  FADD.FTZ R107, R107, R104 ;  /* 0x000000686b6b7221 */ /* 0x000fe80000010000 */
[----:B------:R-:W-:Y:S01]  /*e040*/  FADD.FTZ R128, R128, R107 ;  /* 0x0000006b80807221 */ /* 0x000fe20000010000 */
[C---:B------:R-:W-:Y:S04]  /*e050*/  HMMA.16816.F32 R4, R56.reuse, R64, R4 ;  /* 0x000000403804723c */ /* 0x040fe80000001804 */
[----:B------:R-:W-:Y:S01]  /*e060*/  MUFU.EX2 R150, R150 ;  /* 0x0000009600967308 */ /* 0x000fe20000000800 */
[----:B------:R-:W-:Y:S01]  /*e070*/  FADD.FTZ R128, R129, R128 ;  /* 0x0000008081807221 */ /* 0x000fe20000010000 */
[C---:B------:R-:W-:Y:S01]  /*e080*/  HMMA.16816.F32 R8, R56.reuse, R66, R8 ;  /* 0x000000423808723c */ /* 0x040fe20000001808 */
[----:B------:R-:W2:Y:S07]  /*e090*/  LDSM.16.MT88.4 R64, [R172+0xdc00] ;  /* 0x00dc0000ac40783b */ /* 0x000eae0000004200 */
[----:B------:R-:W-:Y:S01]  /*e0a0*/  MUFU.EX2 R151, R151 ;  /* 0x0000009700977308 */ /* 0x000fe20000000800 */
[C---:B------:R-:W-:Y:S06]  /*e0b0*/  HMMA.16816.F32 R12, R56.reuse, R68, R12 ;  /* 0x00000044380c723c */ /* 0x040fec000000180c */
[C---:B------:R-:W-:Y:S01]  /*e0c0*/  HMMA.16816.F32 R16, R56.reuse, R70, R16 ;  /* 0x000000463810723c */ /* 0x040fe20000001810 */
[----:B------:R-:W3:Y:S02]  /*e0d0*/  LDSM.16.MT88.4 R68, [R116+0xdc00] ;  /* 0x00dc00007444783b */ /* 0x000ee40000004200 */
[----:B------:R-:W-:Y:S03]  /*e0e0*/  MUFU.EX2 R152, R152 ;  /* 0x0000009800987308 */ /* 0x000fe60000000800 */
[C---:B-1----:R-:W-:Y:S07]  /*e0f0*/  HMMA.16816.F32 R20, R56.reuse, R60, R20 ;  /* 0x0000003c3814723c */ /* 0x042fee0000001814 */
[----:B------:R-:W-:Y:S01]  /*e100*/  MUFU.EX2 R153, R153 ;  /* 0x0000009900997308 */ /* 0x000fe20000000800 */
[C---:B------:R-:W-:Y:S01]  /*e110*/  HMMA.16816.F32 R24, R56.reuse, R62, R24 ;  /* 0x0000003e3818723c */ /* 0x040fe20000001818 */
[----:B------:R-:W1:Y:S05]  /*e120*/  LDSM.16.MT88.4 R60, [R172+0xa000] ;  /* 0x00a00000ac3c783b */ /* 0x000e6a0000004200 */
[C---:B-----5:R-:W-:Y:S03]  /*e130*/  HMMA.16816.F32 R28, R56.reuse, R72, R28 ;  /* 0x00000048381c723c */ /* 0x060fe6000000181c */
[----:B------:R-:W-:Y:S03]  /*e140*/  MUFU.EX2 R154, R154 ;  /* 0x0000009a009a7308 */ /* 0x000fe60000000800 */
[C---:B------:R-:W-:Y:S01]  /*e150*/  HMMA.16816.F32 R32, R56.reuse, R74, R32 ;  /* 0x0000004a3820723c */ /* 0x040fe20000001820 */
[----:B------:R-:W4:Y:S06]  /*e160*/  LDSM.16.MT88.4 R72, [R116+0xa000] ;  /* 0x00a000007448783b */ /* 0x000f2c0000004200 */
        /* <DEDUP_REMOVED lines=9> */
[----:B------:R-:W5:Y:S01]  /*e200*/  MUFU.EX2 R126, R126 ;  /* 0x0000007e007e7308 */ /* 0x000f620000000800 */
[----:B------:R-:W-:Y:S03]  /*e210*/  F2FP.F16.F32.PACK_AB R56, R132, R135 ;  /* 0x000000878438723e */ /* 0x000fe600000000ff */
[----:B------:R-:W-:Y:S01]  /*e220*/  FADD.FTZ R135, R135, R128 ;  /* 0x0000008087877221 */ /* 0x000fe20000010000 */
[----:B------:R-:W-:Y:S05]  /*e230*/  F2FP.F16.F32.PACK_AB R57, R134, R137 ;  /* 0x000000898639723e */ /* 0x000fea00000000ff */
[----:B------:R-:W-:Y:S01]  /*e240*/  MUFU.EX2 R191, R122 ;  /* 0x0000007a00bf7308 */ /* 0x000fe20000000800 */
[----:B------:R-:W-:Y:S01]  /*e250*/  F2FP.F16.F32.PACK_AB R58, R139, R136 ;  /* 0x000000888b3a723e */ /* 0x000fe200000000ff */
[----:B------:R-:W-:Y:S01]  /*e260*/  FADD.FTZ R135, R132, R135 ;  /* 0x0000008784877221 */ /* 0x000fe20000010000 */
[----:B------:R-:W-:Y:S03]  /*e270*/  F2FP.F16.F32.PACK_AB R59, R141, R138 ;  /* 0x0000008a8d3b723e */ /* 0x000fe600000000ff */
[----:B------:R-:W-:Y:S01]  /*e280*/  FADD.FTZ R136, R136, R135 ;  /* 0x0000008788887221 */ /* 0x000fe20000010000 */
[----:B-----5:R-:W-:Y:S03]  /*e290*/  F2FP.F16.F32.PACK_AB R53, R126, R123 ;  /* 0x0000007b7e35723e */ /* 0x020fe600000000ff */
[C---:B-1----:R-:W-:Y:S03]  /*e2a0*/  HMMA.16816.F32 R4, R56.reuse, R60, R4 ;  /* 0x0000003c3804723c */ /* 0x042fe60000001804 */
[----:B------:R-:W-:Y:S03]  /*e2b0*/  FADD.FTZ R139, R139, R136 ;  /* 0x000000888b8b7221 */ /* 0x000fe60000010000 */
[C---:B------:R-:W-:Y:S01]  /*e2c0*/  HMMA.16816.F32 R8, R56.reuse, R62, R8 ;  /* 0x0000003e3808723c */ /* 0x040fe20000001808 */
[----:B------:R-:W1:Y:S05]  /*e2d0*/  LDSM.16.MT88.4 R60, [R172+0xe000] ;  /* 0x00e00000ac3c783b */ /* 0x000e6a0000004200 */
[C---:B----4-:R-:W-:Y:S06]  /*e2e0*/  HMMA.16816.F32 R12, R56.reuse, R72, R12 ;  /* 0x00000048380c723c */ /* 0x050fec000000180c */
[C---:B------:R-:W-:Y:S01]  /*e2f0*/  HMMA.16816.F32 R16, R56.reuse, R74, R16 ;  /* 0x0000004a3810723c */ /* 0x040fe20000001810 */
[----:B------:R-:W4:Y:S05]  /*e300*/  LDSM.16.MT88.4 R72, [R116+0xe000] ;  /* 0x00e000007448783b */ /* 0x000f2a0000004200 */
[C---:B--2---:R-:W-:Y:S06]  /*e310*/  HMMA.16816.F32 R20, R56.reuse, R64, R20 ;  /* 0x000000403814723c */ /* 0x044fec0000001814 */
[C---:B------:R-:W-:Y:S01]  /*e320*/  HMMA.16816.F32 R24, R56.reuse, R66, R24 ;  /* 0x000000423818723c */ /* 0x040fe20000001818 */
[----:B------:R-:W2:Y:S05]  /*e330*/  LDSM.16.MT88.4 R64, [R172+0xa400] ;  /* 0x00a40000ac40783b */ /* 0x000eaa0000004200 */
[C---:B---3--:R-:W-:Y:S06]  /*e340*/  HMMA.16816.F32 R28, R56.reuse, R68, R28 ;  /* 0x00000044381c723c */ /* 0x048fec000000181c */
[C---:B------:R-:W-:Y:S01]  /*e350*/  HMMA.16816.F32 R32, R56.reuse, R70, R32 ;  /* 0x000000463820723c */ /* 0x040fe20000001820 */
[----:B------:R-:W3:Y:S05]  /*e360*/  LDSM.16.MT88.4 R68, [R116+0xa400] ;  /* 0x00a400007444783b */ /* 0x000eea0000004200 */
[C---:B-1----:R-:W-:Y:S06]  /*e370*/  HMMA.16816.F32 R36, R56.reuse, R60, R36 ;  /* 0x0000003c3824723c */ /* 0x042fec0000001824 */
[C---:B------:R-:W-:Y:S05]  /*e380*/  HMMA.16816.F32 R40, R56.reuse, R62, R40 ;  /* 0x0000003e3828723c */ /* 0x040fea0000001828 */
[----:B------:R-:W-:Y:S01]  /*e390*/  F2FP.F16.F32.PACK_AB R60, R143, R140 ;  /* 0x0000008c8f3c723e */ /* 0x000fe200000000ff */
[C---:B----4-:R-:W-:Y:S05]  /*e3a0*/  HMMA.16816.F32 R44, R56.reuse, R72, R44 ;  /* 0x00000048382c723c */ /* 0x050fea000000182c */
[----:B------:R-:W-:Y:S01]  /*e3b0*/  F2FP.F16.F32.PACK_AB R61, R145, R142 ;  /* 0x0000008e913d723e */ /* 0x000fe200000000ff */
[----:B------:R-:W-:Y:S01]  /*e3c0*/  HMMA.16816.F32 R48, R56, R74, R48 ;  /* 0x0000004a3830723c */ /* 0x000fe20000001830 */
[----:B------:R-:W1:Y:S04]  /*e3d0*/  LDSM.16.MT88.4 R56, [R116+0xc400] ;  /* 0x00c400007438783b */ /* 0x000e680000004200 */
[----:B------:R-:W-:Y:S01]  /*e3e0*/  F2FP.F16.F32.PACK_AB R62, R147, R144 ;  /* 0x00000090933e723e */ /* 0x000fe200000000ff */
[----:B------:R-:W-:Y:S01]  /*e3f0*/  FADD.FTZ R140, R140, R139 ;  /* 0x0000008b8c8c7221 */ /* 0x000fe20000010000 */
[----:B------:R-:W-:Y:S02]  /*e400*/  F2FP.F16.F32.PACK_AB R63, R149, R146 ;  /* 0x00000092953f723e */ /* 0x000fe400000000ff */
[----:B------:R-:W-:Y:S02]  /*e410*/  LDSM.16.MT88.4 R72, [R172+0xa800] ;  /* 0x00a80000ac48783b */ /* 0x000fe40000004200 */
[----:B------:R-:W-:Y:S03]  /*e420*/  FADD.FTZ R143, R143, R140 ;  /* 0x0000008c8f8f7221 */ /* 0x000fe60000010000 */
[C---:B--2---:R-:W-:Y:S05]  /*e430*/  HMMA.16816.F32 R4, R60.reuse, R64, R4 ;  /* 0x000000403c04723c */ /* 0x044fea0000001804 */
[----:B------:R-:W-:Y:S01]  /*e440*/  FADD.FTZ R144, R144, R143 ;  /* 0x0000008f90907221 */ /* 0x000fe20000010000 */
[C---:B------:R-:W-:Y:S01]  /*e450*/  HMMA.16816.F32 R8, R60.reuse, R66, R8 ;  /* 0x000000423c08723c */ /* 0x040fe20000001808 */
[----:B------:R-:W2:Y:S04]  /*e460*/  LDSM.16.MT88.4 R64, [R172+0xe400] ;  /* 0x00e40000ac40783b */ /* 0x000ea80000004200 */
[----:B------:R-:W-:Y:S01]  /*e470*/  FADD.FTZ R144, R147, R144 ;  /* 0x0000009093907221 */ /* 0x000fe20000010000 */
[C---:B---3--:R-:W-:Y:S06]  /*e480*/  HMMA.16816.F32 R12, R60.reuse, R68, R12 ;  /* 0x000000443c0c723c */ /* 0x048fec000000180c */
        /* <DEDUP_REMOVED lines=18> */
[C---:B------:R-:W-:Y:S03]  /*e5b0*/  HMMA.16816.F32 R4, R56.reuse, R72, R4 ;  /* 0x000000483804723c */ /* 0x040fe60000001804 */
[----:B------:R-:W3:Y:S02]  /*e5c0*/  LDSM.16.MT88.4 R68, [R116+0xe800] ;  /* 0x00e800007444783b */ /* 0x000ee40000004200 */
[----:B------:R-:W-:Y:S01]  /*e5d0*/  FADD.FTZ R148, R148, R125 ;  /* 0x0000007d94947221 */ /* 0x000fe20000010000 */
[C---:B------:R-:W-:Y:S05]  /*e5e0*/  HMMA.16816.F32 R8, R56.reuse, R74, R8 ;  /* 0x0000004a3808723c */ /* 0x040fea0000001808 */
[----:B------:R-:W-:Y:S01]  /*e5f0*/  FADD.FTZ R151, R151, R148 ;  /* 0x0000009497977221 */ /* 0x000fe20000010000 */
[C---:B----4-:R-:W-:Y:S05]  /*e600*/  HMMA.16816.F32 R12, R56.reuse, R76, R12 ;  /* 0x0000004c380c723c */ /* 0x050fea000000180c */
[----:B------:R-:W-:Y:S01]  /*e610*/  FADD.FTZ R152, R152, R151 ;  /* 0x0000009798987221 */ /* 0x000fe20000010000 */
[C---:B------:R-:W-:Y:S01]  /*e620*/  HMMA.16816.F32 R16, R56.reuse, R78, R16 ;  /* 0x0000004e3810723c */ /* 0x040fe20000001810 */
[----:B------:R-:W-:Y:S05]  /*e630*/  LDSM.16.MT88.4 R76, [R172+0xec00] ;  /* 0x00ec0000ac4c783b */ /* 0x000fea0000004200 */
[C---:B-1----:R-:W-:Y:S01]  /*e640*/  HMMA.16816.F32 R20, R56.reuse, R64, R20 ;  /* 0x000000403814723c */ /* 0x042fe20000001814 */
[----:B------:R-:W1:Y:S05]  /*e650*/  MUFU.EX2 R64, R197 ;  /* 0x000000c500407308 */ /* 0x000e6a0000000800 */
[C---:B------:R-:W-:Y:S05]  /*e660*/  HMMA.16816.F32 R24, R56.reuse, R66, R24 ;  /* 0x000000423818723c */ /* 0x040fea0000001818 */
[--C-:B------:R-:W-:Y:S01]  /*e670*/  FFMA.FTZ R65, R52, UR4, -R55.reuse ;  /* 0x0000000434417c23 */ /* 0x100fe20008010837 */
[C---:B------:R-:W-:Y:S05]  /*e680*/  HMMA.16816.F32 R28, R56.reuse, R80, R28 ;  /* 0x00000050381c723c */ /* 0x040fea000000181c */
[----:B------:R-:W-:Y:S01]  /*e690*/  F2FP.F16.F32.PACK_AB R52, R124, R121 ;  /* 0x000000797c34723e */ /* 0x000fe200000000ff */
[C---:B------:R-:W-:Y:S01]  /*e6a0*/  HMMA.16816.F32 R32, R56.reuse, R82, R32 ;  /* 0x000000523820723c */ /* 0x040fe20000001820 */
[----:B------:R-:W-:Y:S04]  /*e6b0*/  MUFU.EX2 R65, R65 ;  /* 0x0000004100417308 */ /* 0x000fe80000000800 */
[----:B------:R-:W-:Y:S01]  /*e6c0*/  FFMA.FTZ R55, R3, UR4, -R55 ;  /* 0x0000000403377c23 */ /* 0x000fe20008010837 */
[C---:B--2---:R-:W-:Y:S05]  /*e6d0*/  HMMA.16816.F32 R36, R56.reuse, R60, R36 ;  /* 0x0000003c3824723c */ /* 0x044fea0000001824 */
[----:B------:R-:W2:Y:S01]  /*e6e0*/  MUFU.EX2 R194, R55 ;  /* 0x0000003700c27308 */ /* 0x000ea20000000800 */
[----:B-1----:R-:W-:Y:S01]  /*e6f0*/  F2FP.F16.F32.PACK_AB R54, R191, R64 ;  /* 0x00000040bf36723e */ /* 0x002fe200000000ff */
[C---:B------:R-:W-:Y:S04]  /*e700*/  HMMA.16816.F32 R40, R56.reuse, R62, R40 ;  /* 0x0000003e3828723c */ /* 0x040fe80000001828 */
[----:B------:R-:W-:Y:S02]  /*e710*/  FADD.FTZ R60, R94, R89 ;  /* 0x000000595e3c7221 */ /* 0x000fe40000010000 */
[C---:B---3--:R-:W-:Y:S01]  /*e720*/  HMMA.16816.F32 R44, R56.reuse, R68, R44 ;  /* 0x00000044382c723c */ /* 0x048fe2000000182c */
[----:B------:R-:W1:Y:S04]  /*e730*/  LDSM.16.MT88.4 R92, [R172+0xcc00] ;  /* 0x00cc0000ac5c783b */ /* 0x000e680000004200 */
[----:B------:R-:W-:Y:S01]  /*e740*/  FADD.FTZ R60, R99, R60 ;  /* 0x0000003c633c7221 */ /* 0x000fe20000010000 */
[----:B------:R-:W-:Y:S03]  /*e750*/  HMMA.16816.F32 R48, R56, R70, R48 ;  /* 0x000000463830723c */ /* 0x000fe60000001830 */
[----:B------:R-:W3:Y:S02]  /*e760*/  LDSM.16.MT88.4 R68, [R116+0xec00] ;  /* 0x00ec00007444783b */ /* 0x000ee40000004200 */
[----:B--2---:R-:W-:Y:S01]  /*e770*/  F2FP.F16.F32.PACK_AB R55, R194, R65 ;  /* 0x00000041c237723e */ /* 0x004fe200000000ff */
[----:B------:R-:W-:Y:S01]  /*e780*/  FADD.FTZ R3, R97, R60 ;  /* 0x0000003c61037221 */ /* 0x000fe20000010000 */
[----:B------:R-:W-:Y:S04]  /*e790*/  FADD.FTZ R121, R121, R152 ;  /* 0x0000009879797221 */ /* 0x000fe80000010000 */
        /* <DEDUP_REMOVED lines=25> */
[----:B------:R-:W-:Y:S05]  /*e930*/  HMMA.16816.F32 R68, R52, R70, R48 ;  /* 0x000000463444723c */ /* 0x000fea0000001830 */
[----:B------:R-:W-:Y:S01]  /*e940*/  FADD.FTZ R4, R149, R4 ;  /* 0x0000000495047221 */ /* 0x000fe20000010000 */
[----:B------:R-:W-:Y:S01]  /*e950*/  IADD3 R3, R181, -0x1, RZ ;  /* 0xffffffffb5037810 */ /* 0x000fe20007ffe0ff */
[----:B------:R-:W-:Y:S04]  /*e960*/  FADD.FTZ R191, R191, R64 ;  /* 0x00000040bfbf7221 */ /* 0x000fe80000010000 */
[----:B------:R-:W-:Y:S01]  /*e970*/  FADD.FTZ R131, R131, R4 ;  /* 0x0000000483837221 */ /* 0x000fe20000010000 */
[----:B------:R-:W-:Y:S03]  /*e980*/  MOV R181, R3 ;  /* 0x0000000300b57202 */ /* 0x000fe60000000f00 */
        /* <DEDUP_REMOVED lines=8> */
.L_x_1857:
        /* <DEDUP_REMOVED lines=173> */
.L_x_1862:
        /* <DEDUP_REMOVED lines=10> */
.L_x_1863:
[----:B------:R-:W1:Y:S01]  /*f580*/  S2R R5, SR_CTAID.Z ;  /* 0x0000000000057919 */ /* 0x000e620000002700 */
[----:B------:R-:W1:Y:S01]  /*f590*/  LDC R0, c[0x0][0x270] ;  /* 0x00009c00ff007b82 */ /* 0x000e620000000800 */
[----:B------:R-:W1:Y:S07]  /*f5a0*/  S2R R2, SR_CTAID.Y ;  /* 0x0000000000027919 */ /* 0x000e6e0000002600 */
[----:B------:R-:W2:Y:S01]  /*f5b0*/  LDC R180, c[0x0][0x2c4] ;  /* 0x0000b100ffb47b82 */ /* 0x000ea20000000800 */
[----:B-1----:R-:W-:-:S04]  /*f5c0*/  IMAD R13, R2, R0, R5 ;  /* 0x00000000020d7224 */ /* 0x002fc800078e0205 */
[----:B--2---:R-:W-:-:S07]  /*f5d0*/  IMAD R180, R13, R180, RZ ;  /* 0x000000b40db47224 */ /* 0x004fce00078e02ff */
.L_x_1864:
        /* <DEDUP_REMOVED lines=35> */
.L_x_1866:
[----:B------:R-:W-:Y:S05]  /*f810*/  BSYNC B0 ;  /* 0x0000000000007941 */ /* 0x000fea0003800000 */
.L_x_1865:
        /* <DEDUP_REMOVED lines=28> */
.L_x_1868:
[----:B------:R-:W-:Y:S05]  /*f9e0*/  BSYNC B0 ;  /* 0x0000000000007941 */ /* 0x000fea0003800000 */
.L_x_1867:
        /* <DEDUP_REMOVED lines=18> */
.L_x_1869:
        /* <DEDUP_REMOVED lines=15> */
.L_x_6249:


//--------------------- .text._ZN5flash24flash_fwd_splitkv_kernelI23Flash_fwd_kernel_traitsILi96ELi64ELi128ELi4ELb0ELb0EN7cutlass6half_tE19Flash_kernel_traitsILi96ELi64ELi128ELi4ES3_EELb1ELb0ELb1ELb0ELb0ELb0ELb0ELb0EEEvNS_16Flash_fwd_paramsE --------------------------
	.section	.text._ZN5flash24flash_fwd_splitkv_kernelI23Flash_fwd_kernel_traitsILi96ELi64ELi128ELi4ELb0ELb0EN7cutlass6half_tE19Flash_kernel_traitsILi96ELi64ELi128ELi4ES3_EELb1ELb0ELb1ELb0ELb0ELb0ELb0ELb0EEEvNS_16Flash_fwd_paramsE,"ax",@progbits
	.align	128
        .global         _ZN5flash24flash_fwd_splitkv_kernelI23Flash_fwd_kernel_traitsILi96ELi64ELi128ELi4ELb0ELb0EN7cutlass6half_tE19Flash_kernel_traitsILi96ELi64ELi128ELi4ES3_EELb1ELb0ELb1ELb0ELb0ELb0ELb0ELb0EEEvNS_16Flash_fwd_paramsE
        .type           _ZN5flash24flash_fwd_splitkv_kernelI23Flash_fwd_kernel_traitsILi96ELi64ELi128ELi4ELb0ELb0EN7cutlass6half_tE19Flash_kernel_traitsILi96ELi64ELi128ELi4ES3_EELb1ELb0ELb1ELb0ELb0ELb0ELb0ELb0EEEvNS_16Flash_fwd_paramsE,@function
        .size           _ZN5flash24flash_fwd_splitkv_kernelI23Flash_fwd_kernel_traitsILi96ELi64ELi128ELi4ELb0ELb0EN7cutlass6half_tE19Flash_kernel_traitsILi96ELi64ELi128ELi4ES3_EELb1ELb0ELb1ELb0ELb0ELb0ELb0ELb0EEEvNS_16Flash_fwd_paramsE,(.L_x_6250 - _ZN5flash24flash_fwd_splitkv_kernelI23Flash_fwd_kernel_traitsILi96ELi64ELi128ELi4ELb0ELb0EN7cutlass6half_tE19Flash_kernel_traitsILi96ELi64ELi128ELi4ES3_EELb1ELb0ELb1ELb0ELb0ELb0ELb0ELb0EEEvNS_16Flash_fwd_paramsE)
        .other          _ZN5flash24flash_fwd_splitkv_kernelI23Flash_fwd_kernel_traitsILi96ELi64ELi128ELi4ELb0ELb0EN7cutlass6half_tE19Flash_kernel_traitsILi96ELi64ELi128ELi4ES3_EELb1ELb0ELb1ELb0ELb0ELb0ELb0ELb0EEEvNS_16Flash_fwd_paramsE,@"STO_CUDA_ENTRY STV_DEFAULT"
_ZN5flash24flash_fwd_splitkv_kernelI23Flash_fwd_kernel_traitsILi96ELi64ELi128ELi4ELb0ELb0EN7cutlass6half_tE19Flash_kernel_traitsILi96ELi64ELi128ELi4ES3_EELb1ELb0ELb1ELb0ELb0ELb0ELb0ELb0EEEvNS_16Flash_fwd_paramsE:
.text._ZN5flash24flash_fwd_splitkv_kernelI23Flash_fwd_kernel_traitsILi96ELi64ELi128ELi4ELb0ELb0EN7cutlass6half_tE19Flash_kernel_traitsILi96ELi64ELi128ELi4ES3_EELb1ELb0ELb1ELb0ELb0ELb0ELb0ELb0EEEvNS_16Flash_fwd_paramsE:
        /* <DEDUP_REMOVED lines=38> */
.L_x_1870:
[----:B------:R-:W1:Y:S02]  /*0260*/  LDC R4, c[0x0][0x2c8] ;  /* 0x0000b200ff047b82 */ /* 0x000e640000000800 */
.L_x_1871:
        /* <DEDUP_REMOVED lines=38> */
[----:B------:R-:W-:Y:S01]  /*04d0*/  IMAD.IADD R182, R182, 0x1, -R125 ;  /* 0x00000001b6b67824 */ /* 0x000fe200078e0a7d */
[----:B------:R-:W-:Y:S01]  /*04e0*/  ULDC UR4, c[0x0][0x270] ;  /* 0x00009c0000047ab9 */ /* 0x000fe20000000800 */
[----:B------:R-:W-:Y:S01]  /*04f0*/  BSSY B0, `(.L_x_1873) ;  /* 0x0000038000007945 */ /* 0x000fe20003800000 */
[----:B------:R-:W-:-:S04]  /*0500*/  LEA.HI R0, R7, R122, RZ, 0x2 ;  /* 0x0000007a07007211 */ /* 0x000fc800078f10ff */
[----:B------:R-:W-:-:S03]  /*0510*/  LOP3.LUT R7, R0, 0xfffffffc, RZ, 0xc0, !PT ;  /* 0xfffffffc00077812 */ /* 0x000fc600078ec0ff */
[----:B------:R-:W2:Y:S01]  /*0520*/  @!P0 LDC.64 R2, c[0x0][0x290] ;  /* 0x0000a400ff028b82 */ /* 0x000ea20000000a00 */
[----:B------:R-:W-:Y:S01]  /*0530*/  @!P0 SHF.R.S32.HI R9, RZ, 0x1f, R8 ;  /* 0x0000001fff098819 */ /* 0x000fe20000011408 */
[----:B------:R-:W-:Y:S01]  /*0540*/  IMAD.IADD R122, R122, 0x1, -R7 ;  /* 0x000000017a7a7824 */ /* 0x000fe200078e0a07 */
[----:B------:R-:W-:-:S04]  /*0550*/  SHF.R.S32.HI R7, RZ, 0x1f, R125 ;  /* 0x0000001fff077819 */ /* 0x000fc8000001147d */
[----:B------:R-:W-:Y:S01]  /*0560*/  ISETP.NE.AND P6, PT, R122, RZ, PT ;  /* 0x000000ff7a00720c */ /* 0x000fe20003fc5270 */
[----:B-1----:R-:W-:-:S04]  /*0570*/  @P0 IMAD.WIDE.U32 R10, R183, R4, RZ ;  /* 0x00000004b70a0225 */ /* 0x002fc800078e00ff */
[----:B------:R-:W-:Y:S02]  /*0580*/  @P0 IMAD R183, R183, R5, R11 ;  /* 0x00000005b7b70224 */ /* 0x000fe400078e020b */
[-C--:B--2---:R-:W-:Y:S02]  /*0590*/  @!P0 IMAD R6, R9, R2.reuse, RZ ;  /* 0x0000000209068224 */ /* 0x084fe400078e02ff */
[----:B------:R-:W-:-:S04]  /*05a0*/  @!P0 IMAD.WIDE.U32 R14, R8, R2, RZ ;  /* 0x00000002080e8225 */ /* 0x000fc800078e00ff */
[----:B------:R-:W-:Y:S02]  /*05b0*/  @!P0 IMAD R3, R8, R3, R6 ;  /* 0x0000000308038224 */ /* 0x000fe400078e0206 */
[----:B------:R-:W-:Y:S01]  /*05c0*/  @P0 IMAD.MOV.U32 R6, RZ, RZ, R10 ;  /* 0x000000ffff060224 */ /* 0x000fe200078e000a */
[----:B------:R-:W-:Y:S01]  /*05d0*/  SHF.L.U32 R10, R122, 0x3, RZ ;  /* 0x000000037a0a7819 */ /* 0x000fe200000006ff */
[----:B------:R-:W-:Y:S01]  /*05e0*/  @!P0 IMAD.IADD R183, R15, 0x1, R3 ;  /* 0x000000010fb78824 */ /* 0x000fe200078e0203 */
[----:B------:R-:W-:Y:S01]  /*05f0*/  SHF.R.S32.HI R3, RZ, 0x2, R0 ;  /* 0x00000002ff037819 */ /* 0x000fe20000011400 */
[----:B------:R-:W-:Y:S01]  /*0600*/  IMAD R2, R7, R4, RZ ;  /* 0x0000000407027224 */ /* 0x000fe200078e02ff */
[----:B------:R-:W-:Y:S01]  /*0610*/  SHF.R.S32.HI R11, RZ, 0x1f, R10 ;  /* 0x0000001fff0b7819 */ /* 0x000fe2000001140a */
[----:B------:R-:W-:Y:S01]  /*0620*/  IMAD R8, R8, UR4, R12 ;  /* 0x0000000408087c24 */ /* 0x000fe2000f8e020c */
[----:B------:R-:W-:Y:S01]  /*0630*/  @!P0 MOV R6, R14 ;  /* 0x0000000e00068202 */ /* 0x000fe20000000f00 */
[----:B------:R-:W-:Y:S01]  /*0640*/  IMAD R2, R125, R5, R2 ;  /* 0x000000057d027224 */ /* 0x000fe200078e0202 */
[----:B------:R-:W-:Y:S01]  /*0650*/  ISETP.GE.AND P1, PT, R3, R182, PT ;  /* 0x000000b60300720c */ /* 0x000fe20003f26270 */
[----:B------:R-:W-:Y:S01]  /*0660*/  IMAD.WIDE.U32 R18, R125, R4, R10 ;  /* 0x000000047d127225 */ /* 0x000fe200078e000a */
[----:B------:R-:W-:Y:S01]  /*0670*/  ULDC UR4, c[0x0][0x2c4] ;  /* 0x0000b10000047ab9 */ /* 0x000fe20000000800 */
[----:B------:R-:W-:-:S02]  /*0680*/  SHF.R.S32.HI R7, RZ, 0x1f, R12 ;  /* 0x0000001fff077819 */ /* 0x000fc4000001140c */
[----:B------:R-:W-:Y:S01]  /*0690*/  IMAD R8, R8, UR4, R125 ;  /* 0x0000000408087c24 */ /* 0x000fe2000f8e027d */
[----:B------:R-:W-:Y:S01]  /*06a0*/  IADD3 R14, P0, R6, R18, RZ ;  /* 0x00000012060e7210 */ /* 0x000fe20007f1e0ff */
[----:B------:R-:W-:Y:S01]  /*06b0*/  ULDC.64 UR4, c[0x0][0x2a0] ;  /* 0x0000a80000047ab9 */ /* 0x000fe20000000a00 */
[----:B------:R-:W-:Y:S01]  /*06c0*/  SHF.R.S32.HI R9, RZ, 0x1f, R3 ;  /* 0x0000001fff097819 */ /* 0x000fe20000011403 */
[----:B------:R-:W-:Y:S01]  /*06d0*/  IMAD R17, R7, UR4, RZ ;  /* 0x0000000407117c24 */ /* 0x000fe2000f8e02ff */
[----:B------:R-:W-:Y:S02]  /*06e0*/  IADD3.X R15, R183, R19, R2, P0, !PT ;  /* 0x00000013b70f7210 */ /* 0x000fe400007fe402 */
[----:B------:R-:W-:Y:S01]  /*06f0*/  IADD3 R7, R3, 0x20, RZ ;  /* 0x0000002003077810 */ /* 0x000fe20007ffe0ff */
[----:B------:R-:W-:Y:S01]  /*0700*/  IMAD R17, R12, UR5, R17 ;  /* 0x000000050c117c24 */ /* 0x000fe2000f8e0211 */
[----:B------:R-:W-:Y:S01]  /*0710*/  IADD3 R0, P3, R8, R3, RZ ;  /* 0x0000000308007210 */ /* 0x000fe20007f7e0ff */
[----:B------:R-:W-:Y:S01]  /*0720*/  IMAD.WIDE.U32 R14, R12, UR4, R14 ;  /* 0x000000040c0e7c25 */ /* 0x000fe2000f8e000e */
[----:B------:R-:W-:-:S02]  /*0730*/  ISETP.GE.AND P0, PT, R7, R182, PT ;  /* 0x000000b60700720c */ /* 0x000fc40003f06270 */
[C---:B------:R-:W-:Y:S01]  /*0740*/  IADD3 R6, R10.reuse, 0x40, RZ ;  /* 0x000000400a067810 */ /* 0x040fe20007ffe0ff */
[----:B------:R-:W-:Y:S02]  /*0750*/  VIADD R12, R10, 0x20 ;  /* 0x000000200a0c7836 */ /* 0x000fe40000000000 */
[----:B------:R-:W-:Y:S01]  /*0760*/  IMAD.IADD R17, R15, 0x1, R17 ;  /* 0x000000010f117824 */ /* 0x000fe200078e0211 */
[----:B------:R-:W-:Y:S07]  /*0770*/  @P1 BRA `(.L_x_1874) ;  /* 0x00000000003c1947 */ /* 0x000fee0003800000 */
        /* <DEDUP_REMOVED lines=15> */
.L_x_1874:
[----:B------:R-:W-:Y:S05]  /*0870*/  BSYNC B0 ;  /* 0x0000000000007941 */ /* 0x000fea0003800000 */
.L_x_1873:
        /* <DEDUP_REMOVED lines=12> */
[----:B------:R-:W-:-:S04]  /*0940*/  IMAD R2, R11, R4, RZ ;  /* 0x000000040b027224 */ /* 0x000fc800078e02ff */
[----:B------:R-:W-:Y:S01]  /*0950*/  IMAD R3, R3, R5, R2 ;  /* 0x0000000503037224 */ /* 0x000fe200078e0202 */
[----:B------:R-:W-:-:S03]  /*0960*/  LEA R2, P4, R14, UR4, 0x1 ;  /* 0x000000040e027c11 */ /* 0x000fc6000f8808ff */
[----:B------:R-:W-:-:S05]  /*0970*/  IMAD.IADD R3, R15, 0x1, R3 ;  /* 0x000000010f037824 */ /* 0x000fca00078e0203 */
[----:B------:R-:W-:-:S05]  /*0980*/  LEA.HI.X R3, R14, UR5, R3, 0x1, P4 ;  /* 0x000000050e037c11 */ /* 0x000fca000a0f0c03 */
[----:B------:R2:W-:Y:S04]  /*0990*/  @!P2 STG.E.128 desc[UR10][R2.64], RZ ;  /* 0x000000ff0200a986 */ /* 0x0005e8000c101d0a */
[----:B------:R2:W-:Y:S04]  /*09a0*/  @!P1 STG.E.128 desc[UR10][R2.64+0x40], RZ ;  /* 0x000040ff02009986 */ /* 0x0005e8000c101d0a */
[----:B------:R2:W-:Y:S02]  /*09b0*/  @!P0 STG.E.128 desc[UR10][R2.64+0x80], RZ ;  /* 0x000080ff02008986 */ /* 0x0005e4000c101d0a */
.L_x_1876:
[----:B------:R-:W-:Y:S05]  /*09c0*/  BSYNC B0 ;  /* 0x0000000000007941 */ /* 0x000fea0003800000 */
.L_x_1875:
        /* <DEDUP_REMOVED lines=11> */
.L_x_1872:
        /* <DEDUP_REMOVED lines=24> */
.L_x_1877:
        /* <DEDUP_REMOVED lines=30> */
[----:B------:R1:W4:Y:S01]  /*0de0*/  LDG.E R0, desc[UR10][R14.64] ;  /* 0x0000000a0e007981 */ /* 0x000322000c1e1900 */
[----:B--2---:R-:W-:Y:S01]  /*0df0*/  IABS R2, R9 ;  /* 0x0000000900027213 */ /* 0x004fe20000000000 */
[----:B-----5:R-:W-:-:S03]  /*0e00*/  IMAD.MOV R10, RZ, RZ, -R11 ;  /* 0x000000ffff0a7224 */ /* 0x020fc600078e0a0b */
[----:B------:R-:W2:Y:S01]  /*0e10*/  I2F.RP R5, R2 ;  /* 0x0000000200057306 */ /* 0x000ea20000209400 */
[----:B------:R-:W-:-:S05]  /*0e20*/  IMAD R21, R16, R10, R21 ;  /* 0x0000000a10157224 */ /* 0x000fca00078e0215 */
[----:B------:R-:W-:Y:S02]  /*0e30*/  SHF.R.S32.HI R11, RZ, 0x1f, R21 ;  /* 0x0000001fff0b7819 */ /* 0x000fe40000011415 */
[----:B--2---:R-:W2:Y:S02]  /*0e40*/  MUFU.RCP R6, R5 ;  /* 0x0000000500067308 */ /* 0x004ea40000001000 */
[----:B--2---:R-:W-:-:S06]  /*0e50*/  IADD3 R6, R6, 0xffffffe, RZ ;  /* 0x0ffffffe06067810 */ /* 0x004fcc0007ffe0ff */
[----:B------:R-:W2:Y:S02]  /*0e60*/  F2I.FTZ.U32.TRUNC.NTZ R7, R6 ;  /* 0x0000000600077305 */ /* 0x000ea4000021f000 */
[----:B--2---:R-:W-:Y:S01]  /*0e70*/  IMAD.MOV R3, RZ, RZ, -R7 ;  /* 0x000000ffff037224 */ /* 0x004fe200078e0a07 */
[----:B------:R-:W-:-:S03]  /*0e80*/  MOV R6, RZ ;  /* 0x000000ff00067202 */ /* 0x000fc60000000f00 */
[----:B------:R-:W-:Y:S01]  /*0e90*/  IMAD R4, R3, R2, RZ ;  /* 0x0000000203047224 */ /* 0x000fe200078e02ff */
[----:B------:R-:W-:-:S03]  /*0ea0*/  IABS R3, R12 ;  /* 0x0000000c00037213 */ /* 0x000fc60000000000 */
[----:B------:R-:W-:-:S04]  /*0eb0*/  IMAD.HI.U32 R7, R7, R4, R6 ;  /* 0x0000000407077227 */ /* 0x000fc800078e0006 */
[----:B------:R-:W-:-:S04]  /*0ec0*/  IMAD.MOV.U32 R4, RZ, RZ, R3 ;  /* 0x000000ffff047224 */ /* 0x000fc800078e0003 */
[----:B-1----:R-:W-:-:S05]  /*0ed0*/  IMAD.HI.U32 R14, R7, R4, RZ ;  /* 0x00000004070e7227 */ /* 0x002fca00078e00ff */
        /* <DEDUP_REMOVED lines=11> */
[----:B------:R-:W-:-:S06]  /*0f90*/  @P2 IADD3 R14, R14, 0x1, RZ ;  /* 0x000000010e0e2810 */ /* 0x000fcc0007ffe0ff */
[----:B------:R-:W-:Y:S01]  /*0fa0*/  @!P0 IMAD.MOV R14, RZ, RZ, -R14 ;  /* 0x000000ffff0e8224 */ /* 0x000fe200078e0a0e */
        /* <DEDUP_REMOVED lines=13> */
[----:B------:R-:W-:Y:S01]  /*1080*/  IMAD.WIDE.U32 R2, R0, R2, RZ ;  /* 0x0000000200027225 */ /* 0x000fe200078e00ff */
[----:B------:R-:W-:-:S03]  /*1090*/  IADD3 R17, R17, R4, RZ ;  /* 0x0000000411117210 */ /* 0x000fc60007ffe0ff */
[C---:B------:R-:W-:Y:S01]  /*10a0*/  IMAD R5, R14.reuse, UR5, R5 ;  /* 0x000000050e057c24 */ /* 0x040fe2000f8e0205 */
[----:B------:R-:W-:Y:S01]  /*10b0*/  IADD3 R7, R3, R7, RZ ;  /* 0x0000000703077210 */ /* 0x000fe20007ffe0ff */
[----:B------:R-:W-:-:S04]  /*10c0*/  IMAD.WIDE.U32 R26, R14, UR4, R16 ;  /* 0x000000040e1a7c25 */ /* 0x000fc8000f8e0010 */
[----:B------:R-:W-:Y:S01]  /*10d0*/  IMAD.MOV.U32 R20, RZ, RZ, R2 ;  /* 0x000000ffff147224 */ /* 0x000fe200078e0002 */
[----:B------:R-:W-:Y:S01]  /*10e0*/  IADD3 R0, R27, R5, RZ ;  /* 0x000000051b007210 */ /* 0x000fe20007ffe0ff */
[----:B------:R-:W-:Y:S06]  /*10f0*/  BRA `(.L_x_1879) ;  /* 0x0000000400307947 */ /* 0x000fec0003800000 */
.L_x_1878:
[----:B------:R-:W1:Y:S01]  /*1100*/  LDC R9, c[0x0][0x278] ;  /* 0x00009e00ff097b82 */ /* 0x000e620000000800 */
[----:B------:R-:W-:Y:S02]  /*1110*/  ISETP.NE.AND P3, PT, R0, -0x1, PT ;  /* 0xffffffff0000780c */ /* 0x000fe40003f65270 */
[----:B------:R-:W-:-:S04]  /*1120*/  LEA R21, R132, 0xffffff80, 0x7 ;  /* 0xffffff8084157811 */ /* 0x000fc800078e38ff */
[----:B------:R-:W-:-:S07]  /*1130*/  SHF.R.S32.HI R11, RZ, 0x1f, R21 ;  /* 0x0000001fff0b7819 */ /* 0x000fce0000011415 */
[----:B------:R-:W2:Y:S01]  /*1140*/  @P3 LDC.64 R128, c[0x0][0x248] ;  /* 0x00009200ff803b82 */ /* 0x000ea20000000a00 */
[----:B------:R-:W-:Y:S02]  /*1150*/  @P3 IADD3 R16, R13, R0, RZ ;  /* 0x000000000d103210 */ /* 0x000fe40007ffe0ff */
[----:B-1----:R-:W-:-:S04]  /*1160*/  IABS R3, R9 ;  /* 0x0000000900037213 */ /* 0x002fc80000000000 */
[----:B------:R-:W1:Y:S08]  /*1170*/  I2F.RP R5, R3 ;  /* 0x0000000300057306 */ /* 0x000e700000209400 */
[----:B-1----:R-:W1:Y:S02]  /*1180*/  MUFU.RCP R6, R5 ;  /* 0x0000000500067308 */ /* 0x002e640000001000 */
[----:B-1----:R-:W-:-:S02]  /*1190*/  VIADD R6, R6, 0xffffffe ;  /* 0x0ffffffe06067836 */ /* 0x002fc40000000000 */
[----:B--2---:R-:W-:-:S04]  /*11a0*/  @P3 IMAD R5, R16, R129, RZ ;  /* 0x0000008110053224 */ /* 0x004fc800078e02ff */
[----:B------:R-:W1:Y:S01]  /*11b0*/  F2I.FTZ.U32.TRUNC.NTZ R7, R6 ;  /* 0x0000000600077305 */ /* 0x000e62000021f000 */
[----:B------:R-:W-:-:S04]  /*11c0*/  @P3 IMAD.WIDE.U32 R16, R16, R128, RZ ;  /* 0x0000008010103225 */ /* 0x000fc800078e00ff */
[----:B------:R-:W-:Y:S02]  /*11d0*/  @P3 IMAD.IADD R5, R17, 0x1, R5 ;  /* 0x0000000111053824 */ /* 0x000fe400078e0205 */
[----:B-1----:R-:W-:Y:S01]  /*11e0*/  IMAD.MOV R2, RZ, RZ, -R7 ;  /* 0x000000ffff027224 */ /* 0x002fe200078e0a07 */
[----:B------:R-:W-:-:S03]  /*11f0*/  MOV R6, RZ ;  /* 0x000000ff00067202 */ /* 0x000fc60000000f00 */
[----:B------:R-:W-:Y:S01]  /*1200*/  IMAD R4, R2, R3, RZ ;  /* 0x0000000302047224 */ /* 0x000fe200078e02ff */
[----:B------:R-:W-:-:S03]  /*1210*/  IABS R2, R12 ;  /* 0x0000000c00027213 */ /* 0x000fc60000000000 */
[----:B------:R-:W-:-:S04]  /*1220*/  IMAD.HI.U32 R7, R7, R4, R6 ;  /* 0x0000000407077227 */ /* 0x000fc800078e0006 */
[----:B------:R-:W-:-:S04]  /*1230*/  IMAD.MOV.U32 R4, RZ, RZ, R2 ;  /* 0x000000ffff047224 */ /* 0x000fc800078e0002 */
[----:B------:R-:W-:Y:S02]  /*1240*/  IMAD.HI.U32 R14, R7, R4, RZ ;  /* 0x00000004070e7227 */ /* 0x000fe400078e00ff */
[----:B------:R-:W1:Y:S03]  /*1250*/  @P3 LDC.64 R6, c[0x0][0x250] ;  /* 0x00009400ff063b82 */ /* 0x000e660000000a00 */
[----:B------:R-:W-:-:S05]  /*1260*/  IADD3 R2, -R14, RZ, RZ ;  /* 0x000000ff0e027210 */ /* 0x000fca0007ffe1ff */
[----:B------:R-:W-:Y:S01]  /*1270*/  IMAD R2, R3, R2, R4 ;  /* 0x0000000203027224 */ /* 0x000fe200078e0204 */
[----:B------:R-:W-:-:S04]  /*1280*/  LOP3.LUT R4, R12, R9, RZ, 0x3c, !PT ;  /* 0x000000090c047212 */ /* 0x000fc800078e3cff */
[----:B------:R-:W-:Y:S02]  /*1290*/  ISETP.GT.U32.AND P0, PT, R3, R2, PT ;  /* 0x000000020300720c */ /* 0x000fe40003f04070 */
[----:B------:R-:W-:-:S11]  /*12a0*/  ISETP.GE.AND P1, PT, R4, RZ, PT ;  /* 0x000000ff0400720c */ /* 0x000fd60003f26270 */
[----:B------:R-:W-:Y:S02]  /*12b0*/  @!P0 IMAD.IADD R2, R2, 0x1, -R3 ;  /* 0x0000000102028824 */ /* 0x000fe400078e0a03 */
[----:B------:R-:W-:Y:S01]  /*12c0*/  @!P0 VIADD R14, R14, 0x1 ;  /* 0x000000010e0e8836 */ /* 0x000fe20000000000 */
[----:B------:R-:W-:Y:S02]  /*12d0*/  ISETP.NE.AND P0, PT, R9, RZ, PT ;  /* 0x000000ff0900720c */ /* 0x000fe40003f05270 */
[----:B------:R-:W-:Y:S02]  /*12e0*/  ISETP.GE.U32.AND P2, PT, R2, R3, PT ;  /* 0x000000030200720c */ /* 0x000fe40003f46070 */
[----:B------:R-:W2:Y:S11]  /*12f0*/  LDC.64 R2, c[0x0][0x260] ;  /* 0x00009800ff027b82 */ /* 0x000eb60000000a00 */
[----:B------:R-:W-:-:S04]  /*1300*/  @P2 IADD3 R14, R14, 0x1, RZ ;  /* 0x000000010e0e2810 */ /* 0x000fc80007ffe0ff */
[----:B------:R-:W-:Y:S01]  /*1310*/  @!P1 IADD3 R14, -R14, RZ, RZ ;  /* 0x000000ff0e0e9210 */ /* 0x000fe20007ffe1ff */
        /* <DEDUP_REMOVED lines=13> */
.L_x_1880:
[----:B------:R-:W-:Y:S01]  /*13f0*/  MOV R17, R5 ;  /* 0x0000000500117202 */ /* 0x000fe20000000f00 */
[----:B------:R-:W-:Y:S01]  /*1400*/  IMAD R4, R11, R128, RZ ;  /* 0x000000800b047224 */ /* 0x000fe200078e02ff */
[----:B------:R-:W-:Y:S02]  /*1410*/  @!P0 LOP3.LUT R14, RZ, R9, RZ, 0x33, !PT ;  /* 0x00000009ff0e8212 */ /* 0x000fe400078e33ff */
[----:B------:R-:W-:Y:S01]  /*1420*/  @P3 IADD3 R0, R13, R0, RZ ;  /* 0x000000000d003210 */ /* 0x000fe20007ffe0ff */
[----:B------:R-:W-:Y:S01]  /*1430*/  IMAD.WIDE.U32 R16, R128, R21, R16 ;  /* 0x0000001580107225 */ /* 0x000fe200078e0010 */
[----:B------:R-:W-:-:S03]  /*1440*/  SHF.R.S32.HI R9, RZ, 0x1f, R14 ;  /* 0x0000001fff097819 */ /* 0x000fc6000001140e */
[----:B------:R-:W-:Y:S02]  /*1450*/  IMAD R4, R129, R21, R4 ;  /* 0x0000001581047224 */ /* 0x000fe400078e0204 */
[----:B------:R-:W-:-:S03]  /*1460*/  @P3 IMAD.WIDE.U32 R18, R0, R6, RZ ;  /* 0x0000000600123225 */ /* 0x000fc600078e00ff */
[----:B------:R-:W-:Y:S01]  /*1470*/  IADD3 R17, R17, R4, RZ ;  /* 0x0000000411117210 */ /* 0x000fe20007ffe0ff */
[----:B--2---:R-:W-:Y:S01]  /*1480*/  IMAD R4, R9, R2, RZ ;  /* 0x0000000209047224 */ /* 0x004fe200078e02ff */
[----:B------:R-:W-:Y:S01]  /*1490*/  @P3 MOV R20, R18 ;  /* 0x0000001200143202 */ /* 0x000fe20000000f00 */
        /* <DEDUP_REMOVED lines=18> */
.L_x_1879:
[----:B------:R-:W-:Y:S01]  /*15c0*/  ISETP.NE.AND P0, PT, R183, -0x1, PT ;  /* 0xffffffffb700780c */ /* 0x000fe20003f05270 */
[----:B------:R-:W1:Y:S01]  /*15d0*/  S2UR UR8, SR_CgaCtaId ;  /* 0x00000000000879c3 */ /* 0x000e620000008800 */
[----:B------:R-:W-:Y:S01]  /*15e0*/  SHF.R.S32.HI R17, RZ, 0x1f, R122 ;  /* 0x0000001fff117819 */ /* 0x000fe2000001147a */
[----:B------:R-:W-:Y:S01]  /*15f0*/  IMAD.IADD R25, R182, 0x1, -R125 ;  /* 0x00000001b6197824 */ /* 0x000fe200078e0a7d */
[----:B------:R-:W-:Y:S01]  /*1600*/  ULDC.64 UR4, c[0x0][0x268] ;  /* 0x00009a0000047ab9 */ /* 0x000fe20000000a00 */
[----:B------:R-:W-:Y:S01]  /*1610*/  ULDC.64 UR6, c[0x0][0x258] ;  /* 0x0000960000067ab9 */ /* 0x000fe20000000a00 */
[-C--:B------:R-:W-:Y:S01]  /*1620*/  LEA.HI R13, R17, R122.reuse, RZ, 0x2 ;  /* 0x0000007a110d7211 */ /* 0x080fe200078f10ff */
[----:B------:R-:W-:Y:S01]  /*1630*/  IMAD R9, R9, UR4, RZ ;  /* 0x0000000409097c24 */ /* 0x000fe2000f8e02ff */
[----:B------:R-:W-:Y:S01]  /*1640*/  LEA.HI R16, R17, R122, RZ, 0x3 ;  /* 0x0000007a11107211 */ /* 0x000fe200078f18ff */
[----:B------:R-:W-:Y:S01]  /*1650*/  VIADD R180, R132, 0xffffffff ;  /* 0xffffffff84b47836 */ /* 0x000fe20000000000 */
[C---:B------:R-:W-:Y:S01]  /*1660*/  LOP3.LUT R15, R13.reuse, 0xfffffffc, RZ, 0xc0, !PT ;  /* 0xfffffffc0d0f7812 */ /* 0x040fe200078ec0ff */
[----:B------:R-:W-:Y:S01]  /*1670*/  UMOV UR9, 0x400 ;  /* 0x0000040000097882 */ /* 0x000fe20000000000 */
[----:B-----5:R-:W-:Y:S01]  /*1680*/  SHF.R.S32.HI R10, RZ, 0x3, R16 ;  /* 0x00000003ff0a7819 */ /* 0x020fe20000011410 */
[----:B------:R-:W2:Y:S01]  /*1690*/  @!P0 LDC.64 R2, c[0x0][0x228] ;  /* 0x00008a00ff028b82 */ /* 0x000ea20000000a00 */
[----:B------:R-:W-:Y:S01]  /*16a0*/  SHF.R.S32.HI R18, RZ, 0x2, R13 ;  /* 0x00000002ff127819 */ /* 0x000fe2000001140d */
[----:B------:R-:W-:Y:S01]  /*16b0*/  IMAD.IADD R184, R122, 0x1, -R15 ;  /* 0x000000017ab87824 */ /* 0x000fe200078e0a0f */
[----:B------:R-:W-:Y:S01]  /*16c0*/  @!P0 SHF.R.S32.HI R15, RZ, 0x1f, R8 ;  /* 0x0000001fff0f8819 */ /* 0x000fe20000011408 */
[----:B------:R-:W-:Y:S01]  /*16d0*/  IMAD.SHL.U32 R181, R10, 0x40, RZ ;  /* 0x000000400ab57824 */ /* 0x000fe200078e00ff */
[----:B------:R-:W-:Y:S01]  /*16e0*/  LEA.HI R13, R13, R18, RZ, 0x1 ;  /* 0x000000120d0d7211 */ /* 0x000fe200078f08ff */
[----:B------:R-:W-:Y:S01]  /*16f0*/  VIADD R6, R18, 0x20 ;  /* 0x0000002012067836 */ /* 0x000fe20000000000 */
[----:B------:R-:W-:Y:S01]  /*1700*/  SHF.L.U32 R184, R184, 0x3, RZ ;  /* 0x00000003b8b87819 */ /* 0x000fe200000006ff */
[----:B------:R-:W3:Y:S01]  /*1710*/  @P0 LDC.64 R4, c[0x0][0x240] ;  /* 0x00009000ff040b82 */ /* 0x000ee20000000a00 */
[----:B------:R-:W-:Y:S01]  /*1720*/  LOP3.LUT R181, R181, 0xc0, RZ, 0xc0, !PT ;  /* 0x000000c0b5b57812 */ /* 0x000fe200078ec0ff */
[----:B------:R-:W-:Y:S01]  /*1730*/  IMAD R9, R14, UR5, R9 ;  /* 0x000000050e097c24 */ /* 0x000fe2000f8e0209 */
[----:B------:R-:W-:Y:S01]  /*1740*/  LEA.HI R124, R17, R122, RZ, 0x5 ;  /* 0x0000007a117c7211 */ /* 0x000fe200078f28ff */
[----:B------:R-:W-:Y:S01]  /*1750*/  BSSY B0, `(.L_x_1881) ;  /* 0x000004e000007945 */ /* 0x000fe20003800000 */
[----:B------:R-:W-:Y:S01]  /*1760*/  LOP3.LUT R24, R181, 0x18, R184, 0xf8, !PT ;  /* 0x00000018b5187812 */ /* 0x000fe200078ef8b8 */
[----:B------:R-:W-:Y:S01]  /*1770*/  VIADD R175, R184, 0x20 ;  /* 0x00000020b8af7836 */ /* 0x000fe20000000000 */
[----:B------:R-:W-:-:S02]  /*1780*/  SHF.R.U32.HI R181, RZ, 0x3, R181 ;  /* 0x00000003ffb57819 */ /* 0x000fc400000116b5 */
[----:B------:R-:W-:Y:S02]  /*1790*/  LOP3.LUT R13, R13, 0x7fffffe, RZ, 0xc0, !PT ;  /* 0x07fffffe0d0d7812 */ /* 0x000fe400078ec0ff */
[-C--:B------:R-:W-:Y:S02]  /*17a0*/  ISETP.GE.AND P4, PT, R18, R25.reuse, PT ;  /* 0x000000191200720c */ /* 0x080fe40003f86270 */
[----:B------:R-:W-:Y:S02]  /*17b0*/  ISETP.GE.AND P2, PT, R6, R25, PT ;  /* 0x000000190600720c */ /* 0x000fe40003f46270 */
[----:B------:R-:W-:Y:S01]  /*17c0*/  LOP3.LUT R181, R24, R181, RZ, 0x3c, !PT ;  /* 0x000000b518b57212 */ /* 0x000fe200078e3cff */
[-C--:B--2---:R-:W-:Y:S01]  /*17d0*/  @!P0 IMAD R15, R15, R2.reuse, RZ ;  /* 0x000000020f0f8224 */ /* 0x084fe200078e02ff */
[----:B------:R-:W-:Y:S01]  /*17e0*/  SHF.R.S32.HI R123, RZ, 0x5, R124 ;  /* 0x00000005ff7b7819 */ /* 0x000fe2000001147c */
[----:B------:R-:W-:Y:S01]  /*17f0*/  @!P0 IMAD.WIDE.U32 R28, R8, R2, RZ ;  /* 0x00000002081c8225 */ /* 0x000fe200078e00ff */
[----:B------:R-:W-:-:S02]  /*1800*/  IADD3 R26, P3, R184, R26, RZ ;  /* 0x0000001ab81a7210 */ /* 0x000fc40007f7e0ff */
[----:B------:R-:W-:Y:S01]  /*1810*/  SHF.R.S32.HI R19, RZ, 0x1f, R18 ;  /* 0x0000001fff137819 */ /* 0x000fe20000011412 */
[----:B------:R-:W-:Y:S01]  /*1820*/  IMAD.IADD R2, R18, 0x1, -R13 ;  /* 0x0000000112027824 */ /* 0x000fe200078e0a0d */
[----:B------:R-:W-:Y:S01]  /*1830*/  SHF.R.S32.HI R13, RZ, 0x1f, R12 ;  /* 0x0000001fff0d7819 */ /* 0x000fe2000001140c */
[----:B---3--:R-:W-:Y:S01]  /*1840*/  @P0 IMAD.WIDE.U32 R24, R183, R4, RZ ;  /* 0x00000004b7180225 */ /* 0x008fe200078e00ff */
[----:B------:R-:W-:-:S03]  /*1850*/  IADD3 R174, R184, 0x40, RZ ;  /* 0x00000040b8ae7810 */ /* 0x000fc60007ffe0ff */
[----:B------:R-:W-:Y:S02]  /*1860*/  @!P0 IMAD R4, R8, R3, R15 ;  /* 0x0000000308048224 */ /* 0x000fe400078e020f */
[----:B------:R-:W-:Y:S02]  /*1870*/  @P0 IMAD R5, R183, R5, R25 ;  /* 0x00000005b7050224 */ /* 0x000fe400078e0219 */
[----:B------:R-:W-:Y:S01]  /*1880*/  @P0 IMAD.MOV.U32 R3, RZ, RZ, R24 ;  /* 0x000000ffff030224 */ /* 0x000fe200078e0018 */
[----:B------:R-:W-:Y:S01]  /*1890*/  @!P0 MOV R3, R28 ;  /* 0x0000001c00038202 */ /* 0x000fe20000000f00 */
[----:B------:R-:W-:Y:S01]  /*18a0*/  @!P0 IMAD.IADD R5, R29, 0x1, R4 ;  /* 0x000000011d058824 */ /* 0x000fe200078e0204 */
[C---:B------:R-:W-:Y:S01]  /*18b0*/  IADD3 R24, P1, R184.reuse, R20, RZ ;  /* 0x00000014b8187210 */ /* 0x040fe20007f3e0ff */
[----:B------:R-:W-:Y:S01]  /*18c0*/  IMAD R4, R123, 0x8, R2 ;  /* 0x000000087b047824 */ /* 0x000fe200078e0202 */
[----:B------:R-:W-:Y:S01]  /*18d0*/  SHF.R.S32.HI R2, RZ, 0x1f, R184 ;  /* 0x0000001fff027819 */ /* 0x000fe200000114b8 */
[----:B------:R-:W-:Y:S01]  /*18e0*/  IMAD R31, R13, UR6, RZ ;  /* 0x000000060d1f7c24 */ /* 0x000fe2000f8e02ff */
[----:B------:R-:W-:Y:S01]  /*18f0*/  IADD3 R28, P0, R184, R3, RZ ;  /* 0x00000003b81c7210 */ /* 0x000fe20007f1e0ff */
[----:B------:R-:W-:Y:S01]  /*1900*/  IMAD.U32 R181, R4, 0x20, R181 ;  /* 0x0000002004b57824 */ /* 0x000fe200078e00b5 */
[C---:B------:R-:W-:Y:S01]  /*1910*/  IADD3.X R27, R2.reuse, R0, RZ, P3, !PT ;  /* 0x00000000021b7210 */ /* 0x040fe20001ffe4ff */
[----:B------:R-:W-:Y:S01]  /*1920*/  IMAD.X R25, R2, 0x1, R7, P1 ;  /* 0x0000000102197824 */ /* 0x000fe200008e0607 */
[----:B------:R-:W-:Y:S01]  /*1930*/  SHF.L.U32 R0, R180, 0x7, RZ ;  /* 0x00000007b4007819 */ /* 0x000fe200000006ff */
[----:B------:R-:W-:-:S02]  /*1940*/  IMAD.X R29, R2, 0x1, R5, P0 ;  /* 0x00000001021d7824 */ /* 0x000fc400000e0605 */
[----:B------:R-:W-:Y:S01]  /*1950*/  IMAD.WIDE.U32 R14, R14, UR4, R24 ;  /* 0x000000040e0e7c25 */ /* 0x000fe2000f8e0018 */
[----:B-1----:R-:W-:-:S03]  /*1960*/  ULEA UR4, UR8, UR9, 0x18 ;  /* 0x0000000908047291 */ /* 0x002fc6000f8ec03f */
[C---:B------:R-:W-:Y:S02]  /*1970*/  IMAD R31, R12.reuse, UR7, R31 ;  /* 0x000000070c1f7c24 */ /* 0x040fe4000f8e021f */
[----:B------:R-:W-:Y:S01]  /*1980*/  IMAD.WIDE.U32 R28, R12, UR6, R28 ;  /* 0x000000060c1c7c25 */ /* 0x000fe2000f8e001c */
[----:B------:R-:W-:-:S03]  /*1990*/  LEA R181, R181, UR4, 0x1 ;  /* 0x00000004b5b57c11 */ /* 0x000fc6000f8e08ff */
[----:B------:R-:W-:-:S04]  /*19a0*/  IMAD.WIDE R22, R23, 0x40, R18 ;  /* 0x0000004017167825 */ /* 0x000fc800078e0212 */
        /* <DEDUP_REMOVED lines=40> */
.L_x_1882:
[----:B------:R-:W-:Y:S05]  /*1c30*/  BSYNC B0 ;  /* 0x0000000000007941 */ /* 0x000fea0003800000 */
.L_x_1881:
        /* <DEDUP_REMOVED lines=40> */
.L_x_1884:
[----:B------:R-:W-:Y:S05]  /*1ec0*/  BSYNC B0 ;  /* 0x0000000000007941 */ /* 0x000fea0003800000 */
.L_x_1883:
        /* <DEDUP_REMOVED lines=43> */
.L_x_1886:
[----:B------:R-:W-:Y:S05]  /*2180*/  BSYNC B0 ;  /* 0x0000000000007941 */ /* 0x000fea0003800000 */
.L_x_1885:
        /* <DEDUP_REMOVED lines=33> */
.L_x_1888:
[----:B------:R-:W-:Y:S05]  /*23a0*/  BSYNC B0 ;  /* 0x0000000000007941 */ /* 0x000fea0003800000 */
.L_x_1887:
[----:B------:R-:W-:Y:S01]  /*23b0*/  BSSY B0, `(.L_x_1889) ;  /* 0x0000023000007945 */ /* 0x000fe20003800000 */
[C---:B------:R-:W-:Y:S02]  /*23c0*/  IADD3 R116, P0, R18.reuse, R21, RZ ;  /* 0x0000001512747210 */ /* 0x040fe40007f1e0ff */
[----:B---3--:R-:W-:Y:S01]  /*23d0*/  IADD3 R22, R18, 0x60, RZ ;  /* 0x0000006012167810 */ /* 0x008fe20007ffe0ff */
[----:B------:R-:W-:Y:S10]  /*23e0*/  @P1 BRA `(.L_x_1890) ;  /* 0x00000000007c1947 */ /* 0x000ff40003800000 */
[----:B------:R-:W-:Y:S01]  /*23f0*/  ULDC UR5, c[0x0][0x2d0] ;  /* 0x0000b40000057ab9 */ /* 0x000fe20000000800 */
[----:B------:R-:W-:Y:S02]  /*2400*/  LEA R21, P2, R128, R134, 0x6 ;  /* 0x0000008680157211 */ /* 0x000fe400078430ff */
        /* <DEDUP_REMOVED lines=29> */
.L_x_1890:
[----:B------:R-:W-:Y:S05]  /*25e0*/  BSYNC B0 ;  /* 0x0000000000007941 */ /* 0x000fea0003800000 */
.L_x_1889:
        /* <DEDUP_REMOVED lines=39> */
.L_x_1892:
[----:B------:R-:W-:Y:S05]  /*2860*/  BSYNC B0 ;  /* 0x0000000000007941 */ /* 0x000fea0003800000 */
.L_x_1891:
[----:B-1234-:R-:W-:Y:S01]  /*2870*/  LEA.HI R2, R26, R17, RZ, 0x1 ;  /* 0x000000111a027211 */ /* 0x01efe200078f08ff */
[----:B------:R-:W-:Y:S01]  /*2880*/  IMAD.IADD R15, R15, 0x1, R9 ;  /* 0x000000010f0f7824 */ /* 0x000fe200078e0209 */
[----:B------:R-:W-:Y:S01]  /*2890*/  LOP3.LUT R3, R16, 0xfffffff8, RZ, 0xc0, !PT ;  /* 0xfffffff810037812 */ /* 0x000fe200078ec0ff */
[----:B------:R-:W0:Y:S01]  /*28a0*/  LDGDEPBAR ;  /* 0x00000000000079af */ /* 0x000e220000000000 */
[-C--:B------:R-:W-:Y:S01]  /*28b0*/  ISETP.GE.AND P3, PT, R6, R7.reuse, PT ;  /* 0x000000070600720c */ /* 0x080fe20003f66270 */
[----:B------:R-:W-:Y:S01]  /*28c0*/  ULDC.64 UR6, c[0x0][0x3d0] ;  /* 0x0000f40000067ab9 */ /* 0x000fe20000000a00 */
[-C--:B------:R-:W-:Y:S01]  /*28d0*/  ISETP.GE.AND P5, PT, R20, R7.reuse, PT ;  /* 0x000000071400720c */ /* 0x080fe20003fa6270 */
[----:B------:R-:W-:Y:S01]  /*28e0*/  IMAD.X R11, R19, 0x1, R11, P0 ;  /* 0x00000001130b7824 */ /* 0x000fe200000e060b */
[----:B------:R-:W-:Y:S01]  /*28f0*/  ISETP.GE.AND P4, PT, R22, R7, PT ;  /* 0x000000071600720c */ /* 0x000fe20003f86270 */
[----:B------:R-:W-:Y:S01]  /*2900*/  IMAD.SHL.U32 R19, R10, 0x8, RZ ;  /* 0x000000080a137824 */ /* 0x000fe200078e00ff */
[----:B------:R-:W1:Y:S01]  /*2910*/  LDC.64 R6, c[0x0][0x3c8] ;  /* 0x0000f200ff067b82 */ /* 0x000e620000000a00 */
[----:B------:R-:W-:Y:S01]  /*2920*/  LOP3.LUT R4, R2, 0xfffffffe, RZ, 0xc0, !PT ;  /* 0xfffffffe02047812 */ /* 0x000fe200078ec0ff */
[----:B------:R-:W-:Y:S01]  /*2930*/  IMAD.IADD R2, R122, 0x1, -R3 ;  /* 0x000000017a027824 */ /* 0x000fe200078e0a03 */
[----:B------:R-:W-:Y:S01]  /*2940*/  SHF.R.S32.HI R9, RZ, 0x1f, R8 ;  /* 0x0000001fff097819 */ /* 0x000fe20000011408 */
[----:B------:R-:W-:Y:S01]  /*2950*/  IMAD.WIDE.U32 R12, R8, UR6, R12 ;  /* 0x00000006080c7c25 */ /* 0x000fe2000f8e000c */
[----:B------:R-:W-:Y:S01]  /*2960*/  LOP3.LUT R121, R26, 0xfffffff0, RZ, 0xc0, !PT ;  /* 0xfffffff01a797812 */ /* 0x000fe200078ec0ff */
[----:B------:R-:W-:Y:S01]  /*2970*/  ULDC UR5, c[0x0][0x2e8] ;  /* 0x0000ba0000057ab9 */ /* 0x000fe20000000800 */
[----:B------:R-:W-:Y:S01]  /*2980*/  LEA.HI R3, R2, R2, RZ, 0x1 ;  /* 0x0000000202037211 */ /* 0x000fe200078f08ff */
[----:B------:R-:W-:Y:S01]  /*2990*/  IMAD.IADD R17, R17, 0x1, -R4 ;  /* 0x0000000111117824 */ /* 0x000fe200078e0a04 */
[----:B------:R-:W2:Y:S01]  /*29a0*/  LDC.64 R130, c[0x0][0x250] ;  /* 0x00009400ff827b82 */ /* 0x000ea20000000a00 */
[----:B------:R-:W-:Y:S01]  /*29b0*/  IMAD R9, R9, UR6, RZ ;  /* 0x0000000609097c24 */ /* 0x000fe2000f8e02ff */
[----:B------:R-:W-:Y:S01]  /*29c0*/  SHF.R.S32.HI R4, RZ, 0x1, R3 ;  /* 0x00000001ff047819 */ /* 0x000fe20000011403 */
[----:B------:R-:W-:Y:S01]  /*29d0*/  IMAD.IADD R121, R122, 0x1, -R121 ;  /* 0x000000017a797824 */ /* 0x000fe200078e0a79 */
[----:B------:R-:W-:Y:S01]  /*29e0*/  LOP3.LUT R3, R3, 0x7fffffe, RZ, 0xc0, !PT ;  /* 0x07fffffe03037812 */ /* 0x000fe200078ec0ff */
[----:B------:R-:W-:Y:S01]  /*29f0*/  IMAD R9, R8, UR7, R9 ;  /* 0x0000000708097c24 */ /* 0x000fe2000f8e0209 */
[----:B------:R-:W-:Y:S01]  /*2a00*/  ULDC.64 UR6, c[0x0][0x220] ;  /* 0x0000880000067ab9 */ /* 0x000fe20000000a00 */
[----:B------:R-:W-:Y:S01]  /*2a10*/  IMAD.SHL.U32 R10, R4, 0x40, RZ ;  /* 0x00000040040a7824 */ /* 0x000fe200078e00ff */
[----:B------:R-:W-:Y:S01]  /*2a20*/  LEA.HI R18, R121, R121, RZ, 0x1 ;  /* 0x0000007979127211 */ /* 0x000fe200078f08ff */
[----:B------:R-:W-:Y:S01]  /*2a30*/  IMAD.IADD R9, R13, 0x1, R9 ;  /* 0x000000010d097824 */ /* 0x000fe200078e0209 */
[----:B------:R-:W-:-:S04]  /*2a40*/  DEPBAR.LE SB0, 0x0 ;  /* 0x000080000000791a */ /* 0x000fc80000000000 */
[----:B------:R-:W-:Y:S01]  /*2a50*/  LOP3.LUT R10, R10, 0xc0, RZ, 0xc0, !PT ;  /* 0x000000c00a0a7812 */ /* 0x000fe200078ec0ff */
[----:B------:R-:W-:Y:S01]  /*2a60*/  IMAD.IADD R2, R2, 0x1, -R3 ;  /* 0x0000000102027824 */ /* 0x000fe200078e0a03 */
[----:B-1----:R-:W-:Y:S02]  /*2a70*/  LEA R8, P0, R12, R6, 0x2 ;  /* 0x000000060c087211 */ /* 0x002fe400078010ff */
[----:B------:R-:W-:Y:S02]  /*2a80*/  LOP3.LUT R19, R10, 0x8, R19, 0xf8, !PT ;  /* 0x000000080a137812 */ /* 0x000fe400078ef813 */
[----:B------:R-:W-:Y:S02]  /*2a90*/  SHF.R.U32.HI R10, RZ, 0x3, R10 ;  /* 0x00000003ff0a7819 */ /* 0x000fe4000001160a */
[----:B------:R-:W-:Y:S02]  /*2aa0*/  LEA.HI.X R9, R12, R7, R9, 0x2, P0 ;  /* 0x000000070c097211 */ /* 0x000fe400000f1409 */
[----:B------:R-:W-:Y:S01]  /*2ab0*/  LOP3.LUT R10, R19, R10, RZ, 0x3c, !PT ;  /* 0x0000000a130a7212 */ /* 0x000fe200078e3cff */
[C---:B------:R-:W-:Y:S01]  /*2ac0*/  IMAD R19, R17.reuse, 0x8, R2 ;  /* 0x0000000811137824 */ /* 0x040fe200078e0202 */
[--C-:B------:R-:W-:Y:S01]  /*2ad0*/  SHF.R.S32.HI R21, RZ, 0x1, R18.reuse ;  /* 0x00000001ff157819 */ /* 0x100fe20000011412 */
[----:B------:R1:W5:Y:S01]  /*2ae0*/  LDG.E R2, desc[UR10][R8.64] ;  /* 0x0000000a08027981 */ /* 0x000362000c1e1900 */
[----:B------:R-:W-:Y:S01]  /*2af0*/  SHF.R.S32.HI R16, RZ, 0x1f, R18 ;  /* 0x0000001fff107819 */ /* 0x000fe20000011412 */
[----:B------:R-:W-:Y:S01]  /*2b00*/  IMAD.SHL.U32 R17, R17, 0x8, RZ ;  /* 0x0000000811117824 */ /* 0x000fe200078e00ff */
[----:B------:R-:W-:Y:S01]  /*2b10*/  SHF.R.S32.HI R20, RZ, 0x1f, R121 ;  /* 0x0000001fff147819 */ /* 0x000fe20000011479 */
[----:B------:R-:W-:Y:S01]  /*2b20*/  BAR.SYNC.DEFER_BLOCKING 0x0 ;  /* 0x0000000000007b1d */ /* 0x000fe20000010000 */
[----:B------:R-:W-:Y:S01]  /*2b30*/  LEA.HI R16, R16, R21, RZ, 0x2 ;  /* 0x0000001510107211 */ /* 0x000fe200078f10ff */
[----:B------:R-:W-:Y:S01]  /*2b40*/  IMAD.U32 R172, R19, 0x20, R10 ;  /* 0x0000002013ac7824 */ /* 0x000fe200078e000a */
[----:B------:R-:W-:Y:S01]  /*2b50*/  LEA.HI R5, R20, R121, RZ, 0x3 ;  /* 0x0000007914057211 */ /* 0x000fe200078f18ff */
[----:B--2---:R-:W-:Y:S01]  /*2b60*/  IMAD R11, R11, R130, RZ ;  /* 0x000000820b0b7224 */ /* 0x004fe200078e02ff */
[----:B------:R-:W-:-:S02]  /*2b70*/  LOP3.LUT R16, R16, 0xfffffffc, RZ, 0xc0, !PT ;  /* 0xfffffffc10107812 */ /* 0x000fc400078ec0ff */
[----:B------:R-:W-:Y:S01]  /*2b80*/  LOP3.LUT R18, R18, 0x7fffffe, RZ, 0xc0, !PT ;  /* 0x07fffffe12127812 */ /* 0x000fe200078ec0ff */
[----:B------:R-:W-:Y:S02]  /*2b90*/  IMAD.SHL.U32 R120, R5, 0x20, RZ ;  /* 0x0000002005787824 */ /* 0x000fe400078e00ff */
[----:B------:R-:W-:Y:S02]  /*2ba0*/  IMAD.IADD R3, R21, 0x1, -R16 ;  /* 0x0000000115037824 */ /* 0x000fe400078e0a10 */
[----:B------:R-:W-:Y:S01]  /*2bb0*/  IMAD.IADD R121, R121, 0x1, -R18 ;  /* 0x0000000179797824 */ /* 0x000fe200078e0a12 */
[----:B------:R-:W-:Y:S01]  /*2bc0*/  LOP3.LUT R120, R120, 0xffffff00, RZ, 0xc0, !PT ;  /* 0xffffff0078787812 */ /* 0x000fe200078ec0ff */
[----:B------:R-:W-:Y:S02]  /*2bd0*/  IMAD.SHL.U32 R16, R3, 0x40, RZ ;  /* 0x0000004003107824 */ /* 0x000fe400078e00ff */
[----:B------:R-:W-:Y:S02]  /*2be0*/  IMAD R11, R116, R131, R11 ;  /* 0x00000083740b7224 */ /* 0x000fe400078e020b */
[----:B------:R-:W-:Y:S01]  /*2bf0*/  IMAD R10, R123, 0x200, R120 ;  /* 0x000002007b0a7824 */ /* 0x000fe200078e0278 */
[----:B------:R-:W-:Y:S01]  /*2c00*/  LOP3.LUT R16, R16, 0xc0, RZ, 0xc0, !PT ;  /* 0x000000c010107812 */ /* 0x000fe200078ec0ff */
[----:B------:R-:W-:-:S03]  /*2c10*/  IMAD.WIDE.U32 R116, R116, R130, R14 ;  /* 0x0000008274747225 */ /* 0x000fc600078e000e */
[----:B------:R-:W-:Y:S01]  /*2c20*/  LOP3.LUT R5, R16, 0x8, R17, 0xf8, !PT ;  /* 0x0000000810057812 */ /* 0x000fe200078ef811 */
[----:B------:R1:W-:Y:S01]  /*2c30*/  @P1 STS [R181+0x9000], RZ ;  /* 0x009000ffb5001388 */ /* 0x0003e20000000800 */
[----:B------:R-:W-:-:S03]  /*2c40*/  SHF.R.U32.HI R16, RZ, 0x3, R16 ;  /* 0x00000003ff107819 */ /* 0x000fc60000011610 */
[----:B------:R1:W-:Y:S01]  /*2c50*/  @P1 STS [R181+0x9004], RZ ;  /* 0x009004ffb5001388 */ /* 0x0003e20000000800 */
[----:B------:R-:W-:-:S03]  /*2c60*/  LOP3.LUT R5, R5, R16, RZ, 0x3c, !PT ;  /* 0x0000001005057212 */ /* 0x000fc600078e3cff */
[----:B------:R1:W-:Y:S04]  /*2c70*/  @P1 STS.64 [R181+0x9008], RZ ;  /* 0x009008ffb5001388 */ /* 0x0003e80000000a00 */
[----:B------:R1:W-:Y:S04]  /*2c80*/  @P1 STS.128 [R181+0xb000], RZ ;  /* 0x00b000ffb5001388 */ /* 0x0003e80000000c00 */
[----:B------:R1:W-:Y:S01]  /*2c90*/  @P1 STS.128 [R181+0xd000], RZ ;  /* 0x00d000ffb5001388 */ /* 0x0003e20000000c00 */
[----:B------:R-:W-:Y:S01]  /*2ca0*/  IMAD R10, R121, 0x20, R10 ;  /* 0x00000020790a7824 */ /* 0x000fe200078e020a */
[----:B------:R-:W-:Y:S01]  /*2cb0*/  LEA R196, P0, R116, UR6, 0x1 ;  /* 0x0000000674c47c11 */ /* 0x000fe2000f8008ff */
[----:B------:R-:W-:-:S02]  /*2cc0*/  IMAD.IADD R6, R117, 0x1, R11 ;  /* 0x0000000175067824 */ /* 0x000fc400078e020b */
[----:B------:R-:W-:Y:S01]  /*2cd0*/  IMAD.IADD R173, R5, 0x1, R10 ;  /* 0x0000000105ad7824 */ /* 0x000fe200078e020a */
[----:B------:R-:W2:Y:S01]  /*2ce0*/  MUFU.RCP R7, UR5 ;  /* 0x0000000500077d08 */ /* 0x000ea20008001000 */
[----:B------:R-:W-:Y:S01]  /*2cf0*/  BSSY B0, `(.L_x_1893) ;  /* 0x000001f000007945 */ /* 0x000fe20003800000 */
[C---:B------:R-:W-:Y:S01]  /*2d00*/  SHF.L.U64.HI R178, R130.reuse, 0x5, R131 ;  /* 0x0000000582b27819 */ /* 0x040fe20000010283 */
[----:B------:R-:W-:Y:S01]  /*2d10*/  IMAD.SHL.U32 R179, R130, 0x20, RZ ;  /* 0x0000002082b37824 */ /* 0x000fe200078e00ff */
        /* <DEDUP_REMOVED lines=8> */
[----:B-1----:R-:W-:Y:S01]  /*2da0*/  @!P2 IMAD.MOV.U32 R8, RZ, RZ, R196 ;  /* 0x000000ffff08a224 */ /* 0x002fe200078e00c4 */
        /* <DEDUP_REMOVED lines=19> */
.L_x_1894:
[----:B------:R-:W-:Y:S05]  /*2ee0*/  BSYNC B0 ;  /* 0x0000000000007941 */ /* 0x000fea0003800000 */
.L_x_1893:
        /* <DEDUP_REMOVED lines=12> */
[----:B-1-3--:R-:W-:-:S03]  /*2fb0*/  @!P2 LEA R8, P1, R179, R196, 0x1 ;  /* 0x000000c4b308a211 */ /* 0x00afc600078208ff */
        /* <DEDUP_REMOVED lines=18> */
.L_x_1896:
[----:B------:R-:W-:Y:S05]  /*30e0*/  BSYNC B0 ;  /* 0x0000000000007941 */ /* 0x000fea0003800000 */
.L_x_1895:
[----:B------:R1:W-:Y:S01]  /*30f0*/  @P5 STS.128 [R181+0xa000], RZ ;  /* 0x00a000ffb5005388 */ /* 0x0003e20000000c00 */
[----:B------:R-:W-:Y:S03]  /*3100*/  BSSY B0, `(.L_x_1897) ;  /* 0x0000020000007945 */ /* 0x000fe60003800000 */
[----:B------:R1:W-:Y:S04]  /*3110*/  @P5 STS.128 [R181+0xc000], RZ ;  /* 0x00c000ffb5005388 */ /* 0x0003e80000000c00 */
[----:B------:R1:W-:Y:S01]  /*3120*/  @P5 STS.128 [R181+0xe000], RZ ;  /* 0x00e000ffb5005388 */ /* 0x0003e20000000c00 */
[----:B------:R-:W-:Y:S05]  /*3130*/  @P5 BRA `(.L_x_1898) ;  /* 0x0000000000705947 */ /* 0x000fea0003800000 */
[----:B------:R-:W-:Y:S01]  /*3140*/  ULDC UR5, c[0x0][0x2d0] ;  /* 0x0000b40000057ab9 */ /* 0x000fe20000000800 */
[----:B-1-3--:R-:W-:Y:S01]  /*3150*/  IMAD.SHL.U32 R9, R130, 0x40, RZ ;  /* 0x0000004082097824 */ /* 0x00afe200078e00ff */
[----:B------:R-:W-:Y:S02]  /*3160*/  ISETP.GE.AND P3, PT, R184, UR5, PT ;  /* 0x00000005b8007c0c */ /* 0x000fe4000bf66270 */
[----:B------:R-:W-:Y:S02]  /*3170*/  ISETP.GE.AND P2, PT, R175, UR5, PT ;  /* 0x00000005af007c0c */ /* 0x000fe4000bf46270 */
[----:B------:R-:W-:Y:S02]  /*3180*/  ISETP.GE.AND P0, PT, R174, UR5, PT ;  /* 0x00000005ae007c0c */ /* 0x000fe4000bf06270 */
[----:B------:R-:W-:-:S07]  /*3190*/  SHF.L.U64.HI R8, R130, 0x6, R131 ;  /* 0x0000000682087819 */ /* 0x000fce0000010283 */
        /* <DEDUP_REMOVED lines=22> */
.L_x_1898:
[----:B------:R-:W-:Y:S05]  /*3300*/  BSYNC B0 ;  /* 0x0000000000007941 */ /* 0x000fea0003800000 */
.L_x_1897:
        /* <DEDUP_REMOVED lines=10> */
[C---:B---3--:R-:W-:Y:S01]  /*33b0*/  @!P2 IMAD R9, R131.reuse, 0xc0, RZ ;  /* 0x000000c08309a824 */ /* 0x048fe200078e02ff */
        /* <DEDUP_REMOVED lines=19> */
[----:B-1----:R-:W-:-:S05]  /*34f0*/  IMAD.WIDE.U32 R10, R130, 0xc0, R196 ;  /* 0x000000c0820a7825 */ /* 0x002fca00078e00c4 */
[----:B------:R-:W-:-:S05]  /*3500*/  IADD3 R11, R11, R8, RZ ;  /* 0x000000080b0b7210 */ /* 0x000fca0007ffe0ff */
[----:B------:R-:W-:Y:S01]  /*3510*/  @!PT LDS RZ, [RZ] ;  /* 0x00000000fffff984 */ /* 0x000fe20000000800 */
[----:B------:R-:W-:Y:S01]  /*3520*/  @!PT LDS RZ, [RZ] ;  /* 0x00000000fffff984 */ /* 0x000fe20000000800 */
[----:B------:R-:W-:Y:S01]  /*3530*/  @!PT LDS RZ, [RZ] ;  /* 0x00000000fffff984 */ /* 0x000fe20000000800 */
[----:B------:R1:W-:Y:S02]  /*3540*/  LDGSTS.E.BYPASS.LTC128B.128 [R181+0xe800], desc[UR10][R10.64+0x80] ;  /* 0x0e8000800ab57fae */ /* 0x0003e4000b901d4a */
.L_x_1900:
[----:B------:R-:W-:Y:S05]  /*3550*/  BSYNC B0 ;  /* 0x0000000000007941 */ /* 0x000fea0003800000 */
.L_x_1899:
[----:B------:R-:W-:Y:S01]  /*3560*/  LDSM.16.M88.4 R88, [R173] ;  /* 0x00000000ad58783b */ /* 0x000fe20000000200 */
[----:B------:R-:W-:Y:S01]  /*3570*/  LOP3.LUT P1, RZ, R3, 0x2, RZ, 0xc0, !PT ;  /* 0x0000000203ff7812 */ /* 0x000fe2000782c0ff */
[----:B------:R-:W-:Y:S01]  /*3580*/  IMAD.MOV.U32 R3, RZ, RZ, 0x10 ;  /* 0x00000010ff037424 */ /* 0x000fe200078e00ff */
[----:B------:R-:W-:Y:S01]  /*3590*/  LOP3.LUT P0, RZ, R4, 0x2, RZ, 0xc0, !PT ;  /* 0x0000000204ff7812 */ /* 0x000fe2000780c0ff */
[----:B------:R-:W2:Y:S01]  /*35a0*/  LDSM.16.M88.4 R56, [R172+0x3000] ;  /* 0x00300000ac38783b */ /* 0x000ea20000000200 */
[----:B------:R-:W-:Y:S02]  /*35b0*/  IMAD R123, R123, 0x10, R125 ;  /* 0x000000107b7b7824 */ /* 0x000fe400078e027d */
[C---:B------:R-:W-:Y:S01]  /*35c0*/  SEL R4, R3.reuse, 0xfffffff0, !P1 ;  /* 0xfffffff003047807 */ /* 0x040fe20004800000 */
[----:B------:R-:W4:Y:S01]  /*35d0*/  LDSM.16.M88.4 R24, [R172+0x4000] ;  /* 0x00400000ac18783b */ /* 0x000f220000000200 */
[----:B------:R-:W-:Y:S01]  /*35e0*/  SEL R3, R3, 0xfffffff0, !P0 ;  /* 0xfffffff003037807 */ /* 0x000fe20004000000 */
[----:B------:R-:W-:-:S02]  /*35f0*/  IMAD.SHL.U32 R189, R122, 0x2, RZ ;  /* 0x000000027abd7824 */ /* 0x000fc400078e00ff */
[----:B------:R-:W4:Y:S01]  /*3600*/  LDSM.16.M88.4 R48, [R172+0x3400] ;  /* 0x00340000ac30783b */ /* 0x000f220000000200 */
[----:B------:R-:W-:Y:S02]  /*3610*/  IMAD R171, R4, 0x2, R173 ;  /* 0x0000000204ab7824 */ /* 0x000fe400078e02ad */
[----:B------:R-:W-:Y:S01]  /*3620*/  IMAD R169, R3, 0x2, R172 ;  /* 0x0000000203a97824 */ /* 0x000fe200078e02ac */
[----:B------:R-:W4:Y:S01]  /*3630*/  LDSM.16.M88.4 R40, [R172+0x3800] ;  /* 0x00380000ac28783b */ /* 0x000f220000000200 */
[----:B------:R-:W-:Y:S01]  /*3640*/  LOP3.LUT R3, R124, 0xffffffe0, RZ, 0xc0, !PT ;  /* 0xffffffe07c037812 */ /* 0x000fe200078ec0ff */
[----:B------:R-:W-:Y:S01]  /*3650*/  IMAD R120, R121, 0x20, R120 ;  /* 0x0000002079787824 */ /* 0x000fe200078e0278 */
[----:B------:R-:W-:Y:S01]  /*3660*/  LOP3.LUT R189, R189, 0x6, RZ, 0xc0, !PT ;  /* 0x00000006bdbd7812 */ /* 0x000fe200078ec0ff */
[----:B------:R-:W4:Y:S02]  /*3670*/  LDSM.16.M88.4 R32, [R172+0x3c00] ;  /* 0x003c0000ac20783b */ /* 0x000f240000000200 */
[----:B------:R-:W-:-:S02]  /*3680*/  IMAD.IADD R3, R122, 0x1, -R3 ;  /* 0x000000017a037824 */ /* 0x000fc400078e0a03 */
[----:B------:R-:W4:Y:S01]  /*3690*/  LDSM.16.M88.4 R16, [R172+0x4400] ;  /* 0x00440000ac10783b */ /* 0x000f220000000200 */
[----:B------:R-:W-:-:S03]  /*36a0*/  IMAD.IADD R5, R5, 0x1, R120 ;  /* 0x0000000105057824 */ /* 0x000fc600078e0278 */
[----:B------:R-:W4:Y:S04]  /*36b0*/  LDSM.16.M88.4 R96, [R172+0x4800] ;  /* 0x00480000ac60783b */ /* 0x000f280000000200 */
[----:B-1-3--:R-:W1:Y:S04]  /*36c0*/  LDSM.16.M88.4 R8, [R172+0x4c00] ;  /* 0x004c0000ac08783b */ /* 0x00ae680000000200 */
[----:B------:R-:W-:Y:S04]  /*36d0*/  LDSM.16.M88.4 R68, [R171] ;  /* 0x00000000ab44783b */ /* 0x000fe80000000200 */
[----:B------:R-:W3:Y:S04]  /*36e0*/  LDSM.16.M88.4 R12, [R169+0x3000] ;  /* 0x00300000a90c783b */ /* 0x000ee80000000200 */
[----:B------:R-:W3:Y:S01]  /*36f0*/  LDSM.16.M88.4 R64, [R169+0x4000] ;  /* 0x00400000a940783b */ /* 0x000ee20000000200 */
[C---:B--2---:R-:W-:Y:S03]  /*3700*/  HMMA.16816.F32 R60, R88.reuse, R56, RZ ;  /* 0x00000038583c723c */ /* 0x044fe600000018ff */
[----:B------:R-:W2:Y:S03]  /*3710*/  LDSM.16.M88.4 R108, [R169+0x3400] ;  /* 0x00340000a96c783b */ /* 0x000ea60000000200 */
[C---:B----4-:R-:W-:Y:S01]  /*3720*/  HMMA.16816.F32 R28, R88.reuse, R24, RZ ;  /* 0x00000018581c723c */ /* 0x050fe200000018ff */
[----:B------:R-:W-:Y:S04]  /*3730*/  LDSM.16.M88.4 R72, [R173+0x1000] ;  /* 0x00100000ad48783b */ /* 0x000fe80000000200 */
[----:B------:R-:W-:Y:S01]  /*3740*/  LDSM.16.M88.4 R104, [R169+0x3800] ;  /* 0x00380000a968783b */ /* 0x000fe20000000200 */
[C---:B------:R-:W-:Y:S03]  /*3750*/  HMMA.16816.F32 R56, R88.reuse, R58, RZ ;  /* 0x0000003a5838723c */ /* 0x040fe600000018ff */
[----:B------:R-:W-:Y:S03]  /*3760*/  LDSM.16.M88.4 R84, [R169+0x3c00] ;  /* 0x003c0000a954783b */ /* 0x000fe60000000200 */
[C---:B------:R-:W-:Y:S01]  /*3770*/  HMMA.16816.F32 R24, R88.reuse, R26, RZ ;  /* 0x0000001a5818723c */ /* 0x040fe200000018ff */
[----:B------:R-:W-:Y:S04]  /*3780*/  LDSM.16.M88.4 R80, [R169+0x4400] ;  /* 0x00440000a950783b */ /* 0x000fe80000000200 */
[----:B------:R-:W-:Y:S01]  /*3790*/  LDSM.16.M88.4 R76, [R169+0x4c00] ;  /* 0x004c0000a94c783b */ /* 0x000fe20000000200 */
[C---:B------:R-:W-:Y:S03]  /*37a0*/  HMMA.16816.F32 R52, R88.reuse, R48, RZ ;  /* 0x000000305834723c */ /* 0x040fe600000018ff */
        /* <DEDUP_REMOVED lines=11> */
[C---:B-1----:R-:W-:Y:S06]  /*3860*/  HMMA.16816.F32 R92, R88.reuse, R8, RZ ;  /* 0x00000008585c723c */ /* 0x042fec00000018ff */
[----:B------:R-:W-:Y:S01]  /*3870*/  HMMA.16816.F32 R88, R88, R10, RZ ;  /* 0x0000000a5858723c */ /* 0x000fe200000018ff */
[----:B------:R-:W1:Y:S05]  /*3880*/  LDSM.16.M88.4 R8, [R169+0x4800] ;  /* 0x00480000a908783b */ /* 0x000e6a0000000200 */
[C---:B---3--:R-:W-:Y:S06]  /*3890*/  HMMA.16816.F32 R60, R68.reuse, R12, R60 ;  /* 0x0000000c443c723c */ /* 0x048fec000000183c */
[C---:B------:R-:W-:Y:S01]  /*38a0*/  HMMA.16816.F32 R56, R68.reuse, R14, R56 ;  /* 0x0000000e4438723c */ /* 0x040fe20000001838 */
[----:B------:R-:W3:Y:S05]  /*38b0*/  LDSM.16.M88.4 R12, [R172+0x5000] ;  /* 0x00500000ac0c783b */ /* 0x000eea0000000200 */
[C---:B------:R-:W-:Y:S06]  /*38c0*/  HMMA.16816.F32 R28, R68.reuse, R64, R28 ;  /* 0x00000040441c723c */ /* 0x040fec000000181c */
[C---:B------:R-:W-:Y:S01]  /*38d0*/  HMMA.16816.F32 R24, R68.reuse, R66, R24 ;  /* 0x000000424418723c */ /* 0x040fe20000001818 */
[----:B------:R-:W4:Y:S05]  /*38e0*/  LDSM.16.M88.4 R64, [R172+0x5400] ;  /* 0x00540000ac40783b */ /* 0x000f2a0000000200 */
[C---:B--2---:R-:W-:Y:S06]  /*38f0*/  HMMA.16816.F32 R52, R68.reuse, R108, R52 ;  /* 0x0000006c4434723c */ /* 0x044fec0000001834 */
[C---:B------:R-:W-:Y:S01]  /*3900*/  HMMA.16816.F32 R48, R68.reuse, R110, R48 ;  /* 0x0000006e4430723c */ /* 0x040fe20000001830 */
[----:B------:R-:W-:Y:S05]  /*3910*/  LDSM.16.M88.4 R108, [R172+0x5c00] ;  /* 0x005c0000ac6c783b */ /* 0x000fea0000000200 */
[C---:B-1----:R-:W-:Y:S06]  /*3920*/  HMMA.16816.F32 R100, R68.reuse, R8, R100 ;  /* 0x000000084464723c */ /* 0x042fec0000001864 */
[----:B------:R-:W-:Y:S01]  /*3930*/  HMMA.16816.F32 R96, R68, R10, R96 ;  /* 0x0000000a4460723c */ /* 0x000fe20000001860 */
[----:B------:R-:W1:Y:S05]  /*3940*/  LDSM.16.M88.4 R8, [R172+0x6800] ;  /* 0x00680000ac08783b */ /* 0x000e6a0000000200 */
[C---:B---3--:R-:W-:Y:S06]  /*3950*/  HMMA.16816.F32 R60, R72.reuse, R12, R60 ;  /* 0x0000000c483c723c */ /* 0x048fec000000183c */
[C---:B------:R-:W-:Y:S01]  /*3960*/  HMMA.16816.F32 R56, R72.reuse, R14, R56 ;  /* 0x0000000e4838723c */ /* 0x040fe20000001838 */
[----:B------:R-:W-:Y:S05]  /*3970*/  LDSM.16.M88.4 R12, [R171+0x1000] ;  /* 0x00100000ab0c783b */ /* 0x000fea0000000200 */
[C---:B----4-:R-:W-:Y:S06]  /*3980*/  HMMA.16816.F32 R52, R72.reuse, R64, R52 ;  /* 0x000000404834723c */ /* 0x050fec0000001834 */
[----:B------:R-:W-:Y:S01]  /*3990*/  HMMA.16816.F32 R48, R72, R66, R48 ;  /* 0x000000424830723c */ /* 0x000fe20000001830 */
[----:B------:R-:W2:Y:S05]  /*39a0*/  LDSM.16.M88.4 R64, [R169+0x5400] ;  /* 0x00540000a940783b */ /* 0x000eaa0000000200 */
[C---:B------:R-:W-:Y:S06]  /*39b0*/  HMMA.16816.F32 R44, R68.reuse, R104, R44 ;  /* 0x00000068442c723c */ /* 0x040fec000000182c */
[C---:B------:R-:W-:Y:S01]  /*39c0*/  HMMA.16816.F32 R40, R68.reuse, R106, R40 ;  /* 0x0000006a4428723c */ /* 0x040fe20000001828 */
[----:B------:R-:W3:Y:S05]  /*39d0*/  LDSM.16.M88.4 R104, [R172+0x6000] ;  /* 0x00600000ac68783b */ /* 0x000eea0000000200 */
        /* <DEDUP_REMOVED lines=8> */
[----:B------:R-:W4:Y:S04]  /*3a60*/  LDSM.16.M88.4 R68, [R169+0x5000] ;  /* 0x00500000a944783b */ /* 0x000f280000000200 */
[----:B------:R-:W-:Y:S01]  /*3a70*/  LDSM.16.M88.4 R76, [R169+0x5800] ;  /* 0x00580000a94c783b */ /* 0x000fe20000000200 */
[C---:B-1----:R-:W-:Y:S06]  /*3a80*/  HMMA.16816.F32 R100, R72.reuse, R8, R100 ;  /* 0x000000084864723c */ /* 0x042fec0000001864 */
[----:B------:R-:W-:Y:S01]  /*3a90*/  HMMA.16816.F32 R96, R72, R10, R96 ;  /* 0x0000000a4860723c */ /* 0x000fe20000001860 */
[----:B------:R-:W1:Y:S05]  /*3aa0*/  LDSM.16.M88.4 R8, [R169+0x5c00] ;  /* 0x005c0000a908783b */ /* 0x000e6a0000000200 */
[C---:B--2---:R-:W-:Y:S06]  /*3ab0*/  HMMA.16816.F32 R52, R12.reuse, R64, R52 ;  /* 0x000000400c34723c */ /* 0x044fec0000001834 */
[----:B------:R-:W-:Y:S01]  /*3ac0*/  HMMA.16816.F32 R48, R12, R66, R48 ;  /* 0x000000420c30723c */ /* 0x000fe20000001830 */
[----:B------:R-:W2:Y:S05]  /*3ad0*/  LDSM.16.M88.4 R64, [R169+0x6800] ;  /* 0x00680000a940783b */ /* 0x000eaa0000000200 */
        /* <DEDUP_REMOVED lines=9> */
[C---:B----4-:R-:W-:Y:S06]  /*3b70*/  HMMA.16816.F32 R20, R72.reuse, R84, R20 ;  /* 0x000000544814723c */ /* 0x050fec0000001814 */
[C---:B------:R-:W-:Y:S01]  /*3b80*/  HMMA.16816.F32 R16, R72.reuse, R86, R16 ;  /* 0x000000564810723c */ /* 0x040fe20000001810 */
[----:B------:R-:W-:Y:S05]  /*3b90*/  LDSM.16.M88.4 R84, [R169+0x7000] ;  /* 0x00700000a954783b */ /* 0x000fea0000000200 */
[C---:B------:R-:W-:Y:S06]  /*3ba0*/  HMMA.16816.F32 R92, R72.reuse, R80, R92 ;  /* 0x00000050485c723c */ /* 0x040fec000000185c */
[----:B------:R-:W-:Y:S01]  /*3bb0*/  HMMA.16816.F32 R88, R72, R82, R88 ;  /* 0x000000524858723c */ /* 0x000fe20000001858 */
[----:B------:R-:W3:Y:S04]  /*3bc0*/  LDSM.16.M88.4 R72, [R169+0x6000] ;  /* 0x00600000a948783b */ /* 0x000ee80000000200 */
[----:B------:R-:W-:Y:S01]  /*3bd0*/  LDSM.16.M88.4 R80, [R169+0x6c00] ;  /* 0x006c0000a950783b */ /* 0x000fe20000000200 */
[C---:B------:R-:W-:Y:S06]  /*3be0*/  HMMA.16816.F32 R60, R12.reuse, R68, R60 ;  /* 0x000000440c3c723c */ /* 0x040fec000000183c */
        /* <DEDUP_REMOVED lines=35> */
[----:B------:R-:W4:Y:S05]  /*3e20*/  LDSM.16.M88.4 R76, [R169+0x7800] ;  /* 0x00780000a94c783b */ /* 0x000f2a0000000200 */
[C---:B------:R-:W-:Y:S06]  /*3e30*/  HMMA.16816.F32 R44, R112.reuse, R72, R44 ;  /* 0x00000048702c723c */ /* 0x040fec000000182c */
[----:B------:R-:W-:Y:S01]  /*3e40*/  HMMA.16816.F32 R40, R112, R74, R40 ;  /* 0x0000004a7028723c */ /* 0x000fe20000001828 */
[----:B------:R-:W4:Y:S05]  /*3e50*/  LDSM.16.M88.4 R72, [R169+0x7c00] ;  /* 0x007c0000a948783b */ /* 0x000f2a0000000200 */
[C---:B-1----:R-:W-:Y:S06]  /*3e60*/  HMMA.16816.F32 R52, R8.reuse, R80, R52 ;  /* 0x000000500834723c */ /* 0x042fec0000001834 */
[----:B------:R-:W-:Y:S01]  /*3e70*/  HMMA.16816.F32 R48, R8, R82, R48 ;  /* 0x000000520830723c */ /* 0x000fe20000001830 */
[----:B------:R-:W1:Y:S01]  /*3e80*/  LDSM.16.M88.4 R80, [R169+0x8c00] ;  /* 0x008c0000a950783b */ /* 0x000e620000000200 */
[----:B------:R-:W-:-:S04]  /*3e90*/  DEPBAR.LE SB0, 0x0 ;  /* 0x000080000000791a */ /* 0x000fc80000000000 */
[----:B------:R-:W-:Y:S06]  /*3ea0*/  HMMA.16816.F32 R100, R112, R108, R100 ;  /* 0x0000006c7064723c */ /* 0x000fec0000001864 */
[----:B--2---:R-:W-:Y:S06]  /*3eb0*/  HMMA.16816.F32 R20, R8, R64, R20 ;  /* 0x000000400814723c */ /* 0x004fec0000001814 */
[----:B------:R-:W-:Y:S01]  /*3ec0*/  HMMA.16816.F32 R96, R112, R110, R96 ;  /* 0x0000006e7060723c */ /* 0x000fe20000001860 */
[----:B------:R-:W-:-:S04]  /*3ed0*/  SHF.R.S32.HI R64, RZ, 0x1f, R3 ;  /* 0x0000001fff407819 */ /* 0x000fc80000011403 */
[----:B------:R-:W-:Y:S01]  /*3ee0*/  LEA.HI R64, R64, R3, RZ, 0x2 ;  /* 0x0000000340407211 */ /* 0x000fe200078f10ff */
[----:B------:R-:W-:Y:S01]  /*3ef0*/  HMMA.16816.F32 R92, R112, R104, R92 ;  /* 0x00000068705c723c */ /* 0x000fe2000000185c */
[----:B-----5:R-:W-:Y:S02]  /*3f00*/  FMUL.FTZ R3, R2, R7 ;  /* 0x0000000702037220 */ /* 0x020fe40000410000 */
[----:B------:R-:W-:-:S03]  /*3f10*/  SHF.R.S32.HI R188, RZ, 0x2, R64 ;  /* 0x00000002ffbc7819 */ /* 0x000fc60000011440 */
[----:B------:R-:W-:Y:S01]  /*3f20*/  HMMA.16816.F32 R88, R112, R106, R88 ;  /* 0x0000006a7058723c */ /* 0x000fe20000001858 */
[----:B------:R-:W-:-:S04]  /*3f30*/  IADD3 R123, R123, 0x1, R188 ;  /* 0x000000017b7b7810 */ /* 0x000fc80007ffe0bc */
[----:B------:R-:W-:Y:S01]  /*3f40*/  IADD3 R123, R119, R123, -R182 ;  /* 0x0000007b777b7210 */ /* 0x000fe20007ffe8b6 */
[C---:B------:R-:W-:Y:S04]  /*3f50*/  HMMA.16816.F32 R60, R8.reuse, R84, R60 ;  /* 0x00000054083c723c */ /* 0x040fe8000000183c */
[----:B------:R-:W-:Y:S02]  /*3f60*/  IMAD.IADD R118, R123, 0x1, R118 ;  /* 0x000000017b767824 */ /* 0x000fe400078e0276 */
[----:B------:R-:W-:Y:S03]  /*3f70*/  HMMA.16816.F32 R56, R8, R86, R56 ;  /* 0x000000560838723c */ /* 0x000fe60000001838 */
[----:B------:R-:W-:-:S02]  /*3f80*/  VIMNMX R136, R118, R119, PT ;  /* 0x0000007776887248 */ /* 0x000fc40003fe0100 */
[----:B------:R-:W-:Y:S01]  /*3f90*/  VIADDMNMX R135, R118, 0x8, R119, PT ;  /* 0x0000000876877846 */ /* 0x000fe20003800177 */
[C---:B---3--:R-:W-:Y:S06]  /*3fa0*/  HMMA.16816.F32 R100, R8.reuse, R12, R100 ;  /* 0x0000000c0864723c */ /* 0x048fec0000001864 */
[----:B------:R-:W-:Y:S01]  /*3fb0*/  HMMA.16816.F32 R28, R8, R68, R28 ;  /* 0x00000044081c723c */ /* 0x000fe2000000181c */
[----:B------:R-:W-:-:S04]  /*3fc0*/  IMAD.IADD R12, R0, 0x1, R189 ;  /* 0x00000001000c7824 */ /* 0x000fc800078e02bd */
[C---:B------:R-:W-:Y:S01]  /*3fd0*/  VIADD R2, R12.reuse, 0x1 ;  /* 0x000000010c027836 */ /* 0x040fe20000000000 */
[C---:B----4-:R-:W-:Y:S01]  /*3fe0*/  HMMA.16816.F32 R44, R8.reuse, R76, R44 ;  /* 0x0000004c082c723c */ /* 0x050fe2000000182c */
[C---:B------:R-:W-:Y:S02]  /*3ff0*/  VIADD R68, R12.reuse, 0x9 ;  /* 0x000000090c447836 */ /* 0x040fe40000000000 */
[----:B------:R-:W-:Y:S01]  /*4000*/  VIADD R7, R12, 0x8 ;  /* 0x000000080c077836 */ /* 0x000fe20000000000 */
[-C--:B------:R-:W-:Y:S01]  /*4010*/  ISETP.GE.AND P5, PT, R2, R136.reuse, PT ;  /* 0x000000880200720c */ /* 0x080fe20003fa6270 */
[----:B------:R-:W-:Y:S01]  /*4020*/  VIADD R13, R12, 0x30 ;  /* 0x000000300c0d7836 */ /* 0x000fe20000000000 */
[-C--:B------:R-:W-:Y:S01]  /*4030*/  ISETP.GE.AND P2, PT, R2, R135.reuse, PT ;  /* 0x000000870200720c */ /* 0x080fe20003f46270 */
[----:B------:R-:W-:Y:S01]  /*4040*/  HMMA.16816.F32 R40, R8, R78, R40 ;  /* 0x0000004e0828723c */ /* 0x000fe20000001828 */
[C---:B------:R-:W-:Y:S02]  /*4050*/  ISETP.GE.AND P4, PT, R68.reuse, R136, PT ;  /* 0x000000884400720c */ /* 0x040fe40003f86270 */
[----:B------:R-:W-:-:S02]  /*4060*/  ISETP.GE.AND P1, PT, R68, R135, PT ;  /* 0x000000874400720c */ /* 0x000fc40003f26270 */
[----:B------:R-:W-:Y:S01]  /*4070*/  I2FP.F32.S32 R2, R2 ;  /* 0x0000000200027245 */ /* 0x000fe20000201400 */
[C---:B------:R-:W-:Y:S01]  /*4080*/  HMMA.16816.F32 R36, R8.reuse, R72, R36 ;  /* 0x000000480824723c */ /* 0x040fe20000001824 */
[C---:B------:R-:W-:Y:S02]  /*4090*/  ISETP.GE.AND P3, PT, R7.reuse, R136, PT ;  /* 0x000000880700720c */ /* 0x040fe40003f66270 */
[----:B------:R-:W-:Y:S01]  /*40a0*/  ISETP.GE.AND P0, PT, R7, R135, PT ;  /* 0x000000870700720c */ /* 0x000fe20003f06270 */
[C---:B------:R-:W-:Y:S01]  /*40b0*/  FFMA.FTZ R61, R3.reuse, R2, R61 ;  /* 0x00000002033d7223 */ /* 0x040fe2000001003d */
[----:B------:R-:W-:Y:S01]  /*40c0*/  I2FP.F32.S32 R68, R68 ;  /* 0x0000004400447245 */ /* 0x000fe20000201400 */
[----:B------:R-:W-:Y:S01]  /*40d0*/  HMMA.16816.F32 R32, R8, R74, R32 ;  /* 0x0000004a0820723c */ /* 0x000fe20000001820 */
[----:B------:R-:W-:Y:S01]  /*40e0*/  I2FP.F32.S32 R7, R7 ;  /* 0x0000000700077245 */ /* 0x000fe20000201400 */
[----:B------:R-:W-:Y:S01]  /*40f0*/  FFMA.FTZ R63, R3, R2, R63 ;  /* 0x00000002033f7223 */ /* 0x000fe2000001003f */
[----:B------:R-:W-:-:S03]  /*4100*/  VIADD R2, R12, 0x11 ;  /* 0x000000110c027836 */ /* 0x000fc60000000000 */
[----:B------:R-:W-:Y:S01]  /*4110*/  HMMA.16816.F32 R24, R8, R70, R24 ;  /* 0x000000460818723c */ /* 0x000fe20000001818 */
[----:B------:R-:W-:Y:S01]  /*4120*/  FFMA.FTZ R58, R3, R7, R58 ;  /* 0x00000007033a7223 */ /* 0x000fe2000001003a */
[----:B------:R-:W-:-:S04]  /*4130*/  FSEL R72, R63, -INF , !P2 ;  /* 0xff8000003f487808 */ /* 0x000fc80005000000 */
[----:B------:R-:W-:Y:S01]  /*4140*/  HMMA.16816.F32 R16, R8, R66, R16 ;  /* 0x000000420810723c */ /* 0x000fe20000001810 */
[----:B------:R-:W-:Y:S01]  /*4150*/  FSEL R70, R58, -INF , !P0 ;  /* 0xff8000003a467808 */ /* 0x000fe20004000000 */
[----:B------:R-:W-:Y:S01]  /*4160*/  BAR.SYNC.DEFER_BLOCKING 0x0 ;  /* 0x0000000000007b1d */ /* 0x000fe20000010000 */
[----:B------:R-:W-:-:S03]  /*4170*/  ISETP.GE.AND P0, PT, R2, R135, PT ;  /* 0x000000870200720c */ /* 0x000fc60003f06270 */
[C---:B------:R-:W-:Y:S06]  /*4180*/  HMMA.16816.F32 R96, R8.reuse, R14, R96 ;  /* 0x0000000e0860723c */ /* 0x040fec0000001860 */
[----:B-1----:R-:W-:Y:S01]  /*4190*/  HMMA.16816.F32 R92, R8, R80, R92 ;  /* 0x00000050085c723c */ /* 0x002fe2000000185c */
[C---:B------:R-:W-:Y:S02]  /*41a0*/  VIADD R14, R12.reuse, 0x28 ;  /* 0x000000280c0e7836 */ /* 0x040fe40000000000 */
[----:B------:R-:W-:-:S03]  /*41b0*/  VIADD R15, R12, 0x59 ;  /* 0x000000590c0f7836 */ /* 0x000fc60000000000 */
[----:B------:R-:W-:Y:S07]  /*41c0*/  HMMA.16816.F32 R88, R8, R82, R88 ;  /* 0x000000520858723c */ /* 0x000fee0000001858 */
[CC--:B------:R-:W-:Y:S01]  /*41d0*/  FFMA.FTZ R9, R3.reuse, R68.reuse, R57 ;  /* 0x0000004403097223 */ /* 0x0c0fe20000010039 */
[C---:B------:R-:W-:Y:S01]  /*41e0*/  FFMA.FTZ R11, R3.reuse, R7, R56 ;  /* 0x00000007030b7223 */ /* 0x040fe20000010038 */
[----:B------:R-:W-:Y:S01]  /*41f0*/  FFMA.FTZ R68, R3, R68, R59 ;  /* 0x0000004403447223 */ /* 0x000fe2000001003b */
[C---:B------:R-:W-:Y:S01]  /*4200*/  VIADD R8, R12.reuse, 0x10 ;  /* 0x000000100c087836 */ /* 0x040fe20000000000 */
[----:B------:R-:W-:Y:S01]  /*4210*/  FSEL R59, R61, -INF , !P5 ;  /* 0xff8000003d3b7808 */ /* 0x000fe20006800000 */
[C---:B------:R-:W-:Y:S01]  /*4220*/  VIADD R7, R12.reuse, 0x18 ;  /* 0x000000180c077836 */ /* 0x040fe20000000000 */
[----:B------:R-:W-:Y:S01]  /*4230*/  FSEL R11, R11, -INF , !P3 ;  /* 0xff8000000b0b7808 */ /* 0x000fe20005800000 */
[----:B------:R-:W-:Y:S01]  /*4240*/  VIADD R10, R12, 0x19 ;  /* 0x000000190c0a7836 */ /* 0x000fe20000000000 */
[----:B------:R-:W-:-:S02]  /*4250*/  ISETP.GE.AND P5, PT, R8, R136, PT ;  /* 0x000000880800720c */ /* 0x000fc40003fa6270 */
[-C--:B------:R-:W-:Y:S02]  /*4260*/  ISETP.GE.AND P2, PT, R8, R135.reuse, PT ;  /* 0x000000870800720c */ /* 0x080fe40003f46270 */
[----:B------:R-:W-:Y:S02]  /*4270*/  FSEL R9, R9, -INF , !P4 ;  /* 0xff80000009097808 */ /* 0x000fe40006000000 */
[----:B------:R-:W-:Y:S02]  /*4280*/  FSEL R68, R68, -INF , !P1 ;  /* 0xff80000044447808 */ /* 0x000fe40004800000 */
[----:B------:R-:W-:Y:S02]  /*4290*/  I2FP.F32.S32 R8, R8 ;  /* 0x0000000800087245 */ /* 0x000fe40000201400 */
[-C--:B------:R-:W-:Y:S02]  /*42a0*/  ISETP.GE.AND P3, PT, R2, R136.reuse, PT ;  /* 0x000000880200720c */ /* 0x080fe40003f66270 */
[----:B------:R-:W-:Y:S01]  /*42b0*/  ISETP.GE.AND P4, PT, R7, R136, PT ;  /* 0x000000880700720c */ /* 0x000fe20003f86270 */
[-C--:B------:R-:W-:Y:S01]  /*42c0*/  FFMA.FTZ R52, R3, R8.reuse, R52 ;  /* 0x0000000803347223 */ /* 0x080fe20000010034 */
[----:B------:R-:W-:Y:S01]  /*42d0*/  ISETP.GE.AND P1, PT, R7, R135, PT ;  /* 0x000000870700720c */ /* 0x000fe20003f26270 */
[----:B------:R-:W-:Y:S01]  /*42e0*/  FFMA.FTZ R54, R3, R8, R54 ;  /* 0x0000000803367223 */ /* 0x000fe20000010036 */
[----:B------:R-:W-:-:S02]  /*42f0*/  I2FP.F32.S32 R2, R2 ;  /* 0x0000000200027245 */ /* 0x000fc40000201400 */
[----:B------:R-:W-:Y:S02]  /*4300*/  I2FP.F32.S32 R7, R7 ;  /* 0x0000000700077245 */ /* 0x000fe40000201400 */
[----:B------:R-:W-:Y:S01]  /*4310*/  FSEL R65, R52, -INF , !P5 ;  /* 0xff80000034417808 */ /* 0x000fe20006800000 */
[CC--:B------:R-:W-:Y:S01]  /*4320*/  FFMA.FTZ R53, R3.reuse, R2.reuse, R53 ;  /* 0x0000000203357223 */ /* 0x0c0fe20000010035 */
[C---:B------:R-:W-:Y:S01]  /*4330*/  FFMA.FTZ R55, R3.reuse, R2, R55 ;  /* 0x0000000203377223 */ /* 0x040fe20000010037 */
[CC--:B------:R-:W-:Y:S01]  /*4340*/  FFMA.FTZ R48, R3.reuse, R7.reuse, R48 ;  /* 0x0000000703307223 */ /* 0x0c0fe20000010030 */
[----:B------:R-:W-:Y:S01]  /*4350*/  FFMA.FTZ R8, R3, R7, R50 ;  /* 0x0000000703087223 */ /* 0x000fe20000010032 */
[----:B------:R-:W-:Y:S01]  /*4360*/  VIADD R7, R12, 0x20 ;  /* 0x000000200c077836 */ /* 0x000fe20000000000 */
[----:B------:R-:W-:Y:S01]  /*4370*/  FSEL R78, R54, -INF , !P2 ;  /* 0xff800000364e7808 */ /* 0x000fe20005000000 */
[----:B------:R-:W-:Y:S01]  /*4380*/  VIADD R2, R12, 0x21 ;  /* 0x000000210c027836 */ /* 0x000fe20000000000 */
[----:B------:R-:W-:-:S02]  /*4390*/  FSEL R63, R53, -INF , !P3 ;  /* 0xff800000353f7808 */ /* 0x000fc40005800000 */
[----:B------:R-:W-:Y:S02]  /*43a0*/  FSEL R76, R55, -INF , !P0 ;  /* 0xff800000374c7808 */ /* 0x000fe40004000000 */
[CC--:B------:R-:W-:Y:S02]  /*43b0*/  ISETP.GE.AND P5, PT, R10.reuse, R136.reuse, PT ;  /* 0x000000880a00720c */ /* 0x0c0fe40003fa6270 */
[-C--:B------:R-:W-:Y:S02]  /*43c0*/  ISETP.GE.AND P2, PT, R10, R135.reuse, PT ;  /* 0x000000870a00720c */ /* 0x080fe40003f46270 */
[C---:B------:R-:W-:Y:S02]  /*43d0*/  ISETP.GE.AND P3, PT, R7.reuse, R136, PT ;  /* 0x000000880700720c */ /* 0x040fe40003f66270 */
[----:B------:R-:W-:Y:S02]  /*43e0*/  ISETP.GE.AND P0, PT, R7, R135, PT ;  /* 0x000000870700720c */ /* 0x000fe40003f06270 */
[----:B------:R-:W-:-:S02]  /*43f0*/  FSEL R61, R48, -INF , !P4 ;  /* 0xff800000303d7808 */ /* 0x000fc40006000000 */
[----:B------:R-:W-:Y:S02]  /*4400*/  FSEL R8, R8, -INF , !P1 ;  /* 0xff80000008087808 */ /* 0x000fe40004800000 */
[----:B------:R-:W-:Y:S02]  /*4410*/  I2FP.F32.S32 R10, R10 ;  /* 0x0000000a000a7245 */ /* 0x000fe40000201400 */
[----:B------:R-:W-:Y:S02]  /*4420*/  I2FP.F32.S32 R7, R7 ;  /* 0x0000000700077245 */ /* 0x000fe40000201400 */
[C---:B------:R-:W-:Y:S01]  /*4430*/  ISETP.GE.AND P4, PT, R2.reuse, R136, PT ;  /* 0x000000880200720c */ /* 0x040fe20003f86270 */
[C---:B------:R-:W-:Y:S01]  /*4440*/  FFMA.FTZ R49, R3.reuse, R10, R49 ;  /* 0x0000000a03317223 */ /* 0x040fe20000010031 */
[----:B------:R-:W-:Y:S01]  /*4450*/  ISETP.GE.AND P1, PT, R2, R135, PT ;  /* 0x000000870200720c */ /* 0x000fe20003f26270 */
[CC--:B------:R-:W-:Y:S01]  /*4460*/  FFMA.FTZ R44, R3.reuse, R7.reuse, R44 ;  /* 0x00000007032c7223 */ /* 0x0c0fe2000001002c */
[----:B------:R-:W-:Y:S01]  /*4470*/  I2FP.F32.S32 R2, R2 ;  /* 0x0000000200027245 */ /* 0x000fe20000201400 */
[C---:B------:R-:W-:Y:S01]  /*4480*/  FFMA.FTZ R46, R3.reuse, R7, R46 ;  /* 0x00000007032e7223 */ /* 0x040fe2000001002e */
[----:B------:R-:W-:Y:S01]  /*4490*/  FFMA.FTZ R10, R3, R10, R51 ;  /* 0x0000000a030a7223 */ /* 0x000fe20000010033 */
[----:B------:R-:W-:-:S02]  /*44a0*/  FSEL R69, R49, -INF , !P5 ;  /* 0xff80000031457808 */ /* 0x000fc40006800000 */
[CC--:B------:R-:W-:Y:S01]  /*44b0*/  FFMA.FTZ R7, R3.reuse, R2.reuse, R45 ;  /* 0x0000000203077223 */ /* 0x0c0fe2000001002d */
[----:B------:R-:W-:Y:S01]  /*44c0*/  FFMA.FTZ R47, R3, R2, R47 ;  /* 0x00000002032f7223 */ /* 0x000fe2000001002f */
[----:B------:R-:W-:Y:S01]  /*44d0*/  VIADD R2, R12, 0x29 ;  /* 0x000000290c027836 */ /* 0x000fe20000000000 */
[----:B------:R-:W-:Y:S02]  /*44e0*/  FSEL R10, R10, -INF , !P2 ;  /* 0xff8000000a0a7808 */ /* 0x000fe40005000000 */
[----:B------:R-:W-:Y:S02]  /*44f0*/  FSEL R123, R44, -INF , !P3 ;  /* 0xff8000002c7b7808 */ /* 0x000fe40005800000 */
[----:B------:R-:W-:Y:S02]  /*4500*/  FSEL R154, R46, -INF , !P0 ;  /* 0xff8000002e9a7808 */ /* 0x000fe40004000000 */
[----:B------:R-:W-:Y:S02]  /*4510*/  FSEL R7, R7, -INF , !P4 ;  /* 0xff80000007077808 */ /* 0x000fe40006000000 */
[----:B------:R-:W-:-:S02]  /*4520*/  FSEL R152, R47, -INF , !P1 ;  /* 0xff8000002f987808 */ /* 0x000fc40004800000 */
[CC--:B------:R-:W-:Y:S02]  /*4530*/  ISETP.GE.AND P5, PT, R14.reuse, R136.reuse, PT ;  /* 0x000000880e00720c */ /* 0x0c0fe40003fa6270 */
[-C--:B------:R-:W-:Y:S02]  /*4540*/  ISETP.GE.AND P2, PT, R14, R135.reuse, PT ;  /* 0x000000870e00720c */ /* 0x080fe40003f46270 */
[CC--:B------:R-:W-:Y:S02]  /*4550*/  ISETP.GE.AND P3, PT, R2.reuse, R136.reuse, PT ;  /* 0x000000880200720c */ /* 0x0c0fe40003f66270 */
[-C--:B------:R-:W-:Y:S02]  /*4560*/  ISETP.GE.AND P0, PT, R2, R135.reuse, PT ;  /* 0x000000870200720c */ /* 0x080fe40003f06270 */
[C---:B------:R-:W-:Y:S02]  /*4570*/  ISETP.GE.AND P4, PT, R13.reuse, R136, PT ;  /* 0x000000880d00720c */ /* 0x040fe40003f86270 */
[----:B------:R-:W-:-:S02]  /*4580*/  ISETP.GE.AND P1, PT, R13, R135, PT ;  /* 0x000000870d00720c */ /* 0x000fc40003f26270 */
[----:B------:R-:W-:Y:S02]  /*4590*/  I2FP.F32.S32 R14, R14 ;  /* 0x0000000e000e7245 */ /* 0x000fe40000201400 */
[----:B------:R-:W-:Y:S02]  /*45a0*/  I2FP.F32.S32 R2, R2 ;  /* 0x0000000200027245 */ /* 0x000fe40000201400 */
[----:B------:R-:W-:Y:S01]  /*45b0*/  I2FP.F32.S32 R13, R13 ;  /* 0x0000000d000d7245 */ /* 0x000fe20000201400 */
[CC--:B------:R-:W-:Y:S01]  /*45c0*/  FFMA.FTZ R40, R3.reuse, R14.reuse, R40 ;  /* 0x0000000e03287223 */ /* 0x0c0fe20000010028 */
[C---:B------:R-:W-:Y:S01]  /*45d0*/  FFMA.FTZ R42, R3.reuse, R14, R42 ;  /* 0x0000000e032a7223 */ /* 0x040fe2000001002a */
[CC--:B------:R-:W-:Y:S01]  /*45e0*/  FFMA.FTZ R41, R3.reuse, R2.reuse, R41 ;  /* 0x0000000203297223 */ /* 0x0c0fe20000010029 */
[C---:B------:R-:W-:Y:S01]  /*45f0*/  FFMA.FTZ R43, R3.reuse, R2, R43 ;  /* 0x00000002032b7223 */ /* 0x040fe2000001002b */
[CC--:B------:R-:W-:Y:S01]  /*4600*/  FFMA.FTZ R36, R3.reuse, R13.reuse, R36 ;  /* 0x0000000d03247223 */ /* 0x0c0fe20000010024 */
[----:B------:R-:W-:Y:S01]  /*4610*/  FFMA.FTZ R38, R3, R13, R38 ;  /* 0x0000000d03267223 */ /* 0x000fe20000010026 */
[----:B------:R-:W-:Y:S01]  /*4620*/  VIADD R14, R12, 0x31 ;  /* 0x000000310c0e7836 */ /* 0x000fe20000000000 */
[----:B------:R-:W-:Y:S01]  /*4630*/  FSEL R149, R40, -INF , !P5 ;  /* 0xff80000028957808 */ /* 0x000fe20006800000 */
[----:B------:R-:W-:Y:S01]  /*4640*/  VIADD R13, R12, 0x38 ;  /* 0x000000380c0d7836 */ /* 0x000fe20000000000 */
[----:B------:R-:W-:Y:S01]  /*4650*/  FSEL R156, R42, -INF , !P2 ;  /* 0xff8000002a9c7808 */ /* 0x000fe20005000000 */
[C---:B------:R-:W-:Y:S01]  /*4660*/  VIADD R2, R12.reuse, 0x39 ;  /* 0x000000390c027836 */ /* 0x040fe20000000000 */
[----:B------:R-:W-:Y:S01]  /*4670*/  FSEL R147, R41, -INF , !P3 ;  /* 0xff80000029937808 */ /* 0x000fe20005800000 */
[----:B------:R-:W-:Y:S01]  /*4680*/  VIADD R42, R12, 0x61 ;  /* 0x000000610c2a7836 */ /* 0x000fe20000000000 */
[----:B------:R-:W-:-:S02]  /*4690*/  FSEL R66, R43, -INF , !P0 ;  /* 0xff8000002b427808 */ /* 0x000fc40004000000 */
[----:B------:R-:W-:Y:S02]  /*46a0*/  FSEL R67, R36, -INF , !P4 ;  /* 0xff80000024437808 */ /* 0x000fe40006000000 */
[----:B------:R-:W-:Y:S02]  /*46b0*/  FSEL R146, R38, -INF , !P1 ;  /* 0xff80000026927808 */ /* 0x000fe40004800000 */
[CC--:B------:R-:W-:Y:S02]  /*46c0*/  ISETP.GE.AND P5, PT, R14.reuse, R136.reuse, PT ;  /* 0x000000880e00720c */ /* 0x0c0fe40003fa6270 */
[-C--:B------:R-:W-:Y:S02]  /*46d0*/  ISETP.GE.AND P2, PT, R14, R135.reuse, PT ;  /* 0x000000870e00720c */ /* 0x080fe40003f46270 */
[C---:B------:R-:W-:Y:S02]  /*46e0*/  ISETP.GE.AND P3, PT, R13.reuse, R136, PT ;  /* 0x000000880d00720c */ /* 0x040fe40003f66270 */
[----:B------:R-:W-:-:S02]  /*46f0*/  ISETP.GE.AND P0, PT, R13, R135, PT ;  /* 0x000000870d00720c */ /* 0x000fc40003f06270 */
[C---:B------:R-:W-:Y:S02]  /*4700*/  ISETP.GE.AND P4, PT, R2.reuse, R136, PT ;  /* 0x000000880200720c */ /* 0x040fe40003f86270 */
[----:B------:R-:W-:Y:S02]  /*4710*/  ISETP.GE.AND P1, PT, R2, R135, PT ;  /* 0x000000870200720c */ /* 0x000fe40003f26270 */
        /* <DEDUP_REMOVED lines=9> */
[C---:B------:R-:W-:Y:S01]  /*47b0*/  VIADD R14, R12.reuse, 0x40 ;  /* 0x000000400c0e7836 */ /* 0x040fe20000000000 */
[----:B------:R-:W-:Y:S01]  /*47c0*/  FSEL R145, R37, -INF , !P5 ;  /* 0xff80000025917808 */ /* 0x000fe20006800000 */
[C---:B------:R-:W-:Y:S01]  /*47d0*/  VIADD R2, R12.reuse, 0x41 ;  /* 0x000000410c027836 */ /* 0x040fe20000000000 */
        /* <DEDUP_REMOVED lines=12> */
[----:B------:R-:W-:Y:S01]  /*48a0*/  ISETP.GE.AND P4, PT, R13, R136, PT ;  /* 0x000000880d00720c */ /* 0x000fe20003f86270 */
[-C--:B------:R-:W-:Y:S01]  /*48b0*/  FFMA.FTZ R28, R3, R14.reuse, R28 ;  /* 0x0000000e031c7223 */ /* 0x080fe2000001001c */
[----:B------:R-:W-:Y:S01]  /*48c0*/  ISETP.GE.AND P1, PT, R13, R135, PT ;  /* 0x000000870d00720c */ /* 0x000fe20003f26270 */
[C---:B------:R-:W-:Y:S01]  /*48d0*/  FFMA.FTZ R30, R3.reuse, R14, R30 ;  /* 0x0000000e031e7223 */ /* 0x040fe2000001001e */
[----:B------:R-:W-:Y:S01]  /*48e0*/  I2FP.F32.S32 R13, R13 ;  /* 0x0000000d000d7245 */ /* 0x000fe20000201400 */
[CC--:B------:R-:W-:Y:S01]  /*48f0*/  FFMA.FTZ R29, R3.reuse, R2.reuse, R29 ;  /* 0x00000002031d7223 */ /* 0x0c0fe2000001001d */
[C---:B------:R-:W-:Y:S01]  /*4900*/  FFMA.FTZ R31, R3.reuse, R2, R31 ;  /* 0x00000002031f7223 */ /* 0x040fe2000001001f */
[----:B------:R-:W-:Y:S01]  /*4910*/  VIADD R2, R12, 0x49 ;  /* 0x000000490c027836 */ /* 0x000fe20000000000 */
[----:B------:R-:W-:Y:S01]  /*4920*/  FSEL R137, R28, -INF , !P5 ;  /* 0xff8000001c897808 */ /* 0x000fe20006800000 */
[CC--:B------:R-:W-:Y:S01]  /*4930*/  FFMA.FTZ R24, R3.reuse, R13.reuse, R24 ;  /* 0x0000000d03187223 */ /* 0x0c0fe20000010018 */
[----:B------:R-:W-:Y:S01]  /*4940*/  FFMA.FTZ R26, R3, R13, R26 ;  /* 0x0000000d031a7223 */ /* 0x000fe2000001001a */
[----:B------:R-:W-:Y:S01]  /*4950*/  VIADD R13, R12, 0x50 ;  /* 0x000000500c0d7836 */ /* 0x000fe20000000000 */
[----:B------:R-:W-:Y:S01]  /*4960*/  FSEL R140, R30, -INF , !P2 ;  /* 0xff8000001e8c7808 */ /* 0x000fe20005000000 */
[----:B------:R-:W-:Y:S01]  /*4970*/  VIADD R14, R12, 0x51 ;  /* 0x000000510c0e7836 */ /* 0x000fe20000000000 */
[----:B------:R-:W-:-:S02]  /*4980*/  ISETP.GE.AND P5, PT, R2, R136, PT ;  /* 0x000000880200720c */ /* 0x000fc40003fa6270 */
[-C--:B------:R-:W-:Y:S02]  /*4990*/  ISETP.GE.AND P2, PT, R2, R135.reuse, PT ;  /* 0x000000870200720c */ /* 0x080fe40003f46270 */
[----:B------:R-:W-:Y:S02]  /*49a0*/  FSEL R127, R29, -INF , !P3 ;  /* 0xff8000001d7f7808 */ /* 0x000fe40005800000 */
[----:B------:R-:W-:Y:S02]  /*49b0*/  FSEL R138, R31, -INF , !P0 ;  /* 0xff8000001f8a7808 */ /* 0x000fe40004000000 */
[----:B------:R-:W-:Y:S02]  /*49c0*/  I2FP.F32.S32 R2, R2 ;  /* 0x0000000200027245 */ /* 0x000fe40000201400 */
[C---:B------:R-:W-:Y:S02]  /*49d0*/  ISETP.GE.AND P3, PT, R13.reuse, R136, PT ;  /* 0x000000880d00720c */ /* 0x040fe40003f66270 */
[----:B------:R-:W-:Y:S01]  /*49e0*/  ISETP.GE.AND P0, PT, R13, R135, PT ;  /* 0x000000870d00720c */ /* 0x000fe20003f06270 */
[CC--:B------:R-:W-:Y:S01]  /*49f0*/  FFMA.FTZ R25, R3.reuse, R2.reuse, R25 ;  /* 0x0000000203197223 */ /* 0x0c0fe20000010019 */
[----:B------:R-:W-:Y:S01]  /*4a00*/  FSEL R125, R24, -INF , !P4 ;  /* 0xff800000187d7808 */ /* 0x000fe20006000000 */
[----:B------:R-:W-:Y:S01]  /*4a10*/  FFMA.FTZ R27, R3, R2, R27 ;  /* 0x00000002031b7223 */ /* 0x000fe2000001001b */
[----:B------:R-:W-:Y:S01]  /*4a20*/  FSEL R126, R26, -INF , !P1 ;  /* 0xff8000001a7e7808 */ /* 0x000fe20004800000 */
[----:B------:R-:W-:Y:S01]  /*4a30*/  VIADD R24, R12, 0x69 ;  /* 0x000000690c187836 */ /* 0x000fe20000000000 */
[----:B------:R-:W-:-:S02]  /*4a40*/  I2FP.F32.S32 R13, R13 ;  /* 0x0000000d000d7245 */ /* 0x000fc40000201400 */
[C---:B------:R-:W-:Y:S02]  /*4a50*/  ISETP.GE.AND P4, PT, R14.reuse, R136, PT ;  /* 0x000000880e00720c */ /* 0x040fe40003f86270 */
[----:B------:R-:W-:Y:S01]  /*4a60*/  ISETP.GE.AND P1, PT, R14, R135, PT ;  /* 0x000000870e00720c */ /* 0x000fe20003f26270 */
[CC--:B------:R-:W-:Y:S01]  /*4a70*/  FFMA.FTZ R2, R3.reuse, R13.reuse, R20 ;  /* 0x0000000d03027223 */ /* 0x0c0fe20000010014 */
[----:B------:R-:W-:Y:S01]  /*4a80*/  I2FP.F32.S32 R14, R14 ;  /* 0x0000000e000e7245 */ /* 0x000fe20000201400 */
[----:B------:R-:W-:Y:S01]  /*4a90*/  FFMA.FTZ R22, R3, R13, R22 ;  /* 0x0000000d03167223 */ /* 0x000fe20000010016 */
[C---:B------:R-:W-:Y:S01]  /*4aa0*/  VIADD R13, R12.reuse, 0x60 ;  /* 0x000000600c0d7836 */ /* 0x040fe20000000000 */
[----:B------:R-:W-:Y:S02]  /*4ab0*/  FSEL R139, R25, -INF , !P5 ;  /* 0xff800000198b7808 */ /* 0x000fe40006800000 */
[CC--:B------:R-:W-:Y:S01]  /*4ac0*/  FFMA.FTZ R21, R3.reuse, R14.reuse, R21 ;  /* 0x0000000e03157223 */ /* 0x0c0fe20000010015 */
[----:B------:R-:W-:Y:S01]  /*4ad0*/  FFMA.FTZ R20, R3, R14, R23 ;  /* 0x0000000e03147223 */ /* 0x000fe20000010017 */
[C---:B------:R-:W-:Y:S01]  /*4ae0*/  VIADD R14, R12.reuse, 0x58 ;  /* 0x000000580c0e7836 */ /* 0x040fe20000000000 */
[----:B------:R-:W-:Y:S01]  /*4af0*/  FSEL R142, R27, -INF , !P2 ;  /* 0xff8000001b8e7808 */ /* 0x000fe20005000000 */
[----:B------:R-:W-:Y:S01]  /*4b00*/  VIADD R27, R12, 0x68 ;  /* 0x000000680c1b7836 */ /* 0x000fe20000000000 */
[----:B------:R-:W-:-:S02]  /*4b10*/  FSEL R23, R2, -INF , !P3 ;  /* 0xff80000002177808 */ /* 0x000fc40005800000 */
[C---:B------:R-:W-:Y:S02]  /*4b20*/  ISETP.GE.AND P5, PT, R14.reuse, R136, PT ;  /* 0x000000880e00720c */ /* 0x040fe40003fa6270 */
[----:B------:R-:W-:Y:S02]  /*4b30*/  ISETP.GE.AND P2, PT, R14, R135, PT ;  /* 0x000000870e00720c */ /* 0x000fe40003f46270 */
[----:B------:R-:W-:Y:S02]  /*4b40*/  I2FP.F32.S32 R14, R14 ;  /* 0x0000000e000e7245 */ /* 0x000fe40000201400 */
[----:B------:R-:W-:Y:S02]  /*4b50*/  I2FP.F32.S32 R2, R15 ;  /* 0x0000000f00027245 */ /* 0x000fe40000201400 */
[----:B------:R-:W-:Y:S01]  /*4b60*/  FSEL R21, R21, -INF , !P4 ;  /* 0xff80000015157808 */ /* 0x000fe20006000000 */
[CC--:B------:R-:W-:Y:S01]  /*4b70*/  FFMA.FTZ R16, R3.reuse, R14.reuse, R16 ;  /* 0x0000000e03107223 */ /* 0x0c0fe20000010010 */
[----:B------:R-:W-:Y:S01]  /*4b80*/  FSEL R20, R20, -INF , !P1 ;  /* 0xff80000014147808 */ /* 0x000fe20004800000 */
[----:B------:R-:W-:Y:S01]  /*4b90*/  FFMA.FTZ R18, R3, R14, R18 ;  /* 0x0000000e03127223 */ /* 0x000fe20000010012 */
[----:B------:R-:W-:Y:S01]  /*4ba0*/  ISETP.GE.AND P4, PT, R13, R136, PT ;  /* 0x000000880d00720c */ /* 0x000fe20003f86270 */
[-C--:B------:R-:W-:Y:S01]  /*4bb0*/  FFMA.FTZ R17, R3, R2.reuse, R17 ;  /* 0x0000000203117223 */ /* 0x080fe20000010011 */
[----:B------:R-:W-:Y:S01]  /*4bc0*/  ISETP.GE.AND P1, PT, R13, R135, PT ;  /* 0x000000870d00720c */ /* 0x000fe20003f26270 */
[----:B------:R-:W-:Y:S01]  /*4bd0*/  FFMA.FTZ R19, R3, R2, R19 ;  /* 0x0000000203137223 */ /* 0x000fe20000010013 */
[----:B------:R-:W-:Y:S01]  /*4be0*/  I2FP.F32.S32 R13, R13 ;  /* 0x0000000d000d7245 */ /* 0x000fe20000201400 */
[----:B------:R-:W-:Y:S01]  /*4bf0*/  VIADD R2, R12, 0x78 ;  /* 0x000000780c027836 */ /* 0x000fe20000000000 */
[----:B------:R-:W-:Y:S01]  /*4c00*/  FSEL R22, R22, -INF , !P0 ;  /* 0xff80000016167808 */ /* 0x000fe20004000000 */
[----:B------:R-:W-:Y:S01]  /*4c10*/  VIADD R14, R12, 0x71 ;  /* 0x000000710c0e7836 */ /* 0x000fe20000000000 */
[----:B------:R-:W-:Y:S01]  /*4c20*/  ISETP.GE.AND P3, PT, R15, R136, PT ;  /* 0x000000880f00720c */ /* 0x000fe20003f66270 */
[----:B------:R-:W-:Y:S01]  /*4c30*/  FFMA.FTZ R45, R3, R13, R100 ;  /* 0x0000000d032d7223 */ /* 0x000fe20000010064 */
[----:B------:R-:W-:Y:S01]  /*4c40*/  ISETP.GE.AND P0, PT, R15, R135, PT ;  /* 0x000000870f00720c */ /* 0x000fe20003f06270 */
[----:B------:R-:W-:Y:S01]  /*4c50*/  FFMA.FTZ R38, R3, R13, R102 ;  /* 0x0000000d03267223 */ /* 0x000fe20000010066 */
        /* <DEDUP_REMOVED lines=9> */
[----:B------:R-:W-:Y:S02]  /*4cf0*/  I2FP.F32.S32 R42, R42 ;  /* 0x0000002a002a7245 */ /* 0x000fe40000201400 */
[----:B------:R-:W-:Y:S02]  /*4d00*/  I2FP.F32.S32 R27, R27 ;  /* 0x0000001b001b7245 */ /* 0x000fe40000201400 */
[----:B------:R-:W-:Y:S01]  /*4d10*/  FSEL R45, R45, -INF , !P4 ;  /* 0xff8000002d2d7808 */ /* 0x000fe20006000000 */
[C---:B------:R-:W-:Y:S01]  /*4d20*/  FFMA.FTZ R50, R3.reuse, R42, R101 ;  /* 0x0000002a03327223 */ /* 0x040fe20000010065 */
[----:B------:R-:W-:Y:S01]  /*4d30*/  FSEL R38, R38, -INF , !P1 ;  /* 0xff80000026267808 */ /* 0x000fe20004800000 */
[C---:B------:R-:W-:Y:S01]  /*4d40*/  FFMA.FTZ R49, R3.reuse, R27, R96 ;  /* 0x0000001b03317223 */ /* 0x040fe20000010060 */
[C---:B------:R-:W-:Y:S01]  /*4d50*/  ISETP.GE.AND P4, PT, R24.reuse, R136, PT ;  /* 0x000000881800720c */ /* 0x040fe20003f86270 */
[C---:B------:R-:W-:Y:S01]  /*4d60*/  FFMA.FTZ R42, R3.reuse, R42, R103 ;  /* 0x0000002a032a7223 */ /* 0x040fe20000010067 */
[----:B------:R-:W-:Y:S01]  /*4d70*/  ISETP.GE.AND P1, PT, R24, R135, PT ;  /* 0x000000871800720c */ /* 0x000fe20003f26270 */
[----:B------:R-:W-:Y:S01]  /*4d80*/  FFMA.FTZ R27, R3, R27, R98 ;  /* 0x0000001b031b7223 */ /* 0x000fe20000010062 */
[----:B------:R-:W-:-:S02]  /*4d90*/  I2FP.F32.S32 R24, R24 ;  /* 0x0000001800187245 */ /* 0x000fc40000201400 */
[----:B------:R-:W-:Y:S02]  /*4da0*/  I2FP.F32.S32 R15, R2 ;  /* 0x00000002000f7245 */ /* 0x000fe40000201400 */
[----:B------:R-:W-:Y:S01]  /*4db0*/  FSEL R50, R50, -INF , !P5 ;  /* 0xff80000032327808 */ /* 0x000fe20006800000 */
[CC--:B------:R-:W-:Y:S01]  /*4dc0*/  FFMA.FTZ R47, R3.reuse, R24.reuse, R97 ;  /* 0x00000018032f7223 */ /* 0x0c0fe20000010061 */
[----:B------:R-:W-:Y:S01]  /*4dd0*/  FSEL R42, R42, -INF , !P2 ;  /* 0xff8000002a2a7808 */ /* 0x000fe20005000000 */
[----:B------:R-:W-:Y:S01]  /*4de0*/  FFMA.FTZ R24, R3, R24, R99 ;  /* 0x0000001803187223 */ /* 0x000fe20000010063 */
[----:B------:R-:W-:Y:S01]  /*4df0*/  FSEL R49, R49, -INF , !P3 ;  /* 0xff80000031317808 */ /* 0x000fe20005800000 */
[-C--:B------:R-:W-:Y:S01]  /*4e00*/  FFMA.FTZ R56, R3, R15.reuse, R88 ;  /* 0x0000000f03387223 */ /* 0x080fe20000010058 */
[----:B------:R-:W-:Y:S01]  /*4e10*/  FSEL R27, R27, -INF , !P0 ;  /* 0xff8000001b1b7808 */ /* 0x000fe20004000000 */
[----:B------:R-:W-:Y:S01]  /*4e20*/  FFMA.FTZ R37, R3, R15, R90 ;  /* 0x0000000f03257223 */ /* 0x000fe2000001005a */
[----:B------:R-:W-:-:S02]  /*4e30*/  ISETP.GE.AND P5, PT, R13, R136, PT ;  /* 0x000000880d00720c */ /* 0x000fc40003fa6270 */
[-C--:B------:R-:W-:Y:S02]  /*4e40*/  ISETP.GE.AND P2, PT, R13, R135.reuse, PT ;  /* 0x000000870d00720c */ /* 0x080fe40003f46270 */
[C---:B------:R-:W-:Y:S02]  /*4e50*/  ISETP.GE.AND P3, PT, R14.reuse, R136, PT ;  /* 0x000000880e00720c */ /* 0x040fe40003f66270 */
[----:B------:R-:W-:Y:S02]  /*4e60*/  ISETP.GE.AND P0, PT, R14, R135, PT ;  /* 0x000000870e00720c */ /* 0x000fe40003f06270 */
[----:B------:R-:W-:Y:S02]  /*4e70*/  I2FP.F32.S32 R13, R13 ;  /* 0x0000000d000d7245 */ /* 0x000fe40000201400 */
[----:B------:R-:W-:Y:S02]  /*4e80*/  I2FP.F32.S32 R14, R14 ;  /* 0x0000000e000e7245 */ /* 0x000fe40000201400 */
[----:B------:R-:W-:Y:S01]  /*4e90*/  FSEL R47, R47, -INF , !P4 ;  /* 0xff8000002f2f7808 */ /* 0x000fe20006000000 */
[CC--:B------:R-:W-:Y:S01]  /*4ea0*/  FFMA.FTZ R53, R3.reuse, R13.reuse, R92 ;  /* 0x0000000d03357223 */ /* 0x0c0fe2000001005c */
[----:B------:R-:W-:Y:S01]  /*4eb0*/  ISETP.GE.AND P4, PT, R2, R136, PT ;  /* 0x000000880200720c */ /* 0x000fe20003f86270 */
[C---:B------:R-:W-:Y:S01]  /*4ec0*/  FFMA.FTZ R26, R3.reuse, R13, R94 ;  /* 0x0000000d031a7223 */ /* 0x040fe2000001005e */
[----:B------:R-:W-:Y:S01]  /*4ed0*/  FSEL R24, R24, -INF , !P1 ;  /* 0xff80000018187808 */ /* 0x000fe20004800000 */
[CC--:B------:R-:W-:Y:S01]  /*4ee0*/  FFMA.FTZ R51, R3.reuse, R14.reuse, R93 ;  /* 0x0000000e03337223 */ /* 0x0c0fe2000001005d */
[----:B------:R-:W-:Y:S01]  /*4ef0*/  ISETP.GE.AND P1, PT, R2, R135, PT ;  /* 0x000000870200720c */ /* 0x000fe20003f26270 */
[----:B------:R-:W-:Y:S01]  /*4f00*/  FFMA.FTZ R25, R3, R14, R95 ;  /* 0x0000000e03197223 */ /* 0x000fe2000001005f */
[----:B------:R-:W-:Y:S01]  /*4f10*/  VIADD R2, R12, 0x79 ;  /* 0x000000790c027836 */ /* 0x000fe20000000000 */
[----:B------:R-:W-:-:S02]  /*4f20*/  FSEL R56, R56, -INF , !P4 ;  /* 0xff80000038387808 */ /* 0x000fc40006000000 */
[----:B------:R-:W-:Y:S02]  /*4f30*/  ISETP.GE.AND P4, PT, R132, 0x2, PT ;  /* 0x000000028400780c */ /* 0x000fe40003f86270 */
        /* <DEDUP_REMOVED lines=12> */
[C---:B------:R-:W-:Y:S01]  /*5000*/  FFMA.FTZ R28, R3.reuse, R12, R62 ;  /* 0x0000000c031c7223 */ /* 0x040fe2000001003e */
[CC--:B------:R-:W-:Y:S01]  /*5010*/  FFMA.FTZ R57, R3.reuse, R2.reuse, R89 ;  /* 0x0000000203397223 */ /* 0x0c0fe20000010059 */
[----:B------:R-:W-:-:S02]  /*5020*/  FFMA.FTZ R36, R3, R2, R91 ;  /* 0x0000000203247223 */ /* 0x000fc4000001005b */
[----:B------:R-:W-:Y:S02]  /*5030*/  FSEL R29, R29, -INF , !P5 ;  /* 0xff8000001d1d7808 */ /* 0x000fe40006800000 */
[----:B------:R-:W-:Y:S02]  /*5040*/  FSEL R28, R28, -INF , !P2 ;  /* 0xff8000001c1c7808 */ /* 0x000fe40005000000 */
        /* <DEDUP_REMOVED lines=63> */
.L_x_1902:
[----:B------:R-:W-:-:S04]  /*5440*/  LEA R31, -R128, RZ, 0x7 ;  /* 0x000000ff801f7211 */ /* 0x000fc800078e39ff */
[----:B------:R-:W-:-:S07]  /*5450*/  SHF.R.S32.HI R0, RZ, 0x1f, R31 ;  /* 0x0000001fff007819 */ /* 0x000fce000001141f */
.L_x_1903:
        /* <DEDUP_REMOVED lines=70> */
[C---:B------:R-:W-:Y:S01]  /*58c0*/  @!P3 IADD3 R30, P0, R39.reuse, R134, RZ ;  /* 0x00000086271eb210 */ /* 0x040fe20007f1e0ff */
[----:B------:R2:W-:Y:S02]  /*58d0*/  @P1 STS.128 [R181+0x7800], RZ ;  /* 0x007800ffb5001388 */ /* 0x0005e40000000c00 */
[----:B------:R-:W1:Y:S02]  /*58e0*/  @!P3 LDC.64 R14, c[0x0][0x218] ;  /* 0x00008600ff0ebb82 */ /* 0x000e640000000a00 */
[----:B------:R-:W-:Y:S01]  /*58f0*/  @!P3 IMAD.X R43, R2, 0x1, R133, P0 ;  /* 0x00000001022bb824 */ /* 0x000fe200000e0685 */
        /* <DEDUP_REMOVED lines=60> */
.L_x_1905:
[----:B------:R-:W-:Y:S05]  /*5cc0*/  BSYNC B0 ;  /* 0x0000000000007941 */ /* 0x000fea0003800000 */
.L_x_1904:
[----:B------:R-:W0:Y:S01]  /*5cd0*/  LDGDEPBAR ;  /* 0x00000000000079af */ /* 0x000e220000000000 */
[----:B------:R-:W-:-:S04]  /*5ce0*/  IADD3 R134, P0, R31, R134, RZ ;  /* 0x000000861f867210 */ /* 0x000fc80007f1e0ff */
[----:B------:R-:W-:-:S09]  /*5cf0*/  IADD3.X R133, R0, R133, RZ, P0, !PT ;  /* 0x0000008500857210 */ /* 0x000fd200007fe4ff */
.L_x_1901:
        /* <DEDUP_REMOVED lines=44> */
[----:B-12---:R-:W-:Y:S02]  /*5fc0*/  FMNMX.FTZ R13, R55, R0, !PT ;  /* 0x00000000370d7209 */ /* 0x006fe40007810000 */
        /* <DEDUP_REMOVED lines=8> */
[----:B------:R-:W-:Y:S01]  /*6050*/  LEA R168, R4, R170, 0x1 ;  /* 0x000000aa04a87211 */ /* 0x000fe200078e08ff */
[----:B------:R-:W-:Y:S01]  /*6060*/  LDSM.16.MT88.4 R80, [R170+0xb000] ;  /* 0x00b00000aa50783b */ /* 0x000fe20000004200 */
[----:B------:R-:W-:-:S03]  /*6070*/  FMNMX.FTZ R0, R47, R0, !PT ;  /* 0x000000002f007209 */ /* 0x000fc60007810000 */
[----:B------:R-:W-:Y:S01]  /*6080*/  LDSM.16.MT88.4 R88, [R168+0xb000] ;  /* 0x00b00000a858783b */ /* 0x000fe20000004200 */
[----:B------:R-:W-:-:S03]  /*6090*/  FMNMX.FTZ R0, R53, R0, !PT ;  /* 0x0000000035007209 */ /* 0x000fc60007810000 */
[----:B------:R-:W-:Y:S01]  /*60a0*/  LDSM.16.MT88.4 R16, [R170+0xb400] ;  /* 0x00b40000aa10783b */ /* 0x000fe20000004200 */
[----:B------:R-:W-:Y:S02]  /*60b0*/  FMNMX.FTZ R13, R51, R0, !PT ;  /* 0x00000000330d7209 */ /* 0x000fe40007810000 */
[----:B------:R-:W-:Y:S01]  /*60c0*/  FMNMX.FTZ R0, R42, R15, !PT ;  /* 0x0000000f2a007209 */ /* 0x000fe20007810000 */
[----:B------:R-:W-:Y:S01]  /*60d0*/  LDSM.16.MT88.4 R96, [R170+0xd000] ;  /* 0x00d00000aa60783b */ /* 0x000fe20000004200 */
[----:B------:R-:W-:Y:S02]  /*60e0*/  FMNMX.FTZ R12, R56, R13, !PT ;  /* 0x0000000d380c7209 */ /* 0x000fe40007810000 */
[----:B------:R-:W-:Y:S01]  /*60f0*/  FMNMX.FTZ R15, R27, R0, !PT ;  /* 0x000000001b0f7209 */ /* 0x000fe20007810000 */
[----:B------:R-:W-:Y:S01]  /*6100*/  LDSM.16.MT88.4 R108, [R170+0x9000] ;  /* 0x00900000aa6c783b */ /* 0x000fe20000004200 */
[----:B------:R-:W-:Y:S02]  /*6110*/  FMNMX.FTZ R12, R57, R12, !PT ;  /* 0x0000000c390c7209 */ /* 0x000fe40007810000 */
[----:B------:R-:W-:-:S03]  /*6120*/  FMNMX.FTZ R15, R24, R15, !PT ;  /* 0x0000000f180f7209 */ /* 0x000fc60007810000 */
[----:B------:R-:W1:Y:S01]  /*6130*/  SHFL.BFLY PT, R13, R12, 0x2, 0x1f ;  /* 0x0c401f000c0d7f89 */ /* 0x000e6200000e0000 */
[----:B------:R-:W-:-:S04]  /*6140*/  FMNMX.FTZ R0, R26, R15, !PT ;  /* 0x0000000f1a007209 */ /* 0x000fc80007810000 */
[----:B------:R-:W-:-:S04]  /*6150*/  FMNMX.FTZ R0, R25, R0, !PT ;  /* 0x0000000019007209 */ /* 0x000fc80007810000 */
        /* <DEDUP_REMOVED lines=24> */
[----:B------:R-:W-:Y:S01]  /*62e0*/  LDSM.16.MT88.4 R12, [R168+0xb400] ;  /* 0x00b40000a80c783b */ /* 0x000fe20000004200 */
        /* <DEDUP_REMOVED lines=17> */
[----:B-1----:R-:W-:Y:S01]  /*6400*/  F2FP.F16.F32.PACK_AB R104, R119, R120 ;  /* 0x000000787768723e */ /* 0x002fe200000000ff */
[--C-:B------:R-:W-:Y:S01]  /*6410*/  FFMA.FTZ R46, R78, UR12, -R39.reuse ;  /* 0x0000000c4e2e7c23 */ /* 0x100fe20008010827 */
[--C-:B------:R-:W-:Y:S01]  /*6420*/  FFMA.FTZ R43, R76, UR12, -R39.reuse ;  /* 0x0000000c4c2b7c23 */ /* 0x100fe20008010827 */
[--C-:B------:R-:W-:Y:S01]  /*6430*/  FFMA.FTZ R44, R8, UR12, -R39.reuse ;  /* 0x0000000c082c7c23 */ /* 0x100fe20008010827 */
[--C-:B------:R-:W-:Y:S01]  /*6440*/  FFMA.FTZ R35, R10, UR12, -R39.reuse ;  /* 0x0000000c0a237c23 */ /* 0x100fe20008010827 */
[----:B------:R-:W1:Y:S01]  /*6450*/  LDSM.16.MT88.4 R72, [R168+0x9000] ;  /* 0x00900000a848783b */ /* 0x000e620000004200 */
[--C-:B------:R-:W-:Y:S01]  /*6460*/  FFMA.FTZ R32, R154, UR12, -R39.reuse ;  /* 0x0000000c9a207c23 */ /* 0x100fe20008010827 */
[----:B------:R-:W-:Y:S01]  /*6470*/  MUFU.EX2 R121, R121 ;  /* 0x0000007900797308 */ /* 0x000fe20000000800 */
[--C-:B------:R-:W-:Y:S01]  /*6480*/  FFMA.FTZ R5, R66, UR12, -R39.reuse ;  /* 0x0000000c42057c23 */ /* 0x100fe20008010827 */
[----:B------:R-:W3:Y:S01]  /*6490*/  LDSM.16.MT88.4 R28, [R168+0x9400] ;  /* 0x00940000a81c783b */ /* 0x000ee20000004200 */
        /* <DEDUP_REMOVED lines=16> */
[----:B------:R-:W-:Y:S01]  /*65a0*/  FFMA.FTZ R38, R38, UR12, -R39 ;  /* 0x0000000c26267c23 */ /* 0x000fe20008010827 */
[----:B------:R-:W-:-:S04]  /*65b0*/  LEA R192, P0, R134, UR8, 0x1 ;  /* 0x0000000886c07c11 */ /* 0x000fc8000f8008ff */
[----:B------:R-:W2:Y:S01]  /*65c0*/  MUFU.EX2 R65, R65 ;  /* 0x0000004100417308 */ /* 0x000ea20000000800 */
[----:B----4-:R-:W-:Y:S01]  /*65d0*/  F2FP.F16.F32.PACK_AB R105, R124, R121 ;  /* 0x000000797c69723e */ /* 0x010fe200000000ff */
[----:B------:R-:W-:Y:S01]  /*65e0*/  FADD.FTZ R121, R121, R124 ;  /* 0x0000007c79797221 */ /* 0x000fe20000010000 */
[----:B------:R-:W-:-:S05]  /*65f0*/  LEA.HI.X R193, R134, UR9, R133, 0x1, P0 ;  /* 0x0000000986c17c11 */ /* 0x000fca00080f0c85 */
[----:B------:R-:W-:Y:S08]  /*6600*/  MUFU.EX2 R58, R58 ;  /* 0x0000003a003a7308 */ /* 0x000ff00000000800 */
[----:B------:R-:W4:Y:S01]  /*6610*/  MUFU.EX2 R41, R41 ;  /* 0x0000002900297308 */ /* 0x000f220000000800 */
[----:B--2---:R-:W-:Y:S01]  /*6620*/  F2FP.F16.F32.PACK_AB R107, R65, R122 ;  /* 0x0000007a416b723e */ /* 0x004fe200000000ff */
[----:B------:R-:W-:-:S04]  /*6630*/  FADD.FTZ R122, R122, R121 ;  /* 0x000000797a7a7221 */ /* 0x000fc80000010000 */
[----:B------:R-:W-:Y:S02]  /*6640*/  FADD.FTZ R65, R65, R122 ;  /* 0x0000007a41417221 */ /* 0x000fe40000010000 */
[C---:B------:R-:W-:Y:S01]  /*6650*/  HMMA.16816.F32 R84, R104.reuse, R88, RZ ;  /* 0x000000586854723c */ /* 0x040fe200000018ff */
[----:B------:R-:W-:Y:S05]  /*6660*/  MUFU.EX2 R40, R40 ;  /* 0x0000002800287308 */ /* 0x000fea0000000800 */
[----:B------:R-:W-:Y:S03]  /*6670*/  HMMA.16816.F32 R88, R104, R90, RZ ;  /* 0x0000005a6858723c */ /* 0x000fe600000018ff */
[----:B------:R-:W2:Y:S01]  /*6680*/  MUFU.EX2 R33, R33 ;  /* 0x0000002100217308 */ /* 0x000ea20000000800 */
[----:B----4-:R-:W-:-:S02]  /*6690*/  F2FP.F16.F32.PACK_AB R8, R41, R58 ;  /* 0x0000003a2908723e */ /* 0x010fc400000000ff */
[C---:B------:R-:W-:Y:S05]  /*66a0*/  HMMA.16816.F32 R76, R104.reuse, R80, RZ ;  /* 0x00000050684c723c */ /* 0x040fea00000018ff */
[----:B------:R-:W-:Y:S01]  /*66b0*/  MUFU.EX2 R46, R46 ;  /* 0x0000002e002e7308 */ /* 0x000fe20000000800 */
[C---:B------:R-:W-:Y:S06]  /*66c0*/  HMMA.16816.F32 R80, R104.reuse, R82, RZ ;  /* 0x000000526850723c */ /* 0x040fec00000018ff */
[----:B------:R-:W-:Y:S01]  /*66d0*/  HMMA.16816.F32 R92, R104, R96, RZ ;  /* 0x00000060685c723c */ /* 0x000fe200000018ff */
[----:B------:R-:W4:Y:S01]  /*66e0*/  MUFU.EX2 R43, R43 ;  /* 0x0000002b002b7308 */ /* 0x000f220000000800 */
[----:B--2---:R-:W-:-:S04]  /*66f0*/  F2FP.F16.F32.PACK_AB R10, R33, R40 ;  /* 0x00000028210a723e */ /* 0x004fc800000000ff */
[C---:B------:R-:W-:Y:S03]  /*6700*/  HMMA.16816.F32 R96, R104.reuse, R98, RZ ;  /* 0x000000626860723c */ /* 0x040fe600000018ff */
[----:B------:R-:W-:Y:S03]  /*6710*/  MUFU.EX2 R44, R44 ;  /* 0x0000002c002c7308 */ /* 0x000fe60000000800 */
[C---:B------:R-:W-:Y:S05]  /*6720*/  HMMA.16816.F32 R112, R104.reuse, R108, RZ ;  /* 0x0000006c6870723c */ /* 0x040fea00000018ff */
[----:B------:R-:W2:Y:S01]  /*6730*/  MUFU.EX2 R35, R35 ;  /* 0x0000002300237308 */ /* 0x000ea20000000800 */
[----:B----4-:R-:W-:Y:S01]  /*6740*/  F2FP.F16.F32.PACK_AB R9, R43, R46 ;  /* 0x0000002e2b09723e */ /* 0x010fe200000000ff */
[----:B-1----:R-:W-:Y:S01]  /*6750*/  HMMA.16816.F32 R68, R104, R72, RZ ;  /* 0x000000486844723c */ /* 0x002fe200000018ff */
[----:B------:R-:W-:-:S05]  /*6760*/  FADD.FTZ R46, R46, R65 ;  /* 0x000000412e2e7221 */ /* 0x000fca0000010000 */
[C---:B------:R-:W-:Y:S01]  /*6770*/  HMMA.16816.F32 R108, R104.reuse, R110, RZ ;  /* 0x0000006e686c723c */ /* 0x040fe200000018ff */
[----:B------:R-:W-:Y:S05]  /*6780*/  MUFU.EX2 R34, R34 ;  /* 0x0000002200227308 */ /* 0x000fea0000000800 */
[----:B------:R-:W-:Y:S01]  /*6790*/  HMMA.16816.F32 R72, R104, R74, RZ ;  /* 0x0000004a6848723c */ /* 0x000fe200000018ff */
[----:B--2---:R-:W-:Y:S02]  /*67a0*/  F2FP.F16.F32.PACK_AB R11, R35, R44 ;  /* 0x0000002c230b723e */ /* 0x004fe400000000ff */
[----:B------:R-:W-:Y:S05]  /*67b0*/  MUFU.EX2 R32, R32 ;  /* 0x0000002000207308 */ /* 0x000fea0000000800 */
        /* <DEDUP_REMOVED lines=8> */
[----:B------:R-:W-:Y:S04]  /*6840*/  MUFU.EX2 R66, R66 ;  /* 0x0000004200427308 */ /* 0x000fe80000000800 */
[C---:B---3--:R-:W-:Y:S04]  /*6850*/  HMMA.16816.F32 R72, R8.reuse, R30, R72 ;  /* 0x0000001e0848723c */ /* 0x048fe80000001848 */
[----:B------:R-:W-:Y:S02]  /*6860*/  MUFU.EX2 R67, R67 ;  /* 0x0000004300437308 */ /* 0x000fe40000000800 */
[----:B------:R-:W-:Y:S01]  /*6870*/  HMMA.16816.F32 R68, R8, R28, R68 ;  /* 0x0000001c0844723c */ /* 0x000fe20000001844 */
[--C-:B------:R-:W-:Y:S01]  /*6880*/  FFMA.FTZ R31, R7, UR12, -R64.reuse ;  /* 0x0000000c071f7c23 */ /* 0x100fe20008010840 */
[--C-:B------:R-:W-:Y:S01]  /*6890*/  FFMA.FTZ R30, R149, UR12, -R64.reuse ;  /* 0x0000000c951e7c23 */ /* 0x100fe20008010840 */
[----:B------:R-:W-:-:S03]  /*68a0*/  FFMA.FTZ R7, R147, UR12, -R64 ;  /* 0x0000000c93077c23 */ /* 0x000fc60008010840 */
[C---:B------:R-:W-:Y:S01]  /*68b0*/  HMMA.16816.F32 R112, R8.reuse, R60, R112 ;  /* 0x0000003c0870723c */ /* 0x040fe20000001870 */
[--C-:B------:R-:W-:Y:S01]  /*68c0*/  FFMA.FTZ R29, R152, UR12, -R39.reuse ;  /* 0x0000000c981d7c23 */ /* 0x100fe20008010827 */
[--C-:B------:R-:W-:Y:S01]  /*68d0*/  FFMA.FTZ R28, R156, UR12, -R39.reuse ;  /* 0x0000000c9c1c7c23 */ /* 0x100fe20008010827 */
[----:B------:R-:W3:Y:S03]  /*68e0*/  MUFU.EX2 R31, R31 ;  /* 0x0000001f001f7308 */ /* 0x000ee60000000800 */
[C---:B------:R-:W-:Y:S01]  /*68f0*/  HMMA.16816.F32 R108, R8.reuse, R62, R108 ;  /* 0x0000003e086c723c */ /* 0x040fe2000000186c */
[--C-:B------:R-:W-:Y:S01]  /*6900*/  FFMA.FTZ R60, R141, UR12, -R64.reuse ;  /* 0x0000000c8d3c7c23 */ /* 0x100fe20008010840 */
[--C-:B------:R-:W-:Y:S01]  /*6910*/  FFMA.FTZ R61, R148, UR12, -R39.reuse ;  /* 0x0000000c943d7c23 */ /* 0x100fe20008010827 */
[--C-:B------:R-:W-:Y:S02]  /*6920*/  FFMA.FTZ R141, R21, UR12, -R64.reuse ;  /* 0x0000000c158d7c23 */ /* 0x100fe40008010840 */
[----:B------:R-:W-:Y:S01]  /*6930*/  MUFU.EX2 R30, R30 ;  /* 0x0000001e001e7308 */ /* 0x000fe20000000800 */
[----:B-1----:R-:W-:Y:S01]  /*6940*/  HMMA.16816.F32 R92, R8, R12, R92 ;  /* 0x0000000c085c723c */ /* 0x002fe2000000185c */
[----:B------:R-:W-:Y:S01]  /*6950*/  FFMA.FTZ R63, R143, UR12, -R64 ;  /* 0x0000000c8f3f7c23 */ /* 0x000fe20008010840 */
[----:B------:R-:W-:-:S04]  /*6960*/  FFMA.FTZ R62, R150, UR12, -R39 ;  /* 0x0000000c963e7c23 */ /* 0x000fc80008010827 */
[----:B------:R-:W-:Y:S01]  /*6970*/  HMMA.16816.F32 R96, R8, R14, R96 ;  /* 0x0000000e0860723c */ /* 0x000fe20000001860 */
[----:B------:R-:W1:Y:S01]  /*6980*/  LDSM.16.MT88.4 R12, [R168+0xd400] ;  /* 0x00d40000a80c783b */ /* 0x000e620000004200 */
[----:B------:R-:W-:Y:S04]  /*6990*/  MUFU.EX2 R7, R7 ;  /* 0x0000000700077308 */ /* 0x000fe80000000800 */
[C---:B--2---:R-:W-:Y:S04]  /*69a0*/  HMMA.16816.F32 R100, R104.reuse, R16, RZ ;  /* 0x000000106864723c */ /* 0x044fe800000018ff */
[----:B------:R-:W2:Y:S02]  /*69b0*/  MUFU.EX2 R29, R29 ;  /* 0x0000001d001d7308 */ /* 0x000ea40000000800 */
[----:B------:R-:W-:Y:S01]  /*69c0*/  HMMA.16816.F32 R104, R104, R18, RZ ;  /* 0x000000126868723c */ /* 0x000fe200000018ff */
[----:B------:R-:W-:Y:S05]  /*69d0*/  LDSM.16.MT88.4 R16, [R168+0xa400] ;  /* 0x00a40000a810783b */ /* 0x000fea0000004200 */
[----:B------:R-:W4:Y:S08]  /*69e0*/  MUFU.EX2 R28, R28 ;  /* 0x0000001c001c7308 */ /* 0x000f300000000800 */
[----:B------:R-:W-:Y:S08]  /*69f0*/  MUFU.EX2 R63, R63 ;  /* 0x0000003f003f7308 */ /* 0x000ff00000000800 */
[----:B------:R-:W-:Y:S01]  /*6a00*/  MUFU.EX2 R60, R60 ;  /* 0x0000003c003c7308 */ /* 0x000fe20000000800 */
[C---:B-1----:R-:W-:Y:S07]  /*6a10*/  HMMA.16816.F32 R100, R8.reuse, R12, R100 ;  /* 0x0000000c0864723c */ /* 0x042fee0000001864 */
[----:B------:R-:W1:Y:S01]  /*6a20*/  MUFU.EX2 R62, R62 ;  /* 0x0000003e003e7308 */ /* 0x000e620000000800 */
[----:B------:R-:W-:Y:S01]  /*6a30*/  HMMA.16816.F32 R104, R8, R14, R104 ;  /* 0x0000000e0868723c */ /* 0x000fe20000001868 */
[----:B------:R-:W5:Y:S06]  /*6a40*/  LDSM.16.MT88.4 R12, [R170+0x9800] ;  /* 0x00980000aa0c783b */ /* 0x000f6c0000004200 */
[----:B------:R-:W-:Y:S01]  /*6a50*/  MUFU.EX2 R61, R61 ;  /* 0x0000003d003d7308 */ /* 0x000fe20000000800 */
[----:B---3--:R-:W-:-:S02]  /*6a60*/  F2FP.F16.F32.PACK_AB R8, R31, R34 ;  /* 0x000000221f08723e */ /* 0x008fc400000000ff */
[----:B--2---:R-:W-:Y:S02]  /*6a70*/  F2FP.F16.F32.PACK_AB R9, R29, R32 ;  /* 0x000000201d09723e */ /* 0x004fe400000000ff */
[----:B------:R-:W-:-:S03]  /*6a80*/  F2FP.F16.F32.PACK_AB R10, R7, R30 ;  /* 0x0000001e070a723e */ /* 0x000fc600000000ff */
[----:B------:R-:W2:Y:S01]  /*6a90*/  MUFU.EX2 R4, R4 ;  /* 0x0000000400047308 */ /* 0x000ea20000000800 */
[----:B----4-:R-:W-:-:S07]  /*6aa0*/  F2FP.F16.F32.PACK_AB R11, R5, R28 ;  /* 0x0000001c050b723e */ /* 0x010fce00000000ff */
[----:B------:R-:W-:Y:S08]  /*6ab0*/  MUFU.EX2 R146, R146 ;  /* 0x0000009200927308 */ /* 0x000ff00000000800 */
[----:B------:R-:W3:Y:S08]  /*6ac0*/  MUFU.EX2 R127, R127 ;  /* 0x0000007f007f7308 */ /* 0x000ef00000000800 */
[----:B------:R-:W-:Y:S01]  /*6ad0*/  MUFU.EX2 R144, R144 ;  /* 0x0000009000907308 */ /* 0x000fe20000000800 */
[C---:B-----5:R-:W-:Y:S07]  /*6ae0*/  HMMA.16816.F32 R112, R8.reuse, R12, R112 ;  /* 0x0000000c0870723c */ /* 0x060fee0000001870 */
[----:B------:R-:W-:Y:S01]  /*6af0*/  MUFU.EX2 R125, R125 ;  /* 0x0000007d007d7308 */ /* 0x000fe20000000800 */
[C---:B------:R-:W-:Y:S01]  /*6b00*/  HMMA.16816.F32 R108, R8.reuse, R14, R108 ;  /* 0x0000000e086c723c */ /* 0x040fe2000000186c */
[----:B------:R-:W4:Y:S06]  /*6b10*/  LDSM.16.MT88.4 R12, [R168+0x9800] ;  /* 0x00980000a80c783b */ /* 0x000f2c0000004200 */
[----:B------:R-:W-:Y:S08]  /*6b20*/  MUFU.EX2 R139, R139 ;  /* 0x0000008b008b7308 */ /* 0x000ff00000000800 */
[----:B------:R-:W5:Y:S08]  /*6b30*/  MUFU.EX2 R138, R138 ;  /* 0x0000008a008a7308 */ /* 0x000f700000000800 */
[----:B------:R-:W-:Y:S08]  /*6b40*/  MUFU.EX2 R126, R126 ;  /* 0x0000007e007e7308 */ /* 0x000ff00000000800 */
[----:B------:R-:W5:Y:S08]  /*6b50*/  MUFU.EX2 R137, R137 ;  /* 0x0000008900897308 */ /* 0x000f700000000800 */
[----:B------:R-:W-:Y:S01]  /*6b60*/  MUFU.EX2 R140, R140 ;  /* 0x0000008c008c7308 */ /* 0x000fe20000000800 */
[C---:B----4-:R-:W-:Y:S07]  /*6b70*/  HMMA.16816.F32 R68, R8.reuse, R12, R68 ;  /* 0x0000000c0844723c */ /* 0x050fee0000001844 */
[----:B------:R-:W4:Y:S01]  /*6b80*/  MUFU.EX2 R141, R141 ;  /* 0x0000008d008d7308 */ /* 0x000f220000000800 */
[C---:B------:R-:W-:Y:S01]  /*6b90*/  HMMA.16816.F32 R72, R8.reuse, R14, R72 ;  /* 0x0000000e0848723c */ /* 0x040fe20000001848 */
[----:B------:R-:W1:Y:S06]  /*6ba0*/  LDSM.16.MT88.4 R12, [R170+0xb800] ;  /* 0x00b80000aa0c783b */ /* 0x000e6c0000004200 */
[----:B------:R-:W-:Y:S08]  /*6bb0*/  MUFU.EX2 R55, R55 ;  /* 0x0000003700377308 */ /* 0x000ff00000000800 */
[----:B------:R-:W-:Y:S08]  /*6bc0*/  MUFU.EX2 R54, R54 ;  /* 0x0000003600367308 */ /* 0x000ff00000000800 */
[----:B------:R-:W-:Y:S08]  /*6bd0*/  MUFU.EX2 R142, R142 ;  /* 0x0000008e008e7308 */ /* 0x000ff00000000800 */
[----:B------:R-:W-:Y:S08]  /*6be0*/  MUFU.EX2 R48, R48 ;  /* 0x0000003000307308 */ /* 0x000ff00000000800 */
[----:B------:R-:W-:Y:S01]  /*6bf0*/  MUFU.EX2 R38, R38 ;  /* 0x0000002600267308 */ /* 0x000fe20000000800 */
[C---:B-1----:R-:W-:Y:S07]  /*6c00*/  HMMA.16816.F32 R76, R8.reuse, R12, R76 ;  /* 0x0000000c084c723c */ /* 0x042fee000000184c */
[----:B------:R-:W-:Y:S01]  /*6c10*/  MUFU.EX2 R53, R53 ;  /* 0x0000003500357308 */ /* 0x000fe20000000800 */
[C---:B------:R-:W-:Y:S01]  /*6c20*/  HMMA.16816.F32 R80, R8.reuse, R14, R80 ;  /* 0x0000000e0850723c */ /* 0x040fe20000001850 */
[----:B------:R-:W1:Y:S06]  /*6c30*/  LDSM.16.MT88.4 R12, [R168+0xb800] ;  /* 0x00b80000a80c783b */ /* 0x000e6c0000004200 */
[----:B------:R-:W-:Y:S08]  /*6c40*/  MUFU.EX2 R56, R56 ;  /* 0x0000003800387308 */ /* 0x000ff00000000800 */
[----:B------:R-:W-:Y:S01]  /*6c50*/  MUFU.EX2 R57, R57 ;  /* 0x0000003900397308 */ /* 0x000fe20000000800 */
        /* <DEDUP_REMOVED lines=9> */
[----:B------:R-:W-:-:S02]  /*6cf0*/  F2FP.F16.F32.PACK_AB R8, R66, R123 ;  /* 0x0000007b4208723e */ /* 0x000fc400000000ff */
[----:B------:R-:W-:Y:S02]  /*6d00*/  F2FP.F16.F32.PACK_AB R9, R62, R67 ;  /* 0x000000433e09723e */ /* 0x000fe400000000ff */
[----:B------:R-:W-:Y:S02]  /*6d10*/  F2FP.F16.F32.PACK_AB R10, R60, R63 ;  /* 0x0000003f3c0a723e */ /* 0x000fe400000000ff */
[----:B--2---:R-:W-:-:S07]  /*6d20*/  F2FP.F16.F32.PACK_AB R11, R4, R61 ;  /* 0x0000003d040b723e */ /* 0x004fce00000000ff */
        /* <DEDUP_REMOVED lines=18> */
[----:B---3--:R-:W-:-:S02]  /*6e50*/  F2FP.F16.F32.PACK_AB R8, R127, R146 ;  /* 0x000000927f08723e */ /* 0x008fc400000000ff */
[----:B-----5:R-:W-:Y:S02]  /*6e60*/  F2FP.F16.F32.PACK_AB R9, R138, R139 ;  /* 0x0000008b8a09723e */ /* 0x020fe400000000ff */
        /* <DEDUP_REMOVED lines=20> */
[--C-:B------:R-:W-:Y:S01]  /*6fb0*/  FFMA.FTZ R8, R20, UR12, -R39.reuse ;  /* 0x0000000c14087c23 */ /* 0x100fe20008010827 */
[----:B------:R-:W-:Y:S01]  /*6fc0*/  FFMA.FTZ R10, R52, UR12, -R39 ;  /* 0x0000000c340a7c23 */ /* 0x000fe20008010827 */
[----:B------:R-:W2:Y:S01]  /*6fd0*/  LDSM.16.MT88.4 R20, [R170+0xa400] ;  /* 0x00a40000aa14783b */ /* 0x000ea20000004200 */
[----:B------:R-:W-:Y:S01]  /*6fe0*/  FADD.FTZ R9, R120, R119 ;  /* 0x0000007778097221 */ /* 0x000fe20000010000 */
[--C-:B------:R-:W-:Y:S01]  /*6ff0*/  FFMA.FTZ R52, R45, UR12, -R64.reuse ;  /* 0x0000000c2d347c23 */ /* 0x100fe20008010840 */
[----:B------:R4:W3:Y:S01]  /*7000*/  MUFU.EX2 R119, R8 ;  /* 0x0000000800777308 */ /* 0x0008e20000000800 */
[----:B------:R-:W-:Y:S01]  /*7010*/  FFMA.FTZ R45, R49, UR12, -R64 ;  /* 0x0000000c312d7c23 */ /* 0x000fe20008010840 */
[----:B------:R-:W-:Y:S01]  /*7020*/  FADD.FTZ R118, R118, R9 ;  /* 0x0000000976767221 */ /* 0x000fe20000010000 */
[--C-:B------:R-:W-:Y:S01]  /*7030*/  FFMA.FTZ R49, R42, UR12, -R39.reuse ;  /* 0x0000000c2a317c23 */ /* 0x100fe20008010827 */
[----:B------:R-:W-:-:S02]  /*7040*/  FFMA.FTZ R42, R27, UR12, -R39 ;  /* 0x0000000c1b2a7c23 */ /* 0x000fc40008010827 */
[----:B------:R-:W-:Y:S01]  /*7050*/  FADD.FTZ R9, R59, R118 ;  /* 0x000000763b097221 */ /* 0x000fe20000010000 */
[--C-:B------:R-:W-:Y:S01]  /*7060*/  FFMA.FTZ R59, R50, UR12, -R64.reuse ;  /* 0x0000000c323b7c23 */ /* 0x100fe20008010840 */
[----:B------:R5:W5:Y:S01]  /*7070*/  MUFU.EX2 R121, R10 ;  /* 0x0000000a00797308 */ /* 0x000b620000000800 */
[----:B------:R-:W-:Y:S01]  /*7080*/  FFMA.FTZ R50, R47, UR12, -R64 ;  /* 0x0000000c2f327c23 */ /* 0x000fe20008010840 */
[----:B------:R-:W-:-:S06]  /*7090*/  FADD.FTZ R58, R58, R9 ;  /* 0x000000093a3a7221 */ /* 0x000fcc0000010000 */
[----:B------:R-:W-:Y:S01]  /*70a0*/  MUFU.EX2 R52, R52 ;  /* 0x0000003400347308 */ /* 0x000fe20000000800 */
[----:B----4-:R-:W-:Y:S02]  /*70b0*/  F2FP.F16.F32.PACK_AB R8, R141, R140 ;  /* 0x0000008c8d08723e */ /* 0x010fe400000000ff */
[----:B---3--:R-:W-:-:S05]  /*70c0*/  F2FP.F16.F32.PACK_AB R9, R119, R142 ;  /* 0x0000008e7709723e */ /* 0x008fca00000000ff */
[----:B------:R-:W-:Y:S01]  /*70d0*/  MUFU.EX2 R47, R59 ;  /* 0x0000003b002f7308 */ /* 0x000fe20000000800 */
[----:B-----5:R-:W-:Y:S02]  /*70e0*/  F2FP.F16.F32.PACK_AB R10, R54, R55 ;  /* 0x00000037360a723e */ /* 0x020fe400000000ff */
[----:B------:R-:W-:-:S05]  /*70f0*/  F2FP.F16.F32.PACK_AB R11, R48, R121 ;  /* 0x00000079300b723e */ /* 0x000fca00000000ff */
[----:B------:R-:W-:Y:S02]  /*7100*/  MUFU.EX2 R45, R45 ;  /* 0x0000002d002d7308 */ /* 0x000fe40000000800 */
[C---:B-1----:R-:W-:Y:S06]  /*7110*/  HMMA.16816.F32 R76, R8.reuse, R12, R76 ;  /* 0x0000000c084c723c */ /* 0x042fec000000184c */
[C---:B------:R-:W-:Y:S01]  /*7120*/  HMMA.16816.F32 R80, R8.reuse, R14, R80 ;  /* 0x0000000e0850723c */ /* 0x040fe20000001850 */
[----:B------:R-:W1:Y:S01]  /*7130*/  LDSM.16.MT88.4 R12, [R168+0xe400] ;  /* 0x00e40000a80c783b */ /* 0x000e620000004200 */
[----:B------:R-:W-:Y:S04]  /*7140*/  MUFU.EX2 R50, R50 ;  /* 0x0000003200327308 */ /* 0x000fe80000000800 */
[C---:B--2---:R-:W-:Y:S04]  /*7150*/  HMMA.16816.F32 R112, R8.reuse, R20, R112 ;  /* 0x000000140870723c */ /* 0x044fe80000001870 */
[----:B------:R-:W2:Y:S02]  /*7160*/  MUFU.EX2 R49, R49 ;  /* 0x0000003100317308 */ /* 0x000ea40000000800 */
[C---:B------:R-:W-:Y:S01]  /*7170*/  HMMA.16816.F32 R108, R8.reuse, R22, R108 ;  /* 0x00000016086c723c */ /* 0x040fe2000000186c */
[----:B------:R-:W3:Y:S05]  /*7180*/  LDSM.16.MT88.4 R20, [R168+0xc400] ;  /* 0x00c40000a814783b */ /* 0x000eea0000004200 */
[C---:B------:R-:W-:Y:S01]  /*7190*/  HMMA.16816.F32 R68, R8.reuse, R16, R68 ;  /* 0x000000100844723c */ /* 0x040fe20000001844 */
[----:B------:R-:W-:Y:S05]  /*71a0*/  MUFU.EX2 R42, R42 ;  /* 0x0000002a002a7308 */ /* 0x000fea0000000800 */
[C---:B------:R-:W-:Y:S01]  /*71b0*/  HMMA.16816.F32 R72, R8.reuse, R18, R72 ;  /* 0x000000120848723c */ /* 0x040fe20000001848 */
[----:B------:R-:W4:Y:S05]  /*71c0*/  LDSM.16.MT88.4 R16, [R170+0xe400] ;  /* 0x00e40000aa10783b */ /* 0x000f2a0000004200 */
[C---:B-1----:R-:W-:Y:S06]  /*71d0*/  HMMA.16816.F32 R100, R8.reuse, R12, R100 ;  /* 0x0000000c0864723c */ /* 0x042fec0000001864 */
[C---:B------:R-:W-:Y:S01]  /*71e0*/  HMMA.16816.F32 R104, R8.reuse, R14, R104 ;  /* 0x0000000e0868723c */ /* 0x040fe20000001868 */
[----:B------:R-:W1:Y:S05]  /*71f0*/  LDSM.16.MT88.4 R12, [R170+0xa800] ;  /* 0x00a80000aa0c783b */ /* 0x000e6a0000004200 */
[C---:B---3--:R-:W-:Y:S06]  /*7200*/  HMMA.16816.F32 R84, R8.reuse, R20, R84 ;  /* 0x000000140854723c */ /* 0x048fec0000001854 */
[C---:B------:R-:W-:Y:S01]  /*7210*/  HMMA.16816.F32 R88, R8.reuse, R22, R88 ;  /* 0x000000160858723c */ /* 0x040fe20000001858 */
[----:B------:R-:W3:Y:S05]  /*7220*/  LDSM.16.MT88.4 R20, [R168+0xa800] ;  /* 0x00a80000a814783b */ /* 0x000eea0000004200 */
[C---:B----4-:R-:W-:Y:S06]  /*7230*/  HMMA.16816.F32 R92, R8.reuse, R16, R92 ;  /* 0x00000010085c723c */ /* 0x050fec000000185c */
[----:B------:R-:W-:Y:S01]  /*7240*/  HMMA.16816.F32 R96, R8, R18, R96 ;  /* 0x000000120860723c */ /* 0x000fe20000001860 */
[----:B------:R-:W-:Y:S06]  /*7250*/  LDSM.16.MT88.4 R16, [R168+0xc800] ;  /* 0x00c80000a810783b */ /* 0x000fec0000004200 */
[--C-:B------:R-:W-:Y:S01]  /*7260*/  FFMA.FTZ R8, R24, UR12, -R39.reuse ;  /* 0x0000000c18087c23 */ /* 0x100fe20008010827 */
[----:B------:R-:W-:Y:S01]  /*7270*/  FADD.FTZ R9, R41, R58 ;  /* 0x0000003a29097221 */ /* 0x000fe20000010000 */
[----:B------:R-:W-:Y:S01]  /*7280*/  FADD.FTZ R11, R43, R46 ;  /* 0x0000002e2b0b7221 */ /* 0x000fe20000010000 */
[--C-:B------:R-:W-:Y:S01]  /*7290*/  FFMA.FTZ R58, R26, UR12, -R39.reuse ;  /* 0x0000000c1a3a7c23 */ /* 0x100fe20008010827 */
[----:B------:R4:W5:Y:S01]  /*72a0*/  MUFU.EX2 R41, R8 ;  /* 0x0000000800297308 */ /* 0x0009620000000800 */
[----:B------:R-:W-:Y:S01]  /*72b0*/  FFMA.FTZ R46, R25, UR12, -R39 ;  /* 0x0000000c192e7c23 */ /* 0x000fe20008010827 */
[----:B------:R-:W-:Y:S01]  /*72c0*/  FADD.FTZ R40, R40, R9 ;  /* 0x0000000928287221 */ /* 0x000fe20000010000 */
[----:B------:R-:W-:Y:S01]  /*72d0*/  FADD.FTZ R44, R44, R11 ;  /* 0x0000000b2c2c7221 */ /* 0x000fe20000010000 */
[----:B------:R-:W3:Y:S01]  /*72e0*/  LDSM.16.MT88.4 R24, [R170+0xc800] ;  /* 0x00c80000aa18783b */ /* 0x000ee20000004200 */
[----:B--2---:R-:W-:Y:S01]  /*72f0*/  F2FP.F16.F32.PACK_AB R9, R49, R38 ;  /* 0x000000263109723e */ /* 0x004fe200000000ff */
[--C-:B------:R-:W-:Y:S01]  /*7300*/  FFMA.FTZ R43, R37, UR12, -R39.reuse ;  /* 0x0000000c252b7c23 */ /* 0x100fe20008010827 */
[----:B------:R-:W-:Y:S01]  /*7310*/  F2FP.F16.F32.PACK_AB R10, R50, R45 ;  /* 0x0000002d320a723e */ /* 0x000fe200000000ff */
[----:B------:R-:W-:Y:S01]  /*7320*/  FADD.FTZ R37, R33, R40 ;  /* 0x0000002821257221 */ /* 0x000fe20000010000 */
[----:B------:R-:W-:Y:S01]  /*7330*/  FADD.FTZ R59, R35, R44 ;  /* 0x0000002c233b7221 */ /* 0x000fe20000010000 */
[----:B------:R-:W-:Y:S01]  /*7340*/  FFMA.FTZ R39, R36, UR12, -R39 ;  /* 0x0000000c24277c23 */ /* 0x000fe20008010827 */
[----:B------:R-:W-:Y:S01]  /*7350*/  MUFU.EX2 R33, R58 ;  /* 0x0000003a00217308 */ /* 0x000fe20000000800 */
[----:B------:R-:W-:-:S04]  /*7360*/  FADD.FTZ R34, R34, R37 ;  /* 0x0000002522227221 */ /* 0x000fc80000010000 */
[----:B------:R-:W-:Y:S01]  /*7370*/  FADD.FTZ R31, R31, R34 ;  /* 0x000000221f1f7221 */ /* 0x000fe20000010000 */
[----:B----4-:R-:W-:Y:S02]  /*7380*/  F2FP.F16.F32.PACK_AB R8, R47, R52 ;  /* 0x000000342f08723e */ /* 0x010fe400000000ff */
[----:B-----5:R-:W-:Y:S01]  /*7390*/  F2FP.F16.F32.PACK_AB R11, R41, R42 ;  /* 0x0000002a290b723e */ /* 0x020fe200000000ff */
[----:B------:R-:W-:Y:S01]  /*73a0*/  FADD.FTZ R30, R30, R31 ;  /* 0x0000001f1e1e7221 */ /* 0x000fe20000010000 */
[----:B------:R-:W2:Y:S03]  /*73b0*/  MUFU.EX2 R36, R51 ;  /* 0x0000003300247308 */ /* 0x000ea60000000800 */
[----:B------:R-:W-:Y:S02]  /*73c0*/  FADD.FTZ R30, R7, R30 ;  /* 0x0000001e071e7221 */ /* 0x000fe40000010000 */
[C---:B-1----:R-:W-:Y:S02]  /*73d0*/  HMMA.16816.F32 R112, R8.reuse, R12, R112 ;  /* 0x0000000c0870723c */ /* 0x042fe40000001870 */
[----:B------:R-:W-:Y:S01]  /*73e0*/  FADD.FTZ R123, R123, R30 ;  /* 0x0000001e7b7b7221 */ /* 0x000fe20000010000 */
[----:B------:R-:W1:Y:S03]  /*73f0*/  MUFU.EX2 R40, R46 ;  /* 0x0000002e00287308 */ /* 0x000e660000000800 */
[----:B------:R-:W-:Y:S01]  /*7400*/  HMMA.16816.F32 R108, R8, R14, R108 ;  /* 0x0000000e086c723c */ /* 0x000fe2000000186c */
[----:B------:R-:W4:Y:S01]  /*7410*/  LDSM.16.MT88.4 R12, [R170+0xe800] ;  /* 0x00e80000aa0c783b */ /* 0x000f220000004200 */
[----:B------:R-:W-:-:S03]  /*7420*/  FADD.FTZ R66, R66, R123 ;  /* 0x0000007b42427221 */ /* 0x000fc60000010000 */
[----:B------:R-:W-:Y:S01]  /*7430*/  MUFU.EX2 R35, R43 ;  /* 0x0000002b00237308 */ /* 0x000fe20000000800 */
[C---:B---3--:R-:W-:Y:S06]  /*7440*/  HMMA.16816.F32 R68, R8.reuse, R20, R68 ;  /* 0x000000140844723c */ /* 0x048fec0000001844 */
[C---:B------:R-:W-:Y:S01]  /*7450*/  HMMA.16816.F32 R72, R8.reuse, R22, R72 ;  /* 0x000000160848723c */ /* 0x040fe20000001848 */
[----:B------:R-:W3:Y:S05]  /*7460*/  LDSM.16.MT88.4 R20, [R168+0xe800] ;  /* 0x00e80000a814783b */ /* 0x000eea0000004200 */
[C---:B------:R-:W-:Y:S06]  /*7470*/  HMMA.16816.F32 R76, R8.reuse, R24, R76 ;  /* 0x00000018084c723c */ /* 0x040fec000000184c */
[----:B------:R-:W-:Y:S01]  /*7480*/  HMMA.16816.F32 R84, R8, R16, R84 ;  /* 0x000000100854723c */ /* 0x000fe20000001854 */
[----:B------:R-:W-:-:S02]  /*7490*/  FADD.FTZ R24, R32, R59 ;  /* 0x0000003b20187221 */ /* 0x000fc40000010000 */
[----:B------:R-:W5:Y:S02]  /*74a0*/  MUFU.EX2 R32, R39 ;  /* 0x0000002700207308 */ /* 0x000f640000000800 */
[----:B------:R-:W-:Y:S01]  /*74b0*/  FADD.FTZ R29, R29, R24 ;  /* 0x000000181d1d7221 */ /* 0x000fe20000010000 */
[----:B------:R-:W-:Y:S01]  /*74c0*/  HMMA.16816.F32 R88, R8, R18, R88 ;  /* 0x000000120858723c */ /* 0x000fe20000001858 */
[----:B------:R-:W5:Y:S02]  /*74d0*/  LDSM.16.MT88.4 R16, [R170+0xac00] ;  /* 0x00ac0000aa10783b */ /* 0x000f640000004200 */
[----:B------:R-:W-:-:S03]  /*74e0*/  FADD.FTZ R28, R28, R29 ;  /* 0x0000001d1c1c7221 */ /* 0x000fc60000010000 */
[C---:B------:R-:W-:Y:S01]  /*74f0*/  HMMA.16816.F32 R80, R8.reuse, R26, R80 ;  /* 0x0000001a0850723c */ /* 0x040fe20000001850 */
[----:B------:R-:W-:Y:S01]  /*7500*/  FADD.FTZ R28, R5, R28 ;  /* 0x0000001c051c7221 */ /* 0x000fe20000010000 */
[----:B------:R-:W-:Y:S01]  /*7510*/  FADD.FTZ R5, R63, R66 ;  /* 0x000000423f057221 */ /* 0x000fe20000010000 */
[----:B------:R-:W-:Y:S02]  /*7520*/  LDSM.16.MT88.4 R24, [R170+0xcc00] ;  /* 0x00cc0000aa18783b */ /* 0x000fe40000004200 */
        /* <DEDUP_REMOVED lines=9> */
[----:B------:R-:W-:Y:S01]  /*75c0*/  FADD.FTZ R4, R4, R61 ;  /* 0x0000003d04047221 */ /* 0x000fe20000010000 */
[C---:B---3--:R-:W-:Y:S01]  /*75d0*/  HMMA.16816.F32 R100, R8.reuse, R20, R100 ;  /* 0x000000140864723c */ /* 0x048fe20000001864 */
[----:B------:R-:W-:Y:S02]  /*75e0*/  FADD.FTZ R144, R144, R127 ;  /* 0x0000007f90907221 */ /* 0x000fe40000010000 */
[----:B------:R-:W-:Y:S02]  /*75f0*/  FADD.FTZ R139, R139, R4 ;  /* 0x000000048b8b7221 */ /* 0x000fe40000010000 */
[----:B------:R-:W-:Y:S01]  /*7600*/  FADD.FTZ R125, R125, R144 ;  /* 0x000000907d7d7221 */ /* 0x000fe20000010000 */
[----:B------:R-:W-:Y:S01]  /*7610*/  HMMA.16816.F32 R104, R8, R22, R104 ;  /* 0x000000160868723c */ /* 0x000fe20000001868 */
[----:B------:R-:W-:Y:S01]  /*7620*/  FADD.FTZ R139, R138, R139 ;  /* 0x0000008b8a8b7221 */ /* 0x000fe20000010000 */
[----:B------:R-:W3:Y:S01]  /*7630*/  LDSM.16.MT88.4 R20, [R168+0xcc00] ;  /* 0x00cc0000a814783b */ /* 0x000ee20000004200 */
[----:B------:R-:W-:-:S02]  /*7640*/  FADD.FTZ R4, R140, R125 ;  /* 0x0000007d8c047221 */ /* 0x000fc40000010000 */
[----:B------:R-:W-:Y:S02]  /*7650*/  FADD.FTZ R126, R126, R139 ;  /* 0x0000008b7e7e7221 */ /* 0x000fe40000010000 */
[----:B--2---:R-:W-:Y:S01]  /*7660*/  F2FP.F16.F32.PACK_AB R8, R36, R53 ;  /* 0x000000352408723e */ /* 0x004fe200000000ff */
[----:B------:R-:W-:Y:S01]  /*7670*/  FADD.FTZ R4, R141, R4 ;  /* 0x000000048d047221 */ /* 0x000fe20000010000 */
[----:B-1----:R-:W-:Y:S01]  /*7680*/  F2FP.F16.F32.PACK_AB R9, R40, R33 ;  /* 0x000000212809723e */ /* 0x002fe200000000ff */
[----:B------:R-:W-:Y:S01]  /*7690*/  FADD.FTZ R137, R137, R126 ;  /* 0x0000007e89897221 */ /* 0x000fe20000010000 */
[----:B------:R-:W-:Y:S01]  /*76a0*/  F2FP.F16.F32.PACK_AB R10, R57, R56 ;  /* 0x00000038390a723e */ /* 0x000fe200000000ff */
[----:B------:R-:W-:Y:S01]  /*76b0*/  FADD.FTZ R55, R55, R4 ;  /* 0x0000000437377221 */ /* 0x000fe20000010000 */
[----:B-----5:R-:W-:Y:S01]  /*76c0*/  F2FP.F16.F32.PACK_AB R11, R32, R35 ;  /* 0x00000023200b723e */ /* 0x020fe200000000ff */
[----:B------:R-:W-:Y:S02]  /*76d0*/  FADD.FTZ R142, R142, R137 ;  /* 0x000000898e8e7221 */ /* 0x000fe40000010000 */
[----:B------:R-:W-:-:S02]  /*76e0*/  FADD.FTZ R55, R54, R55 ;  /* 0x0000003736377221 */ /* 0x000fc40000010000 */
[----:B------:R-:W-:Y:S02]  /*76f0*/  FADD.FTZ R142, R119, R142 ;  /* 0x0000008e778e7221 */ /* 0x000fe40000010000 */
[----:B------:R-:W-:Y:S01]  /*7700*/  HMMA.16816.F32 R112, R8, R16, R112 ;  /* 0x000000100870723c */ /* 0x000fe20000001870 */
[----:B------:R-:W-:Y:S01]  /*7710*/  FADD.FTZ R52, R52, R55 ;  /* 0x0000003734347221 */ /* 0x000fe20000010000 */
[----:B------:R-:W-:-:S03]  /*7720*/  FADD.FTZ R121, R121, R142 ;  /* 0x0000008e79797221 */ /* 0x000fc60000010000 */
[----:B------:R-:W-:Y:S01]  /*7730*/  FADD.FTZ R52, R47, R52 ;  /* 0x000000342f347221 */ /* 0x000fe20000010000 */
[----:B------:R-:W-:Y:S01]  /*7740*/  HMMA.16816.F32 R108, R8, R18, R108 ;  /* 0x00000012086c723c */ /* 0x000fe2000000186c */
[----:B------:R-:W1:Y:S01]  /*7750*/  LDSM.16.MT88.4 R16, [R170+0xec00] ;  /* 0x00ec0000aa10783b */ /* 0x000e620000004200 */
[----:B------:R-:W-:Y:S01]  /*7760*/  FADD.FTZ R121, R48, R121 ;  /* 0x0000007930797221 */ /* 0x000fe20000010000 */
[----:B------:R-:W-:-:S03]  /*7770*/  FADD.FTZ R45, R45, R52 ;  /* 0x000000342d2d7221 */ /* 0x000fc60000010000 */
[----:B----4-:R-:W-:Y:S01]  /*7780*/  HMMA.16816.F32 R68, R8, R12, R68 ;  /* 0x0000000c0844723c */ /* 0x010fe20000001844 */
        /* <DEDUP_REMOVED lines=13> */
[----:B------:R-:W-:Y:S01]  /*7860*/  FADD.FTZ R40, R40, R33 ;  /* 0x0000002128287221 */ /* 0x000fe20000010000 */
[----:B------:R-:W-:-:S03]  /*7870*/  FADD.FTZ R194, R57, R56 ;  /* 0x0000003839c27221 */ /* 0x000fc60000010000 */
[----:B------:R-:W-:Y:S01]  /*7880*/  FADD.FTZ R35, R35, R40 ;  /* 0x0000002823237221 */ /* 0x000fe20000010000 */
[----:B---3--:R-:W-:Y:S03]  /*7890*/  HMMA.16816.F32 R84, R8, R20, R84 ;  /* 0x000000140854723c */ /* 0x008fe60000001854 */
[----:B------:R-:W-:-:S03]  /*78a0*/  FADD.FTZ R195, R32, R35 ;  /* 0x0000002320c37221 */ /* 0x000fc60000010000 */
        /* <DEDUP_REMOVED lines=22> */
[----:B------:R-:W-:Y:S02]  /*7a10*/  ISETP.GE.AND P2, PT, R14, RZ, PT ;  /* 0x000000ff0e00720c */ /* 0x000fe40003f46270 */
[----:B------:R-:W-:Y:S01]  /*7a20*/  LOP3.LUT R8, RZ, R5, RZ, 0x33, !PT ;  /* 0x00000005ff087212 */ /* 0x000fe200078e33ff */
        /* <DEDUP_REMOVED lines=39> */
[----:B--2---:R-:W-:-:S04]  /*7ca0*/  IMAD.IADD R4, R4, 0x1, -R9 ;  /* 0x0000000104047824 */ /* 0x004fc800078e0a09 */
[----:B------:R-:W-:Y:S01]  /*7cb0*/  IMAD.WIDE.U32 R8, R4, UR4, R10 ;  /* 0x0000000404087c25 */ /* 0x000fe2000f8e000a */
[----:B------:R-:W-:-:S05]  /*7cc0*/  SHF.R.S32.HI R5, RZ, 0x1f, R4 ;  /* 0x0000001fff057819 */ /* 0x000fca0000011404 */
[----:B------:R-:W-:-:S04]  /*7cd0*/  IMAD R5, R5, UR4, RZ ;  /* 0x0000000405057c24 */ /* 0x000fc8000f8e02ff */
[----:B------:R-:W-:-:S04]  /*7ce0*/  IMAD R5, R4, UR5, R5 ;  /* 0x0000000504057c24 */ /* 0x000fc8000f8e0205 */
[----:B------:R-:W-:Y:S01]  /*7cf0*/  IMAD.IADD R5, R9, 0x1, R5 ;  /* 0x0000000109057824 */ /* 0x000fe200078e0205 */
[----:B------:R-:W-:Y:S06]  /*7d00*/  BRA `(.L_x_1908) ;  /* 0x0000000000087947 */ /* 0x000fec0003800000 */
.L_x_1907:
[----:B------:R-:W-:-:S04]  /*7d10*/  LEA R8, -R130, RZ, 0x7 ;  /* 0x000000ff82087211 */ /* 0x000fc800078e39ff */
[----:B------:R-:W-:-:S07]  /*7d20*/  SHF.R.S32.HI R5, RZ, 0x1f, R8 ;  /* 0x0000001fff057819 */ /* 0x000fce0000011408 */
.L_x_1908:
[----:B------:R-:W-:Y:S01]  /*7d30*/  ULDC UR4, c[0x0][0x2d0] ;  /* 0x0000b40000047ab9 */ /* 0x000fe20000000800 */
[----:B------:R-:W-:Y:S01]  /*7d40*/  IMAD.SHL.U32 R202, R180, 0x80, RZ ;  /* 0x00000080b4ca7824 */ /* 0x000fe200078e00ff */
[----:B------:R-:W-:Y:S02]  /*7d50*/  ISETP.GE.AND P3, PT, R175, UR4, PT ;  /* 0x00000004af007c0c */ /* 0x000fe4000bf66270 */
[----:B------:R-:W-:Y:S02]  /*7d60*/  ISETP.GE.AND P2, PT, R174, UR4, PT ;  /* 0x00000004ae007c0c */ /* 0x000fe4000bf46270 */
[----:B------:R-:W-:-:S09]  /*7d70*/  ISETP.GE.AND P4, PT, R184, UR4, PT ;  /* 0x00000004b8007c0c */ /* 0x000fd2000bf86270 */
[----:B------:R-:W-:-:S04]  /*7d80*/  @!P3 IADD3 R7, P0, R8, R116, RZ ;  /* 0x000000740807b210 */ /* 0x000fc80007f1e0ff */
[----:B------:R-:W-:Y:S01]  /*7d90*/  @!P3 LEA R20, P1, R7, UR6, 0x1 ;  /* 0x000000060714bc11 */ /* 0x000fe2000f8208ff */
[----:B------:R-:W-:Y:S01]  /*7da0*/  @!P3 IMAD.X R4, R5, 0x1, R6, P0 ;  /* 0x000000010504b824 */ /* 0x000fe200000e0606 */
[C---:B------:R-:W-:Y:S01]  /*7db0*/  LEA R138, P0, R8.reuse, R196, 0x1 ;  /* 0x000000c4088a7211 */ /* 0x040fe200078008ff */
        /* <DEDUP_REMOVED lines=26> */
[C---:B------:R-:W-:Y:S01]  /*7f60*/  @!P2 IADD3 R5, P0, R4.reuse, R116, RZ ;  /* 0x000000740405a210 */ /* 0x040fe20007f1e0ff */
[----:B------:R-:W-:Y:S01]  /*7f70*/  @P2 STS.128 [R181+0xd000], RZ ;  /* 0x00d000ffb5002388 */ /* 0x000fe20000000c00 */
[--C-:B------:R-:W-:Y:S01]  /*7f80*/  @!P4 LEA.HI.X R19, R4, R197, R9.reuse, 0x1, P5 ;  /* 0x000000c50413c211 */ /* 0x100fe200028f0c09 */
[----:B------:R-:W-:Y:S01]  /*7f90*/  IMAD.X R7, R178, 0x1, R9, P1 ;  /* 0x00000001b2077824 */ /* 0x000fe200008e0609 */
[C---:B------:R-:W-:Y:S01]  /*7fa0*/  @!P4 LEA R24, P5, R8.reuse, R196, 0x1 ;  /* 0x000000c40818c211 */ /* 0x040fe200078a08ff */
[----:B------:R-:W-:Y:S01]  /*7fb0*/  @!P2 IMAD.X R4, R9, 0x1, R6, P0 ;  /* 0x000000010904a824 */ /* 0x000fe200000e0606 */
[----:B------:R-:W-:Y:S01]  /*7fc0*/  @!P3 IADD3 R9, P1, R8, R116, RZ ;  /* 0x000000740809b210 */ /* 0x000fe20007f3e0ff */
[----:B------:R-:W-:Y:S01]  /*7fd0*/  @!PT LDS RZ, [RZ] ;  /* 0x00000000fffff984 */ /* 0x000fe20000000800 */
[----:B------:R-:W-:Y:S01]  /*7fe0*/  @!PT LDS RZ, [RZ] ;  /* 0x00000000fffff984 */ /* 0x000fe20000000800 */
[----:B------:R-:W-:Y:S01]  /*7ff0*/  @!PT LDS RZ, [RZ] ;  /* 0x00000000fffff984 */ /* 0x000fe20000000800 */
[----:B------:R-:W-:Y:S01]  /*8000*/  @!P2 LDGSTS.E.BYPASS.LTC128B.128 [R181+0xd000], desc[UR10][R14.64+0x80] ;  /* 0x0d0000800eb5afae */ /* 0x000fe2000b901d4a */
[----:B------:R-:W-:-:S02]  /*8010*/  @!P2 LEA R12, P0, R5, UR6, 0x1 ;  /* 0x00000006050cac11 */ /* 0x000fc4000f8008ff */
[C-C-:B------:R-:W-:Y:S01]  /*8020*/  @!P4 LEA.HI.X R25, R8.reuse, R197, R7.reuse, 0x1, P5 ;  /* 0x000000c50819c211 */ /* 0x140fe200028f0c07 */
[----:B------:R-:W-:Y:S01]  /*8030*/  @!P3 IMAD.X R10, R7, 0x1, R6, P1 ;  /* 0x00000001070ab824 */ /* 0x000fe200008e0606 */
[----:B------:R-:W-:Y:S01]  /*8040*/  @!P2 LEA.HI.X R13, R5, UR7, R4, 0x1, P0 ;  /* 0x00000007050dac11 */ /* 0x000fe200080f0c04 */
[----:B------:R-:W-:Y:S01]  /*8050*/  @P4 STS.128 [R181+0x9800], RZ ;  /* 0x009800ffb5004388 */ /* 0x000fe20000000c00 */
[C---:B------:R-:W-:Y:S02]  /*8060*/  @!P3 LEA R22, P1, R9.reuse, UR6, 0x1 ;  /* 0x000000060916bc11 */ /* 0x040fe4000f8208ff */
[----:B------:R-:W-:Y:S01]  /*8070*/  @!P2 IADD3 R4, P0, R8, R116, RZ ;  /* 0x000000740804a210 */ /* 0x000fe20007f1e0ff */
[----:B------:R-:W-:Y:S01]  /*8080*/  @!PT LDS RZ, [RZ] ;  /* 0x00000000fffff984 */ /* 0x000fe20000000800 */
[----:B------:R-:W-:Y:S01]  /*8090*/  @!PT LDS RZ, [RZ] ;  /* 0x00000000fffff984 */ /* 0x000fe20000000800 */
[----:B------:R-:W-:Y:S01]  /*80a0*/  @!PT LDS RZ, [RZ] ;  /* 0x00000000fffff984 */ /* 0x000fe20000000800 */
[----:B------:R-:W-:Y:S01]  /*80b0*/  @!P4 LDGSTS.E.BYPASS.LTC128B.128 [R181+0x9800], desc[UR10][R18.64] ;  /* 0x0980000012b5cfae */ /* 0x000fe2000b901d4a */
[----:B------:R-:W-:Y:S02]  /*80c0*/  @!P3 LEA.HI.X R23, R9, UR7, R10, 0x1, P1 ;  /* 0x000000070917bc11 */ /* 0x000fe400088f0c0a */
[----:B------:R-:W-:Y:S01]  /*80d0*/  IADD3 R9, P1, R179, R8, RZ ;  /* 0x00000008b3097210 */ /* 0x000fe20007f3e0ff */
[----:B------:R-:W-:Y:S01]  /*80e0*/  @!P2 IMAD.X R5, R7, 0x1, R6, P0 ;  /* 0x000000010705a824 */ /* 0x000fe200000e0606 */
[----:B------:R-:W-:Y:S01]  /*80f0*/  @!P2 LEA R10, P0, R4, UR6, 0x1 ;  /* 0x00000006040aac11 */ /* 0x000fe2000f8008ff */
[----:B------:R-:W-:Y:S01]  /*8100*/  @P3 STS.128 [R181+0xb800], RZ ;  /* 0x00b800ffb5003388 */ /* 0x000fe20000000c00 */
[C---:B------:R-:W-:Y:S01]  /*8110*/  @!P4 LEA R8, P5, R9.reuse, R196, 0x1 ;  /* 0x000000c40908c211 */ /* 0x040fe200078a08ff */
[----:B------:R-:W-:Y:S01]  /*8120*/  IMAD.X R7, R178, 0x1, R7, P1 ;  /* 0x00000001b2077824 */ /* 0x000fe200008e0607 */
[----:B------:R-:W-:Y:S01]  /*8130*/  @!P2 LEA.HI.X R11, R4, UR7, R5, 0x1, P0 ;  /* 0x00000007040bac11 */ /* 0x000fe200080f0c05 */
[----:B------:R-:W-:Y:S01]  /*8140*/  @!PT LDS RZ, [RZ] ;  /* 0x00000000fffff984 */ /* 0x000fe20000000800 */
[----:B------:R-:W-:Y:S01]  /*8150*/  @!PT LDS RZ, [RZ] ;  /* 0x00000000fffff984 */ /* 0x000fe20000000800 */
[----:B------:R-:W-:Y:S01]  /*8160*/  @!PT LDS RZ, [RZ] ;  /* 0x00000000fffff984 */ /* 0x000fe20000000800 */
[----:B------:R-:W-:Y:S01]  /*8170*/  @!P3 LDGSTS.E.BYPASS.LTC128B.128 [R181+0xb800], desc[UR10][R16.64+0x40] ;  /* 0x0b80004010b5bfae */ /* 0x000fe2000b901d4a */
[----:B------:R-:W-:-:S02]  /*8180*/  @!P3 IADD3 R4, P1, R9, R116, RZ ;  /* 0x000000740904b210 */ /* 0x000fc40007f3e0ff */
[C---:B------:R-:W-:Y:S01]  /*8190*/  @!P2 IADD3 R116, P0, R9.reuse, R116, RZ ;  /* 0x000000740974a210 */ /* 0x040fe20007f1e0ff */
[----:B------:R-:W-:Y:S01]  /*81a0*/  @P2 STS.128 [R181+0xd800], RZ ;  /* 0x00d800ffb5002388 */ /* 0x000fe20000000c00 */
[----:B------:R-:W-:Y:S01]  /*81b0*/  @!P4 LEA.HI.X R9, R9, R197, R7, 0x1, P5 ;  /* 0x000000c50909c211 */ /* 0x000fe200028f0c07 */
[C-C-:B------:R-:W-:Y:S01]  /*81c0*/  @!P3 IMAD.X R5, R7.reuse, 0x1, R6.reuse, P1 ;  /* 0x000000010705b824 */ /* 0x140fe200008e0606 */
[----:B------:R-:W-:Y:S01]  /*81d0*/  @!P3 LEA R28, P1, R4, UR6, 0x1 ;  /* 0x00000006041cbc11 */ /* 0x000fe2000f8208ff */
[----:B------:R-:W-:Y:S01]  /*81e0*/  @!PT LDS RZ, [RZ] ;  /* 0x00000000fffff984 */ /* 0x000fe20000000800 */
[----:B------:R-:W-:Y:S01]  /*81f0*/  @!PT LDS RZ, [RZ] ;  /* 0x00000000fffff984 */ /* 0x000fe20000000800 */
[----:B------:R-:W-:Y:S01]  /*8200*/  @!PT LDS RZ, [RZ] ;  /* 0x00000000fffff984 */ /* 0x000fe20000000800 */
[----:B------:R-:W-:Y:S01]  /*8210*/  @!P2 LDGSTS.E.BYPASS.LTC128B.128 [R181+0xd800], desc[UR10][R12.64+0x80] ;  /* 0x0d8000800cb5afae */ /* 0x000fe2000b901d4a */
[----:B------:R-:W-:Y:S01]  /*8220*/  @!P2 IMAD.X R7, R7, 0x1, R6, P0 ;  /* 0x000000010707a824 */ /* 0x000fe200000e0606 */
[----:B------:R-:W-:Y:S01]  /*8230*/  @!P2 LEA R26, P0, R116, UR6, 0x1 ;  /* 0x00000006741aac11 */ /* 0x000fe2000f8008ff */
[----:B------:R-:W-:Y:S01]  /*8240*/  IMAD.MOV.U32 R197, RZ, RZ, R139 ;  /* 0x000000ffffc57224 */ /* 0x000fe200078e008b */
[----:B------:R-:W-:Y:S01]  /*8250*/  @P4 STS.128 [R181+0xa000], RZ ;  /* 0x00a000ffb5004388 */ /* 0x000fe20000000c00 */
[----:B------:R-:W-:-:S02]  /*8260*/  @!P3 LEA.HI.X R29, R4, UR7, R5, 0x1, P1 ;  /* 0x00000007041dbc11 */ /* 0x000fc400088f0c05 */
[----:B------:R-:W-:Y:S01]  /*8270*/  @!P2 LEA.HI.X R27, R116, UR7, R7, 0x1, P0 ;  /* 0x00000007741bac11 */ /* 0x000fe200080f0c07 */
[----:B------:R-:W-:Y:S01]  /*8280*/  @!PT LDS RZ, [RZ] ;  /* 0x00000000fffff984 */ /* 0x000fe20000000800 */
[----:B------:R-:W-:Y:S01]  /*8290*/  @!PT LDS RZ, [RZ] ;  /* 0x00000000fffff984 */ /* 0x000fe20000000800 */
[----:B------:R-:W-:Y:S01]  /*82a0*/  @!PT LDS RZ, [RZ] ;  /* 0x00000000fffff984 */ /* 0x000fe20000000800 */
[----:B------:R-:W-:Y:S01]  /*82b0*/  @!P4 LDGSTS.E.BYPASS.LTC128B.128 [R181+0xa000], desc[UR10][R24.64] ;  /* 0x0a00000018b5cfae */ /* 0x000fe2000b901d4a */
[----:B------:R-:W-:-:S03]  /*82c0*/  LOP3.LUT R196, R202, R189, RZ, 0xfc, !PT ;  /* 0x000000bdcac47212 */ /* 0x000fc600078efcff */
        /* <DEDUP_REMOVED lines=27> */
[----:B------:R-:W5:Y:S04]  /*8480*/  LDSM.16.M88.4 R52, [R172+0x3400] ;  /* 0x00340000ac34783b */ /* 0x000f680000000200 */
[----:B------:R-:W-:Y:S04]  /*8490*/  LDSM.16.M88.4 R116, [R171] ;  /* 0x00000000ab74783b */ /* 0x000fe80000000200 */
[----:B-1----:R-:W-:Y:S04]  /*84a0*/  LDSM.16.M88.4 R20, [R169+0x3000] ;  /* 0x00300000a914783b */ /* 0x002fe80000000200 */
[----:B------:R-:W1:Y:S04]  /*84b0*/  LDSM.16.M88.4 R36, [R172+0x3c00] ;  /* 0x003c0000ac24783b */ /* 0x000e680000000200 */
[----:B------:R-:W1:Y:S04]  /*84c0*/  LDSM.16.M88.4 R44, [R172+0x3800] ;  /* 0x00380000ac2c783b */ /* 0x000e680000000200 */
[----:B------:R-:W1:Y:S04]  /*84d0*/  LDSM.16.M88.4 R12, [R169+0x3400] ;  /* 0x00340000a90c783b */ /* 0x000e680000000200 */
[----:B--2---:R-:W2:Y:S04]  /*84e0*/  LDSM.16.M88.4 R8, [R169+0x3c00] ;  /* 0x003c0000a908783b */ /* 0x004ea80000000200 */
[----:B---3--:R-:W3:Y:S04]  /*84f0*/  LDSM.16.M88.4 R28, [R172+0x4000] ;  /* 0x00400000ac1c783b */ /* 0x008ee80000000200 */
[----:B----4-:R-:W4:Y:S01]  /*8500*/  LDSM.16.M88.4 R24, [R169+0x3800] ;  /* 0x00380000a918783b */ /* 0x010f220000000200 */
[C---:B-----5:R-:W-:Y:S03]  /*8510*/  HMMA.16816.F32 R64, R4.reuse, R60, RZ ;  /* 0x0000003c0440723c */ /* 0x060fe600000018ff */
[----:B------:R-:W-:Y:S04]  /*8520*/  LDSM.16.M88.4 R16, [R169+0x4000] ;  /* 0x00400000a910783b */ /* 0x000fe80000000200 */
[----:B------:R-:W-:Y:S01]  /*8530*/  LDSM.16.M88.4 R120, [R172+0x4c00] ;  /* 0x004c0000ac78783b */ /* 0x000fe20000000200 */
[C---:B------:R-:W-:Y:S03]  /*8540*/  HMMA.16816.F32 R60, R4.reuse, R62, RZ ;  /* 0x0000003e043c723c */ /* 0x040fe600000018ff */
[----:B------:R-:W-:Y:S03]  /*8550*/  LDSM.16.M88.4 R124, [R169+0x4800] ;  /* 0x00480000a97c783b */ /* 0x000fe60000000200 */
[C---:B------:R-:W-:Y:S01]  /*8560*/  HMMA.16816.F32 R56, R4.reuse, R52, RZ ;  /* 0x000000340438723c */ /* 0x040fe200000018ff */
[----:B------:R-:W0:Y:S05]  /*8570*/  LDGDEPBAR ;  /* 0x00000000000079af */ /* 0x000e2a0000000000 */
[----:B-1----:R-:W-:Y:S06]  /*8580*/  HMMA.16816.F32 R40, R4, R36, RZ ;  /* 0x000000240428723c */ /* 0x002fec00000018ff */
[C---:B------:R-:W-:Y:S06]  /*8590*/  HMMA.16816.F32 R64, R116.reuse, R20, R64 ;  /* 0x000000147440723c */ /* 0x040fec0000001840 */
[----:B------:R-:W-:Y:S01]  /*85a0*/  HMMA.16816.F32 R60, R116, R22, R60 ;  /* 0x00000016743c723c */ /* 0x000fe2000000183c */
[----:B------:R-:W1:Y:S05]  /*85b0*/  LDSM.16.M88.4 R20, [R172+0x4400] ;  /* 0x00440000ac14783b */ /* 0x000e6a0000000200 */
[C---:B------:R-:W-:Y:S06]  /*85c0*/  HMMA.16816.F32 R52, R4.reuse, R54, RZ ;  /* 0x000000360434723c */ /* 0x040fec00000018ff */
[C---:B------:R-:W-:Y:S06]  /*85d0*/  HMMA.16816.F32 R36, R4.reuse, R38, RZ ;  /* 0x000000260424723c */ /* 0x040fec00000018ff */
[C---:B------:R-:W-:Y:S06]  /*85e0*/  HMMA.16816.F32 R48, R4.reuse, R44, RZ ;  /* 0x0000002c0430723c */ /* 0x040fec00000018ff */
[----:B------:R-:W-:Y:S06]  /*85f0*/  HMMA.16816.F32 R44, R4, R46, RZ ;  /* 0x0000002e042c723c */ /* 0x000fec00000018ff */
[C---:B------:R-:W-:Y:S06]  /*8600*/  HMMA.16816.F32 R56, R116.reuse, R12, R56 ;  /* 0x0000000c7438723c */ /* 0x040fec0000001838 */
[C---:B------:R-:W-:Y:S01]  /*8610*/  HMMA.16816.F32 R52, R116.reuse, R14, R52 ;  /* 0x0000000e7434723c */ /* 0x040fe20000001834 */
[----:B------:R-:W5:Y:S05]  /*8620*/  LDSM.16.M88.4 R12, [R172+0x4800] ;  /* 0x00480000ac0c783b */ /* 0x000f6a0000000200 */
[C---:B--2---:R-:W-:Y:S06]  /*8630*/  HMMA.16816.F32 R40, R116.reuse, R8, R40 ;  /* 0x000000087428723c */ /* 0x044fec0000001828 */
[----:B------:R-:W-:Y:S01]  /*8640*/  HMMA.16816.F32 R36, R116, R10, R36 ;  /* 0x0000000a7424723c */ /* 0x000fe20000001824 */
[----:B------:R-:W2:Y:S05]  /*8650*/  LDSM.16.M88.4 R8, [R169+0x4400] ;  /* 0x00440000a908783b */ /* 0x000eaa0000000200 */
[----:B---3--:R-:W-:Y:S06]  /*8660*/  HMMA.16816.F32 R32, R4, R28, RZ ;  /* 0x0000001c0420723c */ /* 0x008fec00000018ff */
[C---:B----4-:R-:W-:Y:S06]  /*8670*/  HMMA.16816.F32 R48, R116.reuse, R24, R48 ;  /* 0x000000187430723c */ /* 0x050fec0000001830 */
[----:B------:R-:W-:Y:S06]  /*8680*/  HMMA.16816.F32 R44, R116, R26, R44 ;  /* 0x0000001a742c723c */ /* 0x000fec000000182c */
[C---:B------:R-:W-:Y:S06]  /*8690*/  HMMA.16816.F32 R28, R4.reuse, R30, RZ ;  /* 0x0000001e041c723c */ /* 0x040fec00000018ff */
[C---:B-1----:R-:W-:Y:S06]  /*86a0*/  HMMA.16816.F32 R24, R4.reuse, R20, RZ ;  /* 0x000000140418723c */ /* 0x042fec00000018ff */
[----:B------:R-:W-:Y:S06]  /*86b0*/  HMMA.16816.F32 R20, R4, R22, RZ ;  /* 0x000000160414723c */ /* 0x000fec00000018ff */
[C---:B------:R-:W-:Y:S06]  /*86c0*/  HMMA.16816.F32 R32, R116.reuse, R16, R32 ;  /* 0x000000107420723c */ /* 0x040fec0000001820 */
[----:B------:R-:W-:Y:S06]  /*86d0*/  HMMA.16816.F32 R28, R116, R18, R28 ;  /* 0x00000012741c723c */ /* 0x000fec000000181c */
[----:B-----5:R-:W-:Y:S06]  /*86e0*/  HMMA.16816.F32 R16, R4, R12, RZ ;  /* 0x0000000c0410723c */ /* 0x020fec00000018ff */
[C---:B--2---:R-:W-:Y:S06]  /*86f0*/  HMMA.16816.F32 R24, R116.reuse, R8, R24 ;  /* 0x000000087418723c */ /* 0x044fec0000001818 */
[----:B------:R-:W-:Y:S06]  /*8700*/  HMMA.16816.F32 R20, R116, R10, R20 ;  /* 0x0000000a7414723c */ /* 0x000fec0000001814 */
[C---:B------:R-:W-:Y:S06]  /*8710*/  HMMA.16816.F32 R12, R4.reuse, R14, RZ ;  /* 0x0000000e040c723c */ /* 0x040fec00000018ff */
[C---:B------:R-:W-:Y:S06]  /*8720*/  HMMA.16816.F32 R8, R4.reuse, R120, RZ ;  /* 0x000000780408723c */ /* 0x040fec00000018ff */
[----:B------:R-:W-:Y:S01]  /*8730*/  HMMA.16816.F32 R4, R4, R122, RZ ;  /* 0x0000007a0404723c */ /* 0x000fe200000018ff */
[----:B------:R-:W1:Y:S05]  /*8740*/  LDSM.16.M88.4 R120, [R169+0x4c00] ;  /* 0x004c0000a978783b */ /* 0x000e6a0000000200 */
[C---:B------:R-:W-:Y:S06]  /*8750*/  HMMA.16816.F32 R16, R116.reuse, R124, R16 ;  /* 0x0000007c7410723c */ /* 0x040fec0000001810 */
[C---:B------:R-:W-:Y:S01]  /*8760*/  HMMA.16816.F32 R12, R116.reuse, R126, R12 ;  /* 0x0000007e740c723c */ /* 0x040fe2000000180c */
[----:B------:R-:W-:Y:S05]  /*8770*/  LDSM.16.M88.4 R124, [R172+0x5000] ;  /* 0x00500000ac7c783b */ /* 0x000fea0000000200 */
[C---:B-1----:R-:W-:Y:S06]  /*8780*/  HMMA.16816.F32 R8, R116.reuse, R120, R8 ;  /* 0x000000787408723c */ /* 0x042fec0000001808 */
        /* <DEDUP_REMOVED lines=99> */
[----:B------:R-:W-:-:S05]  /*8dc0*/  VIADD R117, R196, 0x1 ;  /* 0x00000001c4757836 */ /* 0x000fca0000000000 */
[----:B------:R-:W-:Y:S01]  /*8dd0*/  I2FP.F32.S32 R116, R117 ;  /* 0x0000007500747245 */ /* 0x000fe20000201400 */
[C---:B--2---:R-:W-:Y:S01]  /*8de0*/  HMMA.16816.F32 R16, R124.reuse, R120, R16 ;  /* 0x000000787c10723c */ /* 0x044fe20000001810 */
[----:B------:R-:W-:Y:S01]  /*8df0*/  BAR.SYNC.DEFER_BLOCKING 0x0 ;  /* 0x0000000000007b1d */ /* 0x000fe20000010000 */
[----:B------:R-:W-:Y:S02]  /*8e00*/  ISETP.GE.AND P1, PT, R117, R136, PT ;  /* 0x000000887500720c */ /* 0x000fe40003f26270 */
[CC--:B------:R-:W-:Y:S01]  /*8e10*/  FFMA.FTZ R65, R3.reuse, R116.reuse, R65 ;  /* 0x0000007403417223 */ /* 0x0c0fe20000010041 */
[----:B------:R-:W-:Y:S01]  /*8e20*/  FFMA.FTZ R207, R3, R116, R67 ;  /* 0x0000007403cf7223 */ /* 0x000fe20000010043 */
[----:B------:R-:W-:Y:S01]  /*8e30*/  LOP3.LUT R67, R202, 0x8, R189, 0xfe, !PT ;  /* 0x00000008ca437812 */ /* 0x000fe200078efebd */
[----:B------:R-:W-:Y:S01]  /*8e40*/  HMMA.16816.F32 R12, R124, R122, R12 ;  /* 0x0000007a7c0c723c */ /* 0x000fe2000000180c */
[----:B------:R-:W-:Y:S02]  /*8e50*/  ISETP.GE.AND P5, PT, R117, R135, PT ;  /* 0x000000877500720c */ /* 0x000fe40003fa6270 */
[----:B------:R-:W-:Y:S01]  /*8e60*/  FSEL R198, R65, -INF , !P1 ;  /* 0xff80000041c67808 */ /* 0x000fe20004800000 */
[----:B------:R-:W-:Y:S01]  /*8e70*/  VIADD R65, R196, 0x9 ;  /* 0x00000009c4417836 */ /* 0x000fe20000000000 */
[----:B------:R-:W-:-:S02]  /*8e80*/  ISETP.GE.AND P0, PT, R67, R136, PT ;  /* 0x000000884300720c */ /* 0x000fc40003f06270 */
[----:B------:R-:W-:Y:S02]  /*8e90*/  ISETP.GE.AND P1, PT, R67, R135, PT ;  /* 0x000000874300720c */ /* 0x000fe40003f26270 */
[----:B------:R-:W-:Y:S02]  /*8ea0*/  I2FP.F32.S32 R67, R67 ;  /* 0x0000004300437245 */ /* 0x000fe40000201400 */
[----:B------:R-:W-:Y:S02]  /*8eb0*/  FSEL R207, R207, -INF , !P5 ;  /* 0xff800000cfcf7808 */ /* 0x000fe40006800000 */
[----:B------:R-:W-:Y:S01]  /*8ec0*/  ISETP.GE.AND P5, PT, R65, R136, PT ;  /* 0x000000884100720c */ /* 0x000fe20003fa6270 */
[C---:B------:R-:W-:Y:S01]  /*8ed0*/  FFMA.FTZ R158, R3.reuse, R67, R60 ;  /* 0x00000043039e7223 */ /* 0x040fe2000001003c */
[----:B------:R-:W-:Y:S01]  /*8ee0*/  I2FP.F32.S32 R60, R65 ;  /* 0x00000041003c7245 */ /* 0x000fe20000201400 */
[----:B------:R-:W-:-:S03]  /*8ef0*/  FFMA.FTZ R62, R3, R67, R62 ;  /* 0x00000043033e7223 */ /* 0x000fc6000001003e */
[----:B------:R-:W-:Y:S01]  /*8f00*/  FSEL R158, R158, -INF , !P0 ;  /* 0xff8000009e9e7808 */ /* 0x000fe20004000000 */
[CC--:B------:R-:W-:Y:S01]  /*8f10*/  FFMA.FTZ R200, R3.reuse, R60.reuse, R61 ;  /* 0x0000003c03c87223 */ /* 0x0c0fe2000001003d */
[----:B------:R-:W-:Y:S01]  /*8f20*/  FFMA.FTZ R61, R3, R60, R63 ;  /* 0x0000003c033d7223 */ /* 0x000fe2000001003f */
[----:B------:R-:W-:Y:S02]  /*8f30*/  LOP3.LUT R60, R202, 0x10, R189, 0xfe, !PT ;  /* 0x00000010ca3c7812 */ /* 0x000fe400078efebd */
[----:B------:R-:W-:Y:S02]  /*8f40*/  FSEL R153, R62, -INF , !P1 ;  /* 0xff8000003e997808 */ /* 0x000fe40004800000 */
[----:B------:R-:W-:Y:S02]  /*8f50*/  FSEL R200, R200, -INF , !P5 ;  /* 0xff800000c8c87808 */ /* 0x000fe40006800000 */
[C---:B------:R-:W-:Y:S02]  /*8f60*/  ISETP.GE.AND P1, PT, R60.reuse, R136, PT ;  /* 0x000000883c00720c */ /* 0x040fe40003f26270 */
[----:B------:R-:W-:-:S02]  /*8f70*/  ISETP.GE.AND P5, PT, R60, R135, PT ;  /* 0x000000873c00720c */ /* 0x000fc40003fa6270 */
[----:B------:R-:W-:Y:S01]  /*8f80*/  I2FP.F32.S32 R62, R60 ;  /* 0x0000003c003e7245 */ /* 0x000fe20000201400 */
[----:B------:R-:W-:Y:S01]  /*8f90*/  VIADD R60, R196, 0x11 ;  /* 0x00000011c43c7836 */ /* 0x000fe20000000000 */
[----:B------:R-:W-:-:S03]  /*8fa0*/  ISETP.GE.AND P0, PT, R65, R135, PT ;  /* 0x000000874100720c */ /* 0x000fc60003f06270 */
[C---:B------:R-:W-:Y:S01]  /*8fb0*/  FFMA.FTZ R124, R3.reuse, R62, R56 ;  /* 0x0000003e037c7223 */ /* 0x040fe20000010038 */
[----:B------:R-:W-:Y:S01]  /*8fc0*/  I2FP.F32.S32 R56, R60 ;  /* 0x0000003c00387245 */ /* 0x000fe20000201400 */
[----:B------:R-:W-:Y:S01]  /*8fd0*/  FFMA.FTZ R58, R3, R62, R58 ;  /* 0x0000003e033a7223 */ /* 0x000fe2000001003a */
[----:B------:R-:W-:Y:S02]  /*8fe0*/  FSEL R61, R61, -INF , !P0 ;  /* 0xff8000003d3d7808 */ /* 0x000fe40004000000 */
[----:B------:R-:W-:Y:S01]  /*8ff0*/  ISETP.GE.AND P0, PT, R60, R136, PT ;  /* 0x000000883c00720c */ /* 0x000fe20003f06270 */
[CC--:B------:R-:W-:Y:S01]  /*9000*/  FFMA.FTZ R57, R3.reuse, R56.reuse, R57 ;  /* 0x0000003803397223 */ /* 0x0c0fe20000010039 */
[----:B------:R-:W-:Y:S01]  /*9010*/  FFMA.FTZ R59, R3, R56, R59 ;  /* 0x00000038033b7223 */ /* 0x000fe2000001003b */
[----:B------:R-:W-:Y:S02]  /*9020*/  LOP3.LUT R56, R202, 0x18, R189, 0xfe, !PT ;  /* 0x00000018ca387812 */ /* 0x000fe400078efebd */
[----:B------:R-:W-:-:S02]  /*9030*/  FSEL R151, R58, -INF , !P5 ;  /* 0xff8000003a977808 */ /* 0x000fc40006800000 */
[----:B------:R-:W-:Y:S02]  /*9040*/  FSEL R204, R57, -INF , !P0 ;  /* 0xff80000039cc7808 */ /* 0x000fe40004000000 */
[C---:B------:R-:W-:Y:S02]  /*9050*/  ISETP.GE.AND P5, PT, R56.reuse, R136, PT ;  /* 0x000000883800720c */ /* 0x040fe40003fa6270 */
[-C--:B------:R-:W-:Y:S02]  /*9060*/  ISETP.GE.AND P0, PT, R56, R135.reuse, PT ;  /* 0x000000873800720c */ /* 0x080fe40003f06270 */
[----:B------:R-:W-:Y:S01]  /*9070*/  I2FP.F32.S32 R57, R56 ;  /* 0x0000003800397245 */ /* 0x000fe20000201400 */
[----:B------:R-:W-:Y:S01]  /*9080*/  VIADD R56, R196, 0x19 ;  /* 0x00000019c4387836 */ /* 0x000fe20000000000 */
[----:B------:R-:W-:Y:S02]  /*9090*/  FSEL R124, R124, -INF , !P1 ;  /* 0xff8000007c7c7808 */ /* 0x000fe40004800000 */
[----:B------:R-:W-:Y:S01]  /*90a0*/  ISETP.GE.AND P1, PT, R60, R135, PT ;  /* 0x000000873c00720c */ /* 0x000fe20003f26270 */
[CC--:B------:R-:W-:Y:S01]  /*90b0*/  FFMA.FTZ R58, R3.reuse, R57.reuse, R52 ;  /* 0x00000039033a7223 */ /* 0x0c0fe20000010034 */
[----:B------:R-:W-:Y:S01]  /*90c0*/  I2FP.F32.S32 R52, R56 ;  /* 0x0000003800347245 */ /* 0x000fe20000201400 */
[----:B------:R-:W-:Y:S01]  /*90d0*/  FFMA.FTZ R54, R3, R57, R54 ;  /* 0x0000003903367223 */ /* 0x000fe20000010036 */
[----:B------:R-:W-:-:S02]  /*90e0*/  FSEL R59, R59, -INF , !P1 ;  /* 0xff8000003b3b7808 */ /* 0x000fc40004800000 */
[----:B------:R-:W-:Y:S01]  /*90f0*/  ISETP.GE.AND P1, PT, R56, R136, PT ;  /* 0x000000883800720c */ /* 0x000fe20003f26270 */
        /* <DEDUP_REMOVED lines=9> */
[----:B------:R-:W-:Y:S02]  /*9190*/  FSEL R58, R58, -INF , !P5 ;  /* 0xff8000003a3a7808 */ /* 0x000fe40006800000 */
[----:B------:R-:W-:Y:S01]  /*91a0*/  ISETP.GE.AND P5, PT, R56, R135, PT ;  /* 0x000000873800720c */ /* 0x000fe20003fa6270 */
[CC--:B------:R-:W-:Y:S01]  /*91b0*/  FFMA.FTZ R118, R3.reuse, R53.reuse, R48 ;  /* 0x0000003503767223 */ /* 0x0c0fe20000010030 */
[----:B------:R-:W-:Y:S01]  /*91c0*/  I2FP.F32.S32 R48, R52 ;  /* 0x0000003400307245 */ /* 0x000fe20000201400 */
[----:B------:R-:W-:Y:S01]  /*91d0*/  FFMA.FTZ R50, R3, R53, R50 ;  /* 0x0000003503327223 */ /* 0x000fe20000010032 */
[----:B------:R-:W-:Y:S02]  /*91e0*/  FSEL R121, R55, -INF , !P5 ;  /* 0xff80000037797808 */ /* 0x000fe40006800000 */
[----:B------:R-:W-:Y:S01]  /*91f0*/  ISETP.GE.AND P5, PT, R52, R136, PT ;  /* 0x000000883400720c */ /* 0x000fe20003fa6270 */
[CC--:B------:R-:W-:Y:S01]  /*9200*/  FFMA.FTZ R49, R3.reuse, R48.reuse, R49 ;  /* 0x0000003003317223 */ /* 0x0c0fe20000010031 */
[----:B------:R-:W-:Y:S01]  /*9210*/  FFMA.FTZ R51, R3, R48, R51 ;  /* 0x0000003003337223 */ /* 0x000fe20000010033 */
[----:B------:R-:W-:-:S02]  /*9220*/  LOP3.LUT R48, R202, 0x28, R189, 0xfe, !PT ;  /* 0x00000028ca307812 */ /* 0x000fc400078efebd */
[----:B------:R-:W-:Y:S02]  /*9230*/  FSEL R123, R50, -INF , !P1 ;  /* 0xff800000327b7808 */ /* 0x000fe40004800000 */
[----:B------:R-:W-:Y:S02]  /*9240*/  FSEL R122, R49, -INF , !P5 ;  /* 0xff800000317a7808 */ /* 0x000fe40006800000 */
[C---:B------:R-:W-:Y:S02]  /*9250*/  ISETP.GE.AND P1, PT, R48.reuse, R136, PT ;  /* 0x000000883000720c */ /* 0x040fe40003f26270 */
[----:B------:R-:W-:Y:S02]  /*9260*/  ISETP.GE.AND P5, PT, R48, R135, PT ;  /* 0x000000873000720c */ /* 0x000fe40003fa6270 */
[----:B------:R-:W-:Y:S01]  /*9270*/  I2FP.F32.S32 R49, R48 ;  /* 0x0000003000317245 */ /* 0x000fe20000201400 */
[----:B------:R-:W-:Y:S01]  /*9280*/  VIADD R48, R196, 0x29 ;  /* 0x00000029c4307836 */ /* 0x000fe20000000000 */
[----:B------:R-:W-:-:S02]  /*9290*/  FSEL R118, R118, -INF , !P0 ;  /* 0xff80000076767808 */ /* 0x000fc40004000000 */
        /* <DEDUP_REMOVED lines=154> */
[----:B------:R-:W-:Y:S02]  /*9c40*/  I2FP.F32.S32 R10, R8 ;  /* 0x00000008000a7245 */ /* 0x000fe40000201400 */
[----:B------:R-:W-:Y:S02]  /*9c50*/  FSEL R142, R142, -INF , !P1 ;  /* 0xff8000008e8e7808 */ /* 0x000fe40004800000 */
[----:B------:R-:W-:Y:S01]  /*9c60*/  FSEL R144, R9, -INF , !P0 ;  /* 0xff80000009907808 */ /* 0x000fe20004000000 */
[CC--:B------:R-:W-:Y:S01]  /*9c70*/  FFMA.FTZ R6, R3.reuse, R10.reuse, R6 ;  /* 0x0000000a03067223 */ /* 0x0c0fe20000010006 */
[-C--:B------:R-:W-:Y:S01]  /*9c80*/  ISETP.GE.AND P1, PT, R12, R135.reuse, PT ;  /* 0x000000870c00720c */ /* 0x080fe20003f26270 */
[----:B------:R-:W-:Y:S01]  /*9c90*/  FFMA.FTZ R146, R3, R10, R4 ;  /* 0x0000000a03927223 */ /* 0x000fe20000010004 */
[----:B------:R-:W-:Y:S01]  /*9ca0*/  ISETP.GE.AND P0, PT, R8, R135, PT ;  /* 0x000000870800720c */ /* 0x000fe20003f06270 */
[----:B------:R-:W-:Y:S01]  /*9cb0*/  VIADD R4, R196, 0x79 ;  /* 0x00000079c4047836 */ /* 0x000fe20000000000 */
[----:B------:R-:W-:-:S02]  /*9cc0*/  FSEL R63, R11, -INF , !P1 ;  /* 0xff8000000b3f7808 */ /* 0x000fc40004800000 */
[----:B------:R-:W-:Y:S02]  /*9cd0*/  FSEL R65, R6, -INF , !P0 ;  /* 0xff80000006417808 */ /* 0x000fe40004000000 */
[C---:B------:R-:W-:Y:S02]  /*9ce0*/  ISETP.GE.AND P1, PT, R196.reuse, R136, PT ;  /* 0x00000088c400720c */ /* 0x040fe40003f26270 */
[----:B------:R-:W-:Y:S02]  /*9cf0*/  ISETP.GE.AND P0, PT, R196, R135, PT ;  /* 0x00000087c400720c */ /* 0x000fe40003f06270 */
[----:B------:R-:W-:Y:S02]  /*9d00*/  I2FP.F32.S32 R196, R196 ;  /* 0x000000c400c47245 */ /* 0x000fe40000201400 */
[----:B------:R-:W-:-:S03]  /*9d10*/  ISETP.GE.AND P5, PT, R8, R136, PT ;  /* 0x000000880800720c */ /* 0x000fc60003fa6270 */
[CC--:B------:R-:W-:Y:S01]  /*9d20*/  FFMA.FTZ R9, R3.reuse, R196.reuse, R66 ;  /* 0x000000c403097223 */ /* 0x0c0fe20000010042 */
[----:B------:R-:W-:Y:S01]  /*9d30*/  FFMA.FTZ R6, R3, R196, R64 ;  /* 0x000000c403067223 */ /* 0x000fe20000010040 */
[----:B------:R-:W-:Y:S01]  /*9d40*/  FSEL R146, R146, -INF , !P5 ;  /* 0xff80000092927808 */ /* 0x000fe20006800000 */
[----:B------:R-:W-:Y:S01]  /*9d50*/  IMAD.MOV.U32 R196, RZ, RZ, R138 ;  /* 0x000000ffffc47224 */ /* 0x000fe200078e008a */
[----:B------:R-:W-:Y:S02]  /*9d60*/  ISETP.GE.AND P5, PT, R4, R136, PT ;  /* 0x000000880400720c */ /* 0x000fe40003fa6270 */
[----:B------:R-:W-:Y:S02]  /*9d70*/  FSEL R9, R9, -INF , !P0 ;  /* 0xff80000009097808 */ /* 0x000fe40004000000 */
[----:B------:R-:W-:Y:S02]  /*9d80*/  ISETP.GE.AND P0, PT, R132, 0x3, PT ;  /* 0x000000038400780c */ /* 0x000fe40003f06270 */
[----:B------:R-:W-:-:S02]  /*9d90*/  FSEL R6, R6, -INF , !P1 ;  /* 0xff80000006067808 */ /* 0x000fc40004800000 */
[----:B------:R-:W-:Y:S02]  /*9da0*/  ISETP.GE.AND P1, PT, R4, R135, PT ;  /* 0x000000870400720c */ /* 0x000fe40003f26270 */
[----:B------:R-:W-:-:S05]  /*9db0*/  I2FP.F32.S32 R4, R4 ;  /* 0x0000000400047245 */ /* 0x000fca0000201400 */
[CC--:B------:R-:W-:Y:S01]  /*9dc0*/  FFMA.FTZ R5, R3.reuse, R4.reuse, R5 ;  /* 0x0000000403057223 */ /* 0x0c0fe20000010005 */
[----:B------:R-:W-:-:S04]  /*9dd0*/  FFMA.FTZ R7, R3, R4, R7 ;  /* 0x0000000403077223 */ /* 0x000fc80000010007 */
[----:B------:R-:W-:Y:S02]  /*9de0*/  FSEL R132, R5, -INF , !P5 ;  /* 0xff80000005847808 */ /* 0x000fe40006800000 */
[----:B------:R-:W-:Y:S01]  /*9df0*/  FSEL R64, R7, -INF , !P1 ;  /* 0xff80000007407808 */ /* 0x000fe20004800000 */
[----:B------:R-:W-:Y:S06]  /*9e00*/  @!P0 BRA `(.L_x_1909) ;  /* 0x0000000800c08947 */ /* 0x000fec0003800000 */
[----:B------:R-:W-:Y:S05]  /*9e10*/  @!P6 BRA `(.L_x_1910) ;  /* 0x0000000000ece947 */ /* 0x000fea0003800000 */
[----:B------:R-:W1:Y:S01]  /*9e20*/  LDC R7, c[0x0][0x380] ;  /* 0x0000e000ff077b82 */ /* 0x000e620000000800 */
[----:B------:R-:W-:Y:S02]  /*9e30*/  IADD3 R12, R202, -0x80, RZ ;  /* 0xffffff80ca0c7810 */ /* 0x000fe40007ffe0ff */
[----:B-1----:R-:W-:-:S04]  /*9e40*/  IABS R5, R7 ;  /* 0x0000000700057213 */ /* 0x002fc80000000000 */
        /* <DEDUP_REMOVED lines=9> */
[----:B------:R-:W-:Y:S01]  /*9ee0*/  IMAD.HI.U32 R4, R11, R4, R10 ;  /* 0x000000040b047227 */ /* 0x000fe200078e000a */
[----:B------:R-:W-:Y:S02]  /*9ef0*/  IABS R11, R202 ;  /* 0x000000ca000b7213 */ /* 0x000fe40000000000 */
[----:B------:R-:W-:-:S03]  /*9f00*/  LOP3.LUT R202, R202, R7, RZ, 0x3c, !PT ;  /* 0x00000007caca7212 */ /* 0x000fc600078e3cff */
        /* <DEDUP_REMOVED lines=44> */
.L_x_1910:
[----:B------:R-:W-:-:S04]  /*a1d0*/  LEA R11, -R128, RZ, 0x7 ;  /* 0x000000ff800b7211 */ /* 0x000fc800078e39ff */
[----:B------:R-:W-:-:S07]  /*a1e0*/  SHF.R.S32.HI R10, RZ, 0x1f, R11 ;  /* 0x0000001fff0a7819 */ /* 0x000fce000001140b */
.L_x_1911:
[C---:B------:R-:W-:Y:S01]  /*a1f0*/  @!P3 IADD3 R5, P0, R134.reuse, R11, RZ ;  /* 0x0000000b8605b210 */ /* 0x040fe20007f1e0ff */
[----:B------:R1:W-:Y:S01]  /*a200*/  @P4 STS [R181+0x3004], RZ ;  /* 0x003004ffb5004388 */ /* 0x0003e20000000800 */
[----:B------:R-:W-:Y:S01]  /*a210*/  @!P4 LEA R14, P1, R11, R192, 0x1 ;  /* 0x000000c00b0ec211 */ /* 0x000fe200078208ff */
[----:B------:R-:W-:Y:S02]  /*a220*/  BSSY B0, `(.L_x_1912) ;  /* 0x000006b000007945 */ /* 0x000fe40003800000 */
[--C-:B------:R-:W-:Y:S01]  /*a230*/  @!P3 IMAD.X R4, R133, 0x1, R10.reuse, P0 ;  /* 0x000000018504b824 */ /* 0x100fe200000e060a */
[----:B------:R-:W-:Y:S01]  /*a240*/  @!P3 LEA R12, P0, R5, UR8, 0x1 ;  /* 0x00000008050cbc11 */ /* 0x000fe2000f8008ff */
        /* <DEDUP_REMOVED lines=10> */
[----:B------:R-:W-:Y:S01]  /*a2f0*/  @!P2 IMAD.X R4, R133, 0x1, R10, P0 ;  /* 0x000000018504a824 */ /* 0x000fe200000e060a */
        /* <DEDUP_REMOVED lines=22> */
[----:B------:R-:W-:Y:S04]  /*a460*/  @!P4 LDGSTS.E.BYPASS.LTC128B.128 [R181+0x3800], desc[UR10][R18.64] ;  /* 0x0380000012b5cfae */ /* 0x000fe8000b901d4a */
        /* <DEDUP_REMOVED lines=17> */
[C---:B---3--:R-:W-:Y:S01]  /*a580*/  @!P4 LEA R16, P0, R7.reuse, R192, 0x1 ;  /* 0x000000c00710c211 */ /* 0x048fe200078008ff */
[----:B------:R1:W-:Y:S03]  /*a590*/  @P4 STS.128 [R181+0x4000], RZ ;  /* 0x004000ffb5004388 */ /* 0x0003e60000000c00 */
[----:B------:R-:W-:Y:S02]  /*a5a0*/  @!P4 LEA.HI.X R17, R7, R193, R8, 0x1, P0 ;  /* 0x000000c10711c211 */ /* 0x000fe400000f0c08 */
[----:B------:R-:W-:-:S03]  /*a5b0*/  @!P3 IADD3 R5, P0, R134, R7, RZ ;  /* 0x000000078605b210 */ /* 0x000fc60007f1e0ff */
[----:B------:R-:W-:Y:S01]  /*a5c0*/  @!PT LDS RZ, [RZ] ;  /* 0x00000000fffff984 */ /* 0x000fe20000000800 */
[----:B------:R-:W-:Y:S01]  /*a5d0*/  @!PT LDS RZ, [RZ] ;  /* 0x00000000fffff984 */ /* 0x000fe20000000800 */
[----:B------:R-:W-:Y:S01]  /*a5e0*/  @!PT LDS RZ, [RZ] ;  /* 0x00000000fffff984 */ /* 0x000fe20000000800 */
[----:B------:R3:W-:Y:S02]  /*a5f0*/  @!P4 LDGSTS.E.BYPASS.LTC128B.128 [R181+0x4000], desc[UR10][R16.64] ;  /* 0x0400000010b5cfae */ /* 0x0007e4000b901d4a */
[----:B------:R-:W-:Y:S02]  /*a600*/  @!P3 IMAD.X R4, R133, 0x1, R8, P0 ;  /* 0x000000018504b824 */ /* 0x000fe400000e0608 */
[----:B------:R1:W-:Y:S01]  /*a610*/  @P3 STS.128 [R181+0x6000], RZ ;  /* 0x006000ffb5003388 */ /* 0x0003e20000000c00 */
[----:B--2---:R-:W-:-:S04]  /*a620*/  @!P3 LEA R12, P0, R5, UR8, 0x1 ;  /* 0x00000008050cbc11 */ /* 0x004fc8000f8008ff */
[----:B------:R-:W-:Y:S02]  /*a630*/  @!P3 LEA.HI.X R13, R5, UR9, R4, 0x1, P0 ;  /* 0x00000009050dbc11 */ /* 0x000fe400080f0c04 */
[----:B------:R-:W-:-:S03]  /*a640*/  @!P2 IADD3 R5, P0, R134, R7, RZ ;  /* 0x000000078605a210 */ /* 0x000fc60007f1e0ff */
[----:B------:R-:W-:Y:S01]  /*a650*/  @!PT LDS RZ, [RZ] ;  /* 0x00000000fffff984 */ /* 0x000fe20000000800 */
[----:B------:R-:W-:Y:S01]  /*a660*/  @!PT LDS RZ, [RZ] ;  /* 0x00000000fffff984 */ /* 0x000fe20000000800 */
[----:B------:R-:W-:Y:S01]  /*a670*/  @!PT LDS RZ, [RZ] ;  /* 0x00000000fffff984 */ /* 0x000fe20000000800 */
[----:B------:R1:W-:Y:S02]  /*a680*/  @!P3 LDGSTS.E.BYPASS.LTC128B.128 [R181+0x6000], desc[UR10][R12.64+0x40] ;  /* 0x060000400cb5bfae */ /* 0x0003e4000b901d4a */
[----:B------:R-:W-:Y:S01]  /*a690*/  @!P2 IMAD.X R4, R133, 0x1, R8, P0 ;  /* 0x000000018504a824 */ /* 0x000fe200000e0608 */
[C---:B----4-:R-:W-:Y:S01]  /*a6a0*/  @!P2 LEA R14, P0, R5.reuse, UR8, 0x1 ;  /* 0x00000008050eac11 */ /* 0x050fe2000f8008ff */
        /* <DEDUP_REMOVED lines=11> */
[----:B---3--:R-:W-:-:S04]  /*a760*/  @!P3 LEA R16, P0, R5, UR8, 0x1 ;  /* 0x000000080510bc11 */ /* 0x008fc8000f8008ff */
[----:B------:R-:W-:Y:S02]  /*a770*/  @!P3 LEA.HI.X R17, R5, UR9, R4, 0x1, P0 ;  /* 0x000000090511bc11 */ /* 0x000fe400080f0c04 */
[----:B------:R-:W-:-:S04]  /*a780*/  @!P4 LEA R4, P0, R7, R192, 0x1 ;  /* 0x000000c00704c211 */ /* 0x000fc800078008ff */
        /* <DEDUP_REMOVED lines=14> */
[----:B-1----:R-:W-:-:S04]  /*a870*/  LEA R4, P0, R7, UR8, 0x1 ;  /* 0x0000000807047c11 */ /* 0x002fc8000f8008ff */
[----:B------:R-:W-:-:S05]  /*a880*/  LEA.HI.X R5, R7, UR9, R8, 0x1, P0 ;  /* 0x0000000907057c11 */ /* 0x000fca00080f0c08 */
[----:B------:R-:W-:Y:S01]  /*a890*/  @!PT LDS RZ, [RZ] ;  /* 0x00000000fffff984 */ /* 0x000fe20000000800 */
[----:B------:R-:W-:Y:S01]  /*a8a0*/  @!PT LDS RZ, [RZ] ;  /* 0x00000000fffff984 */ /* 0x000fe20000000800 */
[----:B------:R-:W-:Y:S01]  /*a8b0*/  @!PT LDS RZ, [RZ] ;  /* 0x00000000fffff984 */ /* 0x000fe20000000800 */
[----:B------:R2:W-:Y:S04]  /*a8c0*/  LDGSTS.E.BYPASS.LTC128B.128 [R181+0x8800], desc[UR10][R4.64+0x80] ;  /* 0x0880008004b57fae */ /* 0x0005e8000b901d4a */
.L_x_1913:
[----:B------:R-:W-:Y:S05]  /*a8d0*/  BSYNC B0 ;  /* 0x0000000000007941 */ /* 0x000fea0003800000 */
.L_x_1912:
[----:B------:R-:W0:Y:S01]  /*a8e0*/  LDGDEPBAR ;  /* 0x00000000000079af */ /* 0x000e220000000000 */
[----:B------:R-:W-:-:S04]  /*a8f0*/  LEA R192, P0, R11, R192, 0x1 ;  /* 0x000000c00bc07211 */ /* 0x000fc800078008ff */
[----:B------:R-:W-:-:S09]  /*a900*/  LEA.HI.X R193, R11, R193, R10, 0x1, P0 ;  /* 0x000000c10bc17211 */ /* 0x000fd200000f0c0a */
.L_x_1909:
[----:B-12---:R-:W-:Y:S01]  /*a910*/  FMNMX.FTZ R5, R2, R6, !PT ;  /* 0x0000000602057209 */ /* 0x006fe20007810000 */
        /* <DEDUP_REMOVED lines=79> */
[C---:B------:R-:W-:Y:S01]  /*ae10*/  FMUL.FTZ R66, R56.reuse, UR12 ;  /* 0x0000000c38427c20 */ /* 0x040fe20008410000 */
[----:B------:R-:W-:Y:S02]  /*ae20*/  FSEL R5, R57, RZ, P1 ;  /* 0x000000ff39057208 */ /* 0x000fe40000800000 */
[----:B------:R-:W-:Y:S02]  /*ae30*/  FSEL R7, R56, RZ, P0 ;  /* 0x000000ff38077208 */ /* 0x000fe40000000000 */
[----:B------:R-:W-:Y:S01]  /*ae40*/  FSEL R135, R135, RZ, P1 ;  /* 0x000000ff87877208 */ /* 0x000fe20000800000 */
[----:B------:R-:W-:Y:S01]  /*ae50*/  FADD.FTZ R5, R2, -R5 ;  /* 0x8000000502057221 */ /* 0x000fe20000010000 */
[----:B------:R-:W-:Y:S01]  /*ae60*/  FSEL R66, R66, RZ, P0 ;  /* 0x000000ff42427208 */ /* 0x000fe20000000000 */
[----:B------:R-:W-:-:S02]  /*ae70*/  FADD.FTZ R7, R0, -R7 ;  /* 0x8000000700077221 */ /* 0x000fc40000010000 */
[--C-:B------:R-:W-:Y:S01]  /*ae80*/  FFMA.FTZ R138, R198, UR12, -R135.reuse ;  /* 0x0000000cc68a7c23 */ /* 0x100fe20008010887 */
[--C-:B------:R-:W-:Y:S01]  /*ae90*/  FFMA.FTZ R136, R158, UR12, -R135.reuse ;  /* 0x0000000c9e887c23 */ /* 0x100fe20008010887 */
[--C-:B------:R-:W-:Y:S01]  /*aea0*/  FFMA.FTZ R133, R200, UR12, -R135.reuse ;  /* 0x0000000cc8857c23 */ /* 0x100fe20008010887 */
[--C-:B------:R-:W-:Y:S01]  /*aeb0*/  FFMA.FTZ R203, R6, UR12, -R135.reuse ;  /* 0x0000000c06cb7c23 */ /* 0x100fe20008010887 */
[--C-:B------:R-:W-:Y:S01]  /*aec0*/  FFMA.FTZ R198, R9, UR12, -R66.reuse ;  /* 0x0000000c09c67c23 */ /* 0x100fe20008010842 */
[--C-:B------:R-:W-:Y:S01]  /*aed0*/  FFMA.FTZ R158, R207, UR12, -R66.reuse ;  /* 0x0000000ccf9e7c23 */ /* 0x100fe20008010842 */
[----:B------:R-:W-:Y:S01]  /*aee0*/  FMUL.FTZ R202, R5, UR12 ;  /* 0x0000000c05ca7c20 */ /* 0x000fe20008410000 */
[----:B------:R-:W-:Y:S01]  /*aef0*/  FMUL.FTZ R200, R7, UR12 ;  /* 0x0000000c07c87c20 */ /* 0x000fe20008410000 */
        /* <DEDUP_REMOVED lines=42> */
[----:B------:R-:W2:Y:S01]  /*b1a0*/  MUFU.EX2 R158, R158 ;  /* 0x0000009e009e7308 */ /* 0x000ea20000000800 */
[----:B---3--:R-:W-:Y:S01]  /*b1b0*/  F2FP.F16.F32.PACK_AB R50, R133, R136 ;  /* 0x000000888532723e */ /* 0x008fe200000000ff */
[----:B------:R-:W-:-:S06]  /*b1c0*/  FFMA.FTZ R60, R60, UR12, -R66 ;  /* 0x0000000c3c3c7c23 */ /* 0x000fcc0008010842 */
[----:B------:R-:W3:Y:S08]  /*b1d0*/  MUFU.EX2 R202, R202 ;  /* 0x000000ca00ca7308 */ /* 0x000ef00000000800 */
        /* <DEDUP_REMOVED lines=15> */
[----:B------:R-:W-:Y:S01]  /*b2d0*/  LDSM.16.MT88.4 R68, [R168+0x9400] ;  /* 0x00940000a844783b */ /* 0x000fe20000004200 */
[-C--:B------:R-:W-:Y:S01]  /*b2e0*/  FMUL.FTZ R6, R114, R200.reuse ;  /* 0x000000c872067220 */ /* 0x080fe20000410000 */
[----:B------:R-:W-:Y:S01]  /*b2f0*/  FMUL.FTZ R7, R115, R200 ;  /* 0x000000c873077220 */ /* 0x000fe20000410000 */
        /* <DEDUP_REMOVED lines=8> */
[----:B------:R-:W-:Y:S01]  /*b380*/  FMUL.FTZ R28, R84, R202 ;  /* 0x000000ca541c7220 */ /* 0x000fe20000410000 */
[----:B--2---:R-:W-:Y:S01]  /*b390*/  F2FP.F16.F32.PACK_AB R51, R129, R134 ;  /* 0x000000868133723e */ /* 0x004fe200000000ff */
[----:B------:R-:W-:Y:S01]  /*b3a0*/  FMUL.FTZ R29, R85, R202 ;  /* 0x000000ca551d7220 */ /* 0x000fe20000410000 */
[----:B------:R-:W2:Y:S01]  /*b3b0*/  MUFU.EX2 R128, R128 ;  /* 0x0000008000807308 */ /* 0x000ea20000000800 */
[-C--:B------:R-:W-:Y:S01]  /*b3c0*/  FMUL.FTZ R30, R86, R200.reuse ;  /* 0x000000c8561e7220 */ /* 0x080fe20000410000 */
[----:B------:R-:W-:Y:S01]  /*b3d0*/  FMUL.FTZ R31, R87, R200 ;  /* 0x000000c8571f7220 */ /* 0x000fe20000410000 */
[-C--:B------:R-:W-:Y:S01]  /*b3e0*/  FMUL.FTZ R36, R92, R202.reuse ;  /* 0x000000ca5c247220 */ /* 0x080fe20000410000 */
[----:B------:R-:W-:Y:S01]  /*b3f0*/  FMUL.FTZ R37, R93, R202 ;  /* 0x000000ca5d257220 */ /* 0x000fe20000410000 */
[C---:B------:R-:W-:Y:S01]  /*b400*/  HMMA.16816.F32 R12, R48.reuse, R16, R12 ;  /* 0x00000010300c723c */ /* 0x040fe2000000180c */
[-C--:B------:R-:W-:Y:S01]  /*b410*/  FMUL.FTZ R38, R94, R200.reuse ;  /* 0x000000c85e267220 */ /* 0x080fe20000410000 */
[----:B------:R-:W-:Y:S01]  /*b420*/  FMUL.FTZ R39, R95, R200 ;  /* 0x000000c85f277220 */ /* 0x000fe20000410000 */
[----:B------:R-:W-:Y:S01]  /*b430*/  MUFU.EX2 R61, R61 ;  /* 0x0000003d003d7308 */ /* 0x000fe20000000800 */
[-C--:B------:R-:W-:Y:S01]  /*b440*/  FMUL.FTZ R80, R80, R202.reuse ;  /* 0x000000ca50507220 */ /* 0x080fe20000410000 */
[----:B------:R-:W-:Y:S01]  /*b450*/  FMUL.FTZ R81, R81, R202 ;  /* 0x000000ca51517220 */ /* 0x000fe20000410000 */
[C---:B------:R-:W-:Y:S01]  /*b460*/  HMMA.16816.F32 R16, R48.reuse, R18, R72 ;  /* 0x000000123010723c */ /* 0x040fe20000001848 */
[----:B------:R-:W3:Y:S01]  /*b470*/  LDSM.16.MT88.4 R72, [R170+0x9400] ;  /* 0x00940000aa48783b */ /* 0x000ee20000004200 */
[-C--:B------:R-:W-:Y:S01]  /*b480*/  FMUL.FTZ R82, R82, R200.reuse ;  /* 0x000000c852527220 */ /* 0x080fe20000410000 */
[----:B------:R-:W-:Y:S01]  /*b490*/  FMUL.FTZ R83, R83, R200 ;  /* 0x000000c853537220 */ /* 0x000fe20000410000 */
[-C--:B------:R-:W-:Y:S01]  /*b4a0*/  FMUL.FTZ R88, R88, R202.reuse ;  /* 0x000000ca58587220 */ /* 0x080fe20000410000 */
[----:B------:R-:W-:Y:S01]  /*b4b0*/  MUFU.EX2 R58, R58 ;  /* 0x0000003a003a7308 */ /* 0x000fe20000000800 */
[C---:B-1----:R-:W-:Y:S01]  /*b4c0*/  HMMA.16816.F32 R4, R48.reuse, R8, R4 ;  /* 0x000000083004723c */ /* 0x042fe20000001804 */
[----:B------:R-:W-:Y:S01]  /*b4d0*/  FMUL.FTZ R89, R89, R202 ;  /* 0x000000ca59597220 */ /* 0x000fe20000410000 */
[-C--:B------:R-:W-:Y:S01]  /*b4e0*/  FMUL.FTZ R90, R90, R200.reuse ;  /* 0x000000c85a5a7220 */ /* 0x080fe20000410000 */
[----:B------:R-:W-:Y:S01]  /*b4f0*/  FMUL.FTZ R91, R91, R200 ;  /* 0x000000c85b5b7220 */ /* 0x000fe20000410000 */
[-C--:B------:R-:W-:Y:S01]  /*b500*/  FMUL.FTZ R96, R96, R202.reuse ;  /* 0x000000ca60607220 */ /* 0x080fe20000410000 */
[----:B------:R-:W-:Y:S01]  /*b510*/  FMUL.FTZ R97, R97, R202 ;  /* 0x000000ca61617220 */ /* 0x000fe20000410000 */
[C---:B------:R-:W-:Y:S01]  /*b520*/  HMMA.16816.F32 R8, R48.reuse, R10, R108 ;  /* 0x0000000a3008723c */ /* 0x040fe2000000186c */
        /* <DEDUP_REMOVED lines=8> */
[----:B------:R-:W1:Y:S01]  /*b5b0*/  MUFU.EX2 R2, R2 ;  /* 0x0000000200027308 */ /* 0x000e620000000800 */
[----:B------:R-:W-:Y:S01]  /*b5c0*/  FMUL.FTZ R105, R105, R202 ;  /* 0x000000ca69697220 */ /* 0x000fe20000410000 */
[-C--:B------:R-:W-:Y:S01]  /*b5d0*/  FMUL.FTZ R106, R106, R200.reuse ;  /* 0x000000c86a6a7220 */ /* 0x080fe20000410000 */
[----:B------:R-:W-:Y:S01]  /*b5e0*/  FMUL.FTZ R107, R107, R200 ;  /* 0x000000c86b6b7220 */ /* 0x000fe20000410000 */
[----:B------:R-:W-:Y:S01]  /*b5f0*/  HMMA.16816.F32 R20, R48, R24, R20 ;  /* 0x000000183014723c */ /* 0x000fe20000001814 */
[----:B------:R-:W-:Y:S01]  /*b600*/  LDSM.16.MT88.4 R108, [R170+0xa000] ;  /* 0x00a00000aa6c783b */ /* 0x000fe20000004200 */
[----:B------:R-:W-:-:S02]  /*b610*/  FFMA.FTZ R203, R194, R202, R203 ;  /* 0x000000cac2cb7223 */ /* 0x000fc400000100cb */
[----:B------:R-:W-:Y:S02]  /*b620*/  MUFU.EX2 R59, R59 ;  /* 0x0000003b003b7308 */ /* 0x000fe40000000800 */
[----:B------:R-:W-:Y:S01]  /*b630*/  HMMA.16816.F32 R28, R48, R32, R28 ;  /* 0x00000020301c723c */ /* 0x000fe2000000181c */
[----:B------:R-:W-:-:S04]  /*b640*/  FADD.FTZ R203, R138, R203 ;  /* 0x000000cb8acb7221 */ /* 0x000fc80000010000 */
[----:B------:R-:W-:Y:S01]  /*b650*/  FADD.FTZ R136, R136, R203 ;  /* 0x000000cb88887221 */ /* 0x000fe20000010000 */
[----:B------:R-:W4:Y:S01]  /*b660*/  MUFU.EX2 R0, R0 ;  /* 0x0000000000007308 */ /* 0x000f220000000800 */
[----:B------:R-:W-:Y:S02]  /*b670*/  HMMA.16816.F32 R36, R48, R40, R36 ;  /* 0x000000283024723c */ /* 0x000fe40000001824 */
[----:B------:R-:W-:-:S04]  /*b680*/  FADD.FTZ R136, R133, R136 ;  /* 0x0000008885887221 */ /* 0x000fc80000010000 */
[C---:B------:R-:W-:Y:S01]  /*b690*/  HMMA.16816.F32 R24, R48.reuse, R26, R80 ;  /* 0x0000001a3018723c */ /* 0x040fe20000001850 */
[----:B------:R-:W-:Y:S01]  /*b6a0*/  MUFU.EX2 R151, R151 ;  /* 0x0000009700977308 */ /* 0x000fe20000000800 */
[----:B------:R-:W-:Y:S04]  /*b6b0*/  LDSM.16.MT88.4 R80, [R170+0xc000] ;  /* 0x00c00000aa50783b */ /* 0x000fe80000004200 */
[C---:B------:R-:W-:Y:S01]  /*b6c0*/  HMMA.16816.F32 R32, R48.reuse, R34, R88 ;  /* 0x000000223020723c */ /* 0x040fe20000001858 */
[----:B------:R-:W-:Y:S02]  /*b6d0*/  LDSM.16.MT88.4 R88, [R168+0xc000] ;  /* 0x00c00000a858783b */ /* 0x000fe40000004200 */
[----:B------:R-:W-:Y:S03]  /*b6e0*/  MUFU.EX2 R124, R124 ;  /* 0x0000007c007c7308 */ /* 0x000fe60000000800 */
[C---:B------:R-:W-:Y:S01]  /*b6f0*/  HMMA.16816.F32 R40, R48.reuse, R42, R96 ;  /* 0x0000002a3028723c */ /* 0x040fe20000001860 */
[----:B------:R-:W-:Y:S04]  /*b700*/  LDSM.16.MT88.4 R96, [R170+0xe000] ;  /* 0x00e00000aa60783b */ /* 0x000fe80000004200 */
[----:B------:R-:W-:Y:S01]  /*b710*/  MUFU.EX2 R121, R121 ;  /* 0x0000007900797308 */ /* 0x000fe20000000800 */
[C---:B------:R-:W-:Y:S06]  /*b720*/  HMMA.16816.F32 R44, R48.reuse, R52, R44 ;  /* 0x00000034302c723c */ /* 0x040fec000000182c */
[----:B------:R-:W-:Y:S01]  /*b730*/  HMMA.16816.F32 R48, R48, R54, R104 ;  /* 0x000000363030723c */ /* 0x000fe20000001868 */
[----:B--2---:R-:W-:Y:S01]  /*b740*/  F2FP.F16.F32.PACK_AB R52, R128, R153 ;  /* 0x000000998034723e */ /* 0x004fe200000000ff */
[----:B------:R-:W-:Y:S01]  /*b750*/  MUFU.EX2 R120, R120 ;  /* 0x0000007800787308 */ /* 0x000fe20000000800 */
[----:B-1----:R-:W-:Y:S01]  /*b760*/  F2FP.F16.F32.PACK_AB R53, R2, R139 ;  /* 0x0000008b0235723e */ /* 0x002fe200000000ff */
[----:B------:R-:W-:-:S03]  /*b770*/  FADD.FTZ R153, R153, R136 ;  /* 0x0000008899997221 */ /* 0x000fc60000010000 */
[----:B------:R-:W-:Y:S01]  /*b780*/  F2FP.F16.F32.PACK_AB R54, R58, R61 ;  /* 0x0000003d3a36723e */ /* 0x000fe200000000ff */
[----:B------:R-:W-:Y:S01]  /*b790*/  FADD.FTZ R128, R128, R153 ;  /* 0x0000009980807221 */ /* 0x000fe20000010000 */
[----:B----4-:R-:W-:Y:S01]  /*b7a0*/  F2FP.F16.F32.PACK_AB R55, R0, R59 ;  /* 0x0000003b0037723e */ /* 0x010fe200000000ff */
[----:B------:R-:W-:Y:S02]  /*b7b0*/  MUFU.EX2 R123, R123 ;  /* 0x0000007b007b7308 */ /* 0x000fe40000000800 */
[----:B------:R-:W-:-:S04]  /*b7c0*/  FADD.FTZ R61, R61, R128 ;  /* 0x000000803d3d7221 */ /* 0x000fc80000010000 */
[C---:B---3--:R-:W-:Y:S01]  /*b7d0*/  HMMA.16816.F32 R4, R52.reuse, R72, R4 ;  /* 0x000000483404723c */ /* 0x048fe20000001804 */
[----:B------:R-:W-:Y:S01]  /*b7e0*/  FADD.FTZ R58, R58, R61 ;  /* 0x0000003d3a3a7221 */ /* 0x000fe20000010000 */
[----:B------:R-:W-:Y:S04]  /*b7f0*/  MUFU.EX2 R122, R122 ;  /* 0x0000007a007a7308 */ /* 0x000fe80000000800 */
[C---:B------:R-:W-:Y:S01]  /*b800*/  HMMA.16816.F32 R8, R52.reuse, R74, R8 ;  /* 0x0000004a3408723c */ /* 0x040fe20000001808 */
[----:B------:R-:W1:Y:S03]  /*b810*/  LDSM.16.MT88.4 R72, [R170+0xb400] ;  /* 0x00b40000aa48783b */ /* 0x000e660000004200 */
[----:B------:R-:W-:Y:S02]  /*b820*/  MUFU.EX2 R119, R119 ;  /* 0x0000007700777308 */ /* 0x000fe40000000800 */
[C---:B------:R-:W-:Y:S06]  /*b830*/  HMMA.16816.F32 R12, R52.reuse, R68, R12 ;  /* 0x00000044340c723c */ /* 0x040fec000000180c */
[C---:B------:R-:W-:Y:S01]  /*b840*/  HMMA.16816.F32 R16, R52.reuse, R70, R16 ;  /* 0x000000463410723c */ /* 0x040fe20000001810 */
[----:B------:R-:W2:Y:S01]  /*b850*/  LDSM.16.MT88.4 R68, [R168+0xb400] ;  /* 0x00b40000a844783b */ /* 0x000ea20000004200 */
[----:B------:R-:W-:Y:S08]  /*b860*/  MUFU.EX2 R118, R118 ;  /* 0x0000007600767308 */ /* 0x000ff00000000800 */
[----:B------:R-:W-:Y:S08]  /*b870*/  MUFU.EX2 R191, R191 ;  /* 0x000000bf00bf7308 */ /* 0x000ff00000000800 */
[----:B------:R-:W3:Y:S08]  /*b880*/  MUFU.EX2 R166, R166 ;  /* 0x000000a600a67308 */ /* 0x000ef00000000800 */
[----:B------:R-:W-:Y:S01]  /*b890*/  MUFU.EX2 R165, R165 ;  /* 0x000000a500a57308 */ /* 0x000fe20000000800 */
[C---:B-1----:R-:W-:Y:S07]  /*b8a0*/  HMMA.16816.F32 R20, R52.reuse, R72, R20 ;  /* 0x000000483414723c */ /* 0x042fee0000001814 */
[----:B------:R-:W1:Y:S01]  /*b8b0*/  MUFU.EX2 R162, R162 ;  /* 0x000000a200a27308 */ /* 0x000e620000000800 */
[----:B------:R-:W-:Y:S01]  /*b8c0*/  HMMA.16816.F32 R24, R52, R74, R24 ;  /* 0x0000004a3418723c */ /* 0x000fe20000001818 */
[----:B------:R-:W4:Y:S01]  /*b8d0*/  LDSM.16.MT88.4 R72, [R170+0xd400] ;  /* 0x00d40000aa48783b */ /* 0x000f220000004200 */
[----:B---3--:R-:W-:-:S04]  /*b8e0*/  F2FP.F16.F32.PACK_AB R104, R166, R191 ;  /* 0x000000bfa668723e */ /* 0x008fc800000000ff */
[C---:B--2---:R-:W-:Y:S01]  /*b8f0*/  HMMA.16816.F32 R28, R52.reuse, R68, R28 ;  /* 0x00000044341c723c */ /* 0x044fe2000000181c */
[----:B------:R-:W-:Y:S05]  /*b900*/  MUFU.EX2 R167, R167 ;  /* 0x000000a700a77308 */ /* 0x000fea0000000800 */
[----:B------:R-:W-:Y:S01]  /*b910*/  HMMA.16816.F32 R32, R52, R70, R32 ;  /* 0x000000463420723c */ /* 0x000fe20000001820 */
[----:B------:R-:W2:Y:S02]  /*b920*/  LDSM.16.MT88.4 R68, [R168+0xd400] ;  /* 0x00d40000a844783b */ /* 0x000ea40000004200 */
[----:B------:R-:W3:Y:S01]  /*b930*/  MUFU.EX2 R164, R164 ;  /* 0x000000a400a47308 */ /* 0x000ee20000000800 */
[----:B-1----:R-:W-:-:S07]  /*b940*/  F2FP.F16.F32.PACK_AB R106, R162, R165 ;  /* 0x000000a5a26a723e */ /* 0x002fce00000000ff */
[----:B------:R-:W-:Y:S08]  /*b950*/  MUFU.EX2 R163, R163 ;  /* 0x000000a300a37308 */ /* 0x000ff00000000800 */
[----:B------:R-:W1:Y:S01]  /*b960*/  MUFU.EX2 R160, R160 ;  /* 0x000000a000a07308 */ /* 0x000e620000000800 */
[----:B---3--:R-:W-:-:S07]  /*b970*/  F2FP.F16.F32.PACK_AB R105, R164, R167 ;  /* 0x000000a7a469723e */ /* 0x008fce00000000ff */
[----:B------:R-:W-:Y:S01]  /*b980*/  MUFU.EX2 R190, R190 ;  /* 0x000000be00be7308 */ /* 0x000fe20000000800 */
[C---:B----4-:R-:W-:Y:S06]  /*b990*/  HMMA.16816.F32 R36, R52.reuse, R72, R36 ;  /* 0x000000483424723c */ /* 0x050fec0000001824 */
[C---:B------:R-:W-:Y:S01]  /*b9a0*/  HMMA.16816.F32 R40, R52.reuse, R74, R40 ;  /* 0x0000004a3428723c */ /* 0x040fe20000001828 */
[----:B------:R-:W3:Y:S01]  /*b9b0*/  LDSM.16.MT88.4 R72, [R170+0x9800] ;  /* 0x00980000aa48783b */ /* 0x000ee20000004200 */
[----:B-1----:R-:W-:Y:S01]  /*b9c0*/  F2FP.F16.F32.PACK_AB R107, R160, R163 ;  /* 0x000000a3a06b723e */ /* 0x002fe200000000ff */
[----:B------:R-:W1:Y:S03]  /*b9d0*/  MUFU.EX2 R199, R199 ;  /* 0x000000c700c77308 */ /* 0x000e660000000800 */
[C---:B--2---:R-:W-:Y:S05]  /*b9e0*/  HMMA.16816.F32 R44, R52.reuse, R68, R44 ;  /* 0x00000044342c723c */ /* 0x044fea000000182c */
[----:B------:R-:W-:Y:S01]  /*b9f0*/  MUFU.EX2 R150, R150 ;  /* 0x0000009600967308 */ /* 0x000fe20000000800 */
[----:B------:R-:W-:Y:S01]  /*ba00*/  HMMA.16816.F32 R48, R52, R70, R48 ;  /* 0x000000463430723c */ /* 0x000fe20000001830 */
[----:B------:R-:W2:Y:S06]  /*ba10*/  LDSM.16.MT88.4 R68, [R168+0x9800] ;  /* 0x00980000a844783b */ /* 0x000eac0000004200 */
[----:B------:R-:W-:Y:S01]  /*ba20*/  F2FP.F16.F32.PACK_AB R52, R124, R151 ;  /* 0x000000977c34723e */ /* 0x000fe200000000ff */
[----:B------:R-:W-:Y:S01]  /*ba30*/  MUFU.EX2 R152, R152 ;  /* 0x0000009800987308 */ /* 0x000fe20000000800 */
[----:B------:R-:W-:Y:S01]  /*ba40*/  F2FP.F16.F32.PACK_AB R53, R122, R123 ;  /* 0x0000007b7a35723e */ /* 0x000fe200000000ff */
[----:B------:R-:W-:Y:S01]  /*ba50*/  FADD.FTZ R151, R151, R58 ;  /* 0x0000003a97977221 */ /* 0x000fe20000010000 */
[----:B------:R-:W-:-:S02]  /*ba60*/  F2FP.F16.F32.PACK_AB R54, R120, R121 ;  /* 0x000000797836723e */ /* 0x000fc400000000ff */
[----:B------:R-:W-:Y:S01]  /*ba70*/  F2FP.F16.F32.PACK_AB R55, R118, R119 ;  /* 0x000000777637723e */ /* 0x000fe200000000ff */
[----:B------:R-:W-:Y:S02]  /*ba80*/  FADD.FTZ R124, R124, R151 ;  /* 0x000000977c7c7221 */ /* 0x000fe40000010000 */
[----:B------:R-:W4:Y:S02]  /*ba90*/  MUFU.EX2 R159, R159 ;  /* 0x0000009f009f7308 */ /* 0x000f240000000800 */
[----:B------:R-:W-:-:S04]  /*baa0*/  FADD.FTZ R121, R121, R124 ;  /* 0x0000007c79797221 */ /* 0x000fc80000010000 */
[----:B------:R-:W-:Y:S02]  /*bab0*/  FADD.FTZ R120, R120, R121 ;  /* 0x0000007978787221 */ /* 0x000fe40000010000 */
[----:B------:R-:W-:Y:S02]  /*bac0*/  MUFU.EX2 R142, R142 ;  /* 0x0000008e008e7308 */ /* 0x000fe40000000800 */
[----:B------:R-:W-:Y:S01]  /*bad0*/  FADD.FTZ R191, R191, R120 ;  /* 0x00000078bfbf7221 */ /* 0x000fe20000010000 */
[C---:B---3--:R-:W-:Y:S03]  /*bae0*/  HMMA.16816.F32 R4, R52.reuse, R72, R4 ;  /* 0x000000483404723c */ /* 0x048fe60000001804 */
[----:B------:R-:W-:Y:S02]  /*baf0*/  FADD.FTZ R166, R166, R191 ;  /* 0x000000bfa6a67221 */ /* 0x000fe40000010000 */
[----:B------:R-:W-:Y:S01]  /*bb00*/  MUFU.EX2 R146, R146 ;  /* 0x0000009200927308 */ /* 0x000fe20000000800 */
[C---:B------:R-:W-:Y:S01]  /*bb10*/  HMMA.16816.F32 R8, R52.reuse, R74, R8 ;  /* 0x0000004a3408723c */ /* 0x040fe20000001808 */
[----:B------:R-:W3:Y:S05]  /*bb20*/  LDSM.16.MT88.4 R72, [R170+0xb800] ;  /* 0x00b80000aa48783b */ /* 0x000eea0000004200 */
[C---:B--2---:R-:W-:Y:S06]  /*bb30*/  HMMA.16816.F32 R12, R52.reuse, R68, R12 ;  /* 0x00000044340c723c */ /* 0x044fec000000180c */
[C---:B------:R-:W-:Y:S01]  /*bb40*/  HMMA.16816.F32 R16, R52.reuse, R70, R16 ;  /* 0x000000463410723c */ /* 0x040fe20000001810 */
[----:B------:R-:W2:Y:S05]  /*bb50*/  LDSM.16.MT88.4 R68, [R168+0xb800] ;  /* 0x00b80000a844783b */ /* 0x000eaa0000004200 */
[C---:B---3--:R-:W-:Y:S06]  /*bb60*/  HMMA.16816.F32 R20, R52.reuse, R72, R20 ;  /* 0x000000483414723c */ /* 0x048fec0000001814 */
[C---:B------:R-:W-:Y:S01]  /*bb70*/  HMMA.16816.F32 R24, R52.reuse, R74, R24 ;  /* 0x0000004a3418723c */ /* 0x040fe20000001818 */
[----:B------:R-:W3:Y:S05]  /*bb80*/  LDSM.16.MT88.4 R72, [R170+0xd800] ;  /* 0x00d80000aa48783b */ /* 0x000eea0000004200 */
[C---:B--2---:R-:W-:Y:S06]  /*bb90*/  HMMA.16816.F32 R28, R52.reuse, R68, R28 ;  /* 0x00000044341c723c */ /* 0x044fec000000181c */
[C---:B------:R-:W-:Y:S01]  /*bba0*/  HMMA.16816.F32 R32, R52.reuse, R70, R32 ;  /* 0x000000463420723c */ /* 0x040fe20000001820 */
[----:B------:R-:W2:Y:S05]  /*bbb0*/  LDSM.16.MT88.4 R68, [R168+0xd800] ;  /* 0x00d80000a844783b */ /* 0x000eaa0000004200 */
[C---:B---3--:R-:W-:Y:S06]  /*bbc0*/  HMMA.16816.F32 R36, R52.reuse, R72, R36 ;  /* 0x000000483424723c */ /* 0x048fec0000001824 */
[----:B------:R-:W-:Y:S01]  /*bbd0*/  HMMA.16816.F32 R40, R52, R74, R40 ;  /* 0x0000004a3428723c */ /* 0x000fe20000001828 */
[----:B------:R-:W-:Y:S01]  /*bbe0*/  FFMA.FTZ R73, R195, R200, R198 ;  /* 0x000000c8c3497223 */ /* 0x000fe200000100c6 */
[----:B------:R-:W-:-:S04]  /*bbf0*/  FFMA.FTZ R195, R156, UR12, -R135 ;  /* 0x0000000c9cc37c23 */ /* 0x000fc80008010887 */
[C---:B--2---:R-:W-:Y:S02]  /*bc00*/  HMMA.16816.F32 R44, R52.reuse, R68, R44 ;  /* 0x00000044342c723c */ /* 0x044fe4000000182c */
[----:B------:R-:W2:Y:S04]  /*bc10*/  MUFU.EX2 R195, R195 ;  /* 0x000000c300c37308 */ /* 0x000ea80000000800 */
[----:B------:R-:W-:Y:S01]  /*bc20*/  HMMA.16816.F32 R48, R52, R70, R48 ;  /* 0x000000463430723c */ /* 0x000fe20000001830 */
[----:B------:R-:W3:Y:S04]  /*bc30*/  LDSM.16.MT88.4 R52, [R168+0x9c00] ;  /* 0x009c0000a834783b */ /* 0x000ee80000004200 */
[----:B------:R-:W5:Y:S01]  /*bc40*/  LDSM.16.MT88.4 R68, [R170+0x9c00] ;  /* 0x009c0000aa44783b */ /* 0x000f620000004200 */
[C---:B---3--:R-:W-:Y:S06]  /*bc50*/  HMMA.16816.F32 R12, R104.reuse, R52, R12 ;  /* 0x00000034680c723c */ /* 0x048fec000000180c */
[C---:B------:R-:W-:Y:S01]  /*bc60*/  HMMA.16816.F32 R16, R104.reuse, R54, R16 ;  /* 0x000000366810723c */ /* 0x040fe20000001810 */
[----:B------:R-:W3:Y:S05]  /*bc70*/  LDSM.16.MT88.4 R52, [R168+0xbc00] ;  /* 0x00bc0000a834783b */ /* 0x000eea0000004200 */
[C---:B-----5:R-:W-:Y:S01]  /*bc80*/  HMMA.16816.F32 R112, R104.reuse, R68, R4 ;  /* 0x000000446870723c */ /* 0x060fe20000001804 */
[----:B------:R-:W-:Y:S05]  /*bc90*/  LDSM.16.MT88.4 R4, [R170+0xdc00] ;  /* 0x00dc0000aa04783b */ /* 0x000fea0000004200 */
[C---:B------:R-:W-:Y:S01]  /*bca0*/  HMMA.16816.F32 R8, R104.reuse, R70, R8 ;  /* 0x000000466808723c */ /* 0x040fe20000001808 */
[----:B------:R-:W5:Y:S05]  /*bcb0*/  LDSM.16.MT88.4 R68, [R170+0xbc00] ;  /* 0x00bc0000aa44783b */ /* 0x000f6a0000004200 */
[C---:B---3--:R-:W-:Y:S06]  /*bcc0*/  HMMA.16816.F32 R28, R104.reuse, R52, R28 ;  /* 0x00000034681c723c */ /* 0x048fec000000181c */
[C---:B------:R-:W-:Y:S01]  /*bcd0*/  HMMA.16816.F32 R32, R104.reuse, R54, R32 ;  /* 0x000000366820723c */ /* 0x040fe20000001820 */
[----:B------:R-:W3:Y:S05]  /*bce0*/  LDSM.16.MT88.4 R52, [R168+0xdc00] ;  /* 0x00dc0000a834783b */ /* 0x000eea0000004200 */
[C---:B-----5:R-:W-:Y:S06]  /*bcf0*/  HMMA.16816.F32 R20, R104.reuse, R68, R20 ;  /* 0x000000446814723c */ /* 0x060fec0000001814 */
[C---:B------:R-:W-:Y:S06]  /*bd00*/  HMMA.16816.F32 R24, R104.reuse, R70, R24 ;  /* 0x000000466818723c */ /* 0x040fec0000001818 */
[C---:B------:R-:W-:Y:S06]  /*bd10*/  HMMA.16816.F32 R36, R104.reuse, R4, R36 ;  /* 0x000000046824723c */ /* 0x040fec0000001824 */
[----:B------:R-:W-:Y:S01]  /*bd20*/  HMMA.16816.F32 R40, R104, R6, R40 ;  /* 0x000000066828723c */ /* 0x000fe20000001828 */
[----:B-1----:R-:W-:-:S02]  /*bd30*/  F2FP.F16.F32.PACK_AB R4, R199, R190 ;  /* 0x000000bec704723e */ /* 0x002fc400000000ff */
[----:B----4-:R-:W-:-:S04]  /*bd40*/  F2FP.F16.F32.PACK_AB R5, R159, R152 ;  /* 0x000000989f05723e */ /* 0x010fc800000000ff */
[----:B--2---:R-:W-:Y:S01]  /*bd50*/  F2FP.F16.F32.PACK_AB R6, R195, R150 ;  /* 0x00000096c306723e */ /* 0x004fe200000000ff */
[C---:B---3--:R-:W-:Y:S06]  /*bd60*/  HMMA.16816.F32 R44, R104.reuse, R52, R44 ;  /* 0x00000034682c723c */ /* 0x048fec000000182c */
[----:B------:R-:W-:Y:S01]  /*bd70*/  HMMA.16816.F32 R104, R104, R54, R48 ;  /* 0x000000366868723c */ /* 0x000fe20000001830 */
[--C-:B------:R-:W-:Y:S01]  /*bd80*/  FFMA.FTZ R52, R155, UR12, -R66.reuse ;  /* 0x0000000c9b347c23 */ /* 0x100fe20008010842 */
[----:B------:R-:W-:-:S05]  /*bd90*/  FFMA.FTZ R53, R157, UR12, -R66 ;  /* 0x0000000c9d357c23 */ /* 0x000fca0008010842 */
[----:B------:R-:W-:Y:S01]  /*bda0*/  MUFU.EX2 R52, R52 ;  /* 0x0000003400347308 */ /* 0x000fe20000000800 */
[----:B------:R-:W-:Y:S01]  /*bdb0*/  FADD.FTZ R49, R158, R73 ;  /* 0x000000499e317221 */ /* 0x000fe20000010000 */
[----:B------:R-:W-:Y:S01]  /*bdc0*/  FFMA.FTZ R51, R64, UR12, -R66 ;  /* 0x0000000c40337c23 */ /* 0x000fe20008010842 */
[----:B------:R-:W1:Y:S05]  /*bdd0*/  LDSM.16.MT88.4 R72, [R168+0xa000] ;  /* 0x00a00000a848783b */ /* 0x000e6a0000004200 */
[----:B------:R-:W2:Y:S08]  /*bde0*/  MUFU.EX2 R53, R53 ;  /* 0x0000003500357308 */ /* 0x000eb00000000800 */
[----:B------:R-:W-:Y:S01]  /*bdf0*/  MUFU.EX2 R51, R51 ;  /* 0x0000003300337308 */ /* 0x000fe20000000800 */
[----:B--2---:R-:W-:-:S07]  /*be00*/  F2FP.F16.F32.PACK_AB R7, R53, R52 ;  /* 0x000000343507723e */ /* 0x004fce00000000ff */
[C---:B------:R-:W-:Y:S06]  /*be10*/  HMMA.16816.F32 R112, R4.reuse, R108, R112 ;  /* 0x0000006c0470723c */ /* 0x040fec0000001870 */
[C---:B------:R-:W-:Y:S01]  /*be20*/  HMMA.16816.F32 R108, R4.reuse, R110, R8 ;  /* 0x0000006e046c723c */ /* 0x040fe20000001808 */
[----:B------:R-:W2:Y:S05]  /*be30*/  LDSM.16.MT88.4 R8, [R168+0xe000] ;  /* 0x00e00000a808783b */ /* 0x000eaa0000004200 */
[C---:B-1----:R-:W-:Y:S01]  /*be40*/  HMMA.16816.F32 R68, R4.reuse, R72, R12 ;  /* 0x000000480444723c */ /* 0x042fe2000000180c */
[----:B------:R-:W1:Y:S05]  /*be50*/  LDSM.16.MT88.4 R12, [R170+0xa400] ;  /* 0x00a40000aa0c783b */ /* 0x000e6a0000004200 */
[C---:B------:R-:W-:Y:S06]  /*be60*/  HMMA.16816.F32 R84, R4.reuse, R88, R28 ;  /* 0x000000580454723c */ /* 0x040fec000000181c */
[----:B------:R-:W-:Y:S01]  /*be70*/  HMMA.16816.F32 R88, R4, R90, R32 ;  /* 0x0000005a0458723c */ /* 0x000fe20000001820 */
[--C-:B------:R-:W-:Y:S01]  /*be80*/  FFMA.FTZ R30, R145, UR12, -R135.reuse ;  /* 0x0000000c911e7c23 */ /* 0x100fe20008010887 */
[--C-:B------:R-:W-:Y:S01]  /*be90*/  FFMA.FTZ R31, R147, UR12, -R135.reuse ;  /* 0x0000000c931f7c23 */ /* 0x100fe20008010887 */
[--C-:B------:R-:W-:Y:S01]  /*bea0*/  FFMA.FTZ R28, R148, UR12, -R135.reuse ;  /* 0x0000000c941c7c23 */ /* 0x100fe20008010887 */
[----:B------:R-:W-:-:S02]  /*beb0*/  FFMA.FTZ R29, R149, UR12, -R135 ;  /* 0x0000000c951d7c23 */ /* 0x000fc40008010887 */
[C---:B------:R-:W-:Y:S01]  /*bec0*/  HMMA.16816.F32 R76, R4.reuse, R80, R20 ;  /* 0x00000050044c723c */ /* 0x040fe20000001814 */
[--C-:B------:R-:W-:Y:S01]  /*bed0*/  FFMA.FTZ R32, R143, UR12, -R66.reuse ;  /* 0x0000000c8f207c23 */ /* 0x100fe20008010842 */
[--C-:B------:R-:W-:Y:S01]  /*bee0*/  FFMA.FTZ R33, R141, UR12, -R66.reuse ;  /* 0x0000000c8d217c23 */ /* 0x100fe20008010842 */
[--C-:B------:R-:W-:Y:S01]  /*bef0*/  FFMA.FTZ R34, R137, UR12, -R66.reuse ;  /* 0x0000000c89227c23 */ /* 0x100fe20008010842 */
[----:B------:R-:W-:Y:S01]  /*bf00*/  FFMA.FTZ R35, R125, UR12, -R66 ;  /* 0x0000000c7d237c23 */ /* 0x000fe20008010842 */
[----:B------:R-:W-:Y:S01]  /*bf10*/  MUFU.EX2 R30, R30 ;  /* 0x0000001e001e7308 */ /* 0x000fe20000000800 */
[C---:B------:R-:W-:Y:S01]  /*bf20*/  HMMA.16816.F32 R92, R4.reuse, R96, R36 ;  /* 0x00000060045c723c */ /* 0x040fe20000001824 */
[----:B------:R-:W-:Y:S05]  /*bf30*/  LDSM.16.MT88.4 R20, [R168+0xa400] ;  /* 0x00a40000a814783b */ /* 0x000fea0000004200 */
[C---:B------:R-:W-:Y:S01]  /*bf40*/  HMMA.16816.F32 R72, R4.reuse, R74, R16 ;  /* 0x0000004a0448723c */ /* 0x040fe20000001810 */
[----:B------:R-:W3:Y:S01]  /*bf50*/  MUFU.EX2 R31, R31 ;  /* 0x0000001f001f7308 */ /* 0x000ee20000000800 */
[----:B------:R-:W-:Y:S01]  /*bf60*/  LDSM.16.MT88.4 R16, [R168+0xc400] ;  /* 0x00c40000a810783b */ /* 0x000fe20000004200 */
[--C-:B------:R-:W-:Y:S01]  /*bf70*/  FFMA.FTZ R36, R126, UR12, -R135.reuse ;  /* 0x0000000c7e247c23 */ /* 0x100fe20008010887 */
[--C-:B------:R-:W-:Y:S01]  /*bf80*/  FFMA.FTZ R37, R127, UR12, -R135.reuse ;  /* 0x0000000c7f257c23 */ /* 0x100fe20008010887 */
[--C-:B------:R-:W-:Y:S01]  /*bf90*/  FFMA.FTZ R39, R131, UR12, -R135.reuse ;  /* 0x0000000c83277c23 */ /* 0x100fe20008010887 */
[----:B--2---:R-:W-:Y:S01]  /*bfa0*/  HMMA.16816.F32 R100, R4, R8, R44 ;  /* 0x000000080464723c */ /* 0x004fe2000000182c */
[----:B------:R-:W-:-:S02]  /*bfb0*/  FFMA.FTZ R38, R140, UR12, -R135 ;  /* 0x0000000c8c267c23 */ /* 0x000fc40008010887 */
[----:B------:R-:W-:Y:S03]  /*bfc0*/  MUFU.EX2 R28, R28 ;  /* 0x0000001c001c7308 */ /* 0x000fe60000000800 */
[C---:B------:R-:W-:Y:S01]  /*bfd0*/  HMMA.16816.F32 R104, R4.reuse, R10, R104 ;  /* 0x0000000a0468723c */ /* 0x040fe20000001868 */
[----:B------:R-:W2:Y:S01]  /*bfe0*/  LDSM.16.MT88.4 R8, [R170+0xc400] ;  /* 0x00c40000aa08783b */ /* 0x000ea20000004200 */
[----:B------:R-:W-:Y:S01]  /*bff0*/  FADD.FTZ R44, R134, R49 ;  /* 0x00000031862c7221 */ /* 0x000fe20000010000 */
[--C-:B------:R-:W-:Y:S01]  /*c000*/  FFMA.FTZ R49, R63, UR12, -R66.reuse ;  /* 0x0000000c3f317c23 */ /* 0x100fe20008010842 */
[----:B------:R-:W-:Y:S01]  /*c010*/  FFMA.FTZ R46, R65, UR12, -R66 ;  /* 0x0000000c412e7c23 */ /* 0x000fe20008010842 */
[----:B------:R-:W4:Y:S01]  /*c020*/  MUFU.EX2 R29, R29 ;  /* 0x0000001d001d7308 */ /* 0x000f220000000800 */
[C---:B------:R-:W-:Y:S01]  /*c030*/  HMMA.16816.F32 R80, R4.reuse, R82, R24 ;  /* 0x000000520450723c */ /* 0x040fe20000001818 */
[----:B------:R-:W-:Y:S01]  /*c040*/  FADD.FTZ R44, R129, R44 ;  /* 0x0000002c812c7221 */ /* 0x000fe20000010000 */
[----:B------:R-:W-:Y:S03]  /*c050*/  LDSM.16.MT88.4 R24, [R170+0xa800] ;  /* 0x00a80000aa18783b */ /* 0x000fe60000004200 */
[----:B------:R-:W-:Y:S01]  /*c060*/  FADD.FTZ R139, R139, R44 ;  /* 0x0000002c8b8b7221 */ /* 0x000fe20000010000 */
[----:B------:R-:W-:Y:S01]  /*c070*/  HMMA.16816.F32 R96, R4, R98, R40 ;  /* 0x000000620460723c */ /* 0x000fe20000001828 */
[----:B------:R-:W-:Y:S02]  /*c080*/  MUFU.EX2 R32, R32 ;  /* 0x0000002000207308 */ /* 0x000fe40000000800 */
[----:B------:R-:W-:-:S04]  /*c090*/  FADD.FTZ R2, R2, R139 ;  /* 0x0000008b02027221 */ /* 0x000fc80000010000 */
[----:B---3--:R-:W-:Y:S01]  /*c0a0*/  F2FP.F16.F32.PACK_AB R4, R31, R30 ;  /* 0x0000001e1f04723e */ /* 0x008fe200000000ff */
[--C-:B------:R-:W-:Y:S01]  /*c0b0*/  FFMA.FTZ R40, R117, UR12, -R66.reuse ;  /* 0x0000000c75287c23 */ /* 0x100fe20008010842 */
[----:B------:R-:W3:Y:S01]  /*c0c0*/  MUFU.EX2 R33, R33 ;  /* 0x0000002100217308 */ /* 0x000ee20000000800 */
[----:B----4-:R-:W-:Y:S01]  /*c0d0*/  F2FP.F16.F32.PACK_AB R6, R29, R28 ;  /* 0x0000001c1d06723e */ /* 0x010fe200000000ff */
[--C-:B------:R-:W-:Y:S01]  /*c0e0*/  FFMA.FTZ R43, R62, UR12, -R66.reuse ;  /* 0x0000000c3e2b7c23 */ /* 0x100fe20008010842 */
[--C-:B------:R-:W-:Y:S01]  /*c0f0*/  FFMA.FTZ R41, R67, UR12, -R66.reuse ;  /* 0x0000000c43297c23 */ /* 0x100fe20008010842 */
[----:B------:R-:W-:Y:S01]  /*c100*/  FFMA.FTZ R42, R116, UR12, -R66 ;  /* 0x0000000c742a7c23 */ /* 0x000fe20008010842 */
[----:B------:R-:W-:-:S03]  /*c110*/  FADD.FTZ R59, R59, R2 ;  /* 0x000000023b3b7221 */ /* 0x000fc60000010000 */
[----:B------:R-:W-:Y:S01]  /*c120*/  MUFU.EX2 R34, R34 ;  /* 0x0000002200227308 */ /* 0x000fe20000000800 */
[----:B------:R-:W-:-:S04]  /*c130*/  FADD.FTZ R0, R0, R59 ;  /* 0x0000003b00007221 */ /* 0x000fc80000010000 */
[----:B------:R-:W-:-:S03]  /*c140*/  FADD.FTZ R123, R123, R0 ;  /* 0x000000007b7b7221 */ /* 0x000fc60000010000 */
[----:B------:R-:W4:Y:S01]  /*c150*/  MUFU.EX2 R35, R35 ;  /* 0x0000002300237308 */ /* 0x000f220000000800 */
[----:B---3--:R-:W-:Y:S01]  /*c160*/  F2FP.F16.F32.PACK_AB R5, R33, R32 ;  /* 0x000000202105723e */ /* 0x008fe200000000ff */
[----:B------:R-:W-:-:S04]  /*c170*/  FADD.FTZ R122, R122, R123 ;  /* 0x0000007b7a7a7221 */ /* 0x000fc80000010000 */
[----:B------:R-:W-:Y:S02]  /*c180*/  FADD.FTZ R119, R119, R122 ;  /* 0x0000007a77777221 */ /* 0x000fe40000010000 */
[----:B------:R-:W-:Y:S02]  /*c190*/  MUFU.EX2 R36, R36 ;  /* 0x0000002400247308 */ /* 0x000fe40000000800 */
[----:B------:R-:W-:-:S04]  /*c1a0*/  FADD.FTZ R118, R118, R119 ;  /* 0x0000007776767221 */ /* 0x000fc80000010000 */
[----:B------:R-:W-:Y:S02]  /*c1b0*/  FADD.FTZ R167, R167, R118 ;  /* 0x00000076a7a77221 */ /* 0x000fe40000010000 */
[----:B------:R-:W3:Y:S01]  /*c1c0*/  MUFU.EX2 R37, R37 ;  /* 0x0000002500257308 */ /* 0x000ee20000000800 */
[----:B----4-:R-:W-:Y:S01]  /*c1d0*/  F2FP.F16.F32.PACK_AB R7, R35, R34 ;  /* 0x000000222307723e */ /* 0x010fe200000000ff */
[----:B------:R-:W-:-:S06]  /*c1e0*/  FADD.FTZ R164, R164, R167 ;  /* 0x000000a7a4a47221 */ /* 0x000fcc0000010000 */
[C---:B-1----:R-:W-:Y:S01]  /*c1f0*/  HMMA.16816.F32 R112, R4.reuse, R12, R112 ;  /* 0x0000000c0470723c */ /* 0x042fe20000001870 */
[----:B------:R-:W-:Y:S05]  /*c200*/  MUFU.EX2 R39, R39 ;  /* 0x0000002700277308 */ /* 0x000fea0000000800 */
[C---:B------:R-:W-:Y:S01]  /*c210*/  HMMA.16816.F32 R108, R4.reuse, R14, R108 ;  /* 0x0000000e046c723c */ /* 0x040fe2000000186c */
[----:B------:R-:W1:Y:S02]  /*c220*/  LDSM.16.MT88.4 R12, [R170+0xe400] ;  /* 0x00e40000aa0c783b */ /* 0x000e640000004200 */
[----:B------:R-:W-:Y:S03]  /*c230*/  MUFU.EX2 R38, R38 ;  /* 0x0000002600267308 */ /* 0x000fe60000000800 */
[C---:B--2---:R-:W-:Y:S05]  /*c240*/  HMMA.16816.F32 R76, R4.reuse, R8, R76 ;  /* 0x00000008044c723c */ /* 0x044fea000000184c */
[----:B------:R-:W-:Y:S01]  /*c250*/  MUFU.EX2 R40, R40 ;  /* 0x0000002800287308 */ /* 0x000fe20000000800 */
[C---:B------:R-:W-:Y:S01]  /*c260*/  HMMA.16816.F32 R80, R4.reuse, R10, R80 ;  /* 0x0000000a0450723c */ /* 0x040fe20000001850 */
[----:B------:R-:W2:Y:S05]  /*c270*/  LDSM.16.MT88.4 R8, [R168+0xe400] ;  /* 0x00e40000a808783b */ /* 0x000eaa0000004200 */
[C---:B------:R-:W-:Y:S01]  /*c280*/  HMMA.16816.F32 R68, R4.reuse, R20, R68 ;  /* 0x000000140444723c */ /* 0x040fe20000001844 */
[----:B------:R-:W4:Y:S05]  /*c290*/  MUFU.EX2 R43, R43 ;  /* 0x0000002b002b7308 */ /* 0x000f2a0000000800 */
[C---:B------:R-:W-:Y:S01]  /*c2a0*/  HMMA.16816.F32 R72, R4.reuse, R22, R72 ;  /* 0x000000160448723c */ /* 0x040fe20000001848 */
[----:B------:R-:W5:Y:S02]  /*c2b0*/  LDSM.16.MT88.4 R20, [R168+0xa800] ;  /* 0x00a80000a814783b */ /* 0x000f640000004200 */
[----:B------:R-:W-:Y:S03]  /*c2c0*/  MUFU.EX2 R41, R41 ;  /* 0x0000002900297308 */ /* 0x000fe60000000800 */
[C---:B------:R-:W-:Y:S05]  /*c2d0*/  HMMA.16816.F32 R84, R4.reuse, R16, R84 ;  /* 0x000000100454723c */ /* 0x040fea0000001854 */
[----:B------:R-:W4:Y:S01]  /*c2e0*/  MUFU.EX2 R42, R42 ;  /* 0x0000002a002a7308 */ /* 0x000f220000000800 */
[C---:B------:R-:W-:Y:S01]  /*c2f0*/  HMMA.16816.F32 R88, R4.reuse, R18, R88 ;  /* 0x000000120458723c */ /* 0x040fe20000001858 */
[----:B------:R-:W5:Y:S05]  /*c300*/  LDSM.16.MT88.4 R16, [R170+0xc800] ;  /* 0x00c80000aa10783b */ /* 0x000f6a0000004200 */
[C---:B-1----:R-:W-:Y:S01]  /*c310*/  HMMA.16816.F32 R92, R4.reuse, R12, R92 ;  /* 0x0000000c045c723c */ /* 0x042fe2000000185c */
[----:B------:R-:W1:Y:S05]  /*c320*/  MUFU.EX2 R45, R144 ;  /* 0x00000090002d7308 */ /* 0x000e6a0000000800 */
[C---:B------:R-:W-:Y:S01]  /*c330*/  HMMA.16816.F32 R96, R4.reuse, R14, R96 ;  /* 0x0000000e0460723c */ /* 0x040fe20000001860 */
[----:B------:R-:W1:Y:S02]  /*c340*/  LDSM.16.MT88.4 R12, [R168+0xc800] ;  /* 0x00c80000a80c783b */ /* 0x000e640000004200 */
[----:B------:R-:W-:Y:S03]  /*c350*/  MUFU.EX2 R47, R132 ;  /* 0x00000084002f7308 */ /* 0x000fe60000000800 */
[C---:B--2---:R-:W-:Y:S05]  /*c360*/  HMMA.16816.F32 R100, R4.reuse, R8, R100 ;  /* 0x000000080464723c */ /* 0x044fea0000001864 */
[----:B------:R-:W-:Y:S01]  /*c370*/  MUFU.EX2 R44, R60 ;  /* 0x0000003c002c7308 */ /* 0x000fe20000000800 */
[----:B------:R-:W-:Y:S01]  /*c380*/  HMMA.16816.F32 R104, R4, R10, R104 ;  /* 0x0000000a0468723c */ /* 0x000fe20000001868 */
[----:B---3--:R-:W-:Y:S01]  /*c390*/  F2FP.F16.F32.PACK_AB R8, R37, R36 ;  /* 0x000000242508723e */ /* 0x008fe200000000ff */
[----:B------:R-:W2:Y:S01]  /*c3a0*/  LDSM.16.MT88.4 R4, [R170+0xe800] ;  /* 0x00e80000aa04783b */ /* 0x000ea20000004200 */
[----:B----4-:R-:W-:-:S04]  /*c3b0*/  F2FP.F16.F32.PACK_AB R9, R43, R40 ;  /* 0x000000282b09723e */ /* 0x010fc800000000ff */
[----:B------:R-:W-:Y:S01]  /*c3c0*/  F2FP.F16.F32.PACK_AB R10, R38, R39 ;  /* 0x00000027260a723e */ /* 0x000fe200000000ff */
[----:B------:R-:W3:Y:S01]  /*c3d0*/  MUFU.EX2 R49, R49 ;  /* 0x0000003100317308 */ /* 0x000ee20000000800 */
[----:B------:R-:W-:-:S07]  /*c3e0*/  F2FP.F16.F32.PACK_AB R11, R42, R41 ;  /* 0x000000292a0b723e */ /* 0x000fce00000000ff */
[C---:B-----5:R-:W-:Y:S01]  /*c3f0*/  HMMA.16816.F32 R68, R8.reuse, R20, R68 ;  /* 0x000000140844723c */ /* 0x060fe20000001844 */
[----:B------:R-:W4:Y:S05]  /*c400*/  MUFU.EX2 R46, R46 ;  /* 0x0000002e002e7308 */ /* 0x000f2a0000000800 */
[C---:B------:R-:W-:Y:S01]  /*c410*/  HMMA.16816.F32 R72, R8.reuse, R22, R72 ;  /* 0x000000160848723c */ /* 0x040fe20000001848 */
[----:B------:R-:W5:Y:S05]  /*c420*/  LDSM.16.MT88.4 R20, [R168+0xe800] ;  /* 0x00e80000a814783b */ /* 0x000f6a0000004200 */
[C---:B------:R-:W-:Y:S06]  /*c430*/  HMMA.16816.F32 R76, R8.reuse, R16, R76 ;  /* 0x00000010084c723c */ /* 0x040fec000000184c */
[C---:B------:R-:W-:Y:S01]  /*c440*/  HMMA.16816.F32 R80, R8.reuse, R18, R80 ;  /* 0x000000120850723c */ /* 0x040fe20000001850 */
[----:B------:R-:W4:Y:S05]  /*c450*/  LDSM.16.MT88.4 R16, [R168+0xac00] ;  /* 0x00ac0000a810783b */ /* 0x000f2a0000004200 */
[C---:B-1----:R-:W-:Y:S06]  /*c460*/  HMMA.16816.F32 R84, R8.reuse, R12, R84 ;  /* 0x0000000c0854723c */ /* 0x042fec0000001854 */
[C---:B------:R-:W-:Y:S01]  /*c470*/  HMMA.16816.F32 R88, R8.reuse, R14, R88 ;  /* 0x0000000e0858723c */ /* 0x040fe20000001858 */
[----:B------:R-:W1:Y:S05]  /*c480*/  LDSM.16.MT88.4 R12, [R170+0xcc00] ;  /* 0x00cc0000aa0c783b */ /* 0x000e6a0000004200 */
[C---:B--2---:R-:W-:Y:S06]  /*c490*/  HMMA.16816.F32 R92, R8.reuse, R4, R92 ;  /* 0x00000004085c723c */ /* 0x044fec000000185c */
[----:B------:R-:W-:Y:S01]  /*c4a0*/  HMMA.16816.F32 R96, R8, R6, R96 ;  /* 0x000000060860723c */ /* 0x000fe20000001860 */
[----:B------:R-:W-:-:S02]  /*c4b0*/  F2FP.F16.F32.PACK_AB R4, R45, R142 ;  /* 0x0000008e2d04723e */ /* 0x000fc400000000ff */
[----:B---3--:R-:W-:-:S03]  /*c4c0*/  F2FP.F16.F32.PACK_AB R5, R49, R44 ;  /* 0x0000002c3105723e */ /* 0x008fc600000000ff */
[----:B-----5:R-:W-:Y:S01]  /*c4d0*/  HMMA.16816.F32 R100, R8, R20, R100 ;  /* 0x000000140864723c */ /* 0x020fe20000001864 */
[----:B------:R-:W-:Y:S02]  /*c4e0*/  F2FP.F16.F32.PACK_AB R6, R47, R146 ;  /* 0x000000922f06723e */ /* 0x000fe400000000ff */
[----:B----4-:R-:W-:-:S03]  /*c4f0*/  F2FP.F16.F32.PACK_AB R7, R51, R46 ;  /* 0x0000002e3307723e */ /* 0x010fc600000000ff */
[----:B------:R-:W-:Y:S01]  /*c500*/  HMMA.16816.F32 R104, R8, R22, R104 ;  /* 0x000000160868723c */ /* 0x000fe20000001868 */
[----:B------:R-:W-:-:S04]  /*c510*/  FADD.FTZ R21, R165, R166 ;  /* 0x000000a6a5157221 */ /* 0x000fc80000010000 */
[----:B------:R-:W-:Y:S01]  /*c520*/  FADD.FTZ R21, R162, R21 ;  /* 0x00000015a2157221 */ /* 0x000fe20000010000 */
[C---:B------:R-:W-:Y:S01]  /*c530*/  HMMA.16816.F32 R112, R8.reuse, R24, R112 ;  /* 0x000000180870723c */ /* 0x040fe20000001870 */
[----:B------:R-:W-:Y:S02]  /*c540*/  FADD.FTZ R23, R163, R164 ;  /* 0x000000a4a3177221 */ /* 0x000fe40000010000 */
[----:B------:R-:W-:Y:S02]  /*c550*/  FADD.FTZ R190, R190, R21 ;  /* 0x00000015bebe7221 */ /* 0x000fe40000010000 */
[----:B------:R-:W-:Y:S01]  /*c560*/  FADD.FTZ R23, R160, R23 ;  /* 0x00000017a0177221 */ /* 0x000fe20000010000 */
[----:B------:R-:W-:Y:S01]  /*c570*/  HMMA.16816.F32 R108, R8, R26, R108 ;  /* 0x0000001a086c723c */ /* 0x000fe2000000186c */
[----:B------:R-:W2:Y:S01]  /*c580*/  LDSM.16.MT88.4 R8, [R168+0xcc00] ;  /* 0x00cc0000a808783b */ /* 0x000ea20000004200 */
[----:B------:R-:W-:Y:S01]  /*c590*/  FADD.FTZ R199, R199, R190 ;  /* 0x000000bec7c77221 */ /* 0x000fe20000010000 */
[----:B------:R-:W-:-:S02]  /*c5a0*/  FADD.FTZ R152, R152, R23 ;  /* 0x0000001798987221 */ /* 0x000fc40000010000 */
[----:B------:R-:W3:Y:S01]  /*c5b0*/  LDSM.16.MT88.4 R24, [R170+0xac00] ;  /* 0x00ac0000aa18783b */ /* 0x000ee20000004200 */
[----:B------:R-:W-:Y:S01]  /*c5c0*/  HMMA.16816.F32 R68, R4, R16, R68 ;  /* 0x000000100444723c */ /* 0x000fe20000001844 */
[----:B------:R-:W-:Y:S01]  /*c5d0*/  FADD.FTZ R159, R159, R152 ;  /* 0x000000989f9f7221 */ /* 0x000fe20000010000 */
[----:B------:R-:W-:-:S03]  /*c5e0*/  FADD.FTZ R150, R150, R199 ;  /* 0x000000c796967221 */ /* 0x000fc60000010000 */
[----:B------:R-:W-:Y:S01]  /*c5f0*/  FADD.FTZ R52, R52, R159 ;  /* 0x0000009f34347221 */ /* 0x000fe20000010000 */
[----:B------:R-:W-:Y:S01]  /*c600*/  HMMA.16816.F32 R72, R4, R18, R72 ;  /* 0x000000120448723c */ /* 0x000fe20000001848 */
[----:B------:R-:W4:Y:S01]  /*c610*/  LDSM.16.MT88.4 R16, [R170+0xec00] ;  /* 0x00ec0000aa10783b */ /* 0x000f220000004200 */
        /* <DEDUP_REMOVED lines=16> */
[----:B--2---:R-:W-:Y:S02]  /*c720*/  HMMA.16816.F32 R84, R4, R8, R84 ;  /* 0x000000080454723c */ /* 0x004fe40000001854 */
[----:B------:R-:W-:-:S04]  /*c730*/  FADD.FTZ R2, R43, R2 ;  /* 0x000000022b027221 */ /* 0x000fc80000010000 */
[----:B------:R-:W-:Y:S01]  /*c740*/  HMMA.16816.F32 R88, R4, R10, R88 ;  /* 0x0000000a0458723c */ /* 0x000fe20000001858 */
[----:B------:R-:W-:Y:S01]  /*c750*/  FADD.FTZ R9, R39, R0 ;  /* 0x0000000027097221 */ /* 0x000fe20000010000 */
[----:B------:R-:W-:-:S03]  /*c760*/  MOV R0, R56 ;  /* 0x0000003800007202 */ /* 0x000fc60000000f00 */
[----:B------:R-:W-:Y:S01]  /*c770*/  FADD.FTZ R9, R38, R9 ;  /* 0x0000000926097221 */ /* 0x000fe20000010000 */
[C---:B---3--:R-:W-:Y:S01]  /*c780*/  HMMA.16816.F32 R112, R4.reuse, R24, R112 ;  /* 0x000000180470723c */ /* 0x048fe20000001870 */
[----:B------:R-:W-:Y:S01]  /*c790*/  FADD.FTZ R11, R41, R2 ;  /* 0x00000002290b7221 */ /* 0x000fe20000010000 */
[----:B------:R-:W-:Y:S01]  /*c7a0*/  MOV R2, R57 ;  /* 0x0000003900027202 */ /* 0x000fe20000000f00 */
[----:B------:R-:W-:Y:S02]  /*c7b0*/  FADD.FTZ R142, R142, R9 ;  /* 0x000000098e8e7221 */ /* 0x000fe40000010000 */
[----:B------:R-:W-:Y:S01]  /*c7c0*/  FADD.FTZ R11, R42, R11 ;  /* 0x0000000b2a0b7221 */ /* 0x000fe20000010000 */
[----:B------:R-:W-:Y:S01]  /*c7d0*/  HMMA.16816.F32 R108, R4, R26, R108 ;  /* 0x0000001a046c723c */ /* 0x000fe2000000186c */
[----:B------:R-:W-:Y:S02]  /*c7e0*/  FADD.FTZ R45, R45, R142 ;  /* 0x0000008e2d2d7221 */ /* 0x000fe40000010000 */
[----:B------:R-:W-:-:S02]  /*c7f0*/  FADD.FTZ R44, R44, R11 ;  /* 0x0000000b2c2c7221 */ /* 0x000fc40000010000 */
[----:B------:R-:W-:Y:S01]  /*c800*/  FADD.FTZ R146, R146, R45 ;  /* 0x0000002d92927221 */ /* 0x000fe20000010000 */
[C---:B----4-:R-:W-:Y:S01]  /*c810*/  HMMA.16816.F32 R92, R4.reuse, R16, R92 ;  /* 0x00000010045c723c */ /* 0x050fe2000000185c */
[----:B------:R-:W-:Y:S02]  /*c820*/  FADD.FTZ R49, R49, R44 ;  /* 0x0000002c31317221 */ /* 0x000fe40000010000 */
[----:B------:R-:W-:Y:S02]  /*c830*/  FADD.FTZ R194, R47, R146 ;  /* 0x000000922fc27221 */ /* 0x000fe40000010000 */
[----:B------:R-:W-:Y:S01]  /*c840*/  FADD.FTZ R46, R46, R49 ;  /* 0x000000312e2e7221 */ /* 0x000fe20000010000 */
[----:B------:R-:W-:Y:S03]  /*c850*/  HMMA.16816.F32 R96, R4, R18, R96 ;  /* 0x000000120460723c */ /* 0x000fe60000001860 */
[----:B------:R-:W-:-:S03]  /*c860*/  FADD.FTZ R195, R51, R46 ;  /* 0x0000002e33c37221 */ /* 0x000fc60000010000 */
[C---:B-1----:R-:W-:Y:S06]  /*c870*/  HMMA.16816.F32 R100, R4.reuse, R12, R100 ;  /* 0x0000000c0464723c */ /* 0x042fec0000001864 */
[----:B------:R-:W-:-:S15]  /*c880*/  HMMA.16816.F32 R104, R4, R14, R104 ;  /* 0x0000000e0468723c */ /* 0x000fde0000001868 */
[----:B------:R-:W-:-:S09]  /*c890*/  NOP ;  /* 0x0000000000007918 */ /* 0x000fd20000000000 */
.L_x_1906:
        /* <DEDUP_REMOVED lines=9> */
.L_x_1918:
        /* <DEDUP_REMOVED lines=70> */
.L_x_1915:
        /* <DEDUP_REMOVED lines=298> */
[C---:B------:R-:W-:Y:S02]  /*e030*/  LEA.HI.X.SX32 R129, R125.reuse, R187, 0x2, P0 ;  /* 0x000000bb7d817211 */ /* 0x040fe400000f16ff */
[----:B------:R-:W-:Y:S02]  /*e040*/  IADD3 R125, R125, -R121, RZ ;  /* 0x800000797d7d7210 */ /* 0x000fe40007ffe0ff */
[----:B------:R-:W3:Y:S01]  /*e050*/  LDC.64 R120, c[0x0][0x230] ;  /* 0x00008c00ff787b82 */ /* 0x000ee20000000a00 */
[----:B------:R-:W2:Y:S02]  /*e060*/  LDG.E R123, desc[UR10][R128.64] ;  /* 0x0000000a807b7981 */ /* 0x000ea4000c1e1900 */
[----:B------:R-:W-:Y:S04]  /*e070*/  IMAD R0, R125, R0, -0x80 ;  /* 0xffffff807d007424 */ /* 0x000fe800078e0200 */
[C---:B------:R-:W-:Y:S01]  /*e080*/  IMAD.WIDE.U32 R126, R0.reuse, UR7, RZ ;  /* 0x00000007007e7c25 */ /* 0x040fe2000f8e00ff */
[----:B------:R-:W-:Y:S05]  /*e090*/  SHF.R.S32.HI R125, RZ, 0x1f, R0 ;  /* 0x0000001fff7d7819 */ /* 0x000fea0000011400 */
[----:B------:R-:W-:Y:S04]  /*e0a0*/  IMAD R125, R125, UR7, RZ ;  /* 0x000000077d7d7c24 */ /* 0x000fe8000f8e02ff */
[----:B-1----:R-:W-:Y:S05]  /*e0b0*/  IMAD R125, R0, R2, R125 ;  /* 0x00000002007d7224 */ /* 0x002fea00078e027d */
        /* <DEDUP_REMOVED lines=8> */
.L_x_1917:
        /* <DEDUP_REMOVED lines=91> */
.L_x_1916:
[----:B-1----:R-:W-:Y:S04]  /*e6f0*/  IADD3 R128, R180, -0x1, RZ ;  /* 0xffffffffb4807810 */ /* 0x002fe80007ffe0ff */
[----:B------:R-:W-:Y:S04]  /*e700*/  LEA R0, R128, R189, 0x7 ;  /* 0x000000bd80007211 */ /* 0x000fe800078e38ff */
[----:B------:R-:W-:Y:S02]  /*e710*/  I2FP.F32.S32 R2, R0 ;  /* 0x0000000000027245 */ /* 0x000fe40000201400 */
[C---:B------:R-:W-:Y:S02]  /*e720*/  IADD3 R116, R0.reuse, 0x1, RZ ;  /* 0x0000000100747810 */ /* 0x040fe40007ffe0ff */
[C---:B------:R-:W-:Y:S01]  /*e730*/  IADD3 R121, R0.reuse, 0x8, RZ ;  /* 0x0000000800797810 */ /* 0x040fe20007ffe0ff */
[CC--:B------:R-:W-:Y:S01]  /*e740*/  FFMA.FTZ R6, R3.reuse, R2.reuse, R6 ;  /* 0x0000000203067223 */ /* 0x0c0fe20000010006 */
[C---:B------:R-:W-:Y:S01]  /*e750*/  FFMA.FTZ R4, R3.reuse, R2, R4 ;  /* 0x0000000203047223 */ /* 0x040fe20000010004 */
[C---:B------:R-:W-:Y:S02]  /*e760*/  IADD3 R2, R0.reuse, 0x9, RZ ;  /* 0x0000000900027810 */ /* 0x040fe40007ffe0ff */
[----:B------:R-:W-:Y:S02]  /*e770*/  I2FP.F32.S32 R116, R116 ;  /* 0x0000007400747245 */ /* 0x000fe40000201400 */
[----:B------:R-:W-:Y:S02]  /*e780*/  I2FP.F32.S32 R2, R2 ;  /* 0x0000000200027245 */ /* 0x000fe40000201400 */
[----:B------:R-:W-:Y:S01]  /*e790*/  I2FP.F32.S32 R121, R121 ;  /* 0x0000007900797245 */ /* 0x000fe20000201400 */
[CC--:B------:R-:W-:Y:S01]  /*e7a0*/  FFMA.FTZ R7, R3.reuse, R116.reuse, R7 ;  /* 0x0000007403077223 */ /* 0x0c0fe20000010007 */
[C---:B------:R-:W-:Y:S01]  /*e7b0*/  FFMA.FTZ R5, R3.reuse, R116, R5 ;  /* 0x0000007403057223 */ /* 0x040fe20000010005 */
[C---:B------:R-:W-:Y:S01]  /*e7c0*/  IADD3 R116, R0.reuse, 0x11, RZ ;  /* 0x0000001100747810 */ /* 0x040fe20007ffe0ff */
[CC--:B------:R-:W-:Y:S01]  /*e7d0*/  FFMA.FTZ R9, R3.reuse, R2.reuse, R9 ;  /* 0x0000000203097223 */ /* 0x0c0fe20000010009 */
[C---:B------:R-:W-:Y:S01]  /*e7e0*/  FFMA.FTZ R11, R3.reuse, R2, R11 ;  /* 0x00000002030b7223 */ /* 0x040fe2000001000b */
[C---:B------:R-:W-:Y:S01]  /*e7f0*/  IADD3 R2, R0.reuse, 0x19, RZ ;  /* 0x0000001900027810 */ /* 0x040fe20007ffe0ff */
[CC--:B------:R-:W-:Y:S01]  /*e800*/  FFMA.FTZ R10, R3.reuse, R121.reuse, R10 ;  /* 0x00000079030a7223 */ /* 0x0c0fe2000001000a */
[C---:B------:R-:W-:Y:S01]  /*e810*/  IADD3 R123, R0.reuse, 0x10, RZ ;  /* 0x00000010007b7810 */ /* 0x040fe20007ffe0ff */
[C---:B------:R-:W-:Y:S01]  /*e820*/  FFMA.FTZ R8, R3.reuse, R121, R8 ;  /* 0x0000007903087223 */ /* 0x040fe20000010008 */
[----:B------:R-:W-:Y:S02]  /*e830*/  I2FP.F32.S32 R116, R116 ;  /* 0x0000007400747245 */ /* 0x000fe40000201400 */
[----:B------:R-:W-:Y:S02]  /*e840*/  I2FP.F32.S32 R2, R2 ;  /* 0x0000000200027245 */ /* 0x000fe40000201400 */
[C---:B------:R-:W-:Y:S01]  /*e850*/  IADD3 R121, R0.reuse, 0x18, RZ ;  /* 0x0000001800797810 */ /* 0x040fe20007ffe0ff */
[CC--:B------:R-:W-:Y:S01]  /*e860*/  FFMA.FTZ R15, R3.reuse, R116.reuse, R15 ;  /* 0x00000074030f7223 */ /* 0x0c0fe2000001000f */
[----:B------:R-:W-:Y:S01]  /*e870*/  I2FP.F32.S32 R123, R123 ;  /* 0x0000007b007b7245 */ /* 0x000fe20000201400 */
[C---:B------:R-:W-:Y:S01]  /*e880*/  FFMA.FTZ R13, R3.reuse, R116, R13 ;  /* 0x00000074030d7223 */ /* 0x040fe2000001000d */
[C---:B------:R-:W-:Y:S01]  /*e890*/  IADD3 R116, R0.reuse, 0x21, RZ ;  /* 0x0000002100747810 */ /* 0x040fe20007ffe0ff */
[CC--:B------:R-:W-:Y:S01]  /*e8a0*/  FFMA.FTZ R19, R3.reuse, R2.reuse, R19 ;  /* 0x0000000203137223 */ /* 0x0c0fe20000010013 */
[----:B------:R-:W-:Y:S01]  /*e8b0*/  I2FP.F32.S32 R121, R121 ;  /* 0x0000007900797245 */ /* 0x000fe20000201400 */
[C---:B------:R-:W-:Y:S01]  /*e8c0*/  FFMA.FTZ R17, R3.reuse, R2, R17 ;  /* 0x0000000203117223 */ /* 0x040fe20000010011 */
[CC--:B------:R-:W-:Y:S01]  /*e8d0*/  FFMA.FTZ R14, R3.reuse, R123.reuse, R14 ;  /* 0x0000007b030e7223 */ /* 0x0c0fe2000001000e */
[C---:B------:R-:W-:Y:S01]  /*e8e0*/  FFMA.FTZ R12, R3.reuse, R123, R12 ;  /* 0x0000007b030c7223 */ /* 0x040fe2000001000c */
[C---:B------:R-:W-:Y:S01]  /*e8f0*/  IADD3 R2, R0.reuse, 0x29, RZ ;  /* 0x0000002900027810 */ /* 0x040fe20007ffe0ff */
[CC--:B------:R-:W-:Y:S01]  /*e900*/  FFMA.FTZ R18, R3.reuse, R121.reuse, R18 ;  /* 0x0000007903127223 */ /* 0x0c0fe20000010012 */
[----:B------:R-:W-:Y:S01]  /*e910*/  I2FP.F32.S32 R116, R116 ;  /* 0x0000007400747245 */ /* 0x000fe20000201400 */
[C---:B------:R-:W-:Y:S01]  /*e920*/  FFMA.FTZ R16, R3.reuse, R121, R16 ;  /* 0x0000007903107223 */ /* 0x040fe20000010010 */
[C---:B------:R-:W-:Y:S02]  /*e930*/  IADD3 R123, R0.reuse, 0x20, RZ ;  /* 0x00000020007b7810 */ /* 0x040fe40007ffe0ff */
[----:B------:R-:W-:Y:S01]  /*e940*/  I2FP.F32.S32 R2, R2 ;  /* 0x0000000200027245 */ /* 0x000fe20000201400 */
[CC--:B------:R-:W-:Y:S01]  /*e950*/  FFMA.FTZ R23, R3.reuse, R116.reuse, R23 ;  /* 0x0000007403177223 */ /* 0x0c0fe20000010017 */
[C---:B------:R-:W-:Y:S01]  /*e960*/  IADD3 R121, R0.reuse, 0x28, RZ ;  /* 0x0000002800797810 */ /* 0x040fe20007ffe0ff */
[C---:B------:R-:W-:Y:S01]  /*e970*/  FFMA.FTZ R21, R3.reuse, R116, R21 ;  /* 0x0000007403157223 */ /* 0x040fe20000010015 */
[----:B------:R-:W-:Y:S01]  /*e980*/  I2FP.F32.S32 R123, R123 ;  /* 0x0000007b007b7245 */ /* 0x000fe20000201400 */
[CC--:B------:R-:W-:Y:S01]  /*e990*/  FFMA.FTZ R27, R3.reuse, R2.reuse, R27 ;  /* 0x00000002031b7223 */ /* 0x0c0fe2000001001b */
[C---:B------:R-:W-:Y:S01]  /*e9a0*/  IADD3 R116, R0.reuse, 0x31, RZ ;  /* 0x0000003100747810 */ /* 0x040fe20007ffe0ff */
[C---:B------:R-:W-:Y:S01]  /*e9b0*/  FFMA.FTZ R25, R3.reuse, R2, R25 ;  /* 0x0000000203197223 */ /* 0x040fe20000010019 */
[----:B------:R-:W-:Y:S01]  /*e9c0*/  I2FP.F32.S32 R121, R121 ;  /* 0x0000007900797245 */ /* 0x000fe20000201400 */
[CC--:B------:R-:W-:Y:S01]  /*e9d0*/  FFMA.FTZ R22, R3.reuse, R123.reuse, R22 ;  /* 0x0000007b03167223 */ /* 0x0c0fe20000010016 */
        /* <DEDUP_REMOVED lines=8> */
[----:B------:R-:W-:Y:S01]  /*ea60*/  IADD3 R121, R0, 0x40, RZ ;  /* 0x0000004000797810 */ /* 0x000fe20007ffe0ff */
[C---:B------:R-:W-:Y:S01]  /*ea70*/  FFMA.FTZ R29, R3.reuse, R116, R29 ;  /* 0x00000074031d7223 */ /* 0x040fe2000001001d */
[----:B------:R-:W-:Y:S01]  /*ea80*/  I2FP.F32.S32 R123, R123 ;  /* 0x0000007b007b7245 */ /* 0x000fe20000201400 */
[CC--:B------:R-:W-:Y:S01]  /*ea90*/  FFMA.FTZ R35, R3.reuse, R2.reuse, R35 ;  /* 0x0000000203237223 */ /* 0x0c0fe20000010023 */
[----:B------:R-:W-:Y:S01]  /*eaa0*/  FMNMX.FTZ R116, R6, R119, !PT ;  /* 0x0000007706747209 */ /* 0x000fe20007810000 */
[C---:B------:R-:W-:Y:S01]  /*eab0*/  FFMA.FTZ R33, R3.reuse, R2, R33 ;  /* 0x0000000203217223 */ /* 0x040fe20000010021 */
[----:B------:R-:W-:Y:S01]  /*eac0*/  I2FP.F32.S32 R121, R121 ;  /* 0x0000007900797245 */ /* 0x000fe20000201400 */
[CC--:B------:R-:W-:Y:S01]  /*ead0*/  FFMA.FTZ R34, R3.reuse, R123.reuse, R34 ;  /* 0x0000007b03227223 */ /* 0x0c0fe20000010022 */
[----:B------:R-:W-:Y:S01]  /*eae0*/  IADD3 R118, R0, 0x30, RZ ;  /* 0x0000003000767810 */ /* 0x000fe20007ffe0ff */
[C---:B------:R-:W-:Y:S01]  /*eaf0*/  FFMA.FTZ R32, R3.reuse, R123, R32 ;  /* 0x0000007b03207223 */ /* 0x040fe20000010020 */
[----:B------:R-:W-:Y:S01]  /*eb00*/  FMNMX.FTZ R2, R4, R117, !PT ;  /* 0x0000007504027209 */ /* 0x000fe20007810000 */
[-C--:B------:R-:W-:Y:S01]  /*eb10*/  FFMA.FTZ R38, R3, R121.reuse, R38 ;  /* 0x0000007903267223 */ /* 0x080fe20000010026 */
[----:B------:R-:W-:Y:S01]  /*eb20*/  FMNMX.FTZ R123, R7, R116, !PT ;  /* 0x00000074077b7209 */ /* 0x000fe20007810000 */
[----:B------:R-:W-:Y:S01]  /*eb30*/  FFMA.FTZ R36, R3, R121, R36 ;  /* 0x0000007903247223 */ /* 0x000fe20000010024 */
[----:B------:R-:W-:Y:S02]  /*eb40*/  I2FP.F32.S32 R118, R118 ;  /* 0x0000007600767245 */ /* 0x000fe40000201400 */
[----:B------:R-:W-:Y:S02]  /*eb50*/  IADD3 R120, R0, 0x41, RZ ;  /* 0x0000004100787810 */ /* 0x000fe40007ffe0ff */
[----:B------:R-:W-:Y:S01]  /*eb60*/  FMNMX.FTZ R121, R5, R2, !PT ;  /* 0x0000000205797209 */ /* 0x000fe20007810000 */
[CC--:B------:R-:W-:Y:S01]  /*eb70*/  FFMA.FTZ R30, R3.reuse, R118.reuse, R30 ;  /* 0x00000076031e7223 */ /* 0x0c0fe2000001001e */
[----:B------:R-:W-:Y:S01]  /*eb80*/  FMNMX.FTZ R122, R10, R123, !PT ;  /* 0x0000007b0a7a7209 */ /* 0x000fe20007810000 */
[----:B------:R-:W-:Y:S01]  /*eb90*/  FFMA.FTZ R28, R3, R118, R28 ;  /* 0x00000076031c7223 */ /* 0x000fe2000001001c */
[----:B------:R-:W-:Y:S02]  /*eba0*/  I2FP.F32.S32 R120, R120 ;  /* 0x0000007800787245 */ /* 0x000fe40000201400 */
[----:B------:R-:W-:Y:S02]  /*ebb0*/  FMNMX.FTZ R118, R8, R121, !PT ;  /* 0x0000007908767209 */ /* 0x000fe40007810000 */
[----:B------:R-:W-:Y:S01]  /*ebc0*/  FMNMX.FTZ R123, R11, R122, !PT ;  /* 0x0000007a0b7b7209 */ /* 0x000fe20007810000 */
[CC--:B------:R-:W-:Y:S01]  /*ebd0*/  FFMA.FTZ R39, R3.reuse, R120.reuse, R39 ;  /* 0x0000007803277223 */ /* 0x0c0fe20000010027 */
[----:B------:R-:W-:Y:S01]  /*ebe0*/  FFMA.FTZ R37, R3, R120, R37 ;  /* 0x0000007803257223 */ /* 0x000fe20000010025 */
[----:B------:R-:W-:Y:S02]  /*ebf0*/  FMNMX.FTZ R121, R9, R118, !PT ;  /* 0x0000007609797209 */ /* 0x000fe40007810000 */
[----:B------:R-:W-:Y:S02]  /*ec00*/  FMNMX.FTZ R120, R14, R123, !PT ;  /* 0x0000007b0e787209 */ /* 0x000fe40007810000 */
[----:B------:R-:W-:Y:S02]  /*ec10*/  IADD3 R116, R0, 0x48, RZ ;  /* 0x0000004800747810 */ /* 0x000fe40007ffe0ff */
[----:B------:R-:W-:Y:S02]  /*ec20*/  FMNMX.FTZ R118, R12, R121, !PT ;  /* 0x000000790c767209 */ /* 0x000fe40007810000 */
[----:B------:R-:W-:Y:S02]  /*ec30*/  FMNMX.FTZ R121, R15, R120, !PT ;  /* 0x000000780f797209 */ /* 0x000fe40007810000 */
[----:B------:R-:W-:Y:S02]  /*ec40*/  I2FP.F32.S32 R116, R116 ;  /* 0x0000007400747245 */ /* 0x000fe40000201400 */
[----:B------:R-:W-:Y:S02]  /*ec50*/  FMNMX.FTZ R123, R13, R118, !PT ;  /* 0x000000760d7b7209 */ /* 0x000fe40007810000 */
[----:B------:R-:W-:Y:S01]  /*ec60*/  FMNMX.FTZ R118, R18, R121, !PT ;  /* 0x0000007912767209 */ /* 0x000fe20007810000 */
[CC--:B------:R-:W-:Y:S01]  /*ec70*/  FFMA.FTZ R42, R3.reuse, R116.reuse, R42 ;  /* 0x00000074032a7223 */ /* 0x0c0fe2000001002a */
[----:B------:R-:W-:Y:S01]  /*ec80*/  FFMA.FTZ R40, R3, R116, R40 ;  /* 0x0000007403287223 */ /* 0x000fe20000010028 */
[----:B------:R-:W-:Y:S02]  /*ec90*/  FMNMX.FTZ R116, R16, R123, !PT ;  /* 0x0000007b10747209 */ /* 0x000fe40007810000 */
[C---:B------:R-:W-:Y:S02]  /*eca0*/  IADD3 R120, R0.reuse, 0x50, RZ ;  /* 0x0000005000787810 */ /* 0x040fe40007ffe0ff */
[----:B------:R-:W-:Y:S02]  /*ecb0*/  FMNMX.FTZ R121, R19, R118, !PT ;  /* 0x0000007613797209 */ /* 0x000fe40007810000 */
[----:B------:R-:W-:Y:S02]  /*ecc0*/  FMNMX.FTZ R123, R17, R116, !PT ;  /* 0x00000074117b7209 */ /* 0x000fe40007810000 */
        /* <DEDUP_REMOVED lines=10> */
[----:B------:R-:W-:Y:S01]  /*ed70*/  FMNMX.FTZ R118, R26, R125, !PT ;  /* 0x0000007d1a767209 */ /* 0x000fe20007810000 */
[----:B------:R-:W-:Y:S01]  /*ed80*/  FFMA.FTZ R41, R3, R2, R41 ;  /* 0x0000000203297223 */ /* 0x000fe20000010029 */
[----:B------:R-:W-:Y:S02]  /*ed90*/  IADD3 R2, R0, 0x51, RZ ;  /* 0x0000005100027810 */ /* 0x000fe40007ffe0ff */
        /* <DEDUP_REMOVED lines=13> */
[----:B------:R-:W-:Y:S02]  /*ee70*/  IADD3 R120, R0, 0x59, RZ ;  /* 0x0000005900787810 */ /* 0x000fe40007ffe0ff */
[----:B------:R-:W-:Y:S02]  /*ee80*/  FMNMX.FTZ R121, R29, R2, !PT ;  /* 0x000000021d797209 */ /* 0x000fe40007810000 */
[----:B------:R-:W-:Y:S02]  /*ee90*/  FMNMX.FTZ R122, R34, R123, !PT ;  /* 0x0000007b227a7209 */ /* 0x000fe40007810000 */
[----:B------:R-:W-:Y:S02]  /*eea0*/  I2FP.F32.S32 R120, R120 ;  /* 0x0000007800787245 */ /* 0x000fe40000201400 */
[----:B------:R-:W-:Y:S02]  /*eeb0*/  FMNMX.FTZ R118, R32, R121, !PT ;  /* 0x0000007920767209 */ /* 0x000fe40007810000 */
[----:B------:R-:W-:Y:S01]  /*eec0*/  FMNMX.FTZ R123, R35, R122, !PT ;  /* 0x0000007a237b7209 */ /* 0x000fe20007810000 */
[----:B------:R-:W-:Y:S01]  /*eed0*/  FFMA.FTZ R51, R3, R120, R51 ;  /* 0x0000007803337223 */ /* 0x000fe20000010033 */
[----:B------:R-:W-:Y:S01]  /*eee0*/  FMNMX.FTZ R121, R33, R118, !PT ;  /* 0x0000007621797209 */ /* 0x000fe20007810000 */
[----:B------:R-:W-:Y:S01]  /*eef0*/  FFMA.FTZ R49, R3, R120, R49 ;  /* 0x0000007803317223 */ /* 0x000fe20000010031 */
        /* <DEDUP_REMOVED lines=39> */
[C---:B------:R-:W-:Y:S02]  /*f170*/  IADD3 R118, R0.reuse, 0x71, RZ ;  /* 0x0000007100767810 */ /* 0x040fe40007ffe0ff */
[----:B------:R-:W-:Y:S02]  /*f180*/  IADD3 R116, R0, 0x78, RZ ;  /* 0x0000007800747810 */ /* 0x000fe40007ffe0ff */
[----:B------:R-:W-:Y:S02]  /*f190*/  FMNMX.FTZ R121, R53, R2, !PT ;  /* 0x0000000235797209 */ /* 0x000fe40007810000 */
[----:B------:R-:W-:Y:S02]  /*f1a0*/  FMNMX.FTZ R120, R58, R123, !PT ;  /* 0x0000007b3a787209 */ /* 0x000fe40007810000 */
[----:B------:R-:W-:Y:S02]  /*f1b0*/  IADD3 R2, R0, 0x79, RZ ;  /* 0x0000007900027810 */ /* 0x000fe40007ffe0ff */
[----:B------:R-:W-:Y:S02]  /*f1c0*/  I2FP.F32.S32 R118, R118 ;  /* 0x0000007600767245 */ /* 0x000fe40000201400 */
[----:B------:R-:W-:Y:S02]  /*f1d0*/  I2FP.F32.S32 R0, R116 ;  /* 0x0000007400007245 */ /* 0x000fe40000201400 */
[----:B------:R-:W-:Y:S01]  /*f1e0*/  FMNMX.FTZ R116, R56, R121, !PT ;  /* 0x0000007938747209 */ /* 0x000fe20007810000 */
[----:B------:R-:W-:Y:S01]  /*f1f0*/  FFMA.FTZ R63, R3, R118, R63 ;  /* 0x00000076033f7223 */ /* 0x000fe2000001003f */
[----:B------:R-:W-:Y:S01]  /*f200*/  FMNMX.FTZ R123, R59, R120, !PT ;  /* 0x000000783b7b7209 */ /* 0x000fe20007810000 */
[----:B------:R-:W-:Y:S01]  /*f210*/  FFMA.FTZ R61, R3, R118, R61 ;  /* 0x00000076033d7223 */ /* 0x000fe2000001003d */
        /* <DEDUP_REMOVED lines=20> */
[----:B-1----:R-:W-:Y:S07]  /*f360*/  FMNMX.FTZ R2, R125, R2, !PT ;  /* 0x000000027d027209 */ /* 0x002fee0007810000 */
[----:B------:R-:W-:Y:S01]  /*f370*/  LDSM.16.MT88.4 R124, [R168+0x9000] ;  /* 0x00900000a87c783b */ /* 0x000fe20000004200 */
[----:B--2---:R-:W-:Y:S01]  /*f380*/  FMNMX.FTZ R0, R121, R0, !PT ;  /* 0x0000000079007209 */ /* 0x004fe20007810000 */
[C---:B------:R-:W-:Y:S01]  /*f390*/  FMUL.FTZ R129, R2.reuse, UR4 ;  /* 0x0000000402817c20 */ /* 0x040fe20008410000 */
[----:B------:R-:W-:Y:S02]  /*f3a0*/  FADD.FTZ R117, -R2, R117 ;  /* 0x0000007502757221 */ /* 0x000fe40000010100 */
[C---:B------:R-:W-:Y:S01]  /*f3b0*/  FSETP.NEU.FTZ.AND P0, PT, R0.reuse, -INF , PT ;  /* 0xff8000000000780b */ /* 0x040fe20003f1d000 */
[C---:B------:R-:W-:Y:S01]  /*f3c0*/  FADD.FTZ R116, -R0.reuse, R119 ;  /* 0x0000007700747221 */ /* 0x040fe20000010100 */
[----:B------:R-:W-:Y:S01]  /*f3d0*/  FMUL.FTZ R130, R0, UR4 ;  /* 0x0000000400827c20 */ /* 0x000fe20008410000 */
[----:B------:R-:W1:Y:S01]  /*f3e0*/  LDSM.16.MT88.4 R120, [R170+0x9000] ;  /* 0x00900000aa78783b */ /* 0x000e620000004200 */
[----:B------:R-:W-:Y:S01]  /*f3f0*/  FMUL.FTZ R119, R117, UR4 ;  /* 0x0000000475777c20 */ /* 0x000fe20008410000 */
[----:B------:R-:W-:Y:S02]  /*f400*/  FMUL.FTZ R118, R116, UR4 ;  /* 0x0000000474767c20 */ /* 0x000fe40008410000 */
[----:B------:R-:W-:Y:S01]  /*f410*/  FSEL R130, R130, RZ, P0 ;  /* 0x000000ff82827208 */ /* 0x000fe20000000000 */
[----:B------:R-:W2:Y:S01]  /*f420*/  MUFU.EX2 R117, R119 ;  /* 0x0000007700757308 */ /* 0x000ea20000000800 */
[----:B------:R-:W-:Y:S03]  /*f430*/  FSETP.NEU.FTZ.AND P0, PT, R2, -INF , PT ;  /* 0xff8000000200780b */ /* 0x000fe60003f1d000 */
[--C-:B------:R-:W-:Y:S01]  /*f440*/  FFMA.FTZ R132, R10, UR4, -R130.reuse ;  /* 0x000000040a847c23 */ /* 0x100fe20008010882 */
[----:B------:R-:W-:Y:S01]  /*f450*/  FSEL R129, R129, RZ, P0 ;  /* 0x000000ff81817208 */ /* 0x000fe20000000000 */
[--C-:B------:R-:W-:Y:S01]  /*f460*/  FFMA.FTZ R143, R6, UR4, -R130.reuse ;  /* 0x00000004068f7c23 */ /* 0x100fe20008010882 */
[--C-:B------:R-:W-:Y:S03]  /*f470*/  FFMA.FTZ R133, R7, UR4, -R130.reuse ;  /* 0x0000000407857c23 */ /* 0x100fe60008010882 */
[----:B------:R3:W4:Y:S01]  /*f480*/  MUFU.EX2 R116, R118 ;  /* 0x0000007600747308 */ /* 0x0007220000000800 */
        /* <DEDUP_REMOVED lines=14> */
[----:B------:R-:W-:Y:S03]  /*f570*/  FMUL.FTZ R73, R117, R73 ;  /* 0x0000004975497220 */ /* 0x000fe60000410000 */
[----:B------:R-:W2:Y:S01]  /*f580*/  MUFU.EX2 R133, R133 ;  /* 0x0000008500857308 */ /* 0x000ea20000000800 */
[--C-:B---3--:R-:W-:Y:S01]  /*f590*/  FFMA.FTZ R118, R9, UR4, -R129.reuse ;  /* 0x0000000409767c23 */ /* 0x108fe20008010881 */
[C---:B----4-:R-:W-:Y:S01]  /*f5a0*/  FMUL.FTZ R6, R116.reuse, R114 ;  /* 0x0000007274067220 */ /* 0x050fe20000410000 */
        /* <DEDUP_REMOVED lines=33> */
[----:B------:R-:W3:Y:S01]  /*f7c0*/  LDSM.16.MT88.4 R108, [R170+0xb000] ;  /* 0x00b00000aa6c783b */ /* 0x000ee20000004200 */
        /* <DEDUP_REMOVED lines=11> */
[----:B------:R-:W4:Y:S01]  /*f880*/  MUFU.EX2 R118, R118 ;  /* 0x0000007600767308 */ /* 0x000f220000000800 */
        /* <DEDUP_REMOVED lines=14> */
[--C-:B------:R-:W-:Y:S03]  /*f970*/  FFMA.FTZ R145, R33, UR4, -R129.reuse ;  /* 0x0000000421917c23 */ /* 0x100fe60008010881 */
[----:B------:R-:W2:Y:S01]  /*f980*/  MUFU.EX2 R136, R136 ;  /* 0x0000008800887308 */ /* 0x000ea20000000800 */
[----:B----4-:R-:W-:Y:S01]  /*f990*/  F2FP.F16.F32.PACK_AB R114, R118, R131 ;  /* 0x000000837672723e */ /* 0x010fe200000000ff */
[--C-:B------:R-:W-:Y:S01]  /*f9a0*/  FFMA.FTZ R150, R38, UR4, -R130.reuse ;  /* 0x0000000426967c23 */ /* 0x100fe20008010882 */
[--C-:B------:R-:W-:Y:S01]  /*f9b0*/  FFMA.FTZ R149, R39, UR4, -R130.reuse ;  /* 0x0000000427957c23 */ /* 0x100fe20008010882 */
[--C-:B------:R-:W-:Y:S01]  /*f9c0*/  FFMA.FTZ R151, R37, UR4, -R129.reuse ;  /* 0x0000000425977c23 */ /* 0x100fe20008010881 */
[----:B------:R-:W-:Y:S01]  /*f9d0*/  FFMA.FTZ R36, R36, UR4, -R129 ;  /* 0x0000000424247c23 */ /* 0x000fe20008010881 */
[----:B------:R-:W-:Y:S01]  /*f9e0*/  LDSM.16.MT88.4 R32, [R170+0xc800] ;  /* 0x00c80000aa20783b */ /* 0x000fe20000004200 */
[----:B------:R-:W-:Y:S01]  /*f9f0*/  FFMA.FTZ R143, R116, R195, R143 ;  /* 0x000000c3748f7223 */ /* 0x000fe2000001008f */
[C---:B-1----:R-:W-:Y:S02]  /*fa00*/  HMMA.16816.F32 R4, R112.reuse, R120, R4 ;  /* 0x000000787004723c */ /* 0x042fe40000001804 */
[----:B------:R1:W-:Y:S03]  /*fa10*/  MUFU.EX2 R116, R36 ;  /* 0x0000002400747308 */ /* 0x0003e60000000800 */
[--C-:B------:R-:W-:Y:S01]  /*fa20*/  FFMA.FTZ R52, R52, UR4, -R129.reuse ;  /* 0x0000000434347c23 */ /* 0x100fe20008010881 */
[C---:B------:R-:W-:Y:S01]  /*fa30*/  HMMA.16816.F32 R8, R112.reuse, R122, R8 ;  /* 0x0000007a7008723c */ /* 0x040fe20000001808 */
[----:B------:R-:W4:Y:S05]  /*fa40*/  LDSM.16.MT88.4 R120, [R168+0xb000] ;  /* 0x00b00000a878783b */ /* 0x000f2a0000004200 */
[----:B------:R-:W-:Y:S01]  /*fa50*/  MUFU.EX2 R137, R137 ;  /* 0x0000008900897308 */ /* 0x000fe20000000800 */
[----:B------:R-:W-:Y:S01]  /*fa60*/  ISETP.GT.AND P0, PT, R180, 0x1, PT ;  /* 0x00000001b400780c */ /* 0x000fe20003f04270 */
[--C-:B------:R-:W-:Y:S01]  /*fa70*/  FFMA.FTZ R53, R53, UR4, -R129.reuse ;  /* 0x0000000435357c23 */ /* 0x100fe20008010881 */
[C---:B------:R-:W-:Y:S03]  /*fa80*/  HMMA.16816.F32 R68, R112.reuse, R124, R68 ;  /* 0x0000007c7044723c */ /* 0x040fe60000001844 */
[----:B--2---:R-:W-:Y:S03]  /*fa90*/  F2FP.F16.F32.PACK_AB R12, R136, R135 ;  /* 0x00000087880c723e */ /* 0x004fe600000000ff */
[C---:B------:R-:W-:Y:S01]  /*faa0*/  HMMA.16816.F32 R72, R112.reuse, R126, R72 ;  /* 0x0000007e7048723c */ /* 0x040fe20000001848 */
[----:B-1----:R-:W-:Y:S01]  /*fab0*/  LDSM.16.MT88.4 R36, [R170+0xe800] ;  /* 0x00e80000aa24783b */ /* 0x002fe20000004200 */
[----:B------:R-:W-:Y:S03]  /*fac0*/  MUFU.EX2 R52, R52 ;  /* 0x0000003400347308 */ /* 0x000fe60000000800 */
[--C-:B------:R-:W-:Y:S01]  /*fad0*/  FFMA.FTZ R125, R18, UR4, -R130.reuse ;  /* 0x00000004127d7c23 */ /* 0x100fe20008010882 */
[C---:B---3--:R-:W-:Y:S06]  /*fae0*/  HMMA.16816.F32 R76, R112.reuse, R108, R76 ;  /* 0x0000006c704c723c */ /* 0x048fec000000184c */
[----:B------:R-:W-:Y:S01]  /*faf0*/  MUFU.EX2 R53, R53 ;  /* 0x0000003500357308 */ /* 0x000fe20000000800 */
[--C-:B------:R-:W-:Y:S01]  /*fb00*/  FFMA.FTZ R124, R19, UR4, -R130.reuse ;  /* 0x00000004137c7c23 */ /* 0x100fe20008010882 */
[C---:B------:R-:W-:Y:S01]  /*fb10*/  HMMA.16816.F32 R80, R112.reuse, R110, R80 ;  /* 0x0000006e7050723c */ /* 0x040fe20000001850 */
[----:B------:R-:W1:Y:S02]  /*fb20*/  LDSM.16.MT88.4 R108, [R170+0xd000] ;  /* 0x00d00000aa6c783b */ /* 0x000e640000004200 */
[--C-:B------:R-:W-:Y:S01]  /*fb30*/  FFMA.FTZ R127, R14, UR4, -R130.reuse ;  /* 0x000000040e7f7c23 */ /* 0x100fe20008010882 */
[----:B------:R-:W-:Y:S04]  /*fb40*/  FFMA.FTZ R126, R15, UR4, -R130 ;  /* 0x000000040f7e7c23 */ /* 0x000fe80008010882 */
[----:B------:R-:W-:Y:S03]  /*fb50*/  MUFU.EX2 R125, R125 ;  /* 0x0000007d007d7308 */ /* 0x000fe60000000800 */
[----:B------:R-:W-:Y:S01]  /*fb60*/  FFMA.FTZ R144, R117, R194, R144 ;  /* 0x000000c275907223 */ /* 0x000fe20000010090 */
[--C-:B------:R-:W-:Y:S01]  /*fb70*/  FFMA.FTZ R117, R40, UR4, -R129.reuse ;  /* 0x0000000428757c23 */ /* 0x100fe20008010881 */
[--C-:B------:R-:W-:Y:S01]  /*fb80*/  FFMA.FTZ R42, R42, UR4, -R130.reuse ;  /* 0x000000042a2a7c23 */ /* 0x100fe20008010882 */
[--C-:B------:R-:W-:Y:S01]  /*fb90*/  FFMA.FTZ R43, R43, UR4, -R130.reuse ;  /* 0x000000042b2b7c23 */ /* 0x100fe20008010882 */
[--C-:B------:R-:W-:Y:S03]  /*fba0*/  FFMA.FTZ R40, R41, UR4, -R129.reuse ;  /* 0x0000000429287c23 */ /* 0x100fe60008010881 */
[----:B------:R-:W-:Y:S01]  /*fbb0*/  MUFU.EX2 R127, R127 ;  /* 0x0000007f007f7308 */ /* 0x000fe20000000800 */
[--C-:B------:R-:W-:Y:S01]  /*fbc0*/  FFMA.FTZ R153, R46, UR4, -R130.reuse ;  /* 0x000000042e997c23 */ /* 0x100fe20008010882 */
[C---:B----4-:R-:W-:Y:S03]  /*fbd0*/  HMMA.16816.F32 R84, R112.reuse, R120, R84 ;  /* 0x000000787054723c */ /* 0x050fe60000001854 */
[--C-:B------:R-:W-:Y:S01]  /*fbe0*/  FFMA.FTZ R46, R47, UR4, -R130.reuse ;  /* 0x000000042f2e7c23 */ /* 0x100fe20008010882 */
[--C-:B------:R-:W-:Y:S01]  /*fbf0*/  FFMA.FTZ R47, R48, UR4, -R129.reuse ;  /* 0x00000004302f7c23 */ /* 0x100fe20008010881 */
[--C-:B------:R-:W-:Y:S01]  /*fc00*/  FFMA.FTZ R50, R50, UR4, -R130.reuse ;  /* 0x0000000432327c23 */ /* 0x100fe20008010882 */
[C---:B------:R-:W-:Y:S01]  /*fc10*/  HMMA.16816.F32 R88, R112.reuse, R122, R88 ;  /* 0x0000007a7058723c */ /* 0x040fe20000001858 */
[----:B------:R-:W2:Y:S01]  /*fc20*/  LDSM.16.MT88.4 R120, [R168+0xd000] ;  /* 0x00d00000a878783b */ /* 0x000ea20000004200 */
[----:B------:R-:W3:Y:S03]  /*fc30*/  MUFU.EX2 R126, R126 ;  /* 0x0000007e007e7308 */ /* 0x000ee60000000800 */
[--C-:B------:R-:W-:Y:S01]  /*fc40*/  FFMA.FTZ R41, R51, UR4, -R130.reuse ;  /* 0x0000000433297c23 */ /* 0x100fe20008010882 */
[--C-:B------:R-:W-:Y:S01]  /*fc50*/  FFMA.FTZ R51, R58, UR4, -R130.reuse ;  /* 0x000000043a337c23 */ /* 0x100fe20008010882 */
[--C-:B------:R-:W-:Y:S01]  /*fc60*/  FFMA.FTZ R58, R59, UR4, -R130.reuse ;  /* 0x000000043b3a7c23 */ /* 0x100fe20008010882 */
[--C-:B------:R-:W-:Y:S04]  /*fc70*/  FFMA.FTZ R44, R44, UR4, -R129.reuse ;  /* 0x000000042c2c7c23 */ /* 0x100fe80008010881 */
        /* <DEDUP_REMOVED lines=8> */
[C---:B-1----:R-:W-:Y:S02]  /*fd00*/  HMMA.16816.F32 R92, R112.reuse, R108, R92 ;  /* 0x0000006c705c723c */ /* 0x042fe4000000185c */
[----:B------:R-:W-:Y:S01]  /*fd10*/  MUFU.EX2 R49, R49 ;  /* 0x0000003100317308 */ /* 0x000fe20000000800 */
[----:B---3--:R-:W-:Y:S01]  /*fd20*/  F2FP.F16.F32.PACK_AB R13, R126, R127 ;  /* 0x0000007f7e0d723e */ /* 0x008fe200000000ff */
[--C-:B------:R-:W-:Y:S01]  /*fd30*/  FFMA.FTZ R63, R63, UR4, -R130.reuse ;  /* 0x000000043f3f7c23 */ /* 0x100fe20008010882 */
[----:B------:R-:W-:Y:S01]  /*fd40*/  FFMA.FTZ R59, R66, UR4, -R130 ;  /* 0x00000004423b7c23 */ /* 0x000fe20008010882 */
[C---:B------:R-:W-:Y:S01]  /*fd50*/  HMMA.16816.F32 R96, R112.reuse, R110, R96 ;  /* 0x0000006e7060723c */ /* 0x040fe20000001860 */
[----:B------:R-:W1:Y:S05]  /*fd60*/  LDSM.16.MT88.4 R108, [R170+0x9400] ;  /* 0x00940000aa6c783b */ /* 0x000e6a0000004200 */
[----:B------:R-:W-:Y:S01]  /*fd70*/  MUFU.EX2 R54, R54 ;  /* 0x0000003600367308 */ /* 0x000fe20000000800 */
[----:B----4-:R-:W-:Y:S01]  /*fd80*/  F2FP.F16.F32.PACK_AB R15, R124, R125 ;  /* 0x0000007d7c0f723e */ /* 0x010fe200000000ff */
[--C-:B------:R-:W-:Y:S03]  /*fd90*/  FFMA.FTZ R66, R61, UR4, -R129.reuse ;  /* 0x000000043d427c23 */ /* 0x100fe60008010881 */
[----:B------:R-:W-:Y:S01]  /*fda0*/  FFMA.FTZ R64, R64, UR4, -R129 ;  /* 0x0000000440407c23 */ /* 0x000fe20008010881 */
[----:B------:R-:W-:Y:S04]  /*fdb0*/  FADD.FTZ R143, R133, R143 ;  /* 0x0000008f858f7221 */ /* 0x000fe80000010000 */
[----:B------:R-:W-:Y:S01]  /*fdc0*/  MUFU.EX2 R51, R51 ;  /* 0x0000003300337308 */ /* 0x000fe20000000800 */
[----:B------:R-:W-:Y:S01]  /*fdd0*/  FADD.FTZ R132, R132, R143 ;  /* 0x0000008f84847221 */ /* 0x000fe20000010000 */
[----:B------:R-:W-:Y:S01]  /*fde0*/  FADD.FTZ R144, R134, R144 ;  /* 0x0000009086907221 */ /* 0x000fe20000010000 */
[----:B------:R-:W-:Y:S02]  /*fdf0*/  MOV R180, R128 ;  /* 0x0000008000b47202 */ /* 0x000fe40000000f00 */
[----:B------:R-:W-:Y:S01]  /*fe00*/  FADD.FTZ R132, R119, R132 ;  /* 0x0000008477847221 */ /* 0x000fe20000010000 */
[C---:B--2---:R-:W-:Y:S04]  /*fe10*/  HMMA.16816.F32 R100, R112.reuse, R120, R100 ;  /* 0x000000787064723c */ /* 0x044fe80000001864 */
[----:B------:R-:W-:Y:S01]  /*fe20*/  MUFU.EX2 R58, R58 ;  /* 0x0000003a003a7308 */ /* 0x000fe20000000800 */
[----:B------:R-:W-:Y:S01]  /*fe30*/  FADD.FTZ R127, R127, R132 ;  /* 0x000000847f7f7221 */ /* 0x000fe20000010000 */
[----:B------:R-:W-:Y:S01]  /*fe40*/  FADD.FTZ R131, R131, R144 ;  /* 0x0000009083837221 */ /* 0x000fe20000010000 */
[----:B------:R-:W-:Y:S01]  /*fe50*/  MOV R119, R0 ;  /* 0x0000000000777202 */ /* 0x000fe20000000f00 */
[----:B------:R-:W-:Y:S01]  /*fe60*/  HMMA.16816.F32 R104, R112, R122, R104 ;  /* 0x0000007a7068723c */ /* 0x000fe20000001868 */
[----:B------:R-:W2:Y:S05]  /*fe70*/  LDSM.16.MT88.4 R112, [R168+0x9400] ;  /* 0x00940000a870783b */ /* 0x000eaa0000004200 */
[----:B------:R-:W-:Y:S01]  /*fe80*/  MUFU.EX2 R138, R138 ;  /* 0x0000008a008a7308 */ /* 0x000fe20000000800 */
[--C-:B------:R-:W-:Y:S01]  /*fe90*/  FFMA.FTZ R121, R16, UR4, -R129.reuse ;  /* 0x0000000410797c23 */ /* 0x100fe20008010881 */
[--C-:B------:R-:W-:Y:S03]  /*fea0*/  FFMA.FTZ R120, R17, UR4, -R129.reuse ;  /* 0x0000000411787c23 */ /* 0x100fe60008010881 */
[----:B------:R-:W-:Y:S01]  /*feb0*/  FFMA.FTZ R123, R22, UR4, -R130 ;  /* 0x00000004167b7c23 */ /* 0x000fe20008010882 */
[----:B------:R-:W-:Y:S01]  /*fec0*/  FFMA.FTZ R122, R24, UR4, -R129 ;  /* 0x00000004187a7c23 */ /* 0x000fe20008010881 */
[----:B------:R-:W3:Y:S01]  /*fed0*/  LDSM.16.MT88.4 R16, [R170+0xb400] ;  /* 0x00b40000aa10783b */ /* 0x000ee20000004200 */
[----:B------:R-:W-:Y:S02]  /*fee0*/  FADD.FTZ R126, R126, R127 ;  /* 0x0000007f7e7e7221 */ /* 0x000fe40000010000 */
[----:B------:R-:W-:Y:S01]  /*fef0*/  MUFU.EX2 R121, R121 ;  /* 0x0000007900797308 */ /* 0x000fe20000000800 */
[----:B------:R-:W-:Y:S01]  /*ff00*/  FADD.FTZ R118, R118, R131 ;  /* 0x0000008376767221 */ /* 0x000fe20000010000 */
[----:B------:R-:W-:Y:S03]  /*ff10*/  FADD.FTZ R125, R125, R126 ;  /* 0x0000007e7d7d7221 */ /* 0x000fe60000010000 */
[----:B------:R-:W-:Y:S01]  /*ff20*/  FADD.FTZ R135, R135, R118 ;  /* 0x0000007687877221 */ /* 0x000fe20000010000 */
[----:B------:R-:W-:Y:S04]  /*ff30*/  FADD.FTZ R124, R124, R125 ;  /* 0x0000007d7c7c7221 */ /* 0x000fe80000010000 */
[----:B------:R-:W4:Y:S01]  /*ff40*/  MUFU.EX2 R120, R120 ;  /* 0x0000007800787308 */ /* 0x000f220000000800 */
[----:B------:R-:W-:Y:S09]  /*ff50*/  FADD.FTZ R136, R136, R135 ;  /* 0x0000008788887221 */ /* 0x000ff20000010000 */
[----:B------:R-:W-:Y:S10]  /*ff60*/  MUFU.EX2 R123, R123 ;  /* 0x0000007b007b7308 */ /* 0x000ff40000000800 */
[----:B------:R-:W-:Y:S01]  /*ff70*/  MUFU.EX2 R122, R122 ;  /* 0x0000007a007a7308 */ /* 0x000fe20000000800 */
[C---:B----4-:R-:W-:Y:S01]  /*ff80*/  F2FP.F16.F32.PACK_AB R14, R120.reuse, R121 ;  /* 0x00000079780e723e */ /* 0x050fe200000000ff */
[----:B------:R-:W-:Y:S04]  /*ff90*/  FADD.FTZ R121, R121, R136 ;  /* 0x0000008879797221 */ /* 0x000fe80000010000 */
[----:B------:R-:W-:Y:S02]  /*ffa0*/  FADD.FTZ R120, R120, R121 ;  /* 0x0000007978787221 */ /* 0x000fe40000010000 */
[C---:B-1----:R-:W-:Y:S02]  /*ffb0*/  HMMA.16816.F32 R4, R12.reuse, R108, R4 ;  /* 0x0000006c0c04723c */ /* 0x042fe40000001804 */
[----:B------:R-:W-:Y:S04]  /*ffc0*/  MUFU.EX2 R55, R55 ;  /* 0x0000003700377308 */ /* 0x000fe80000000800 */
[C---:B------:R-:W-:Y:S01]  /*ffd0*/  HMMA.16816.F32 R8, R12.reuse, R110, R8 ;  /* 0x0000006e0c08723c */ /* 0x040fe20000001808 */
[----:B------:R-:W1:Y:S05]  /*ffe0*/  LDSM.16.MT88.4 R108, [R168+0xb400] ;  /* 0x00b40000a86c783b */ /* 0x000e6a0000004200 */
[----:B------:R-:W-:Y:S01]  /*fff0*/  MUFU.EX2 R56, R56 ;  /* 0x0000003800387308 */ /* 0x000fe20000000800 */
[C---:B--2---:R-:W-:Y:S09]  /*10000*/  HMMA.16816.F32 R68, R12.reuse, R112, R68 ;  /* 0x000000700c44723c */ /* 0x044ff20000001844 */
[----:B------:R-:W-:Y:S01]  /*10010*/  MUFU.EX2 R142, R142 ;  /* 0x0000008e008e7308 */ /* 0x000fe20000000800 */
[C---:B------:R-:W-:Y:S03]  /*10020*/  HMMA.16816.F32 R72, R12.reuse, R114, R72 ;  /* 0x000000720c48723c */ /* 0x040fe60000001848 */
[--C-:B------:R-:W-:Y:S03]  /*10030*/  FFMA.FTZ R113, R26, UR4, -R130.reuse ;  /* 0x000000041a717c23 */ /* 0x100fe60008010882 */
[C---:B---3--:R-:W-:Y:S03]  /*10040*/  HMMA.16816.F32 R76, R12.reuse, R16, R76 ;  /* 0x000000100c4c723c */ /* 0x048fe6000000184c */
[----:B------:R-:W-:Y:S02]  /*10050*/  MUFU.EX2 R141, R141 ;  /* 0x0000008d008d7308 */ /* 0x000fe40000000800 */
[--C-:B------:R-:W-:Y:S01]  /*10060*/  FFMA.FTZ R114, R23, UR4, -R130.reuse ;  /* 0x0000000417727c23 */ /* 0x100fe20008010882 */
[C---:B------:R-:W-:Y:S01]  /*10070*/  HMMA.16816.F32 R80, R12.reuse, R18, R80 ;  /* 0x000000120c50723c */ /* 0x040fe20000001850 */
[----:B------:R-:W2:Y:S06]  /*10080*/  LDSM.16.MT88.4 R16, [R170+0xd400] ;  /* 0x00d40000aa10783b */ /* 0x000eac0000004200 */
[----:B------:R-:W-:Y:S01]  /*10090*/  MUFU.EX2 R113, R113 ;  /* 0x0000007100717308 */ /* 0x000fe20000000800 */
[--C-:B------:R-:W-:Y:S03]  /*100a0*/  FFMA.FTZ R112, R27, UR4, -R130.reuse ;  /* 0x000000041b707c23 */ /* 0x100fe60008010882 */
[--C-:B------:R-:W-:Y:S01]  /*100b0*/  FFMA.FTZ R115, R25, UR4, -R129.reuse ;  /* 0x0000000419737c23 */ /* 0x100fe20008010881 */
[----:B------:R-:W-:Y:S01]  /*100c0*/  FFMA.FTZ R130, R67, UR4, -R130 ;  /* 0x0000000443827c23 */ /* 0x000fe20008010882 */
[--C-:B------:R-:W-:Y:S01]  /*100d0*/  FFMA.FTZ R67, R60, UR4, -R129.reuse ;  /* 0x000000043c437c23 */ /* 0x100fe20008010881 */
[----:B------:R-:W-:Y:S03]  /*100e0*/  LDSM.16.MT88.4 R20, [R168+0xb800] ;  /* 0x00b80000a814783b */ /* 0x000fe60000004200 */
[----:B------:R-:W-:Y:S01]  /*100f0*/  MUFU.EX2 R112, R112 ;  /* 0x0000007000707308 */ /* 0x000fe20000000800 */
[----:B------:R-:W-:Y:S01]  /*10100*/  FFMA.FTZ R129, R65, UR4, -R129 ;  /* 0x0000000441817c23 */ /* 0x000fe20008010881 */
[C---:B-1----:R-:W-:Y:S03]  /*10110*/  HMMA.16816.F32 R84, R12.reuse, R108, R84 ;  /* 0x0000006c0c54723c */ /* 0x042fe60000001854 */
[----:B------:R-:W-:Y:S05]  /*10120*/  LDSM.16.MT88.4 R24, [R168+0xa000] ;  /* 0x00a00000a818783b */ /* 0x000fea0000004200 */
[----:B------:R-:W-:Y:S01]  /*10130*/  MUFU.EX2 R115, R115 ;  /* 0x0000007300737308 */ /* 0x000fe20000000800 */
[C---:B------:R-:W-:Y:S02]  /*10140*/  HMMA.16816.F32 R88, R12.reuse, R110, R88 ;  /* 0x0000006e0c58723c */ /* 0x040fe40000001858 */
[----:B------:R-:W1:Y:S07]  /*10150*/  LDSM.16.MT88.4 R108, [R168+0xd400] ;  /* 0x00d40000a86c783b */ /* 0x000e6e0000004200 */
[----:B------:R-:W3:Y:S10]  /*10160*/  MUFU.EX2 R114, R114 ;  /* 0x0000007200727308 */ /* 0x000ef40000000800 */
[----:B------:R-:W-:Y:S01]  /*10170*/  MUFU.EX2 R139, R139 ;  /* 0x0000008b008b7308 */ /* 0x000fe20000000800 */
[C---:B--2---:R-:W-:Y:S09]  /*10180*/  HMMA.16816.F32 R92, R12.reuse, R16, R92 ;  /* 0x000000100c5c723c */ /* 0x044ff2000000185c */
[----:B------:R-:W2:Y:S01]  /*10190*/  MUFU.EX2 R140, R140 ;  /* 0x0000008c008c7308 */ /* 0x000ea20000000800 */
[C---:B------:R-:W-:Y:S01]  /*101a0*/  HMMA.16816.F32 R96, R12.reuse, R18, R96 ;  /* 0x000000120c60723c */ /* 0x040fe20000001860 */
[----:B------:R-:W4:Y:S08]  /*101b0*/  LDSM.16.MT88.4 R16, [R170+0x9800] ;  /* 0x00980000aa10783b */ /* 0x000f300000004200 */
[----:B------:R-:W-:Y:S10]  /*101c0*/  MUFU.EX2 R146, R146 ;  /* 0x0000009200927308 */ /* 0x000ff40000000800 */
[----:B------:R-:W5:Y:S01]  /*101d0*/  MUFU.EX2 R147, R147 ;  /* 0x0000009300937308 */ /* 0x000f620000000800 */
[C---:B-1----:R-:W-:Y:S09]  /*101e0*/  HMMA.16816.F32 R100, R12.reuse, R108, R100 ;  /* 0x0000006c0c64723c */ /* 0x042ff20000001864 */
[----:B------:R-:W-:Y:S01]  /*101f0*/  MUFU.EX2 R148, R148 ;  /* 0x0000009400947308 */ /* 0x000fe20000000800 */
[----:B------:R-:W-:Y:S01]  /*10200*/  HMMA.16816.F32 R104, R12, R110, R104 ;  /* 0x0000006e0c68723c */ /* 0x000fe20000001868 */
[----:B------:R-:W1:Y:S08]  /*10210*/  LDSM.16.MT88.4 R108, [R168+0x9800] ;  /* 0x00980000a86c783b */ /* 0x000e700000004200 */
[----:B------:R-:W5:Y:S02]  /*10220*/  MUFU.EX2 R145, R145 ;  /* 0x0000009100917308 */ /* 0x000f640000000800 */
[----:B---3--:R-:W-:Y:S01]  /*10230*/  F2FP.F16.F32.PACK_AB R13, R114, R123 ;  /* 0x0000007b720d723e */ /* 0x008fe200000000ff */
[----:B------:R-:W-:Y:S01]  /*10240*/  FADD.FTZ R123, R123, R124 ;  /* 0x0000007c7b7b7221 */ /* 0x000fe20000010000 */
[----:B------:R-:W-:Y:S03]  /*10250*/  F2FP.F16.F32.PACK_AB R15, R112, R113 ;  /* 0x00000071700f723e */ /* 0x000fe600000000ff */
[----:B------:R-:W-:Y:S01]  /*10260*/  FADD.FTZ R114, R114, R123 ;  /* 0x0000007b72727221 */ /* 0x000fe20000010000 */
[----:B------:R-:W-:Y:S02]  /*10270*/  F2FP.F16.F32.PACK_AB R12, R138, R137 ;  /* 0x000000898a0c723e */ /* 0x000fe400000000ff */
[----:B------:R-:W-:Y:S01]  /*10280*/  MUFU.EX2 R150, R150 ;  /* 0x0000009600967308 */ /* 0x000fe20000000800 */
[----:B------:R-:W-:Y:S01]  /*10290*/  F2FP.F16.F32.PACK_AB R14, R115, R122 ;  /* 0x0000007a730e723e */ /* 0x000fe200000000ff */
[----:B------:R-:W-:Y:S06]  /*102a0*/  FADD.FTZ R113, R113, R114 ;  /* 0x0000007271717221 */ /* 0x000fec0000010000 */
[C---:B----4-:R-:W-:Y:S02]  /*102b0*/  HMMA.16816.F32 R4, R12.reuse, R16, R4 ;  /* 0x000000100c04723c */ /* 0x050fe40000001804 */
[----:B------:R-:W3:Y:S04]  /*102c0*/  MUFU.EX2 R149, R149 ;  /* 0x0000009500957308 */ /* 0x000ee80000000800 */
[C---:B------:R-:W-:Y:S01]  /*102d0*/  HMMA.16816.F32 R8, R12.reuse, R18, R8 ;  /* 0x000000120c08723c */ /* 0x040fe20000001808 */
[----:B------:R-:W4:Y:S05]  /*102e0*/  LDSM.16.MT88.4 R16, [R170+0xb800] ;  /* 0x00b80000aa10783b */ /* 0x000f2a0000004200 */
[----:B------:R-:W-:Y:S10]  /*102f0*/  MUFU.EX2 R42, R42 ;  /* 0x0000002a002a7308 */ /* 0x000ff40000000800 */
[----:B------:R-:W3:Y:S01]  /*10300*/  MUFU.EX2 R43, R43 ;  /* 0x0000002b002b7308 */ /* 0x000ee20000000800 */
[C---:B-1----:R-:W-:Y:S06]  /*10310*/  HMMA.16816.F32 R68, R12.reuse, R108, R68 ;  /* 0x0000006c0c44723c */ /* 0x042fec0000001844 */
[C---:B------:R-:W-:Y:S01]  /*10320*/  HMMA.16816.F32 R72, R12.reuse, R110, R72 ;  /* 0x0000006e0c48723c */ /* 0x040fe20000001848 */
[----:B------:R-:W-:Y:S02]  /*10330*/  LDSM.16.MT88.4 R108, [R170+0xac00] ;  /* 0x00ac0000aa6c783b */ /* 0x000fe40000004200 */
[----:B------:R-:W1:Y:S10]  /*10340*/  MUFU.EX2 R151, R151 ;  /* 0x0000009700977308 */ /* 0x000e740000000800 */
[----:B------:R-:W-:Y:S10]  /*10350*/  MUFU.EX2 R117, R117 ;  /* 0x0000007500757308 */ /* 0x000ff40000000800 */
[----:B------:R-:W1:Y:S01]  /*10360*/  MUFU.EX2 R40, R40 ;  /* 0x0000002800287308 */ /* 0x000e620000000800 */
[C---:B----4-:R-:W-:Y:S09]  /*10370*/  HMMA.16816.F32 R76, R12.reuse, R16, R76 ;  /* 0x000000100c4c723c */ /* 0x050ff2000000184c */
[----:B------:R-:W-:Y:S01]  /*10380*/  MUFU.EX2 R153, R153 ;  /* 0x0000009900997308 */ /* 0x000fe20000000800 */
[C---:B------:R-:W-:Y:S01]  /*10390*/  HMMA.16816.F32 R80, R12.reuse, R18, R80 ;  /* 0x000000120c50723c */ /* 0x040fe20000001850 */
[----:B------:R-:W4:Y:S05]  /*103a0*/  LDSM.16.MT88.4 R16, [R170+0xd800] ;  /* 0x00d80000aa10783b */ /* 0x000f2a0000004200 */
[C---:B------:R-:W-:Y:S03]  /*103b0*/  HMMA.16816.F32 R84, R12.reuse, R20, R84 ;  /* 0x000000140c54723c */ /* 0x040fe60000001854 */
[----:B------:R-:W1:Y:S03]  /*103c0*/  MUFU.EX2 R46, R46 ;  /* 0x0000002e002e7308 */ /* 0x000e660000000800 */
[C---:B------:R-:W-:Y:S01]  /*103d0*/  HMMA.16816.F32 R88, R12.reuse, R22, R88 ;  /* 0x000000160c58723c */ /* 0x040fe20000001858 */
[----:B------:R-:W2:Y:S06]  /*103e0*/  LDSM.16.MT88.4 R20, [R168+0xd800] ;  /* 0x00d80000a814783b */ /* 0x000eac0000004200 */
[----:B------:R-:W-:Y:S10]  /*103f0*/  MUFU.EX2 R50, R50 ;  /* 0x0000003200327308 */ /* 0x000ff40000000800 */
[----:B------:R-:W1:Y:S10]  /*10400*/  MUFU.EX2 R41, R41 ;  /* 0x0000002900297308 */ /* 0x000e740000000800 */
[----:B------:R-:W-:Y:S10]  /*10410*/  MUFU.EX2 R44, R44 ;  /* 0x0000002c002c7308 */ /* 0x000ff40000000800 */
[----:B------:R-:W1:Y:S01]  /*10420*/  MUFU.EX2 R45, R45 ;  /* 0x0000002d002d7308 */ /* 0x000e620000000800 */
[C---:B----4-:R-:W-:Y:S06]  /*10430*/  HMMA.16816.F32 R92, R12.reuse, R16, R92 ;  /* 0x000000100c5c723c */ /* 0x050fec000000185c */
[C---:B------:R-:W-:Y:S01]  /*10440*/  HMMA.16816.F32 R96, R12.reuse, R18, R96 ;  /* 0x000000120c60723c */ /* 0x040fe20000001860 */
[----:B------:R-:W4:Y:S02]  /*10450*/  LDSM.16.MT88.4 R16, [R170+0x9c00] ;  /* 0x009c0000aa10783b */ /* 0x000f240000004200 */
[----:B------:R-:W-:Y:S03]  /*10460*/  MUFU.EX2 R47, R47 ;  /* 0x0000002f002f7308 */ /* 0x000fe60000000800 */
[C---:B--2---:R-:W-:Y:S07]  /*10470*/  HMMA.16816.F32 R100, R12.reuse, R20, R100 ;  /* 0x000000140c64723c */ /* 0x044fee0000001864 */
[----:B------:R-:W2:Y:S01]  /*10480*/  MUFU.EX2 R48, R48 ;  /* 0x0000003000307308 */ /* 0x000ea20000000800 */
[----:B------:R-:W-:Y:S01]  /*10490*/  HMMA.16816.F32 R104, R12, R22, R104 ;  /* 0x000000160c68723c */ /* 0x000fe20000001868 */
[----:B------:R-:W3:Y:S08]  /*104a0*/  LDSM.16.MT88.4 R20, [R168+0x9c00] ;  /* 0x009c0000a814783b */ /* 0x000ef00000004200 */
[----:B------:R-:W-:Y:S02]  /*104b0*/  MUFU.EX2 R57, R62 ;  /* 0x0000003e00397308 */ /* 0x000fe40000000800 */
[----:B------:R-:W-:Y:S02]  /*104c0*/  F2FP.F16.F32.PACK_AB R13, R141, R142 ;  /* 0x0000008e8d0d723e */ /* 0x000fe400000000ff */
[----:B------:R-:W-:Y:S02]  /*104d0*/  F2FP.F16.F32.PACK_AB R15, R140, R139 ;  /* 0x0000008b8c0f723e */ /* 0x000fe400000000ff */
[----:B-----5:R-:W-:Y:S04]  /*104e0*/  F2FP.F16.F32.PACK_AB R12, R147, R146 ;  /* 0x00000092930c723e */ /* 0x020fe800000000ff */
[----:B------:R-:W5:Y:S01]  /*104f0*/  MUFU.EX2 R60, R63 ;  /* 0x0000003f003c7308 */ /* 0x000f620000000800 */
[----:B------:R-:W-:Y:S09]  /*10500*/  F2FP.F16.F32.PACK_AB R14, R145, R148 ;  /* 0x00000094910e723e */ /* 0x000ff200000000ff */
[----:B------:R-:W-:Y:S01]  /*10510*/  MUFU.EX2 R59, R59 ;  /* 0x0000003b003b7308 */ /* 0x000fe20000000800 */
[C---:B----4-:R-:W-:Y:S09]  /*10520*/  HMMA.16816.F32 R4, R12.reuse, R16, R4 ;  /* 0x000000100c04723c */ /* 0x050ff20000001804 */
[----:B------:R-:W4:Y:S01]  /*10530*/  MUFU.EX2 R130, R130 ;  /* 0x0000008200827308 */ /* 0x000f220000000800 */
[C---:B------:R-:W-:Y:S01]  /*10540*/  HMMA.16816.F32 R8, R12.reuse, R18, R8 ;  /* 0x000000120c08723c */ /* 0x040fe20000001808 */
[----:B------:R-:W1:Y:S08]  /*10550*/  LDSM.16.MT88.4 R16, [R170+0xbc00] ;  /* 0x00bc0000aa10783b */ /* 0x000e700000004200 */
[----:B------:R-:W-:Y:S01]  /*10560*/  MUFU.EX2 R61, R67 ;  /* 0x00000043003d7308 */ /* 0x000fe20000000800 */
[C---:B---3--:R-:W-:Y:S09]  /*10570*/  HMMA.16816.F32 R68, R12.reuse, R20, R68 ;  /* 0x000000140c44723c */ /* 0x048ff20000001844 */
[----:B------:R-:W-:Y:S01]  /*10580*/  MUFU.EX2 R194, R129 ;  /* 0x0000008100c27308 */ /* 0x000fe20000000800 */
        /* <DEDUP_REMOVED lines=18> */
[C---:B-1----:R-:W-:Y:S06]  /*106b0*/  HMMA.16816.F32 R4, R12.reuse, R16, R4 ;  /* 0x000000100c04723c */ /* 0x042fec0000001804 */
[C---:B------:R-:W-:Y:S01]  /*106c0*/  HMMA.16816.F32 R8, R12.reuse, R18, R8 ;  /* 0x000000120c08723c */ /* 0x040fe20000001808 */
[----:B------:R-:W1:Y:S05]  /*106d0*/  LDSM.16.MT88.4 R16, [R168+0xc000] ;  /* 0x00c00000a810783b */ /* 0x000e6a0000004200 */
[C---:B------:R-:W-:Y:S06]  /*106e0*/  HMMA.16816.F32 R68, R12.reuse, R24, R68 ;  /* 0x000000180c44723c */ /* 0x040fec0000001844 */
        /* <DEDUP_REMOVED lines=36> */
[----:B------:R-:W-:Y:S04]  /*10930*/  F2FP.F16.F32.PACK_AB R13, R54, R49 ;  /* 0x00000031360d723e */ /* 0x000fe800000000ff */
[----:B------:R-:W-:Y:S02]  /*10940*/  F2FP.F16.F32.PACK_AB R15, R58, R51 ;  /* 0x000000333a0f723e */ /* 0x000fe400000000ff */
[----:B------:R-:W-:Y:S02]  /*10950*/  F2FP.F16.F32.PACK_AB R12, R53, R52 ;  /* 0x00000034350c723e */ /* 0x000fe400000000ff */
[----:B------:R-:W-:Y:S07]  /*10960*/  F2FP.F16.F32.PACK_AB R14, R56, R55 ;  /* 0x00000037380e723e */ /* 0x000fee00000000ff */
[C---:B---3--:R-:W-:Y:S06]  /*10970*/  HMMA.16816.F32 R4, R12.reuse, R20, R4 ;  /* 0x000000140c04723c */ /* 0x048fec0000001804 */
[C---:B------:R-:W-:Y:S01]  /*10980*/  HMMA.16816.F32 R8, R12.reuse, R22, R8 ;  /* 0x000000160c08723c */ /* 0x040fe20000001808 */
[----:B------:R-:W3:Y:S05]  /*10990*/  LDSM.16.MT88.4 R20, [R168+0xac00] ;  /* 0x00ac0000a814783b */ /* 0x000eea0000004200 */
[C---:B------:R-:W-:Y:S06]  /*109a0*/  HMMA.16816.F32 R68, R12.reuse, R28, R68 ;  /* 0x0000001c0c44723c */ /* 0x040fec0000001844 */
[C---:B------:R-:W-:Y:S01]  /*109b0*/  HMMA.16816.F32 R72, R12.reuse, R30, R72 ;  /* 0x0000001e0c48723c */ /* 0x040fe20000001848 */
[----:B------:R-:W3:Y:S05]  /*109c0*/  LDSM.16.MT88.4 R28, [R170+0xcc00] ;  /* 0x00cc0000aa1c783b */ /* 0x000eea0000004200 */
[C---:B------:R-:W-:Y:S01]  /*109d0*/  HMMA.16816.F32 R76, R12.reuse, R32, R76 ;  /* 0x000000200c4c723c */ /* 0x040fe2000000184c */
[----:B------:R-:W2:Y:S05]  /*109e0*/  MUFU.EX2 R32, R66 ;  /* 0x0000004200207308 */ /* 0x000eaa0000000800 */
[C---:B------:R-:W-:Y:S05]  /*109f0*/  HMMA.16816.F32 R80, R12.reuse, R34, R80 ;  /* 0x000000220c50723c */ /* 0x040fea0000001850 */
[----:B------:R-:W3:Y:S01]  /*10a00*/  MUFU.EX2 R33, R64 ;  /* 0x0000004000217308 */ /* 0x000ee20000000800 */
[C---:B-1----:R-:W-:Y:S05]  /*10a10*/  HMMA.16816.F32 R84, R12.reuse, R16, R84 ;  /* 0x000000100c54723c */ /* 0x042fea0000001854 */
[----:B------:R-:W-:Y:S01]  /*10a20*/  FADD.FTZ R35, R137, R120 ;  /* 0x0000007889237221 */ /* 0x000fe20000010000 */
[C---:B------:R-:W-:Y:S05]  /*10a30*/  HMMA.16816.F32 R88, R12.reuse, R18, R88 ;  /* 0x000000120c58723c */ /* 0x040fea0000001858 */
[----:B-----5:R-:W-:Y:S01]  /*10a40*/  F2FP.F16.F32.PACK_AB R17, R60, R57 ;  /* 0x000000393c11723e */ /* 0x020fe200000000ff */
[C---:B------:R-:W-:Y:S05]  /*10a50*/  HMMA.16816.F32 R92, R12.reuse, R36, R92 ;  /* 0x000000240c5c723c */ /* 0x040fea000000185c */
[----:B----4-:R-:W-:Y:S01]  /*10a60*/  F2FP.F16.F32.PACK_AB R19, R130, R59 ;  /* 0x0000003b8213723e */ /* 0x010fe200000000ff */
[C---:B------:R-:W-:Y:S05]  /*10a70*/  HMMA.16816.F32 R96, R12.reuse, R38, R96 ;  /* 0x000000260c60723c */ /* 0x040fea0000001860 */
[----:B--2---:R-:W-:Y:S01]  /*10a80*/  F2FP.F16.F32.PACK_AB R16, R32, R61 ;  /* 0x0000003d2010723e */ /* 0x004fe200000000ff */
[C---:B------:R-:W-:Y:S05]  /*10a90*/  HMMA.16816.F32 R100, R12.reuse, R24, R100 ;  /* 0x000000180c64723c */ /* 0x040fea0000001864 */
[----:B------:R-:W-:Y:S01]  /*10aa0*/  FADD.FTZ R35, R138, R35 ;  /* 0x000000238a237221 */ /* 0x000fe20000010000 */
[----:B------:R-:W-:Y:S01]  /*10ab0*/  HMMA.16816.F32 R104, R12, R26, R104 ;  /* 0x0000001a0c68723c */ /* 0x000fe20000001868 */
[----:B------:R-:W1:Y:S04]  /*10ac0*/  LDSM.16.MT88.4 R12, [R168+0xcc00] ;  /* 0x00cc0000a80c783b */ /* 0x000e680000004200 */
[----:B---3--:R-:W-:Y:S01]  /*10ad0*/  F2FP.F16.F32.PACK_AB R18, R194, R33 ;  /* 0x00000021c212723e */ /* 0x008fe200000000ff */
[----:B------:R-:W-:Y:S01]  /*10ae0*/  FADD.FTZ R122, R122, R35 ;  /* 0x000000237a7a7221 */ /* 0x000fe20000010000 */
[----:B------:R-:W-:Y:S04]  /*10af0*/  FADD.FTZ R25, R112, R113 ;  /* 0x0000007170197221 */ /* 0x000fe80000010000 */
[----:B------:R-:W-:Y:S01]  /*10b00*/  FADD.FTZ R27, R115, R122 ;  /* 0x0000007a731b7221 */ /* 0x000fe20000010000 */
[----:B------:R-:W-:Y:S01]  /*10b10*/  FADD.FTZ R24, R142, R25 ;  /* 0x000000198e187221 */ /* 0x000fe20000010000 */
[C---:B------:R-:W-:Y:S01]  /*10b20*/  HMMA.16816.F32 R112, R16.reuse, R108, R4 ;  /* 0x0000006c1070723c */ /* 0x040fe20000001804 */
[----:B------:R-:W2:Y:S04]  /*10b30*/  LDSM.16.MT88.4 R4, [R170+0xec00] ;  /* 0x00ec0000aa04783b */ /* 0x000ea80000004200 */
[----:B------:R-:W-:Y:S01]  /*10b40*/  FADD.FTZ R146, R146, R27 ;  /* 0x0000001b92927221 */ /* 0x000fe20000010000 */
[C---:B------:R-:W-:Y:S03]  /*10b50*/  HMMA.16816.F32 R108, R16.reuse, R110, R8 ;  /* 0x0000006e106c723c */ /* 0x040fe60000001808 */
[----:B------:R-:W3:Y:S02]  /*10b60*/  LDSM.16.MT88.4 R8, [R168+0xec00] ;  /* 0x00ec0000a808783b */ /* 0x000ee40000004200 */
        /* <DEDUP_REMOVED lines=18> */
[C---:B------:R-:W-:Y:S04]  /*10c90*/  HMMA.16816.F32 R96, R16.reuse, R6, R96 ;  /* 0x000000061060723c */ /* 0x040fe80000001860 */
[----:B------:R-:W-:Y:S01]  /*10ca0*/  FADD.FTZ R117, R117, R20 ;  /* 0x0000001475757221 */ /* 0x000fe20000010000 */
[----:B------:R-:W-:Y:S01]  /*10cb0*/  FADD.FTZ R20, R43, R42 ;  /* 0x0000002a2b147221 */ /* 0x000fe20000010000 */
[C---:B---3--:R-:W-:Y:S05]  /*10cc0*/  HMMA.16816.F32 R100, R16.reuse, R8, R100 ;  /* 0x000000081064723c */ /* 0x048fea0000001864 */
[----:B------:R-:W-:Y:S01]  /*10cd0*/  FADD.FTZ R117, R40, R117 ;  /* 0x0000007528757221 */ /* 0x000fe20000010000 */
[----:B------:R-:W-:Y:S01]  /*10ce0*/  FADD.FTZ R153, R153, R20 ;  /* 0x0000001499997221 */ /* 0x000fe20000010000 */
[----:B------:R-:W-:Y:S04]  /*10cf0*/  HMMA.16816.F32 R104, R16, R10, R104 ;  /* 0x0000000a1068723c */ /* 0x000fe80000001868 */
[----:B------:R-:W-:Y:S01]  /*10d00*/  FADD.FTZ R44, R44, R117 ;  /* 0x000000752c2c7221 */ /* 0x000fe20000010000 */
[----:B------:R-:W-:Y:S01]  /*10d10*/  MOV R117, R2 ;  /* 0x0000000200757202 */ /* 0x000fe20000000f00 */
[----:B------:R-:W-:Y:S02]  /*10d20*/  FADD.FTZ R153, R46, R153 ;  /* 0x000000992e997221 */ /* 0x000fe40000010000 */
        /* <DEDUP_REMOVED lines=22> */
.L_x_1914:
[----:B------:R-:W1:Y:S01]  /*10e90*/  SHFL.BFLY PT, R3, R194, 0x2, 0x1f ;  /* 0x0c401f00c2037f89 */ /* 0x000e6200000e0000 */
[----:B------:R-:W-:Y:S01]  /*10ea0*/  MOV R6, 0x3f800000 ;  /* 0x3f80000000067802 */ /* 0x000fe20000000f00 */
[----:B------:R-:W2:Y:S01]  /*10eb0*/  S2UR UR4, SR_CgaCtaId ;  /* 0x00000000000479c3 */ /* 0x000ea20000008800 */
[----:B------:R-:W-:Y:S01]  /*10ec0*/  MOV R7, 0x3f800000 ;  /* 0x3f80000000077802 */ /* 0x000fe20000000f00 */
[----:B------:R-:W3:Y:S01]  /*10ed0*/  SHFL.BFLY PT, R4, R195, 0x2, 0x1f ;  /* 0x0c401f00c3047f89 */ /* 0x000ee200000e0000 */
[----:B------:R-:W-:Y:S01]  /*10ee0*/  UMOV UR5, 0x400 ;  /* 0x0000040000057882 */ /* 0x000fe20000000000 */
[----:B------:R-:W-:Y:S01]  /*10ef0*/  MOV R14, 0x7f800000 ;  /* 0x7f800000000e7802 */ /* 0x000fe20000000f00 */
[----:B-1----:R-:W-:Y:S02]  /*10f00*/  FADD.FTZ R8, R3, R194 ;  /* 0x000000c203087221 */ /* 0x002fe40000010000 */
[----:B------:R-:W1:Y:S01]  /*10f10*/  S2R R3, SR_TID.X ;  /* 0x0000000000037919 */ /* 0x000e620000002100 */
[----:B--2---:R-:W-:Y:S01]  /*10f20*/  ULEA UR4, UR4, UR5, 0x18 ;  /* 0x0000000504047291 */ /* 0x004fe2000f8ec03f */
[----:B---3--:R-:W-:Y:S01]  /*10f30*/  FADD.FTZ R9, R4, R195 ;  /* 0x000000c304097221 */ /* 0x008fe20000010000 */
[----:B------:R-:W2:Y:S04]  /*10f40*/  SHFL.BFLY PT, R5, R8, 0x1, 0x1f ;  /* 0x0c201f0008057f89 */ /* 0x000ea800000e0000 */
[----:B------:R-:W3:Y:S01]  /*10f50*/  SHFL.BFLY PT, R4, R9, 0x1, 0x1f ;  /* 0x0c201f0009047f89 */ /* 0x000ee200000e0000 */
[----:B--2---:R-:W-:Y:S01]  /*10f60*/  FADD.FTZ R5, R8, R5 ;  /* 0x0000000508057221 */ /* 0x004fe20000010000 */
[----:B---3--:R-:W-:-:S04]  /*10f70*/  FADD.FTZ R4, R9, R4 ;  /* 0x0000000409047221 */ /* 0x008fc80000010000 */
[----:B------:R-:W-:Y:S02]  /*10f80*/  FSETP.NE.FTZ.AND P3, PT, R5, RZ, PT ;  /* 0x000000ff0500720b */ /* 0x000fe40003f75000 */
[----:B------:R-:W-:-:S11]  /*10f90*/  FSETP.NE.FTZ.AND P2, PT, R4, RZ, PT ;  /* 0x000000ff0400720b */ /* 0x000fd60003f55000 */
[----:B------:R-:W2:Y:S01]  /*10fa0*/  @P3 MUFU.RCP R6, R5 ;  /* 0x0000000500063308 */ /* 0x000ea20000001000 */
[----:B------:R-:W3:Y:S07]  /*10fb0*/  @P3 LDC R21, c[0x0][0x2e8] ;  /* 0x0000ba00ff153b82 */ /* 0x000eee0000000800 */
[----:B------:R-:W4:Y:S01]  /*10fc0*/  @P2 MUFU.RCP R7, R4 ;  /* 0x0000000400072308 */ /* 0x000f220000001000 */
[----:B------:R-:W5:Y:S07]  /*10fd0*/  @P2 LDC R19, c[0x0][0x2e8] ;  /* 0x0000ba00ff132b82 */ /* 0x000f6e0000000800 */
[----:B------:R-:W3:Y:S01]  /*10fe0*/  @P3 MUFU.LG2 R5, R5 ;  /* 0x0000000500053308 */ /* 0x000ee20000000c00 */
[C---:B--2---:R-:W-:Y:S01]  /*10ff0*/  FMUL.FTZ R112, R6.reuse, R112 ;  /* 0x0000007006707220 */ /* 0x044fe20000410000 */
        /* <DEDUP_REMOVED lines=23> */
[----:B-1----:R-:W-:Y:S01]  /*11170*/  SHF.R.S32.HI R6, RZ, 0x1f, R3 ;  /* 0x0000001fff067819 */ /* 0x002fe20000011403 */
[C---:B----4-:R-:W-:Y:S01]  /*11180*/  FMUL.FTZ R115, R7.reuse, R115 ;  /* 0x0000007307737220 */ /* 0x050fe20000410000 */
        /* <DEDUP_REMOVED lines=26> */
[----:B------:R-:W-:Y:S01]  /*11330*/  LEA.HI R6, R6, R3, RZ, 0x5 ;  /* 0x0000000306067211 */ /* 0x000fe200078f28ff */
[----:B---3--:R-:W-:Y:S01]  /*11340*/  @P3 FMUL.FTZ R5, R5, 0.69314718246459960938 ;  /* 0x3f31721805053820 */ /* 0x008fe20000410000 */
[----:B------:R-:W-:-:S02]  /*11350*/  SHF.R.S32.HI R10, RZ, 0x1f, R7 ;  /* 0x0000001fff0a7819 */ /* 0x000fc40000011407 */
[----:B------:R-:W-:Y:S02]  /*11360*/  LOP3.LUT R12, R8, 0xfffffffc, RZ, 0xc0, !PT ;  /* 0xfffffffc080c7812 */ /* 0x000fe400078ec0ff */
[----:B------:R-:W-:Y:S02]  /*11370*/  LEA.HI R10, R10, R7, RZ, 0x3 ;  /* 0x000000070a0a7211 */ /* 0x000fe400078f18ff */
[----:B------:R-:W-:Y:S02]  /*11380*/  SHF.R.S32.HI R11, RZ, 0x5, R6 ;  /* 0x00000005ff0b7819 */ /* 0x000fe40000011406 */
[----:B------:R-:W-:Y:S02]  /*11390*/  LOP3.LUT R10, R10, 0xfffffff8, RZ, 0xc0, !PT ;  /* 0xfffffff80a0a7812 */ /* 0x000fe400078ec0ff */
[----:B------:R-:W-:Y:S02]  /*113a0*/  IADD3 R12, -R12, R3, RZ ;  /* 0x000000030c0c7210 */ /* 0x000fe40007ffe1ff */
[----:B------:R-:W-:-:S02]  /*113b0*/  IADD3 R10, R7, -R10, RZ ;  /* 0x8000000a070a7210 */ /* 0x000fc40007ffe0ff */
[----:B------:R-:W-:Y:S02]  /*113c0*/  LEA R12, R11, R12, 0x8 ;  /* 0x0000000c0b0c7211 */ /* 0x000fe400078e40ff */
[C---:B------:R-:W-:Y:S02]  /*113d0*/  LEA.HI R9, R10.reuse, R10, RZ, 0x1 ;  /* 0x0000000a0a097211 */ /* 0x040fe400078f08ff */
[----:B------:R-:W-:Y:S02]  /*113e0*/  F2FP.F16.F32.PACK_AB R112, R113, R112 ;  /* 0x000000707170723e */ /* 0x000fe400000000ff */
[----:B------:R-:W-:Y:S02]  /*113f0*/  LOP3.LUT R13, R9, 0x3fffffe, RZ, 0xc0, !PT ;  /* 0x03fffffe090d7812 */ /* 0x000fe400078ec0ff */
[----:B------:R-:W-:Y:S02]  /*11400*/  SHF.R.S32.HI R9, RZ, 0x1, R9 ;  /* 0x00000001ff097819 */ /* 0x000fe40000011409 */
[----:B------:R-:W-:Y:S01]  /*11410*/  F2FP.F16.F32.PACK_AB R114, R115, R114 ;  /* 0x000000727372723e */ /* 0x000fe200000000ff */
[----:B------:R-:W-:Y:S01]  /*11420*/  IMAD.IADD R13, R10, 0x1, -R13 ;  /* 0x000000010a0d7824 */ /* 0x000fe200078e0a0d */
[----:B------:R-:W-:-:S02]  /*11430*/  SHF.L.U32 R10, R9, 0x6, RZ ;  /* 0x00000006090a7819 */ /* 0x000fc400000006ff */
[----:B------:R-:W-:Y:S02]  /*11440*/  LOP3.LUT P0, RZ, R9, 0x2, RZ, 0xc0, !PT ;  /* 0x0000000209ff7812 */ /* 0x000fe4000780c0ff */
[----:B------:R-:W-:Y:S02]  /*11450*/  LOP3.LUT R10, R10, 0xc0, RZ, 0xc0, !PT ;  /* 0x000000c00a0a7812 */ /* 0x000fe400078ec0ff */
[----:B------:R-:W-:Y:S02]  /*11460*/  LEA R12, R13, R12, 0x4 ;  /* 0x0000000c0d0c7211 */ /* 0x000fe400078e20ff */
[----:B------:R-:W-:Y:S02]  /*11470*/  LOP3.LUT R13, R9, 0x1, RZ, 0xc0, !PT ;  /* 0x00000001090d7812 */ /* 0x000fe400078ec0ff */
[----:B------:R-:W-:Y:S02]  /*11480*/  LEA.HI R15, R10, R10, RZ, 0x1d ;  /* 0x0000000a0a0f7211 */ /* 0x000fe400078fe8ff */
[----:B------:R-:W-:-:S02]  /*11490*/  ISETP.NE.U32.AND P1, PT, R13, 0x1, PT ;  /* 0x000000010d00780c */ /* 0x000fc40003f25070 */
[----:B------:R-:W-:Y:S01]  /*114a0*/  MOV R9, 0x20 ;  /* 0x0000002000097802 */ /* 0x000fe20000000f00 */
[----:B------:R-:W-:Y:S01]  /*114b0*/  IMAD.U32 R12, R12, 0x2, R15 ;  /* 0x000000020c0c7824 */ /* 0x000fe200078e000f */
[----:B------:R-:W-:Y:S02]  /*114c0*/  F2FP.F16.F32.PACK_AB R108, R109, R108 ;  /* 0x0000006c6d6c723e */ /* 0x000fe400000000ff */
[----:B------:R-:W-:Y:S02]  /*114d0*/  SEL R10, R9, 0xffffffe0, !P0 ;  /* 0xffffffe0090a7807 */ /* 0x000fe40004000000 */
[----:B------:R-:W-:Y:S01]  /*114e0*/  LEA R13, R12, UR4, 0x1 ;  /* 0x000000040c0d7c11 */ /* 0x000fe2000f8e08ff */
[----:B------:R-:W-:Y:S01]  /*114f0*/  ULDC.U8 UR4, c[0x0][0x3d8] ;  /* 0x0000f60000047ab9 */ /* 0x000fe20000000000 */
[----:B------:R-:W-:Y:S02]  /*11500*/  F2FP.F16.F32.PACK_AB R110, R111, R110 ;  /* 0x0000006e6f6e723e */ /* 0x000fe400000000ff */
[C---:B------:R-:W-:Y:S01]  /*11510*/  IADD3 R15, R13.reuse, -0x10, RZ ;  /* 0xfffffff00d0f7810 */ /* 0x040fe20007ffe0ff */
[C---:B------:R-:W-:Y:S01]  /*11520*/  IMAD.IADD R9, R13.reuse, 0x1, R10 ;  /* 0x000000010d097824 */ /* 0x040fe200078e020a */
[----:B------:R-:W-:Y:S01]  /*11530*/  @P1 IADD3 R15, R13, 0x10, RZ ;  /* 0x000000100d0f1810 */ /* 0x000fe20007ffe0ff */
[----:B------:R-:W-:Y:S01]  /*11540*/  STS [R13], R112 ;  /* 0x000000700d007388 */ /* 0x000fe20000000800 */
[----:B------:R-:W-:-:S02]  /*11550*/  F2FP.F16.F32.PACK_AB R68, R69, R68 ;  /* 0x000000444544723e */ /* 0x000fc400000000ff */
[----:B------:R-:W-:Y:S01]  /*11560*/  F2FP.F16.F32.PACK_AB R70, R71, R70 ;  /* 0x000000464746723e */ /* 0x000fe200000000ff */
[----:B------:R-:W-:Y:S01]  /*11570*/  STS [R13+0x200], R114 ;  /* 0x000200720d007388 */ /* 0x000fe20000000800 */
[----:B------:R-:W-:Y:S02]  /*11580*/  F2FP.F16.F32.PACK_AB R72, R73, R72 ;  /* 0x000000484948723e */ /* 0x000fe400000000ff */
[----:B------:R-:W-:Y:S01]  /*11590*/  F2FP.F16.F32.PACK_AB R74, R75, R74 ;  /* 0x0000004a4b4a723e */ /* 0x000fe200000000ff */
[----:B------:R-:W-:Y:S01]  /*115a0*/  STS [R15], R108 ;  /* 0x0000006c0f007388 */ /* 0x000fe20000000800 */
[----:B------:R-:W-:Y:S02]  /*115b0*/  IADD3 R17, R10, R15, RZ ;  /* 0x0000000f0a117210 */ /* 0x000fe40007ffe0ff */
        /* <DEDUP_REMOVED lines=24> */
[----:B------:R-:W-:Y:S01]  /*11740*/  ISETP.NE.AND P0, PT, RZ, UR4, PT ;  /* 0x00000004ff007c0c */ /* 0x000fe2000bf05270 */
[----:B------:R-:W-:Y:S01]  /*11750*/  STS [R15+0x1200], R82 ;  /* 0x001200520f007388 */ /* 0x000fe20000000800 */
[----:B------:R-:W-:Y:S01]  /*11760*/  MOV R10, 0x7f800000 ;  /* 0x7f800000000a7802 */ /* 0x000fe20000000f00 */
[----:B------:R-:W-:Y:S02]  /*11770*/  @P3 FFMA.FTZ R10, R2, R21, R5 ;  /* 0x00000015020a3223 */ /* 0x000fe40000010005 */
[----:B------:R-:W-:Y:S04]  /*11780*/  STS [R9+0x1000], R84 ;  /* 0x0010005409007388 */ /* 0x000fe80000000800 */
[----:B------:R-:W-:Y:S04]  /*11790*/  STS [R9+0x1200], R86 ;  /* 0x0012005609007388 */ /* 0x000fe80000000800 */
[----:B------:R-:W-:Y:S04]  /*117a0*/  STS [R17+0x1000], R88 ;  /* 0x0010005811007388 */ /* 0x000fe80000000800 */
[----:B------:R-:W-:Y:S04]  /*117b0*/  STS [R17+0x1200], R90 ;  /* 0x0012005a11007388 */ /* 0x000fe80000000800 */
[----:B------:R-:W-:Y:S04]  /*117c0*/  STS [R13+0x2000], R92 ;  /* 0x0020005c0d007388 */ /* 0x000fe80000000800 */
[----:B------:R1:W-:Y:S04]  /*117d0*/  STS [R13+0x2200], R94 ;  /* 0x0022005e0d007388 */ /* 0x0003e80000000800 */
[----:B------:R2:W-:Y:S04]  /*117e0*/  STS [R15+0x2000], R96 ;  /* 0x002000600f007388 */ /* 0x0005e80000000800 */
[----:B------:R2:W-:Y:S04]  /*117f0*/  STS [R15+0x2200], R98 ;  /* 0x002200620f007388 */ /* 0x0005e80000000800 */
[----:B------:R2:W-:Y:S04]  /*11800*/  STS [R9+0x2000], R100 ;  /* 0x0020006409007388 */ /* 0x0005e80000000800 */
[----:B------:R2:W-:Y:S04]  /*11810*/  STS [R9+0x2200], R102 ;  /* 0x0022006609007388 */ /* 0x0005e80000000800 */
[----:B------:R2:W-:Y:S04]  /*11820*/  STS [R17+0x2000], R104 ;  /* 0x0020006811007388 */ /* 0x0005e80000000800 */
[----:B------:R2:W-:Y:S01]  /*11830*/  STS [R17+0x2200], R106 ;  /* 0x0022006a11007388 */ /* 0x0005e20000000800 */
[----:B-1----:R-:W-:-:S04]  /*11840*/  @P2 FMUL.FTZ R13, R4, 0.69314718246459960938 ;  /* 0x3f317218040d2820 */ /* 0x002fc80000410000 */
[----:B-----5:R-:W-:Y:S01]  /*11850*/  @P2 FFMA.FTZ R14, R0, R19, R13 ;  /* 0x00000013000e2223 */ /* 0x020fe2000001000d */
[----:B------:R-:W-:Y:S06]  /*11860*/  @!P0 BRA `(.L_x_1919) ;  /* 0x0000000000248947 */ /* 0x000fec0003800000 */
[----:B------:R-:W1:Y:S01]  /*11870*/  S2R R0, SR_CTAID.Y ;  /* 0x0000000000007919 */ /* 0x000e620000002600 */
[----:B------:R-:W1:Y:S01]  /*11880*/  LDC R5, c[0x0][0x2c4] ;  /* 0x0000b100ff057b82 */ /* 0x000e620000000800 */
[----:B------:R-:W-:Y:S01]  /*11890*/  ISETP.NE.AND P0, PT, R183, -0x1, PT ;  /* 0xffffffffb700780c */ /* 0x000fe20003f05270 */
[----:B------:R-:W3:Y:S06]  /*118a0*/  S2R R25, SR_CTAID.Z ;  /* 0x0000000000197919 */ /* 0x000eec0000002700 */
[----:B------:R-:W3:Y:S01]  /*118b0*/  LDC R2, c[0x0][0x2e4] ;  /* 0x0000b900ff027b82 */ /* 0x000ee20000000800 */
[----:B-1----:R-:W-:-:S05]  /*118c0*/  IMAD R4, R0, R5, RZ ;  /* 0x0000000500047224 */ /* 0x002fca00078e02ff */
[----:B------:R-:W-:-:S05]  /*118d0*/  SEL R4, R4, R183, !P0 ;  /* 0x000000b704047207 */ /* 0x000fca0004000000 */
[----:B---3--:R-:W-:Y:S01]  /*118e0*/  IMAD R2, R25, R2, R4 ;  /* 0x0000000219027224 */ /* 0x008fe200078e0204 */
[----:B------:R-:W-:Y:S06]  /*118f0*/  BRA `(.L_x_1920) ;  /* 0x0000000000187947 */ /* 0x000fec0003800000 */
.L_x_1919:
[----:B------:R-:W1:Y:S01]  /*11900*/  S2R R25, SR_CTAID.Z ;  /* 0x0000000000197919 */ /* 0x000e620000002700 */
[----:B------:R-:W1:Y:S01]  /*11910*/  LDC R5, c[0x0][0x270] ;  /* 0x00009c00ff057b82 */ /* 0x000e620000000800 */
[----:B------:R-:W1:Y:S07]  /*11920*/  S2R R0, SR_CTAID.Y ;  /* 0x0000000000007919 */ /* 0x000e6e0000002600 */
[----:B------:R-:W3:Y:S01]  /*11930*/  LDC R2, c[0x0][0x2c4] ;  /* 0x0000b100ff027b82 */ /* 0x000ee20000000800 */
[----:B-1----:R-:W-:-:S04]  /*11940*/  IMAD R5, R0, R5, R25 ;  /* 0x0000000500057224 */ /* 0x002fc800078e0219 */
[----:B---3--:R-:W-:-:S07]  /*11950*/  IMAD R2, R5, R2, RZ ;  /* 0x0000000205027224 */ /* 0x008fce00078e02ff */
.L_x_1920:
[----:B------:R-:W-:Y:S01]  /*11960*/  BAR.SYNC.DEFER_BLOCKING 0x0 ;  /* 0x0000000000007b1d */ /* 0x000fe20000010000 */
[----:B------:R-:W-:Y:S02]  /*11970*/  LOP3.LUT R24, R6, 0xffffffe0, RZ, 0xc0, !PT ;  /* 0xffffffe006187812 */ /* 0x000fe400078ec0ff */
[----:B--2---:R-:W-:Y:S02]  /*11980*/  SHF.R.S32.HI R15, RZ, 0x1f, R0 ;  /* 0x0000001fff0f7819 */ /* 0x004fe40000011400 */
[----:B------:R-:W-:-:S03]  /*11990*/  SHF.R.S32.HI R185, RZ, 0x1f, R184 ;  /* 0x0000001fffb97819 */ /* 0x000fc600000114b8 */
[----:B------:R-:W1:Y:S01]  /*119a0*/  LDC.64 R4, c[0x0][0x290] ;  /* 0x0000a400ff047b82 */ /* 0x000e620000000a00 */
[----:B------:R-:W-:Y:S01]  /*119b0*/  IMAD.IADD R24, R3, 0x1, -R24 ;  /* 0x0000000103187824 */ /* 0x000fe200078e0a18 */
[----:B------:R-:W2:Y:S01]  /*119c0*/  S2R R9, SR_CTAID.X ;  /* 0x0000000000097919 */ /* 0x000ea20000002500 */
[----:B------:R-:W-:Y:S01]  /*119d0*/  ISETP.NE.AND P1, PT, R183, -0x1, PT ;  /* 0xffffffffb700780c */ /* 0x000fe20003f25270 */
[----:B------:R-:W-:Y:S01]  /*119e0*/  BSSY B0, `(.L_x_1921) ;  /* 0x0000029000007945 */ /* 0x000fe20003800000 */
[----:B------:R-:W3:Y:S01]  /*119f0*/  S2R R6, SR_TID.X ;  /* 0x0000000000067919 */ /* 0x000ee20000002100 */
[----:B------:R-:W-:Y:S02]  /*11a00*/  LOP3.LUT P2, RZ, R24, 0x3, RZ, 0xc0, !PT ;  /* 0x0000000318ff7812 */ /* 0x000fe4000784c0ff */
[----:B------:R-:W4:Y:S01]  /*11a10*/  LDC.64 R12, c[0x0][0x298] ;  /* 0x0000a600ff0c7b82 */ /* 0x000f220000000a00 */
[----:B------:R1:W2:Y:S04]  /*11a20*/  LDS.128 R20, [R181+0x800] ;  /* 0x00080000b5147984 */ /* 0x0002a80000000c00 */
[----:B------:R1:W2:Y:S02]  /*11a30*/  LDS.128 R16, [R181+0x1800] ;  /* 0x00180000b5107984 */ /* 0x0002a40000000c00 */
[----:B-1----:R-:W-:-:S02]  /*11a40*/  IMAD R15, R15, R4, RZ ;  /* 0x000000040f0f7224 */ /* 0x002fc400078e02ff */
[----:B------:R-:W-:Y:S01]  /*11a50*/  IMAD.WIDE.U32 R28, R0, R4, RZ ;  /* 0x00000004001c7225 */ /* 0x000fe200078e00ff */
[----:B------:R-:W-:-:S03]  /*11a60*/  SHF.R.S32.HI R4, RZ, 0x1f, R11 ;  /* 0x0000001fff047819 */ /* 0x000fc6000001140b */
[----:B------:R-:W-:Y:S01]  /*11a70*/  IMAD R5, R0, R5, R15 ;  /* 0x0000000500057224 */ /* 0x000fe200078e020f */
[----:B------:R-:W-:Y:S01]  /*11a80*/  LEA.HI R4, R4, R11, RZ, 0x2 ;  /* 0x0000000b04047211 */ /* 0x000fe200078f10ff */
[----:B----4-:R-:W-:-:S03]  /*11a90*/  IMAD.WIDE.U32 R30, R183, R12, RZ ;  /* 0x0000000cb71e7225 */ /* 0x010fc600078e00ff */
[----:B------:R-:W-:Y:S01]  /*11aa0*/  LOP3.LUT R4, R4, 0xffffffc, RZ, 0xc0, !PT ;  /* 0x0ffffffc04047812 */ /* 0x000fe200078ec0ff */
[----:B--2---:R-:W-:Y:S01]  /*11ab0*/  IMAD.SHL.U32 R15, R9, 0x40, RZ ;  /* 0x00000040090f7824 */ /* 0x004fe200078e00ff */
[----:B------:R-:W-:Y:S01]  /*11ac0*/  SEL R0, R28, R30, !P1 ;  /* 0x0000001e1c007207 */ /* 0x000fe20004800000 */
[----:B------:R-:W-:Y:S01]  /*11ad0*/  IMAD R183, R183, R13, R31 ;  /* 0x0000000db7b77224 */ /* 0x000fe200078e021f */
[----:B------:R-:W-:Y:S01]  /*11ae0*/  IADD3 R11, R11, -R4, RZ ;  /* 0x800000040b0b7210 */ /* 0x000fe20007ffe0ff */
[C---:B------:R-:W-:Y:S01]  /*11af0*/  IMAD.WIDE.U32 R26, R15.reuse, R12, R184 ;  /* 0x0000000c0f1a7225 */ /* 0x040fe200078e00b8 */
[----:B------:R-:W-:Y:S02]  /*11b00*/  SHF.R.S32.HI R3, RZ, 0x1f, R15 ;  /* 0x0000001fff037819 */ /* 0x000fe4000001140f */
[----:B------:R-:W-:Y:S01]  /*11b10*/  IADD3 R4, -R15, R182, RZ ;  /* 0x000000b60f047210 */ /* 0x000fe20007ffe1ff */
[----:B------:R-:W-:Y:S01]  /*11b20*/  @!P1 IMAD.IADD R183, R29, 0x1, R5 ;  /* 0x000000011db79824 */ /* 0x000fe200078e0205 */
[----:B------:R-:W-:Y:S01]  /*11b30*/  IADD3 R28, P0, R0, R26, RZ ;  /* 0x0000001a001c7210 */ /* 0x000fe20007f1e0ff */
[----:B------:R-:W-:-:S02]  /*11b40*/  IMAD R0, R3, R12, RZ ;  /* 0x0000000c03007224 */ /* 0x000fc400078e02ff */
[----:B------:R-:W-:Y:S02]  /*11b50*/  IMAD R9, R9, -0x40, R182 ;  /* 0xffffffc009097824 */ /* 0x000fe400078e02b6 */
[----:B------:R-:W-:Y:S02]  /*11b60*/  IMAD R0, R15, R13, R0 ;  /* 0x0000000d0f007224 */ /* 0x000fe400078e0200 */
[----:B------:R-:W-:Y:S01]  /*11b70*/  IMAD R11, R11, 0x10, R188 ;  /* 0x000000100b0b7824 */ /* 0x000fe200078e02bc */
[----:B---3--:R-:W-:Y:S06]  /*11b80*/  @P2 BRA `(.L_x_1922) ;  /* 0x0000000000382947 */ /* 0x008fec0003800000 */
        /* <DEDUP_REMOVED lines=14> */
.L_x_1922:
[----:B------:R-:W-:Y:S05]  /*11c70*/  BSYNC B0 ;  /* 0x0000000000007941 */ /* 0x000fea0003800000 */
.L_x_1921:
[----:B------:R-:W-:Y:S01]  /*11c80*/  SHF.R.S32.HI R2, RZ, 0x1f, R25 ;  /* 0x0000001fff027819 */ /* 0x000fe20000011419 */
[----:B------:R-:W-:Y:S01]  /*11c90*/  ULDC.64 UR4, c[0x0][0x2a0] ;  /* 0x0000a80000047ab9 */ /* 0x000fe20000000a00 */
[----:B------:R-:W-:Y:S01]  /*11ca0*/  LEA.HI.SX32 R8, R8, 0x20, 0x1e ;  /* 0x0000002008087811 */ /* 0x000fe200078ff2ff */
[----:B------:R-:W-:Y:S01]  /*11cb0*/  BSSY B0, `(.L_x_1923) ;  /* 0x000001f000007945 */ /* 0x000fe20003800000 */
[----:B------:R-:W-:Y:S01]  /*11cc0*/  IADD3.X R29, R183, R27, R0, P0, !PT ;  /* 0x0000001bb71d7210 */ /* 0x000fe200007fe400 */
[----:B------:R-:W-:Y:S01]  /*11cd0*/  IMAD R0, R2, UR4, RZ ;  /* 0x0000000402007c24 */ /* 0x000fe2000f8e02ff */
[----:B------:R-:W-:Y:S02]  /*11ce0*/  ISETP.GE.AND P0, PT, R7, R4, PT ;  /* 0x000000040700720c */ /* 0x000fe40003f06270 */
[----:B------:R-:W-:Y:S01]  /*11cf0*/  ISETP.GE.AND P4, PT, R8, R9, PT ;  /* 0x000000090800720c */ /* 0x000fe20003f86270 */
[C---:B------:R-:W-:Y:S01]  /*11d00*/  IMAD R0, R25.reuse, UR5, R0 ;  /* 0x0000000519007c24 */ /* 0x040fe2000f8e0200 */
[----:B-1----:R1:W2:Y:S01]  /*11d10*/  LDS.128 R8, [R181+0x2000] ;  /* 0x00200000b5087984 */ /* 0x0022a20000000c00 */
[----:B------:R-:W-:Y:S01]  /*11d20*/  IMAD.WIDE.U32 R4, R25, UR4, R28 ;  /* 0x0000000419047c25 */ /* 0x000fe2000f8e001c */
[----:B------:R-:W-:-:S02]  /*11d30*/  SHF.R.S32.HI R3, RZ, 0x1f, R6 ;  /* 0x0000001fff037819 */ /* 0x000fc40000011406 */
[----:B------:R1:W3:Y:S01]  /*11d40*/  LDS.128 R28, [R181] ;  /* 0x00000000b51c7984 */ /* 0x0002e20000000c00 */
[----:B------:R-:W-:Y:S01]  /*11d50*/  IMAD.IADD R15, R0, 0x1, R5 ;  /* 0x00000001000f7824 */ /* 0x000fe200078e0205 */
[----:B------:R-:W-:Y:S02]  /*11d60*/  LEA.HI R3, R3, R6, RZ, 0x2 ;  /* 0x0000000603037211 */ /* 0x000fe400078f10ff */
[----:B------:R1:W4:Y:S02]  /*11d70*/  LDS.128 R24, [R181+0x1000] ;  /* 0x00100000b5187984 */ /* 0x0003240000000c00 */
[----:B------:R-:W-:-:S04]  /*11d80*/  SHF.R.S32.HI R3, RZ, 0x2, R3 ;  /* 0x00000002ff037819 */ /* 0x000fc80000011403 */
[----:B------:R-:W-:Y:S01]  /*11d90*/  SHF.R.S32.HI R3, RZ, 0x1f, R3 ;  /* 0x0000001fff037819 */ /* 0x000fe20000011403 */
        /* <DEDUP_REMOVED lines=13> */
[----:B---3--:R3:W-:Y:S04]  /*11e70*/  @!P2 STG.E.128 desc[UR10][R34.64], R28 ;  /* 0x0000001c2200a986 */ /* 0x0087e8000c101d0a */
[----:B----4-:R3:W-:Y:S04]  /*11e80*/  @!P1 STG.E.128 desc[UR10][R34.64+0x40], R24 ;  /* 0x0000401822009986 */ /* 0x0107e8000c101d0a */
[----:B--2---:R3:W-:Y:S02]  /*11e90*/  @!P0 STG.E.128 desc[UR10][R34.64+0x80], R8 ;  /* 0x0000800822008986 */ /* 0x0047e4000c101d0a */
.L_x_1924:
[----:B------:R-:W-:Y:S05]  /*11ea0*/  BSYNC B0 ;  /* 0x0000000000007941 */ /* 0x000fea0003800000 */
.L_x_1923:
[----:B--23--:R2:W3:Y:S01]  /*11eb0*/  LDS.128 R8, [R181+0x2800] ;  /* 0x00280000b5087984 */ /* 0x00c4e20000000c00 */
        /* <DEDUP_REMOVED lines=17> */
[----:B------:R1:W-:Y:S01]  /*11fd0*/  @!P1 STG.E.128 desc[UR10][R4.64+0x40], R16 ;  /* 0x0000401004009986 */ /* 0x0003e2000c101d0a */
[----:B------:R-:W-:Y:S05]  /*11fe0*/  @P0 EXIT ;  /* 0x000000000000094d */ /* 0x000fea0003800000 */
[----:B---3--:R-:W-:Y:S01]  /*11ff0*/  STG.E.128 desc[UR10][R4.64+0x80], R8 ;  /* 0x0000800804007986 */ /* 0x008fe2000c101d0a */
[----:B------:R-:W-:Y:S05]  /*12000*/  EXIT ;  /* 0x000000000000794d */ /* 0x000fea0003800000 */
.L_x_1925:
        /* <DEDUP_REMOVED lines=15> */
.L_x_6250:


//--------------------- .text._ZN5flash24flash_fwd_splitkv_kernelI23Flash_fwd_kernel_traitsILi96ELi64ELi128ELi4ELb0ELb0EN7cutlass6half_tE19Flash_kernel_traitsILi96ELi64ELi128ELi4ES3_EELb1ELb0ELb1ELb0ELb0ELb1ELb0ELb0EEEvNS_16Flash_fwd_paramsE --------------------------
	.section	.text._ZN5flash24flash_fwd_splitkv_kernelI23Flash_fwd_kernel_traitsILi96ELi64ELi128ELi4ELb0ELb0EN7cutlass6half_tE19Flash_kernel_traitsILi96ELi64ELi128ELi4ES3_EELb1ELb0ELb1ELb0ELb0ELb1ELb0ELb0EEEvNS_16Flash_fwd_paramsE,"ax",@progbits
	.align	128
        .global         _ZN5flash24flash_fwd_splitkv_kernelI23Flash_fwd_kernel_traitsILi96ELi64ELi128ELi4ELb0ELb0EN7cutlass6half_tE19Flash_kernel_traitsILi96ELi64ELi128ELi4ES3_EELb1ELb0ELb1ELb0ELb0ELb1ELb0ELb0EEEvNS_16Flash_fwd_paramsE
        .type           _ZN5flash24flash_fwd_splitkv_kernelI23Flash_fwd_kernel_traitsILi96ELi64ELi128ELi4ELb0ELb0EN7cutlass6half_tE19Flash_kernel_traitsILi96ELi64ELi128ELi4ES3_EELb1ELb0ELb1ELb0ELb0ELb1ELb0ELb0EEEvNS_16Flash_fwd_paramsE,@function
        .size           _ZN5flash24flash_fwd_splitkv_kernelI23Flash_fwd_kernel_traitsILi96ELi64ELi128ELi4ELb0ELb0EN7cutlass6half_tE19Flash_kernel_traitsILi96ELi64ELi128ELi4ES3_EELb1ELb0ELb1ELb0ELb0ELb1ELb0ELb0EEEvNS_16Flash_fwd_paramsE,(.L_x_6251 - _ZN5flash24flash_fwd_splitkv_kernelI23Flash_fwd_kernel_traitsILi96ELi64ELi128ELi4ELb0ELb0EN7cutlass6half_tE19Flash_kernel_traitsILi96ELi64ELi128ELi4ES3_EELb1ELb0ELb1ELb0ELb0ELb1ELb0ELb0EEEvNS_16Flash_fwd_paramsE)
        .other          _ZN5flash24flash_fwd_splitkv_kernelI23Flash_fwd_kernel_traitsILi96ELi64ELi128ELi4ELb0ELb0EN7cutlass6half_tE19Flash_kernel_traitsILi96ELi64ELi128ELi4ES3_EELb1ELb0ELb1ELb0ELb0ELb1ELb0ELb0EEEvNS_16Flash_fwd_paramsE,@"STO_CUDA_ENTRY STV_DEFAULT"
_ZN5flash24flash_fwd_splitkv_kernelI23Flash_fwd_kernel_traitsILi96ELi64ELi128ELi4ELb0ELb0EN7cutlass6half_tE19Flash_kernel_traitsILi96ELi64ELi128ELi4ES3_EELb1ELb0ELb1ELb0ELb0ELb1ELb0ELb0EEEvNS_16Flash_fwd_paramsE:
.text._ZN5flash24flash_fwd_splitkv_kernelI23Flash_fwd_kernel_traitsILi96ELi64ELi128ELi4ELb0ELb0EN7cutlass6half_tE19Flash_kernel_traitsILi96ELi64ELi128ELi4ES3_EELb1ELb0ELb1ELb0ELb0ELb1ELb0ELb0EEEvNS_16Flash_fwd_paramsE:
        /* <DEDUP_REMOVED lines=38> */
.L_x_1926:
[----:B------:R-:W1:Y:S02]  /*0260*/  LDC R4, c[0x0][0x2c8] ;  /* 0x0000b200ff047b82 */ /* 0x000e640000000800 */
.L_x_1927:
        /* <DEDUP_REMOVED lines=15> */
[----:B-1----:R-:W1:Y:S01]  /*0360*/  S2R R7, SR_TID.X ;  /* 0x0000000000077919 */ /* 0x002e620000002100 */
[----:B------:R-:W-:Y:S01]  /*0370*/  @!P1 ISETP.NE.AND.EX P0, PT, R3, RZ, PT, P0 ;  /* 0x000000ff0300920c */ /* 0x000fe20003f05300 */
[----:B------:R-:W-:Y:S01]  /*0380*/  UIADD3 UR5, UR5, 0x7f, URZ ;  /* 0x0000007f05057890 */ /* 0x000fe2000fffe03f */
[----:B------:R-:W-:Y:S02]  /*0390*/  IADD3 R3, -R176, 0xbf, R131 ;  /* 0x000000bfb0037810 */ /* 0x000fe40007ffe183 */
[----:B------:R-:W-:Y:S01]  /*03a0*/  @!P1 SEL R5, R5, RZ, P0 ;  /* 0x000000ff05059207 */ /* 0x000fe20000000000 */
[----:B------:R-:W-:-:S03]  /*03b0*/  USHF.R.S32.HI UR4, URZ, 0x1f, UR5 ;  /* 0x0000001f3f047899 */ /* 0x000fc60008011405 */
[----:B------:R-:W-:Y:S01]  /*03c0*/  @!P1 IADD3 R125, R5, R4, -R11 ;  /* 0x00000004057d9210 */ /* 0x000fe20007ffe80b */
        /* <DEDUP_REMOVED lines=23> */
[----:B------:R-:W-:-:S05]  /*0540*/  IMAD.IADD R7, R7, 0x1, -R14 ;  /* 0x0000000107077824 */ /* 0x000fca00078e0a0e */
[----:B------:R-:W-:Y:S01]  /*0550*/  ISETP.NE.AND P6, PT, R7, RZ, PT ;  /* 0x000000ff0700720c */ /* 0x000fe20003fc5270 */
[----:B-1----:R-:W-:-:S04]  /*0560*/  @P0 IMAD.WIDE.U32 R12, R177, R4, RZ ;  /* 0x00000004b10c0225 */ /* 0x002fc800078e00ff */
[----:B------:R-:W-:Y:S02]  /*0570*/  @P0 IMAD R177, R177, R5, R13 ;  /* 0x00000005b1b10224 */ /* 0x000fe400078e020d */
[-C--:B--2---:R-:W-:Y:S01]  /*0580*/  @!P0 IMAD R8, R9, R2.reuse, RZ ;  /* 0x0000000209088224 */ /* 0x084fe200078e02ff */
[----:B------:R-:W-:Y:S01]  /*0590*/  SHF.R.S32.HI R9, RZ, 0x1f, R131 ;  /* 0x0000001fff097819 */ /* 0x000fe20000011483 */
[----:B------:R-:W-:-:S04]  /*05a0*/  @!P0 IMAD.WIDE.U32 R14, R0, R2, RZ ;  /* 0x00000002000e8225 */ /* 0x000fc800078e00ff */
[C---:B------:R-:W-:Y:S02]  /*05b0*/  @!P0 IMAD R3, R0.reuse, R3, R8 ;  /* 0x0000000300038224 */ /* 0x040fe400078e0208 */
        /* <DEDUP_REMOVED lines=16> */
[----:B------:R-:W-:Y:S01]  /*06c0*/  IADD3 R7, R3, 0x20, RZ ;  /* 0x0000002003077810 */ /* 0x000fe20007ffe0ff */
[----:B------:R-:W-:Y:S01]  /*06d0*/  IMAD R9, R9, UR4, RZ ;  /* 0x0000000409097c24 */ /* 0x000fe2000f8e02ff */
[----:B------:R-:W-:Y:S02]  /*06e0*/  IADD3.X R15, R177, R17, R2, P0, !PT ;  /* 0x00000011b10f7210 */ /* 0x000fe400007fe402 */
[----:B------:R-:W-:Y:S01]  /*06f0*/  IADD3 R2, P3, R0, R3, RZ ;  /* 0x0000000300027210 */ /* 0x000fe20007f7e0ff */
[C---:B------:R-:W-:Y:S01]  /*0700*/  IMAD R17, R10.reuse, UR5, R9 ;  /* 0x000000050a117c24 */ /* 0x040fe2000f8e0209 */
[----:B------:R-:W-:Y:S01]  /*0710*/  ISETP.GE.AND P0, PT, R7, R176, PT ;  /* 0x000000b00700720c */ /* 0x000fe20003f06270 */
[----:B------:R-:W-:Y:S01]  /*0720*/  IMAD.WIDE.U32 R14, R10, UR4, R14 ;  /* 0x000000040a0e7c25 */ /* 0x000fe2000f8e000e */
[----:B------:R-:W-:-:S02]  /*0730*/  SHF.R.S32.HI R9, RZ, 0x1f, R3 ;  /* 0x0000001fff097819 */ /* 0x000fc40000011403 */
[C---:B------:R-:W-:Y:S01]  /*0740*/  IADD3 R8, R12.reuse, 0x40, RZ ;  /* 0x000000400c087810 */ /* 0x040fe20007ffe0ff */
[----:B------:R-:W-:Y:S02]  /*0750*/  VIADD R10, R12, 0x20 ;  /* 0x000000200c0a7836 */ /* 0x000fe40000000000 */
[----:B------:R-:W-:Y:S01]  /*0760*/  IMAD.IADD R17, R15, 0x1, R17 ;  /* 0x000000010f117824 */ /* 0x000fe200078e0211 */
[----:B------:R-:W-:Y:S06]  /*0770*/  @P1 BRA `(.L_x_1930) ;  /* 0x00000000003c1947 */ /* 0x000fec0003800000 */
        /* <DEDUP_REMOVED lines=15> */
.L_x_1930:
[----:B------:R-:W-:Y:S05]  /*0870*/  BSYNC B0 ;  /* 0x0000000000007941 */ /* 0x000fea0003800000 */
.L_x_1929:
        /* <DEDUP_REMOVED lines=20> */
.L_x_1932:
[----:B------:R-:W-:Y:S05]  /*09c0*/  BSYNC B0 ;  /* 0x0000000000007941 */ /* 0x000fea0003800000 */
.L_x_1931:
        /* <DEDUP_REMOVED lines=11> */
.L_x_1928:
        /* <DEDUP_REMOVED lines=24> */
.L_x_1933:
[----:B------:R-:W-:Y:S05]  /*0c00*/  @!P6 BRA `(.L_x_1934) ;  /* 0x000000040038e947 */ /* 0x000fea0003800000 */
[----:B------:R-:W2:Y:S01]  /*0c10*/  LDC R16, c[0x0][0x380] ;  /* 0x0000e000ff107b82 */ /* 0x000ea20000000800 */
[----:B------:R-:W-:Y:S01]  /*0c20*/  LEA R19, R134, 0xffffff80, 0x7 ;  /* 0xffffff8086137811 */ /* 0x000fe200078e38ff */
[----:B------:R-:W-:-:S06]  /*0c30*/  ULDC.64 UR4, c[0x0][0x260] ;  /* 0x0000980000047ab9 */ /* 0x000fcc0000000a00 */
[----:B------:R-:W3:Y:S08]  /*0c40*/  LDC R13, c[0x0][0x278] ;  /* 0x00009e00ff0d7b82 */ /* 0x000ef00000000800 */
[----:B------:R-:W4:Y:S01]  /*0c50*/  LDC.64 R116, c[0x0][0x248] ;  /* 0x00009200ff747b82 */ /* 0x000f220000000a00 */
[----:B--2---:R-:W-:-:S04]  /*0c60*/  IABS R4, R16 ;  /* 0x0000001000047213 */ /* 0x004fc80000000000 */
[----:B------:R-:W2:Y:S08]  /*0c70*/  I2F.RP R5, R4 ;  /* 0x0000000400057306 */ /* 0x000eb00000209400 */
[----:B--2---:R-:W2:Y:S02]  /*0c80*/  MUFU.RCP R8, R5 ;  /* 0x0000000500087308 */ /* 0x004ea40000001000 */
[----:B--2---:R-:W-:-:S06]  /*0c90*/  IADD3 R8, R8, 0xffffffe, RZ ;  /* 0x0ffffffe08087810 */ /* 0x004fcc0007ffe0ff */
        /* <DEDUP_REMOVED lines=20> */
[----:B-----5:R-:W2:Y:S01]  /*0de0*/  LDG.E R6, desc[UR12][R20.64] ;  /* 0x0000000c14067981 */ /* 0x020ea2000c1e1900 */
[----:B---3--:R-:W-:Y:S01]  /*0df0*/  IABS R2, R13 ;  /* 0x0000000d00027213 */ /* 0x008fe20000000000 */
        /* <DEDUP_REMOVED lines=24> */
[----:B------:R-:W3:Y:S05]  /*0f80*/  LDC.64 R2, c[0x0][0x238] ;  /* 0x00008e00ff027b82 */ /* 0x000eea0000000a00 */
[----:B------:R-:W-:-:S06]  /*0f90*/  @P2 IADD3 R12, R12, 0x1, RZ ;  /* 0x000000010c0c2810 */ /* 0x000fcc0007ffe0ff */
[----:B------:R-:W-:Y:S01]  /*0fa0*/  @!P0 IMAD.MOV R12, RZ, RZ, -R12 ;  /* 0x000000ffff0c8224 */ /* 0x000fe200078e0a0c */
[----:B------:R-:W-:-:S04]  /*0fb0*/  @!P1 LOP3.LUT R12, RZ, R13, RZ, 0x33, !PT ;  /* 0x0000000dff0c9212 */ /* 0x000fc800078e33ff */
[----:B------:R-:W-:Y:S02]  /*0fc0*/  SHF.R.S32.HI R13, RZ, 0x1f, R12 ;  /* 0x0000001fff0d7819 */ /* 0x000fe4000001140c */
[----:B--2---:R-:W-:Y:S01]  /*0fd0*/  SHF.R.S32.HI R9, RZ, 0x1f, R6 ;  /* 0x0000001fff097819 */ /* 0x004fe20000011406 */
[----:B-1----:R-:W-:-:S04]  /*0fe0*/  IMAD.WIDE.U32 R14, R6, R4, RZ ;  /* 0x00000004060e7225 */ /* 0x002fc800078e00ff */
[----:B------:R-:W-:Y:S02]  /*0ff0*/  IMAD R8, R9, R4, RZ ;  /* 0x0000000409087224 */ /* 0x000fe400078e02ff */
[----:B----4-:R-:W-:Y:S02]  /*1000*/  IMAD R4, R17, R116, RZ ;  /* 0x0000007411047224 */ /* 0x010fe400078e02ff */
[----:B------:R-:W-:Y:S02]  /*1010*/  IMAD R5, R6, R5, R8 ;  /* 0x0000000506057224 */ /* 0x000fe400078e0208 */
[----:B------:R-:W-:Y:S02]  /*1020*/  IMAD R4, R19, R117, R4 ;  /* 0x0000007513047224 */ /* 0x000fe400078e0204 */
[----:B---3--:R-:W-:Y:S01]  /*1030*/  IMAD R9, R9, R2, RZ ;  /* 0x0000000209097224 */ /* 0x008fe200078e02ff */
        /* <DEDUP_REMOVED lines=11> */
.L_x_1934:
        /* <DEDUP_REMOVED lines=9> */
[----:B-1----:R-:W-:-:S02]  /*1180*/  VIADD R8, R8, 0xffffffe ;  /* 0x0ffffffe08087836 */ /* 0x002fc40000000000 */
[----:B--2---:R-:W-:-:S04]  /*1190*/  @P3 IMAD R5, R20, R117, RZ ;  /* 0x0000007514053224 */ /* 0x004fc800078e02ff */
[----:B------:R-:W1:Y:S01]  /*11a0*/  F2I.FTZ.U32.TRUNC.NTZ R9, R8 ;  /* 0x0000000800097305 */ /* 0x000e62000021f000 */
[----:B------:R-:W-:-:S05]  /*11b0*/  @P3 IMAD.WIDE.U32 R20, R20, R116, RZ ;  /* 0x0000007414143225 */ /* 0x000fca00078e00ff */
[----:B------:R-:W-:Y:S02]  /*11c0*/  @P3 IADD3 R5, R21, R5, RZ ;  /* 0x0000000515053210 */ /* 0x000fe40007ffe0ff */
[----:B------:R-:W-:Y:S01]  /*11d0*/  @P3 MOV R16, R20 ;  /* 0x0000001400103202 */ /* 0x000fe20000000f00 */
        /* <DEDUP_REMOVED lines=9> */
[----:B------:R-:W-:Y:S01]  /*1270*/  IMAD R2, R3, R2, R4 ;  /* 0x0000000203027224 */ /* 0x000fe200078e0204 */
[----:B------:R-:W-:-:S04]  /*1280*/  LOP3.LUT R4, R10, R13, RZ, 0x3c, !PT ;  /* 0x0000000d0a047212 */ /* 0x000fc800078e3cff */
[----:B------:R-:W-:Y:S02]  /*1290*/  ISETP.GT.U32.AND P0, PT, R3, R2, PT ;  /* 0x000000020300720c */ /* 0x000fe40003f04070 */
[----:B------:R-:W-:-:S11]  /*12a0*/  ISETP.GE.AND P1, PT, R4, RZ, PT ;  /* 0x000000ff0400720c */ /* 0x000fd60003f26270 */
        /* <DEDUP_REMOVED lines=19> */
[----:B------:R-:W-:Y:S02]  /*13e0*/  IADD3 R5, R21, R5, RZ ;  /* 0x0000000515057210 */ /* 0x000fe40007ffe0ff */
[----:B------:R-:W-:-:S07]  /*13f0*/  MOV R16, R20 ;  /* 0x0000001400107202 */ /* 0x000fce0000000f00 */
.L_x_1936:
[----:B------:R-:W-:Y:S01]  /*1400*/  MOV R20, R16 ;  /* 0x0000001000147202 */ /* 0x000fe20000000f00 */
[----:B------:R-:W-:Y:S01]  /*1410*/  IMAD R4, R17, R116, RZ ;  /* 0x0000007411047224 */ /* 0x000fe200078e02ff */
[----:B------:R-:W-:Y:S02]  /*1420*/  MOV R21, R5 ;  /* 0x0000000500157202 */ /* 0x000fe40000000f00 */
[----:B------:R-:W-:Y:S01]  /*1430*/  @!P0 LOP3.LUT R12, RZ, R13, RZ, 0x33, !PT ;  /* 0x0000000dff0c8212 */ /* 0x000fe200078e33ff */
[-C--:B------:R-:W-:Y:S01]  /*1440*/  IMAD R4, R117, R19.reuse, R4 ;  /* 0x0000001375047224 */ /* 0x080fe200078e0204 */
[----:B------:R-:W-:Y:S01]  /*1450*/  @P3 IADD3 R14, R11, R14, RZ ;  /* 0x0000000e0b0e3210 */ /* 0x000fe20007ffe0ff */
[----:B------:R-:W-:Y:S01]  /*1460*/  IMAD.WIDE.U32 R20, R116, R19, R20 ;  /* 0x0000001374147225 */ /* 0x000fe200078e0014 */
[----:B------:R-:W-:-:S03]  /*1470*/  SHF.R.S32.HI R13, RZ, 0x1f, R12 ;  /* 0x0000001fff0d7819 */ /* 0x000fc6000001140c */
[----:B-1----:R-:W-:Y:S01]  /*1480*/  @P3 IMAD.WIDE.U32 R24, R14, R8, RZ ;  /* 0x000000080e183225 */ /* 0x002fe200078e00ff */
[----:B------:R-:W-:-:S03]  /*1490*/  IADD3 R21, R21, R4, RZ ;  /* 0x0000000415157210 */ /* 0x000fc60007ffe0ff */
[-C--:B--2---:R-:W-:Y:S02]  /*14a0*/  IMAD R4, R13, R2.reuse, RZ ;  /* 0x000000020d047224 */ /* 0x084fe400078e02ff */
        /* <DEDUP_REMOVED lines=8> */
[----:B-1----:R-:W-:Y:S01]  /*1530*/  IMAD R14, R9, R4, RZ ;  /* 0x00000004090e7224 */ /* 0x002fe200078e02ff */
[----:B-----5:R-:W-:-:S03]  /*1540*/  SHF.R.S32.HI R9, RZ, 0x1f, R6 ;  /* 0x0000001fff097819 */ /* 0x020fc60000011406 */
[C---:B------:R-:W-:Y:S02]  /*1550*/  IMAD R5, R11.reuse, R5, R14 ;  /* 0x000000050b057224 */ /* 0x040fe400078e020e */
[----:B------:R-:W-:-:S04]  /*1560*/  IMAD.WIDE.U32 R14, R11, R4, RZ ;  /* 0x000000040b0e7225 */ /* 0x000fc800078e00ff */
[----:B--2---:R-:W-:Y:S01]  /*1570*/  IMAD R9, R9, R2, RZ ;  /* 0x0000000209097224 */ /* 0x004fe200078e02ff */
[----:B------:R-:W-:-:S03]  /*1580*/  IADD3 R15, R15, R5, RZ ;  /* 0x000000050f0f7210 */ /* 0x000fc60007ffe0ff */
[C---:B------:R-:W-:Y:S02]  /*1590*/  IMAD R9, R6.reuse, R3, R9 ;  /* 0x0000000306097224 */ /* 0x040fe400078e0209 */
[----:B------:R-:W-:-:S05]  /*15a0*/  IMAD.WIDE.U32 R24, R6, R2, R14 ;  /* 0x0000000206187225 */ /* 0x000fca00078e000e */
[----:B------:R-:W-:-:S07]  /*15b0*/  IADD3 R9, R25, R9, RZ ;  /* 0x0000000919097210 */ /* 0x000fce0007ffe0ff */
.L_x_1935:
[----:B------:R-:W-:Y:S01]  /*15c0*/  ISETP.NE.AND P0, PT, R177, -0x1, PT ;  /* 0xffffffffb100780c */ /* 0x000fe20003f05270 */
[----:B------:R-:W1:Y:S01]  /*15d0*/  S2UR UR8, SR_CgaCtaId ;  /* 0x00000000000879c3 */ /* 0x000e620000008800 */
[----:B------:R-:W-:Y:S01]  /*15e0*/  SHF.R.S32.HI R18, RZ, 0x1f, R7 ;  /* 0x0000001fff127819 */ /* 0x000fe20000011407 */
[----:B------:R-:W-:Y:S01]  /*15f0*/  IMAD.IADD R25, R176, 0x1, -R131 ;  /* 0x00000001b0197824 */ /* 0x000fe200078e0a83 */
[----:B------:R-:W-:Y:S01]  /*1600*/  ULDC.64 UR4, c[0x0][0x268] ;  /* 0x00009a0000047ab9 */ /* 0x000fe20000000a00 */
[----:B------:R-:W-:Y:S01]  /*1610*/  ULDC.64 UR6, c[0x0][0x258] ;  /* 0x0000960000067ab9 */ /* 0x000fe20000000a00 */
[-C--:B------:R-:W-:Y:S01]  /*1620*/  LEA.HI R11, R18, R7.reuse, RZ, 0x2 ;  /* 0x00000007120b7211 */ /* 0x080fe200078f10ff */
[----:B------:R-:W-:Y:S01]  /*1630*/  VIADD R174, R134, 0xffffffff ;  /* 0xffffffff86ae7836 */ /* 0x000fe20000000000 */
[----:B------:R-:W-:Y:S01]  /*1640*/  LEA.HI R16, R18, R7, RZ, 0x3 ;  /* 0x0000000712107211 */ /* 0x000fe200078f18ff */
[----:B------:R-:W-:Y:S01]  /*1650*/  UMOV UR9, 0x400 ;  /* 0x0000040000097882 */ /* 0x000fe20000000000 */
[----:B------:R-:W-:Y:S01]  /*1660*/  LOP3.LUT R178, R11, 0xfffffffc, RZ, 0xc0, !PT ;  /* 0xfffffffc0bb27812 */ /* 0x000fe200078ec0ff */
[----:B------:R-:W-:Y:S01]  /*1670*/  BSSY B0, `(.L_x_1937) ;  /* 0x000005c000007945 */ /* 0x000fe20003800000 */
        /* <DEDUP_REMOVED lines=10> */
[----:B------:R-:W-:-:S02]  /*1720*/  LOP3.LUT R175, R175, 0xc0, RZ, 0xc0, !PT ;  /* 0x000000c0afaf7812 */ /* 0x000fc400078ec0ff */
[----:B------:R-:W-:Y:S01]  /*1730*/  LEA.HI R124, R18, R7, RZ, 0x5 ;  /* 0x00000007127c7211 */ /* 0x000fe200078f28ff */
[----:B------:R-:W-:Y:S01]  /*1740*/  VIADD R169, R178, 0x20 ;  /* 0x00000020b2a97836 */ /* 0x000fe20000000000 */
[----:B------:R-:W-:Y:S02]  /*1750*/  LOP3.LUT R28, R175, 0x18, R178, 0xf8, !PT ;  /* 0x00000018af1c7812 */ /* 0x000fe400078ef8b2 */
[----:B------:R-:W-:Y:S02]  /*1760*/  SHF.R.U32.HI R175, RZ, 0x3, R175 ;  /* 0x00000003ffaf7819 */ /* 0x000fe400000116af */
[----:B------:R-:W-:Y:S02]  /*1770*/  LOP3.LUT R11, R11, 0x7fffffe, RZ, 0xc0, !PT ;  /* 0x07fffffe0b0b7812 */ /* 0x000fe400078ec0ff */
[----:B------:R-:W-:Y:S02]  /*1780*/  LOP3.LUT R175, R28, R175, RZ, 0x3c, !PT ;  /* 0x000000af1caf7212 */ /* 0x000fe400078e3cff */
[----:B------:R-:W-:-:S02]  /*1790*/  SHF.R.S32.HI R129, RZ, 0x5, R124 ;  /* 0x00000005ff817819 */ /* 0x000fc4000001147c */
[----:B------:R-:W-:Y:S01]  /*17a0*/  IADD3 R24, P1, R178, R24, RZ ;  /* 0x00000018b2187210 */ /* 0x000fe20007f3e0ff */
[-C--:B--2---:R-:W-:Y:S01]  /*17b0*/  @!P0 IMAD R15, R15, R2.reuse, RZ ;  /* 0x000000020f0f8224 */ /* 0x084fe200078e02ff */
[-C--:B------:R-:W-:Y:S01]  /*17c0*/  ISETP.GE.AND P4, PT, R20, R25.reuse, PT ;  /* 0x000000191400720c */ /* 0x080fe20003f86270 */
[----:B------:R-:W-:Y:S01]  /*17d0*/  @!P0 IMAD.WIDE.U32 R30, R0, R2, RZ ;  /* 0x00000002001e8225 */ /* 0x000fe200078e00ff */
[----:B------:R-:W-:Y:S02]  /*17e0*/  ISETP.GE.AND P2, PT, R14, R25, PT ;  /* 0x000000190e00720c */ /* 0x000fe40003f46270 */
[----:B------:R-:W-:Y:S01]  /*17f0*/  IADD3 R26, P3, R178, R26, RZ ;  /* 0x0000001ab21a7210 */ /* 0x000fe20007f7e0ff */
[----:B------:R-:W-:Y:S01]  /*1800*/  IMAD.IADD R2, R20, 0x1, -R11 ;  /* 0x0000000114027824 */ /* 0x000fe200078e0a0b */
[----:B------:R-:W-:Y:S01]  /*1810*/  SHF.R.S32.HI R11, RZ, 0x1f, R10 ;  /* 0x0000001fff0b7819 */ /* 0x000fe2000001140a */
[----:B---3--:R-:W-:Y:S01]  /*1820*/  @P0 IMAD.WIDE.U32 R28, R177, R4, RZ ;  /* 0x00000004b11c0225 */ /* 0x008fe200078e00ff */
[----:B------:R-:W-:-:S02]  /*1830*/  SHF.R.S32.HI R21, RZ, 0x1f, R20 ;  /* 0x0000001fff157819 */ /* 0x000fc40000011414 */
[----:B------:R-:W-:Y:S01]  /*1840*/  IADD3 R168, R178, 0x40, RZ ;  /* 0x00000040b2a87810 */ /* 0x000fe20007ffe0ff */
[----:B------:R-:W-:Y:S02]  /*1850*/  @!P0 IMAD R4, R0, R3, R15 ;  /* 0x0000000300048224 */ /* 0x000fe400078e020f */
[----:B------:R-:W-:Y:S02]  /*1860*/  @P0 IMAD R5, R177, R5, R29 ;  /* 0x00000005b1050224 */ /* 0x000fe400078e021d */
[----:B------:R-:W-:Y:S01]  /*1870*/  @P0 IMAD.MOV.U32 R3, RZ, RZ, R28 ;  /* 0x000000ffff030224 */ /* 0x000fe200078e001c */
[----:B------:R-:W-:Y:S01]  /*1880*/  @!P0 MOV R3, R30 ;  /* 0x0000001e00038202 */ /* 0x000fe20000000f00 */
[----:B------:R-:W-:Y:S02]  /*1890*/  @!P0 IMAD.IADD R5, R31, 0x1, R4 ;  /* 0x000000011f058824 */ /* 0x000fe400078e0204 */
[----:B------:R-:W-:Y:S01]  /*18a0*/  IMAD R4, R129, 0x8, R2 ;  /* 0x0000000881047824 */ /* 0x000fe200078e0202 */
[----:B------:R-:W-:Y:S01]  /*18b0*/  SHF.R.S32.HI R2, RZ, 0x1f, R178 ;  /* 0x0000001fff027819 */ /* 0x000fe200000114b2 */
[----:B------:R-:W-:Y:S01]  /*18c0*/  IMAD R31, R11, UR6, RZ ;  /* 0x000000060b1f7c24 */ /* 0x000fe2000f8e02ff */
[----:B------:R-:W-:Y:S01]  /*18d0*/  IADD3 R28, P0, R178, R3, RZ ;  /* 0x00000003b21c7210 */ /* 0x000fe20007f1e0ff */
[----:B------:R-:W-:Y:S01]  /*18e0*/  IMAD R3, R13, UR4, RZ ;  /* 0x000000040d037c24 */ /* 0x000fe2000f8e02ff */
[C---:B------:R-:W-:Y:S01]  /*18f0*/  IADD3.X R27, R2.reuse, R8, RZ, P3, !PT ;  /* 0x00000008021b7210 */ /* 0x040fe20001ffe4ff */
[----:B------:R-:W-:-:S02]  /*1900*/  IMAD.X R25, R2, 0x1, R9, P1 ;  /* 0x0000000102197824 */ /* 0x000fc400008e0609 */
[----:B------:R-:W-:Y:S01]  /*1910*/  IMAD.X R29, R2, 0x1, R5, P0 ;  /* 0x00000001021d7824 */ /* 0x000fe200000e0605 */
[----:B------:R-:W-:Y:S01]  /*1920*/  SHF.L.U32 R2, R174, 0x7, RZ ;  /* 0x00000007ae027819 */ /* 0x000fe200000006ff */
[C---:B------:R-:W-:Y:S02]  /*1930*/  IMAD R3, R12.reuse, UR5, R3 ;  /* 0x000000050c037c24 */ /* 0x040fe4000f8e0203 */
[----:B------:R-:W-:Y:S01]  /*1940*/  IMAD.WIDE.U32 R12, R12, UR4, R24 ;  /* 0x000000040c0c7c25 */ /* 0x000fe2000f8e0018 */
[----:B-1----:R-:W-:-:S03]  /*1950*/  ULEA UR4, UR8, UR9, 0x18 ;  /* 0x0000000908047291 */ /* 0x002fc6000f8ec03f */
[----:B------:R-:W-:Y:S02]  /*1960*/  IMAD.U32 R175, R4, 0x20, R175 ;  /* 0x0000002004af7824 */ /* 0x000fe400078e00af */
        /* <DEDUP_REMOVED lines=44> */
.L_x_1938:
[----:B------:R-:W-:Y:S05]  /*1c30*/  BSYNC B0 ;  /* 0x0000000000007941 */ /* 0x000fea0003800000 */
.L_x_1937:
        /* <DEDUP_REMOVED lines=40> */
.L_x_1940:
[----:B------:R-:W-:Y:S05]  /*1ec0*/  BSYNC B0 ;  /* 0x0000000000007941 */ /* 0x000fea0003800000 */
.L_x_1939:
        /* <DEDUP_REMOVED lines=43> */
.L_x_1942:
[----:B------:R-:W-:Y:S05]  /*2180*/  BSYNC B0 ;  /* 0x0000000000007941 */ /* 0x000fea0003800000 */
.L_x_1941:
        /* <DEDUP_REMOVED lines=33> */
.L_x_1944:
[----:B------:R-:W-:Y:S05]  /*23a0*/  BSYNC B0 ;  /* 0x0000000000007941 */ /* 0x000fea0003800000 */
.L_x_1943:
[----:B------:R-:W-:Y:S01]  /*23b0*/  BSSY B0, `(.L_x_1945) ;  /* 0x0000023000007945 */ /* 0x000fe20003800000 */
[C---:B------:R-:W-:Y:S02]  /*23c0*/  IADD3 R120, P0, R20.reuse, R19, RZ ;  /* 0x0000001314787210 */ /* 0x040fe40007f1e0ff */
[----:B------:R-:W-:Y:S01]  /*23d0*/  IADD3 R24, R20, 0x60, RZ ;  /* 0x0000006014187810 */ /* 0x000fe20007ffe0ff */
[----:B------:R-:W-:Y:S10]  /*23e0*/  @P1 BRA `(.L_x_1946) ;  /* 0x00000000007c1947 */ /* 0x000ff40003800000 */
        /* <DEDUP_REMOVED lines=31> */
.L_x_1946:
[----:B------:R-:W-:Y:S05]  /*25e0*/  BSYNC B0 ;  /* 0x0000000000007941 */ /* 0x000fea0003800000 */
.L_x_1945:
        /* <DEDUP_REMOVED lines=39> */
.L_x_1948:
[----:B------:R-:W-:Y:S05]  /*2860*/  BSYNC B0 ;  /* 0x0000000000007941 */ /* 0x000fea0003800000 */
.L_x_1947:
[----:B------:R-:W-:Y:S01]  /*2870*/  LOP3.LUT R16, R16, 0xfffffff8, RZ, 0xc0, !PT ;  /* 0xfffffff810107812 */ /* 0x000fe200078ec0ff */
[----:B------:R-:W0:Y:S01]  /*2880*/  LDGDEPBAR ;  /* 0x00000000000079af */ /* 0x000e220000000000 */
[----:B-1234-:R-:W-:Y:S01]  /*2890*/  LEA.HI R4, R19, R18, RZ, 0x1 ;  /* 0x0000001213047211 */ /* 0x01efe200078f08ff */
[----:B------:R-:W-:Y:S01]  /*28a0*/  IMAD.IADD R13, R13, 0x1, R3 ;  /* 0x000000010d0d7824 */ /* 0x000fe200078e0203 */
[----:B------:R-:W-:Y:S01]  /*28b0*/  LOP3.LUT R8, R19, 0xfffffff0, RZ, 0xc0, !PT ;  /* 0xfffffff013087812 */ /* 0x000fe200078ec0ff */
[C---:B------:R-:W-:Y:S01]  /*28c0*/  IMAD.IADD R5, R7.reuse, 0x1, -R16 ;  /* 0x0000000107057824 */ /* 0x040fe200078e0a10 */
[----:B------:R-:W-:Y:S01]  /*28d0*/  LOP3.LUT R9, R4, 0xfffffffe, RZ, 0xc0, !PT ;  /* 0xfffffffe04097812 */ /* 0x000fe200078ec0ff */
[----:B------:R-:W-:Y:S01]  /*28e0*/  ULDC.64 UR6, c[0x0][0x3d0] ;  /* 0x0000f40000067ab9 */ /* 0x000fe20000000a00 */
[----:B------:R-:W-:Y:S01]  /*28f0*/  ISETP.GE.AND P3, PT, R14, R15, PT ;  /* 0x0000000f0e00720c */ /* 0x000fe20003f66270 */
[----:B------:R-:W-:Y:S01]  /*2900*/  IMAD.IADD R127, R7, 0x1, -R8 ;  /* 0x00000001077f7824 */ /* 0x000fe200078e0a08 */
[----:B------:R-:W-:Y:S01]  /*2910*/  LEA.HI R16, R5, R5, RZ, 0x1 ;  /* 0x0000000505107211 */ /* 0x000fe200078f08ff */
[----:B------:R-:W-:Y:S01]  /*2920*/  IMAD.IADD R18, R18, 0x1, -R9 ;  /* 0x0000000112127824 */ /* 0x000fe200078e0a09 */
[----:B------:R-:W-:Y:S01]  /*2930*/  ISETP.GE.AND P5, PT, R22, R15, PT ;  /* 0x0000000f1600720c */ /* 0x000fe20003fa6270 */
[----:B------:R-:W1:Y:S01]  /*2940*/  LDC.64 R8, c[0x0][0x3c8] ;  /* 0x0000f200ff087b82 */ /* 0x000e620000000a00 */
[----:B------:R-:W-:Y:S01]  /*2950*/  SHF.R.S32.HI R4, RZ, 0x1, R16 ;  /* 0x00000001ff047819 */ /* 0x000fe20000011410 */
[----:B------:R-:W-:Y:S01]  /*2960*/  IMAD.WIDE.U32 R10, R0, UR6, R10 ;  /* 0x00000006000a7c25 */ /* 0x000fe2000f8e000a */
[----:B------:R-:W-:Y:S01]  /*2970*/  LEA.HI R22, R127, R127, RZ, 0x1 ;  /* 0x0000007f7f167211 */ /* 0x000fe200078f08ff */
[----:B------:R-:W-:Y:S01]  /*2980*/  ULDC UR5, c[0x0][0x2e8] ;  /* 0x0000ba0000057ab9 */ /* 0x000fe20000000800 */
[----:B------:R-:W-:Y:S01]  /*2990*/  ISETP.GE.AND P4, PT, R24, R15, PT ;  /* 0x0000000f1800720c */ /* 0x000fe20003f86270 */
[----:B------:R-:W-:Y:S01]  /*29a0*/  IMAD.SHL.U32 R14, R4, 0x40, RZ ;  /* 0x00000040040e7824 */ /* 0x000fe200078e00ff */
[--C-:B------:R-:W-:Y:S01]  /*29b0*/  SHF.R.S32.HI R20, RZ, 0x1, R22.reuse ;  /* 0x00000001ff147819 */ /* 0x100fe20000011416 */
[----:B------:R-:W-:Y:S01]  /*29c0*/  IMAD.SHL.U32 R15, R6, 0x8, RZ ;  /* 0x00000008060f7824 */ /* 0x000fe200078e00ff */
[----:B------:R-:W-:Y:S01]  /*29d0*/  SHF.R.S32.HI R19, RZ, 0x1f, R22 ;  /* 0x0000001fff137819 */ /* 0x000fe20000011416 */
[----:B------:R-:W-:Y:S01]  /*29e0*/  IMAD.X R17, R21, 0x1, R17, P0 ;  /* 0x0000000115117824 */ /* 0x000fe200000e0611 */
[----:B------:R-:W-:Y:S01]  /*29f0*/  LOP3.LUT R14, R14, 0xc0, RZ, 0xc0, !PT ;  /* 0x000000c00e0e7812 */ /* 0x000fe200078ec0ff */
[----:B------:R-:W-:-:S04]  /*2a00*/  DEPBAR.LE SB0, 0x0 ;  /* 0x000080000000791a */ /* 0x000fc80000000000 */
[----:B------:R-:W-:Y:S01]  /*2a10*/  LOP3.LUT R15, R14, 0x8, R15, 0xf8, !PT ;  /* 0x000000080e0f7812 */ /* 0x000fe200078ef80f */
[----:B------:R-:W2:Y:S01]  /*2a20*/  LDC.64 R132, c[0x0][0x250] ;  /* 0x00009400ff847b82 */ /* 0x000ea20000000a00 */
[----:B------:R-:W-:Y:S02]  /*2a30*/  LEA.HI R19, R19, R20, RZ, 0x2 ;  /* 0x0000001413137211 */ /* 0x000fe400078f10ff */
[----:B------:R-:W-:Y:S02]  /*2a40*/  SHF.R.U32.HI R14, RZ, 0x3, R14 ;  /* 0x00000003ff0e7819 */ /* 0x000fe4000001160e */
[----:B------:R-:W-:Y:S02]  /*2a50*/  LOP3.LUT R19, R19, 0xfffffffc, RZ, 0xc0, !PT ;  /* 0xfffffffc13137812 */ /* 0x000fe400078ec0ff */
[----:B------:R-:W-:Y:S02]  /*2a60*/  LOP3.LUT R14, R15, R14, RZ, 0x3c, !PT ;  /* 0x0000000e0f0e7212 */ /* 0x000fe400078e3cff */
[----:B------:R-:W-:Y:S01]  /*2a70*/  SHF.R.S32.HI R15, RZ, 0x1f, R0 ;  /* 0x0000001fff0f7819 */ /* 0x000fe20000011400 */
[----:B------:R-:W-:Y:S01]  /*2a80*/  IMAD.IADD R3, R20, 0x1, -R19 ;  /* 0x0000000114037824 */ /* 0x000fe200078e0a13 */
[----:B------:R-:W-:-:S02]  /*2a90*/  LOP3.LUT R16, R16, 0x7fffffe, RZ, 0xc0, !PT ;  /* 0x07fffffe10107812 */ /* 0x000fc400078ec0ff */
[----:B-1----:R-:W-:Y:S01]  /*2aa0*/  LEA R8, P0, R10, R8, 0x2 ;  /* 0x000000080a087211 */ /* 0x002fe200078010ff */
[----:B------:R-:W-:Y:S01]  /*2ab0*/  IMAD R15, R15, UR6, RZ ;  /* 0x000000060f0f7c24 */ /* 0x000fe2000f8e02ff */
[----:B------:R-:W-:Y:S01]  /*2ac0*/  SHF.R.S32.HI R6, RZ, 0x1f, R127 ;  /* 0x0000001fff067819 */ /* 0x000fe2000001147f */
[----:B------:R-:W-:Y:S01]  /*2ad0*/  IMAD.IADD R5, R5, 0x1, -R16 ;  /* 0x0000000105057824 */ /* 0x000fe200078e0a10 */
[----:B------:R-:W-:Y:S01]  /*2ae0*/  LOP3.LUT R22, R22, 0x7fffffe, RZ, 0xc0, !PT ;  /* 0x07fffffe16167812 */ /* 0x000fe200078ec0ff */
[----:B------:R-:W-:Y:S01]  /*2af0*/  IMAD.SHL.U32 R16, R3, 0x40, RZ ;  /* 0x0000004003107824 */ /* 0x000fe200078e00ff */
[----:B------:R-:W-:Y:S01]  /*2b00*/  LEA.HI R6, R6, R127, RZ, 0x3 ;  /* 0x0000007f06067211 */ /* 0x000fe200078f18ff */
[----:B------:R-:W-:Y:S01]  /*2b10*/  IMAD R15, R0, UR7, R15 ;  /* 0x00000007000f7c24 */ /* 0x000fe2000f8e020f */
[----:B------:R-:W-:Y:S01]  /*2b20*/  ULDC.64 UR6, c[0x0][0x220] ;  /* 0x0000880000067ab9 */ /* 0x000fe20000000a00 */
[----:B------:R-:W-:Y:S01]  /*2b30*/  IMAD R5, R18, 0x8, R5 ;  /* 0x0000000812057824 */ /* 0x000fe200078e0205 */
[----:B------:R-:W-:Y:S01]  /*2b40*/  LOP3.LUT R19, R16, 0xc0, RZ, 0xc0, !PT ;  /* 0x000000c010137812 */ /* 0x000fe200078ec0ff */
[----:B------:R-:W-:-:S02]  /*2b50*/  IMAD.SHL.U32 R18, R18, 0x8, RZ ;  /* 0x0000000812127824 */ /* 0x000fc400078e00ff */
[----:B------:R-:W-:Y:S01]  /*2b60*/  IMAD.IADD R15, R11, 0x1, R15 ;  /* 0x000000010b0f7824 */ /* 0x000fe200078e020f */
[----:B------:R-:W-:Y:S01]  /*2b70*/  SHF.R.U32.HI R0, RZ, 0x3, R19 ;  /* 0x00000003ff007819 */ /* 0x000fe20000011613 */
[----:B------:R-:W-:Y:S01]  /*2b80*/  IMAD.U32 R166, R5, 0x20, R14 ;  /* 0x0000002005a67824 */ /* 0x000fe200078e000e */
[----:B------:R-:W-:Y:S01]  /*2b90*/  LOP3.LUT R5, R19, 0x8, R18, 0xf8, !PT ;  /* 0x0000000813057812 */ /* 0x000fe200078ef812 */
[----:B------:R-:W-:Y:S01]  /*2ba0*/  IMAD.SHL.U32 R6, R6, 0x20, RZ ;  /* 0x0000002006067824 */ /* 0x000fe200078e00ff */
[----:B------:R-:W-:Y:S01]  /*2bb0*/  LEA.HI.X R9, R10, R9, R15, 0x2, P0 ;  /* 0x000000090a097211 */ /* 0x000fe200000f140f */
[----:B--2---:R-:W-:Y:S01]  /*2bc0*/  IMAD R17, R17, R132, RZ ;  /* 0x0000008411117224 */ /* 0x004fe200078e02ff */
[----:B------:R-:W-:Y:S01]  /*2bd0*/  LOP3.LUT R5, R5, R0, RZ, 0x3c, !PT ;  /* 0x0000000005057212 */ /* 0x000fe200078e3cff */
[----:B------:R-:W-:Y:S01]  /*2be0*/  IMAD.IADD R127, R127, 0x1, -R22 ;  /* 0x000000017f7f7824 */ /* 0x000fe200078e0a16 */
[----:B------:R-:W-:Y:S01]  /*2bf0*/  LOP3.LUT R122, R6, 0xffffff00, RZ, 0xc0, !PT ;  /* 0xffffff00067a7812 */ /* 0x000fe200078ec0ff */
[----:B------:R1:W5:Y:S01]  /*2c00*/  LDG.E R0, desc[UR12][R8.64] ;  /* 0x0000000c08007981 */ /* 0x000362000c1e1900 */
[----:B------:R-:W-:-:S02]  /*2c10*/  IMAD R17, R120, R133, R17 ;  /* 0x0000008578117224 */ /* 0x000fc400078e0211 */
[----:B------:R-:W-:Y:S01]  /*2c20*/  IMAD.WIDE.U32 R120, R120, R132, R12 ;  /* 0x0000008478787225 */ /* 0x000fe200078e000c */
[----:B------:R-:W-:Y:S03]  /*2c30*/  BAR.SYNC.DEFER_BLOCKING 0x0 ;  /* 0x0000000000007b1d */ /* 0x000fe60000010000 */
[----:B------:R-:W-:-:S04]  /*2c40*/  IMAD R10, R129, 0x200, R122 ;  /* 0x00000200810a7824 */ /* 0x000fc800078e027a */
[----:B------:R-:W-:Y:S01]  /*2c50*/  IMAD R10, R127, 0x20, R10 ;  /* 0x000000207f0a7824 */ /* 0x000fe200078e020a */
[----:B------:R-:W-:Y:S01]  /*2c60*/  LEA R190, P0, R120, UR6, 0x1 ;  /* 0x0000000678be7c11 */ /* 0x000fe2000f8008ff */
[----:B------:R-:W-:Y:S01]  /*2c70*/  IMAD.IADD R6, R121, 0x1, R17 ;  /* 0x0000000179067824 */ /* 0x000fe200078e0211 */
[----:B------:R1:W-:Y:S04]  /*2c80*/  @P1 STS [R175+0x9000], RZ ;  /* 0x009000ffaf001388 */ /* 0x0003e80000000800 */
[----:B------:R1:W-:Y:S04]  /*2c90*/  @P1 STS [R175+0x9004], RZ ;  /* 0x009004ffaf001388 */ /* 0x0003e80000000800 */
[----:B------:R1:W-:Y:S04]  /*2ca0*/  @P1 STS.64 [R175+0x9008], RZ ;  /* 0x009008ffaf001388 */ /* 0x0003e80000000a00 */
[----:B------:R1:W-:Y:S04]  /*2cb0*/  @P1 STS.128 [R175+0xb000], RZ ;  /* 0x00b000ffaf001388 */ /* 0x0003e80000000c00 */
[----:B------:R1:W-:Y:S01]  /*2cc0*/  @P1 STS.128 [R175+0xd000], RZ ;  /* 0x00d000ffaf001388 */ /* 0x0003e20000000c00 */
[----:B------:R-:W-:Y:S01]  /*2cd0*/  IMAD.IADD R167, R5, 0x1, R10 ;  /* 0x0000000105a77824 */ /* 0x000fe200078e020a */
[----:B------:R-:W2:Y:S01]  /*2ce0*/  MUFU.RCP R123, UR5 ;  /* 0x00000005007b7d08 */ /* 0x000ea20008001000 */
[----:B------:R-:W-:Y:S01]  /*2cf0*/  BSSY B0, `(.L_x_1949) ;  /* 0x000001f000007945 */ /* 0x000fe20003800000 */
[C---:B------:R-:W-:Y:S01]  /*2d00*/  SHF.L.U64.HI R172, R132.reuse, 0x5, R133 ;  /* 0x0000000584ac7819 */ /* 0x040fe20000010285 */
[----:B------:R-:W-:Y:S01]  /*2d10*/  IMAD.SHL.U32 R173, R132, 0x20, RZ ;  /* 0x0000002084ad7824 */ /* 0x000fe200078e00ff */
[----:B------:R-:W-:-:S02]  /*2d20*/  LEA R166, R166, UR4, 0x1 ;  /* 0x00000004a6a67c11 */ /* 0x000fc4000f8e08ff */
        /* <DEDUP_REMOVED lines=27> */
.L_x_1950:
[----:B------:R-:W-:Y:S05]  /*2ee0*/  BSYNC B0 ;  /* 0x0000000000007941 */ /* 0x000fea0003800000 */
.L_x_1949:
        /* <DEDUP_REMOVED lines=31> */
.L_x_1952:
[----:B------:R-:W-:Y:S05]  /*30e0*/  BSYNC B0 ;  /* 0x0000000000007941 */ /* 0x000fea0003800000 */
.L_x_1951:
        /* <DEDUP_REMOVED lines=33> */
.L_x_1954:
[----:B------:R-:W-:Y:S05]  /*3300*/  BSYNC B0 ;  /* 0x0000000000007941 */ /* 0x000fea0003800000 */
.L_x_1953:
        /* <DEDUP_REMOVED lines=36> */
.L_x_1956:
[----:B------:R-:W-:Y:S05]  /*3550*/  BSYNC B0 ;  /* 0x0000000000007941 */ /* 0x000fea0003800000 */
.L_x_1955:
[----:B------:R-:W-:Y:S01]  /*3560*/  LDSM.16.M88.4 R88, [R167] ;  /* 0x00000000a758783b */ /* 0x000fe20000000200 */
[----:B------:R-:W-:Y:S01]  /*3570*/  LOP3.LUT P1, RZ, R3, 0x2, RZ, 0xc0, !PT ;  /* 0x0000000203ff7812 */ /* 0x000fe2000782c0ff */
[----:B------:R-:W-:Y:S01]  /*3580*/  IMAD.MOV.U32 R3, RZ, RZ, 0x10 ;  /* 0x00000010ff037424 */ /* 0x000fe200078e00ff */
[----:B------:R-:W-:Y:S01]  /*3590*/  LOP3.LUT P0, RZ, R4, 0x2, RZ, 0xc0, !PT ;  /* 0x0000000204ff7812 */ /* 0x000fe2000780c0ff */
[----:B------:R-:W3:Y:S01]  /*35a0*/  LDSM.16.M88.4 R56, [R166+0x3000] ;  /* 0x00300000a638783b */ /* 0x000ee20000000200 */
[----:B------:R-:W-:Y:S01]  /*35b0*/  ULDC UR10, c[0x0][0x39c] ;  /* 0x0000e700000a7ab9 */ /* 0x000fe20000000800 */
[----:B------:R-:W-:Y:S01]  /*35c0*/  IMAD R129, R129, 0x10, R131 ;  /* 0x0000001081817824 */ /* 0x000fe200078e0283 */
[C---:B------:R-:W-:Y:S01]  /*35d0*/  SEL R4, R3.reuse, 0xfffffff0, !P1 ;  /* 0xfffffff003047807 */ /* 0x040fe20004800000 */
[----:B------:R-:W4:Y:S01]  /*35e0*/  LDSM.16.M88.4 R48, [R166+0x3400] ;  /* 0x00340000a630783b */ /* 0x000f220000000200 */
[----:B------:R-:W-:Y:S01]  /*35f0*/  SEL R3, R3, 0xfffffff0, !P0 ;  /* 0xfffffff003037807 */ /* 0x000fe20004000000 */
[----:B------:R-:W-:-:S02]  /*3600*/  IMAD.SHL.U32 R183, R7, 0x2, RZ ;  /* 0x0000000207b77824 */ /* 0x000fc400078e00ff */
[----:B--2--5:R-:W-:Y:S01]  /*3610*/  FMUL.FTZ R0, R0, R123 ;  /* 0x0000007b00007220 */ /* 0x024fe20000410000 */
[----:B------:R-:W2:Y:S01]  /*3620*/  LDSM.16.M88.4 R40, [R166+0x3800] ;  /* 0x00380000a628783b */ /* 0x000ea20000000200 */
[----:B------:R-:W-:Y:S02]  /*3630*/  IMAD R165, R4, 0x2, R167 ;  /* 0x0000000204a57824 */ /* 0x000fe400078e02a7 */
[----:B------:R-:W-:Y:S01]  /*3640*/  IMAD R119, R3, 0x2, R166 ;  /* 0x0000000203777824 */ /* 0x000fe200078e02a6 */
[----:B------:R-:W2:Y:S01]  /*3650*/  LDSM.16.M88.4 R32, [R166+0x3c00] ;  /* 0x003c0000a620783b */ /* 0x000ea20000000200 */
[----:B------:R-:W-:Y:S01]  /*3660*/  LOP3.LUT R183, R183, 0x6, RZ, 0xc0, !PT ;  /* 0x00000006b7b77812 */ /* 0x000fe200078ec0ff */
[----:B------:R-:W-:Y:S02]  /*3670*/  IMAD R122, R127, 0x20, R122 ;  /* 0x000000207f7a7824 */ /* 0x000fe400078e027a */
[----:B------:R-:W2:Y:S02]  /*3680*/  LDSM.16.M88.4 R24, [R166+0x4000] ;  /* 0x00400000a618783b */ /* 0x000ea40000000200 */
[----:B------:R-:W-:-:S02]  /*3690*/  IMAD.IADD R5, R5, 0x1, R122 ;  /* 0x0000000105057824 */ /* 0x000fc400078e027a */
[----:B------:R-:W2:Y:S04]  /*36a0*/  LDSM.16.M88.4 R16, [R166+0x4400] ;  /* 0x00440000a610783b */ /* 0x000ea80000000200 */
[----:B------:R-:W2:Y:S04]  /*36b0*/  LDSM.16.M88.4 R96, [R166+0x4800] ;  /* 0x00480000a660783b */ /* 0x000ea80000000200 */
[----:B------:R-:W2:Y:S04]  /*36c0*/  LDSM.16.M88.4 R64, [R166+0x4c00] ;  /* 0x004c0000a640783b */ /* 0x000ea80000000200 */
[----:B------:R-:W-:Y:S04]  /*36d0*/  LDSM.16.M88.4 R104, [R165] ;  /* 0x00000000a568783b */ /* 0x000fe80000000200 */
[----:B------:R-:W2:Y:S01]  /*36e0*/  LDSM.16.M88.4 R72, [R119+0x3000] ;  /* 0x003000007748783b */ /* 0x000ea20000000200 */
[C---:B---3--:R-:W-:Y:S03]  /*36f0*/  HMMA.16816.F32 R60, R88.reuse, R56, RZ ;  /* 0x00000038583c723c */ /* 0x048fe600000018ff */
[----:B-1----:R-:W1:Y:S04]  /*3700*/  LDSM.16.M88.4 R12, [R119+0x3400] ;  /* 0x00340000770c783b */ /* 0x002e680000000200 */
[----:B------:R-:W3:Y:S01]  /*3710*/  LDSM.16.M88.4 R8, [R119+0x3800] ;  /* 0x003800007708783b */ /* 0x000ee20000000200 */
[C---:B----4-:R-:W-:Y:S03]  /*3720*/  HMMA.16816.F32 R52, R88.reuse, R48, RZ ;  /* 0x000000305834723c */ /* 0x050fe600000018ff */
[----:B------:R-:W-:Y:S03]  /*3730*/  LDSM.16.M88.4 R84, [R119+0x3c00] ;  /* 0x003c00007754783b */ /* 0x000fe60000000200 */
[C---:B--2---:R-:W-:Y:S01]  /*3740*/  HMMA.16816.F32 R44, R88.reuse, R40, RZ ;  /* 0x00000028582c723c */ /* 0x044fe200000018ff */
        /* <DEDUP_REMOVED lines=22> */
[----:B------:R-:W4:Y:S05]  /*38b0*/  LDSM.16.M88.4 R72, [R166+0x5400] ;  /* 0x00540000a648783b */ /* 0x000f2a0000000200 */
        /* <DEDUP_REMOVED lines=12> */
[C---:B------:R-:W-:Y:S06]  /*3980*/  HMMA.16816.F32 R20, R104.reuse, R68, R20 ;  /* 0x000000446814723c */ /* 0x040fec0000001814 */
[----:B------:R-:W-:Y:S01]  /*3990*/  HMMA.16816.F32 R16, R104, R70, R16 ;  /* 0x000000466810723c */ /* 0x000fe20000001810 */
[----:B------:R-:W2:Y:S05]  /*39a0*/  LDSM.16.M88.4 R68, [R166+0x6000] ;  /* 0x00600000a644783b */ /* 0x000eaa0000000200 */
[C---:B------:R-:W-:Y:S06]  /*39b0*/  HMMA.16816.F32 R60, R112.reuse, R76, R60 ;  /* 0x0000004c703c723c */ /* 0x040fec000000183c */
[----:B------:R-:W-:Y:S01]  /*39c0*/  HMMA.16816.F32 R56, R112, R78, R56 ;  /* 0x0000004e7038723c */ /* 0x000fe20000001838 */
[----:B------:R-:W2:Y:S05]  /*39d0*/  LDSM.16.M88.4 R76, [R119+0x5400] ;  /* 0x00540000774c783b */ /* 0x000eaa0000000200 */
[C---:B------:R-:W-:Y:S06]  /*39e0*/  HMMA.16816.F32 R28, R104.reuse, R80, R28 ;  /* 0x00000050681c723c */ /* 0x040fec000000181c */
[C---:B------:R-:W-:Y:S01]  /*39f0*/  HMMA.16816.F32 R24, R104.reuse, R82, R24 ;  /* 0x000000526818723c */ /* 0x040fe20000001818 */
[----:B------:R-:W2:Y:S05]  /*3a00*/  LDSM.16.M88.4 R80, [R119+0x5000] ;  /* 0x005000007750783b */ /* 0x000eaa0000000200 */
[C---:B------:R-:W-:Y:S06]  /*3a10*/  HMMA.16816.F32 R92, R104.reuse, R108, R92 ;  /* 0x0000006c685c723c */ /* 0x040fec000000185c */
[----:B------:R-:W-:Y:S01]  /*3a20*/  HMMA.16816.F32 R88, R104, R110, R88 ;  /* 0x0000006e6858723c */ /* 0x000fe20000001858 */
[----:B------:R-:W2:Y:S04]  /*3a30*/  LDSM.16.M88.4 R108, [R166+0x6800] ;  /* 0x00680000a66c783b */ /* 0x000ea80000000200 */
[----:B------:R-:W2:Y:S01]  /*3a40*/  LDSM.16.M88.4 R104, [R166+0x6c00] ;  /* 0x006c0000a668783b */ /* 0x000ea20000000200 */
        /* <DEDUP_REMOVED lines=12> */
[C---:B------:R-:W-:Y:S06]  /*3b10*/  HMMA.16816.F32 R28, R112.reuse, R68, R28 ;  /* 0x00000044701c723c */ /* 0x040fec000000181c */
[----:B------:R-:W-:Y:S01]  /*3b20*/  HMMA.16816.F32 R24, R112, R70, R24 ;  /* 0x000000467018723c */ /* 0x000fe20000001818 */
[----:B------:R-:W3:Y:S05]  /*3b30*/  LDSM.16.M88.4 R68, [R119+0x5c00] ;  /* 0x005c00007744783b */ /* 0x000eea0000000200 */
[C---:B------:R-:W-:Y:S06]  /*3b40*/  HMMA.16816.F32 R52, R84.reuse, R76, R52 ;  /* 0x0000004c5434723c */ /* 0x040fec0000001834 */
[C---:B------:R-:W-:Y:S01]  /*3b50*/  HMMA.16816.F32 R48, R84.reuse, R78, R48 ;  /* 0x0000004e5430723c */ /* 0x040fe20000001830 */
[----:B------:R-:W3:Y:S05]  /*3b60*/  LDSM.16.M88.4 R76, [R119+0x6c00] ;  /* 0x006c0000774c783b */ /* 0x000eea0000000200 */
[----:B------:R-:W-:Y:S06]  /*3b70*/  HMMA.16816.F32 R56, R84, R82, R56 ;  /* 0x000000525438723c */ /* 0x000fec0000001838 */
[C---:B------:R-:W-:Y:S06]  /*3b80*/  HMMA.16816.F32 R100, R112.reuse, R108, R100 ;  /* 0x0000006c7064723c */ /* 0x040fec0000001864 */
[C---:B------:R-:W-:Y:S01]  /*3b90*/  HMMA.16816.F32 R96, R112.reuse, R110, R96 ;  /* 0x0000006e7060723c */ /* 0x040fe20000001860 */
[----:B------:R-:W-:Y:S05]  /*3ba0*/  LDSM.16.M88.4 R108, [R119+0x6400] ;  /* 0x00640000776c783b */ /* 0x000fea0000000200 */
[C---:B------:R-:W-:Y:S06]  /*3bb0*/  HMMA.16816.F32 R92, R112.reuse, R104, R92 ;  /* 0x00000068705c723c */ /* 0x040fec000000185c */
[----:B------:R-:W-:Y:S01]  /*3bc0*/  HMMA.16816.F32 R112, R112, R106, R88 ;  /* 0x0000006a7070723c */ /* 0x000fe20000001858 */
[----:B------:R-:W-:Y:S04]  /*3bd0*/  LDSM.16.M88.4 R88, [R165+0x2000] ;  /* 0x00200000a558783b */ /* 0x000fe80000000200 */
[----:B------:R-:W3:Y:S01]  /*3be0*/  LDSM.16.M88.4 R104, [R119+0x7000] ;  /* 0x007000007768783b */ /* 0x000ee20000000200 */
[C---:B------:R-:W-:Y:S03]  /*3bf0*/  HMMA.16816.F32 R60, R84.reuse, R80, R60 ;  /* 0x00000050543c723c */ /* 0x040fe6000000183c */
[----:B------:R-:W-:Y:S03]  /*3c00*/  LDSM.16.M88.4 R80, [R119+0x6800] ;  /* 0x006800007750783b */ /* 0x000fe60000000200 */
[C---:B----4-:R-:W-:Y:S06]  /*3c10*/  HMMA.16816.F32 R44, R84.reuse, R72, R44 ;  /* 0x00000048542c723c */ /* 0x050fec000000182c */
[----:B------:R-:W-:Y:S01]  /*3c20*/  HMMA.16816.F32 R40, R84, R74, R40 ;  /* 0x0000004a5428723c */ /* 0x000fe20000001828 */
[----:B------:R-:W4:Y:S05]  /*3c30*/  LDSM.16.M88.4 R72, [R166+0x7400] ;  /* 0x00740000a648783b */ /* 0x000f2a0000000200 */
[----:B-1----:R-:W-:Y:S06]  /*3c40*/  HMMA.16816.F32 R56, R12, R10, R56 ;  /* 0x0000000a0c38723c */ /* 0x002fec0000001838 */
        /* <DEDUP_REMOVED lines=8> */
[----:B------:R-:W3:Y:S05]  /*3cd0*/  LDSM.16.M88.4 R76, [R166+0x8000] ;  /* 0x00800000a64c783b */ /* 0x000eea0000000200 */
[----:B------:R-:W-:Y:S01]  /*3ce0*/  HMMA.16816.F32 R60, R12, R8, R60 ;  /* 0x000000080c3c723c */ /* 0x000fe2000000183c */
[----:B------:R-:W3:Y:S05]  /*3cf0*/  LDSM.16.M88.4 R8, [R119+0x7400] ;  /* 0x007400007708783b */ /* 0x000eea0000000200 */
[----:B------:R-:W-:Y:S06]  /*3d00*/  HMMA.16816.F32 R56, R88, R106, R56 ;  /* 0x0000006a5838723c */ /* 0x000fec0000001838 */
[C---:B----4-:R-:W-:Y:S06]  /*3d10*/  HMMA.16816.F32 R52, R12.reuse, R72, R52 ;  /* 0x000000480c34723c */ /* 0x050fec0000001834 */
[C---:B------:R-:W-:Y:S01]  /*3d20*/  HMMA.16816.F32 R48, R12.reuse, R74, R48 ;  /* 0x0000004a0c30723c */ /* 0x040fe20000001830 */
[----:B------:R-:W-:Y:S05]  /*3d30*/  LDSM.16.M88.4 R72, [R166+0x8800] ;  /* 0x00880000a648783b */ /* 0x000fea0000000200 */
[C---:B-1----:R-:W-:Y:S06]  /*3d40*/  HMMA.16816.F32 R44, R12.reuse, R64, R44 ;  /* 0x000000400c2c723c */ /* 0x042fec000000182c */
[----:B------:R-:W-:Y:S01]  /*3d50*/  HMMA.16816.F32 R40, R12, R66, R40 ;  /* 0x000000420c28723c */ /* 0x000fe20000001828 */
[----:B------:R-:W1:Y:S01]  /*3d60*/  LDSM.16.M88.4 R64, [R166+0x8400] ;  /* 0x00840000a640783b */ /* 0x000e620000000200 */
[----:B------:R-:W-:-:S04]  /*3d70*/  FMUL.FTZ R56, R56, UR10 ;  /* 0x0000000a38387c20 */ /* 0x000fc80008410000 */
[C---:B------:R-:W-:Y:S06]  /*3d80*/  HMMA.16816.F32 R20, R84.reuse, R108, R20 ;  /* 0x0000006c5414723c */ /* 0x040fec0000001814 */
[C---:B------:R-:W-:Y:S06]  /*3d90*/  HMMA.16816.F32 R16, R84.reuse, R110, R16 ;  /* 0x0000006e5410723c */ /* 0x040fec0000001810 */
[C---:B------:R-:W-:Y:S06]  /*3da0*/  HMMA.16816.F32 R100, R84.reuse, R80, R100 ;  /* 0x000000505464723c */ /* 0x040fec0000001864 */
[----:B------:R-:W-:Y:S01]  /*3db0*/  HMMA.16816.F32 R96, R84, R82, R96 ;  /* 0x000000525460723c */ /* 0x000fe20000001860 */
[----:B------:R4:W-:Y:S01]  /*3dc0*/  MUFU.TANH R85, R56 ;  /* 0x0000003800557308 */ /* 0x0009e20000002400 */
[----:B------:R-:W-:Y:S04]  /*3dd0*/  LDSM.16.M88.4 R80, [R119+0x7800] ;  /* 0x007800007750783b */ /* 0x000fe80000000200 */
[C---:B--2---:R-:W-:Y:S06]  /*3de0*/  HMMA.16816.F32 R36, R12.reuse, R68, R36 ;  /* 0x000000440c24723c */ /* 0x044fec0000001824 */
[----:B------:R-:W-:Y:S01]  /*3df0*/  HMMA.16816.F32 R32, R12, R70, R32 ;  /* 0x000000460c20723c */ /* 0x000fe20000001820 */
[----:B------:R-:W-:-:S05]  /*3e00*/  FMUL.FTZ R69, R57, UR10 ;  /* 0x0000000a39457c20 */ /* 0x000fca0008410000 */
[----:B---3--:R-:W-:Y:S01]  /*3e10*/  HMMA.16816.F32 R28, R12, R76, R28 ;  /* 0x0000004c0c1c723c */ /* 0x008fe2000000181c */
[----:B------:R-:W-:Y:S01]  /*3e20*/  FMUL.FTZ R71, R58, UR10 ;  /* 0x0000000a3a477c20 */ /* 0x000fe20008410000 */
[----:B------:R-:W-:Y:S04]  /*3e30*/  MUFU.TANH R69, R69 ;  /* 0x0000004500457308 */ /* 0x000fe80000002400 */
[C---:B------:R-:W-:Y:S01]  /*3e40*/  HMMA.16816.F32 R52, R88.reuse, R8, R52 ;  /* 0x000000085834723c */ /* 0x040fe20000001834 */
[----:B------:R-:W-:Y:S02]  /*3e50*/  FMUL.FTZ R77, R59, UR10 ;  /* 0x0000000a3b4d7c20 */ /* 0x000fe40008410000 */
[----:B----4-:R-:W2:Y:S01]  /*3e60*/  LDSM.16.M88.4 R56, [R166+0x8c00] ;  /* 0x008c0000a638783b */ /* 0x010ea20000000200 */
[----:B------:R-:W-:Y:S02]  /*3e70*/  MUFU.TANH R71, R71 ;  /* 0x0000004700477308 */ /* 0x000fe40000002400 */
[----:B------:R-:W-:Y:S01]  /*3e80*/  HMMA.16816.F32 R48, R88, R10, R48 ;  /* 0x0000000a5830723c */ /* 0x000fe20000001830 */
[----:B------:R-:W3:Y:S05]  /*3e90*/  LDSM.16.M88.4 R8, [R119+0x7c00] ;  /* 0x007c00007708783b */ /* 0x000eea0000000200 */
[C---:B------:R-:W-:Y:S01]  /*3ea0*/  HMMA.16816.F32 R24, R12.reuse, R78, R24 ;  /* 0x0000004e0c18723c */ /* 0x040fe20000001818 */
[----:B------:R-:W-:Y:S05]  /*3eb0*/  MUFU.TANH R77, R77 ;  /* 0x0000004d004d7308 */ /* 0x000fea0000002400 */
[C---:B-1----:R-:W-:Y:S06]  /*3ec0*/  HMMA.16816.F32 R20, R12.reuse, R64, R20 ;  /* 0x000000400c14723c */ /* 0x042fec0000001814 */
[----:B------:R-:W-:Y:S01]  /*3ed0*/  FMUL.FTZ R52, R52, UR10 ;  /* 0x0000000a34347c20 */ /* 0x000fe20008410000 */
[----:B------:R-:W-:Y:S01]  /*3ee0*/  FMUL.FTZ R53, R53, UR10 ;  /* 0x0000000a35357c20 */ /* 0x000fe20008410000 */
[C---:B------:R-:W-:Y:S02]  /*3ef0*/  HMMA.16816.F32 R16, R12.reuse, R66, R16 ;  /* 0x000000420c10723c */ /* 0x040fe40000001810 */
[----:B------:R-:W-:Y:S02]  /*3f00*/  MUFU.TANH R79, R52 ;  /* 0x00000034004f7308 */ /* 0x000fe40000002400 */
[----:B------:R-:W-:Y:S01]  /*3f10*/  FMUL.FTZ R48, R48, UR10 ;  /* 0x0000000a30307c20 */ /* 0x000fe20008410000 */
[----:B------:R-:W-:Y:S01]  /*3f20*/  FMUL.FTZ R49, R49, UR10 ;  /* 0x0000000a31317c20 */ /* 0x000fe20008410000 */
[----:B------:R-:W-:Y:S01]  /*3f30*/  HMMA.16816.F32 R100, R12, R72, R100 ;  /* 0x000000480c64723c */ /* 0x000fe20000001864 */
[----:B------:R-:W-:-:S03]  /*3f40*/  FMUL.FTZ R67, R54, UR10 ;  /* 0x0000000a36437c20 */ /* 0x000fc60008410000 */
[----:B------:R1:W-:Y:S02]  /*3f50*/  MUFU.TANH R65, R53 ;  /* 0x0000003500417308 */ /* 0x0003e40000002400 */
[----:B------:R-:W-:Y:S01]  /*3f60*/  HMMA.16816.F32 R96, R12, R74, R96 ;  /* 0x0000004a0c60723c */ /* 0x000fe20000001860 */
[----:B------:R-:W-:-:S05]  /*3f70*/  FMUL.FTZ R73, R55, UR10 ;  /* 0x0000000a37497c20 */ /* 0x000fca0008410000 */
[C---:B--2---:R-:W-:Y:S01]  /*3f80*/  HMMA.16816.F32 R92, R12.reuse, R56, R92 ;  /* 0x000000380c5c723c */ /* 0x044fe2000000185c */
[----:B------:R-:W-:Y:S05]  /*3f90*/  MUFU.TANH R75, R49 ;  /* 0x00000031004b7308 */ /* 0x000fea0000002400 */
[----:B------:R-:W-:Y:S01]  /*3fa0*/  HMMA.16816.F32 R112, R12, R58, R112 ;  /* 0x0000003a0c70723c */ /* 0x000fe20000001870 */
[----:B------:R-:W2:Y:S01]  /*3fb0*/  LDSM.16.M88.4 R12, [R119+0x8400] ;  /* 0x00840000770c783b */ /* 0x000ea20000000200 */
[----:B------:R-:W-:Y:S01]  /*3fc0*/  FMUL.FTZ R57, R50, UR10 ;  /* 0x0000000a32397c20 */ /* 0x000fe20008410000 */
[----:B------:R-:W-:Y:S02]  /*3fd0*/  MUFU.TANH R67, R67 ;  /* 0x0000004300437308 */ /* 0x000fe40000002400 */
[----:B-1----:R-:W1:Y:S01]  /*3fe0*/  LDSM.16.M88.4 R52, [R119+0x8000] ;  /* 0x008000007734783b */ /* 0x002e620000000200 */
[----:B------:R-:W-:Y:S01]  /*3ff0*/  HMMA.16816.F32 R40, R88, R82, R40 ;  /* 0x000000525828723c */ /* 0x000fe20000001828 */
[----:B------:R-:W-:-:S04]  /*4000*/  FMUL.FTZ R59, R51, UR10 ;  /* 0x0000000a333b7c20 */ /* 0x000fc80008410000 */
[----:B------:R-:W-:Y:S01]  /*4010*/  MUFU.TANH R73, R73 ;  /* 0x0000004900497308 */ /* 0x000fe20000002400 */
[C---:B---3--:R-:W-:Y:S06]  /*4020*/  HMMA.16816.F32 R36, R88.reuse, R8, R36 ;  /* 0x000000085824723c */ /* 0x048fec0000001824 */
[C---:B------:R-:W-:Y:S01]  /*4030*/  HMMA.16816.F32 R32, R88.reuse, R10, R32 ;  /* 0x0000000a5820723c */ /* 0x040fe20000001820 */
[----:B------:R-:W3:Y:S01]  /*4040*/  LDSM.16.M88.4 R8, [R119+0x8c00] ;  /* 0x008c00007708783b */ /* 0x000ee20000000200 */
[----:B------:R-:W-:Y:S04]  /*4050*/  MUFU.TANH R57, R57 ;  /* 0x0000003900397308 */ /* 0x000fe80000002400 */
[C---:B------:R-:W-:Y:S04]  /*4060*/  HMMA.16816.F32 R44, R88.reuse, R80, R44 ;  /* 0x00000050582c723c */ /* 0x040fe8000000182c */
[----:B------:R4:W-:Y:S02]  /*4070*/  MUFU.TANH R81, R48 ;  /* 0x0000003000517308 */ /* 0x0009e40000002400 */
[----:B------:R-:W-:Y:S01]  /*4080*/  HMMA.16816.F32 R60, R88, R104, R60 ;  /* 0x00000068583c723c */ /* 0x000fe2000000183c */
[----:B------:R-:W-:-:S05]  /*4090*/  FMUL.FTZ R43, R43, UR10 ;  /* 0x0000000a2b2b7c20 */ /* 0x000fca0008410000 */
[----:B------:R-:W-:Y:S01]  /*40a0*/  FMUL.FTZ R36, R36, UR10 ;  /* 0x0000000a24247c20 */ /* 0x000fe20008410000 */
[----:B------:R-:W-:Y:S01]  /*40b0*/  MUFU.TANH R59, R59 ;  /* 0x0000003b003b7308 */ /* 0x000fe20000002400 */
[C---:B--2---:R-:W-:Y:S01]  /*40c0*/  HMMA.16816.F32 R20, R88.reuse, R12, R20 ;  /* 0x0000000c5814723c */ /* 0x044fe20000001814 */
[----:B----4-:R-:W2:Y:S06]  /*40d0*/  LDSM.16.M88.4 R48, [R119+0x8800] ;  /* 0x008800007730783b */ /* 0x010eac0000000200 */
[----:B------:R-:W-:Y:S01]  /*40e0*/  MUFU.TANH R43, R43 ;  /* 0x0000002b002b7308 */ /* 0x000fe20000002400 */
[C---:B-1----:R-:W-:Y:S01]  /*40f0*/  HMMA.16816.F32 R28, R88.reuse, R52, R28 ;  /* 0x00000034581c723c */ /* 0x042fe2000000181c */
[----:B------:R-:W-:Y:S01]  /*4100*/  FMUL.FTZ R13, R41, UR10 ;  /* 0x0000000a290d7c20 */ /* 0x000fe20008410000 */
[----:B------:R-:W-:Y:S01]  /*4110*/  FMUL.FTZ R44, R44, UR10 ;  /* 0x0000000a2c2c7c20 */ /* 0x000fe20008410000 */
[----:B------:R-:W-:Y:S01]  /*4120*/  FMUL.FTZ R12, R37, UR10 ;  /* 0x0000000a250c7c20 */ /* 0x000fe20008410000 */
[----:B------:R-:W-:Y:S01]  /*4130*/  FMUL.FTZ R37, R33, UR10 ;  /* 0x0000000a21257c20 */ /* 0x000fe20008410000 */
[----:B------:R-:W-:Y:S01]  /*4140*/  FMUL.FTZ R45, R45, UR10 ;  /* 0x0000000a2d2d7c20 */ /* 0x000fe20008410000 */
[C---:B------:R-:W-:Y:S01]  /*4150*/  HMMA.16816.F32 R24, R88.reuse, R54, R24 ;  /* 0x000000365818723c */ /* 0x040fe20000001818 */
[----:B------:R-:W-:Y:S01]  /*4160*/  FMUL.FTZ R53, R40, UR10 ;  /* 0x0000000a28357c20 */ /* 0x000fe20008410000 */
[----:B------:R-:W-:Y:S01]  /*4170*/  LOP3.LUT R40, R124, 0xffffffe0, RZ, 0xc0, !PT ;  /* 0xffffffe07c287812 */ /* 0x000fe200078ec0ff */
[----:B------:R-:W-:Y:S01]  /*4180*/  FMUL.FTZ R61, R61, UR10 ;  /* 0x0000000a3d3d7c20 */ /* 0x000fe20008410000 */
[----:B------:R-:W-:Y:S01]  /*4190*/  FMUL.FTZ R63, R63, UR10 ;  /* 0x0000000a3f3f7c20 */ /* 0x000fe20008410000 */
[----:B------:R1:W-:Y:S01]  /*41a0*/  MUFU.TANH R83, R44 ;  /* 0x0000002c00537308 */ /* 0x0003e20000002400 */
[----:B------:R-:W-:Y:S01]  /*41b0*/  HMMA.16816.F32 R16, R88, R14, R16 ;  /* 0x0000000e5810723c */ /* 0x000fe20000001810 */
[----:B------:R-:W-:-:S02]  /*41c0*/  IMAD.IADD R40, R7, 0x1, -R40 ;  /* 0x0000000107287824 */ /* 0x000fc400078e0a28 */
[----:B------:R-:W-:Y:S01]  /*41d0*/  FMUL.FTZ R47, R47, UR10 ;  /* 0x0000000a2f2f7c20 */ /* 0x000fe20008410000 */
[----:B------:R-:W-:Y:S01]  /*41e0*/  FMUL.FTZ R46, R46, UR10 ;  /* 0x0000000a2e2e7c20 */ /* 0x000fe20008410000 */
[----:B------:R-:W-:Y:S01]  /*41f0*/  FMUL.FTZ R3, R60, UR10 ;  /* 0x0000000a3c037c20 */ /* 0x000fe20008410000 */
[----:B------:R-:W-:Y:S01]  /*4200*/  FMUL.FTZ R62, R62, UR10 ;  /* 0x0000000a3e3e7c20 */ /* 0x000fe20008410000 */
[----:B------:R-:W-:Y:S01]  /*4210*/  SHF.R.S32.HI R41, RZ, 0x1f, R40 ;  /* 0x0000001fff297819 */ /* 0x000fe20000011428 */
[C---:B---3--:R-:W-:Y:S01]  /*4220*/  HMMA.16816.F32 R92, R88.reuse, R8, R92 ;  /* 0x00000008585c723c */ /* 0x048fe2000000185c */
[----:B------:R-:W3:Y:S01]  /*4230*/  MUFU.TANH R61, R61 ;  /* 0x0000003d003d7308 */ /* 0x000ee20000002400 */
[----:B------:R-:W-:Y:S01]  /*4240*/  FMUL.FTZ R14, R35, UR10 ;  /* 0x0000000a230e7c20 */ /* 0x000fe20008410000 */
[----:B------:R-:W-:Y:S01]  /*4250*/  LEA.HI R182, R41, R40, RZ, 0x2 ;  /* 0x0000002829b67211 */ /* 0x000fe200078f10ff */
[----:B------:R-:W-:Y:S01]  /*4260*/  FMUL.FTZ R41, R42, UR10 ;  /* 0x0000000a2a297c20 */ /* 0x000fe20008410000 */
[----:B------:R-:W-:Y:S01]  /*4270*/  FMUL.FTZ R40, R30, UR10 ;  /* 0x0000000a1e287c20 */ /* 0x000fe20008410000 */
[C---:B------:R-:W-:Y:S01]  /*4280*/  HMMA.16816.F32 R112, R88.reuse, R10, R112 ;  /* 0x0000000a5870723c */ /* 0x040fe20000001870 */
[----:B------:R-:W-:Y:S01]  /*4290*/  SHF.R.S32.HI R182, RZ, 0x2, R182 ;  /* 0x00000002ffb67819 */ /* 0x000fe200000114b6 */
[----:B------:R-:W-:Y:S01]  /*42a0*/  FMUL.FTZ R8, R32, UR10 ;  /* 0x0000000a20087c20 */ /* 0x000fe20008410000 */
[----:B------:R-:W4:Y:S01]  /*42b0*/  MUFU.TANH R63, R63 ;  /* 0x0000003f003f7308 */ /* 0x000f220000002400 */
[----:B-1----:R-:W-:Y:S01]  /*42c0*/  FMUL.FTZ R44, R39, UR10 ;  /* 0x0000000a272c7c20 */ /* 0x002fe20008410000 */
[----:B------:R-:W-:Y:S01]  /*42d0*/  IADD3 R15, R129, 0x1, R182 ;  /* 0x00000001810f7810 */ /* 0x000fe20007ffe0b6 */
[----:B------:R-:W-:Y:S01]  /*42e0*/  FMUL.FTZ R39, R28, UR10 ;  /* 0x0000000a1c277c20 */ /* 0x000fe20008410000 */
[----:B------:R-:W-:Y:S01]  /*42f0*/  FMUL.FTZ R10, R38, UR10 ;  /* 0x0000000a260a7c20 */ /* 0x000fe20008410000 */
[----:B------:R-:W-:Y:S01]  /*4300*/  FMUL.FTZ R28, R31, UR10 ;  /* 0x0000000a1f1c7c20 */ /* 0x000fe20008410000 */
[----:B------:R-:W-:Y:S01]  /*4310*/  IADD3 R15, R125, R15, -R176 ;  /* 0x0000000f7d0f7210 */ /* 0x000fe20007ffe8b0 */
[----:B------:R-:W-:Y:S01]  /*4320*/  FMUL.FTZ R30, R26, UR10 ;  /* 0x0000000a1a1e7c20 */ /* 0x000fe20008410000 */
[----:B------:R1:W-:Y:S01]  /*4330*/  MUFU.TANH R33, R10 ;  /* 0x0000000a00217308 */ /* 0x0003e20000002400 */
[----:B------:R-:W-:Y:S01]  /*4340*/  FMUL.FTZ R35, R21, UR10 ;  /* 0x0000000a15237c20 */ /* 0x000fe20008410000 */
[----:B--2---:R-:W-:Y:S01]  /*4350*/  HMMA.16816.F32 R100, R88, R48, R100 ;  /* 0x000000305864723c */ /* 0x004fe20000001864 */
[----:B------:R-:W-:-:S02]  /*4360*/  IMAD.IADD R118, R15, 0x1, R118 ;  /* 0x000000010f767824 */ /* 0x000fc400078e0276 */
[----:B------:R-:W-:Y:S01]  /*4370*/  FMUL.FTZ R15, R27, UR10 ;  /* 0x0000000a1b0f7c20 */ /* 0x000fe20008410000 */
[----:B------:R-:W-:Y:S01]  /*4380*/  FMUL.FTZ R26, R16, UR10 ;  /* 0x0000000a101a7c20 */ /* 0x000fe20008410000 */
[----:B------:R-:W-:Y:S01]  /*4390*/  FMUL.FTZ R42, R29, UR10 ;  /* 0x0000000a1d2a7c20 */ /* 0x000fe20008410000 */
[----:B------:R-:W-:Y:S01]  /*43a0*/  FMUL.FTZ R29, R24, UR10 ;  /* 0x0000000a181d7c20 */ /* 0x000fe20008410000 */
[----:B------:R2:W-:Y:S01]  /*43b0*/  MUFU.TANH R27, R8 ;  /* 0x00000008001b7308 */ /* 0x0005e20000002400 */
[----:B------:R-:W-:Y:S01]  /*43c0*/  FMUL.FTZ R49, R34, UR10 ;  /* 0x0000000a22317c20 */ /* 0x000fe20008410000 */
[----:B------:R-:W-:Y:S01]  /*43d0*/  VIMNMX R138, R118, R125, PT ;  /* 0x0000007d768a7248 */ /* 0x000fe20003fe0100 */
[----:B------:R-:W-:Y:S01]  /*43e0*/  FMUL.FTZ R34, R22, UR10 ;  /* 0x0000000a16227c20 */ /* 0x000fe20008410000 */
[----:B------:R-:W-:Y:S01]  /*43f0*/  VIADDMNMX R137, R118, 0x8, R125, PT ;  /* 0x0000000876897846 */ /* 0x000fe2000380017d */
[----:B------:R-:W-:Y:S01]  /*4400*/  FMUL.FTZ R24, R17, UR10 ;  /* 0x0000000a11187c20 */ /* 0x000fe20008410000 */
[----:B------:R-:W-:Y:S01]  /*4410*/  FMUL.FTZ R38, R25, UR10 ;  /* 0x0000000a19267c20 */ /* 0x000fe20008410000 */
[----:B------:R-:W-:Y:S01]  /*4420*/  FMUL.FTZ R32, R23, UR10 ;  /* 0x0000000a17207c20 */ /* 0x000fe20008410000 */
[----:B------:R3:W-:Y:S01]  /*4430*/  MUFU.TANH R9, R36 ;  /* 0x0000002400097308 */ /* 0x0007e20000002400 */
[----:B-1----:R-:W-:Y:S01]  /*4440*/  FMUL.FTZ R10, R18, UR10 ;  /* 0x0000000a120a7c20 */ /* 0x002fe20008410000 */
[----:B------:R-:W-:Y:S01]  /*4450*/  HMMA.16816.F32 R96, R88, R50, R96 ;  /* 0x000000325860723c */ /* 0x000fe20000001860 */
[----:B------:R-:W-:Y:S01]  /*4460*/  FMUL.FTZ R112, R112, UR10 ;  /* 0x0000000a70707c20 */ /* 0x000fe20008410000 */
[----:B------:R-:W-:Y:S01]  /*4470*/  FMUL.FTZ R93, R93, UR10 ;  /* 0x0000000a5d5d7c20 */ /* 0x000fe20008410000 */
[----:B------:R-:W-:Y:S01]  /*4480*/  FMUL.FTZ R95, R95, UR10 ;  /* 0x0000000a5f5f7c20 */ /* 0x000fe20008410000 */
[----:B------:R-:W-:Y:S01]  /*4490*/  FMUL.FTZ R92, R92, UR10 ;  /* 0x0000000a5c5c7c20 */ /* 0x000fe20008410000 */
[----:B------:R-:W-:Y:S01]  /*44a0*/  FMUL.FTZ R94, R94, UR10 ;  /* 0x0000000a5e5e7c20 */ /* 0x000fe20008410000 */
[----:B------:R1:W-:Y:S01]  /*44b0*/  MUFU.TANH R11, R12 ;  /* 0x0000000c000b7308 */ /* 0x0003e20000002400 */
[----:B--2---:R-:W-:-:S02]  /*44c0*/  IMAD.IADD R8, R2, 0x1, R183 ;  /* 0x0000000102087824 */ /* 0x004fc400078e02b7 */
[----:B------:R-:W-:Y:S01]  /*44d0*/  FMUL.FTZ R100, R100, UR10 ;  /* 0x0000000a64647c20 */ /* 0x000fe20008410000 */
[----:B------:R-:W-:Y:S01]  /*44e0*/  FMUL.FTZ R102, R102, UR10 ;  /* 0x0000000a66667c20 */ /* 0x000fe20008410000 */
[----:B------:R-:W-:Y:S01]  /*44f0*/  FMUL.FTZ R101, R101, UR10 ;  /* 0x0000000a65657c20 */ /* 0x000fe20008410000 */
[C---:B------:R-:W-:Y:S02]  /*4500*/  VIADD R31, R8.reuse, 0x1 ;  /* 0x00000001081f7836 */ /* 0x040fe40000000000 */
[----:B------:R-:W-:Y:S01]  /*4510*/  FMUL.FTZ R103, R103, UR10 ;  /* 0x0000000a67677c20 */ /* 0x000fe20008410000 */
[C---:B------:R-:W-:Y:S01]  /*4520*/  VIADD R22, R8.reuse, 0x8 ;  /* 0x0000000808167836 */ /* 0x040fe20000000000 */
[----:B------:R2:W-:Y:S01]  /*4530*/  MUFU.TANH R55, R14 ;  /* 0x0000000e00377308 */ /* 0x0005e20000002400 */
[----:B------:R-:W-:Y:S01]  /*4540*/  VIADD R18, R8, 0x9 ;  /* 0x0000000908127836 */ /* 0x000fe20000000000 */
[CC--:B------:R-:W-:Y:S01]  /*4550*/  ISETP.GE.AND P5, PT, R31.reuse, R138.reuse, PT ;  /* 0x0000008a1f00720c */ /* 0x0c0fe20003fa6270 */
[----:B---3--:R-:W-:Y:S01]  /*4560*/  FMUL.FTZ R36, R20, UR10 ;  /* 0x0000000a14247c20 */ /* 0x008fe20008410000 */
[----:B------:R-:W-:Y:S01]  /*4570*/  ISETP.GE.AND P2, PT, R31, R137, PT ;  /* 0x000000891f00720c */ /* 0x000fe20003f46270 */
[C---:B------:R-:W-:Y:S01]  /*4580*/  VIADD R7, R8.reuse, 0x10 ;  /* 0x0000001008077836 */ /* 0x040fe20000000000 */
[----:B------:R-:W-:Y:S01]  /*4590*/  I2FP.F32.S32 R31, R31 ;  /* 0x0000001f001f7245 */ /* 0x000fe20000201400 */
[----:B------:R-:W-:Y:S01]  /*45a0*/  VIADD R17, R8, 0x18 ;  /* 0x0000001808117836 */ /* 0x000fe20000000000 */
[CC--:B------:R-:W-:Y:S01]  /*45b0*/  ISETP.GE.AND P3, PT, R22.reuse, R138.reuse, PT ;  /* 0x0000008a1600720c */ /* 0x0c0fe20003f66270 */
[----:B-1----:R-:W-:Y:S01]  /*45c0*/  FMUL.FTZ R12, R19, UR10 ;  /* 0x0000000a130c7c20 */ /* 0x002fe20008410000 */
[----:B------:R-:W-:Y:S01]  /*45d0*/  ISETP.GE.AND P0, PT, R22, R137, PT ;  /* 0x000000891600720c */ /* 0x000fe20003f06270 */
[-C--:B------:R-:W-:Y:S01]  /*45e0*/  FFMA.FTZ R20, R0, R31.reuse, R61 ;  /* 0x0000001f00147223 */ /* 0x080fe2000001003d */
[----:B------:R-:W-:Y:S01]  /*45f0*/  ISETP.GE.AND P4, PT, R18, R138, PT ;  /* 0x0000008a1200720c */ /* 0x000fe20003f86270 */
[----:B----4-:R-:W-:Y:S01]  /*4600*/  FFMA.FTZ R31, R0, R31, R63 ;  /* 0x0000001f001f7223 */ /* 0x010fe2000001003f */
[-C--:B------:R-:W-:Y:S01]  /*4610*/  ISETP.GE.AND P1, PT, R18, R137.reuse, PT ;  /* 0x000000891200720c */ /* 0x080fe20003f26270 */
[----:B------:R1:W-:Y:S01]  /*4620*/  MUFU.TANH R61, R40 ;  /* 0x00000028003d7308 */ /* 0x0003e20000002400 */
[----:B------:R-:W-:Y:S01]  /*4630*/  I2FP.F32.S32 R22, R22 ;  /* 0x0000001600167245 */ /* 0x000fe20000201400 */
[----:B------:R-:W-:Y:S01]  /*4640*/  VIADD R151, R8, 0x31 ;  /* 0x0000003108977836 */ /* 0x000fe20000000000 */
[----:B------:R-:W-:Y:S01]  /*4650*/  I2FP.F32.S32 R18, R18 ;  /* 0x0000001200127245 */ /* 0x000fe20000201400 */
[----:B------:R-:W-:Y:S01]  /*4660*/  FMUL.FTZ R97, R97, UR10 ;  /* 0x0000000a61617c20 */ /* 0x000fe20008410000 */
[----:B------:R-:W-:Y:S01]  /*4670*/  FSEL R20, R20, -INF , !P5 ;  /* 0xff80000014147808 */ /* 0x000fe20006800000 */
[CC--:B------:R-:W-:Y:S01]  /*4680*/  FFMA.FTZ R16, R0.reuse, R22.reuse, R85 ;  /* 0x0000001600107223 */ /* 0x0c0fe20000010055 */
[C---:B------:R-:W-:Y:S01]  /*4690*/  FFMA.FTZ R21, R0.reuse, R22, R71 ;  /* 0x0000001600157223 */ /* 0x040fe20000010047 */
[CC--:B--2---:R-:W-:Y:S01]  /*46a0*/  FFMA.FTZ R14, R0.reuse, R18.reuse, R69 ;  /* 0x00000012000e7223 */ /* 0x0c4fe20000010045 */
[----:B------:R-:W-:Y:S01]  /*46b0*/  FFMA.FTZ R19, R0, R18, R77 ;  /* 0x0000001200137223 */ /* 0x000fe2000001004d */
[----:B------:R-:W-:Y:S01]  /*46c0*/  VIADD R18, R8, 0x11 ;  /* 0x0000001108127836 */ /* 0x000fe20000000000 */
[----:B------:R-:W-:Y:S01]  /*46d0*/  FSEL R31, R31, -INF , !P2 ;  /* 0xff8000001f1f7808 */ /* 0x000fe20005000000 */
[----:B------:R-:W-:Y:S01]  /*46e0*/  MUFU.TANH R45, R45 ;  /* 0x0000002d002d7308 */ /* 0x000fe20000002400 */
[-C--:B------:R-:W-:Y:S01]  /*46f0*/  ISETP.GE.AND P5, PT, R7, R138.reuse, PT ;  /* 0x0000008a0700720c */ /* 0x080fe20003fa6270 */
[----:B------:R-:W-:Y:S01]  /*4700*/  FMUL.FTZ R99, R99, UR10 ;  /* 0x0000000a63637c20 */ /* 0x000fe20008410000 */
[----:B------:R-:W-:Y:S01]  /*4710*/  ISETP.GE.AND P2, PT, R7, R137, PT ;  /* 0x000000890700720c */ /* 0x000fe20003f46270 */
[----:B------:R-:W-:Y:S01]  /*4720*/  FMUL.FTZ R96, R96, UR10 ;  /* 0x0000000a60607c20 */ /* 0x000fe20008410000 */
[----:B------:R-:W-:Y:S01]  /*4730*/  FSEL R16, R16, -INF , !P3 ;  /* 0xff80000010107808 */ /* 0x000fe20005800000 */
[----:B------:R-:W-:Y:S01]  /*4740*/  FMUL.FTZ R98, R98, UR10 ;  /* 0x0000000a62627c20 */ /* 0x000fe20008410000 */
[----:B------:R-:W-:Y:S01]  /*4750*/  FSEL R21, R21, -INF , !P0 ;  /* 0xff80000015157808 */ /* 0x000fe20004000000 */
[----:B------:R-:W2:Y:S01]  /*4760*/  MUFU.TANH R47, R47 ;  /* 0x0000002f002f7308 */ /* 0x000ea20000002400 */
[----:B------:R-:W-:Y:S01]  /*4770*/  I2FP.F32.S32 R7, R7 ;  /* 0x0000000700077245 */ /* 0x000fe20000201400 */
[----:B------:R-:W-:Y:S01]  /*4780*/  FMUL.FTZ R114, R114, UR10 ;  /* 0x0000000a72727c20 */ /* 0x000fe20008410000 */
[C---:B------:R-:W-:Y:S01]  /*4790*/  ISETP.GE.AND P3, PT, R18.reuse, R138, PT ;  /* 0x0000008a1200720c */ /* 0x040fe20003f66270 */
[----:B------:R-:W-:Y:S01]  /*47a0*/  FMUL.FTZ R113, R113, UR10 ;  /* 0x0000000a71717c20 */ /* 0x000fe20008410000 */
[----:B------:R-:W-:Y:S01]  /*47b0*/  ISETP.GE.AND P0, PT, R18, R137, PT ;  /* 0x000000891200720c */ /* 0x000fe20003f06270 */
[C---:B------:R-:W-:Y:S01]  /*47c0*/  FFMA.FTZ R79, R0.reuse, R7, R79 ;  /* 0x00000007004f7223 */ /* 0x040fe2000001004f */
[----:B------:R-:W-:Y:S01]  /*47d0*/  I2FP.F32.S32 R18, R18 ;  /* 0x0000001200127245 */ /* 0x000fe20000201400 */
[----:B------:R3:W-:Y:S01]  /*47e0*/  MUFU.TANH R25, R44 ;  /* 0x0000002c00197308 */ /* 0x0007e20000002400 */
[----:B-1----:R-:W-:Y:S01]  /*47f0*/  I2FP.F32.S32 R40, R17 ;  /* 0x0000001100287245 */ /* 0x002fe20000201400 */
[----:B------:R-:W-:Y:S01]  /*4800*/  FFMA.FTZ R7, R0, R7, R67 ;  /* 0x0000000700077223 */ /* 0x000fe20000010043 */
[----:B------:R-:W-:Y:S01]  /*4810*/  FSEL R14, R14, -INF , !P4 ;  /* 0xff8000000e0e7808 */ /* 0x000fe20006000000 */
[CC--:B------:R-:W-:Y:S01]  /*4820*/  FFMA.FTZ R22, R0.reuse, R18.reuse, R65 ;  /* 0x0000001200167223 */ /* 0x0c0fe20000010041 */
[----:B------:R-:W-:Y:S01]  /*4830*/  FSEL R19, R19, -INF , !P1 ;  /* 0xff80000013137808 */ /* 0x000fe20004800000 */
[C---:B------:R-:W-:Y:S01]  /*4840*/  FFMA.FTZ R23, R0.reuse, R18, R73 ;  /* 0x0000001200177223 */ /* 0x040fe20000010049 */
[C---:B------:R-:W-:Y:S01]  /*4850*/  ISETP.GE.AND P4, PT, R17.reuse, R138, PT ;  /* 0x0000008a1100720c */ /* 0x040fe20003f86270 */
[----:B------:R-:W1:Y:S01]  /*4860*/  MUFU.TANH R87, R46 ;  /* 0x0000002e00577308 */ /* 0x000e620000002400 */
[----:B------:R-:W-:Y:S01]  /*4870*/  ISETP.GE.AND P1, PT, R17, R137, PT ;  /* 0x000000891100720c */ /* 0x000fe20003f26270 */
[CC--:B------:R-:W-:Y:S01]  /*4880*/  FFMA.FTZ R18, R0.reuse, R40.reuse, R81 ;  /* 0x0000002800127223 */ /* 0x0c0fe20000010051 */
[----:B------:R-:W-:Y:S01]  /*4890*/  FFMA.FTZ R17, R0, R40, R57 ;  /* 0x0000002800117223 */ /* 0x000fe20000010039 */
[----:B------:R-:W-:Y:S01]  /*48a0*/  VIADD R40, R8, 0x21 ;  /* 0x0000002108287836 */ /* 0x000fe20000000000 */
[----:B------:R-:W-:Y:S01]  /*48b0*/  FSEL R22, R22, -INF , !P3 ;  /* 0xff80000016167808 */ /* 0x000fe20005800000 */
[----:B------:R-:W-:Y:S01]  /*48c0*/  FMUL.FTZ R115, R115, UR10 ;  /* 0x0000000a73737c20 */ /* 0x000fe20008410000 */
[----:B------:R-:W-:Y:S01]  /*48d0*/  FSEL R18, R18, -INF , !P4 ;  /* 0xff80000012127808 */ /* 0x000fe20006000000 */
[----:B------:R4:W-:Y:S01]  /*48e0*/  MUFU.TANH R67, R29 ;  /* 0x0000001d00437308 */ /* 0x0009e20000002400 */
[----:B---3--:R-:W-:Y:S01]  /*48f0*/  VIADD R44, R8, 0x19 ;  /* 0x00000019082c7836 */ /* 0x008fe20000000000 */
[----:B------:R-:W-:Y:S01]  /*4900*/  FSEL R17, R17, -INF , !P1 ;  /* 0xff80000011117808 */ /* 0x000fe20004800000 */
[----:B------:R-:W-:-:S04]  /*4910*/  DEPBAR.LE SB0, 0x0 ;  /* 0x000080000000791a */ /* 0x000fc80000000000 */
[C---:B------:R-:W-:Y:S01]  /*4920*/  ISETP.GE.AND P4, PT, R40.reuse, R138, PT ;  /* 0x0000008a2800720c */ /* 0x040fe20003f86270 */
[----:B------:R-:W3:Y:S01]  /*4930*/  MUFU.TANH R53, R53 ;  /* 0x0000003500357308 */ /* 0x000ee20000002400 */
[----:B------:R-:W-:Y:S02]  /*4940*/  ISETP.GE.AND P1, PT, R40, R137, PT ;  /* 0x000000892800720c */ /* 0x000fe40003f26270 */
[----:B------:R-:W-:Y:S02]  /*4950*/  I2FP.F32.S32 R40, R40 ;  /* 0x0000002800287245 */ /* 0x000fe40000201400 */
[----:B------:R-:W-:-:S03]  /*4960*/  FSEL R23, R23, -INF , !P0 ;  /* 0xff80000017177808 */ /* 0x000fc60004000000 */
[----:B------:R-:W3:Y:S01]  /*4970*/  MUFU.TANH R41, R41 ;  /* 0x0000002900297308 */ /* 0x000ee20000002400 */
[----:B----4-:R-:W-:Y:S01]  /*4980*/  FSEL R29, R7, -INF , !P2 ;  /* 0xff800000071d7808 */ /* 0x010fe20005000000 */
[----:B--2---:R-:W-:Y:S01]  /*4990*/  FFMA.FTZ R131, R0, R40, R47 ;  /* 0x0000002800837223 */ /* 0x004fe2000001002f */
[----:B------:R-:W-:Y:S02]  /*49a0*/  I2FP.F32.S32 R7, R44 ;  /* 0x0000002c00077245 */ /* 0x000fe40000201400 */
[----:B------:R-:W-:Y:S02]  /*49b0*/  ISETP.GE.AND P2, PT, R44, R137, PT ;  /* 0x000000892c00720c */ /* 0x000fe40003f46270 */
[----:B------:R-:W-:Y:S01]  /*49c0*/  FSEL R131, R131, -INF , !P1 ;  /* 0xff80000083837808 */ /* 0x000fe20004800000 */
[----:B------:R2:W-:Y:S01]  /*49d0*/  MUFU.TANH R51, R42 ;  /* 0x0000002a00337308 */ /* 0x0005e20000002400 */
[CC--:B------:R-:W-:Y:S01]  /*49e0*/  FFMA.FTZ R75, R0.reuse, R7.reuse, R75 ;  /* 0x00000007004b7223 */ /* 0x0c0fe2000001004b */
[----:B------:R-:W-:Y:S01]  /*49f0*/  FFMA.FTZ R59, R0, R7, R59 ;  /* 0x00000007003b7223 */ /* 0x000fe2000001003b */
[----:B------:R-:W-:-:S05]  /*4a00*/  VIADD R7, R8, 0x28 ;  /* 0x0000002808077836 */ /* 0x000fca0000000000 */
[----:B------:R4:W-:Y:S08]  /*4a10*/  MUFU.TANH R63, R28 ;  /* 0x0000001c003f7308 */ /* 0x0009f00000002400 */
[----:B------:R-:W3:Y:S01]  /*4a20*/  MUFU.TANH R13, R13 ;  /* 0x0000000d000d7308 */ /* 0x000ee20000002400 */
[----:B--2---:R-:W-:-:S05]  /*4a30*/  VIADD R42, R8, 0x20 ;  /* 0x00000020082a7836 */ /* 0x004fca0000000000 */
[CC--:B------:R-:W-:Y:S02]  /*4a40*/  ISETP.GE.AND P3, PT, R42.reuse, R138.reuse, PT ;  /* 0x0000008a2a00720c */ /* 0x0c0fe40003f66270 */
[-C--:B------:R-:W-:Y:S01]  /*4a50*/  ISETP.GE.AND P0, PT, R42, R137.reuse, PT ;  /* 0x000000892a00720c */ /* 0x080fe20003f06270 */
[----:B------:R2:W-:Y:S01]  /*4a60*/  MUFU.TANH R69, R30 ;  /* 0x0000001e00457308 */ /* 0x0005e20000002400 */
[----:B----4-:R-:W-:Y:S02]  /*4a70*/  FSEL R28, R79, -INF , !P5 ;  /* 0xff8000004f1c7808 */ /* 0x010fe40006800000 */
[----:B------:R-:W-:Y:S01]  /*4a80*/  ISETP.GE.AND P5, PT, R44, R138, PT ;  /* 0x0000008a2c00720c */ /* 0x000fe20003fa6270 */
[----:B------:R-:W-:Y:S01]  /*4a90*/  FFMA.FTZ R44, R0, R40, R45 ;  /* 0x00000028002c7223 */ /* 0x000fe2000001002d */
[----:B------:R-:W-:Y:S01]  /*4aa0*/  I2FP.F32.S32 R42, R42 ;  /* 0x0000002a002a7245 */ /* 0x000fe20000201400 */
[----:B------:R-:W-:Y:S02]  /*4ab0*/  VIADD R40, R8, 0x30 ;  /* 0x0000003008287836 */ /* 0x000fe40000000000 */
[----:B------:R4:W-:Y:S02]  /*4ac0*/  MUFU.TANH R65, R15 ;  /* 0x0000000f00417308 */ /* 0x0009e40000002400 */
[----:B-1----:R-:W-:Y:S01]  /*4ad0*/  FFMA.FTZ R87, R0, R42, R87 ;  /* 0x0000002a00577223 */ /* 0x002fe20000010057 */
[----:B------:R-:W-:-:S04]  /*4ae0*/  ISETP.GE.AND P1, PT, R40, R137, PT ;  /* 0x000000892800720c */ /* 0x000fc80003f26270 */
[----:B------:R-:W-:Y:S01]  /*4af0*/  FSEL R155, R87, -INF , !P0 ;  /* 0xff800000579b7808 */ /* 0x000fe20004000000 */
[----:B------:R1:W-:Y:S01]  /*4b00*/  MUFU.TANH R57, R38 ;  /* 0x0000002600397308 */ /* 0x0003e20000002400 */
[----:B--2---:R-:W-:Y:S02]  /*4b10*/  FSEL R30, R75, -INF , !P5 ;  /* 0xff8000004b1e7808 */ /* 0x004fe40006800000 */
[----:B------:R-:W-:-:S05]  /*4b20*/  ISETP.GE.AND P5, PT, R7, R138, PT ;  /* 0x0000008a0700720c */ /* 0x000fca0003fa6270 */
[----:B------:R2:W-:Y:S01]  /*4b30*/  MUFU.TANH R45, R36 ;  /* 0x00000024002d7308 */ /* 0x0005e20000002400 */
[----:B----4-:R-:W-:Y:S02]  /*4b40*/  FSEL R15, R59, -INF , !P2 ;  /* 0xff8000003b0f7808 */ /* 0x010fe40005000000 */
[----:B------:R-:W-:Y:S02]  /*4b50*/  ISETP.GE.AND P2, PT, R7, R137, PT ;  /* 0x000000890700720c */ /* 0x000fe40003f46270 */
[----:B------:R-:W-:-:S03]  /*4b60*/  I2FP.F32.S32 R7, R7 ;  /* 0x0000000700077245 */ /* 0x000fc60000201400 */
[----:B------:R-:W4:Y:S01]  /*4b70*/  MUFU.TANH R37, R37 ;  /* 0x0000002500257308 */ /* 0x000f220000002400 */
[----:B-1----:R-:W-:Y:S01]  /*4b80*/  FFMA.FTZ R38, R0, R42, R83 ;  /* 0x0000002a00267223 */ /* 0x002fe20000010053 */
[----:B------:R-:W-:Y:S02]  /*4b90*/  VIADD R42, R8, 0x29 ;  /* 0x00000029082a7836 */ /* 0x000fe40000000000 */
[----:B---3--:R-:W-:Y:S02]  /*4ba0*/  FFMA.FTZ R53, R0, R7, R53 ;  /* 0x0000000700357223 */ /* 0x008fe40000010035 */
[----:B------:R-:W-:Y:S02]  /*4bb0*/  FSEL R38, R38, -INF , !P3 ;  /* 0xff80000026267808 */ /* 0x000fe40005800000 */
[----:B------:R1:W-:Y:S01]  /*4bc0*/  MUFU.TANH R47, R35 ;  /* 0x00000023002f7308 */ /* 0x0003e20000002400 */
[----:B--2---:R-:W-:Y:S02]  /*4bd0*/  FSEL R36, R44, -INF , !P4 ;  /* 0xff8000002c247808 */ /* 0x004fe40006000000 */
[----:B------:R-:W-:-:S02]  /*4be0*/  ISETP.GE.AND P4, PT, R40, R138, PT ;  /* 0x0000008a2800720c */ /* 0x000fc40003f86270 */
[----:B------:R-:W-:Y:S02]  /*4bf0*/  I2FP.F32.S32 R40, R40 ;  /* 0x0000002800287245 */ /* 0x000fe40000201400 */
[C---:B------:R-:W-:Y:S01]  /*4c00*/  ISETP.GE.AND P3, PT, R42.reuse, R138, PT ;  /* 0x0000008a2a00720c */ /* 0x040fe20003f66270 */
[----:B------:R-:W2:Y:S01]  /*4c10*/  MUFU.TANH R49, R49 ;  /* 0x0000003100317308 */ /* 0x000ea20000002400 */
[----:B------:R-:W-:Y:S01]  /*4c20*/  ISETP.GE.AND P0, PT, R42, R137, PT ;  /* 0x000000892a00720c */ /* 0x000fe20003f06270 */
[----:B------:R-:W-:Y:S01]  /*4c30*/  FFMA.FTZ R153, R0, R40, R33 ;  /* 0x0000002800997223 */ /* 0x000fe20000010021 */
[----:B------:R-:W-:Y:S01]  /*4c40*/  I2FP.F32.S32 R42, R42 ;  /* 0x0000002a002a7245 */ /* 0x000fe20000201400 */
[----:B------:R-:W-:Y:S02]  /*4c50*/  VIADD R33, R8, 0x39 ;  /* 0x0000003908217836 */ /* 0x000fe40000000000 */
[----:B------:R-:W-:Y:S01]  /*4c60*/  FFMA.FTZ R154, R0, R40, R9 ;  /* 0x00000028009a7223 */ /* 0x000fe20000010009 */
[----:B------:R-:W-:Y:S01]  /*4c70*/  VIADD R40, R8, 0x38 ;  /* 0x0000003808287836 */ /* 0x000fe20000000000 */
[----:B------:R-:W-:Y:S01]  /*4c80*/  FSEL R153, R153, -INF , !P1 ;  /* 0xff80000099997808 */ /* 0x000fe20004800000 */
[----:B------:R3:W-:Y:S01]  /*4c90*/  MUFU.TANH R59, R34 ;  /* 0x00000022003b7308 */ /* 0x0007e20000002400 */
[C---:B-1----:R-:W-:Y:S01]  /*4ca0*/  FFMA.FTZ R35, R0.reuse, R7, R41 ;  /* 0x0000000700237223 */ /* 0x042fe20000010029 */
[CC--:B------:R-:W-:Y:S01]  /*4cb0*/  FFMA.FTZ R13, R0.reuse, R42.reuse, R13 ;  /* 0x0000002a000d7223 */ /* 0x0c0fe2000001000d */
[----:B------:R-:W-:Y:S01]  /*4cc0*/  FFMA.FTZ R7, R0, R42, R43 ;  /* 0x0000002a00077223 */ /* 0x000fe2000001002b */
[----:B------:R-:W-:-:S02]  /*4cd0*/  FSEL R154, R154, -INF , !P4 ;  /* 0xff8000009a9a7808 */ /* 0x000fc40006000000 */
[----:B------:R-:W-:Y:S02]  /*4ce0*/  FSEL R35, R35, -INF , !P2 ;  /* 0xff80000023237808 */ /* 0x000fe40005000000 */
[-C--:B------:R-:W-:Y:S01]  /*4cf0*/  ISETP.GE.AND P2, PT, R151, R137.reuse, PT ;  /* 0x000000899700720c */ /* 0x080fe20003f46270 */
[----:B------:R1:W-:Y:S01]  /*4d00*/  MUFU.TANH R9, R26 ;  /* 0x0000001a00097308 */ /* 0x0003e20000002400 */
[----:B------:R-:W-:Y:S02]  /*4d10*/  FSEL R7, R7, -INF , !P0 ;  /* 0xff80000007077808 */ /* 0x000fe40004000000 */
[-C--:B------:R-:W-:Y:S02]  /*4d20*/  ISETP.GE.AND P0, PT, R40, R137.reuse, PT ;  /* 0x000000892800720c */ /* 0x080fe40003f06270 */
[C---:B------:R-:W-:Y:S02]  /*4d30*/  ISETP.GE.AND P4, PT, R33.reuse, R138, PT ;  /* 0x0000008a2100720c */ /* 0x040fe40003f86270 */
[----:B------:R-:W-:Y:S01]  /*4d40*/  ISETP.GE.AND P1, PT, R33, R137, PT ;  /* 0x000000892100720c */ /* 0x000fe20003f26270 */
[----:B------:R-:W2:Y:S01]  /*4d50*/  MUFU.TANH R39, R39 ;  /* 0x0000002700277308 */ /* 0x000ea20000002400 */
[----:B---3--:R-:W-:-:S02]  /*4d60*/  FSEL R34, R53, -INF , !P5 ;  /* 0xff80000035227808 */ /* 0x008fc40006800000 */
[----:B------:R-:W-:Y:S02]  /*4d70*/  ISETP.GE.AND P5, PT, R151, R138, PT ;  /* 0x0000008a9700720c */ /* 0x000fe40003fa6270 */
[----:B------:R-:W-:-:S03]  /*4d80*/  I2FP.F32.S32 R151, R151 ;  /* 0x0000009700977245 */ /* 0x000fc60000201400 */
[----:B------:R3:W2:Y:S01]  /*4d90*/  MUFU.TANH R41, R32 ;  /* 0x0000002000297308 */ /* 0x0006a20000002400 */
[----:B-1----:R-:W-:Y:S01]  /*4da0*/  I2FP.F32.S32 R26, R33 ;  /* 0x00000021001a7245 */ /* 0x002fe20000201400 */
[CC--:B------:R-:W-:Y:S01]  /*4db0*/  FFMA.FTZ R152, R0.reuse, R151.reuse, R11 ;  /* 0x0000009700987223 */ /* 0x0c0fe2000001000b */
[----:B------:R-:W-:Y:S01]  /*4dc0*/  FFMA.FTZ R151, R0, R151, R25 ;  /* 0x0000009700977223 */ /* 0x000fe20000010019 */
[----:B------:R-:W-:Y:S02]  /*4dd0*/  VIADD R33, R8, 0x41 ;  /* 0x0000004108217836 */ /* 0x000fe40000000000 */
[CC--:B----4-:R-:W-:Y:S01]  /*4de0*/  FFMA.FTZ R37, R0.reuse, R26.reuse, R37 ;  /* 0x0000001a00257223 */ /* 0x0d0fe20000010025 */
[----:B------:R-:W-:Y:S01]  /*4df0*/  FFMA.FTZ R55, R0, R26, R55 ;  /* 0x0000001a00377223 */ /* 0x000fe20000010037 */
[----:B------:R-:W-:Y:S01]  /*4e00*/  VIADD R26, R8, 0x48 ;  /* 0x00000048081a7836 */ /* 0x000fe20000000000 */
[----:B------:R1:W-:Y:S01]  /*4e10*/  MUFU.TANH R11, R10 ;  /* 0x0000000a000b7308 */ /* 0x0003e20000002400 */
[----:B------:R-:W-:-:S02]  /*4e20*/  FSEL R152, R152, -INF , !P5 ;  /* 0xff80000098987808 */ /* 0x000fc40006800000 */
[----:B------:R-:W-:Y:S02]  /*4e30*/  FSEL R151, R151, -INF , !P2 ;  /* 0xff80000097977808 */ /* 0x000fe40005000000 */
[----:B------:R-:W-:Y:S02]  /*4e40*/  FSEL R48, R37, -INF , !P4 ;  /* 0xff80000025307808 */ /* 0x000fe40006000000 */
[----:B------:R-:W-:Y:S01]  /*4e50*/  FSEL R141, R55, -INF , !P1 ;  /* 0xff800000378d7808 */ /* 0x000fe20004800000 */
[----:B------:R4:W-:Y:S01]  /*4e60*/  MUFU.TANH R25, R12 ;  /* 0x0000000c00197308 */ /* 0x0009e20000002400 */
[----:B---3--:R-:W-:Y:S02]  /*4e70*/  FSEL R32, R13, -INF , !P3 ;  /* 0xff8000000d207808 */ /* 0x008fe40005800000 */
[----:B------:R-:W-:Y:S02]  /*4e80*/  ISETP.GE.AND P3, PT, R40, R138, PT ;  /* 0x0000008a2800720c */ /* 0x000fe40003f66270 */
[----:B------:R-:W-:-:S02]  /*4e90*/  I2FP.F32.S32 R40, R40 ;  /* 0x0000002800287245 */ /* 0x000fc40000201400 */
[----:B------:R-:W-:Y:S01]  /*4ea0*/  ISETP.GE.AND P4, PT, R26, R138, PT ;  /* 0x0000008a1a00720c */ /* 0x000fe20003f86270 */
[----:B------:R3:W-:Y:S01]  /*4eb0*/  MUFU.TANH R13, R24 ;  /* 0x00000018000d7308 */ /* 0x0007e20000002400 */
[----:B-1----:R-:W-:Y:S01]  /*4ec0*/  I2FP.F32.S32 R10, R26 ;  /* 0x0000001a000a7245 */ /* 0x002fe20000201400 */
[CC--:B------:R-:W-:Y:S01]  /*4ed0*/  FFMA.FTZ R27, R0.reuse, R40.reuse, R27 ;  /* 0x00000028001b7223 */ /* 0x0c0fe2000001001b */
[----:B--2---:R-:W-:Y:S01]  /*4ee0*/  FFMA.FTZ R49, R0, R40, R49 ;  /* 0x0000002800317223 */ /* 0x004fe20000010031 */
[----:B------:R-:W-:Y:S02]  /*4ef0*/  ISETP.GE.AND P1, PT, R26, R137, PT ;  /* 0x000000891a00720c */ /* 0x000fe40003f26270 */
[CC--:B------:R-:W-:Y:S01]  /*4f00*/  FFMA.FTZ R67, R0.reuse, R10.reuse, R67 ;  /* 0x0000000a00437223 */ /* 0x0c0fe20000010043 */
[----:B------:R-:W-:Y:S01]  /*4f10*/  FFMA.FTZ R69, R0, R10, R69 ;  /* 0x0000000a00457223 */ /* 0x000fe20000010045 */
[----:B------:R-:W-:Y:S01]  /*4f20*/  FSEL R150, R27, -INF , !P3 ;  /* 0xff8000001b967808 */ /* 0x000fe20005800000 */
[----:B------:R-:W-:Y:S01]  /*4f30*/  VIADD R10, R8, 0x51 ;  /* 0x00000051080a7836 */ /* 0x000fe20000000000 */
[----:B----4-:R-:W-:Y:S01]  /*4f40*/  I2FP.F32.S32 R12, R33 ;  /* 0x00000021000c7245 */ /* 0x010fe20000201400 */
[----:B------:R-:W1:Y:S01]  /*4f50*/  MUFU.TANH R27, R100 ;  /* 0x00000064001b7308 */ /* 0x000e620000002400 */
[----:B------:R-:W-:-:S02]  /*4f60*/  FSEL R145, R49, -INF , !P0 ;  /* 0xff80000031917808 */ /* 0x000fc40004000000 */
[C---:B------:R-:W-:Y:S01]  /*4f70*/  ISETP.GE.AND P3, PT, R33.reuse, R138, PT ;  /* 0x0000008a2100720c */ /* 0x040fe20003f66270 */
[CC--:B------:R-:W-:Y:S01]  /*4f80*/  FFMA.FTZ R51, R0.reuse, R12.reuse, R51 ;  /* 0x0000000c00337223 */ /* 0x0c0fe20000010033 */
[----:B------:R-:W-:Y:S01]  /*4f90*/  FFMA.FTZ R63, R0, R12, R63 ;  /* 0x0000000c003f7223 */ /* 0x000fe2000001003f */
[C---:B---3--:R-:W-:Y:S01]  /*4fa0*/  VIADD R24, R8.reuse, 0x40 ;  /* 0x0000004008187836 */ /* 0x048fe20000000000 */
[-C--:B------:R-:W-:Y:S01]  /*4fb0*/  ISETP.GE.AND P0, PT, R33, R137.reuse, PT ;  /* 0x000000892100720c */ /* 0x080fe20003f06270 */
[----:B------:R-:W-:Y:S01]  /*4fc0*/  VIADD R12, R8, 0x49 ;  /* 0x00000049080c7836 */ /* 0x000fe20000000000 */
[----:B------:R-:W-:Y:S01]  /*4fd0*/  FSEL R144, R67, -INF , !P4 ;  /* 0xff80000043907808 */ /* 0x000fe20006000000 */
[----:B------:R-:W2:Y:S01]  /*4fe0*/  MUFU.TANH R37, R102 ;  /* 0x0000006600257308 */ /* 0x000ea20000002400 */
[C---:B------:R-:W-:Y:S02]  /*4ff0*/  ISETP.GE.AND P5, PT, R24.reuse, R138, PT ;  /* 0x0000008a1800720c */ /* 0x040fe40003fa6270 */
[----:B------:R-:W-:-:S02]  /*5000*/  ISETP.GE.AND P2, PT, R24, R137, PT ;  /* 0x000000891800720c */ /* 0x000fc40003f46270 */
[----:B------:R-:W-:Y:S02]  /*5010*/  I2FP.F32.S32 R24, R24 ;  /* 0x0000001800187245 */ /* 0x000fe40000201400 */
[----:B------:R-:W-:Y:S01]  /*5020*/  FSEL R143, R69, -INF , !P1 ;  /* 0xff800000458f7808 */ /* 0x000fe20004800000 */
[----:B------:R-:W3:Y:S01]  /*5030*/  MUFU.TANH R97, R97 ;  /* 0x0000006100617308 */ /* 0x000ee20000002400 */
[----:B------:R-:W-:Y:S01]  /*5040*/  FSEL R146, R51, -INF , !P3 ;  /* 0xff80000033927808 */ /* 0x000fe20005800000 */
[CC--:B------:R-:W-:Y:S01]  /*5050*/  FFMA.FTZ R39, R0.reuse, R24.reuse, R39 ;  /* 0x0000001800277223 */ /* 0x0c0fe20000010027 */
[----:B------:R-:W-:Y:S01]  /*5060*/  FFMA.FTZ R61, R0, R24, R61 ;  /* 0x00000018003d7223 */ /* 0x000fe2000001003d */
[----:B------:R-:W-:Y:S01]  /*5070*/  VIADD R24, R8, 0x50 ;  /* 0x0000005008187836 */ /* 0x000fe20000000000 */
[----:B------:R-:W-:Y:S02]  /*5080*/  FSEL R147, R63, -INF , !P0 ;  /* 0xff8000003f937808 */ /* 0x000fe40004000000 */
[C---:B------:R-:W-:Y:S01]  /*5090*/  ISETP.GE.AND P4, PT, R10.reuse, R138, PT ;  /* 0x0000008a0a00720c */ /* 0x040fe20003f86270 */
[----:B------:R-:W4:Y:S01]  /*50a0*/  MUFU.TANH R99, R99 ;  /* 0x0000006300637308 */ /* 0x000f220000002400 */
[----:B------:R-:W-:-:S02]  /*50b0*/  ISETP.GE.AND P1, PT, R10, R137, PT ;  /* 0x000000890a00720c */ /* 0x000fc40003f26270 */
[C---:B------:R-:W-:Y:S02]  /*50c0*/  ISETP.GE.AND P3, PT, R24.reuse, R138, PT ;  /* 0x0000008a1800720c */ /* 0x040fe40003f66270 */
[-C--:B------:R-:W-:Y:S02]  /*50d0*/  ISETP.GE.AND P0, PT, R24, R137.reuse, PT ;  /* 0x000000891800720c */ /* 0x080fe40003f06270 */
[----:B------:R-:W-:Y:S01]  /*50e0*/  I2FP.F32.S32 R10, R10 ;  /* 0x0000000a000a7245 */ /* 0x000fe20000201400 */
[----:B------:R-:W4:Y:S01]  /*50f0*/  MUFU.TANH R101, R101 ;  /* 0x0000006500657308 */ /* 0x000f220000002400 */
        /* <DEDUP_REMOVED lines=10> */
[C---:B------:R-:W-:Y:S01]  /*51a0*/  VIADD R10, R8.reuse, 0x60 ;  /* 0x00000060080a7836 */ /* 0x040fe20000000000 */
[----:B------:R-:W-:Y:S01]  /*51b0*/  FSEL R124, R47, -INF , !P4 ;  /* 0xff8000002f7c7808 */ /* 0x000fe20006000000 */
[----:B------:R-:W-:Y:S01]  /*51c0*/  VIADD R24, R8, 0x59 ;  /* 0x0000005908187836 */ /* 0x000fe20000000000 */
[----:B------:R-:W-:Y:S01]  /*51d0*/  FSEL R67, R41, -INF , !P1 ;  /* 0xff80000029437808 */ /* 0x000fe20004800000 */
[CC--:B------:R-:W-:Y:S01]  /*51e0*/  FFMA.FTZ R57, R0.reuse, R12.reuse, R57 ;  /* 0x0000000c00397223 */ /* 0x0c0fe20000010039 */
[----:B------:R-:W-:Y:S01]  /*51f0*/  FFMA.FTZ R65, R0, R12, R65 ;  /* 0x0000000c00417223 */ /* 0x000fe20000010041 */
[----:B------:R-:W-:Y:S01]  /*5200*/  VIADD R12, R8, 0x58 ;  /* 0x00000058080c7836 */ /* 0x000fe20000000000 */
[----:B------:R-:W-:Y:S01]  /*5210*/  FSEL R126, R45, -INF , !P3 ;  /* 0xff8000002d7e7808 */ /* 0x000fe20005800000 */
[----:B------:R-:W4:Y:S01]  /*5220*/  MUFU.TANH R103, R103 ;  /* 0x0000006700677308 */ /* 0x000f220000002400 */
[----:B------:R-:W-:-:S02]  /*5230*/  FSEL R123, R59, -INF , !P0 ;  /* 0xff8000003b7b7808 */ /* 0x000fc40004000000 */
[CC--:B------:R-:W-:Y:S02]  /*5240*/  ISETP.GE.AND P4, PT, R10.reuse, R138.reuse, PT ;  /* 0x0000008a0a00720c */ /* 0x0c0fe40003f86270 */
[-C--:B------:R-:W-:Y:S02]  /*5250*/  ISETP.GE.AND P1, PT, R10, R137.reuse, PT ;  /* 0x000000890a00720c */ /* 0x080fe40003f26270 */
[C---:B------:R-:W-:Y:S01]  /*5260*/  ISETP.GE.AND P3, PT, R24.reuse, R138, PT ;  /* 0x0000008a1800720c */ /* 0x040fe20003f66270 */
[----:B------:R-:W4:Y:S01]  /*5270*/  MUFU.TANH R33, R96 ;  /* 0x0000006000217308 */ /* 0x000f220000002400 */
[----:B------:R-:W-:Y:S02]  /*5280*/  ISETP.GE.AND P0, PT, R24, R137, PT ;  /* 0x000000891800720c */ /* 0x000fe40003f06270 */
[----:B------:R-:W-:Y:S02]  /*5290*/  I2FP.F32.S32 R10, R10 ;  /* 0x0000000a000a7245 */ /* 0x000fe40000201400 */
[----:B------:R-:W-:-:S02]  /*52a0*/  I2FP.F32.S32 R24, R24 ;  /* 0x0000001800187245 */ /* 0x000fc40000201400 */
[----:B------:R-:W-:Y:S01]  /*52b0*/  FSEL R142, R57, -INF , !P5 ;  /* 0xff800000398e7808 */ /* 0x000fe20006800000 */
[----:B------:R-:W4:Y:S01]  /*52c0*/  MUFU.TANH R39, R98 ;  /* 0x0000006200277308 */ /* 0x000f220000002400 */
[----:B------:R-:W-:Y:S01]  /*52d0*/  FSEL R139, R65, -INF , !P2 ;  /* 0xff800000418b7808 */ /* 0x000fe20005000000 */
[----:B-1----:R-:W-:Y:S01]  /*52e0*/  FFMA.FTZ R27, R0, R10, R27 ;  /* 0x0000000a001b7223 */ /* 0x002fe2000001001b */
[----:B------:R-:W-:Y:S01]  /*52f0*/  ISETP.GE.AND P5, PT, R12, R138, PT ;  /* 0x0000008a0c00720c */ /* 0x000fe20003fa6270 */
[----:B--2---:R-:W-:Y:S01]  /*5300*/  FFMA.FTZ R37, R0, R10, R37 ;  /* 0x0000000a00257223 */ /* 0x004fe20000010025 */
[----:B------:R-:W-:Y:S01]  /*5310*/  ISETP.GE.AND P2, PT, R12, R137, PT ;  /* 0x000000890c00720c */ /* 0x000fe20003f46270 */
[----:B------:R-:W-:Y:S01]  /*5320*/  FFMA.FTZ R13, R0, R24, R13 ;  /* 0x00000018000d7223 */ /* 0x000fe2000001000d */
[----:B------:R-:W-:Y:S01]  /*5330*/  I2FP.F32.S32 R12, R12 ;  /* 0x0000000c000c7245 */ /* 0x000fe20000201400 */
[----:B------:R-:W-:Y:S02]  /*5340*/  VIADD R10, R8, 0x69 ;  /* 0x00000069080a7836 */ /* 0x000fe40000000000 */
[----:B------:R-:W-:Y:S01]  /*5350*/  FFMA.FTZ R25, R0, R24, R25 ;  /* 0x0000001800197223 */ /* 0x000fe20000010019 */
[----:B------:R-:W-:Y:S01]  /*5360*/  VIADD R24, R8, 0x61 ;  /* 0x0000006108187836 */ /* 0x000fe20000000000 */
[----:B------:R-:W-:Y:S01]  /*5370*/  FSEL R60, R27, -INF , !P4 ;  /* 0xff8000001b3c7808 */ /* 0x000fe20006000000 */
[CC--:B------:R-:W-:Y:S01]  /*5380*/  FFMA.FTZ R122, R0.reuse, R12.reuse, R9 ;  /* 0x0000000c007a7223 */ /* 0x0c0fe20000010009 */
[----:B------:R-:W-:Y:S01]  /*5390*/  FFMA.FTZ R11, R0, R12, R11 ;  /* 0x0000000c000b7223 */ /* 0x000fe2000001000b */
[----:B------:R-:W-:Y:S01]  /*53a0*/  VIADD R12, R8, 0x68 ;  /* 0x00000068080c7836 */ /* 0x000fe20000000000 */
[----:B------:R-:W-:Y:S01]  /*53b0*/  FSEL R53, R37, -INF , !P1 ;  /* 0xff80000025357808 */ /* 0x000fe20004800000 */
[----:B------:R-:W-:Y:S01]  /*53c0*/  MUFU.TANH R9, R92 ;  /* 0x0000005c00097308 */ /* 0x000fe20000002400 */
[----:B------:R-:W-:-:S02]  /*53d0*/  FSEL R66, R13, -INF , !P3 ;  /* 0xff8000000d427808 */ /* 0x000fc40005800000 */
[C---:B------:R-:W-:Y:S02]  /*53e0*/  ISETP.GE.AND P4, PT, R10.reuse, R138, PT ;  /* 0x0000008a0a00720c */ /* 0x040fe40003f86270 */
[-C--:B------:R-:W-:Y:S02]  /*53f0*/  ISETP.GE.AND P1, PT, R10, R137.reuse, PT ;  /* 0x000000890a00720c */ /* 0x080fe40003f26270 */
[----:B------:R-:W-:Y:S01]  /*5400*/  I2FP.F32.S32 R10, R10 ;  /* 0x0000000a000a7245 */ /* 0x000fe20000201400 */
[----:B------:R-:W1:Y:S01]  /*5410*/  MUFU.TANH R13, R112 ;  /* 0x00000070000d7308 */ /* 0x000e620000002400 */
[----:B------:R-:W-:Y:S02]  /*5420*/  FSEL R122, R122, -INF , !P5 ;  /* 0xff8000007a7a7808 */ /* 0x000fe40006800000 */
[----:B------:R-:W-:Y:S01]  /*5430*/  FSEL R65, R11, -INF , !P2 ;  /* 0xff8000000b417808 */ /* 0x000fe20005000000 */
[CC--:B---3--:R-:W-:Y:S01]  /*5440*/  FFMA.FTZ R57, R0.reuse, R10.reuse, R97 ;  /* 0x0000000a00397223 */ /* 0x0c8fe20000010061 */
[----:B------:R-:W-:Y:S01]  /*5450*/  FSEL R55, R25, -INF , !P0 ;  /* 0xff80000019377808 */ /* 0x000fe20004000000 */
[----:B----4-:R-:W-:Y:S01]  /*5460*/  FFMA.FTZ R41, R0, R10, R99 ;  /* 0x0000000a00297223 */ /* 0x010fe20000010063 */
[CC--:B------:R-:W-:Y:S01]  /*5470*/  ISETP.GE.AND P5, PT, R24.reuse, R138.reuse, PT ;  /* 0x0000008a1800720c */ /* 0x0c0fe20003fa6270 */
[----:B------:R-:W-:Y:S01]  /*5480*/  MUFU.TANH R93, R93 ;  /* 0x0000005d005d7308 */ /* 0x000fe20000002400 */
[----:B------:R-:W-:Y:S01]  /*5490*/  ISETP.GE.AND P2, PT, R24, R137, PT ;  /* 0x000000891800720c */ /* 0x000fe20003f46270 */
[----:B------:R-:W-:Y:S01]  /*54a0*/  VIADD R10, R8, 0x78 ;  /* 0x00000078080a7836 */ /* 0x000fe20000000000 */
[----:B------:R-:W-:-:S02]  /*54b0*/  ISETP.GE.AND P3, PT, R12, R138, PT ;  /* 0x0000008a0c00720c */ /* 0x000fc40003f66270 */
[----:B------:R-:W-:Y:S02]  /*54c0*/  ISETP.GE.AND P0, PT, R12, R137, PT ;  /* 0x000000890c00720c */ /* 0x000fe40003f06270 */
[----:B------:R-:W-:Y:S01]  /*54d0*/  I2FP.F32.S32 R24, R24 ;  /* 0x0000001800187245 */ /* 0x000fe20000201400 */
[----:B------:R-:W-:Y:S01]  /*54e0*/  MUFU.TANH R11, R94 ;  /* 0x0000005e000b7308 */ /* 0x000fe20000002400 */
[----:B------:R-:W-:Y:S02]  /*54f0*/  I2FP.F32.S32 R12, R12 ;  /* 0x0000000c000c7245 */ /* 0x000fe40000201400 */
[----:B------:R-:W-:Y:S01]  /*5500*/  FSEL R57, R57, -INF , !P4 ;  /* 0xff80000039397808 */ /* 0x000fe20006000000 */
[CC--:B------:R-:W-:Y:S01]  /*5510*/  FFMA.FTZ R59, R0.reuse, R24.reuse, R101 ;  /* 0x00000018003b7223 */ /* 0x0c0fe20000010065 */
[C---:B------:R-:W-:Y:S01]  /*5520*/  FFMA.FTZ R51, R0.reuse, R24, R103 ;  /* 0x0000001800337223 */ /* 0x040fe20000010067 */
[CC--:B------:R-:W-:Y:S01]  /*5530*/  FFMA.FTZ R33, R0.reuse, R12.reuse, R33 ;  /* 0x0000000c00217223 */ /* 0x0c0fe20000010021 */
[----:B------:R-:W-:Y:S01]  /*5540*/  FFMA.FTZ R39, R0, R12, R39 ;  /* 0x0000000c00277223 */ /* 0x000fe20000010027 */
[----:B------:R-:W-:Y:S01]  /*5550*/  MUFU.TANH R95, R95 ;  /* 0x0000005f005f7308 */ /* 0x000fe20000002400 */
[C---:B------:R-:W-:Y:S01]  /*5560*/  VIADD R24, R8.reuse, 0x70 ;  /* 0x0000007008187836 */ /* 0x040fe20000000000 */
[----:B------:R-:W-:Y:S01]  /*5570*/  FSEL R41, R41, -INF , !P1 ;  /* 0xff80000029297808 */ /* 0x000fe20004800000 */
[----:B------:R-:W-:Y:S01]  /*5580*/  VIADD R12, R8, 0x71 ;  /* 0x00000071080c7836 */ /* 0x000fe20000000000 */
[----:B------:R-:W-:-:S02]  /*5590*/  ISETP.GE.AND P4, PT, R10, R138, PT ;  /* 0x0000008a0a00720c */ /* 0x000fc40003f86270 */
[----:B------:R-:W-:Y:S02]  /*55a0*/  ISETP.GE.AND P1, PT, R10, R137, PT ;  /* 0x000000890a00720c */ /* 0x000fe40003f26270 */
[----:B------:R-:W2:Y:S01]  /*55b0*/  MUFU.TANH R25, R114 ;  /* 0x0000007200197308 */ /* 0x000ea20000002400 */
[----:B------:R-:W-:Y:S02]  /*55c0*/  I2FP.F32.S32 R10, R10 ;  /* 0x0000000a000a7245 */ /* 0x000fe40000201400 */
[----:B------:R-:W-:Y:S02]  /*55d0*/  FSEL R59, R59, -INF , !P5 ;  /* 0xff8000003b3b7808 */ /* 0x000fe40006800000 */
[----:B------:R-:W-:Y:S01]  /*55e0*/  FSEL R51, R51, -INF , !P2 ;  /* 0xff80000033337808 */ /* 0x000fe20005000000 */
[----:B-1----:R-:W-:Y:S01]  /*55f0*/  FFMA.FTZ R13, R0, R10, R13 ;  /* 0x0000000a000d7223 */ /* 0x002fe2000001000d */
[----:B------:R-:W-:Y:S01]  /*5600*/  FSEL R58, R33, -INF , !P3 ;  /* 0xff800000213a7808 */ /* 0x000fe20005800000 */
[----:B------:R-:W1:Y:S01]  /*5610*/  MUFU.TANH R3, R3 ;  /* 0x0000000300037308 */ /* 0x000e620000002400 */
[----:B------:R-:W-:-:S02]  /*5620*/  FSEL R49, R39, -INF , !P0 ;  /* 0xff80000027317808 */ /* 0x000fc40004000000 */
[CC--:B------:R-:W-:Y:S02]  /*5630*/  ISETP.GE.AND P5, PT, R24.reuse, R138.reuse, PT ;  /* 0x0000008a1800720c */ /* 0x0c0fe40003fa6270 */
[-C--:B------:R-:W-:Y:S02]  /*5640*/  ISETP.GE.AND P2, PT, R24, R137.reuse, PT ;  /* 0x000000891800720c */ /* 0x080fe40003f46270 */
[C---:B------:R-:W-:Y:S01]  /*5650*/  ISETP.GE.AND P3, PT, R12.reuse, R138, PT ;  /* 0x0000008a0c00720c */ /* 0x040fe20003f66270 */
[----:B------:R-:W3:Y:S01]  /*5660*/  MUFU.TANH R33, R62 ;  /* 0x0000003e00217308 */ /* 0x000ee20000002400 */
[----:B------:R-:W-:Y:S01]  /*5670*/  BAR.SYNC.DEFER_BLOCKING 0x0 ;  /* 0x0000000000007b1d */ /* 0x000fe20000010000 */
[----:B------:R-:W-:Y:S01]  /*5680*/  ISETP.GE.AND P0, PT, R12, R137, PT ;  /* 0x000000890c00720c */ /* 0x000fe20003f06270 */
[----:B--2---:R-:W-:Y:S01]  /*5690*/  FFMA.FTZ R25, R0, R10, R25 ;  /* 0x0000000a00197223 */ /* 0x004fe20000010019 */
[----:B------:R-:W-:Y:S01]  /*56a0*/  I2FP.F32.S32 R24, R24 ;  /* 0x0000001800187245 */ /* 0x000fe20000201400 */
[----:B------:R-:W-:Y:S01]  /*56b0*/  VIADD R10, R8, 0x79 ;  /* 0x00000079080a7836 */ /* 0x000fe20000000000 */
[----:B------:R-:W-:-:S02]  /*56c0*/  I2FP.F32.S32 R12, R12 ;  /* 0x0000000c000c7245 */ /* 0x000fc40000201400 */
[----:B------:R-:W2:Y:S01]  /*56d0*/  MUFU.TANH R113, R113 ;  /* 0x0000007100717308 */ /* 0x000ea20000002400 */
[CC--:B------:R-:W-:Y:S01]  /*56e0*/  FFMA.FTZ R9, R0.reuse, R24.reuse, R9 ;  /* 0x0000001800097223 */ /* 0x0c0fe20000010009 */
[C---:B------:R-:W-:Y:S01]  /*56f0*/  FFMA.FTZ R11, R0.reuse, R24, R11 ;  /* 0x00000018000b7223 */ /* 0x040fe2000001000b */
[CC--:B------:R-:W-:Y:S01]  /*5700*/  FFMA.FTZ R54, R0.reuse, R12.reuse, R93 ;  /* 0x0000000c00367223 */ /* 0x0c0fe2000001005d */
[----:B------:R-:W-:Y:S01]  /*5710*/  FFMA.FTZ R26, R0, R12, R95 ;  /* 0x0000000c001a7223 */ /* 0x000fe2000001005f */
[----:B------:R-:W-:Y:S02]  /*5720*/  FSEL R52, R13, -INF , !P4 ;  /* 0xff8000000d347808 */ /* 0x000fe40006000000 */
[----:B------:R-:W-:Y:S01]  /*5730*/  ISETP.GE.AND P4, PT, R134, 0x2, PT ;  /* 0x000000028600780c */ /* 0x000fe20003f86270 */
[----:B------:R-:W4:Y:S01]  /*5740*/  MUFU.TANH R115, R115 ;  /* 0x0000007300737308 */ /* 0x000f220000002400 */
[----:B------:R-:W-:Y:S02]  /*5750*/  FSEL R56, R9, -INF , !P5 ;  /* 0xff80000009387808 */ /* 0x000fe40006800000 */
        /* <DEDUP_REMOVED lines=10> */
[CC--:B-1----:R-:W-:Y:S01]  /*5800*/  FFMA.FTZ R3, R0.reuse, R8.reuse, R3 ;  /* 0x0000000800037223 */ /* 0x0c2fe20000010003 */
[C---:B---3--:R-:W-:Y:S01]  /*5810*/  FFMA.FTZ R33, R0.reuse, R8, R33 ;  /* 0x0000000800217223 */ /* 0x048fe20000010021 */
[CC--:B--2---:R-:W-:Y:S01]  /*5820*/  FFMA.FTZ R50, R0.reuse, R10.reuse, R113 ;  /* 0x0000000a00327223 */ /* 0x0c4fe20000010071 */
[----:B----4-:R-:W-:Y:S02]  /*5830*/  FFMA.FTZ R24, R0, R10, R115 ;  /* 0x0000000a00187223 */ /* 0x010fe40000010073 */
[----:B------:R-:W-:-:S02]  /*5840*/  FSEL R40, R3, -INF , !P5 ;  /* 0xff80000003287808 */ /* 0x000fc40006800000 */
        /* <DEDUP_REMOVED lines=64> */
.L_x_1958:
[----:B------:R-:W-:-:S04]  /*5c50*/  LEA R37, -R116, RZ, 0x7 ;  /* 0x000000ff74257211 */ /* 0x000fc800078e39ff */
[----:B------:R-:W-:-:S07]  /*5c60*/  SHF.R.S32.HI R42, RZ, 0x1f, R37 ;  /* 0x0000001fff2a7819 */ /* 0x000fce0000011425 */
.L_x_1959:
        /* <DEDUP_REMOVED lines=17> */
[C-C-:B------:R-:W-:Y:S01]  /*5d80*/  @!P2 IMAD.X R44, R42.reuse, 0x1, R135.reuse, P0 ;  /* 0x000000012a2ca824 */ /* 0x140fe200000e0687 */
[----:B------:R-:W-:Y:S01]  /*5d90*/  @!P1 IADD3 R43, P0, R37, R136, RZ ;  /* 0x00000088252b9210 */ /* 0x000fe20007f1e0ff */
[----:B------:R-:W1:Y:S01]  /*5da0*/  @!P2 LDC.64 R10, c[0x0][0x218] ;  /* 0x00008600ff0aab82 */ /* 0x000e620000000a00 */
[C---:B---3--:R-:W-:Y:S01]  /*5db0*/  @!P2 LEA R68, P5, R39.reuse, R8, 0x1 ;  /* 0x000000082744a211 */ /* 0x048fe200078a08ff */
[----:B------:R-:W-:Y:S01]  /*5dc0*/  @!PT LDS RZ, [RZ] ;  /* 0x00000000fffff984 */ /* 0x000fe20000000800 */
[----:B------:R-:W-:Y:S01]  /*5dd0*/  @!PT LDS RZ, [RZ] ;  /* 0x00000000fffff984 */ /* 0x000fe20000000800 */
[----:B------:R-:W-:Y:S01]  /*5de0*/  @!PT LDS RZ, [RZ] ;  /* 0x00000000fffff984 */ /* 0x000fe20000000800 */
[----:B------:R3:W-:Y:S02]  /*5df0*/  @!P3 LDGSTS.E.BYPASS.LTC128B.128 [R175+0x3000], desc[UR12][R62.64] ;  /* 0x030000003eafbfae */ /* 0x0007e4000b901d4c */
[--C-:B------:R-:W-:Y:S01]  /*5e00*/  @!P1 IMAD.X R46, R42, 0x1, R135.reuse, P0 ;  /* 0x000000012a2e9824 */ /* 0x100fe200000e0687 */
[----:B------:R-:W-:Y:S01]  /*5e10*/  @!P2 LEA.HI.X R69, R39, R9, R44, 0x1, P5 ;  /* 0x000000092745a211 */ /* 0x000fe200028f0c2c */
[----:B------:R2:W-:Y:S01]  /*5e20*/  @P2 STS.128 [R175+0x5000], RZ ;  /* 0x005000ffaf002388 */ /* 0x0005e20000000c00 */
[----:B------:R-:W-:Y:S01]  /*5e30*/  IADD3 R39, P5, R171, R37, RZ ;  /* 0x00000025ab277210 */ /* 0x000fe20007fbe0ff */
[----:B------:R-:W2:Y:S01]  /*5e40*/  @!P1 LDC.64 R8, c[0x0][0x218] ;  /* 0x00008600ff089b82 */ /* 0x000ea20000000a00 */
[C---:B----4-:R-:W-:Y:S01]  /*5e50*/  @!P1 LEA R44, P0, R43.reuse, R2, 0x1 ;  /* 0x000000022b2c9211 */ /* 0x050fe200078008ff */
[----:B------:R-:W-:Y:S01]  /*5e60*/  @!PT LDS RZ, [RZ] ;  /* 0x00000000fffff984 */ /* 0x000fe20000000800 */
[----:B------:R-:W-:Y:S01]  /*5e70*/  @!PT LDS RZ, [RZ] ;  /* 0x00000000fffff984 */ /* 0x000fe20000000800 */
[----:B------:R-:W-:Y:S01]  /*5e80*/  @!PT LDS RZ, [RZ] ;  /* 0x00000000fffff984 */ /* 0x000fe20000000800 */
[----:B------:R4:W-:Y:S03]  /*5e90*/  @!P2 LDGSTS.E.BYPASS.LTC128B.128 [R175+0x5000], desc[UR12][R68.64+0x40] ;  /* 0x0500004044afafae */ /* 0x0009e6000b901d4c */
[----:B------:R-:W-:Y:S01]  /*5ea0*/  @!P1 LEA.HI.X R45, R43, R3, R46, 0x1, P0 ;  /* 0x000000032b2d9211 */ /* 0x000fe200000f0c2e */
[----:B------:R-:W-:Y:S01]  /*5eb0*/  IMAD.X R46, R170, 0x1, R42, P5 ;  /* 0x00000001aa2e7824 */ /* 0x000fe200028e062a */
[----:B------:R-:W-:Y:S01]  /*5ec0*/  @!P3 IADD3 R43, P0, R39, R136, RZ ;  /* 0x00000088272bb210 */ /* 0x000fe20007f1e0ff */
[----:B------:R-:W3:Y:S01]  /*5ed0*/  @!P3 LDC.64 R2, c[0x0][0x218] ;  /* 0x00008600ff02bb82 */ /* 0x000ee20000000a00 */
[----:B------:R1:W-:Y:S02]  /*5ee0*/  @P1 STS.128 [R175+0x7000], RZ ;  /* 0x007000ffaf001388 */ /* 0x0003e40000000c00 */
[----:B-----5:R-:W-:Y:S01]  /*5ef0*/  @!P3 LEA R70, P5, R43, R12, 0x1 ;  /* 0x0000000c2b46b211 */ /* 0x020fe200078a08ff */
[C-C-:B------:R-:W-:Y:S01]  /*5f00*/  @!P3 IMAD.X R64, R46.reuse, 0x1, R135.reuse, P0 ;  /* 0x000000012e40b824 */ /* 0x140fe200000e0687 */
[----:B------:R-:W-:Y:S01]  /*5f10*/  @!P2 IADD3 R12, P0, R39, R136, RZ ;  /* 0x00000088270ca210 */ /* 0x000fe20007f1e0ff */
[----:B------:R-:W-:Y:S01]  /*5f20*/  @!PT LDS RZ, [RZ] ;  /* 0x00000000fffff984 */ /* 0x000fe20000000800 */
[----:B------:R-:W-:Y:S01]  /*5f30*/  @!PT LDS RZ, [RZ] ;  /* 0x00000000fffff984 */ /* 0x000fe20000000800 */
[----:B------:R-:W-:Y:S01]  /*5f40*/  @!PT LDS RZ, [RZ] ;  /* 0x00000000fffff984 */ /* 0x000fe20000000800 */
[----:B------:R5:W-:Y:S03]  /*5f50*/  @!P1 LDGSTS.E.BYPASS.LTC128B.128 [R175+0x7000], desc[UR12][R44.64+0x80] ;  /* 0x070000802caf9fae */ /* 0x000be6000b901d4c */
[----:B------:R-:W-:Y:S01]  /*5f60*/  @!P3 LEA.HI.X R71, R43, R13, R64, 0x1, P5 ;  /* 0x0000000d2b47b211 */ /* 0x000fe200028f0c40 */
[----:B------:R-:W-:Y:S01]  /*5f70*/  @!P2 IMAD.X R13, R46, 0x1, R135, P0 ;  /* 0x000000012e0da824 */ /* 0x000fe200000e0687 */
[----:B-1----:R-:W-:Y:S01]  /*5f80*/  @!P2 LEA R72, P5, R12, R10, 0x1 ;  /* 0x0000000a0c48a211 */ /* 0x002fe200078a08ff */
[----:B------:R1:W-:Y:S01]  /*5f90*/  @P3 STS.128 [R175+0x3800], RZ ;  /* 0x003800ffaf003388 */ /* 0x0003e20000000c00 */
[----:B------:R-:W-:-:S02]  /*5fa0*/  @!P1 IADD3 R10, P0, R39, R136, RZ ;  /* 0x00000088270a9210 */ /* 0x000fc40007f1e0ff */
[----:B------:R-:W-:Y:S01]  /*5fb0*/  @!P2 LEA.HI.X R73, R12, R11, R13, 0x1, P5 ;  /* 0x0000000b0c49a211 */ /* 0x000fe200028f0c0d */
[----:B------:R-:W-:Y:S01]  /*5fc0*/  @!PT LDS RZ, [RZ] ;  /* 0x00000000fffff984 */ /* 0x000fe20000000800 */
[----:B------:R-:W-:Y:S01]  /*5fd0*/  @!PT LDS RZ, [RZ] ;  /* 0x00000000fffff984 */ /* 0x000fe20000000800 */
[----:B------:R-:W-:Y:S01]  /*5fe0*/  @!PT LDS RZ, [RZ] ;  /* 0x00000000fffff984 */ /* 0x000fe20000000800 */
[----:B------:R1:W-:Y:S01]  /*5ff0*/  @!P3 LDGSTS.E.BYPASS.LTC128B.128 [R175+0x3800], desc[UR12][R70.64] ;  /* 0x0380000046afbfae */ /* 0x0003e2000b901d4c */
[----:B------:R-:W4:Y:S01]  /*6000*/  @!P2 LDC.64 R12, c[0x0][0x218] ;  /* 0x00008600ff0cab82 */ /* 0x000f220000000a00 */
[----:B------:R-:W-:Y:S01]  /*6010*/  @!P1 IMAD.X R11, R46, 0x1, R135, P0 ;  /* 0x000000012e0b9824 */ /* 0x000fe200000e0687 */
[C---:B--2---:R-:W-:Y:S01]  /*6020*/  @!P1 LEA R74, P0, R10.reuse, R8, 0x1 ;  /* 0x000000080a4a9211 */ /* 0x044fe200078008ff */
[----:B------:R1:W-:Y:S03]  /*6030*/  @P2 STS.128 [R175+0x5800], RZ ;  /* 0x005800ffaf002388 */ /* 0x0003e60000000c00 */
[----:B------:R-:W-:Y:S01]  /*6040*/  @!P1 LEA.HI.X R75, R10, R9, R11, 0x1, P0 ;  /* 0x000000090a4b9211 */ /* 0x000fe200000f0c0b */
[----:B------:R-:W-:Y:S01]  /*6050*/  @!PT LDS RZ, [RZ] ;  /* 0x00000000fffff984 */ /* 0x000fe20000000800 */
[----:B------:R-:W-:Y:S01]  /*6060*/  @!PT LDS RZ, [RZ] ;  /* 0x00000000fffff984 */ /* 0x000fe20000000800 */
[----:B------:R-:W-:Y:S01]  /*6070*/  @!PT LDS RZ, [RZ] ;  /* 0x00000000fffff984 */ /* 0x000fe20000000800 */
[----:B------:R1:W-:Y:S01]  /*6080*/  @!P2 LDGSTS.E.BYPASS.LTC128B.128 [R175+0x5800], desc[UR12][R72.64+0x40] ;  /* 0x0580004048afafae */ /* 0x0003e2000b901d4c */
[----:B------:R-:W-:Y:S01]  /*6090*/  IADD3 R39, P0, R171, R39, RZ ;  /* 0x00000027ab277210 */ /* 0x000fe20007f1e0ff */
[----:B------:R-:W2:Y:S02]  /*60a0*/  @!P1 LDC.64 R10, c[0x0][0x218] ;  /* 0x00008600ff0a9b82 */ /* 0x000ea40000000a00 */
[----:B------:R1:W-:Y:S01]  /*60b0*/  @P1 STS.128 [R175+0x7800], RZ ;  /* 0x007800ffaf001388 */ /* 0x0003e20000000c00 */
[CC--:B------:R-:W-:Y:S01]  /*60c0*/  @!P2 IADD3 R47, P5, R39.reuse, R136.reuse, RZ ;  /* 0x00000088272fa210 */ /* 0x0c0fe20007fbe0ff */
[----:B------:R-:W-:Y:S01]  /*60d0*/  IMAD.X R46, R170, 0x1, R46, P0 ;  /* 0x00000001aa2e7824 */ /* 0x000fe200000e062e */
[----:B------:R-:W-:Y:S01]  /*60e0*/  @!P3 IADD3 R43, P0, R39, R136, RZ ;  /* 0x00000088272bb210 */ /* 0x000fe20007f1e0ff */
[----:B------:R-:W-:Y:S01]  /*60f0*/  @!PT LDS RZ, [RZ] ;  /* 0x00000000fffff984 */ /* 0x000fe20000000800 */
[----:B------:R-:W-:Y:S01]  /*6100*/  @!PT LDS RZ, [RZ] ;  /* 0x00000000fffff984 */ /* 0x000fe20000000800 */
[----:B------:R-:W-:Y:S01]  /*6110*/  @!PT LDS RZ, [RZ] ;  /* 0x00000000fffff984 */ /* 0x000fe20000000800 */
[----:B------:R1:W-:Y:S02]  /*6120*/  @!P1 LDGSTS.E.BYPASS.LTC128B.128 [R175+0x7800], desc[UR12][R74.64+0x80] ;  /* 0x078000804aaf9fae */ /* 0x0003e4000b901d4c */
[----:B------:R-:W5:Y:S02]  /*6130*/  @!P3 LDC.64 R8, c[0x0][0x218] ;  /* 0x00008600ff08bb82 */ /* 0x000f640000000a00 */
[C-C-:B------:R-:W-:Y:S01]  /*6140*/  @!P3 IMAD.X R64, R46.reuse, 0x1, R135.reuse, P0 ;  /* 0x000000012e40b824 */ /* 0x140fe200000e0687 */
[C---:B---3--:R-:W-:Y:S01]  /*6150*/  @!P3 LEA R76, P0, R43.reuse, R2, 0x1 ;  /* 0x000000022b4cb211 */ /* 0x048fe200078008ff */
[----:B------:R1:W-:Y:S03]  /*6160*/  @P3 STS.128 [R175+0x4000], RZ ;  /* 0x004000ffaf003388 */ /* 0x0003e60000000c00 */
[----:B------:R-:W-:Y:S01]  /*6170*/  @!P3 LEA.HI.X R77, R43, R3, R64, 0x1, P0 ;  /* 0x000000032b4db211 */ /* 0x000fe200000f0c40 */
[----:B------:R-:W-:Y:S01]  /*6180*/  @!P2 IMAD.X R64, R46, 0x1, R135, P5 ;  /* 0x000000012e40a824 */ /* 0x000fe200028e0687 */
[----:B------:R-:W3:Y:S01]  /*6190*/  @!P2 LDC.64 R2, c[0x0][0x218] ;  /* 0x00008600ff02ab82 */ /* 0x000ee20000000a00 */
[----:B----4-:R-:W-:-:S02]  /*61a0*/  @!P2 LEA R62, P5, R47, R12, 0x1 ;  /* 0x0000000c2f3ea211 */ /* 0x010fc400078a08ff */
[----:B------:R-:W-:Y:S01]  /*61b0*/  @!P1 IADD3 R43, P0, R39, R136, RZ ;  /* 0x00000088272b9210 */ /* 0x000fe20007f1e0ff */
[----:B------:R-:W-:Y:S01]  /*61c0*/  @!PT LDS RZ, [RZ] ;  /* 0x00000000fffff984 */ /* 0x000fe20000000800 */
[----:B------:R-:W-:Y:S01]  /*61d0*/  @!PT LDS RZ, [RZ] ;  /* 0x00000000fffff984 */ /* 0x000fe20000000800 */
[----:B------:R-:W-:Y:S01]  /*61e0*/  @!PT LDS RZ, [RZ] ;  /* 0x00000000fffff984 */ /* 0x000fe20000000800 */
[----:B------:R1:W-:Y:S01]  /*61f0*/  @!P3 LDGSTS.E.BYPASS.LTC128B.128 [R175+0x4000], desc[UR12][R76.64] ;  /* 0x040000004cafbfae */ /* 0x0003e2000b901d4c */
[----:B------:R-:W-:Y:S02]  /*6200*/  @!P2 LEA.HI.X R63, R47, R13, R64, 0x1, P5 ;  /* 0x0000000d2f3fa211 */ /* 0x000fe400028f0c40 */
[----:B------:R-:W-:Y:S01]  /*6210*/  IADD3 R39, P5, R171, R39, RZ ;  /* 0x00000027ab277210 */ /* 0x000fe20007fbe0ff */
[----:B------:R-:W-:Y:S01]  /*6220*/  @!P1 IMAD.X R12, R46, 0x1, R135, P0 ;  /* 0x000000012e0c9824 */ /* 0x000fe200000e0687 */
[----:B--2---:R-:W-:Y:S01]  /*6230*/  @!P1 LEA R68, P0, R43, R10, 0x1 ;  /* 0x0000000a2b449211 */ /* 0x004fe200078008ff */
        /* <DEDUP_REMOVED lines=10> */
[----:B-----5:R-:W-:Y:S01]  /*62e0*/  @!P3 LEA R44, P5, R10, R8, 0x1 ;  /* 0x000000080a2cb211 */ /* 0x020fe200078a08ff */
        /* <DEDUP_REMOVED lines=30> */
.L_x_1961:
[----:B------:R-:W-:Y:S05]  /*64d0*/  BSYNC B0 ;  /* 0x0000000000007941 */ /* 0x000fea0003800000 */
.L_x_1960:
[----:B------:R-:W0:Y:S01]  /*64e0*/  LDGDEPBAR ;  /* 0x00000000000079af */ /* 0x000e220000000000 */
[----:B------:R-:W-:-:S04]  /*64f0*/  IADD3 R136, P0, R37, R136, RZ ;  /* 0x0000008825887210 */ /* 0x000fc80007f1e0ff */
[----:B------:R-:W-:-:S09]  /*6500*/  IADD3.X R135, R42, R135, RZ, P0, !PT ;  /* 0x000000872a877210 */ /* 0x000fd200007fe4ff */
.L_x_1957:
        /* <DEDUP_REMOVED lines=76> */
[----:B------:R-:W2:Y:S01]  /*69d0*/  SHFL.BFLY PT, R9, R8, 0x1, 0x1f ;  /* 0x0c201f0008097f89 */ /* 0x000ea200000e0000 */
        /* <DEDUP_REMOVED lines=20> */
[----:B------:R-:W1:Y:S01]  /*6b20*/  LDSM.16.MT88.4 R12, [R118+0xb400] ;  /* 0x00b40000760c783b */ /* 0x000e620000004200 */
[--C-:B------:R-:W-:Y:S01]  /*6b30*/  FFMA.FTZ R44, R18, UR11, -R63.reuse ;  /* 0x0000000b122c7c23 */ /* 0x100fe2000801083f */
[--C-:B------:R-:W-:Y:S01]  /*6b40*/  FFMA.FTZ R39, R30, UR11, -R63.reuse ;  /* 0x0000000b1e277c23 */ /* 0x100fe2000801083f */
[--C-:B------:R-:W-:Y:S01]  /*6b50*/  FFMA.FTZ R47, R29, UR11, -R42.reuse ;  /* 0x0000000b1d2f7c23 */ /* 0x100fe2000801082a */
[--C-:B------:R-:W-:Y:S01]  /*6b60*/  FFMA.FTZ R46, R23, UR11, -R42.reuse ;  /* 0x0000000b172e7c23 */ /* 0x100fe2000801082a */
[----:B------:R-:W2:Y:S01]  /*6b70*/  MUFU.EX2 R125, R125 ;  /* 0x0000007d007d7308 */ /* 0x000ea20000000800 */
[--C-:B------:R-:W-:Y:S01]  /*6b80*/  FFMA.FTZ R45, R17, UR11, -R42.reuse ;  /* 0x0000000b112d7c23 */ /* 0x100fe2000801082a */
[----:B------:R-:W-:Y:S01]  /*6b90*/  LDSM.16.MT88.4 R28, [R164+0x9400] ;  /* 0x00940000a41c783b */ /* 0x000fe20000004200 */
[--C-:B------:R-:W-:Y:S01]  /*6ba0*/  FFMA.FTZ R37, R38, UR11, -R63.reuse ;  /* 0x0000000b26257c23 */ /* 0x100fe2000801083f */
[--C-:B------:R-:W-:Y:S01]  /*6bb0*/  FFMA.FTZ R33, R34, UR11, -R63.reuse ;  /* 0x0000000b22217c23 */ /* 0x100fe2000801083f */
[--C-:B------:R-:W-:Y:S01]  /*6bc0*/  FFMA.FTZ R36, R36, UR11, -R63.reuse ;  /* 0x0000000b24247c23 */ /* 0x100fe2000801083f */
[----:B------:R-:W3:Y:S01]  /*6bd0*/  LDSM.16.MT88.4 R16, [R164+0xb400] ;  /* 0x00b40000a410783b */ /* 0x000ee20000004200 */
[--C-:B------:R-:W-:Y:S01]  /*6be0*/  FFMA.FTZ R32, R32, UR11, -R63.reuse ;  /* 0x0000000b20207c23 */ /* 0x100fe2000801083f */
[----:B------:R-:W-:Y:S01]  /*6bf0*/  MUFU.EX2 R128, R128 ;  /* 0x0000008000807308 */ /* 0x000fe20000000800 */
[--C-:B------:R-:W-:Y:S01]  /*6c00*/  FFMA.FTZ R38, R155, UR11, -R42.reuse ;  /* 0x0000000b9b267c23 */ /* 0x100fe2000801082a */
[----:B------:R-:W4:Y:S01]  /*6c10*/  LDSM.16.MT88.4 R20, [R118+0x9400] ;  /* 0x009400007614783b */ /* 0x000f220000004200 */
[--C-:B------:R-:W-:Y:S01]  /*6c20*/  FFMA.FTZ R34, R35, UR11, -R42.reuse ;  /* 0x0000000b23227c23 */ /* 0x100fe2000801082a */
[--C-:B------:R-:W-:Y:S01]  /*6c30*/  FFMA.FTZ R131, R131, UR11, -R42.reuse ;  /* 0x0000000b83837c23 */ /* 0x100fe2000801082a */
[--C-:B------:R-:W-:Y:S01]  /*6c40*/  FFMA.FTZ R5, R145, UR11, -R42.reuse ;  /* 0x0000000b91057c23 */ /* 0x100fe2000801082a */
[--C-:B------:R-:W-:Y:S01]  /*6c50*/  FFMA.FTZ R4, R141, UR11, -R42.reuse ;  /* 0x0000000b8d047c23 */ /* 0x100fe2000801082a */
[--C-:B------:R-:W-:Y:S01]  /*6c60*/  FFMA.FTZ R145, R146, UR11, -R63.reuse ;  /* 0x0000000b92917c23 */ /* 0x100fe2000801083f */
[----:B------:R-:W5:Y:S01]  /*6c70*/  MUFU.EX2 R61, R61 ;  /* 0x0000003d003d7308 */ /* 0x000f620000000800 */
        /* <DEDUP_REMOVED lines=14> */
[--C-:B------:R-:W-:Y:S01]  /*6d60*/  FFMA.FTZ R55, R55, UR11, -R42.reuse ;  /* 0x0000000b37377c23 */ /* 0x100fe2000801082a */
[----:B------:R-:W2:Y:S01]  /*6d70*/  MUFU.EX2 R140, R140 ;  /* 0x0000008c008c7308 */ /* 0x000ea20000000800 */
[----:B-----5:R-:W-:Y:S01]  /*6d80*/  F2FP.F16.F32.PACK_AB R70, R61, R128 ;  /* 0x000000803d46723e */ /* 0x020fe200000000ff */
[----:B------:R-:W-:Y:S01]  /*6d90*/  FADD.FTZ R125, R130, R125 ;  /* 0x0000007d827d7221 */ /* 0x000fe20000010000 */
[----:B------:R-:W-:Y:S01]  /*6da0*/  FFMA.FTZ R57, R57, UR11, -R63 ;  /* 0x0000000b39397c23 */ /* 0x000fe2000801083f */
[--C-:B------:R-:W-:Y:S01]  /*6db0*/  FFMA.FTZ R53, R53, UR11, -R42.reuse ;  /* 0x0000000b35357c23 */ /* 0x100fe2000801082a */
[--C-:B------:R-:W-:Y:S01]  /*6dc0*/  FFMA.FTZ R41, R41, UR11, -R42.reuse ;  /* 0x0000000b29297c23 */ /* 0x100fe2000801082a */
[----:B------:R-:W-:Y:S01]  /*6dd0*/  FADD.FTZ R128, R128, R125 ;  /* 0x0000007d80807221 */ /* 0x000fe20000010000 */
[--C-:B------:R-:W-:Y:S01]  /*6de0*/  FFMA.FTZ R125, R60, UR11, -R63.reuse ;  /* 0x0000000b3c7d7c23 */ /* 0x100fe2000801083f */
[----:B------:R-:W-:Y:S01]  /*6df0*/  MUFU.EX2 R129, R129 ;  /* 0x0000008100817308 */ /* 0x000fe20000000800 */
[--C-:B------:R-:W-:Y:S01]  /*6e00*/  FFMA.FTZ R60, R56, UR11, -R63.reuse ;  /* 0x0000000b383c7c23 */ /* 0x100fe2000801083f */
[--C-:B------:R-:W-:Y:S01]  /*6e10*/  FFMA.FTZ R56, R51, UR11, -R42.reuse ;  /* 0x0000000b33387c23 */ /* 0x100fe2000801082a */
[--C-:B------:R-:W-:Y:S01]  /*6e20*/  FFMA.FTZ R65, R58, UR11, -R63.reuse ;  /* 0x0000000b3a417c23 */ /* 0x100fe2000801083f */
[----:B------:R-:W-:Y:S01]  /*6e30*/  FFMA.FTZ R58, R52, UR11, -R63 ;  /* 0x0000000b343a7c23 */ /* 0x000fe2000801083f */
[----:B------:R-:W-:Y:S01]  /*6e40*/  FFMA.FTZ R189, R24, UR11, -R42 ;  /* 0x0000000b18bd7c23 */ /* 0x000fe2000801082a */
[----:B------:R-:W-:-:S02]  /*6e50*/  LEA R186, P0, R136, UR8, 0x1 ;  /* 0x0000000888ba7c11 */ /* 0x000fc4000f8008ff */
[----:B------:R-:W5:Y:S01]  /*6e60*/  MUFU.EX2 R64, R64 ;  /* 0x0000004000407308 */ /* 0x000f620000000800 */
[----:B--2---:R-:W-:Y:S01]  /*6e70*/  F2FP.F16.F32.PACK_AB R69, R140, R127 ;  /* 0x0000007f8c45723e */ /* 0x004fe200000000ff */
[----:B------:R-:W-:Y:S01]  /*6e80*/  FADD.FTZ R140, R127, R140 ;  /* 0x0000008c7f8c7221 */ /* 0x000fe20000010000 */
[----:B------:R-:W-:-:S05]  /*6e90*/  LEA.HI.X R187, R136, UR9, R135, 0x1, P0 ;  /* 0x0000000988bb7c11 */ /* 0x000fca00080f0c87 */
[----:B------:R-:W-:Y:S08]  /*6ea0*/  MUFU.EX2 R62, R62 ;  /* 0x0000003e003e7308 */ /* 0x000ff00000000800 */
[----:B------:R-:W2:Y:S01]  /*6eb0*/  MUFU.EX2 R43, R43 ;  /* 0x0000002b002b7308 */ /* 0x000ea20000000800 */
[----:B-----5:R-:W-:Y:S01]  /*6ec0*/  F2FP.F16.F32.PACK_AB R71, R64, R129 ;  /* 0x000000814047723e */ /* 0x020fe200000000ff */
[----:B------:R-:W-:-:S04]  /*6ed0*/  FADD.FTZ R129, R129, R140 ;  /* 0x0000008c81817221 */ /* 0x000fc80000010000 */
[----:B------:R-:W-:Y:S02]  /*6ee0*/  FADD.FTZ R64, R64, R129 ;  /* 0x0000008140407221 */ /* 0x000fe40000010000 */
[C---:B------:R-:W-:Y:S01]  /*6ef0*/  HMMA.16816.F32 R88, R68.reuse, R84, RZ ;  /* 0x000000544458723c */ /* 0x040fe200000018ff */
[----:B------:R-:W-:Y:S05]  /*6f00*/  MUFU.EX2 R44, R44 ;  /* 0x0000002c002c7308 */ /* 0x000fea0000000800 */
[----:B------:R-:W-:Y:S03]  /*6f10*/  HMMA.16816.F32 R84, R68, R86, RZ ;  /* 0x000000564454723c */ /* 0x000fe600000018ff */
[----:B------:R-:W5:Y:S01]  /*6f20*/  MUFU.EX2 R39, R39 ;  /* 0x0000002700277308 */ /* 0x000f620000000800 */
[----:B--2---:R-:W-:-:S02]  /*6f30*/  F2FP.F16.F32.PACK_AB R8, R43, R62 ;  /* 0x0000003e2b08723e */ /* 0x004fc400000000ff */
[C---:B------:R-:W-:Y:S05]  /*6f40*/  HMMA.16816.F32 R96, R68.reuse, R92, RZ ;  /* 0x0000005c4460723c */ /* 0x040fea00000018ff */
[----:B------:R-:W-:Y:S01]  /*6f50*/  MUFU.EX2 R47, R47 ;  /* 0x0000002f002f7308 */ /* 0x000fe20000000800 */
[C---:B------:R-:W-:Y:S06]  /*6f60*/  HMMA.16816.F32 R92, R68.reuse, R94, RZ ;  /* 0x0000005e445c723c */ /* 0x040fec00000018ff */
[----:B------:R-:W-:Y:S01]  /*6f70*/  HMMA.16816.F32 R80, R68, R76, RZ ;  /* 0x0000004c4450723c */ /* 0x000fe200000018ff */
[----:B------:R-:W2:Y:S01]  /*6f80*/  MUFU.EX2 R46, R46 ;  /* 0x0000002e002e7308 */ /* 0x000ea20000000800 */
[----:B-----5:R-:W-:-:S04]  /*6f90*/  F2FP.F16.F32.PACK_AB R10, R39, R44 ;  /* 0x0000002c270a723e */ /* 0x020fc800000000ff */
[C---:B------:R-:W-:Y:S03]  /*6fa0*/  HMMA.16816.F32 R76, R68.reuse, R78, RZ ;  /* 0x0000004e444c723c */ /* 0x040fe600000018ff */
[----:B------:R-:W-:Y:S03]  /*6fb0*/  MUFU.EX2 R45, R45 ;  /* 0x0000002d002d7308 */ /* 0x000fe60000000800 */
[C---:B------:R-:W-:Y:S05]  /*6fc0*/  HMMA.16816.F32 R112, R68.reuse, R108, RZ ;  /* 0x0000006c4470723c */ /* 0x040fea00000018ff */
[----:B------:R-:W5:Y:S01]  /*6fd0*/  MUFU.EX2 R40, R40 ;  /* 0x0000002800287308 */ /* 0x000f620000000800 */
[----:B--2---:R-:W-:Y:S01]  /*6fe0*/  F2FP.F16.F32.PACK_AB R9, R46, R47 ;  /* 0x0000002f2e09723e */ /* 0x004fe200000000ff */
[----:B------:R-:W-:Y:S01]  /*6ff0*/  HMMA.16816.F32 R104, R68, R100, RZ ;  /* 0x000000644468723c */ /* 0x000fe200000018ff */
[----:B------:R-:W-:-:S05]  /*7000*/  FADD.FTZ R47, R47, R64 ;  /* 0x000000402f2f7221 */ /* 0x000fca0000010000 */
[C---:B------:R-:W-:Y:S01]  /*7010*/  HMMA.16816.F32 R108, R68.reuse, R110, RZ ;  /* 0x0000006e446c723c */ /* 0x040fe200000018ff */
[----:B------:R-:W-:Y:S05]  /*7020*/  MUFU.EX2 R37, R37 ;  /* 0x0000002500257308 */ /* 0x000fea0000000800 */
[----:B------:R-:W-:Y:S01]  /*7030*/  HMMA.16816.F32 R100, R68, R102, RZ ;  /* 0x000000664464723c */ /* 0x000fe200000018ff */
[----:B-----5:R-:W-:Y:S02]  /*7040*/  F2FP.F16.F32.PACK_AB R11, R40, R45 ;  /* 0x0000002d280b723e */ /* 0x020fe400000000ff */
[----:B------:R-:W2:Y:S05]  /*7050*/  MUFU.EX2 R36, R36 ;  /* 0x0000002400247308 */ /* 0x000eaa0000000800 */
[C---:B-1----:R-:W-:Y:S03]  /*7060*/  HMMA.16816.F32 R88, R8.reuse, R12, R88 ;  /* 0x0000000c0858723c */ /* 0x042fe60000001858 */
[----:B------:R-:W-:Y:S03]  /*7070*/  MUFU.EX2 R33, R33 ;  /* 0x0000002100217308 */ /* 0x000fe60000000800 */
[C---:B------:R-:W-:Y:S01]  /*7080*/  HMMA.16816.F32 R84, R8.reuse, R14, R84 ;  /* 0x0000000e0854723c */ /* 0x040fe20000001854 */
[----:B------:R-:W1:Y:S04]  /*7090*/  LDSM.16.MT88.4 R12, [R164+0xd400] ;  /* 0x00d40000a40c783b */ /* 0x000e680000004200 */
[----:B------:R-:W-:Y:S01]  /*70a0*/  MUFU.EX2 R32, R32 ;  /* 0x0000002000207308 */ /* 0x000fe20000000800 */
[C---:B---3--:R-:W-:Y:S06]  /*70b0*/  HMMA.16816.F32 R96, R8.reuse, R16, R96 ;  /* 0x000000100860723c */ /* 0x048fec0000001860 */
[C---:B------:R-:W-:Y:S01]  /*70c0*/  HMMA.16816.F32 R92, R8.reuse, R18, R92 ;  /* 0x00000012085c723c */ /* 0x040fe2000000185c */
[----:B------:R-:W3:Y:S01]  /*70d0*/  LDSM.16.MT88.4 R16, [R118+0xd000] ;  /* 0x00d000007610783b */ /* 0x000ee20000004200 */
[----:B------:R-:W-:Y:S04]  /*70e0*/  MUFU.EX2 R38, R38 ;  /* 0x0000002600267308 */ /* 0x000fe80000000800 */
[C---:B------:R-:W-:Y:S04]  /*70f0*/  HMMA.16816.F32 R108, R8.reuse, R30, R108 ;  /* 0x0000001e086c723c */ /* 0x040fe8000000186c */
[----:B------:R5:W2:Y:S02]  /*7100*/  MUFU.EX2 R35, R131 ;  /* 0x0000008300237308 */ /* 0x000aa40000000800 */
[----:B------:R-:W-:Y:S01]  /*7110*/  HMMA.16816.F32 R112, R8, R28, R112 ;  /* 0x0000001c0870723c */ /* 0x000fe20000001870 */
[--C-:B------:R-:W-:Y:S01]  /*7120*/  FFMA.FTZ R31, R7, UR11, -R42.reuse ;  /* 0x0000000b071f7c23 */ /* 0x100fe2000801082a */
[--C-:B------:R-:W-:Y:S01]  /*7130*/  FFMA.FTZ R7, R48, UR11, -R63.reuse ;  /* 0x0000000b30077c23 */ /* 0x100fe2000801083f */
[----:B------:R-:W-:Y:S01]  /*7140*/  FFMA.FTZ R30, R152, UR11, -R63 ;  /* 0x0000000b981e7c23 */ /* 0x000fe2000801083f */
[----:B------:R-:W-:-:S02]  /*7150*/  FFMA.FTZ R48, R153, UR11, -R42 ;  /* 0x0000000b99307c23 */ /* 0x000fc4000801082a */
[----:B------:R-:W-:Y:S01]  /*7160*/  MUFU.EX2 R34, R34 ;  /* 0x0000002200227308 */ /* 0x000fe20000000800 */
[----:B----4-:R-:W-:Y:S01]  /*7170*/  HMMA.16816.F32 R104, R8, R20, R104 ;  /* 0x000000140868723c */ /* 0x010fe20000001868 */
[----:B------:R-:W-:Y:S01]  /*7180*/  FFMA.FTZ R28, R150, UR11, -R63 ;  /* 0x0000000b961c7c23 */ /* 0x000fe2000801083f */
[----:B------:R-:W-:-:S04]  /*7190*/  FFMA.FTZ R29, R151, UR11, -R42 ;  /* 0x0000000b971d7c23 */ /* 0x000fc8000801082a */
[C---:B------:R-:W-:Y:S01]  /*71a0*/  HMMA.16816.F32 R100, R8.reuse, R22, R100 ;  /* 0x000000160864723c */ /* 0x040fe20000001864 */
[----:B------:R-:W4:Y:S01]  /*71b0*/  MUFU.EX2 R31, R31 ;  /* 0x0000001f001f7308 */ /* 0x000f220000000800 */
[----:B-----5:R-:W-:Y:S01]  /*71c0*/  FFMA.FTZ R131, R154, UR11, -R63 ;  /* 0x0000000b9a837c23 */ /* 0x020fe2000801083f */
[----:B------:R-:W-:Y:S03]  /*71d0*/  LDSM.16.MT88.4 R20, [R164+0xa400] ;  /* 0x00a40000a414783b */ /* 0x000fe60000004200 */
[C---:B-1----:R-:W-:Y:S03]  /*71e0*/  HMMA.16816.F32 R80, R8.reuse, R12, R80 ;  /* 0x0000000c0850723c */ /* 0x042fe60000001850 */
[----:B------:R-:W-:Y:S03]  /*71f0*/  MUFU.EX2 R131, R131 ;  /* 0x0000008300837308 */ /* 0x000fe60000000800 */
[----:B------:R-:W-:Y:S01]  /*7200*/  HMMA.16816.F32 R76, R8, R14, R76 ;  /* 0x0000000e084c723c */ /* 0x000fe2000000184c */
[----:B------:R-:W1:Y:S04]  /*7210*/  LDSM.16.MT88.4 R12, [R118+0xd400] ;  /* 0x00d40000760c783b */ /* 0x000e680000004200 */
        /* <DEDUP_REMOVED lines=8> */
[C---:B-1----:R-:W-:Y:S07]  /*72a0*/  HMMA.16816.F32 R72, R8.reuse, R12, R72 ;  /* 0x0000000c0848723c */ /* 0x042fee0000001848 */
[----:B------:R-:W-:Y:S01]  /*72b0*/  MUFU.EX2 R5, R5 ;  /* 0x0000000500057308 */ /* 0x000fe20000000800 */
[----:B------:R-:W-:Y:S01]  /*72c0*/  HMMA.16816.F32 R68, R8, R14, R68 ;  /* 0x0000000e0844723c */ /* 0x000fe20000001844 */
[----:B------:R-:W1:Y:S06]  /*72d0*/  LDSM.16.MT88.4 R12, [R164+0x9800] ;  /* 0x00980000a40c783b */ /* 0x000e6c0000004200 */
[----:B------:R-:W3:Y:S01]  /*72e0*/  MUFU.EX2 R4, R4 ;  /* 0x0000000400047308 */ /* 0x000ee20000000800 */
[----:B--2---:R-:W-:-:S02]  /*72f0*/  F2FP.F16.F32.PACK_AB R8, R36, R37 ;  /* 0x000000252408723e */ /* 0x004fc400000000ff */
[----:B------:R-:W-:Y:S02]  /*7300*/  F2FP.F16.F32.PACK_AB R9, R35, R38 ;  /* 0x000000262309723e */ /* 0x000fe400000000ff */
[----:B------:R-:W-:Y:S02]  /*7310*/  F2FP.F16.F32.PACK_AB R10, R32, R33 ;  /* 0x00000021200a723e */ /* 0x000fe400000000ff */
[----:B----4-:R-:W-:Y:S01]  /*7320*/  F2FP.F16.F32.PACK_AB R11, R31, R34 ;  /* 0x000000221f0b723e */ /* 0x010fe200000000ff */
[----:B------:R-:W-:Y:S08]  /*7330*/  MUFU.EX2 R148, R148 ;  /* 0x0000009400947308 */ /* 0x000ff00000000800 */
[----:B------:R-:W2:Y:S08]  /*7340*/  MUFU.EX2 R145, R145 ;  /* 0x0000009100917308 */ /* 0x000eb00000000800 */
[----:B------:R-:W-:Y:S08]  /*7350*/  MUFU.EX2 R144, R144 ;  /* 0x0000009000907308 */ /* 0x000ff00000000800 */
[----:B------:R-:W-:Y:S01]  /*7360*/  MUFU.EX2 R141, R141 ;  /* 0x0000008d008d7308 */ /* 0x000fe20000000800 */
[C---:B-1----:R-:W-:Y:S07]  /*7370*/  HMMA.16816.F32 R112, R8.reuse, R12, R112 ;  /* 0x0000000c0870723c */ /* 0x042fee0000001870 */
[----:B------:R-:W-:Y:S01]  /*7380*/  MUFU.EX2 R146, R146 ;  /* 0x0000009200927308 */ /* 0x000fe20000000800 */
[----:B------:R-:W-:Y:S01]  /*7390*/  HMMA.16816.F32 R108, R8, R14, R108 ;  /* 0x0000000e086c723c */ /* 0x000fe2000000186c */
[----:B------:R-:W1:Y:S06]  /*73a0*/  LDSM.16.MT88.4 R12, [R118+0x9800] ;  /* 0x00980000760c783b */ /* 0x000e6c0000004200 */
[----:B------:R4:W2:Y:S08]  /*73b0*/  MUFU.EX2 R143, R147 ;  /* 0x00000093008f7308 */ /* 0x0008b00000000800 */
[----:B------:R-:W-:Y:S08]  /*73c0*/  MUFU.EX2 R142, R142 ;  /* 0x0000008e008e7308 */ /* 0x000ff00000000800 */
[----:B------:R-:W2:Y:S01]  /*73d0*/  MUFU.EX2 R139, R139 ;  /* 0x0000008b008b7308 */ /* 0x000ea20000000800 */
[--C-:B----4-:R-:W-:Y:S01]  /*73e0*/  FFMA.FTZ R147, R122, UR11, -R63.reuse ;  /* 0x0000000b7a937c23 */ /* 0x110fe2000801083f */
[----:B------:R-:W-:Y:S01]  /*73f0*/  FFMA.FTZ R122, R123, UR11, -R42 ;  /* 0x0000000b7b7a7c23 */ /* 0x000fe2000801082a */
[----:B------:R-:W-:-:S05]  /*7400*/  FFMA.FTZ R123, R59, UR11, -R63 ;  /* 0x0000000b3b7b7c23 */ /* 0x000fca000801083f */
[----:B------:R-:W-:Y:S08]  /*7410*/  MUFU.EX2 R126, R126 ;  /* 0x0000007e007e7308 */ /* 0x000ff00000000800 */
[----:B------:R-:W4:Y:S01]  /*7420*/  MUFU.EX2 R149, R149 ;  /* 0x0000009500957308 */ /* 0x000f220000000800 */
[C---:B-1----:R-:W-:Y:S06]  /*7430*/  HMMA.16816.F32 R104, R8.reuse, R12, R104 ;  /* 0x0000000c0868723c */ /* 0x042fec0000001868 */
[C---:B------:R-:W-:Y:S01]  /*7440*/  HMMA.16816.F32 R100, R8.reuse, R14, R100 ;  /* 0x0000000e0864723c */ /* 0x040fe20000001864 */
[----:B------:R-:W1:Y:S01]  /*7450*/  LDSM.16.MT88.4 R12, [R164+0xb800] ;  /* 0x00b80000a40c783b */ /* 0x000e620000004200 */
[----:B------:R-:W-:Y:S08]  /*7460*/  MUFU.EX2 R147, R147 ;  /* 0x0000009300937308 */ /* 0x000ff00000000800 */
[----:B------:R-:W4:Y:S08]  /*7470*/  MUFU.EX2 R66, R66 ;  /* 0x0000004200427308 */ /* 0x000f300000000800 */
[----:B------:R-:W-:Y:S08]  /*7480*/  MUFU.EX2 R122, R122 ;  /* 0x0000007a007a7308 */ /* 0x000ff00000000800 */
[----:B------:R-:W4:Y:S08]  /*7490*/  MUFU.EX2 R67, R67 ;  /* 0x0000004300437308 */ /* 0x000f300000000800 */
[----:B------:R-:W-:Y:S01]  /*74a0*/  MUFU.EX2 R124, R124 ;  /* 0x0000007c007c7308 */ /* 0x000fe20000000800 */
[C---:B-1----:R-:W-:Y:S07]  /*74b0*/  HMMA.16816.F32 R96, R8.reuse, R12, R96 ;  /* 0x0000000c0860723c */ /* 0x042fee0000001860 */
[----:B------:R-:W1:Y:S01]  /*74c0*/  MUFU.EX2 R55, R55 ;  /* 0x0000003700377308 */ /* 0x000e620000000800 */
[C---:B------:R-:W-:Y:S01]  /*74d0*/  HMMA.16816.F32 R92, R8.reuse, R14, R92 ;  /* 0x0000000e085c723c */ /* 0x040fe2000000185c */
[----:B------:R-:W5:Y:S06]  /*74e0*/  LDSM.16.MT88.4 R12, [R118+0xb800] ;  /* 0x00b80000760c783b */ /* 0x000f6c0000004200 */
[----:B------:R-:W-:Y:S08]  /*74f0*/  MUFU.EX2 R59, R125 ;  /* 0x0000007d003b7308 */ /* 0x000ff00000000800 */
[----:B------:R-:W-:Y:S08]  /*7500*/  MUFU.EX2 R52, R123 ;  /* 0x0000007b00347308 */ /* 0x000ff00000000800 */
[----:B------:R-:W-:Y:S08]  /*7510*/  MUFU.EX2 R57, R57 ;  /* 0x0000003900397308 */ /* 0x000ff00000000800 */
[----:B------:R-:W-:Y:S08]  /*7520*/  MUFU.EX2 R53, R53 ;  /* 0x0000003500357308 */ /* 0x000ff00000000800 */
[----:B------:R-:W-:Y:S01]  /*7530*/  MUFU.EX2 R56, R56 ;  /* 0x0000003800387308 */ /* 0x000fe20000000800 */
[C---:B-----5:R-:W-:Y:S07]  /*7540*/  HMMA.16816.F32 R88, R8.reuse, R12, R88 ;  /* 0x0000000c0858723c */ /* 0x060fee0000001858 */
[----:B------:R-:W-:Y:S01]  /*7550*/  MUFU.EX2 R41, R41 ;  /* 0x0000002900297308 */ /* 0x000fe20000000800 */
[C---:B------:R-:W-:Y:S01]  /*7560*/  HMMA.16816.F32 R84, R8.reuse, R14, R84 ;  /* 0x0000000e0854723c */ /* 0x040fe20000001854 */
[----:B------:R-:W5:Y:S06]  /*7570*/  LDSM.16.MT88.4 R12, [R164+0xd800] ;  /* 0x00d80000a40c783b */ /* 0x000f6c0000004200 */
[----:B------:R-:W-:Y:S08]  /*7580*/  MUFU.EX2 R60, R60 ;  /* 0x0000003c003c7308 */ /* 0x000ff00000000800 */
[----:B------:R-:W-:Y:S08]  /*7590*/  MUFU.EX2 R58, R58 ;  /* 0x0000003a003a7308 */ /* 0x000ff00000000800 */
[----:B------:R-:W-:Y:S01]  /*75a0*/  MUFU.EX2 R189, R189 ;  /* 0x000000bd00bd7308 */ /* 0x000fe20000000800 */
[C---:B-----5:R-:W-:Y:S06]  /*75b0*/  HMMA.16816.F32 R80, R8.reuse, R12, R80 ;  /* 0x0000000c0850723c */ /* 0x060fec0000001850 */
[C---:B------:R-:W-:Y:S01]  /*75c0*/  HMMA.16816.F32 R76, R8.reuse, R14, R76 ;  /* 0x0000000e084c723c */ /* 0x040fe2000000184c */
[----:B------:R-:W5:Y:S05]  /*75d0*/  LDSM.16.MT88.4 R12, [R118+0xd800] ;  /* 0x00d80000760c783b */ /* 0x000f6a0000004200 */
[C---:B-----5:R-:W-:Y:S06]  /*75e0*/  HMMA.16816.F32 R72, R8.reuse, R12, R72 ;  /* 0x0000000c0848723c */ /* 0x060fec0000001848 */
[----:B------:R-:W-:Y:S01]  /*75f0*/  HMMA.16816.F32 R68, R8, R14, R68 ;  /* 0x0000000e0844723c */ /* 0x000fe20000001844 */
[----:B------:R-:W5:Y:S06]  /*7600*/  LDSM.16.MT88.4 R12, [R164+0x9c00] ;  /* 0x009c0000a40c783b */ /* 0x000f6c0000004200 */
[----:B------:R-:W-:-:S02]  /*7610*/  F2FP.F16.F32.PACK_AB R8, R30, R131 ;  /* 0x000000831e08723e */ /* 0x000fc400000000ff */
[----:B---3--:R-:W-:Y:S02]  /*7620*/  F2FP.F16.F32.PACK_AB R9, R29, R48 ;  /* 0x000000301d09723e */ /* 0x008fe400000000ff */
[----:B------:R-:W-:Y:S02]  /*7630*/  F2FP.F16.F32.PACK_AB R10, R7, R28 ;  /* 0x0000001c070a723e */ /* 0x000fe400000000ff */
[----:B------:R-:W-:-:S07]  /*7640*/  F2FP.F16.F32.PACK_AB R11, R4, R5 ;  /* 0x00000005040b723e */ /* 0x000fce00000000ff */
[C---:B-----5:R-:W-:Y:S06]  /*7650*/  HMMA.16816.F32 R112, R8.reuse, R12, R112 ;  /* 0x0000000c0870723c */ /* 0x060fec0000001870 */
        /* <DEDUP_REMOVED lines=17> */
[----:B--2---:R-:W-:-:S02]  /*7770*/  F2FP.F16.F32.PACK_AB R8, R145, R148 ;  /* 0x000000949108723e */ /* 0x004fc400000000ff */
[----:B------:R-:W-:Y:S02]  /*7780*/  F2FP.F16.F32.PACK_AB R9, R143, R146 ;  /* 0x000000928f09723e */ /* 0x000fe400000000ff */
[----:B------:R-:W-:Y:S02]  /*7790*/  F2FP.F16.F32.PACK_AB R10, R141, R144 ;  /* 0x000000908d0a723e */ /* 0x000fe400000000ff */
[----:B------:R-:W-:-:S07]  /*77a0*/  F2FP.F16.F32.PACK_AB R11, R139, R142 ;  /* 0x0000008e8b0b723e */ /* 0x000fce00000000ff */
[C---:B---3--:R-:W-:Y:S06]  /*77b0*/  HMMA.16816.F32 R112, R8.reuse, R12, R112 ;  /* 0x0000000c0870723c */ /* 0x048fec0000001870 */
[C---:B------:R-:W-:Y:S01]  /*77c0*/  HMMA.16816.F32 R108, R8.reuse, R14, R108 ;  /* 0x0000000e086c723c */ /* 0x040fe2000000186c */
[----:B------:R-:W2:Y:S05]  /*77d0*/  LDSM.16.MT88.4 R12, [R118+0xa000] ;  /* 0x00a00000760c783b */ /* 0x000eaa0000004200 */
[C---:B--2---:R-:W-:Y:S06]  /*77e0*/  HMMA.16816.F32 R104, R8.reuse, R12, R104 ;  /* 0x0000000c0868723c */ /* 0x044fec0000001868 */
        /* <DEDUP_REMOVED lines=12> */
[----:B------:R-:W-:Y:S01]  /*78b0*/  HMMA.16816.F32 R68, R8, R14, R68 ;  /* 0x0000000e0844723c */ /* 0x000fe20000001844 */
[----:B------:R-:W2:Y:S06]  /*78c0*/  LDSM.16.MT88.4 R12, [R164+0xc400] ;  /* 0x00c40000a40c783b */ /* 0x000eac0000004200 */
[----:B------:R-:W-:Y:S01]  /*78d0*/  FADD.FTZ R9, R61, R128 ;  /* 0x000000803d097221 */ /* 0x000fe20000010000 */
[----:B----4-:R-:W-:Y:S01]  /*78e0*/  F2FP.F16.F32.PACK_AB R8, R149, R126 ;  /* 0x0000007e9508723e */ /* 0x010fe200000000ff */
[----:B------:R-:W-:Y:S01]  /*78f0*/  FFMA.FTZ R61, R54, UR11, -R63 ;  /* 0x0000000b363d7c23 */ /* 0x000fe2000801083f */
[----:B------:R-:W-:Y:S01]  /*7900*/  F2FP.F16.F32.PACK_AB R10, R66, R147 ;  /* 0x00000093420a723e */ /* 0x000fe200000000ff */
[----:B------:R-:W-:Y:S01]  /*7910*/  FADD.FTZ R62, R62, R9 ;  /* 0x000000093e3e7221 */ /* 0x000fe20000010000 */
[----:B------:R-:W-:Y:S01]  /*7920*/  F2FP.F16.F32.PACK_AB R9, R67, R122 ;  /* 0x0000007a4309723e */ /* 0x000fe200000000ff */
[----:B------:R-:W-:Y:S01]  /*7930*/  FFMA.FTZ R54, R49, UR11, -R42 ;  /* 0x0000000b31367c23 */ /* 0x000fe2000801082a */
[----:B-1----:R-:W-:Y:S01]  /*7940*/  F2FP.F16.F32.PACK_AB R11, R55, R124 ;  /* 0x0000007c370b723e */ /* 0x002fe200000000ff */
[----:B------:R-:W-:Y:S01]  /*7950*/  FFMA.FTZ R63, R50, UR11, -R63 ;  /* 0x0000000b323f7c23 */ /* 0x000fe2000801083f */
[----:B------:R-:W-:Y:S05]  /*7960*/  MUFU.EX2 R61, R61 ;  /* 0x0000003d003d7308 */ /* 0x000fea0000000800 */
[C---:B------:R-:W-:Y:S03]  /*7970*/  HMMA.16816.F32 R112, R8.reuse, R20, R112 ;  /* 0x000000140870723c */ /* 0x040fe60000001870 */
[----:B------:R-:W1:Y:S03]  /*7980*/  MUFU.EX2 R50, R65 ;  /* 0x0000004100327308 */ /* 0x000e660000000800 */
[C---:B------:R-:W-:Y:S01]  /*7990*/  HMMA.16816.F32 R108, R8.reuse, R22, R108 ;  /* 0x00000016086c723c */ /* 0x040fe2000000186c */
[----:B------:R-:W3:Y:S04]  /*79a0*/  LDSM.16.MT88.4 R20, [R118+0xc400] ;  /* 0x00c400007614783b */ /* 0x000ee80000004200 */
[----:B------:R-:W4:Y:S01]  /*79b0*/  MUFU.EX2 R54, R54 ;  /* 0x0000003600367308 */ /* 0x000f220000000800 */
[C---:B------:R-:W-:Y:S06]  /*79c0*/  HMMA.16816.F32 R104, R8.reuse, R16, R104 ;  /* 0x000000100868723c */ /* 0x040fec0000001868 */
[C---:B------:R-:W-:Y:S01]  /*79d0*/  HMMA.16816.F32 R100, R8.reuse, R18, R100 ;  /* 0x000000120864723c */ /* 0x040fe20000001864 */
[----:B------:R-:W5:Y:S01]  /*79e0*/  LDSM.16.MT88.4 R16, [R164+0xe400] ;  /* 0x00e40000a410783b */ /* 0x000f620000004200 */
[----:B------:R-:W-:Y:S04]  /*79f0*/  MUFU.EX2 R63, R63 ;  /* 0x0000003f003f7308 */ /* 0x000fe80000000800 */
[C---:B--2---:R-:W-:Y:S06]  /*7a00*/  HMMA.16816.F32 R96, R8.reuse, R12, R96 ;  /* 0x0000000c0860723c */ /* 0x044fec0000001860 */
        /* <DEDUP_REMOVED lines=9> */
[----:B------:R-:W-:Y:S01]  /*7aa0*/  HMMA.16816.F32 R68, R8, R14, R68 ;  /* 0x0000000e0844723c */ /* 0x000fe20000001844 */
[----:B------:R-:W2:Y:S06]  /*7ab0*/  LDSM.16.MT88.4 R12, [R164+0xa800] ;  /* 0x00a80000a40c783b */ /* 0x000eac0000004200 */
[----:B------:R-:W-:Y:S01]  /*7ac0*/  FADD.FTZ R9, R43, R62 ;  /* 0x0000003e2b097221 */ /* 0x000fe20000010000 */
[----:B------:R-:W-:Y:S01]  /*7ad0*/  FADD.FTZ R8, R46, R47 ;  /* 0x0000002f2e087221 */ /* 0x000fe20000010000 */
[----:B-1----:R-:W-:Y:S01]  /*7ae0*/  F2FP.F16.F32.PACK_AB R10, R57, R50 ;  /* 0x00000032390a723e */ /* 0x002fe200000000ff */
[----:B------:R-:W-:Y:S01]  /*7af0*/  FFMA.FTZ R47, R27, UR11, -R42 ;  /* 0x0000000b1b2f7c23 */ /* 0x000fe2000801082a */
[----:B------:R-:W-:Y:S01]  /*7b00*/  FADD.FTZ R44, R44, R9 ;  /* 0x000000092c2c7221 */ /* 0x000fe20000010000 */
[----:B------:R-:W-:Y:S01]  /*7b10*/  FADD.FTZ R45, R45, R8 ;  /* 0x000000082d2d7221 */ /* 0x000fe20000010000 */
[----:B------:R-:W-:Y:S01]  /*7b20*/  F2FP.F16.F32.PACK_AB R8, R52, R59 ;  /* 0x0000003b3408723e */ /* 0x000fe200000000ff */
[----:B------:R-:W-:Y:S01]  /*7b30*/  FFMA.FTZ R46, R26, UR11, -R42 ;  /* 0x0000000b1a2e7c23 */ /* 0x000fe2000801082a */
[----:B------:R-:W-:Y:S01]  /*7b40*/  F2FP.F16.F32.PACK_AB R9, R56, R53 ;  /* 0x000000353809723e */ /* 0x000fe200000000ff */
[----:B------:R-:W-:Y:S01]  /*7b50*/  FADD.FTZ R44, R39, R44 ;  /* 0x0000002c272c7221 */ /* 0x000fe20000010000 */
[----:B----4-:R-:W-:Y:S01]  /*7b60*/  F2FP.F16.F32.PACK_AB R11, R41, R54 ;  /* 0x00000036290b723e */ /* 0x010fe200000000ff */
[----:B------:R-:W-:Y:S01]  /*7b70*/  FADD.FTZ R45, R40, R45 ;  /* 0x0000002d282d7221 */ /* 0x000fe20000010000 */
[----:B------:R-:W-:Y:S01]  /*7b80*/  FFMA.FTZ R43, R25, UR11, -R42 ;  /* 0x0000000b192b7c23 */ /* 0x000fe2000801082a */
[----:B------:R-:W-:Y:S01]  /*7b90*/  FADD.FTZ R37, R37, R44 ;  /* 0x0000002c25257221 */ /* 0x000fe20000010000 */
[----:B------:R-:W1:Y:S01]  /*7ba0*/  LDSM.16.MT88.4 R24, [R164+0xc800] ;  /* 0x00c80000a418783b */ /* 0x000e620000004200 */
[----:B------:R-:W-:Y:S01]  /*7bb0*/  FADD.FTZ R38, R38, R45 ;  /* 0x0000002d26267221 */ /* 0x000fe20000010000 */
[----:B------:R-:W-:Y:S01]  /*7bc0*/  MUFU.EX2 R39, R47 ;  /* 0x0000002f00277308 */ /* 0x000fe20000000800 */
[----:B---3--:R-:W-:Y:S01]  /*7bd0*/  HMMA.16816.F32 R104, R8, R20, R104 ;  /* 0x000000140868723c */ /* 0x008fe20000001868 */
[----:B------:R-:W-:Y:S01]  /*7be0*/  FADD.FTZ R36, R36, R37 ;  /* 0x0000002524247221 */ /* 0x000fe20000010000 */
[----:B------:R-:W-:-:S03]  /*7bf0*/  FADD.FTZ R35, R35, R38 ;  /* 0x0000002623237221 */ /* 0x000fc60000010000 */
[----:B------:R-:W-:Y:S01]  /*7c00*/  FADD.FTZ R33, R33, R36 ;  /* 0x0000002421217221 */ /* 0x000fe20000010000 */
[C---:B------:R-:W-:Y:S01]  /*7c10*/  HMMA.16816.F32 R100, R8.reuse, R22, R100 ;  /* 0x000000160864723c */ /* 0x040fe20000001864 */
[----:B------:R-:W3:Y:S01]  /*7c20*/  LDSM.16.MT88.4 R20, [R118+0xe800] ;  /* 0x00e800007614783b */ /* 0x000ee20000004200 */
[----:B------:R-:W-:Y:S01]  /*7c30*/  FADD.FTZ R34, R34, R35 ;  /* 0x0000002322227221 */ /* 0x000fe20000010000 */
[----:B------:R-:W-:Y:S01]  /*7c40*/  FADD.FTZ R32, R32, R33 ;  /* 0x0000002120207221 */ /* 0x000fe20000010000 */
[----:B------:R-:W4:Y:S02]  /*7c50*/  MUFU.EX2 R40, R46 ;  /* 0x0000002e00287308 */ /* 0x000f240000000800 */
[----:B-----5:R-:W-:Y:S01]  /*7c60*/  HMMA.16816.F32 R88, R8, R16, R88 ;  /* 0x000000100858723c */ /* 0x020fe20000001858 */
[----:B------:R-:W-:Y:S01]  /*7c70*/  FADD.FTZ R31, R31, R34 ;  /* 0x000000221f1f7221 */ /* 0x000fe20000010000 */
[----:B------:R-:W-:-:S03]  /*7c80*/  FADD.FTZ R131, R131, R32 ;  /* 0x0000002083837221 */ /* 0x000fc60000010000 */
[----:B------:R-:W-:Y:S01]  /*7c90*/  FADD.FTZ R48, R48, R31 ;  /* 0x0000001f30307221 */ /* 0x000fe20000010000 */
[C---:B--2---:R-:W-:Y:S01]  /*7ca0*/  HMMA.16816.F32 R112, R8.reuse, R12, R112 ;  /* 0x0000000c0870723c */ /* 0x044fe20000001870 */
[----:B------:R-:W-:Y:S01]  /*7cb0*/  FADD.FTZ R131, R30, R131 ;  /* 0x000000831e837221 */ /* 0x000fe20000010000 */
[----:B------:R-:W2:Y:S01]  /*7cc0*/  MUFU.EX2 R42, R43 ;  /* 0x0000002b002a7308 */ /* 0x000ea20000000800 */
[----:B------:R-:W-:Y:S02]  /*7cd0*/  FADD.FTZ R30, R29, R48 ;  /* 0x000000301d1e7221 */ /* 0x000fe40000010000 */
[----:B------:R-:W-:Y:S01]  /*7ce0*/  FADD.FTZ R28, R28, R131 ;  /* 0x000000831c1c7221 */ /* 0x000fe20000010000 */
[----:B------:R-:W-:Y:S01]  /*7cf0*/  HMMA.16816.F32 R108, R8, R14, R108 ;  /* 0x0000000e086c723c */ /* 0x000fe2000000186c */
[----:B------:R-:W5:Y:S01]  /*7d00*/  LDSM.16.MT88.4 R12, [R164+0xe800] ;  /* 0x00e80000a40c783b */ /* 0x000f620000004200 */
[----:B------:R-:W-:Y:S01]  /*7d10*/  FADD.FTZ R5, R5, R30 ;  /* 0x0000001e05057221 */ /* 0x000fe20000010000 */
[----:B------:R-:W-:-:S03]  /*7d20*/  FADD.FTZ R7, R7, R28 ;  /* 0x0000001c07077221 */ /* 0x000fc60000010000 */
[----:B------:R-:W-:Y:S01]  /*7d30*/  HMMA.16816.F32 R84, R8, R18, R84 ;  /* 0x000000120854723c */ /* 0x000fe20000001854 */
[----:B------:R-:W2:Y:S01]  /*7d40*/  LDSM.16.MT88.4 R16, [R164+0xac00] ;  /* 0x00ac0000a410783b */ /* 0x000ea20000004200 */
[----:B------:R-:W-:Y:S01]  /*7d50*/  FADD.FTZ R5, R4, R5 ;  /* 0x0000000504057221 */ /* 0x000fe20000010000 */
[----:B------:R-:W-:-:S03]  /*7d60*/  FADD.FTZ R148, R148, R7 ;  /* 0x0000000794947221 */ /* 0x000fc60000010000 */
[----:B------:R-:W-:Y:S01]  /*7d70*/  FADD.FTZ R146, R146, R5 ;  /* 0x0000000592927221 */ /* 0x000fe20000010000 */
[----:B------:R-:W-:Y:S01]  /*7d80*/  FADD.FTZ R145, R145, R148 ;  /* 0x0000009491917221 */ /* 0x000fe20000010000 */
[----:B-1----:R-:W-:Y:S02]  /*7d90*/  HMMA.16816.F32 R96, R8, R24, R96 ;  /* 0x000000180860723c */ /* 0x002fe40000001860 */
[----:B------:R-:W-:Y:S01]  /*7da0*/  FADD.FTZ R143, R143, R146 ;  /* 0x000000928f8f7221 */ /* 0x000fe20000010000 */
[----:B------:R-:W-:-:S03]  /*7db0*/  FADD.FTZ R144, R144, R145 ;  /* 0x0000009190907221 */ /* 0x000fc60000010000 */
[C---:B------:R-:W-:Y:S01]  /*7dc0*/  HMMA.16816.F32 R92, R8.reuse, R26, R92 ;  /* 0x0000001a085c723c */ /* 0x040fe2000000185c */
[----:B------:R-:W-:Y:S01]  /*7dd0*/  FADD.FTZ R142, R142, R143 ;  /* 0x0000008f8e8e7221 */ /* 0x000fe20000010000 */
[----:B------:R-:W-:Y:S01]  /*7de0*/  FADD.FTZ R141, R141, R144 ;  /* 0x000000908d8d7221 */ /* 0x000fe20000010000 */
[----:B------:R-:W1:Y:S02]  /*7df0*/  LDSM.16.MT88.4 R24, [R164+0xcc00] ;  /* 0x00cc0000a418783b */ /* 0x000e640000004200 */
[----:B------:R-:W-:Y:S01]  /*7e00*/  FADD.FTZ R139, R139, R142 ;  /* 0x0000008e8b8b7221 */ /* 0x000fe20000010000 */
[C---:B---3--:R-:W-:Y:S01]  /*7e10*/  HMMA.16816.F32 R72, R8.reuse, R20, R72 ;  /* 0x000000140848723c */ /* 0x048fe20000001848 */
[----:B------:R-:W-:Y:S02]  /*7e20*/  FADD.FTZ R4, R126, R141 ;  /* 0x0000008d7e047221 */ /* 0x000fe40000010000 */
[----:B------:R-:W-:Y:S02]  /*7e30*/  FADD.FTZ R122, R122, R139 ;  /* 0x0000008b7a7a7221 */ /* 0x000fe40000010000 */
[----:B------:R-:W-:Y:S01]  /*7e40*/  FADD.FTZ R4, R149, R4 ;  /* 0x0000000495047221 */ /* 0x000fe20000010000 */
[----:B------:R-:W-:Y:S01]  /*7e50*/  HMMA.16816.F32 R68, R8, R22, R68 ;  /* 0x000000160844723c */ /* 0x000fe20000001844 */
[----:B------:R-:W-:Y:S01]  /*7e60*/  LDSM.16.MT88.4 R20, [R118+0xcc00] ;  /* 0x00cc00007614783b */ /* 0x000fe20000004200 */
[----:B------:R-:W-:Y:S01]  /*7e70*/  FADD.FTZ R67, R67, R122 ;  /* 0x0000007a43437221 */ /* 0x000fe20000010000 */
[----:B------:R-:W-:-:S03]  /*7e80*/  FADD.FTZ R147, R147, R4 ;  /* 0x0000000493937221 */ /* 0x000fc60000010000 */
[----:B------:R-:W-:Y:S01]  /*7e90*/  FADD.FTZ R124, R124, R67 ;  /* 0x000000437c7c7221 */ /* 0x000fe20000010000 */
[----:B------:R-:W-:Y:S01]  /*7ea0*/  FADD.FTZ R66, R66, R147 ;  /* 0x0000009342427221 */ /* 0x000fe20000010000 */
[----:B-----5:R-:W-:Y:S02]  /*7eb0*/  HMMA.16816.F32 R80, R8, R12, R80 ;  /* 0x0000000c0850723c */ /* 0x020fe40000001850 */
[----:B------:R-:W-:Y:S01]  /*7ec0*/  FADD.FTZ R124, R55, R124 ;  /* 0x0000007c377c7221 */ /* 0x000fe20000010000 */
[----:B------:R-:W-:-:S03]  /*7ed0*/  FADD.FTZ R59, R59, R66 ;  /* 0x000000423b3b7221 */ /* 0x000fc60000010000 */
        /* <DEDUP_REMOVED lines=8> */
[----:B----4-:R-:W-:Y:S01]  /*7f60*/  F2FP.F16.F32.PACK_AB R9, R40, R39 ;  /* 0x000000272809723e */ /* 0x010fe200000000ff */
[----:B------:R-:W-:Y:S01]  /*7f70*/  FADD.FTZ R57, R57, R50 ;  /* 0x0000003239397221 */ /* 0x000fe20000010000 */
[----:B------:R-:W-:Y:S01]  /*7f80*/  F2FP.F16.F32.PACK_AB R10, R63, R58 ;  /* 0x0000003a3f0a723e */ /* 0x000fe200000000ff */
[----:B------:R-:W-:Y:S01]  /*7f90*/  FADD.FTZ R54, R41, R54 ;  /* 0x0000003629367221 */ /* 0x000fe20000010000 */
[----:B--2---:R-:W-:Y:S01]  /*7fa0*/  F2FP.F16.F32.PACK_AB R11, R189, R42 ;  /* 0x0000002abd0b723e */ /* 0x004fe200000000ff */
        /* <DEDUP_REMOVED lines=8> */
[----:B------:R-:W2:Y:S01]  /*8030*/  LDSM.16.MT88.4 R16, [R164+0xec00] ;  /* 0x00ec0000a410783b */ /* 0x000ea20000004200 */
[----:B------:R-:W-:Y:S01]  /*8040*/  FADD.FTZ R188, R63, R58 ;  /* 0x0000003a3fbc7221 */ /* 0x000fe20000010000 */
[----:B------:R-:W-:-:S03]  /*8050*/  FADD.FTZ R189, R189, R42 ;  /* 0x0000002abdbd7221 */ /* 0x000fc60000010000 */
[C---:B-1----:R-:W-:Y:S06]  /*8060*/  HMMA.16816.F32 R96, R8.reuse, R24, R96 ;  /* 0x000000180860723c */ /* 0x042fec0000001860 */
[C---:B------:R-:W-:Y:S06]  /*8070*/  HMMA.16816.F32 R92, R8.reuse, R26, R92 ;  /* 0x0000001a085c723c */ /* 0x040fec000000185c */
[C---:B---3--:R-:W-:Y:S06]  /*8080*/  HMMA.16816.F32 R104, R8.reuse, R12, R104 ;  /* 0x0000000c0868723c */ /* 0x048fec0000001868 */
[C---:B------:R-:W-:Y:S01]  /*8090*/  HMMA.16816.F32 R100, R8.reuse, R14, R100 ;  /* 0x0000000e0864723c */ /* 0x040fe20000001864 */
[----:B------:R-:W1:Y:S05]  /*80a0*/  LDSM.16.MT88.4 R12, [R118+0xec00] ;  /* 0x00ec0000760c783b */ /* 0x000e6a0000004200 */
[C---:B------:R-:W-:Y:S06]  /*80b0*/  HMMA.16816.F32 R88, R8.reuse, R20, R88 ;  /* 0x000000140858723c */ /* 0x040fec0000001858 */
[C---:B------:R-:W-:Y:S06]  /*80c0*/  HMMA.16816.F32 R84, R8.reuse, R22, R84 ;  /* 0x000000160854723c */ /* 0x040fec0000001854 */
        /* <DEDUP_REMOVED lines=69> */
.L_x_1963:
[----:B------:R-:W-:-:S04]  /*8520*/  LEA R8, -R132, RZ, 0x7 ;  /* 0x000000ff84087211 */ /* 0x000fc800078e39ff */
[----:B------:R-:W-:-:S07]  /*8530*/  SHF.R.S32.HI R5, RZ, 0x1f, R8 ;  /* 0x0000001fff057819 */ /* 0x000fce0000011408 */
.L_x_1964:
[----:B------:R-:W-:Y:S01]  /*8540*/  ULDC UR4, c[0x0][0x2d0] ;  /* 0x0000b40000047ab9 */ /* 0x000fe20000000800 */
[----:B------:R-:W-:Y:S01]  /*8550*/  IMAD.SHL.U32 R162, R174, 0x80, RZ ;  /* 0x00000080aea27824 */ /* 0x000fe200078e00ff */
[----:B------:R-:W-:Y:S02]  /*8560*/  ISETP.GE.AND P3, PT, R169, UR4, PT ;  /* 0x00000004a9007c0c */ /* 0x000fe4000bf66270 */
[----:B------:R-:W-:Y:S02]  /*8570*/  ISETP.GE.AND P2, PT, R168, UR4, PT ;  /* 0x00000004a8007c0c */ /* 0x000fe4000bf46270 */
[----:B------:R-:W-:Y:S02]  /*8580*/  ISETP.GE.AND P4, PT, R178, UR4, PT ;  /* 0x00000004b2007c0c */ /* 0x000fe4000bf86270 */
[----:B------:R-:W-:-:S07]  /*8590*/  LOP3.LUT R161, R162, R183, RZ, 0xfc, !PT ;  /* 0x000000b7a2a17212 */ /* 0x000fce00078efcff */
        /* <DEDUP_REMOVED lines=42> */
[CCC-:B------:R-:W-:Y:S01]  /*8840*/  @!P4 LEA.HI.X R25, R8.reuse, R191.reuse, R7.reuse, 0x1, P5 ;  /* 0x000000bf0819c211 */ /* 0x1c0fe200028f0c07 */
        /* <DEDUP_REMOVED lines=21> */
[CC--:B------:R-:W-:Y:S01]  /*89a0*/  @!P3 IADD3 R4, P1, R9.reuse, R120.reuse, RZ ;  /* 0x000000780904b210 */ /* 0x0c0fe20007f3e0ff */
[----:B------:R-:W-:Y:S01]  /*89b0*/  IMAD.MOV.U32 R190, RZ, RZ, R140 ;  /* 0x000000ffffbe7224 */ /* 0x000fe200078e008c */
        /* <DEDUP_REMOVED lines=181> */
[----:B------:R-:W-:Y:S01]  /*9510*/  MUFU.TANH R207, R207 ;  /* 0x000000cf00cf7308 */ /* 0x000fe20000002400 */
[----:B------:R-:W-:Y:S01]  /*9520*/  FMUL.FTZ R53, R53, UR10 ;  /* 0x0000000a35357c20 */ /* 0x000fe20008410000 */
[----:B------:R-:W-:-:S04]  /*9530*/  FMUL.FTZ R54, R54, UR10 ;  /* 0x0000000a36367c20 */ /* 0x000fc80008410000 */
[----:B------:R-:W-:Y:S01]  /*9540*/  FMUL.FTZ R203, R67, UR10 ;  /* 0x0000000a43cb7c20 */ /* 0x000fe20008410000 */
[----:B------:R-:W-:Y:S01]  /*9550*/  FMUL.FTZ R65, R65, UR10 ;  /* 0x0000000a41417c20 */ /* 0x000fe20008410000 */
[----:B------:R-:W-:Y:S01]  /*9560*/  MUFU.TANH R209, R54 ;  /* 0x0000003600d17308 */ /* 0x000fe20000002400 */
[----:B------:R-:W-:-:S03]  /*9570*/  FMUL.FTZ R64, R64, UR10 ;  /* 0x0000000a40407c20 */ /* 0x000fc60008410000 */
[----:B------:R-:W-:Y:S01]  /*9580*/  FMUL.FTZ R67, R60, UR10 ;  /* 0x0000000a3c437c20 */ /* 0x000fe20008410000 */
[----:B------:R-:W-:Y:S02]  /*9590*/  VIADD R60, R161, 0x1 ;  /* 0x00000001a13c7836 */ /* 0x000fe40000000000 */
[----:B------:R-:W-:Y:S01]  /*95a0*/  FMUL.FTZ R61, R61, UR10 ;  /* 0x0000000a3d3d7c20 */ /* 0x000fe20008410000 */
[----:B------:R-:W-:Y:S01]  /*95b0*/  FMUL.FTZ R151, R63, UR10 ;  /* 0x0000000a3f977c20 */ /* 0x000fe20008410000 */
[----:B------:R-:W3:Y:S01]  /*95c0*/  MUFU.TANH R203, R203 ;  /* 0x000000cb00cb7308 */ /* 0x000ee20000002400 */
[C---:B-1----:R-:W-:Y:S01]  /*95d0*/  HMMA.16816.F32 R40, R128.reuse, R120, R40 ;  /* 0x000000788028723c */ /* 0x042fe20000001828 */
[----:B------:R-:W-:Y:S01]  /*95e0*/  ISETP.GE.AND P1, PT, R60, R138, PT ;  /* 0x0000008a3c00720c */ /* 0x000fe20003f26270 */
[----:B------:R-:W-:Y:S01]  /*95f0*/  FMUL.FTZ R62, R62, UR10 ;  /* 0x0000000a3e3e7c20 */ /* 0x000fe20008410000 */
[----:B------:R-:W-:Y:S01]  /*9600*/  ISETP.GE.AND P5, PT, R60, R137, PT ;  /* 0x000000893c00720c */ /* 0x000fe20003fa6270 */
[----:B------:R-:W-:Y:S01]  /*9610*/  FMUL.FTZ R63, R56, UR10 ;  /* 0x0000000a383f7c20 */ /* 0x000fe20008410000 */
[----:B------:R-:W-:Y:S01]  /*9620*/  I2FP.F32.S32 R60, R60 ;  /* 0x0000003c003c7245 */ /* 0x000fe20000201400 */
[----:B------:R-:W-:Y:S01]  /*9630*/  HMMA.16816.F32 R36, R128, R122, R36 ;  /* 0x0000007a8024723c */ /* 0x000fe20000001824 */
[----:B------:R-:W1:Y:S01]  /*9640*/  LDSM.16.M88.4 R120, [R119+0x8400] ;  /* 0x008400007778783b */ /* 0x000e620000000200 */
[----:B------:R-:W-:Y:S01]  /*9650*/  MUFU.TANH R67, R67 ;  /* 0x0000004300437308 */ /* 0x000fe20000002400 */
[----:B------:R-:W-:-:S03]  /*9660*/  VIADD R56, R161, 0x9 ;  /* 0x00000009a1387836 */ /* 0x000fc60000000000 */
[----:B--2---:R-:W-:Y:S01]  /*9670*/  HMMA.16816.F32 R48, R128, R124, R48 ;  /* 0x0000007c8030723c */ /* 0x004fe20000001830 */
[----:B---3--:R-:W-:-:S03]  /*9680*/  FFMA.FTZ R203, R0, R60, R203 ;  /* 0x0000003c00cb7223 */ /* 0x008fc600000100cb */
[----:B------:R-:W-:Y:S02]  /*9690*/  MUFU.TANH R61, R61 ;  /* 0x0000003d003d7308 */ /* 0x000fe40000002400 */
[----:B------:R-:W-:Y:S01]  /*96a0*/  HMMA.16816.F32 R44, R128, R126, R44 ;  /* 0x0000007e802c723c */ /* 0x000fe2000000182c */
[----:B------:R-:W2:Y:S01]  /*96b0*/  LDSM.16.M88.4 R124, [R119+0x8000] ;  /* 0x00800000777c783b */ /* 0x000ea20000000200 */
[----:B------:R-:W-:Y:S02]  /*96c0*/  FSEL R203, R203, -INF , !P5 ;  /* 0xff800000cbcb7808 */ /* 0x000fe40006800000 */
[----:B------:R-:W-:Y:S02]  /*96d0*/  ISETP.GE.AND P5, PT, R56, R138, PT ;  /* 0x0000008a3800720c */ /* 0x000fe40003fa6270 */
[----:B------:R-:W-:Y:S01]  /*96e0*/  FMUL.FTZ R42, R42, UR10 ;  /* 0x0000000a2a2a7c20 */ /* 0x000fe20008410000 */
[----:B------:R-:W-:Y:S01]  /*96f0*/  MUFU.TANH R151, R151 ;  /* 0x0000009700977308 */ /* 0x000fe20000002400 */
[----:B------:R-:W-:-:S04]  /*9700*/  FMUL.FTZ R43, R43, UR10 ;  /* 0x0000000a2b2b7c20 */ /* 0x000fc80008410000 */
[----:B------:R-:W-:Y:S01]  /*9710*/  FMUL.FTZ R37, R37, UR10 ;  /* 0x0000000a25257c20 */ /* 0x000fe20008410000 */
[----:B------:R-:W-:Y:S01]  /*9720*/  FMUL.FTZ R163, R39, UR10 ;  /* 0x0000000a27a37c20 */ /* 0x000fe20008410000 */
[----:B------:R-:W-:Y:S01]  /*9730*/  FMUL.FTZ R38, R38, UR10 ;  /* 0x0000000a26267c20 */ /* 0x000fe20008410000 */
[----:B------:R-:W-:Y:S03]  /*9740*/  MUFU.TANH R63, R63 ;  /* 0x0000003f003f7308 */ /* 0x000fe60000002400 */
[----:B------:R-:W-:Y:S01]  /*9750*/  FMUL.FTZ R50, R50, UR10 ;  /* 0x0000000a32327c20 */ /* 0x000fe20008410000 */
[----:B------:R-:W-:-:S04]  /*9760*/  FMUL.FTZ R51, R51, UR10 ;  /* 0x0000000a33337c20 */ /* 0x000fc80008410000 */
[----:B------:R-:W-:Y:S01]  /*9770*/  MUFU.TANH R53, R53 ;  /* 0x0000003500357308 */ /* 0x000fe20000002400 */
[----:B------:R-:W-:Y:S01]  /*9780*/  FMUL.FTZ R45, R45, UR10 ;  /* 0x0000000a2d2d7c20 */ /* 0x000fe20008410000 */
[----:B------:R-:W-:Y:S01]  /*9790*/  FMUL.FTZ R185, R47, UR10 ;  /* 0x0000000a2fb97c20 */ /* 0x000fe20008410000 */
[----:B------:R-:W-:Y:S01]  /*97a0*/  FMUL.FTZ R46, R46, UR10 ;  /* 0x0000000a2e2e7c20 */ /* 0x000fe20008410000 */
[----:B------:R-:W-:Y:S01]  /*97b0*/  FMUL.FTZ R47, R40, UR10 ;  /* 0x0000000a282f7c20 */ /* 0x000fe20008410000 */
[----:B------:R-:W-:Y:S01]  /*97c0*/  VIADD R40, R161, 0x29 ;  /* 0x00000029a1287836 */ /* 0x000fe20000000000 */
[C---:B-1----:R-:W-:Y:S02]  /*97d0*/  HMMA.16816.F32 R24, R128.reuse, R120, R24 ;  /* 0x000000788018723c */ /* 0x042fe40000001818 */
[----:B------:R-:W-:Y:S04]  /*97e0*/  MUFU.TANH R195, R51 ;  /* 0x0000003300c37308 */ /* 0x000fe80000002400 */
[C---:B------:R-:W-:Y:S01]  /*97f0*/  HMMA.16816.F32 R20, R128.reuse, R122, R20 ;  /* 0x0000007a8014723c */ /* 0x040fe20000001814 */
[----:B------:R-:W1:Y:S03]  /*9800*/  LDSM.16.M88.4 R120, [R119+0x8c00] ;  /* 0x008c00007778783b */ /* 0x000e660000000200 */
[----:B------:R-:W-:Y:S02]  /*9810*/  MUFU.TANH R205, R46 ;  /* 0x0000002e00cd7308 */ /* 0x000fe40000002400 */
[C---:B--2---:R-:W-:Y:S06]  /*9820*/  HMMA.16816.F32 R32, R128.reuse, R124, R32 ;  /* 0x0000007c8020723c */ /* 0x044fec0000001820 */
[----:B------:R-:W-:Y:S01]  /*9830*/  HMMA.16816.F32 R28, R128, R126, R28 ;  /* 0x0000007e801c723c */ /* 0x000fe2000000181c */
[----:B------:R-:W2:Y:S01]  /*9840*/  LDSM.16.M88.4 R124, [R119+0x8800] ;  /* 0x00880000777c783b */ /* 0x000ea20000000200 */
[----:B------:R-:W-:Y:S01]  /*9850*/  MUFU.TANH R45, R45 ;  /* 0x0000002d002d7308 */ /* 0x000fe20000002400 */
[----:B------:R-:W-:-:S04]  /*9860*/  DEPBAR.LE SB0, 0x0 ;  /* 0x000080000000791a */ /* 0x000fc80000000000 */
[----:B------:R-:W-:Y:S01]  /*9870*/  FMUL.FTZ R147, R24, UR10 ;  /* 0x0000000a18937c20 */ /* 0x000fe20008410000 */
[----:B------:R-:W-:Y:S02]  /*9880*/  VIADD R24, R161, 0x49 ;  /* 0x00000049a1187836 */ /* 0x000fe40000000000 */
[----:B------:R-:W-:Y:S01]  /*9890*/  FMUL.FTZ R25, R25, UR10 ;  /* 0x0000000a19197c20 */ /* 0x000fe20008410000 */
[----:B------:R-:W-:Y:S01]  /*98a0*/  MUFU.TANH R185, R185 ;  /* 0x000000b900b97308 */ /* 0x000fe20000002400 */
[----:B------:R-:W-:Y:S01]  /*98b0*/  FMUL.FTZ R26, R26, UR10 ;  /* 0x0000000a1a1a7c20 */ /* 0x000fe20008410000 */
[----:B------:R-:W-:Y:S01]  /*98c0*/  FMUL.FTZ R27, R27, UR10 ;  /* 0x0000000a1b1b7c20 */ /* 0x000fe20008410000 */
[----:B------:R-:W-:Y:S01]  /*98d0*/  FMUL.FTZ R149, R20, UR10 ;  /* 0x0000000a14957c20 */ /* 0x000fe20008410000 */
[----:B------:R-:W-:Y:S02]  /*98e0*/  VIADD R20, R161, 0x51 ;  /* 0x00000051a1147836 */ /* 0x000fe40000000000 */
[----:B------:R-:W-:Y:S01]  /*98f0*/  FMUL.FTZ R22, R22, UR10 ;  /* 0x0000000a16167c20 */ /* 0x000fe20008410000 */
[----:B------:R-:W-:Y:S01]  /*9900*/  FMUL.FTZ R21, R21, UR10 ;  /* 0x0000000a15157c20 */ /* 0x000fe20008410000 */
[----:B------:R-:W-:Y:S01]  /*9910*/  MUFU.TANH R47, R47 ;  /* 0x0000002f002f7308 */ /* 0x000fe20000002400 */
[----:B------:R-:W-:Y:S01]  /*9920*/  FMUL.FTZ R39, R32, UR10 ;  /* 0x0000000a20277c20 */ /* 0x000fe20008410000 */
[----:B------:R-:W-:-:S02]  /*9930*/  VIADD R32, R161, 0x39 ;  /* 0x00000039a1207836 */ /* 0x000fc40000000000 */
[----:B------:R-:W-:Y:S01]  /*9940*/  FMUL.FTZ R34, R34, UR10 ;  /* 0x0000000a22227c20 */ /* 0x000fe20008410000 */
[----:B------:R-:W-:Y:S01]  /*9950*/  FMUL.FTZ R35, R35, UR10 ;  /* 0x0000000a23237c20 */ /* 0x000fe20008410000 */
[----:B------:R-:W-:Y:S01]  /*9960*/  FMUL.FTZ R29, R29, UR10 ;  /* 0x0000000a1d1d7c20 */ /* 0x000fe20008410000 */
[----:B------:R-:W-:Y:S01]  /*9970*/  FMUL.FTZ R30, R30, UR10 ;  /* 0x0000000a1e1e7c20 */ /* 0x000fe20008410000 */
[----:B------:R-:W-:Y:S01]  /*9980*/  MUFU.TANH R193, R42 ;  /* 0x0000002a00c17308 */ /* 0x000fe20000002400 */
[----:B------:R-:W-:Y:S01]  /*9990*/  FMUL.FTZ R31, R31, UR10 ;  /* 0x0000000a1f1f7c20 */ /* 0x000fe20008410000 */
[C---:B-1----:R-:W-:Y:S06]  /*99a0*/  HMMA.16816.F32 R8, R128.reuse, R120, R8 ;  /* 0x000000788008723c */ /* 0x042fec0000001808 */
[----:B------:R-:W1:Y:S01]  /*99b0*/  MUFU.TANH R121, R65 ;  /* 0x0000004100797308 */ /* 0x000e620000002400 */
[----:B------:R-:W-:Y:S01]  /*99c0*/  HMMA.16816.F32 R4, R128, R122, R4 ;  /* 0x0000007a8004723c */ /* 0x000fe20000001804 */
[----:B------:R-:W-:-:S05]  /*99d0*/  LOP3.LUT R120, R162, 0x60, R183, 0xfe, !PT ;  /* 0x00000060a2787812 */ /* 0x000fca00078efeb7 */
[C---:B--2---:R-:W-:Y:S01]  /*99e0*/  HMMA.16816.F32 R16, R128.reuse, R124, R16 ;  /* 0x0000007c8010723c */ /* 0x044fe20000001810 */
[----:B------:R2:W3:Y:S05]  /*99f0*/  MUFU.TANH R65, R62 ;  /* 0x0000003e00417308 */ /* 0x0004ea0000002400 */
[----:B------:R-:W-:Y:S03]  /*9a00*/  HMMA.16816.F32 R12, R128, R126, R12 ;  /* 0x0000007e800c723c */ /* 0x000fe6000000180c */
[----:B------:R4:W5:Y:S01]  /*9a10*/  MUFU.TANH R125, R58 ;  /* 0x0000003a007d7308 */ /* 0x0009620000002400 */
[----:B-1----:R-:W-:Y:S01]  /*9a20*/  FFMA.FTZ R121, R0, R60, R121 ;  /* 0x0000003c00797223 */ /* 0x002fe20000010079 */
[----:B------:R-:W-:Y:S01]  /*9a30*/  LOP3.LUT R60, R162, 0x8, R183, 0xfe, !PT ;  /* 0x00000008a23c7812 */ /* 0x000fe200078efeb7 */
[----:B------:R-:W-:Y:S01]  /*9a40*/  FMUL.FTZ R10, R10, UR10 ;  /* 0x0000000a0a0a7c20 */ /* 0x000fe20008410000 */
[----:B------:R-:W-:-:S02]  /*9a50*/  FMUL.FTZ R127, R23, UR10 ;  /* 0x0000000a177f7c20 */ /* 0x000fc40008410000 */
[----:B------:R-:W-:Y:S01]  /*9a60*/  FSEL R160, R121, -INF , !P1 ;  /* 0xff80000079a07808 */ /* 0x000fe20004800000 */
[----:B------:R-:W-:Y:S01]  /*9a70*/  FMUL.FTZ R121, R55, UR10 ;  /* 0x0000000a37797c20 */ /* 0x000fe20008410000 */
[C---:B------:R-:W-:Y:S01]  /*9a80*/  ISETP.GE.AND P0, PT, R60.reuse, R138, PT ;  /* 0x0000008a3c00720c */ /* 0x040fe20003f06270 */
[----:B--2---:R-:W-:Y:S01]  /*9a90*/  FMUL.FTZ R62, R57, UR10 ;  /* 0x0000000a393e7c20 */ /* 0x004fe20008410000 */
[----:B------:R-:W-:Y:S01]  /*9aa0*/  ISETP.GE.AND P1, PT, R60, R137, PT ;  /* 0x000000893c00720c */ /* 0x000fe20003f26270 */
[----:B------:R-:W-:Y:S01]  /*9ab0*/  FMUL.FTZ R57, R52, UR10 ;  /* 0x0000000a34397c20 */ /* 0x000fe20008410000 */
[----:B------:R-:W-:Y:S01]  /*9ac0*/  I2FP.F32.S32 R60, R60 ;  /* 0x0000003c003c7245 */ /* 0x000fe20000201400 */
[C---:B------:R-:W-:Y:S01]  /*9ad0*/  VIADD R52, R161.reuse, 0x11 ;  /* 0x00000011a1347836 */ /* 0x040fe20000000000 */
[----:B------:R-:W-:Y:S01]  /*9ae0*/  MUFU.TANH R121, R121 ;  /* 0x0000007900797308 */ /* 0x000fe20000002400 */
[----:B------:R-:W-:Y:S01]  /*9af0*/  FMUL.FTZ R55, R48, UR10 ;  /* 0x0000000a30377c20 */ /* 0x000fe20008410000 */
[----:B------:R-:W-:-:S02]  /*9b00*/  VIADD R48, R161, 0x19 ;  /* 0x00000019a1307836 */ /* 0x000fc40000000000 */
[CC--:B------:R-:W-:Y:S01]  /*9b10*/  FFMA.FTZ R130, R0.reuse, R60.reuse, R67 ;  /* 0x0000003c00827223 */ /* 0x0c0fe20000010043 */
[----:B---3--:R-:W-:Y:S01]  /*9b20*/  FFMA.FTZ R60, R0, R60, R65 ;  /* 0x0000003c003c7223 */ /* 0x008fe20000010041 */
[----:B------:R-:W-:Y:S01]  /*9b30*/  FMUL.FTZ R23, R16, UR10 ;  /* 0x0000000a10177c20 */ /* 0x000fe20008410000 */
[----:B------:R-:W-:Y:S02]  /*9b40*/  VIADD R16, R161, 0x59 ;  /* 0x00000059a1107836 */ /* 0x000fe40000000000 */
[----:B------:R-:W-:Y:S01]  /*9b50*/  FMUL.FTZ R18, R18, UR10 ;  /* 0x0000000a12127c20 */ /* 0x000fe20008410000 */
[----:B------:R-:W-:Y:S01]  /*9b60*/  FSEL R130, R130, -INF , !P0 ;  /* 0xff80000082827808 */ /* 0x000fe20004000000 */
[----:B------:R-:W-:Y:S01]  /*9b70*/  MUFU.TANH R57, R57 ;  /* 0x0000003900397308 */ /* 0x000fe20000002400 */
[----:B------:R-:W-:Y:S01]  /*9b80*/  ISETP.GE.AND P0, PT, R56, R137, PT ;  /* 0x000000893800720c */ /* 0x000fe20003f06270 */
[----:B------:R-:W-:Y:S01]  /*9b90*/  FMUL.FTZ R17, R17, UR10 ;  /* 0x0000000a11117c20 */ /* 0x000fe20008410000 */
[----:B------:R-:W-:Y:S01]  /*9ba0*/  I2FP.F32.S32 R56, R56 ;  /* 0x0000003800387245 */ /* 0x000fe20000201400 */
[----:B------:R-:W-:Y:S01]  /*9bb0*/  FMUL.FTZ R19, R19, UR10 ;  /* 0x0000000a13137c20 */ /* 0x000fe20008410000 */
[----:B------:R-:W-:Y:S01]  /*9bc0*/  FSEL R59, R60, -INF , !P1 ;  /* 0xff8000003c3b7808 */ /* 0x000fe20004800000 */
[----:B------:R-:W-:Y:S01]  /*9bd0*/  FMUL.FTZ R131, R12, UR10 ;  /* 0x0000000a0c837c20 */ /* 0x000fe20008410000 */
[----:B------:R-:W-:-:S02]  /*9be0*/  VIADD R12, R161, 0x61 ;  /* 0x00000061a10c7836 */ /* 0x000fc40000000000 */
[CC--:B------:R-:W-:Y:S01]  /*9bf0*/  FFMA.FTZ R200, R0.reuse, R56.reuse, R61 ;  /* 0x0000003800c87223 */ /* 0x0c0fe2000001003d */
[----:B------:R-:W-:Y:S01]  /*9c00*/  FFMA.FTZ R151, R0, R56, R151 ;  /* 0x0000003800977223 */ /* 0x000fe20000010097 */
[----:B------:R-:W-:Y:S01]  /*9c10*/  LOP3.LUT R56, R162, 0x10, R183, 0xfe, !PT ;  /* 0x00000010a2387812 */ /* 0x000fe200078efeb7 */
[----:B------:R-:W1:Y:S01]  /*9c20*/  MUFU.TANH R61, R62 ;  /* 0x0000003e003d7308 */ /* 0x000e620000002400 */
[----:B------:R-:W-:Y:S01]  /*9c30*/  FMUL.FTZ R139, R13, UR10 ;  /* 0x0000000a0d8b7c20 */ /* 0x000fe20008410000 */
[----:B------:R-:W-:Y:S01]  /*9c40*/  FSEL R200, R200, -INF , !P5 ;  /* 0xff800000c8c87808 */ /* 0x000fe20006800000 */
[----:B------:R-:W-:Y:S01]  /*9c50*/  FMUL.FTZ R14, R14, UR10 ;  /* 0x0000000a0e0e7c20 */ /* 0x000fe20008410000 */
[C---:B------:R-:W-:Y:S01]  /*9c60*/  ISETP.GE.AND P1, PT, R56.reuse, R138, PT ;  /* 0x0000008a3800720c */ /* 0x040fe20003f26270 */
[----:B------:R-:W-:Y:S01]  /*9c70*/  FMUL.FTZ R15, R15, UR10 ;  /* 0x0000000a0f0f7c20 */ /* 0x000fe20008410000 */
[----:B------:R-:W-:Y:S01]  /*9c80*/  ISETP.GE.AND P5, PT, R56, R137, PT ;  /* 0x000000893800720c */ /* 0x000fe20003fa6270 */
[----:B------:R-:W-:Y:S01]  /*9c90*/  FMUL.FTZ R13, R8, UR10 ;  /* 0x0000000a080d7c20 */ /* 0x000fe20008410000 */
[----:B------:R-:W-:Y:S01]  /*9ca0*/  I2FP.F32.S32 R56, R56 ;  /* 0x0000003800387245 */ /* 0x000fe20000201400 */
[----:B------:R-:W2:Y:S01]  /*9cb0*/  MUFU.TANH R55, R55 ;  /* 0x0000003700377308 */ /* 0x000ea20000002400 */
[----:B------:R-:W-:Y:S01]  /*9cc0*/  FSEL R151, R151, -INF , !P0 ;  /* 0xff80000097977808 */ /* 0x000fe20004000000 */
[----:B------:R-:W-:Y:S01]  /*9cd0*/  VIADD R8, R161, 0x69 ;  /* 0x00000069a1087836 */ /* 0x000fe20000000000 */
[----:B------:R-:W-:Y:S01]  /*9ce0*/  ISETP.GE.AND P0, PT, R52, R138, PT ;  /* 0x0000008a3400720c */ /* 0x000fe20003f06270 */
[CC--:B----4-:R-:W-:Y:S01]  /*9cf0*/  FFMA.FTZ R58, R0.reuse, R56.reuse, R63 ;  /* 0x00000038003a7223 */ /* 0x0d0fe2000001003f */
[----:B-----5:R-:W-:Y:S01]  /*9d00*/  FFMA.FTZ R125, R0, R56, R125 ;  /* 0x00000038007d7223 */ /* 0x020fe2000001007d */
[----:B------:R-:W-:Y:S01]  /*9d10*/  FMUL.FTZ R6, R6, UR10 ;  /* 0x0000000a06067c20 */ /* 0x000fe20008410000 */
[----:B------:R-:W-:Y:S01]  /*9d20*/  FMUL.FTZ R5, R5, UR10 ;  /* 0x0000000a05057c20 */ /* 0x000fe20008410000 */
[----:B------:R-:W3:Y:S01]  /*9d30*/  MUFU.TANH R123, R50 ;  /* 0x00000032007b7308 */ /* 0x000ee20000002400 */
[----:B------:R-:W-:-:S02]  /*9d40*/  FSEL R58, R58, -INF , !P1 ;  /* 0xff8000003a3a7808 */ /* 0x000fc40004800000 */
[----:B------:R-:W-:Y:S02]  /*9d50*/  ISETP.GE.AND P1, PT, R52, R137, PT ;  /* 0x000000893400720c */ /* 0x000fe40003f26270 */
[----:B------:R-:W-:Y:S02]  /*9d60*/  I2FP.F32.S32 R52, R52 ;  /* 0x0000003400347245 */ /* 0x000fe40000201400 */
[----:B------:R-:W-:Y:S01]  /*9d70*/  FSEL R125, R125, -INF , !P5 ;  /* 0xff8000007d7d7808 */ /* 0x000fe20006800000 */
[----:B------:R-:W-:Y:S02]  /*9d80*/  MUFU.TANH R197, R43 ;  /* 0x0000002b00c57308 */ /* 0x000fe40000002400 */
[CC--:B-1----:R-:W-:Y:S01]  /*9d90*/  FFMA.FTZ R60, R0.reuse, R52.reuse, R61 ;  /* 0x00000034003c7223 */ /* 0x0c2fe2000001003d */
[----:B------:R-:W-:Y:S01]  /*9da0*/  FFMA.FTZ R207, R0, R52, R207 ;  /* 0x0000003400cf7223 */ /* 0x000fe200000100cf */
[----:B------:R-:W-:-:S03]  /*9db0*/  LOP3.LUT R52, R162, 0x18, R183, 0xfe, !PT ;  /* 0x00000018a2347812 */ /* 0x000fc600078efeb7 */
[----:B------:R-:W-:Y:S01]  /*9dc0*/  FSEL R60, R60, -INF , !P0 ;  /* 0xff8000003c3c7808 */ /* 0x000fe20004000000 */
[----:B------:R-:W-:Y:S01]  /*9dd0*/  MUFU.TANH R199, R38 ;  /* 0x0000002600c77308 */ /* 0x000fe20000002400 */
[C---:B------:R-:W-:Y:S02]  /*9de0*/  ISETP.GE.AND P5, PT, R52.reuse, R138, PT ;  /* 0x0000008a3400720c */ /* 0x040fe40003fa6270 */
[-C--:B------:R-:W-:Y:S02]  /*9df0*/  ISETP.GE.AND P0, PT, R52, R137.reuse, PT ;  /* 0x000000893400720c */ /* 0x080fe40003f06270 */
[----:B------:R-:W-:Y:S02]  /*9e00*/  I2FP.F32.S32 R52, R52 ;  /* 0x0000003400347245 */ /* 0x000fe40000201400 */
[----:B------:R-:W-:Y:S01]  /*9e10*/  FSEL R207, R207, -INF , !P1 ;  /* 0xff800000cfcf7808 */ /* 0x000fe20004800000 */
[----:B------:R-:W-:Y:S01]  /*9e20*/  MUFU.TANH R37, R37 ;  /* 0x0000002500257308 */ /* 0x000fe20000002400 */
[----:B------:R-:W-:Y:S01]  /*9e30*/  ISETP.GE.AND P1, PT, R48, R138, PT ;  /* 0x0000008a3000720c */ /* 0x000fe20003f26270 */
[CC--:B------:R-:W-:Y:S01]  /*9e40*/  FFMA.FTZ R204, R0.reuse, R52.reuse, R57 ;  /* 0x0000003400cc7223 */ /* 0x0c0fe20000010039 */
[----:B------:R-:W-:Y:S01]  /*9e50*/  FFMA.FTZ R209, R0, R52, R209 ;  /* 0x0000003400d17223 */ /* 0x000fe200000100d1 */
[----:B------:R-:W-:Y:S01]  /*9e60*/  FMUL.FTZ R52, R49, UR10 ;  /* 0x0000000a31347c20 */ /* 0x000fe20008410000 */
[----:B------:R-:W-:Y:S01]  /*9e70*/  FMUL.FTZ R49, R44, UR10 ;  /* 0x0000000a2c317c20 */ /* 0x000fe20008410000 */
[----:B------:R-:W-:Y:S01]  /*9e80*/  VIADD R44, R161, 0x21 ;  /* 0x00000021a12c7836 */ /* 0x000fe20000000000 */
[----:B------:R-:W-:Y:S01]  /*9e90*/  FSEL R204, R204, -INF , !P5 ;  /* 0xff800000cccc7808 */ /* 0x000fe20006800000 */
[----:B------:R-:W-:Y:S01]  /*9ea0*/  MUFU.TANH R163, R163 ;  /* 0x000000a300a37308 */ /* 0x000fe20000002400 */
[----:B------:R-:W-:-:S02]  /*9eb0*/  ISETP.GE.AND P5, PT, R48, R137, PT ;  /* 0x000000893000720c */ /* 0x000fc40003fa6270 */
[----:B------:R-:W-:Y:S02]  /*9ec0*/  I2FP.F32.S32 R48, R48 ;  /* 0x0000003000307245 */ /* 0x000fe40000201400 */
[----:B------:R-:W-:-:S03]  /*9ed0*/  FSEL R209, R209, -INF , !P0 ;  /* 0xff800000d1d17808 */ /* 0x000fc60004000000 */
[CC--:B------:R-:W-:Y:S01]  /*9ee0*/  FFMA.FTZ R206, R0.reuse, R48.reuse, R53 ;  /* 0x0000003000ce7223 */ /* 0x0c0fe20000010035 */
[----:B------:R-:W-:Y:S01]  /*9ef0*/  FFMA.FTZ R121, R0, R48, R121 ;  /* 0x0000003000797223 */ /* 0x000fe20000010079 */
[----:B------:R-:W-:Y:S01]  /*9f00*/  LOP3.LUT R48, R162, 0x20, R183, 0xfe, !PT ;  /* 0x00000020a2307812 */ /* 0x000fe200078efeb7 */
[----:B------:R-:W1:Y:S02]  /*9f10*/  MUFU.TANH R53, R52 ;  /* 0x0000003400357308 */ /* 0x000e640000002400 */
[----:B------:R-:W-:Y:S02]  /*9f20*/  FSEL R206, R206, -INF , !P1 ;  /* 0xff800000cece7808 */ /* 0x000fe40004800000 */
[C---:B------:R-:W-:Y:S02]  /*9f30*/  ISETP.GE.AND P0, PT, R48.reuse, R138, PT ;  /* 0x0000008a3000720c */ /* 0x040fe40003f06270 */
[----:B------:R-:W-:Y:S02]  /*9f40*/  ISETP.GE.AND P1, PT, R48, R137, PT ;  /* 0x000000893000720c */ /* 0x000fe40003f26270 */
[----:B------:R-:W-:Y:S01]  /*9f50*/  I2FP.F32.S32 R48, R48 ;  /* 0x0000003000307245 */ /* 0x000fe20000201400 */
[----:B------:R-:W4:Y:S01]  /*9f60*/  MUFU.TANH R49, R49 ;  /* 0x0000003100317308 */ /* 0x000f220000002400 */
[----:B------:R-:W-:-:S02]  /*9f70*/  FSEL R121, R121, -INF , !P5 ;  /* 0xff80000079797808 */ /* 0x000fc40006800000 */
[----:B------:R-:W-:Y:S01]  /*9f80*/  ISETP.GE.AND P5, PT, R44, R138, PT ;  /* 0x0000008a2c00720c */ /* 0x000fe20003fa6270 */
[CC--:B--2---:R-:W-:Y:S01]  /*9f90*/  FFMA.FTZ R122, R0.reuse, R48.reuse, R55 ;  /* 0x00000030007a7223 */ /* 0x0c4fe20000010037 */
[----:B---3--:R-:W-:-:S03]  /*9fa0*/  FFMA.FTZ R123, R0, R48, R123 ;  /* 0x00000030007b7223 */ /* 0x008fc6000001007b */
[----:B------:R-:W-:Y:S01]  /*9fb0*/  MUFU.TANH R39, R39 ;  /* 0x0000002700277308 */ /* 0x000fe20000002400 */
[----:B------:R-:W-:Y:S02]  /*9fc0*/  FSEL R122, R122, -INF , !P0 ;  /* 0xff8000007a7a7808 */ /* 0x000fe40004000000 */
        /* <DEDUP_REMOVED lines=15> */
[CC--:B----4-:R-:W-:Y:S01]  /*a0c0*/  FFMA.FTZ R126, R0.reuse, R44.reuse, R49 ;  /* 0x0000002c007e7223 */ /* 0x0d0fe20000010031 */
        /* <DEDUP_REMOVED lines=17> */
[----:B------:R-:W2:Y:S01]  /*a1e0*/  MUFU.TANH R41, R41 ;  /* 0x0000002900297308 */ /* 0x000ea20000002400 */
[----:B------:R-:W-:-:S02]  /*a1f0*/  FSEL R185, R185, -INF , !P1 ;  /* 0xff800000b9b97808 */ /* 0x000fc40004800000 */
[----:B------:R-:W-:Y:S01]  /*a200*/  ISETP.GE.AND P1, PT, R36, R138, PT ;  /* 0x0000008a2400720c */ /* 0x000fe20003f26270 */
[CC--:B------:R-:W-:Y:S01]  /*a210*/  FFMA.FTZ R184, R0.reuse, R40.reuse, R47 ;  /* 0x0000002800b87223 */ /* 0x0c0fe2000001002f */
[----:B------:R-:W-:-:S03]  /*a220*/  FFMA.FTZ R193, R0, R40, R193 ;  /* 0x0000002800c17223 */ /* 0x000fc600000100c1 */
        /* <DEDUP_REMOVED lines=17> */
[CC--:B--2---:R-:W-:Y:S01]  /*a340*/  FFMA.FTZ R194, R0.reuse, R36.reuse, R41 ;  /* 0x0000002400c27223 */ /* 0x0c4fe20000010029 */
        /* <DEDUP_REMOVED lines=22> */
[----:B------:R-:W3:Y:S01]  /*a4b0*/  MUFU.TANH R149, R149 ;  /* 0x0000009500957308 */ /* 0x000ee20000002400 */
[----:B------:R-:W-:Y:S02]  /*a4c0*/  FSEL R152, R152, -INF , !P1 ;  /* 0xff80000098987808 */ /* 0x000fe40004800000 */
[----:B------:R-:W-:Y:S02]  /*a4d0*/  ISETP.GE.AND P1, PT, R28, R137, PT ;  /* 0x000000891c00720c */ /* 0x000fe40003f26270 */
[----:B------:R-:W-:Y:S02]  /*a4e0*/  I2FP.F32.S32 R28, R28 ;  /* 0x0000001c001c7245 */ /* 0x000fe40000201400 */
[----:B------:R-:W-:Y:S01]  /*a4f0*/  FSEL R157, R157, -INF , !P5 ;  /* 0xff8000009d9d7808 */ /* 0x000fe20006800000 */
[----:B------:R-:W4:Y:S02]  /*a500*/  MUFU.TANH R133, R22 ;  /* 0x0000001600857308 */ /* 0x000f240000002400 */
[CC--:B-1----:R-:W-:Y:S01]  /*a510*/  FFMA.FTZ R154, R0.reuse, R28.reuse, R37 ;  /* 0x0000001c009a7223 */ /* 0x0c2fe20000010025 */
[----:B------:R-:W-:Y:S01]  /*a520*/  FFMA.FTZ R159, R0, R28, R159 ;  /* 0x0000001c009f7223 */ /* 0x000fe2000001009f */
[----:B------:R-:W-:-:S03]  /*a530*/  LOP3.LUT R28, R162, 0x48, R183, 0xfe, !PT ;  /* 0x00000048a21c7812 */ /* 0x000fc600078efeb7 */
[----:B------:R-:W-:Y:S01]  /*a540*/  FSEL R154, R154, -INF , !P0 ;  /* 0xff8000009a9a7808 */ /* 0x000fe20004000000 */
[----:B------:R-:W-:Y:S01]  /*a550*/  MUFU.TANH R127, R127 ;  /* 0x0000007f007f7308 */ /* 0x000fe20000002400 */
[C---:B------:R-:W-:Y:S02]  /*a560*/  ISETP.GE.AND P5, PT, R28.reuse, R138, PT ;  /* 0x0000008a1c00720c */ /* 0x040fe40003fa6270 */
[----:B------:R-:W-:Y:S02]  /*a570*/  ISETP.GE.AND P0, PT, R28, R137, PT ;  /* 0x000000891c00720c */ /* 0x000fe40003f06270 */
[----:B------:R-:W-:Y:S02]  /*a580*/  I2FP.F32.S32 R28, R28 ;  /* 0x0000001c001c7245 */ /* 0x000fe40000201400 */
[----:B------:R-:W-:Y:S01]  /*a590*/  FSEL R159, R159, -INF , !P1 ;  /* 0xff8000009f9f7808 */ /* 0x000fe20004800000 */
[----:B------:R-:W-:Y:S01]  /*a5a0*/  MUFU.TANH R23, R23 ;  /* 0x0000001700177308 */ /* 0x000fe20000002400 */
[----:B------:R-:W-:Y:S01]  /*a5b0*/  ISETP.GE.AND P1, PT, R24, R138, PT ;  /* 0x0000008a1800720c */ /* 0x000fe20003f26270 */
[CC--:B--2---:R-:W-:Y:S01]  /*a5c0*/  FFMA.FTZ R156, R0.reuse, R28.reuse, R33 ;  /* 0x0000001c009c7223 */ /* 0x0c4fe20000010021 */
[----:B------:R-:W-:-:S04]  /*a5d0*/  FFMA.FTZ R153, R0, R28, R153 ;  /* 0x0000001c00997223 */ /* 0x000fc80000010099 */
[----:B------:R-:W-:Y:S01]  /*a5e0*/  FSEL R156, R156, -INF , !P5 ;  /* 0xff8000009c9c7808 */ /* 0x000fe20006800000 */
[----:B------:R1:W-:Y:S01]  /*a5f0*/  MUFU.TANH R129, R17 ;  /* 0x0000001100817308 */ /* 0x0003e20000002400 */
[----:B------:R-:W-:Y:S02]  /*a600*/  ISETP.GE.AND P5, PT, R24, R137, PT ;  /* 0x000000891800720c */ /* 0x000fe40003fa6270 */
[----:B------:R-:W-:Y:S02]  /*a610*/  I2FP.F32.S32 R24, R24 ;  /* 0x0000001800187245 */ /* 0x000fe40000201400 */
[----:B------:R-:W-:-:S03]  /*a620*/  FSEL R153, R153, -INF , !P0 ;  /* 0xff80000099997808 */ /* 0x000fc60004000000 */
[CC--:B------:R-:W-:Y:S01]  /*a630*/  FFMA.FTZ R158, R0.reuse, R24.reuse, R29 ;  /* 0x00000018009e7223 */ /* 0x0c0fe2000001001d */
[----:B------:R-:W-:Y:S01]  /*a640*/  FFMA.FTZ R155, R0, R24, R155 ;  /* 0x00000018009b7223 */ /* 0x000fe2000001009b */
[----:B------:R-:W-:Y:S01]  /*a650*/  LOP3.LUT R24, R162, 0x50, R183, 0xfe, !PT ;  /* 0x00000050a2187812 */ /* 0x000fe200078efeb7 */
[----:B------:R-:W-:Y:S02]  /*a660*/  MUFU.TANH R63, R19 ;  /* 0x00000013003f7308 */ /* 0x000fe40000002400 */
[----:B------:R-:W-:Y:S02]  /*a670*/  FSEL R158, R158, -INF , !P1 ;  /* 0xff8000009e9e7808 */ /* 0x000fe40004800000 */
[C---:B------:R-:W-:Y:S02]  /*a680*/  ISETP.GE.AND P0, PT, R24.reuse, R138, PT ;  /* 0x0000008a1800720c */ /* 0x040fe40003f06270 */
[----:B------:R-:W-:Y:S01]  /*a690*/  ISETP.GE.AND P1, PT, R24, R137, PT ;  /* 0x000000891800720c */ /* 0x000fe20003f26270 */
[----:B-1----:R-:W-:Y:S01]  /*a6a0*/  FMUL.FTZ R17, R9, UR10 ;  /* 0x0000000a09117c20 */ /* 0x002fe20008410000 */
[----:B------:R-:W-:Y:S01]  /*a6b0*/  I2FP.F32.S32 R24, R24 ;  /* 0x0000001800187245 */ /* 0x000fe20000201400 */
[----:B------:R-:W-:Y:S01]  /*a6c0*/  MUFU.TANH R131, R131 ;  /* 0x0000008300837308 */ /* 0x000fe20000002400 */
[----:B------:R-:W-:Y:S01]  /*a6d0*/  FSEL R155, R155, -INF , !P5 ;  /* 0xff8000009b9b7808 */ /* 0x000fe20006800000 */
[----:B------:R-:W-:Y:S01]  /*a6e0*/  FMUL.FTZ R9, R11, UR10 ;  /* 0x0000000a0b097c20 */ /* 0x000fe20008410000 */
[----:B------:R-:W-:Y:S01]  /*a6f0*/  ISETP.GE.AND P5, PT, R20, R138, PT ;  /* 0x0000008a1400720c */ /* 0x000fe20003fa6270 */
[CC--:B------:R-:W-:Y:S01]  /*a700*/  FFMA.FTZ R147, R0.reuse, R24.reuse, R147 ;  /* 0x0000001800937223 */ /* 0x0c0fe20000010093 */
[----:B------:R-:W-:Y:S01]  /*a710*/  FFMA.FTZ R145, R0, R24, R145 ;  /* 0x0000001800917223 */ /* 0x000fe20000010091 */
[----:B------:R-:W-:-:S02]  /*a720*/  FMUL.FTZ R11, R66, UR10 ;  /* 0x0000000a420b7c20 */ /* 0x000fc40008410000 */
[----:B------:R-:W-:Y:S01]  /*a730*/  MUFU.TANH R65, R14 ;  /* 0x0000000e00417308 */ /* 0x000fe20000002400 */
[----:B------:R-:W-:Y:S02]  /*a740*/  FSEL R147, R147, -INF , !P0 ;  /* 0xff80000093937808 */ /* 0x000fe40004000000 */
[----:B------:R-:W-:Y:S02]  /*a750*/  ISETP.GE.AND P0, PT, R20, R137, PT ;  /* 0x000000891400720c */ /* 0x000fe40003f06270 */
[----:B------:R-:W-:Y:S02]  /*a760*/  I2FP.F32.S32 R20, R20 ;  /* 0x0000001400147245 */ /* 0x000fe40000201400 */
[----:B------:R-:W-:Y:S01]  /*a770*/  FSEL R145, R145, -INF , !P1 ;  /* 0xff80000091917808 */ /* 0x000fe20004800000 */
[----:B------:R-:W-:Y:S02]  /*a780*/  MUFU.TANH R139, R139 ;  /* 0x0000008b008b7308 */ /* 0x000fe40000002400 */
[CC--:B------:R-:W-:Y:S01]  /*a790*/  FFMA.FTZ R148, R0.reuse, R20.reuse, R25 ;  /* 0x0000001400947223 */ /* 0x0c0fe20000010019 */
[----:B------:R-:W-:Y:S01]  /*a7a0*/  FFMA.FTZ R143, R0, R20, R143 ;  /* 0x00000014008f7223 */ /* 0x000fe2000001008f */
[----:B------:R-:W-:-:S03]  /*a7b0*/  LOP3.LUT R20, R162, 0x58, R183, 0xfe, !PT ;  /* 0x00000058a2147812 */ /* 0x000fc600078efeb7 */
[----:B------:R-:W-:Y:S01]  /*a7c0*/  FSEL R148, R148, -INF , !P5 ;  /* 0xff80000094947808 */ /* 0x000fe20006800000 */
[----:B------:R-:W1:Y:S01]  /*a7d0*/  MUFU.TANH R25, R21 ;  /* 0x0000001500197308 */ /* 0x000e620000002400 */
[C---:B------:R-:W-:Y:S02]  /*a7e0*/  ISETP.GE.AND P1, PT, R20.reuse, R138, PT ;  /* 0x0000008a1400720c */ /* 0x040fe40003f26270 */
[----:B------:R-:W-:Y:S02]  /*a7f0*/  ISETP.GE.AND P5, PT, R20, R137, PT ;  /* 0x000000891400720c */ /* 0x000fe40003fa6270 */
[----:B------:R-:W-:Y:S02]  /*a800*/  I2FP.F32.S32 R20, R20 ;  /* 0x0000001400147245 */ /* 0x000fe40000201400 */
[----:B------:R-:W-:Y:S01]  /*a810*/  FSEL R143, R143, -INF , !P0 ;  /* 0xff8000008f8f7808 */ /* 0x000fe20004000000 */
[----:B------:R-:W2:Y:S01]  /*a820*/  MUFU.TANH R21, R18 ;  /* 0x0000001200157308 */ /* 0x000ea20000002400 */
[----:B------:R-:W-:Y:S01]  /*a830*/  ISETP.GE.AND P0, PT, R16, R138, PT ;  /* 0x0000008a1000720c */ /* 0x000fe20003f06270 */
[CC--:B---3--:R-:W-:Y:S01]  /*a840*/  FFMA.FTZ R149, R0.reuse, R20.reuse, R149 ;  /* 0x0000001400957223 */ /* 0x0c8fe20000010095 */
[----:B----4-:R-:W-:-:S04]  /*a850*/  FFMA.FTZ R133, R0, R20, R133 ;  /* 0x0000001400857223 */ /* 0x010fc80000010085 */
[----:B------:R-:W-:Y:S01]  /*a860*/  FSEL R149, R149, -INF , !P1 ;  /* 0xff80000095957808 */ /* 0x000fe20004800000 */
[----:B------:R3:W4:Y:S01]  /*a870*/  MUFU.TANH R67, R15 ;  /* 0x0000000f00437308 */ /* 0x0007220000002400 */
[----:B------:R-:W-:Y:S02]  /*a880*/  ISETP.GE.AND P1, PT, R16, R137, PT ;  /* 0x000000891000720c */ /* 0x000fe40003f26270 */
[----:B------:R-:W-:Y:S02]  /*a890*/  I2FP.F32.S32 R16, R16 ;  /* 0x0000001000107245 */ /* 0x000fe40000201400 */
[----:B------:R-:W-:Y:S02]  /*a8a0*/  FSEL R133, R133, -INF , !P5 ;  /* 0xff80000085857808 */ /* 0x000fe40006800000 */
[----:B------:R-:W-:Y:S01]  /*a8b0*/  ISETP.GE.AND P5, PT, R120, R138, PT ;  /* 0x0000008a7800720c */ /* 0x000fe20003fa6270 */
[CC--:B-1----:R-:W-:Y:S01]  /*a8c0*/  FFMA.FTZ R150, R0.reuse, R16.reuse, R25 ;  /* 0x0000001000967223 */ /* 0x0c2fe20000010019 */
[----:B------:R-:W-:Y:S01]  /*a8d0*/  FFMA.FTZ R127, R0, R16, R127 ;  /* 0x00000010007f7223 */ /* 0x000fe2000001007f */
[----:B------:R-:W1:Y:S03]  /*a8e0*/  MUFU.TANH R13, R13 ;  /* 0x0000000d000d7308 */ /* 0x000e660000002400 */
[----:B------:R-:W-:-:S02]  /*a8f0*/  FSEL R150, R150, -INF , !P0 ;  /* 0xff80000096967808 */ /* 0x000fc40004000000 */
[-C--:B------:R-:W-:Y:S02]  /*a900*/  ISETP.GE.AND P0, PT, R120, R137.reuse, PT ;  /* 0x000000897800720c */ /* 0x080fe40003f06270 */
[----:B------:R-:W-:Y:S01]  /*a910*/  I2FP.F32.S32 R120, R120 ;  /* 0x0000007800787245 */ /* 0x000fe20000201400 */
[----:B------:R-:W5:Y:S01]  /*a920*/  MUFU.TANH R61, R10 ;  /* 0x0000000a003d7308 */ /* 0x000f620000002400 */
[----:B------:R-:W-:Y:S01]  /*a930*/  FSEL R127, R127, -INF , !P1 ;  /* 0xff8000007f7f7808 */ /* 0x000fe20004800000 */
[----:B---3--:R-:W-:Y:S01]  /*a940*/  FMUL.FTZ R15, R4, UR10 ;  /* 0x0000000a040f7c20 */ /* 0x008fe20008410000 */
[----:B------:R-:W-:Y:S01]  /*a950*/  ISETP.GE.AND P1, PT, R12, R138, PT ;  /* 0x0000008a0c00720c */ /* 0x000fe20003f26270 */
[CC--:B------:R-:W-:Y:S01]  /*a960*/  FFMA.FTZ R128, R0.reuse, R120.reuse, R23 ;  /* 0x0000007800807223 */ /* 0x0c0fe20000010017 */
[----:B--2---:R-:W-:Y:S01]  /*a970*/  FFMA.FTZ R120, R0, R120, R21 ;  /* 0x0000007800787223 */ /* 0x004fe20000010015 */
[----:B------:R-:W-:Y:S02]  /*a980*/  VIADD R4, R161, 0x71 ;  /* 0x00000071a1047836 */ /* 0x000fe40000000000 */
[----:B------:R-:W2:Y:S01]  /*a990*/  MUFU.TANH R17, R17 ;  /* 0x0000001100117308 */ /* 0x000ea20000002400 */
[----:B------:R-:W-:Y:S01]  /*a9a0*/  FSEL R128, R128, -INF , !P5 ;  /* 0xff80000080807808 */ /* 0x000fe20006800000 */
[----:B------:R-:W-:Y:S01]  /*a9b0*/  BAR.SYNC.DEFER_BLOCKING 0x0 ;  /* 0x0000000000007b1d */ /* 0x000fe20000010000 */
[----:B------:R-:W-:-:S02]  /*a9c0*/  ISETP.GE.AND P5, PT, R12, R137, PT ;  /* 0x000000890c00720c */ /* 0x000fc40003fa6270 */
[----:B------:R-:W-:Y:S02]  /*a9d0*/  I2FP.F32.S32 R12, R12 ;  /* 0x0000000c000c7245 */ /* 0x000fe40000201400 */
[----:B------:R-:W-:Y:S01]  /*a9e0*/  FSEL R120, R120, -INF , !P0 ;  /* 0xff80000078787808 */ /* 0x000fe20004000000 */
[----:B------:R-:W3:Y:S02]  /*a9f0*/  MUFU.TANH R9, R9 ;  /* 0x0000000900097308 */ /* 0x000ee40000002400 */
[CC--:B------:R-:W-:Y:S01]  /*aa00*/  FFMA.FTZ R129, R0.reuse, R12.reuse, R129 ;  /* 0x0000000c00817223 */ /* 0x0c0fe20000010081 */
[----:B------:R-:W-:Y:S01]  /*aa10*/  FFMA.FTZ R63, R0, R12, R63 ;  /* 0x0000000c003f7223 */ /* 0x000fe2000001003f */
[----:B------:R-:W-:-:S03]  /*aa20*/  LOP3.LUT R12, R162, 0x68, R183, 0xfe, !PT ;  /* 0x00000068a20c7812 */ /* 0x000fc600078efeb7 */
[----:B------:R-:W-:Y:S01]  /*aa30*/  FSEL R129, R129, -INF , !P1 ;  /* 0xff80000081817808 */ /* 0x000fe20004800000 */
[----:B------:R-:W3:Y:S01]  /*aa40*/  MUFU.TANH R15, R15 ;  /* 0x0000000f000f7308 */ /* 0x000ee20000002400 */
[C---:B------:R-:W-:Y:S02]  /*aa50*/  ISETP.GE.AND P0, PT, R12.reuse, R138, PT ;  /* 0x0000008a0c00720c */ /* 0x040fe40003f06270 */
[----:B------:R-:W-:Y:S02]  /*aa60*/  ISETP.GE.AND P1, PT, R12, R137, PT ;  /* 0x000000890c00720c */ /* 0x000fe40003f26270 */
[----:B------:R-:W-:Y:S02]  /*aa70*/  I2FP.F32.S32 R12, R12 ;  /* 0x0000000c000c7245 */ /* 0x000fe40000201400 */
[----:B------:R-:W-:Y:S01]  /*aa80*/  FSEL R63, R63, -INF , !P5 ;  /* 0xff8000003f3f7808 */ /* 0x000fe20006800000 */
[----:B------:R-:W-:Y:S01]  /*aa90*/  MUFU.TANH R11, R11 ;  /* 0x0000000b000b7308 */ /* 0x000fe20000002400 */
[----:B------:R-:W-:Y:S01]  /*aaa0*/  ISETP.GE.AND P5, PT, R8, R138, PT ;  /* 0x0000008a0800720c */ /* 0x000fe20003fa6270 */
[CC--:B------:R-:W-:Y:S01]  /*aab0*/  FFMA.FTZ R131, R0.reuse, R12.reuse, R131 ;  /* 0x0000000c00837223 */ /* 0x0c0fe20000010083 */
[----:B------:R-:W-:-:S04]  /*aac0*/  FFMA.FTZ R65, R0, R12, R65 ;  /* 0x0000000c00417223 */ /* 0x000fc80000010041 */
[----:B------:R-:W-:Y:S01]  /*aad0*/  FSEL R131, R131, -INF , !P0 ;  /* 0xff80000083837808 */ /* 0x000fe20004000000 */
[----:B------:R-:W-:Y:S01]  /*aae0*/  MUFU.TANH R5, R5 ;  /* 0x0000000500057308 */ /* 0x000fe20000002400 */
[----:B------:R-:W-:Y:S02]  /*aaf0*/  ISETP.GE.AND P0, PT, R8, R137, PT ;  /* 0x000000890800720c */ /* 0x000fe40003f06270 */
[----:B------:R-:W-:Y:S02]  /*ab00*/  I2FP.F32.S32 R8, R8 ;  /* 0x0000000800087245 */ /* 0x000fe40000201400 */
[----:B------:R-:W-:-:S03]  /*ab10*/  FSEL R65, R65, -INF , !P1 ;  /* 0xff80000041417808 */ /* 0x000fc60004800000 */
[CC--:B------:R-:W-:Y:S01]  /*ab20*/  FFMA.FTZ R139, R0.reuse, R8.reuse, R139 ;  /* 0x00000008008b7223 */ /* 0x0c0fe2000001008b */
[----:B----4-:R-:W-:Y:S01]  /*ab30*/  FFMA.FTZ R67, R0, R8, R67 ;  /* 0x0000000800437223 */ /* 0x010fe20000010043 */
[----:B------:R-:W-:-:S03]  /*ab40*/  LOP3.LUT R8, R162, 0x70, R183, 0xfe, !PT ;  /* 0x00000070a2087812 */ /* 0x000fc600078efeb7 */
[----:B------:R-:W-:Y:S02]  /*ab50*/  FSEL R139, R139, -INF , !P5 ;  /* 0xff8000008b8b7808 */ /* 0x000fe40006800000 */
[C---:B------:R-:W-:Y:S02]  /*ab60*/  ISETP.GE.AND P1, PT, R8.reuse, R138, PT ;  /* 0x0000008a0800720c */ /* 0x040fe40003f26270 */
[----:B------:R-:W-:Y:S02]  /*ab70*/  ISETP.GE.AND P5, PT, R8, R137, PT ;  /* 0x000000890800720c */ /* 0x000fe40003fa6270 */
[----:B------:R-:W-:Y:S02]  /*ab80*/  I2FP.F32.S32 R8, R8 ;  /* 0x0000000800087245 */ /* 0x000fe40000201400 */
[----:B------:R-:W-:Y:S02]  /*ab90*/  FSEL R67, R67, -INF , !P0 ;  /* 0xff80000043437808 */ /* 0x000fe40004000000 */
[----:B------:R-:W-:Y:S01]  /*aba0*/  ISETP.GE.AND P0, PT, R4, R138, PT ;  /* 0x0000008a0400720c */ /* 0x000fe20003f06270 */
[CC--:B-1----:R-:W-:Y:S01]  /*abb0*/  FFMA.FTZ R142, R0.reuse, R8.reuse, R13 ;  /* 0x00000008008e7223 */ /* 0x0c2fe2000001000d */
[----:B-----5:R-:W-:Y:S01]  /*abc0*/  FFMA.FTZ R61, R0, R8, R61 ;  /* 0x00000008003d7223 */ /* 0x020fe2000001003d */
[----:B------:R-:W1:Y:S03]  /*abd0*/  MUFU.TANH R13, R6 ;  /* 0x00000006000d7308 */ /* 0x000e660000002400 */
[----:B------:R-:W-:-:S02]  /*abe0*/  FSEL R142, R142, -INF , !P1 ;  /* 0xff8000008e8e7808 */ /* 0x000fc40004800000 */
[----:B------:R-:W-:Y:S02]  /*abf0*/  ISETP.GE.AND P1, PT, R4, R137, PT ;  /* 0x000000890400720c */ /* 0x000fe40003f26270 */
[----:B------:R-:W-:Y:S02]  /*ac00*/  I2FP.F32.S32 R4, R4 ;  /* 0x0000000400047245 */ /* 0x000fe40000201400 */
[----:B------:R-:W-:-:S03]  /*ac10*/  FSEL R61, R61, -INF , !P5 ;  /* 0xff8000003d3d7808 */ /* 0x000fc60006800000 */
[CC--:B--2---:R-:W-:Y:S01]  /*ac20*/  FFMA.FTZ R144, R0.reuse, R4.reuse, R17 ;  /* 0x0000000400907223 */ /* 0x0c4fe20000010011 */
[----:B---3--:R-:W-:Y:S01]  /*ac30*/  FFMA.FTZ R62, R0, R4, R9 ;  /* 0x00000004003e7223 */ /* 0x008fe20000010009 */
[----:B------:R-:W-:Y:S01]  /*ac40*/  LOP3.LUT R4, R162, 0x78, R183, 0xfe, !PT ;  /* 0x00000078a2047812 */ /* 0x000fe200078efeb7 */
[----:B------:R1:W2:Y:S02]  /*ac50*/  MUFU.TANH R9, R64 ;  /* 0x0000004000097308 */ /* 0x0002a40000002400 */
[----:B------:R-:W-:Y:S02]  /*ac60*/  FSEL R144, R144, -INF , !P0 ;  /* 0xff80000090907808 */ /* 0x000fe40004000000 */
[C---:B------:R-:W-:Y:S02]  /*ac70*/  ISETP.GE.AND P5, PT, R4.reuse, R138, PT ;  /* 0x0000008a0400720c */ /* 0x040fe40003fa6270 */
[----:B------:R-:W-:Y:S02]  /*ac80*/  ISETP.GE.AND P0, PT, R4, R137, PT ;  /* 0x000000890400720c */ /* 0x000fe40003f06270 */
[----:B------:R-:W-:-:S02]  /*ac90*/  I2FP.F32.S32 R4, R4 ;  /* 0x0000000400047245 */ /* 0x000fc40000201400 */
[----:B------:R-:W-:Y:S02]  /*aca0*/  FSEL R62, R62, -INF , !P1 ;  /* 0xff8000003e3e7808 */ /* 0x000fe40004800000 */
[----:B------:R-:W-:Y:S01]  /*acb0*/  ISETP.GE.AND P1, PT, R161, R138, PT ;  /* 0x0000008aa100720c */ /* 0x000fe20003f26270 */
[CC--:B------:R-:W-:Y:S01]  /*acc0*/  FFMA.FTZ R146, R0.reuse, R4.reuse, R15 ;  /* 0x0000000400927223 */ /* 0x0c0fe2000001000f */
[----:B-1----:R-:W-:Y:S01]  /*acd0*/  FFMA.FTZ R64, R0, R4, R13 ;  /* 0x0000000400407223 */ /* 0x002fe2000001000d */
[----:B------:R-:W-:Y:S01]  /*ace0*/  FMUL.FTZ R13, R7, UR10 ;  /* 0x0000000a070d7c20 */ /* 0x000fe20008410000 */
[----:B------:R-:W-:Y:S02]  /*acf0*/  VIADD R4, R161, 0x79 ;  /* 0x00000079a1047836 */ /* 0x000fe40000000000 */
[----:B------:R-:W-:Y:S02]  /*ad00*/  FSEL R146, R146, -INF , !P5 ;  /* 0xff80000092927808 */ /* 0x000fe40006800000 */
[----:B------:R-:W-:-:S02]  /*ad10*/  FSEL R64, R64, -INF , !P0 ;  /* 0xff80000040407808 */ /* 0x000fc40004000000 */
[----:B------:R-:W-:Y:S01]  /*ad20*/  ISETP.GE.AND P0, PT, R161, R137, PT ;  /* 0x00000089a100720c */ /* 0x000fe20003f06270 */
[----:B------:R-:W1:Y:S01]  /*ad30*/  MUFU.TANH R13, R13 ;  /* 0x0000000d000d7308 */ /* 0x000e620000002400 */
[----:B------:R-:W-:Y:S02]  /*ad40*/  I2FP.F32.S32 R161, R161 ;  /* 0x000000a100a17245 */ /* 0x000fe40000201400 */
[----:B------:R-:W-:-:S03]  /*ad50*/  ISETP.GE.AND P5, PT, R4, R138, PT ;  /* 0x0000008a0400720c */ /* 0x000fc60003fa6270 */
[CC--:B------:R-:W-:Y:S01]  /*ad60*/  FFMA.FTZ R7, R0.reuse, R161.reuse, R11 ;  /* 0x000000a100077223 */ /* 0x0c0fe2000001000b */
[----:B--2---:R-:W-:-:S04]  /*ad70*/  FFMA.FTZ R6, R0, R161, R9 ;  /* 0x000000a100067223 */ /* 0x004fc80000010009 */
[----:B------:R-:W-:Y:S02]  /*ad80*/  FSEL R7, R7, -INF , !P0 ;  /* 0xff80000007077808 */ /* 0x000fe40004000000 */
[----:B------:R-:W-:Y:S02]  /*ad90*/  ISETP.GE.AND P0, PT, R134, 0x3, PT ;  /* 0x000000038600780c */ /* 0x000fe40003f06270 */
[----:B------:R-:W-:Y:S02]  /*ada0*/  FSEL R6, R6, -INF , !P1 ;  /* 0xff80000006067808 */ /* 0x000fe40004800000 */
[----:B------:R-:W-:Y:S02]  /*adb0*/  ISETP.GE.AND P1, PT, R4, R137, PT ;  /* 0x000000890400720c */ /* 0x000fe40003f26270 */
[----:B------:R-:W-:-:S05]  /*adc0*/  I2FP.F32.S32 R4, R4 ;  /* 0x0000000400047245 */ /* 0x000fca0000201400 */
[CC--:B------:R-:W-:Y:S01]  /*add0*/  FFMA.FTZ R5, R0.reuse, R4.reuse, R5 ;  /* 0x0000000400057223 */ /* 0x0c0fe20000010005 */
[----:B-1----:R-:W-:-:S04]  /*ade0*/  FFMA.FTZ R13, R0, R4, R13 ;  /* 0x00000004000d7223 */ /* 0x002fc8000001000d */
        /* <DEDUP_REMOVED lines=63> */
.L_x_1966:
[----:B------:R-:W-:-:S04]  /*b1e0*/  LEA R11, -R116, RZ, 0x7 ;  /* 0x000000ff740b7211 */ /* 0x000fc800078e39ff */
[----:B------:R-:W-:-:S07]  /*b1f0*/  SHF.R.S32.HI R10, RZ, 0x1f, R11 ;  /* 0x0000001fff0a7819 */ /* 0x000fce000001140b */
.L_x_1967:
        /* <DEDUP_REMOVED lines=110> */
.L_x_1969:
[----:B------:R-:W-:Y:S05]  /*b8e0*/  BSYNC B0 ;  /* 0x0000000000007941 */ /* 0x000fea0003800000 */
.L_x_1968:
[----:B------:R-:W0:Y:S01]  /*b8f0*/  LDGDEPBAR ;  /* 0x00000000000079af */ /* 0x000e220000000000 */
[----:B------:R-:W-:-:S04]  /*b900*/  LEA R186, P0, R11, R186, 0x1 ;  /* 0x000000ba0bba7211 */ /* 0x000fc800078008ff */
[----:B------:R-:W-:-:S09]  /*b910*/  LEA.HI.X R187, R11, R187, R10, 0x1, P0 ;  /* 0x000000bb0bbb7211 */ /* 0x000fd200000f0c0a */
.L_x_1965:
        /* <DEDUP_REMOVED lines=52> */
[----:B------:R-:W-:Y:S02]  /*bc60*/  FMNMX.FTZ R8, R128, R5, !PT ;  /* 0x0000000580087209 */ /* 0x000fe40007810000 */
[----:B------:R-:W-:Y:S02]  /*bc70*/  FMNMX.FTZ R5, R127, R4, !PT ;  /* 0x000000047f057209 */ /* 0x000fe40007810000 */
        /* <DEDUP_REMOVED lines=24> */
[----:B------:R-:W-:-:S03]  /*be00*/  FMUL.FTZ R137, R57, UR11 ;  /* 0x0000000b39897c20 */ /* 0x000fc60008410000 */
[----:B------:R-:W-:Y:S02]  /*be10*/  FSEL R4, R57, RZ, P1 ;  /* 0x000000ff39047208 */ /* 0x000fe40000800000 */
[----:B------:R-:W-:-:S03]  /*be20*/  FSEL R137, R137, RZ, P1 ;  /* 0x000000ff89897208 */ /* 0x000fc60000800000 */
[----:B------:R-:W-:Y:S01]  /*be30*/  FADD.FTZ R4, R3, -R4 ;  /* 0x8000000403047221 */ /* 0x000fe20000010000 */
[----:B--2---:R-:W-:Y:S01]  /*be40*/  FMNMX.FTZ R56, R5, R56, !PT ;  /* 0x0000003805387209 */ /* 0x004fe20007810000 */
[--C-:B------:R-:W-:Y:S01]  /*be50*/  FFMA.FTZ R136, R200, UR11, -R137.reuse ;  /* 0x0000000bc8887c23 */ /* 0x100fe20008010889 */
[--C-:B------:R-:W-:Y:S01]  /*be60*/  FFMA.FTZ R201, R6, UR11, -R137.reuse ;  /* 0x0000000b06c97c23 */ /* 0x100fe20008010889 */
[--C-:B------:R-:W-:Y:S01]  /*be70*/  FFMA.FTZ R160, R160, UR11, -R137.reuse ;  /* 0x0000000ba0a07c23 */ /* 0x100fe20008010889 */
[C---:B------:R-:W-:Y:S01]  /*be80*/  FSETP.NEU.FTZ.AND P0, PT, R56.reuse, -INF , PT ;  /* 0xff8000003800780b */ /* 0x040fe20003f1d000 */
[----:B------:R-:W-:Y:S01]  /*be90*/  FMUL.FTZ R116, R56, UR11 ;  /* 0x0000000b38747c20 */ /* 0x000fe20008410000 */
[--C-:B------:R-:W-:Y:S01]  /*bea0*/  FFMA.FTZ R161, R130, UR11, -R137.reuse ;  /* 0x0000000b82a17c23 */ /* 0x100fe20008010889 */
[----:B------:R-:W-:Y:S01]  /*beb0*/  MUFU.EX2 R136, R136 ;  /* 0x0000008800887308 */ /* 0x000fe20000000800 */
[----:B------:R-:W-:Y:S01]  /*bec0*/  FSEL R3, R56, RZ, P0 ;  /* 0x000000ff38037208 */ /* 0x000fe20000000000 */
[--C-:B------:R-:W-:Y:S01]  /*bed0*/  FFMA.FTZ R130, R60, UR11, -R137.reuse ;  /* 0x0000000b3c827c23 */ /* 0x100fe20008010889 */
[----:B------:R-:W-:Y:S01]  /*bee0*/  FSEL R116, R116, RZ, P0 ;  /* 0x000000ff74747208 */ /* 0x000fe20000000000 */
[--C-:B------:R-:W-:Y:S01]  /*bef0*/  FFMA.FTZ R60, R204, UR11, -R137.reuse ;  /* 0x0000000bcc3c7c23 */ /* 0x100fe20008010889 */
[----:B------:R-:W-:Y:S01]  /*bf00*/  FFMA.FTZ R140, R122, UR11, -R137 ;  /* 0x0000000b7a8c7c23 */ /* 0x000fe20008010889 */
[----:B------:R-:W-:Y:S01]  /*bf10*/  FADD.FTZ R3, R2, -R3 ;  /* 0x8000000302037221 */ /* 0x000fe20000010000 */
        /* <DEDUP_REMOVED lines=38> */
[----:B------:R-:W-:Y:S01]  /*c180*/  FFMA.FTZ R134, R134, UR11, -R137 ;  /* 0x0000000b86867c23 */ /* 0x000fe20008010889 */
[----:B------:R-:W1:Y:S01]  /*c190*/  MUFU.EX2 R162, R162 ;  /* 0x000000a200a27308 */ /* 0x000e620000000800 */
[----:B--2---:R-:W-:Y:S01]  /*c1a0*/  F2FP.F16.F32.PACK_AB R50, R136, R161 ;  /* 0x000000a18832723e */ /* 0x004fe200000000ff */
[----:B------:R-:W-:-:S06]  /*c1b0*/  FFMA.FTZ R61, R61, UR11, -R116 ;  /* 0x0000000b3d3d7c23 */ /* 0x000fcc0008010874 */
[----:B------:R-:W2:Y:S08]  /*c1c0*/  MUFU.EX2 R203, R203 ;  /* 0x000000cb00cb7308 */ /* 0x000eb00000000800 */
[----:B------:R-:W3:Y:S01]  /*c1d0*/  MUFU.EX2 R202, R202 ;  /* 0x000000ca00ca7308 */ /* 0x000ee20000000800 */
[----:B-1----:R-:W-:-:S07]  /*c1e0*/  F2FP.F16.F32.PACK_AB R49, R162, R200 ;  /* 0x000000c8a231723e */ /* 0x002fce00000000ff */
        /* <DEDUP_REMOVED lines=8> */
[----:B------:R-:W1:Y:S01]  /*c270*/  MUFU.EX2 R135, R135 ;  /* 0x0000008700877308 */ /* 0x000e620000000800 */
[-C--:B---3--:R-:W-:Y:S01]  /*c280*/  FMUL.FTZ R6, R114, R202.reuse ;  /* 0x000000ca72067220 */ /* 0x088fe20000410000 */
[-C--:B------:R-:W-:Y:S01]  /*c290*/  FMUL.FTZ R7, R115, R202.reuse ;  /* 0x000000ca73077220 */ /* 0x080fe20000410000 */
        /* <DEDUP_REMOVED lines=13> */
[----:B------:R-:W-:Y:S01]  /*c370*/  FMUL.FTZ R110, R110, R202 ;  /* 0x000000ca6e6e7220 */ /* 0x000fe20000410000 */
[----:B-1----:R-:W-:Y:S01]  /*c380*/  F2FP.F16.F32.PACK_AB R51, R135, R138 ;  /* 0x0000008a8733723e */ /* 0x002fe200000000ff */
        /* <DEDUP_REMOVED lines=25> */
[C---:B------:R-:W-:Y:S01]  /*c520*/  HMMA.16816.F32 R4, R48.reuse, R8, R4 ;  /* 0x000000083004723c */ /* 0x040fe20000001804 */
[----:B------:R-:W1:Y:S01]  /*c530*/  LDSM.16.MT88.4 R72, [R164+0x9400] ;  /* 0x00940000a448783b */ /* 0x000e620000004200 */
[----:B------:R-:W-:Y:S01]  /*c540*/  MUFU.EX2 R151, R151 ;  /* 0x0000009700977308 */ /* 0x000fe20000000800 */
[----:B------:R-:W-:Y:S01]  /*c550*/  FFMA.FTZ R201, R188, R203, R201 ;  /* 0x000000cbbcc97223 */ /* 0x000fe200000100c9 */
[--C-:B------:R-:W-:Y:S01]  /*c560*/  FFMA.FTZ R188, R152, UR11, -R137.reuse ;  /* 0x0000000b98bc7c23 */ /* 0x100fe20008010889 */
[----:B------:R-:W-:Y:S01]  /*c570*/  FFMA.FTZ R152, R156, UR11, -R137 ;  /* 0x0000000b9c987c23 */ /* 0x000fe20008010889 */
[----:B------:R-:W-:Y:S01]  /*c580*/  HMMA.16816.F32 R12, R48, R16, R12 ;  /* 0x00000010300c723c */ /* 0x000fe2000000180c */
[----:B------:R-:W-:-:S03]  /*c590*/  FADD.FTZ R160, R160, R201 ;  /* 0x000000c9a0a07221 */ /* 0x000fc60000010000 */
[----:B------:R-:W2:Y:S01]  /*c5a0*/  MUFU.EX2 R130, R130 ;  /* 0x0000008200827308 */ /* 0x000ea20000000800 */
[----:B------:R-:W-:Y:S01]  /*c5b0*/  FADD.FTZ R161, R161, R160 ;  /* 0x000000a0a1a17221 */ /* 0x000fe20000010000 */
[----:B------:R-:W-:Y:S03]  /*c5c0*/  HMMA.16816.F32 R20, R48, R24, R20 ;  /* 0x000000183014723c */ /* 0x000fe60000001814 */
[----:B------:R-:W-:-:S03]  /*c5d0*/  FADD.FTZ R136, R136, R161 ;  /* 0x000000a188887221 */ /* 0x000fc60000010000 */
[C---:B------:R-:W-:Y:S01]  /*c5e0*/  HMMA.16816.F32 R28, R48.reuse, R32, R28 ;  /* 0x00000020301c723c */ /* 0x040fe2000000181c */
[----:B------:R-:W-:Y:S05]  /*c5f0*/  MUFU.EX2 R60, R60 ;  /* 0x0000003c003c7308 */ /* 0x000fea0000000800 */
[C---:B------:R-:W-:Y:S03]  /*c600*/  HMMA.16816.F32 R36, R48.reuse, R40, R36 ;  /* 0x000000283024723c */ /* 0x040fe60000001824 */
[----:B------:R-:W-:Y:S03]  /*c610*/  MUFU.EX2 R59, R59 ;  /* 0x0000003b003b7308 */ /* 0x000fe60000000800 */
[C---:B------:R-:W-:Y:S01]  /*c620*/  HMMA.16816.F32 R8, R48.reuse, R10, R108 ;  /* 0x0000000a3008723c */ /* 0x040fe2000000186c */
[----:B------:R-:W-:Y:S04]  /*c630*/  LDSM.16.MT88.4 R108, [R164+0xa000] ;  /* 0x00a00000a46c783b */ /* 0x000fe80000004200 */
[----:B------:R-:W-:Y:S01]  /*c640*/  MUFU.EX2 R141, R141 ;  /* 0x0000008d008d7308 */ /* 0x000fe20000000800 */
[C---:B------:R-:W-:Y:S01]  /*c650*/  HMMA.16816.F32 R16, R48.reuse, R18, R100 ;  /* 0x000000123010723c */ /* 0x040fe20000001864 */
[----:B------:R-:W-:Y:S05]  /*c660*/  LDSM.16.MT88.4 R100, [R118+0xa000] ;  /* 0x00a000007664783b */ /* 0x000fea0000004200 */
[C---:B------:R-:W-:Y:S01]  /*c670*/  HMMA.16816.F32 R24, R48.reuse, R26, R92 ;  /* 0x0000001a3018723c */ /* 0x040fe2000000185c */
[----:B------:R-:W3:Y:S01]  /*c680*/  MUFU.EX2 R58, R58 ;  /* 0x0000003a003a7308 */ /* 0x000ee20000000800 */
[----:B------:R-:W-:Y:S04]  /*c690*/  LDSM.16.MT88.4 R92, [R164+0xc000] ;  /* 0x00c00000a45c783b */ /* 0x000fe80000004200 */
[C---:B------:R-:W-:Y:S01]  /*c6a0*/  HMMA.16816.F32 R32, R48.reuse, R34, R84 ;  /* 0x000000223020723c */ /* 0x040fe20000001854 */
[----:B------:R-:W-:Y:S02]  /*c6b0*/  LDSM.16.MT88.4 R84, [R118+0xc000] ;  /* 0x00c000007654783b */ /* 0x000fe40000004200 */
[----:B------:R-:W-:Y:S03]  /*c6c0*/  MUFU.EX2 R3, R3 ;  /* 0x0000000300037308 */ /* 0x000fe60000000800 */
[C---:B------:R-:W-:Y:S05]  /*c6d0*/  HMMA.16816.F32 R40, R48.reuse, R42, R76 ;  /* 0x0000002a3028723c */ /* 0x040fea000000184c */
[----:B------:R-:W4:Y:S01]  /*c6e0*/  MUFU.EX2 R2, R2 ;  /* 0x0000000200027308 */ /* 0x000f220000000800 */
[----:B------:R-:W-:Y:S01]  /*c6f0*/  HMMA.16816.F32 R44, R48, R52, R44 ;  /* 0x00000034302c723c */ /* 0x000fe2000000182c */
[----:B------:R-:W-:Y:S01]  /*c700*/  FFMA.FTZ R77, R189, R202, R200 ;  /* 0x000000cabd4d7223 */ /* 0x000fe200000100c8 */
[----:B------:R-:W-:-:S04]  /*c710*/  FFMA.FTZ R189, R158, UR11, -R137 ;  /* 0x0000000b9ebd7c23 */ /* 0x000fc80008010889 */
[----:B------:R-:W-:Y:S01]  /*c720*/  HMMA.16816.F32 R48, R48, R54, R68 ;  /* 0x000000363030723c */ /* 0x000fe20000001844 */
[----:B------:R-:W5:Y:S01]  /*c730*/  LDSM.16.MT88.4 R68, [R118+0x9400] ;  /* 0x009400007644783b */ /* 0x000f620000004200 */
[----:B--2---:R-:W-:Y:S01]  /*c740*/  F2FP.F16.F32.PACK_AB R52, R130, R151 ;  /* 0x000000978234723e */ /* 0x004fe200000000ff */
[----:B------:R-:W-:Y:S01]  /*c750*/  MUFU.EX2 R140, R140 ;  /* 0x0000008c008c7308 */ /* 0x000fe20000000800 */
[----:B---3--:R-:W-:-:S03]  /*c760*/  F2FP.F16.F32.PACK_AB R53, R58, R141 ;  /* 0x0000008d3a35723e */ /* 0x008fc600000000ff */
[----:B------:R-:W-:Y:S02]  /*c770*/  F2FP.F16.F32.PACK_AB R54, R59, R60 ;  /* 0x0000003c3b36723e */ /* 0x000fe400000000ff */
[----:B----4-:R-:W-:Y:S02]  /*c780*/  F2FP.F16.F32.PACK_AB R55, R2, R3 ;  /* 0x000000030237723e */ /* 0x010fe400000000ff */
[----:B------:R-:W2:Y:S05]  /*c790*/  MUFU.EX2 R125, R125 ;  /* 0x0000007d007d7308 */ /* 0x000eaa0000000800 */
[C---:B-1----:R-:W-:Y:S03]  /*c7a0*/  HMMA.16816.F32 R4, R52.reuse, R72, R4 ;  /* 0x000000483404723c */ /* 0x042fe60000001804 */
[----:B------:R-:W-:Y:S03]  /*c7b0*/  MUFU.EX2 R124, R124 ;  /* 0x0000007c007c7308 */ /* 0x000fe60000000800 */
[C---:B------:R-:W-:Y:S01]  /*c7c0*/  HMMA.16816.F32 R8, R52.reuse, R74, R8 ;  /* 0x0000004a3408723c */ /* 0x040fe20000001808 */
[----:B------:R-:W1:Y:S04]  /*c7d0*/  LDSM.16.MT88.4 R72, [R164+0xb400] ;  /* 0x00b40000a448783b */ /* 0x000e680000004200 */
[----:B------:R-:W-:Y:S08]  /*c7e0*/  MUFU.EX2 R121, R121 ;  /* 0x0000007900797308 */ /* 0x000ff00000000800 */
[----:B------:R-:W-:Y:S01]  /*c7f0*/  MUFU.EX2 R126, R126 ;  /* 0x0000007e007e7308 */ /* 0x000fe20000000800 */
[C---:B-----5:R-:W-:Y:S07]  /*c800*/  HMMA.16816.F32 R12, R52.reuse, R68, R12 ;  /* 0x00000044340c723c */ /* 0x060fee000000180c */
[----:B------:R-:W3:Y:S01]  /*c810*/  MUFU.EX2 R123, R123 ;  /* 0x0000007b007b7308 */ /* 0x000ee20000000800 */
[C---:B------:R-:W-:Y:S01]  /*c820*/  HMMA.16816.F32 R16, R52.reuse, R70, R16 ;  /* 0x000000463410723c */ /* 0x040fe20000001810 */
[----:B------:R-:W4:Y:S06]  /*c830*/  LDSM.16.MT88.4 R68, [R118+0xb400] ;  /* 0x00b400007644783b */ /* 0x000f2c0000004200 */
[----:B------:R-:W-:Y:S08]  /*c840*/  MUFU.EX2 R122, R122 ;  /* 0x0000007a007a7308 */ /* 0x000ff00000000800 */
[----:B------:R-:W5:Y:S01]  /*c850*/  MUFU.EX2 R117, R117 ;  /* 0x0000007500757308 */ /* 0x000f620000000800 */
[C---:B-1----:R-:W-:Y:S07]  /*c860*/  HMMA.16816.F32 R20, R52.reuse, R72, R20 ;  /* 0x000000483414723c */ /* 0x042fee0000001814 */
[----:B------:R-:W-:Y:S01]  /*c870*/  MUFU.EX2 R196, R196 ;  /* 0x000000c400c47308 */ /* 0x000fe20000000800 */
[C---:B------:R-:W-:Y:S01]  /*c880*/  HMMA.16816.F32 R24, R52.reuse, R74, R24 ;  /* 0x0000004a3418723c */ /* 0x040fe20000001818 */
[----:B------:R-:W1:Y:S06]  /*c890*/  LDSM.16.MT88.4 R72, [R164+0xd400] ;  /* 0x00d40000a448783b */ /* 0x000e6c0000004200 */
[----:B------:R-:W5:Y:S08]  /*c8a0*/  MUFU.EX2 R195, R195 ;  /* 0x000000c300c37308 */ /* 0x000f700000000800 */
[----:B------:R-:W-:Y:S01]  /*c8b0*/  MUFU.EX2 R192, R192 ;  /* 0x000000c000c07308 */ /* 0x000fe20000000800 */
[C---:B----4-:R-:W-:Y:S07]  /*c8c0*/  HMMA.16816.F32 R28, R52.reuse, R68, R28 ;  /* 0x00000044341c723c */ /* 0x050fee000000181c */
[----:B------:R-:W-:Y:S01]  /*c8d0*/  MUFU.EX2 R185, R185 ;  /* 0x000000b900b97308 */ /* 0x000fe20000000800 */
        /* <DEDUP_REMOVED lines=8> */
[----:B------:R-:W1:Y:S08]  /*c960*/  MUFU.EX2 R163, R163 ;  /* 0x000000a300a37308 */ /* 0x000e700000000800 */
[----:B------:R-:W-:Y:S01]  /*c970*/  MUFU.EX2 R188, R188 ;  /* 0x000000bc00bc7308 */ /* 0x000fe20000000800 */
[C---:B----4-:R-:W-:Y:S07]  /*c980*/  HMMA.16816.F32 R44, R52.reuse, R68, R44 ;  /* 0x00000044342c723c */ /* 0x050fee000000182c */
[----:B------:R-:W4:Y:S01]  /*c990*/  MUFU.EX2 R197, R197 ;  /* 0x000000c500c57308 */ /* 0x000f220000000800 */
[----:B------:R-:W-:Y:S01]  /*c9a0*/  HMMA.16816.F32 R48, R52, R70, R48 ;  /* 0x000000463430723c */ /* 0x000fe20000001830 */
[----:B------:R-:W4:Y:S06]  /*c9b0*/  LDSM.16.MT88.4 R68, [R118+0x9800] ;  /* 0x009800007644783b */ /* 0x000f2c0000004200 */
[----:B------:R-:W-:Y:S01]  /*c9c0*/  MUFU.EX2 R152, R152 ;  /* 0x0000009800987308 */ /* 0x000fe20000000800 */
[----:B--2---:R-:W-:-:S02]  /*c9d0*/  F2FP.F16.F32.PACK_AB R52, R125, R140 ;  /* 0x0000008c7d34723e */ /* 0x004fc400000000ff */
[----:B---3--:R-:W-:Y:S02]  /*c9e0*/  F2FP.F16.F32.PACK_AB R53, R123, R126 ;  /* 0x0000007e7b35723e */ /* 0x008fe400000000ff */
[----:B------:R-:W-:Y:S02]  /*c9f0*/  F2FP.F16.F32.PACK_AB R54, R121, R124 ;  /* 0x0000007c7936723e */ /* 0x000fe400000000ff */
[----:B-----5:R-:W-:Y:S01]  /*ca00*/  F2FP.F16.F32.PACK_AB R55, R117, R122 ;  /* 0x0000007a7537723e */ /* 0x020fe200000000ff */
[----:B------:R-:W-:Y:S06]  /*ca10*/  MUFU.EX2 R189, R189 ;  /* 0x000000bd00bd7308 */ /* 0x000fec0000000800 */
[C---:B-1----:R-:W-:Y:S02]  /*ca20*/  HMMA.16816.F32 R4, R52.reuse, R72, R4 ;  /* 0x000000483404723c */ /* 0x042fe40000001804 */
[----:B------:R-:W-:Y:S04]  /*ca30*/  MUFU.EX2 R154, R154 ;  /* 0x0000009a009a7308 */ /* 0x000fe80000000800 */
[C---:B------:R-:W-:Y:S01]  /*ca40*/  HMMA.16816.F32 R8, R52.reuse, R74, R8 ;  /* 0x0000004a3408723c */ /* 0x040fe20000001808 */
[----:B------:R-:W1:Y:S03]  /*ca50*/  LDSM.16.MT88.4 R72, [R164+0xb800] ;  /* 0x00b80000a448783b */ /* 0x000e660000004200 */
[----:B------:R-:W2:Y:S08]  /*ca60*/  MUFU.EX2 R157, R157 ;  /* 0x0000009d009d7308 */ /* 0x000eb00000000800 */
[----:B------:R-:W-:Y:S01]  /*ca70*/  MUFU.EX2 R142, R142 ;  /* 0x0000008e008e7308 */ /* 0x000fe20000000800 */
[C---:B----4-:R-:W-:Y:S07]  /*ca80*/  HMMA.16816.F32 R12, R52.reuse, R68, R12 ;  /* 0x00000044340c723c */ /* 0x050fee000000180c */
        /* <DEDUP_REMOVED lines=14> */
[----:B------:R-:W3:Y:S01]  /*cb70*/  LDSM.16.MT88.4 R52, [R118+0x9c00] ;  /* 0x009c00007634783b */ /* 0x000ee20000004200 */
[----:B------:R-:W-:-:S02]  /*cb80*/  F2FP.F16.F32.PACK_AB R68, R195, R196 ;  /* 0x000000c4c344723e */ /* 0x000fc400000000ff */
[----:B------:R-:W-:-:S03]  /*cb90*/  F2FP.F16.F32.PACK_AB R69, R193, R194 ;  /* 0x000000c2c145723e */ /* 0x000fc600000000ff */
[----:B------:R-:W-:Y:S02]  /*cba0*/  F2FP.F16.F32.PACK_AB R70, R185, R192 ;  /* 0x000000c0b946723e */ /* 0x000fe400000000ff */
[----:B------:R-:W-:-:S07]  /*cbb0*/  F2FP.F16.F32.PACK_AB R71, R163, R184 ;  /* 0x000000b8a347723e */ /* 0x000fce00000000ff */
[C---:B-1----:R-:W-:Y:S01]  /*cbc0*/  HMMA.16816.F32 R112, R68.reuse, R72, R4 ;  /* 0x000000484470723c */ /* 0x042fe20000001804 */
[----:B------:R-:W1:Y:S05]  /*cbd0*/  LDSM.16.MT88.4 R4, [R164+0xdc00] ;  /* 0x00dc0000a404783b */ /* 0x000e6a0000004200 */
[C---:B------:R-:W-:Y:S01]  /*cbe0*/  HMMA.16816.F32 R8, R68.reuse, R74, R8 ;  /* 0x0000004a4408723c */ /* 0x040fe20000001808 */
[----:B------:R-:W4:Y:S05]  /*cbf0*/  LDSM.16.MT88.4 R72, [R164+0xbc00] ;  /* 0x00bc0000a448783b */ /* 0x000f2a0000004200 */
[C---:B---3--:R-:W-:Y:S06]  /*cc00*/  HMMA.16816.F32 R12, R68.reuse, R52, R12 ;  /* 0x00000034440c723c */ /* 0x048fec000000180c */
[C---:B------:R-:W-:Y:S01]  /*cc10*/  HMMA.16816.F32 R16, R68.reuse, R54, R16 ;  /* 0x000000364410723c */ /* 0x040fe20000001810 */
[----:B------:R-:W3:Y:S05]  /*cc20*/  LDSM.16.MT88.4 R52, [R118+0xbc00] ;  /* 0x00bc00007634783b */ /* 0x000eea0000004200 */
[C---:B-1----:R-:W-:Y:S06]  /*cc30*/  HMMA.16816.F32 R36, R68.reuse, R4, R36 ;  /* 0x000000044424723c */ /* 0x042fec0000001824 */
[----:B------:R-:W-:Y:S01]  /*cc40*/  HMMA.16816.F32 R40, R68, R6, R40 ;  /* 0x000000064428723c */ /* 0x000fe20000001828 */
[----:B------:R-:W-:-:S02]  /*cc50*/  F2FP.F16.F32.PACK_AB R4, R197, R188 ;  /* 0x000000bcc504723e */ /* 0x000fc400000000ff */
[----:B--2---:R-:W-:-:S03]  /*cc60*/  F2FP.F16.F32.PACK_AB R5, R157, R154 ;  /* 0x0000009a9d05723e */ /* 0x004fc600000000ff */
[----:B----4-:R-:W-:Y:S01]  /*cc70*/  HMMA.16816.F32 R20, R68, R72, R20 ;  /* 0x000000484414723c */ /* 0x010fe20000001814 */
[----:B------:R-:W-:-:S05]  /*cc80*/  F2FP.F16.F32.PACK_AB R6, R189, R152 ;  /* 0x00000098bd06723e */ /* 0x000fca00000000ff */
[C---:B------:R-:W-:Y:S06]  /*cc90*/  HMMA.16816.F32 R24, R68.reuse, R74, R24 ;  /* 0x0000004a4418723c */ /* 0x040fec0000001818 */
[C---:B---3--:R-:W-:Y:S06]  /*cca0*/  HMMA.16816.F32 R28, R68.reuse, R52, R28 ;  /* 0x00000034441c723c */ /* 0x048fec000000181c */
[C---:B------:R-:W-:Y:S01]  /*ccb0*/  HMMA.16816.F32 R32, R68.reuse, R54, R32 ;  /* 0x000000364420723c */ /* 0x040fe20000001820 */
[----:B------:R-:W1:Y:S05]  /*ccc0*/  LDSM.16.MT88.4 R52, [R118+0xdc00] ;  /* 0x00dc00007634783b */ /* 0x000e6a0000004200 */
[C---:B-1----:R-:W-:Y:S06]  /*ccd0*/  HMMA.16816.F32 R44, R68.reuse, R52, R44 ;  /* 0x00000034442c723c */ /* 0x042fec000000182c */
[----:B------:R-:W-:Y:S01]  /*cce0*/  HMMA.16816.F32 R68, R68, R54, R48 ;  /* 0x000000364444723c */ /* 0x000fe20000001830 */
[--C-:B------:R-:W-:Y:S01]  /*ccf0*/  FFMA.FTZ R52, R153, UR11, -R116.reuse ;  /* 0x0000000b99347c23 */ /* 0x100fe20008010874 */
[----:B------:R-:W-:-:S05]  /*cd00*/  FFMA.FTZ R53, R155, UR11, -R116 ;  /* 0x0000000b9b357c23 */ /* 0x000fca0008010874 */
[----:B------:R-:W-:Y:S01]  /*cd10*/  MUFU.EX2 R52, R52 ;  /* 0x0000003400347308 */ /* 0x000fe20000000800 */
[----:B------:R-:W-:Y:S01]  /*cd20*/  FADD.FTZ R49, R162, R77 ;  /* 0x0000004da2317221 */ /* 0x000fe20000010000 */
[----:B------:R-:W-:Y:S01]  /*cd30*/  FADD.FTZ R55, R151, R136 ;  /* 0x0000008897377221 */ /* 0x000fe20000010000 */
[----:B------:R-:W1:Y:S01]  /*cd40*/  LDSM.16.MT88.4 R76, [R164+0xe000] ;  /* 0x00e00000a44c783b */ /* 0x000e620000004200 */
[----:B------:R-:W-:Y:S02]  /*cd50*/  FFMA.FTZ R51, R66, UR11, -R116 ;  /* 0x0000000b42337c23 */ /* 0x000fe40008010874 */
[----:B------:R-:W-:Y:S02]  /*cd60*/  FADD.FTZ R55, R130, R55 ;  /* 0x0000003782377221 */ /* 0x000fe40000010000 */
[----:B------:R-:W2:Y:S02]  /*cd70*/  MUFU.EX2 R53, R53 ;  /* 0x0000003500357308 */ /* 0x000ea40000000800 */
[----:B------:R-:W-:-:S04]  /*cd80*/  FADD.FTZ R60, R60, R55 ;  /* 0x000000373c3c7221 */ /* 0x000fc80000010000 */
[----:B------:R-:W-:Y:S02]  /*cd90*/  FADD.FTZ R59, R59, R60 ;  /* 0x0000003c3b3b7221 */ /* 0x000fe40000010000 */
[----:B------:R-:W-:Y:S02]  /*cda0*/  MUFU.EX2 R51, R51 ;  /* 0x0000003300337308 */ /* 0x000fe40000000800 */
[----:B------:R-:W-:-:S04]  /*cdb0*/  FADD.FTZ R140, R140, R59 ;  /* 0x0000003b8c8c7221 */ /* 0x000fc80000010000 */
[----:B------:R-:W-:Y:S01]  /*cdc0*/  FADD.FTZ R125, R125, R140 ;  /* 0x0000008c7d7d7221 */ /* 0x000fe20000010000 */
[----:B--2---:R-:W-:-:S03]  /*cdd0*/  F2FP.F16.F32.PACK_AB R7, R53, R52 ;  /* 0x000000343507723e */ /* 0x004fc600000000ff */
[----:B------:R-:W-:-:S04]  /*cde0*/  FADD.FTZ R124, R124, R125 ;  /* 0x0000007d7c7c7221 */ /* 0x000fc80000010000 */
[----:B------:R-:W-:Y:S01]  /*cdf0*/  FADD.FTZ R121, R121, R124 ;  /* 0x0000007c79797221 */ /* 0x000fe20000010000 */
[----:B------:R-:W-:Y:S03]  /*ce00*/  HMMA.16816.F32 R112, R4, R108, R112 ;  /* 0x0000006c0470723c */ /* 0x000fe60000001870 */
[----:B------:R-:W-:-:S03]  /*ce10*/  FADD.FTZ R196, R196, R121 ;  /* 0x00000079c4c47221 */ /* 0x000fc60000010000 */
[----:B------:R-:W-:Y:S01]  /*ce20*/  HMMA.16816.F32 R108, R4, R110, R8 ;  /* 0x0000006e046c723c */ /* 0x000fe20000001808 */
[----:B------:R-:W2:Y:S01]  /*ce30*/  LDSM.16.MT88.4 R8, [R118+0xe000] ;  /* 0x00e000007608783b */ /* 0x000ea20000004200 */
[----:B------:R-:W-:-:S04]  /*ce40*/  FADD.FTZ R195, R195, R196 ;  /* 0x000000c4c3c37221 */ /* 0x000fc80000010000 */
[----:B------:R-:W-:Y:S01]  /*ce50*/  HMMA.16816.F32 R104, R4, R100, R12 ;  /* 0x000000640468723c */ /* 0x000fe2000000180c */
[----:B------:R-:W3:Y:S01]  /*ce60*/  LDSM.16.MT88.4 R12, [R164+0xa400] ;  /* 0x00a40000a40c783b */ /* 0x000ee20000004200 */
[----:B------:R-:W-:-:S04]  /*ce70*/  FADD.FTZ R192, R192, R195 ;  /* 0x000000c3c0c07221 */ /* 0x000fc80000010000 */
[----:B------:R-:W-:Y:S01]  /*ce80*/  HMMA.16816.F32 R88, R4, R84, R28 ;  /* 0x000000540458723c */ /* 0x000fe2000000181c */
[----:B------:R-:W-:-:S04]  /*ce90*/  FADD.FTZ R185, R185, R192 ;  /* 0x000000c0b9b97221 */ /* 0x000fc80000010000 */
[----:B------:R-:W-:Y:S01]  /*cea0*/  FADD.FTZ R188, R188, R185 ;  /* 0x000000b9bcbc7221 */ /* 0x000fe20000010000 */
[C---:B------:R-:W-:Y:S01]  /*ceb0*/  HMMA.16816.F32 R84, R4.reuse, R86, R32 ;  /* 0x000000560454723c */ /* 0x040fe20000001820 */
[--C-:B------:R-:W-:Y:S01]  /*cec0*/  FFMA.FTZ R30, R147, UR11, -R137.reuse ;  /* 0x0000000b931e7c23 */ /* 0x100fe20008010889 */
[--C-:B------:R-:W-:Y:S01]  /*ced0*/  FFMA.FTZ R31, R148, UR11, -R137.reuse ;  /* 0x0000000b941f7c23 */ /* 0x100fe20008010889 */
[--C-:B------:R-:W-:Y:S01]  /*cee0*/  FFMA.FTZ R28, R149, UR11, -R137.reuse ;  /* 0x0000000b951c7c23 */ /* 0x100fe20008010889 */
[----:B------:R-:W-:Y:S01]  /*cef0*/  FFMA.FTZ R29, R150, UR11, -R137 ;  /* 0x0000000b961d7c23 */ /* 0x000fe20008010889 */
[----:B------:R-:W-:Y:S01]  /*cf00*/  FADD.FTZ R197, R197, R188 ;  /* 0x000000bcc5c57221 */ /* 0x000fe20000010000 */
[C---:B------:R-:W-:Y:S01]  /*cf10*/  HMMA.16816.F32 R96, R4.reuse, R92, R20 ;  /* 0x0000005c0460723c */ /* 0x040fe20000001814 */
[--C-:B------:R-:W-:Y:S01]  /*cf20*/  FFMA.FTZ R32, R145, UR11, -R116.reuse ;  /* 0x0000000b91207c23 */ /* 0x100fe20008010874 */
[--C-:B------:R-:W-:Y:S01]  /*cf30*/  FFMA.FTZ R33, R143, UR11, -R116.reuse ;  /* 0x0000000b8f217c23 */ /* 0x100fe20008010874 */
[--C-:B------:R-:W-:Y:S01]  /*cf40*/  FFMA.FTZ R34, R133, UR11, -R116.reuse ;  /* 0x0000000b85227c23 */ /* 0x100fe20008010874 */
[----:B------:R-:W-:Y:S01]  /*cf50*/  FFMA.FTZ R35, R127, UR11, -R116 ;  /* 0x0000000b7f237c23 */ /* 0x000fe20008010874 */
[----:B------:R-:W-:Y:S01]  /*cf60*/  MUFU.EX2 R30, R30 ;  /* 0x0000001e001e7308 */ /* 0x000fe20000000800 */
[----:B------:R-:W-:Y:S01]  /*cf70*/  LDSM.16.MT88.4 R20, [R118+0xa400] ;  /* 0x00a400007614783b */ /* 0x000fe20000004200 */
[----:B-1----:R-:W-:Y:S01]  /*cf80*/  HMMA.16816.F32 R80, R4, R76, R36 ;  /* 0x0000004c0450723c */ /* 0x002fe20000001824 */
[----:B------:R-:W-:-:S04]  /*cf90*/  FADD.FTZ R152, R152, R197 ;  /* 0x000000c598987221 */ /* 0x000fc80000010000 */
[----:B------:R-:W-:Y:S01]  /*cfa0*/  FADD.FTZ R189, R189, R152 ;  /* 0x00000098bdbd7221 */ /* 0x000fe20000010000 */
[----:B------:R-:W1:Y:S01]  /*cfb0*/  MUFU.EX2 R31, R31 ;  /* 0x0000001f001f7308 */ /* 0x000e620000000800 */
[C---:B------:R-:W-:Y:S01]  /*cfc0*/  HMMA.16816.F32 R100, R4.reuse, R102, R16 ;  /* 0x000000660464723c */ /* 0x040fe20000001810 */
[----:B------:R-:W-:Y:S01]  /*cfd0*/  LDSM.16.MT88.4 R16, [R118+0xc400] ;  /* 0x00c400007610783b */ /* 0x000fe20000004200 */
[--C-:B------:R-:W-:Y:S01]  /*cfe0*/  FFMA.FTZ R36, R128, UR11, -R137.reuse ;  /* 0x0000000b80247c23 */ /* 0x100fe20008010889 */
[--C-:B------:R-:W-:Y:S01]  /*cff0*/  FFMA.FTZ R37, R129, UR11, -R137.reuse ;  /* 0x0000000b81257c23 */ /* 0x100fe20008010889 */
[--C-:B------:R-:W-:Y:S01]  /*d000*/  FFMA.FTZ R39, R131, UR11, -R137.reuse ;  /* 0x0000000b83277c23 */ /* 0x100fe20008010889 */
[----:B------:R-:W-:Y:S01]  /*d010*/  FFMA.FTZ R38, R139, UR11, -R137 ;  /* 0x0000000b8b267c23 */ /* 0x000fe20008010889 */
[C---:B--2---:R-:W-:Y:S01]  /*d020*/  HMMA.16816.F32 R72, R4.reuse, R8, R44 ;  /* 0x000000080448723c */ /* 0x044fe2000000182c */
[----:B------:R-:W-:Y:S05]  /*d030*/  MUFU.EX2 R28, R28 ;  /* 0x0000001c001c7308 */ /* 0x000fea0000000800 */
[C---:B------:R-:W-:Y:S01]  /*d040*/  HMMA.16816.F32 R68, R4.reuse, R10, R68 ;  /* 0x0000000a0444723c */ /* 0x040fe20000001844 */
[----:B------:R-:W2:Y:S01]  /*d050*/  LDSM.16.MT88.4 R8, [R164+0xc400] ;  /* 0x00c40000a408783b */ /* 0x000ea20000004200 */
[----:B------:R-:W-:Y:S01]  /*d060*/  FADD.FTZ R44, R138, R49 ;  /* 0x000000318a2c7221 */ /* 0x000fe20000010000 */
[----:B------:R-:W4:Y:S01]  /*d070*/  MUFU.EX2 R29, R29 ;  /* 0x0000001d001d7308 */ /* 0x000f220000000800 */
[--C-:B------:R-:W-:Y:S01]  /*d080*/  FFMA.FTZ R49, R62, UR11, -R116.reuse ;  /* 0x0000000b3e317c23 */ /* 0x100fe20008010874 */
[----:B------:R-:W-:Y:S01]  /*d090*/  FFMA.FTZ R46, R64, UR11, -R116 ;  /* 0x0000000b402e7c23 */ /* 0x000fe20008010874 */
[C---:B------:R-:W-:Y:S01]  /*d0a0*/  HMMA.16816.F32 R92, R4.reuse, R94, R24 ;  /* 0x0000005e045c723c */ /* 0x040fe20000001818 */
[----:B------:R-:W-:Y:S01]  /*d0b0*/  FADD.FTZ R44, R135, R44 ;  /* 0x0000002c872c7221 */ /* 0x000fe20000010000 */
[----:B------:R-:W-:Y:S03]  /*d0c0*/  LDSM.16.MT88.4 R24, [R164+0xa800] ;  /* 0x00a80000a418783b */ /* 0x000fe60000004200 */
[----:B------:R-:W-:Y:S01]  /*d0d0*/  MUFU.EX2 R32, R32 ;  /* 0x0000002000207308 */ /* 0x000fe20000000800 */
[----:B------:R-:W-:Y:S01]  /*d0e0*/  HMMA.16816.F32 R76, R4, R78, R40 ;  /* 0x0000004e044c723c */ /* 0x000fe20000001828 */
[----:B------:R-:W-:-:S04]  /*d0f0*/  FADD.FTZ R141, R141, R44 ;  /* 0x0000002c8d8d7221 */ /* 0x000fc80000010000 */
[----:B------:R-:W-:Y:S02]  /*d100*/  FADD.FTZ R58, R58, R141 ;  /* 0x0000008d3a3a7221 */ /* 0x000fe40000010000 */
[----:B------:R-:W5:Y:S01]  /*d110*/  MUFU.EX2 R33, R33 ;  /* 0x0000002100217308 */ /* 0x000f620000000800 */
[----:B-1----:R-:W-:Y:S01]  /*d120*/  F2FP.F16.F32.PACK_AB R4, R31, R30 ;  /* 0x0000001e1f04723e */ /* 0x002fe200000000ff */
[--C-:B------:R-:W-:Y:S01]  /*d130*/  FFMA.FTZ R40, R120, UR11, -R116.reuse ;  /* 0x0000000b78287c23 */ /* 0x100fe20008010874 */
[----:B----4-:R-:W-:Y:S01]  /*d140*/  F2FP.F16.F32.PACK_AB R6, R29, R28 ;  /* 0x0000001c1d06723e */ /* 0x010fe200000000ff */
[--C-:B------:R-:W-:Y:S01]  /*d150*/  FFMA.FTZ R43, R63, UR11, -R116.reuse ;  /* 0x0000000b3f2b7c23 */ /* 0x100fe20008010874 */
[--C-:B------:R-:W-:Y:S01]  /*d160*/  FFMA.FTZ R41, R65, UR11, -R116.reuse ;  /* 0x0000000b41297c23 */ /* 0x100fe20008010874 */
[----:B------:R-:W-:Y:S01]  /*d170*/  FFMA.FTZ R42, R67, UR11, -R116 ;  /* 0x0000000b432a7c23 */ /* 0x000fe20008010874 */
[----:B------:R-:W-:Y:S01]  /*d180*/  FADD.FTZ R3, R3, R58 ;  /* 0x0000003a03037221 */ /* 0x000fe20000010000 */
[----:B------:R-:W-:Y:S01]  /*d190*/  MUFU.EX2 R34, R34 ;  /* 0x0000002200227308 */ /* 0x000fe20000000800 */
[----:B------:R-:W-:-:S02]  /*d1a0*/  FADD.FTZ R30, R30, R189 ;  /* 0x000000bd1e1e7221 */ /* 0x000fc40000010000 */
[----:B------:R-:W-:Y:S02]  /*d1b0*/  FADD.FTZ R3, R2, R3 ;  /* 0x0000000302037221 */ /* 0x000fe40000010000 */
[----:B------:R-:W-:Y:S02]  /*d1c0*/  FADD.FTZ R31, R31, R30 ;  /* 0x0000001e1f1f7221 */ /* 0x000fe40000010000 */
[----:B------:R-:W-:Y:S01]  /*d1d0*/  FADD.FTZ R126, R126, R3 ;  /* 0x000000037e7e7221 */ /* 0x000fe20000010000 */
[----:B------:R-:W1:Y:S01]  /*d1e0*/  MUFU.EX2 R35, R35 ;  /* 0x0000002300237308 */ /* 0x000e620000000800 */
[----:B-----5:R-:W-:Y:S01]  /*d1f0*/  F2FP.F16.F32.PACK_AB R5, R33, R32 ;  /* 0x000000202105723e */ /* 0x020fe200000000ff */
[----:B------:R-:W-:Y:S01]  /*d200*/  FADD.FTZ R28, R28, R31 ;  /* 0x0000001f1c1c7221 */ /* 0x000fe20000010000 */
[----:B------:R-:W-:-:S03]  /*d210*/  FADD.FTZ R123, R123, R126 ;  /* 0x0000007e7b7b7221 */ /* 0x000fc60000010000 */
[----:B------:R-:W-:Y:S01]  /*d220*/  FADD.FTZ R29, R29, R28 ;  /* 0x0000001c1d1d7221 */ /* 0x000fe20000010000 */
[----:B------:R-:W-:Y:S01]  /*d230*/  FADD.FTZ R122, R122, R123 ;  /* 0x0000007b7a7a7221 */ /* 0x000fe20000010000 */
[----:B------:R-:W4:Y:S03]  /*d240*/  MUFU.EX2 R36, R36 ;  /* 0x0000002400247308 */ /* 0x000f260000000800 */
[----:B------:R-:W-:-:S04]  /*d250*/  FADD.FTZ R117, R117, R122 ;  /* 0x0000007a75757221 */ /* 0x000fc80000010000 */
[----:B------:R-:W-:Y:S01]  /*d260*/  FADD.FTZ R194, R194, R117 ;  /* 0x00000075c2c27221 */ /* 0x000fe20000010000 */
[----:B------:R-:W5:Y:S01]  /*d270*/  MUFU.EX2 R37, R37 ;  /* 0x0000002500257308 */ /* 0x000f620000000800 */
[----:B-1----:R-:W-:Y:S02]  /*d280*/  F2FP.F16.F32.PACK_AB R7, R35, R34 ;  /* 0x000000222307723e */ /* 0x002fe400000000ff */
[----:B------:R-:W-:-:S04]  /*d290*/  FADD.FTZ R193, R193, R194 ;  /* 0x000000c2c1c17221 */ /* 0x000fc80000010000 */
[----:B------:R-:W-:Y:S01]  /*d2a0*/  FADD.FTZ R184, R184, R193 ;  /* 0x000000c1b8b87221 */ /* 0x000fe20000010000 */
[----:B---3--:R-:W-:Y:S01]  /*d2b0*/  HMMA.16816.F32 R112, R4, R12, R112 ;  /* 0x0000000c0470723c */ /* 0x008fe20000001870 */
[----:B------:R-:W1:Y:S01]  /*d2c0*/  MUFU.EX2 R39, R39 ;  /* 0x0000002700277308 */ /* 0x000e620000000800 */
[----:B----4-:R-:W-:Y:S01]  /*d2d0*/  FADD.FTZ R2, R36, R29 ;  /* 0x0000001d24027221 */ /* 0x010fe20000010000 */
[----:B------:R-:W-:-:S03]  /*d2e0*/  FADD.FTZ R163, R163, R184 ;  /* 0x000000b8a3a37221 */ /* 0x000fc60000010000 */
[C---:B------:R-:W-:Y:S01]  /*d2f0*/  HMMA.16816.F32 R108, R4.reuse, R14, R108 ;  /* 0x0000000e046c723c */ /* 0x040fe2000000186c */
[----:B------:R-:W3:Y:S01]  /*d300*/  LDSM.16.MT88.4 R12, [R164+0xe400] ;  /* 0x00e40000a40c783b */ /* 0x000ee20000004200 */
[----:B------:R-:W-:Y:S01]  /*d310*/  FADD.FTZ R154, R154, R163 ;  /* 0x000000a39a9a7221 */ /* 0x000fe20000010000 */
[----:B------:R-:W4:Y:S01]  /*d320*/  MUFU.EX2 R38, R38 ;  /* 0x0000002600267308 */ /* 0x000f220000000800 */
[----:B-----5:R-:W-:Y:S02]  /*d330*/  FADD.FTZ R2, R37, R2 ;  /* 0x0000000225027221 */ /* 0x020fe40000010000 */
[----:B--2---:R-:W-:Y:S01]  /*d340*/  HMMA.16816.F32 R96, R4, R8, R96 ;  /* 0x000000080460723c */ /* 0x004fe20000001860 */
[----:B------:R-:W-:-:S04]  /*d350*/  FADD.FTZ R157, R157, R154 ;  /* 0x0000009a9d9d7221 */ /* 0x000fc80000010000 */
[----:B------:R-:W-:Y:S01]  /*d360*/  MUFU.EX2 R40, R40 ;  /* 0x0000002800287308 */ /* 0x000fe20000000800 */
[C---:B------:R-:W-:Y:S01]  /*d370*/  HMMA.16816.F32 R92, R4.reuse, R10, R92 ;  /* 0x0000000a045c723c */ /* 0x040fe2000000185c */
[----:B------:R-:W2:Y:S01]  /*d380*/  LDSM.16.MT88.4 R8, [R118+0xe400] ;  /* 0x00e400007608783b */ /* 0x000ea20000004200 */
[----:B------:R-:W-:Y:S01]  /*d390*/  FADD.FTZ R52, R52, R157 ;  /* 0x0000009d34347221 */ /* 0x000fe20000010000 */
[----:B-1----:R-:W-:Y:S01]  /*d3a0*/  FADD.FTZ R3, R39, R2 ;  /* 0x0000000227037221 */ /* 0x002fe20000010000 */
[----:B------:R-:W-:Y:S02]  /*d3b0*/  MOV R2, R56 ;  /* 0x0000003800027202 */ /* 0x000fe40000000f00 */
[----:B------:R-:W-:Y:S01]  /*d3c0*/  HMMA.16816.F32 R104, R4, R20, R104 ;  /* 0x000000140468723c */ /* 0x000fe20000001868 */
[----:B------:R-:W1:Y:S01]  /*d3d0*/  MUFU.EX2 R43, R43 ;  /* 0x0000002b002b7308 */ /* 0x000e620000000800 */
[----:B------:R-:W-:Y:S01]  /*d3e0*/  FADD.FTZ R53, R53, R52 ;  /* 0x0000003435357221 */ /* 0x000fe20000010000 */
[----:B----4-:R-:W-:-:S03]  /*d3f0*/  FADD.FTZ R3, R38, R3 ;  /* 0x0000000326037221 */ /* 0x010fc60000010000 */
[C---:B------:R-:W-:Y:S01]  /*d400*/  HMMA.16816.F32 R100, R4.reuse, R22, R100 ;  /* 0x000000160464723c */ /* 0x040fe20000001864 */
[----:B------:R-:W4:Y:S01]  /*d410*/  LDSM.16.MT88.4 R20, [R118+0xa800] ;  /* 0x00a800007614783b */ /* 0x000f220000004200 */
[----:B------:R-:W-:Y:S01]  /*d420*/  FADD.FTZ R32, R32, R53 ;  /* 0x0000003520207221 */ /* 0x000fe20000010000 */
[----:B------:R-:W-:Y:S03]  /*d430*/  MUFU.EX2 R41, R41 ;  /* 0x0000002900297308 */ /* 0x000fe60000000800 */
[----:B------:R-:W-:Y:S01]  /*d440*/  HMMA.16816.F32 R88, R4, R16, R88 ;  /* 0x000000100458723c */ /* 0x000fe20000001858 */
[----:B------:R-:W-:-:S04]  /*d450*/  FADD.FTZ R33, R33, R32 ;  /* 0x0000002021217221 */ /* 0x000fc80000010000 */
[----:B------:R-:W5:Y:S01]  /*d460*/  MUFU.EX2 R42, R42 ;  /* 0x0000002a002a7308 */ /* 0x000f620000000800 */
[----:B------:R-:W-:Y:S01]  /*d470*/  HMMA.16816.F32 R84, R4, R18, R84 ;  /* 0x000000120454723c */ /* 0x000fe20000001854 */
[----:B------:R-:W4:Y:S01]  /*d480*/  LDSM.16.MT88.4 R16, [R164+0xc800] ;  /* 0x00c80000a410783b */ /* 0x000f220000004200 */
[----:B------:R-:W-:-:S04]  /*d490*/  FADD.FTZ R34, R34, R33 ;  /* 0x0000002122227221 */ /* 0x000fc80000010000 */
[----:B---3--:R-:W-:Y:S01]  /*d4a0*/  HMMA.16816.F32 R80, R4, R12, R80 ;  /* 0x0000000c0450723c */ /* 0x008fe20000001850 */
[----:B------:R-:W3:Y:S01]  /*d4b0*/  MUFU.EX2 R45, R144 ;  /* 0x00000090002d7308 */ /* 0x000ee20000000800 */
[----:B------:R-:W-:-:S04]  /*d4c0*/  FADD.FTZ R35, R35, R34 ;  /* 0x0000002223237221 */ /* 0x000fc80000010000 */
[C---:B------:R-:W-:Y:S01]  /*d4d0*/  HMMA.16816.F32 R76, R4.reuse, R14, R76 ;  /* 0x0000000e044c723c */ /* 0x040fe2000000184c */
[----:B------:R-:W3:Y:S02]  /*d4e0*/  LDSM.16.MT88.4 R12, [R118+0xc800] ;  /* 0x00c80000760c783b */ /* 0x000ee40000004200 */
[----:B------:R-:W-:Y:S03]  /*d4f0*/  MUFU.EX2 R47, R134 ;  /* 0x00000086002f7308 */ /* 0x000fe60000000800 */
[C---:B--2---:R-:W-:Y:S05]  /*d500*/  HMMA.16816.F32 R72, R4.reuse, R8, R72 ;  /* 0x000000080448723c */ /* 0x044fea0000001848 */
[----:B------:R-:W-:Y:S01]  /*d510*/  MUFU.EX2 R44, R61 ;  /* 0x0000003d002c7308 */ /* 0x000fe20000000800 */
[----:B------:R-:W-:Y:S01]  /*d520*/  HMMA.16816.F32 R68, R4, R10, R68 ;  /* 0x0000000a0444723c */ /* 0x000fe20000001844 */
[----:B------:R-:W-:Y:S01]  /*d530*/  F2FP.F16.F32.PACK_AB R8, R37, R36 ;  /* 0x000000242508723e */ /* 0x000fe200000000ff */
[----:B------:R-:W2:Y:S01]  /*d540*/  LDSM.16.MT88.4 R4, [R164+0xe800] ;  /* 0x00e80000a404783b */ /* 0x000ea20000004200 */
[----:B-1----:R-:W-:-:S04]  /*d550*/  F2FP.F16.F32.PACK_AB R9, R43, R40 ;  /* 0x000000282b09723e */ /* 0x002fc800000000ff */
[----:B------:R-:W-:Y:S01]  /*d560*/  F2FP.F16.F32.PACK_AB R10, R38, R39 ;  /* 0x00000027260a723e */ /* 0x000fe200000000ff */
[----:B------:R-:W1:Y:S01]  /*d570*/  MUFU.EX2 R49, R49 ;  /* 0x0000003100317308 */ /* 0x000e620000000800 */
[----:B-----5:R-:W-:-:S07]  /*d580*/  F2FP.F16.F32.PACK_AB R11, R42, R41 ;  /* 0x000000292a0b723e */ /* 0x020fce00000000ff */
[C---:B----4-:R-:W-:Y:S01]  /*d590*/  HMMA.16816.F32 R104, R8.reuse, R20, R104 ;  /* 0x000000140868723c */ /* 0x050fe20000001868 */
[----:B------:R-:W4:Y:S05]  /*d5a0*/  MUFU.EX2 R46, R46 ;  /* 0x0000002e002e7308 */ /* 0x000f2a0000000800 */
[C---:B------:R-:W-:Y:S01]  /*d5b0*/  HMMA.16816.F32 R100, R8.reuse, R22, R100 ;  /* 0x000000160864723c */ /* 0x040fe20000001864 */
[----:B------:R-:W5:Y:S05]  /*d5c0*/  LDSM.16.MT88.4 R20, [R118+0xe800] ;  /* 0x00e800007614783b */ /* 0x000f6a0000004200 */
[C---:B------:R-:W-:Y:S06]  /*d5d0*/  HMMA.16816.F32 R96, R8.reuse, R16, R96 ;  /* 0x000000100860723c */ /* 0x040fec0000001860 */
[C---:B------:R-:W-:Y:S01]  /*d5e0*/  HMMA.16816.F32 R92, R8.reuse, R18, R92 ;  /* 0x00000012085c723c */ /* 0x040fe2000000185c */
[----:B------:R-:W4:Y:S05]  /*d5f0*/  LDSM.16.MT88.4 R16, [R118+0xac00] ;  /* 0x00ac00007610783b */ /* 0x000f2a0000004200 */
[C---:B---3--:R-:W-:Y:S06]  /*d600*/  HMMA.16816.F32 R88, R8.reuse, R12, R88 ;  /* 0x0000000c0858723c */ /* 0x048fec0000001858 */
[C---:B------:R-:W-:Y:S01]  /*d610*/  HMMA.16816.F32 R84, R8.reuse, R14, R84 ;  /* 0x0000000e0854723c */ /* 0x040fe20000001854 */
[----:B------:R-:W3:Y:S05]  /*d620*/  LDSM.16.MT88.4 R12, [R164+0xcc00] ;  /* 0x00cc0000a40c783b */ /* 0x000eea0000004200 */
[C---:B------:R-:W-:Y:S06]  /*d630*/  HMMA.16816.F32 R112, R8.reuse, R24, R112 ;  /* 0x000000180870723c */ /* 0x040fec0000001870 */
[C---:B------:R-:W-:Y:S01]  /*d640*/  HMMA.16816.F32 R108, R8.reuse, R26, R108 ;  /* 0x0000001a086c723c */ /* 0x040fe2000000186c */
[----:B------:R-:W3:Y:S05]  /*d650*/  LDSM.16.MT88.4 R24, [R164+0xac00] ;  /* 0x00ac0000a418783b */ /* 0x000eea0000004200 */
[C---:B--2---:R-:W-:Y:S06]  /*d660*/  HMMA.16816.F32 R80, R8.reuse, R4, R80 ;  /* 0x000000040850723c */ /* 0x044fec0000001850 */
[----:B------:R-:W-:Y:S01]  /*d670*/  HMMA.16816.F32 R76, R8, R6, R76 ;  /* 0x00000006084c723c */ /* 0x000fe2000000184c */
[----:B------:R-:W-:Y:S01]  /*d680*/  F2FP.F16.F32.PACK_AB R4, R45, R142 ;  /* 0x0000008e2d04723e */ /* 0x000fe200000000ff */
[----:B------:R-:W-:Y:S01]  /*d690*/  FADD.FTZ R142, R142, R3 ;  /* 0x000000038e8e7221 */ /* 0x000fe20000010000 */
[----:B-1----:R-:W-:-:S02]  /*d6a0*/  F2FP.F16.F32.PACK_AB R5, R49, R44 ;  /* 0x0000002c3105723e */ /* 0x002fc400000000ff */
[----:B------:R-:W-:Y:S01]  /*d6b0*/  MOV R3, R57 ;  /* 0x0000003900037202 */ /* 0x000fe20000000f00 */
[----:B-----5:R-:W-:Y:S01]  /*d6c0*/  HMMA.16816.F32 R72, R8, R20, R72 ;  /* 0x000000140848723c */ /* 0x020fe20000001848 */
[----:B------:R-:W-:Y:S01]  /*d6d0*/  F2FP.F16.F32.PACK_AB R6, R47, R146 ;  /* 0x000000922f06723e */ /* 0x000fe200000000ff */
[----:B------:R-:W-:Y:S01]  /*d6e0*/  FADD.FTZ R45, R45, R142 ;  /* 0x0000008e2d2d7221 */ /* 0x000fe20000010000 */
[----:B----4-:R-:W-:-:S03]  /*d6f0*/  F2FP.F16.F32.PACK_AB R7, R51, R46 ;  /* 0x0000002e3307723e */ /* 0x010fc600000000ff */
[----:B------:R-:W-:Y:S01]  /*d700*/  HMMA.16816.F32 R68, R8, R22, R68 ;  /* 0x000000160844723c */ /* 0x000fe20000001844 */
[----:B------:R-:W1:Y:S01]  /*d710*/  LDSM.16.MT88.4 R8, [R118+0xcc00] ;  /* 0x00cc00007608783b */ /* 0x000e620000004200 */
[----:B------:R-:W-:-:S04]  /*d720*/  FADD.FTZ R146, R146, R45 ;  /* 0x0000002d92927221 */ /* 0x000fc80000010000 */
[----:B------:R-:W-:Y:S01]  /*d730*/  HMMA.16816.F32 R104, R4, R16, R104 ;  /* 0x000000100468723c */ /* 0x000fe20000001868 */
[----:B------:R-:W-:-:S05]  /*d740*/  FADD.FTZ R188, R47, R146 ;  /* 0x000000922fbc7221 */ /* 0x000fca0000010000 */
[C---:B------:R-:W-:Y:S01]  /*d750*/  HMMA.16816.F32 R100, R4.reuse, R18, R100 ;  /* 0x000000120464723c */ /* 0x040fe20000001864 */
[----:B------:R-:W2:Y:S05]  /*d760*/  LDSM.16.MT88.4 R16, [R164+0xec00] ;  /* 0x00ec0000a410783b */ /* 0x000eaa0000004200 */
[C---:B---3--:R-:W-:Y:S06]  /*d770*/  HMMA.16816.F32 R96, R4.reuse, R12, R96 ;  /* 0x0000000c0460723c */ /* 0x048fec0000001860 */
[C---:B------:R-:W-:Y:S01]  /*d780*/  HMMA.16816.F32 R92, R4.reuse, R14, R92 ;  /* 0x0000000e045c723c */ /* 0x040fe2000000185c */
[----:B------:R-:W3:Y:S05]  /*d790*/  LDSM.16.MT88.4 R12, [R118+0xec00] ;  /* 0x00ec0000760c783b */ /* 0x000eea0000004200 */
[C---:B------:R-:W-:Y:S06]  /*d7a0*/  HMMA.16816.F32 R112, R4.reuse, R24, R112 ;  /* 0x000000180470723c */ /* 0x040fec0000001870 */
[C---:B------:R-:W-:Y:S06]  /*d7b0*/  HMMA.16816.F32 R108, R4.reuse, R26, R108 ;  /* 0x0000001a046c723c */ /* 0x040fec000000186c */
[C---:B-1----:R-:W-:Y:S06]  /*d7c0*/  HMMA.16816.F32 R88, R4.reuse, R8, R88 ;  /* 0x000000080458723c */ /* 0x042fec0000001858 */
[----:B------:R-:W-:Y:S01]  /*d7d0*/  HMMA.16816.F32 R84, R4, R10, R84 ;  /* 0x0000000a0454723c */ /* 0x000fe20000001854 */
[----:B------:R-:W-:-:S04]  /*d7e0*/  FADD.FTZ R8, R40, R35 ;  /* 0x0000002328087221 */ /* 0x000fc80000010000 */
[----:B------:R-:W-:Y:S01]  /*d7f0*/  FADD.FTZ R8, R43, R8 ;  /* 0x000000082b087221 */ /* 0x000fe20000010000 */
[----:B--2---:R-:W-:Y:S03]  /*d800*/  HMMA.16816.F32 R80, R4, R16, R80 ;  /* 0x000000100450723c */ /* 0x004fe60000001850 */
[----:B------:R-:W-:-:S03]  /*d810*/  FADD.FTZ R9, R41, R8 ;  /* 0x0000000829097221 */ /* 0x000fc60000010000 */
[----:B------:R-:W-:Y:S01]  /*d820*/  HMMA.16816.F32 R76, R4, R18, R76 ;  /* 0x00000012044c723c */ /* 0x000fe2000000184c */
[----:B------:R-:W-:-:S04]  /*d830*/  FADD.FTZ R9, R42, R9 ;  /* 0x000000092a097221 */ /* 0x000fc80000010000 */
[----:B------:R-:W-:Y:S01]  /*d840*/  FADD.FTZ R44, R44, R9 ;  /* 0x000000092c2c7221 */ /* 0x000fe20000010000 */
[----:B---3--:R-:W-:Y:S03]  /*d850*/  HMMA.16816.F32 R72, R4, R12, R72 ;  /* 0x0000000c0448723c */ /* 0x008fe60000001848 */
[----:B------:R-:W-:-:S03]  /*d860*/  FADD.FTZ R49, R49, R44 ;  /* 0x0000002c31317221 */ /* 0x000fc60000010000 */
[----:B------:R-:W-:Y:S01]  /*d870*/  HMMA.16816.F32 R68, R4, R14, R68 ;  /* 0x0000000e0444723c */ /* 0x000fe20000001844 */
[----:B------:R-:W-:-:S04]  /*d880*/  FADD.FTZ R46, R46, R49 ;  /* 0x000000312e2e7221 */ /* 0x000fc80000010000 */
[----:B------:R-:W-:-:S15]  /*d890*/  FADD.FTZ R189, R51, R46 ;  /* 0x0000002e33bd7221 */ /* 0x000fde0000010000 */
[----:B------:R-:W-:-:S04]  /*d8a0*/  NOP ;  /* 0x0000000000007918 */ /* 0x000fc80000000000 */
.L_x_1962:
        /* <DEDUP_REMOVED lines=10> */
.L_x_1974:
        /* <DEDUP_REMOVED lines=9> */
[----:B------:R-:W-:Y:S01]  /*d9e0*/  IMAD.MOV.U32 R8, RZ, RZ, RZ ;  /* 0x000000ffff087224 */ /* 0x000fe200078e00ff */
        /* <DEDUP_REMOVED lines=10> */
[--C-:B-1----:R-:W-:Y:S04]  /*da90*/  IMAD.MOV R2, RZ, RZ, -R9.reuse ;  /* 0x000000ffff027224 */ /* 0x102fe800078e0a09 */
        /* <DEDUP_REMOVED lines=10> */
[C---:B------:R-:W-:Y:S01]  /*db40*/  IMAD R8, R3.reuse, R4, R8 ;  /* 0x0000000403087224 */ /* 0x040fe200078e0208 */
[----:B------:R-:W-:Y:S04]  /*db50*/  LOP3.LUT R4, RZ, R6, RZ, 0x33, !PT ;  /* 0x00000006ff047212 */ /* 0x000fe800078e33ff */
[----:B------:R-:W-:Y:S07]  /*db60*/  ISETP.GT.U32.AND P1, PT, R3, R8, PT ;  /* 0x000000080300720c */ /* 0x000fee0003f24070 */
[----:B------:R-:W-:Y:S02]  /*db70*/  @!P0 IMAD.IADD R7, R7, 0x1, -R3 ;  /* 0x0000000107078824 */ /* 0x000fe400078e0a03 */
[----:B------:R-:W-:Y:S03]  /*db80*/  @!P0 VIADD R9, R9, 0x1 ;  /* 0x0000000109098836 */ /* 0x000fe60000000000 */
[-C--:B------:R-:W-:Y:S01]  /*db90*/  ISETP.GE.U32.AND P5, PT, R7, R3.reuse, PT ;  /* 0x000000030700720c */ /* 0x080fe20003fa6070 */
[----:B------:R-:W-:Y:S01]  /*dba0*/  @!P1 VIADD R2, R2, 0x1 ;  /* 0x0000000102029836 */ /* 0x000fe20000000000 */
[-C--:B------:R-:W-:Y:S02]  /*dbb0*/  @!P1 IADD3 R8, R8, -R3.reuse, RZ ;  /* 0x8000000308089210 */ /* 0x080fe40007ffe0ff */
[----:B------:R-:W-:Y:S02]  /*dbc0*/  ISETP.GE.AND P1, PT, R5, RZ, PT ;  /* 0x000000ff0500720c */ /* 0x000fe40003f26270 */
[----:B------:R-:W-:Y:S07]  /*dbd0*/  ISETP.GE.U32.AND P0, PT, R8, R3, PT ;  /* 0x000000030800720c */ /* 0x000fee0003f06070 */
[----:B------:R-:W-:Y:S02]  /*dbe0*/  @P5 IADD3 R9, R9, 0x1, RZ ;  /* 0x0000000109095810 */ /* 0x000fe40007ffe0ff */
[----:B------:R-:W-:Y:S03]  /*dbf0*/  ISETP.GE.AND P5, PT, R11, RZ, PT ;  /* 0x000000ff0b00720c */ /* 0x000fe60003fa6270 */
[----:B------:R-:W-:Y:S02]  /*dc00*/  @!P1 IMAD.MOV R9, RZ, RZ, -R9 ;  /* 0x000000ffff099224 */ /* 0x000fe400078e0a09 */
[----:B------:R-:W-:Y:S01]  /*dc10*/  @P0 VIADD R2, R2, 0x1 ;  /* 0x0000000102020836 */ /* 0x000fe20000000000 */
[----:B------:R-:W-:Y:S04]  /*dc20*/  ISETP.NE.AND P0, PT, R6, RZ, PT ;  /* 0x000000ff0600720c */ /* 0x000fe80003f05270 */
[----:B------:R-:W-:Y:S03]  /*dc30*/  SEL R3, R4, R9, !P0 ;  /* 0x0000000904037207 */ /* 0x000fe60004000000 */
[----:B------:R-:W-:Y:S02]  /*dc40*/  @!P5 IADD3 R2, -R2, RZ, RZ ;  /* 0x000000ff0202d210 */ /* 0x000fe40007ffe1ff */
[C---:B------:R-:W-:Y:S02]  /*dc50*/  LEA R14, P1, R3.reuse, R180, 0x2 ;  /* 0x000000b4030e7211 */ /* 0x040fe400078210ff */
[----:B------:R-:W-:Y:S02]  /*dc60*/  SEL R9, R4, R2, !P0 ;  /* 0x0000000204097207 */ /* 0x000fe40004000000 */
[-C--:B------:R-:W-:Y:S01]  /*dc70*/  LEA.HI.X.SX32 R15, R3, R181.reuse, 0x2, P1 ;  /* 0x000000b5030f7211 */ /* 0x080fe200008f16ff */
[----:B------:R-:W1:Y:S01]  /*dc80*/  LDC.64 R4, c[0x0][0x250] ;  /* 0x00009400ff047b82 */ /* 0x000e620000000a00 */
        /* <DEDUP_REMOVED lines=14> */
[-C--:B---3--:R-:W-:Y:S04]  /*dd70*/  IMAD.WIDE.U32 R10, R7, R2.reuse, R10 ;  /* 0x00000002070a7225 */ /* 0x088fe800078e000a */
[----:B------:R-:W-:Y:S04]  /*dd80*/  IMAD R4, R5, R2, RZ ;  /* 0x0000000205047224 */ /* 0x000fe800078e02ff */
[----:B------:R-:W-:Y:S05]  /*dd90*/  IMAD R4, R7, R3, R4 ;  /* 0x0000000307047224 */ /* 0x000fea00078e0204 */
[----:B------:R-:W-:Y:S07]  /*dda0*/  IADD3 R193, R11, R4, RZ ;  /* 0x000000040bc17210 */ /* 0x000fee0007ffe0ff */
.L_x_1971:
        /* <DEDUP_REMOVED lines=49> */
[----:B------:R1:W-:Y:S01]  /*e0c0*/  @!P3 LDGSTS.E.BYPASS.LTC128B.128 [R175+0xb800], desc[UR12][R198.64+0x40] ;  /* 0x0b800040c6afbfae */ /* 0x0003e2000b901d4c */
[CCC-:B------:R-:W-:Y:S02]  /*e0d0*/  @!P3 LEA.HI.X R209, R192.reuse, R191.reuse, R194.reuse, 0x1, P1 ;  /* 0x000000bfc0d1b211 */ /* 0x1c0fe400008f0cc2 */
[C---:B------:R-:W-:Y:S03]  /*e0e0*/  @!P2 LEA R190, P0, R192.reuse, R190, 0x1 ;  /* 0x000000bec0bea211 */ /* 0x040fe600078008ff */
[----:B------:R-:W-:Y:S01]  /*e0f0*/  @P2 STS.128 [R175+0xd800], RZ ;  /* 0x00d800ffaf002388 */ /* 0x000fe20000000c00 */
[----:B------:R-:W-:Y:S05]  /*e100*/  @!P2 LEA.HI.X R191, R192, R191, R194, 0x1, P0 ;  /* 0x000000bfc0bfa211 */ /* 0x000fea00000f0cc2 */
[----:B------:R-:W-:Y:S01]  /*e110*/  @!PT LDS RZ, [RZ] ;  /* 0x00000000fffff984 */ /* 0x000fe20000000800 */
[----:B------:R-:W-:Y:S01]  /*e120*/  @!PT LDS RZ, [RZ] ;  /* 0x00000000fffff984 */ /* 0x000fe20000000800 */
[----:B------:R-:W-:Y:S01]  /*e130*/  @!PT LDS RZ, [RZ] ;  /* 0x00000000fffff984 */ /* 0x000fe20000000800 */
[----:B------:R2:W-:Y:S01]  /*e140*/  @!P2 LDGSTS.E.BYPASS.LTC128B.128 [R175+0xd800], desc[UR12][R196.64+0x80] ;  /* 0x0d800080c4afafae */ /* 0x0005e2000b901d4c */
[----:B------:R-:W-:Y:S05]  /*e150*/  ISETP.GE.AND P0, PT, R174, 0x2, PT ;  /* 0x00000002ae00780c */ /* 0x000fea0003f06270 */
[----:B------:R-:W-:Y:S06]  /*e160*/  @P4 STS.128 [R175+0xa000], RZ ;  /* 0x00a000ffaf004388 */ /* 0x000fec0000000c00 */
        /* <DEDUP_REMOVED lines=29> */
[----:B------:R-:W-:Y:S06]  /*e340*/  LDSM.16.M88.4 R120, [R167] ;  /* 0x00000000a778783b */ /* 0x000fec0000000200 */
[----:B------:R-:W1:Y:S06]  /*e350*/  LDSM.16.M88.4 R124, [R166+0x3000] ;  /* 0x00300000a67c783b */ /* 0x000e6c0000000200 */
[----:B------:R-:W2:Y:S06]  /*e360*/  LDSM.16.M88.4 R128, [R166+0x3400] ;  /* 0x00340000a680783b */ /* 0x000eac0000000200 */
[----:B------:R-:W3:Y:S06]  /*e370*/  LDSM.16.M88.4 R132, [R166+0x3800] ;  /* 0x00380000a684783b */ /* 0x000eec0000000200 */
[----:B------:R-:W4:Y:S06]  /*e380*/  LDSM.16.M88.4 R136, [R166+0x3c00] ;  /* 0x003c0000a688783b */ /* 0x000f2c0000000200 */
[----:B------:R-:W0:Y:S06]  /*e390*/  LDGDEPBAR ;  /* 0x00000000000079af */ /* 0x000e2c0000000000 */
[----:B------:R-:W5:Y:S06]  /*e3a0*/  LDSM.16.M88.4 R140, [R166+0x4000] ;  /* 0x00400000a68c783b */ /* 0x000f6c0000000200 */
[----:B------:R-:W5:Y:S01]  /*e3b0*/  LDSM.16.M88.4 R144, [R166+0x4400] ;  /* 0x00440000a690783b */ /* 0x000f620000000200 */
[C---:B-1----:R-:W-:Y:S05]  /*e3c0*/  HMMA.16816.F32 R4, R120.reuse, R124, RZ ;  /* 0x0000007c7804723c */ /* 0x042fea00000018ff */
[----:B------:R-:W1:Y:S01]  /*e3d0*/  LDSM.16.M88.4 R148, [R166+0x4800] ;  /* 0x00480000a694783b */ /* 0x000e620000000200 */
[C---:B------:R-:W-:Y:S05]  /*e3e0*/  HMMA.16816.F32 R8, R120.reuse, R126, RZ ;  /* 0x0000007e7808723c */ /* 0x040fea00000018ff */
[----:B------:R-:W1:Y:S01]  /*e3f0*/  LDSM.16.M88.4 R152, [R166+0x4c00] ;  /* 0x004c0000a698783b */ /* 0x000e620000000200 */
[C---:B--2---:R-:W-:Y:S05]  /*e400*/  HMMA.16816.F32 R12, R120.reuse, R128, RZ ;  /* 0x00000080780c723c */ /* 0x044fea00000018ff */
[----:B------:R-:W-:Y:S01]  /*e410*/  LDSM.16.M88.4 R156, [R165] ;  /* 0x00000000a59c783b */ /* 0x000fe20000000200 */
[C---:B------:R-:W-:Y:S05]  /*e420*/  HMMA.16816.F32 R16, R120.reuse, R130, RZ ;  /* 0x000000827810723c */ /* 0x040fea00000018ff */
[----:B------:R-:W2:Y:S01]  /*e430*/  LDSM.16.M88.4 R160, [R119+0x3000] ;  /* 0x0030000077a0783b */ /* 0x000ea20000000200 */
[C---:B---3--:R-:W-:Y:S05]  /*e440*/  HMMA.16816.F32 R20, R120.reuse, R132, RZ ;  /* 0x000000847814723c */ /* 0x048fea00000018ff */
[----:B------:R-:W-:Y:S01]  /*e450*/  LDSM.16.M88.4 R124, [R119+0x3800] ;  /* 0x00380000777c783b */ /* 0x000fe20000000200 */
[C---:B------:R-:W-:Y:S05]  /*e460*/  HMMA.16816.F32 R24, R120.reuse, R134, RZ ;  /* 0x000000867818723c */ /* 0x040fea00000018ff */
[----:B------:R-:W-:Y:S01]  /*e470*/  LDSM.16.M88.4 R128, [R119+0x3c00] ;  /* 0x003c00007780783b */ /* 0x000fe20000000200 */
[C---:B----4-:R-:W-:Y:S05]  /*e480*/  HMMA.16816.F32 R28, R120.reuse, R136, RZ ;  /* 0x00000088781c723c */ /* 0x050fea00000018ff */
[----:B------:R-:W-:Y:S01]  /*e490*/  LDSM.16.M88.4 R132, [R166+0x5800] ;  /* 0x00580000a684783b */ /* 0x000fe20000000200 */
        /* <DEDUP_REMOVED lines=10> */
[C---:B--2---:R-:W-:Y:S06]  /*e540*/  HMMA.16816.F32 R4, R156.reuse, R160, R4 ;  /* 0x000000a09c04723c */ /* 0x044fec0000001804 */
        /* <DEDUP_REMOVED lines=105> */
[----:B------:R-:W1:Y:S02]  /*ebe0*/  LDSM.16.M88.4 R120, [R119+0x7c00] ;  /* 0x007c00007778783b */ /* 0x000e640000000200 */
[----:B------:R-:W2:Y:S01]  /*ebf0*/  MUFU.TANH R241, R241 ;  /* 0x000000f100f17308 */ /* 0x000ea20000002400 */
[----:B------:R-:W-:Y:S02]  /*ec00*/  FMUL.FTZ R249, R9, UR8 ;  /* 0x0000000809f97c20 */ /* 0x000fe40008410000 */
        /* <DEDUP_REMOVED lines=26> */
[C---:B-1----:R-:W-:Y:S04]  /*edb0*/  HMMA.16816.F32 R28, R132.reuse, R120, R28 ;  /* 0x00000078841c723c */ /* 0x042fe8000000181c */
[----:B------:R-:W1:Y:S01]  /*edc0*/  MUFU.TANH R249, R249 ;  /* 0x000000f900f97308 */ /* 0x000e620000002400 */
[----:B------:R-:W-:Y:S01]  /*edd0*/  FMUL.FTZ R225, R27, UR8 ;  /* 0x000000081be17c20 */ /* 0x000fe20008410000 */
[C---:B------:R-:W-:Y:S01]  /*ede0*/  HMMA.16816.F32 R32, R132.reuse, R122, R32 ;  /* 0x0000007a8420723c */ /* 0x040fe20000001820 */
[----:B------:R-:W5:Y:S07]  /*edf0*/  LDSM.16.M88.4 R120, [R119+0x8400] ;  /* 0x008400007778783b */ /* 0x000f6e0000000200 */
[----:B------:R-:W1:Y:S01]  /*ee00*/  MUFU.TANH R251, R251 ;  /* 0x000000fb00fb7308 */ /* 0x000e620000002400 */
[C---:B----4-:R-:W-:Y:S09]  /*ee10*/  HMMA.16816.F32 R36, R132.reuse, R124, R36 ;  /* 0x0000007c8424723c */ /* 0x050ff20000001824 */
[----:B------:R-:W4:Y:S01]  /*ee20*/  MUFU.TANH R194, R194 ;  /* 0x000000c200c27308 */ /* 0x000f220000002400 */
[C---:B------:R-:W-:Y:S01]  /*ee30*/  HMMA.16816.F32 R40, R132.reuse, R126, R40 ;  /* 0x0000007e8428723c */ /* 0x040fe20000001828 */
[----:B------:R-:W3:Y:S02]  /*ee40*/  LDSM.16.M88.4 R124, [R119+0x8800] ;  /* 0x00880000777c783b */ /* 0x000ee40000000200 */
        /* <DEDUP_REMOVED lines=14> */
[----:B------:R2:W1:Y:S01]  /*ef30*/  MUFU.TANH R161, R191 ;  /* 0x000000bf00a17308 */ /* 0x0004620000002400 */
[----:B------:R-:W-:Y:S01]  /*ef40*/  FMUL.FTZ R202, R40, UR8 ;  /* 0x0000000828ca7c20 */ /* 0x000fe20008410000 */
[----:B------:R-:W-:Y:S01]  /*ef50*/  FMUL.FTZ R193, R42, UR8 ;  /* 0x000000082ac17c20 */ /* 0x000fe20008410000 */
[C---:B-----5:R-:W-:Y:S07]  /*ef60*/  HMMA.16816.F32 R44, R132.reuse, R120, R44 ;  /* 0x00000078842c723c */ /* 0x060fee000000182c */
[----:B------:R5:W1:Y:S01]  /*ef70*/  MUFU.TANH R159, R190 ;  /* 0x000000be009f7308 */ /* 0x000a620000002400 */
[C---:B------:R-:W-:Y:S01]  /*ef80*/  HMMA.16816.F32 R48, R132.reuse, R122, R48 ;  /* 0x0000007a8430723c */ /* 0x040fe20000001830 */
[----:B------:R-:W4:Y:S01]  /*ef90*/  LDSM.16.M88.4 R120, [R119+0x8c00] ;  /* 0x008c00007778783b */ /* 0x000f220000000200 */
[----:B------:R-:W-:Y:S07]  /*efa0*/  DEPBAR.LE SB0, 0x0 ;  /* 0x000080000000791a */ /* 0x000fee0000000000 */
[----:B------:R1:W1:Y:S01]  /*efb0*/  MUFU.TANH R157, R202 ;  /* 0x000000ca009d7308 */ /* 0x0002620000002400 */
[----:B------:R-:W-:Y:S01]  /*efc0*/  BAR.SYNC.DEFER_BLOCKING 0x0 ;  /* 0x0000000000007b1d */ /* 0x000fe20000010000 */
[C---:B---3--:R-:W-:Y:S05]  /*efd0*/  HMMA.16816.F32 R52, R132.reuse, R124, R52 ;  /* 0x0000007c8434723c */ /* 0x048fea0000001834 */
[----:B--2---:R-:W-:Y:S03]  /*efe0*/  FMUL.FTZ R191, R41, UR8 ;  /* 0x0000000829bf7c20 */ /* 0x004fe60008410000 */
[----:B------:R-:W2:Y:S01]  /*eff0*/  MUFU.TANH R239, R239 ;  /* 0x000000ef00ef7308 */ /* 0x000ea20000002400 */
[C---:B------:R-:W-:Y:S03]  /*f000*/  HMMA.16816.F32 R56, R132.reuse, R126, R56 ;  /* 0x0000007e8438723c */ /* 0x040fe60000001838 */
[----:B------:R-:W-:Y:S01]  /*f010*/  FMUL.FTZ R204, R44, UR8 ;  /* 0x000000082ccc7c20 */ /* 0x000fe20008410000 */
[----:B------:R-:W-:Y:S01]  /*f020*/  FMUL.FTZ R206, R47, UR8 ;  /* 0x000000082fce7c20 */ /* 0x000fe20008410000 */
[----:B-----5:R-:W-:Y:S04]  /*f030*/  FMUL.FTZ R190, R43, UR8 ;  /* 0x000000082bbe7c20 */ /* 0x020fe80008410000 */
[----:B------:R3:W2:Y:S02]  /*f040*/  MUFU.TANH R155, R191 ;  /* 0x000000bf009b7308 */ /* 0x0006a40000002400 */
[----:B------:R-:W-:Y:S01]  /*f050*/  FMUL.FTZ R210, R45, UR8 ;  /* 0x000000082dd27c20 */ /* 0x000fe20008410000 */
[----:B------:R-:W-:Y:S01]  /*f060*/  FMUL.FTZ R208, R46, UR8 ;  /* 0x000000082ed07c20 */ /* 0x000fe20008410000 */
[----:B-1----:R-:W-:Y:S06]  /*f070*/  FMUL.FTZ R202, R50, UR8 ;  /* 0x0000000832ca7c20 */ /* 0x002fec0008410000 */
[----:B------:R1:W1:Y:S10]  /*f080*/  MUFU.TANH R145, R204 ;  /* 0x000000cc00917308 */ /* 0x0002740000002400 */
[----:B------:R5:W2:Y:S01]  /*f090*/  MUFU.TANH R151, R206 ;  /* 0x000000ce00977308 */ /* 0x000aa20000002400 */
[----:B---3--:R-:W-:Y:S01]  /*f0a0*/  FMUL.FTZ R191, R48, UR8 ;  /* 0x0000000830bf7c20 */ /* 0x008fe20008410000 */
[----:B------:R-:W-:Y:S01]  /*f0b0*/  FMUL.FTZ R212, R57, UR8 ;  /* 0x0000000839d47c20 */ /* 0x000fe20008410000 */
[C---:B----4-:R-:W-:Y:S03]  /*f0c0*/  HMMA.16816.F32 R60, R132.reuse, R120, R60 ;  /* 0x00000078843c723c */ /* 0x050fe6000000183c */
[----:B------:R-:W-:Y:S04]  /*f0d0*/  FMUL.FTZ R214, R56, UR8 ;  /* 0x0000000838d67c20 */ /* 0x000fe80008410000 */
[----:B------:R3:W4:Y:S01]  /*f0e0*/  MUFU.TANH R163, R190 ;  /* 0x000000be00a37308 */ /* 0x0007220000002400 */
[----:B-1----:R-:W-:Y:S01]  /*f0f0*/  FMUL.FTZ R204, R49, UR8 ;  /* 0x0000000831cc7c20 */ /* 0x002fe20008410000 */
[----:B------:R-:W-:Y:S08]  /*f100*/  HMMA.16816.F32 R64, R132, R122, R64 ;  /* 0x0000007a8440723c */ /* 0x000ff00000001840 */
[----:B------:R1:W1:Y:S03]  /*f110*/  MUFU.TANH R143, R210 ;  /* 0x000000d2008f7308 */ /* 0x0002660000002400 */
[----:B-----5:R-:W-:Y:S07]  /*f120*/  FMUL.FTZ R206, R54, UR8 ;  /* 0x0000000836ce7c20 */ /* 0x020fee0008410000 */
[----:B------:R5:W2:Y:S01]  /*f130*/  MUFU.TANH R153, R208 ;  /* 0x000000d000997308 */ /* 0x000aa20000002400 */
[----:B---3--:R-:W-:Y:S01]  /*f140*/  FMUL.FTZ R190, R51, UR8 ;  /* 0x0000000833be7c20 */ /* 0x008fe20008410000 */
[----:B------:R-:W-:Y:S08]  /*f150*/  FMUL.FTZ R216, R61, UR8 ;  /* 0x000000083dd87c20 */ /* 0x000ff00008410000 */
[----:B------:R3:W2:Y:S01]  /*f160*/  MUFU.TANH R141, R191 ;  /* 0x000000bf008d7308 */ /* 0x0006a20000002400 */
[----:B-1----:R-:W-:Y:S09]  /*f170*/  FMUL.FTZ R210, R52, UR8 ;  /* 0x0000000834d27c20 */ /* 0x002ff20008410000 */
[----:B------:R1:W1:Y:S01]  /*f180*/  MUFU.TANH R137, R204 ;  /* 0x000000cc00897308 */ /* 0x0002620000002400 */
[----:B-----5:R-:W-:Y:S09]  /*f190*/  FMUL.FTZ R208, R53, UR8 ;  /* 0x0000000835d07c20 */ /* 0x020ff20008410000 */
[----:B------:R5:W2:Y:S01]  /*f1a0*/  MUFU.TANH R5, R206 ;  /* 0x000000ce00057308 */ /* 0x000aa20000002400 */
[----:B---3--:R-:W-:Y:S09]  /*f1b0*/  FMUL.FTZ R191, R55, UR8 ;  /* 0x0000000837bf7c20 */ /* 0x008ff20008410000 */
[----:B------:R-:W3:Y:S01]  /*f1c0*/  MUFU.TANH R149, R202 ;  /* 0x000000ca00957308 */ /* 0x000ee20000002400 */
[----:B-1----:R-:W-:Y:S09]  /*f1d0*/  FMUL.FTZ R204, R58, UR8 ;  /* 0x000000083acc7c20 */ /* 0x002ff20008410000 */
[----:B------:R1:W1:Y:S01]  /*f1e0*/  MUFU.TANH R147, R190 ;  /* 0x000000be00937308 */ /* 0x0002620000002400 */
[----:B-----5:R-:W-:Y:S09]  /*f1f0*/  FMUL.FTZ R206, R60, UR8 ;  /* 0x000000083cce7c20 */ /* 0x020ff20008410000 */
[----:B------:R5:W2:Y:S10]  /*f200*/  MUFU.TANH R129, R210 ;  /* 0x000000d200817308 */ /* 0x000ab40000002400 */
[----:B------:R4:W2:Y:S01]  /*f210*/  MUFU.TANH R127, R208 ;  /* 0x000000d0007f7308 */ /* 0x0008a20000002400 */
[----:B-1----:R-:W-:Y:S09]  /*f220*/  FMUL.FTZ R190, R59, UR8 ;  /* 0x000000083bbe7c20 */ /* 0x002ff20008410000 */
[----:B------:R1:W1:Y:S01]  /*f230*/  MUFU.TANH R202, R191 ;  /* 0x000000bf00ca7308 */ /* 0x0002620000002400 */
[----:B-----5:R-:W-:Y:S09]  /*f240*/  FMUL.FTZ R210, R63, UR8 ;  /* 0x000000083fd27c20 */ /* 0x020ff20008410000 */
[----:B------:R5:W2:Y:S01]  /*f250*/  MUFU.TANH R124, R212 ;  /* 0x000000d4007c7308 */ /* 0x000aa20000002400 */
[----:B----4-:R-:W-:Y:S09]  /*f260*/  FMUL.FTZ R208, R65, UR8 ;  /* 0x0000000841d07c20 */ /* 0x010ff20008410000 */
[----:B------:R4:W2:Y:S01]  /*f270*/  MUFU.TANH R9, R204 ;  /* 0x000000cc00097308 */ /* 0x0008a20000002400 */
[----:B-1----:R-:W-:Y:S09]  /*f280*/  FMUL.FTZ R191, R64, UR8 ;  /* 0x0000000840bf7c20 */ /* 0x002ff20008410000 */
[----:B------:R1:W1:Y:S01]  /*f290*/  MUFU.TANH R123, R206 ;  /* 0x000000ce007b7308 */ /* 0x0002620000002400 */
[----:B-----5:R-:W-:Y:S09]  /*f2a0*/  FMUL.FTZ R212, R62, UR8 ;  /* 0x000000083ed47c20 */ /* 0x020ff20008410000 */
[----:B------:R-:W2:Y:S01]  /*f2b0*/  MUFU.TANH R196, R196 ;  /* 0x000000c400c47308 */ /* 0x000ea20000002400 */
[----:B----4-:R-:W-:Y:S09]  /*f2c0*/  FMUL.FTZ R204, R67, UR8 ;  /* 0x0000000843cc7c20 */ /* 0x010ff20008410000 */
[----:B------:R-:W4:Y:S01]  /*f2d0*/  MUFU.TANH R235, R235 ;  /* 0x000000eb00eb7308 */ /* 0x000f220000002400 */
[----:B-1----:R-:W-:Y:S09]  /*f2e0*/  FMUL.FTZ R206, R66, UR8 ;  /* 0x0000000842ce7c20 */ /* 0x002ff20008410000 */
        /* <DEDUP_REMOVED lines=24> */
[----:B------:R-:W1:Y:S10]  /*f470*/  MUFU.TANH R122, R216 ;  /* 0x000000d8007a7308 */ /* 0x000e740000002400 */
[----:B------:R-:W1:Y:S01]  /*f480*/  MUFU.TANH R131, R212 ;  /* 0x000000d400837308 */ /* 0x000e620000002400 */
[----:B-----5:R-:W-:Y:S09]  /*f490*/  MOV R190, R2 ;  /* 0x0000000200be7202 */ /* 0x020ff20000000f00 */
[----:B------:R-:W1:Y:S10]  /*f4a0*/  MUFU.TANH R130, R210 ;  /* 0x000000d200827308 */ /* 0x000e740000002400 */
[----:B------:R5:W1:Y:S10]  /*f4b0*/  MUFU.TANH R121, R191 ;  /* 0x000000bf00797308 */ /* 0x000a740000002400 */
[----:B------:R1:W1:Y:S10]  /*f4c0*/  MUFU.TANH R126, R208 ;  /* 0x000000d0007e7308 */ /* 0x0002740000002400 */
[----:B------:R1:W1:Y:S01]  /*f4d0*/  MUFU.TANH R53, R206 ;  /* 0x000000ce00357308 */ /* 0x0002620000002400 */
[----:B-----5:R-:W-:Y:S09]  /*f4e0*/  MOV R191, R3 ;  /* 0x0000000300bf7202 */ /* 0x020ff20000000f00 */
[----:B------:R1:W1:Y:S01]  /*f4f0*/  MUFU.TANH R52, R204 ;  /* 0x000000cc00347308 */ /* 0x0002620000002400 */
        /* <DEDUP_REMOVED lines=9> */
[----:B------:R-:W-:Y:S03]  /*f590*/  VIADD R15, R15, 0xffffff80 ;  /* 0xffffff800f0f7836 */ /* 0x000fe60000000000 */
[----:B------:R-:W-:Y:S02]  /*f5a0*/  IABS R11, R13 ;  /* 0x0000000d000b7213 */ /* 0x000fe40000000000 */
[----:B------:R-:W-:Y:S02]  /*f5b0*/  IABS R8, R15 ;  /* 0x0000000f00087213 */ /* 0x000fe40000000000 */
[-C--:B--2---:R-:W-:Y:S02]  /*f5c0*/  IABS R3, R4.reuse ;  /* 0x0000000400037213 */ /* 0x084fe40000000000 */
[-C--:B------:R-:W-:Y:S02]  /*f5d0*/  LOP3.LUT R13, R13, R4.reuse, RZ, 0x3c, !PT ;  /* 0x000000040d0d7212 */ /* 0x080fe400078e3cff */
[----:B------:R-:W2:Y:S01]  /*f5e0*/  I2F.RP R6, R3 ;  /* 0x0000000300067306 */ /* 0x000ea20000209400 */
[----:B------:R-:W-:Y:S09]  /*f5f0*/  LOP3.LUT R15, R15, R4, RZ, 0x3c, !PT ;  /* 0x000000040f0f7212 */ /* 0x000ff200078e3cff */
[----:B--2---:R-:W2:Y:S02]  /*f600*/  MUFU.RCP R2, R6 ;  /* 0x0000000600027308 */ /* 0x004ea40000001000 */
[----:B--2---:R-:W-:Y:S08]  /*f610*/  VIADD R16, R2, 0xffffffe ;  /* 0x0ffffffe02107836 */ /* 0x004ff00000000000 */
[----:B------:R-:W2:Y:S02]  /*f620*/  F2I.FTZ.U32.TRUNC.NTZ R17, R16 ;  /* 0x0000001000117305 */ /* 0x000ea4000021f000 */
[--C-:B--2---:R-:W-:Y:S01]  /*f630*/  IMAD.MOV R2, RZ, RZ, -R17.reuse ;  /* 0x000000ffff027224 */ /* 0x104fe200078e0a11 */
[----:B------:R-:W-:Y:S03]  /*f640*/  MOV R16, RZ ;  /* 0x000000ff00107202 */ /* 0x000fe60000000f00 */
[----:B------:R-:W-:Y:S04]  /*f650*/  IMAD R2, R2, R3, RZ ;  /* 0x0000000302027224 */ /* 0x000fe800078e02ff */
[----:B------:R-:W-:Y:S06]  /*f660*/  IMAD.HI.U32 R2, R17, R2, R16 ;  /* 0x0000000211027227 */ /* 0x000fec00078e0010 */
[C---:B------:R-:W-:Y:S04]  /*f670*/  IMAD.HI.U32 R10, R2.reuse, R11, RZ ;  /* 0x0000000b020a7227 */ /* 0x040fe800078e00ff */
[----:B------:R-:W-:Y:S02]  /*f680*/  IMAD.MOV R6, RZ, RZ, -R10 ;  /* 0x000000ffff067224 */ /* 0x000fe400078e0a0a */
[----:B------:R-:W-:Y:S04]  /*f690*/  IMAD.HI.U32 R2, R2, R8, RZ ;  /* 0x0000000802027227 */ /* 0x000fe800078e00ff */
[C---:B------:R-:W-:Y:S02]  /*f6a0*/  IMAD R11, R3.reuse, R6, R11 ;  /* 0x00000006030b7224 */ /* 0x040fe400078e020b */
[----:B------:R-:W-:Y:S03]  /*f6b0*/  IMAD.MOV R6, RZ, RZ, -R2 ;  /* 0x000000ffff067224 */ /* 0x000fe600078e0a02 */
[C---:B------:R-:W-:Y:S01]  /*f6c0*/  ISETP.GT.U32.AND P0, PT, R3.reuse, R11, PT ;  /* 0x0000000b0300720c */ /* 0x040fe20003f04070 */
[C---:B------:R-:W-:Y:S02]  /*f6d0*/  IMAD R8, R3.reuse, R6, R8 ;  /* 0x0000000603087224 */ /* 0x040fe400078e0208 */
[----:B------:R-:W2:Y:S03]  /*f6e0*/  LDC R6, c[0x0][0x24c] ;  /* 0x00009300ff067b82 */ /* 0x000ea60000000800 */
[----:B------:R-:W-:Y:S07]  /*f6f0*/  ISETP.GT.U32.AND P1, PT, R3, R8, PT ;  /* 0x000000080300720c */ /* 0x000fee0003f24070 */
[-C--:B------:R-:W-:Y:S01]  /*f700*/  @!P0 IADD3 R11, R11, -R3.reuse, RZ ;  /* 0x800000030b0b8210 */ /* 0x080fe20007ffe0ff */
[----:B------:R-:W-:Y:S03]  /*f710*/  @!P0 VIADD R10, R10, 0x1 ;  /* 0x000000010a0a8836 */ /* 0x000fe60000000000 */
[-C--:B------:R-:W-:Y:S02]  /*f720*/  ISETP.GE.U32.AND P5, PT, R11, R3.reuse, PT ;  /* 0x000000030b00720c */ /* 0x080fe40003fa6070 */
[----:B------:R-:W-:Y:S01]  /*f730*/  @!P1 IADD3 R2, R2, 0x1, RZ ;  /* 0x0000000102029810 */ /* 0x000fe20007ffe0ff */
[----:B------:R-:W-:Y:S01]  /*f740*/  @!P1 IMAD.IADD R8, R8, 0x1, -R3 ;  /* 0x0000000108089824 */ /* 0x000fe200078e0a03 */
[----:B------:R-:W-:Y:S02]  /*f750*/  ISETP.GE.AND P1, PT, R13, RZ, PT ;  /* 0x000000ff0d00720c */ /* 0x000fe40003f26270 */
[----:B------:R-:W-:Y:S02]  /*f760*/  LOP3.LUT R13, RZ, R4, RZ, 0x33, !PT ;  /* 0x00000004ff0d7212 */ /* 0x000fe400078e33ff */
[----:B------:R-:W-:Y:S05]  /*f770*/  ISETP.GE.U32.AND P0, PT, R8, R3, PT ;  /* 0x000000030800720c */ /* 0x000fea0003f06070 */
        /* <DEDUP_REMOVED lines=9> */
[-C--:B------:R-:W-:Y:S02]  /*f810*/  LEA.HI.X.SX32 R19, R3, R181.reuse, 0x2, P1 ;  /* 0x000000b503137211 */ /* 0x080fe400008f16ff */
[C---:B------:R-:W-:Y:S03]  /*f820*/  LEA R16, P0, R13.reuse, R180, 0x2 ;  /* 0x000000b40d107211 */ /* 0x040fe600078010ff */
[----:B------:R-:W3:Y:S01]  /*f830*/  LDG.E R8, desc[UR12][R18.64] ;  /* 0x0000000c12087981 */ /* 0x000ee2000c1e1900 */
[C---:B------:R-:W-:Y:S02]  /*f840*/  LEA.HI.X.SX32 R17, R13.reuse, R181, 0x2, P0 ;  /* 0x000000b50d117211 */ /* 0x040fe400000f16ff */
[----:B------:R-:W-:Y:S02]  /*f850*/  IADD3 R13, R13, -R3, RZ ;  /* 0x800000030d0d7210 */ /* 0x000fe40007ffe0ff */
[----:B------:R-:W4:Y:S01]  /*f860*/  LDC.64 R2, c[0x0][0x230] ;  /* 0x00008c00ff027b82 */ /* 0x000f220000000a00 */
[----:B------:R-:W3:Y:S02]  /*f870*/  LDG.E R11, desc[UR12][R16.64] ;  /* 0x0000000c100b7981 */ /* 0x000ee4000c1e1900 */
[----:B------:R-:W-:Y:S04]  /*f880*/  IMAD R4, R13, R4, -0x80 ;  /* 0xffffff800d047424 */ /* 0x000fe800078e0204 */
        /* <DEDUP_REMOVED lines=12> */
.L_x_1973:
        /* <DEDUP_REMOVED lines=42> */
[-C--:B------:R-:W-:Y:S01]  /*fbf0*/  @!P3 LEA R22, P1, R2, R186.reuse, 0x1 ;  /* 0x000000ba0216b211 */ /* 0x080fe200078208ff */
[----:B------:R-:W-:Y:S01]  /*fc00*/  IMAD.X R4, R170, 0x1, R4, P5 ;  /* 0x00000001aa047824 */ /* 0x000fe200028e0604 */
[CC--:B------:R-:W-:Y:S01]  /*fc10*/  @!P4 LEA R24, P5, R2.reuse, R186.reuse, 0x1 ;  /* 0x000000ba0218c211 */ /* 0x0c0fe200078a08ff */
[----:B------:R-:W-:Y:S01]  /*fc20*/  @!PT LDS RZ, [RZ] ;  /* 0x00000000fffff984 */ /* 0x000fe20000000800 */
[----:B------:R-:W-:Y:S01]  /*fc30*/  @!PT LDS RZ, [RZ] ;  /* 0x00000000fffff984 */ /* 0x000fe20000000800 */
[----:B------:R-:W-:Y:S01]  /*fc40*/  @!PT LDS RZ, [RZ] ;  /* 0x00000000fffff984 */ /* 0x000fe20000000800 */
[----:B------:R2:W-:Y:S01]  /*fc50*/  @!P3 LDGSTS.E.BYPASS.LTC128B.128 [R175+0x5800], desc[UR12][R12.64+0x40] ;  /* 0x058000400cafbfae */ /* 0x0005e2000b901d4c */
[C---:B------:R-:W-:Y:S01]  /*fc60*/  @!P2 LEA R26, P0, R2.reuse, R186, 0x1 ;  /* 0x000000ba021aa211 */ /* 0x040fe200078008ff */
[----:B------:R-:W-:Y:S01]  /*fc70*/  IMAD.MOV.U32 R186, RZ, RZ, R14 ;  /* 0x000000ffffba7224 */ /* 0x000fe200078e000e */
        /* <DEDUP_REMOVED lines=40> */
.L_x_1972:
[----:B------:R-:W-:Y:S01]  /*ff00*/  IADD3 R120, R174, -0x1, RZ ;  /* 0xffffffffae787810 */ /* 0x000fe20007ffe0ff */
[----:B--2---:R-:W-:Y:S03]  /*ff10*/  LDSM.16.MT88.4 R16, [R164+0x9000] ;  /* 0x00900000a410783b */ /* 0x004fe60000004200 */
[----:B------:R-:W-:Y:S04]  /*ff20*/  LEA R2, R120, R183, 0x7 ;  /* 0x000000b778027211 */ /* 0x000fe800078e38ff */
[C---:B------:R-:W-:Y:S01]  /*ff30*/  IADD3 R6, R2.reuse, 0x1, RZ ;  /* 0x0000000102067810 */ /* 0x040fe20007ffe0ff */
[----:B------:R-:W-:Y:S01]  /*ff40*/  LDSM.16.MT88.4 R24, [R118+0x9000] ;  /* 0x009000007618783b */ /* 0x000fe20000004200 */
[C---:B------:R-:W-:Y:S02]  /*ff50*/  IADD3 R4, R2.reuse, 0x8, RZ ;  /* 0x0000000802047810 */ /* 0x040fe40007ffe0ff */
[----:B------:R-:W-:Y:S02]  /*ff60*/  I2FP.F32.S32 R6, R6 ;  /* 0x0000000600067245 */ /* 0x000fe40000201400 */
[----:B------:R-:W-:Y:S02]  /*ff70*/  I2FP.F32.S32 R4, R4 ;  /* 0x0000000400047245 */ /* 0x000fe40000201400 */
[----:B------:R-:W-:Y:S01]  /*ff80*/  IADD3 R8, R2, 0x28, RZ ;  /* 0x0000002802087810 */ /* 0x000fe20007ffe0ff */
[CC--:B------:R-:W-:Y:S01]  /*ff90*/  FFMA.FTZ R245, R0.reuse, R6.reuse, R245 ;  /* 0x0000000600f57223 */ /* 0x0c0fe200000100f5 */
[----:B------:R-:W-:Y:S01]  /*ffa0*/  FFMA.FTZ R241, R0, R6, R241 ;  /* 0x0000000600f17223 */ /* 0x000fe200000100f1 */
[----:B------:R-:W-:Y:S01]  /*ffb0*/  IADD3 R6, R2, 0x20, RZ ;  /* 0x0000002002067810 */ /* 0x000fe20007ffe0ff */
[CC--:B------:R-:W-:Y:S01]  /*ffc0*/  FFMA.FTZ R251, R0.reuse, R4.reuse, R251 ;  /* 0x0000000400fb7223 */ /* 0x0c0fe200000100fb */
[----:B------:R-:W-:Y:S01]  /*ffd0*/  FFMA.FTZ R247, R0, R4, R247 ;  /* 0x0000000400f77223 */ /* 0x000fe200000100f7 */
[----:B------:R-:W-:Y:S01]  /*ffe0*/  IADD3 R4, R2, 0x21, RZ ;  /* 0x0000002102047810 */ /* 0x000fe20007ffe0ff */
[----:B------:R-:W-:Y:S01]  /*fff0*/  LDSM.16.MT88.4 R32, [R164+0xb000] ;  /* 0x00b00000a420783b */ /* 0x000fe20000004200 */
[----:B------:R-:W-:Y:S02]  /*10000*/  I2FP.F32.S32 R6, R6 ;  /* 0x0000000600067245 */ /* 0x000fe40000201400 */
[----:B------:R-:W-:Y:S02]  /*10010*/  I2FP.F32.S32 R4, R4 ;  /* 0x0000000400047245 */ /* 0x000fe40000201400 */
[----:B------:R-:W-:Y:S01]  /*10020*/  I2FP.F32.S32 R8, R8 ;  /* 0x0000000800087245 */ /* 0x000fe20000201400 */
[CC--:B-1----:R-:W-:Y:S01]  /*10030*/  FFMA.FTZ R223, R0.reuse, R6.reuse, R223 ;  /* 0x0000000600df7223 */ /* 0x0c2fe200000100df */
[----:B------:R-:W-:Y:S01]  /*10040*/  FFMA.FTZ R231, R0, R6, R231 ;  /* 0x0000000600e77223 */ /* 0x000fe200000100e7 */
[----:B------:R-:W-:Y:S01]  /*10050*/  IADD3 R6, R2, 0x29, RZ ;  /* 0x0000002902067810 */ /* 0x000fe20007ffe0ff */
[CC--:B------:R-:W-:Y:S01]  /*10060*/  FFMA.FTZ R229, R0.reuse, R4.reuse, R229 ;  /* 0x0000000400e57223 */ /* 0x0c0fe200000100e5 */
[----:B------:R-:W-:Y:S01]  /*10070*/  FFMA.FTZ R221, R0, R4, R221 ;  /* 0x0000000400dd7223 */ /* 0x000fe200000100dd */
[----:B------:R-:W-:Y:S01]  /*10080*/  IADD3 R4, R2, 0x30, RZ ;  /* 0x0000003002047810 */ /* 0x000fe20007ffe0ff */
[C---:B------:R-:W-:Y:S01]  /*10090*/  FFMA.FTZ R227, R0.reuse, R8, R227 ;  /* 0x0000000800e37223 */ /* 0x040fe200000100e3 */
[----:B------:R-:W-:Y:S01]  /*100a0*/  I2FP.F32.S32 R6, R6 ;  /* 0x0000000600067245 */ /* 0x000fe20000201400 */
[C---:B------:R-:W-:Y:S01]  /*100b0*/  FFMA.FTZ R219, R0.reuse, R8, R219 ;  /* 0x0000000800db7223 */ /* 0x040fe200000100db */
[----:B------:R-:W-:Y:S01]  /*100c0*/  I2FP.F32.S32 R4, R4 ;  /* 0x0000000400047245 */ /* 0x000fe20000201400 */
[----:B------:R-:W-:Y:S01]  /*100d0*/  LDSM.16.MT88.4 R40, [R118+0xb000] ;  /* 0x00b000007628783b */ /* 0x000fe20000004200 */
[----:B------:R-:W-:Y:S01]  /*100e0*/  I2FP.F32.S32 R11, R2 ;  /* 0x00000002000b7245 */ /* 0x000fe20000201400 */
[CC--:B------:R-:W-:Y:S01]  /*100f0*/  FFMA.FTZ R225, R0.reuse, R6.reuse, R225 ;  /* 0x0000000600e17223 */ /* 0x0c0fe200000100e1 */
[----:B------:R-:W-:Y:S01]  /*10100*/  FFMA.FTZ R217, R0, R6, R217 ;  /* 0x0000000600d97223 */ /* 0x000fe200000100d9 */
[----:B------:R-:W-:Y:S01]  /*10110*/  IADD3 R6, R2, 0x39, RZ ;  /* 0x0000003902067810 */ /* 0x000fe20007ffe0ff */
[-C--:B------:R-:W-:Y:S01]  /*10120*/  FFMA.FTZ R215, R0, R4.reuse, R215 ;  /* 0x0000000400d77223 */ /* 0x080fe200000100d7 */
[----:B------:R-:W-:Y:S01]  /*10130*/  IADD3 R8, R2, 0x38, RZ ;  /* 0x0000003802087810 */ /* 0x000fe20007ffe0ff */
[----:B------:R-:W-:Y:S01]  /*10140*/  FFMA.FTZ R207, R0, R4, R207 ;  /* 0x0000000400cf7223 */ /* 0x000fe200000100cf */
[----:B------:R-:W-:Y:S01]  /*10150*/  IADD3 R4, R2, 0x40, RZ ;  /* 0x0000004002047810 */ /* 0x000fe20007ffe0ff */
[CC--:B------:R-:W-:Y:S01]  /*10160*/  FFMA.FTZ R243, R0.reuse, R11.reuse, R243 ;  /* 0x0000000b00f37223 */ /* 0x0c0fe200000100f3 */
[----:B------:R-:W-:Y:S01]  /*10170*/  I2FP.F32.S32 R6, R6 ;  /* 0x0000000600067245 */ /* 0x000fe20000201400 */
[----:B------:R-:W-:Y:S01]  /*10180*/  FFMA.FTZ R11, R0, R11, R199 ;  /* 0x0000000b000b7223 */ /* 0x000fe200000100c7 */
[----:B------:R-:W-:Y:S01]  /*10190*/  I2FP.F32.S32 R8, R8 ;  /* 0x0000000800087245 */ /* 0x000fe20000201400 */
[----:B------:R-:W-:Y:S01]  /*101a0*/  LDSM.16.MT88.4 R48, [R164+0xd000] ;  /* 0x00d00000a430783b */ /* 0x000fe20000004200 */
[----:B------:R-:W-:Y:S01]  /*101b0*/  IADD3 R3, R2, 0x9, RZ ;  /* 0x0000000902037810 */ /* 0x000fe20007ffe0ff */
[-C--:B------:R-:W-:Y:S01]  /*101c0*/  FFMA.FTZ R203, R0, R6.reuse, R203 ;  /* 0x0000000600cb7223 */ /* 0x080fe200000100cb */
[----:B------:R-:W-:Y:S01]  /*101d0*/  IADD3 R13, R2, 0x18, RZ ;  /* 0x00000018020d7810 */ /* 0x000fe20007ffe0ff */
[C---:B------:R-:W-:Y:S01]  /*101e0*/  FFMA.FTZ R209, R0.reuse, R6, R209 ;  /* 0x0000000600d17223 */ /* 0x040fe200000100d1 */
[----:B------:R-:W-:Y:S01]  /*101f0*/  I2FP.F32.S32 R4, R4 ;  /* 0x0000000400047245 */ /* 0x000fe20000201400 */
[CC--:B------:R-:W-:Y:S01]  /*10200*/  FFMA.FTZ R211, R0.reuse, R8.reuse, R211 ;  /* 0x0000000800d37223 */ /* 0x0c0fe200000100d3 */
[----:B------:R-:W-:Y:S01]  /*10210*/  FMNMX.FTZ R6, R243, R117, !PT ;  /* 0x00000075f3067209 */ /* 0x000fe20007810000 */
[----:B------:R-:W-:Y:S01]  /*10220*/  FFMA.FTZ R205, R0, R8, R205 ;  /* 0x0000000800cd7223 */ /* 0x000fe200000100cd */
[----:B------:R-:W-:Y:S01]  /*10230*/  IADD3 R65, R2, 0x10, RZ ;  /* 0x0000001002417810 */ /* 0x000fe20007ffe0ff */
[CC--:B------:R-:W-:Y:S01]  /*10240*/  FFMA.FTZ R197, R0.reuse, R4.reuse, R197 ;  /* 0x0000000400c57223 */ /* 0x0c0fe200000100c5 */
[----:B------:R-:W-:Y:S01]  /*10250*/  I2FP.F32.S32 R13, R13 ;  /* 0x0000000d000d7245 */ /* 0x000fe20000201400 */
[C---:B------:R-:W-:Y:S01]  /*10260*/  FFMA.FTZ R161, R0.reuse, R4, R161 ;  /* 0x0000000400a17223 */ /* 0x040fe200000100a1 */
[----:B------:R-:W-:Y:S01]  /*10270*/  I2FP.F32.S32 R3, R3 ;  /* 0x0000000300037245 */ /* 0x000fe20000201400 */
[----:B------:R-:W-:Y:S01]  /*10280*/  LDSM.16.MT88.4 R60, [R118+0xd000] ;  /* 0x00d00000763c783b */ /* 0x000fe20000004200 */
[----:B------:R-:W-:Y:S01]  /*10290*/  FMNMX.FTZ R8, R11, R116, !PT ;  /* 0x000000740b087209 */ /* 0x000fe20007810000 */
[C---:B------:R-:W-:Y:S01]  /*102a0*/  FFMA.FTZ R47, R0.reuse, R13, R200 ;  /* 0x0000000d002f7223 */ /* 0x040fe200000100c8 */
[----:B------:R-:W-:Y:S01]  /*102b0*/  FMNMX.FTZ R4, R245, R6, !PT ;  /* 0x00000006f5047209 */ /* 0x000fe20007810000 */
[C---:B------:R-:W-:Y:S01]  /*102c0*/  FFMA.FTZ R194, R0.reuse, R3, R194 ;  /* 0x0000000300c27223 */ /* 0x040fe200000100c2 */
[----:B------:R-:W-:Y:S01]  /*102d0*/  I2FP.F32.S32 R65, R65 ;  /* 0x0000004100417245 */ /* 0x000fe20000201400 */
[----:B------:R-:W-:Y:S01]  /*102e0*/  FFMA.FTZ R235, R0, R13, R235 ;  /* 0x0000000d00eb7223 */ /* 0x000fe200000100eb */
[----:B------:R-:W-:Y:S01]  /*102f0*/  IADD3 R15, R2, 0x11, RZ ;  /* 0x00000011020f7810 */ /* 0x000fe20007ffe0ff */
[C---:B------:R-:W-:Y:S01]  /*10300*/  FFMA.FTZ R249, R0.reuse, R3, R249 ;  /* 0x0000000300f97223 */ /* 0x040fe200000100f9 */
[----:B------:R-:W-:Y:S01]  /*10310*/  FMNMX.FTZ R8, R241, R8, !PT ;  /* 0x00000008f1087209 */ /* 0x000fe20007810000 */
[CC--:B------:R-:W-:Y:S01]  /*10320*/  FFMA.FTZ R239, R0.reuse, R65.reuse, R239 ;  /* 0x0000004100ef7223 */ /* 0x0c0fe200000100ef */
[----:B------:R-:W-:Y:S01]  /*10330*/  FMNMX.FTZ R13, R251, R4, !PT ;  /* 0x00000004fb0d7209 */ /* 0x000fe20007810000 */
[----:B------:R-:W-:Y:S01]  /*10340*/  FFMA.FTZ R65, R0, R65, R192 ;  /* 0x0000004100417223 */ /* 0x000fe200000100c0 */
[----:B------:R-:W-:Y:S02]  /*10350*/  I2FP.F32.S32 R15, R15 ;  /* 0x0000000f000f7245 */ /* 0x000fe40000201400 */
[----:B------:R-:W-:Y:S02]  /*10360*/  FMNMX.FTZ R8, R247, R8, !PT ;  /* 0x00000008f7087209 */ /* 0x000fe40007810000 */
[----:B------:R-:W-:Y:S01]  /*10370*/  FMNMX.FTZ R6, R194, R13, !PT ;  /* 0x0000000dc2067209 */ /* 0x000fe20007810000 */
[-C--:B------:R-:W-:Y:S01]  /*10380*/  FFMA.FTZ R67, R0, R15.reuse, R196 ;  /* 0x0000000f00437223 */ /* 0x080fe200000100c4 */
[----:B------:R-:W-:Y:S01]  /*10390*/  IADD3 R3, R2, 0x19, RZ ;  /* 0x0000001902037810 */ /* 0x000fe20007ffe0ff */
[C---:B------:R-:W-:Y:S01]  /*103a0*/  FFMA.FTZ R237, R0.reuse, R15, R237 ;  /* 0x0000000f00ed7223 */ /* 0x040fe200000100ed */
[----:B------:R-:W-:Y:S02]  /*103b0*/  FMNMX.FTZ R8, R249, R8, !PT ;  /* 0x00000008f9087209 */ /* 0x000fe40007810000 */
[----:B------:R-:W-:Y:S02]  /*103c0*/  FMNMX.FTZ R6, R239, R6, !PT ;  /* 0x00000006ef067209 */ /* 0x000fe40007810000 */
[----:B------:R-:W-:Y:S02]  /*103d0*/  I2FP.F32.S32 R3, R3 ;  /* 0x0000000300037245 */ /* 0x000fe40000201400 */
[----:B------:R-:W-:Y:S02]  /*103e0*/  FMNMX.FTZ R8, R65, R8, !PT ;  /* 0x0000000841087209 */ /* 0x000fe40007810000 */
[----:B------:R-:W-:Y:S01]  /*103f0*/  FMNMX.FTZ R6, R67, R6, !PT ;  /* 0x0000000643067209 */ /* 0x000fe20007810000 */
[CC--:B------:R-:W-:Y:S01]  /*10400*/  FFMA.FTZ R45, R0.reuse, R3.reuse, R198 ;  /* 0x00000003002d7223 */ /* 0x0c0fe200000100c6 */
[----:B------:R-:W-:Y:S01]  /*10410*/  FMNMX.FTZ R8, R237, R8, !PT ;  /* 0x00000008ed087209 */ /* 0x000fe20007810000 */
[----:B------:R-:W-:Y:S01]  /*10420*/  FFMA.FTZ R233, R0, R3, R233 ;  /* 0x0000000300e97223 */ /* 0x000fe200000100e9 */
[----:B------:R-:W-:Y:S02]  /*10430*/  FMNMX.FTZ R6, R47, R6, !PT ;  /* 0x000000062f067209 */ /* 0x000fe40007810000 */
[----:B------:R-:W-:Y:S02]  /*10440*/  FMNMX.FTZ R8, R235, R8, !PT ;  /* 0x00000008eb087209 */ /* 0x000fe40007810000 */
[----:B------:R-:W-:Y:S02]  /*10450*/  FMNMX.FTZ R6, R45, R6, !PT ;  /* 0x000000062d067209 */ /* 0x000fe40007810000 */
[----:B------:R-:W-:Y:S02]  /*10460*/  FMNMX.FTZ R8, R233, R8, !PT ;  /* 0x00000008e9087209 */ /* 0x000fe40007810000 */
[----:B------:R-:W-:Y:S02]  /*10470*/  FMNMX.FTZ R6, R231, R6, !PT ;  /* 0x00000006e7067209 */ /* 0x000fe40007810000 */
        /* <DEDUP_REMOVED lines=14> */
[C---:B------:R-:W-:Y:S02]  /*10560*/  IADD3 R10, R2.reuse, 0x41, RZ ;  /* 0x00000041020a7810 */ /* 0x040fe40007ffe0ff */
[----:B------:R-:W-:Y:S02]  /*10570*/  FMNMX.FTZ R8, R201, R8, !PT ;  /* 0x00000008c9087209 */ /* 0x000fe40007810000 */
[C---:B------:R-:W-:Y:S02]  /*10580*/  IADD3 R3, R2.reuse, 0x48, RZ ;  /* 0x0000004802037810 */ /* 0x040fe40007ffe0ff */
[----:B------:R-:W-:Y:S02]  /*10590*/  FMNMX.FTZ R6, R211, R6, !PT ;  /* 0x00000006d3067209 */ /* 0x000fe40007810000 */
[----:B------:R-:W-:Y:S02]  /*105a0*/  I2FP.F32.S32 R10, R10 ;  /* 0x0000000a000a7245 */ /* 0x000fe40000201400 */
[----:B------:R-:W-:Y:S02]  /*105b0*/  IADD3 R4, R2, 0x49, RZ ;  /* 0x0000004902047810 */ /* 0x000fe40007ffe0ff */
[----:B------:R-:W-:Y:S01]  /*105c0*/  FMNMX.FTZ R8, R205, R8, !PT ;  /* 0x00000008cd087209 */ /* 0x000fe20007810000 */
[CC--:B------:R-:W-:Y:S01]  /*105d0*/  FFMA.FTZ R195, R0.reuse, R10.reuse, R195 ;  /* 0x0000000a00c37223 */ /* 0x0c0fe200000100c3 */
[----:B------:R-:W-:Y:S01]  /*105e0*/  I2FP.F32.S32 R3, R3 ;  /* 0x0000000300037245 */ /* 0x000fe20000201400 */
[C---:B------:R-:W-:Y:S01]  /*105f0*/  FFMA.FTZ R159, R0.reuse, R10, R159 ;  /* 0x0000000a009f7223 */ /* 0x040fe2000001009f */
[----:B------:R-:W-:Y:S02]  /*10600*/  FMNMX.FTZ R6, R209, R6, !PT ;  /* 0x00000006d1067209 */ /* 0x000fe40007810000 */
[----:B------:R-:W-:Y:S01]  /*10610*/  I2FP.F32.S32 R4, R4 ;  /* 0x0000000400047245 */ /* 0x000fe20000201400 */
[CC--:B------:R-:W-:Y:S01]  /*10620*/  FFMA.FTZ R193, R0.reuse, R3.reuse, R193 ;  /* 0x0000000300c17223 */ /* 0x0c0fe200000100c1 */
[----:B------:R-:W-:Y:S01]  /*10630*/  FMNMX.FTZ R8, R203, R8, !PT ;  /* 0x00000008cb087209 */ /* 0x000fe20007810000 */
[C---:B------:R-:W-:Y:S01]  /*10640*/  FFMA.FTZ R157, R0.reuse, R3, R157 ;  /* 0x00000003009d7223 */ /* 0x040fe2000001009d */
[----:B------:R-:W-:Y:S01]  /*10650*/  FMNMX.FTZ R6, R197, R6, !PT ;  /* 0x00000006c5067209 */ /* 0x000fe20007810000 */
[-C--:B------:R-:W-:Y:S01]  /*10660*/  FFMA.FTZ R163, R0, R4.reuse, R163 ;  /* 0x0000000400a37223 */ /* 0x080fe200000100a3 */
[----:B------:R-:W-:Y:S01]  /*10670*/  IADD3 R10, R2, 0x50, RZ ;  /* 0x00000050020a7810 */ /* 0x000fe20007ffe0ff */
[----:B------:R-:W-:Y:S01]  /*10680*/  FFMA.FTZ R155, R0, R4, R155 ;  /* 0x00000004009b7223 */ /* 0x000fe2000001009b */
[C---:B------:R-:W-:Y:S02]  /*10690*/  IADD3 R3, R2.reuse, 0x51, RZ ;  /* 0x0000005102037810 */ /* 0x040fe40007ffe0ff */
[----:B------:R-:W-:Y:S02]  /*106a0*/  FMNMX.FTZ R8, R161, R8, !PT ;  /* 0x00000008a1087209 */ /* 0x000fe40007810000 */
[----:B------:R-:W-:Y:S02]  /*106b0*/  FMNMX.FTZ R6, R195, R6, !PT ;  /* 0x00000006c3067209 */ /* 0x000fe40007810000 */
[----:B------:R-:W-:Y:S02]  /*106c0*/  IADD3 R4, R2, 0x58, RZ ;  /* 0x0000005802047810 */ /* 0x000fe40007ffe0ff */
[----:B------:R-:W-:Y:S02]  /*106d0*/  I2FP.F32.S32 R10, R10 ;  /* 0x0000000a000a7245 */ /* 0x000fe40000201400 */
[----:B------:R-:W-:Y:S02]  /*106e0*/  I2FP.F32.S32 R3, R3 ;  /* 0x0000000300037245 */ /* 0x000fe40000201400 */
[----:B------:R-:W-:Y:S01]  /*106f0*/  FMNMX.FTZ R8, R159, R8, !PT ;  /* 0x000000089f087209 */ /* 0x000fe20007810000 */
[C---:B------:R-:W-:Y:S01]  /*10700*/  FFMA.FTZ R153, R0.reuse, R10, R153 ;  /* 0x0000000a00997223 */ /* 0x040fe20000010099 */
[----:B------:R-:W-:Y:S01]  /*10710*/  FMNMX.FTZ R6, R193, R6, !PT ;  /* 0x00000006c1067209 */ /* 0x000fe20007810000 */
[CC--:B------:R-:W-:Y:S01]  /*10720*/  FFMA.FTZ R151, R0.reuse, R3.reuse, R151 ;  /* 0x0000000300977223 */ /* 0x0c0fe20000010097 */
[----:B------:R-:W-:Y:S01]  /*10730*/  I2FP.F32.S32 R4, R4 ;  /* 0x0000000400047245 */ /* 0x000fe20000201400 */
[C---:B------:R-:W-:Y:S01]  /*10740*/  FFMA.FTZ R143, R0.reuse, R3, R143 ;  /* 0x00000003008f7223 */ /* 0x040fe2000001008f */
[----:B------:R-:W-:Y:S01]  /*10750*/  FMNMX.FTZ R8, R157, R8, !PT ;  /* 0x000000089d087209 */ /* 0x000fe20007810000 */
[----:B------:R-:W-:Y:S01]  /*10760*/  FFMA.FTZ R145, R0, R10, R145 ;  /* 0x0000000a00917223 */ /* 0x000fe20000010091 */
[----:B------:R-:W-:Y:S01]  /*10770*/  IADD3 R3, R2, 0x61, RZ ;  /* 0x0000006102037810 */ /* 0x000fe20007ffe0ff */
[C---:B------:R-:W-:Y:S01]  /*10780*/  FFMA.FTZ R149, R0.reuse, R4, R149 ;  /* 0x0000000400957223 */ /* 0x040fe20000010095 */
[----:B------:R-:W-:Y:S01]  /*10790*/  FMNMX.FTZ R6, R163, R6, !PT ;  /* 0x00000006a3067209 */ /* 0x000fe20007810000 */
[----:B------:R-:W-:Y:S01]  /*107a0*/  FFMA.FTZ R141, R0, R4, R141 ;  /* 0x00000004008d7223 */ /* 0x000fe2000001008d */
[C---:B------:R-:W-:Y:S02]  /*107b0*/  IADD3 R10, R2.reuse, 0x59, RZ ;  /* 0x00000059020a7810 */ /* 0x040fe40007ffe0ff */
[----:B------:R-:W-:Y:S02]  /*107c0*/  IADD3 R4, R2, 0x60, RZ ;  /* 0x0000006002047810 */ /* 0x000fe40007ffe0ff */
[----:B------:R-:W-:Y:S02]  /*107d0*/  FMNMX.FTZ R8, R155, R8, !PT ;  /* 0x000000089b087209 */ /* 0x000fe40007810000 */
[----:B------:R-:W-:Y:S02]  /*107e0*/  I2FP.F32.S32 R3, R3 ;  /* 0x0000000300037245 */ /* 0x000fe40000201400 */
[----:B------:R-:W-:Y:S02]  /*107f0*/  FMNMX.FTZ R6, R153, R6, !PT ;  /* 0x0000000699067209 */ /* 0x000fe40007810000 */
[----:B------:R-:W-:Y:S01]  /*10800*/  I2FP.F32.S32 R10, R10 ;  /* 0x0000000a000a7245 */ /* 0x000fe20000201400 */
[CC--:B------:R-:W-:Y:S01]  /*10810*/  FFMA.FTZ R134, R0.reuse, R3.reuse, R202 ;  /* 0x0000000300867223 */ /* 0x0c0fe200000100ca */
[----:B------:R-:W-:Y:S01]  /*10820*/  I2FP.F32.S32 R4, R4 ;  /* 0x0000000400047245 */ /* 0x000fe20000201400 */
[C---:B------:R-:W-:Y:S01]  /*10830*/  FFMA.FTZ R127, R0.reuse, R3, R127 ;  /* 0x00000003007f7223 */ /* 0x040fe2000001007f */
[----:B------:R-:W-:Y:S01]  /*10840*/  FMNMX.FTZ R8, R145, R8, !PT ;  /* 0x0000000891087209 */ /* 0x000fe20007810000 */
[C---:B------:R-:W-:Y:S01]  /*10850*/  FFMA.FTZ R147, R0.reuse, R10, R147 ;  /* 0x0000000a00937223 */ /* 0x040fe20000010093 */
[----:B------:R-:W-:Y:S01]  /*10860*/  FMNMX.FTZ R6, R151, R6, !PT ;  /* 0x0000000697067209 */ /* 0x000fe20007810000 */
[-C--:B------:R-:W-:Y:S01]  /*10870*/  FFMA.FTZ R135, R0, R4.reuse, R5 ;  /* 0x0000000400877223 */ /* 0x080fe20000010005 */
[----:B------:R-:W-:Y:S01]  /*10880*/  IADD3 R3, R2, 0x69, RZ ;  /* 0x0000006902037810 */ /* 0x000fe20007ffe0ff */
[C---:B------:R-:W-:Y:S01]  /*10890*/  FFMA.FTZ R129, R0.reuse, R4, R129 ;  /* 0x0000000400817223 */ /* 0x040fe20000010081 */
[----:B------:R-:W-:Y:S01]  /*108a0*/  FMNMX.FTZ R8, R143, R8, !PT ;  /* 0x000000088f087209 */ /* 0x000fe20007810000 */
[----:B------:R-:W-:Y:S01]  /*108b0*/  FFMA.FTZ R137, R0, R10, R137 ;  /* 0x0000000a00897223 */ /* 0x000fe20000010089 */
[----:B------:R-:W-:Y:S02]  /*108c0*/  FMNMX.FTZ R6, R149, R6, !PT ;  /* 0x0000000695067209 */ /* 0x000fe40007810000 */
[C---:B------:R-:W-:Y:S02]  /*108d0*/  IADD3 R4, R2.reuse, 0x70, RZ ;  /* 0x0000007002047810 */ /* 0x040fe40007ffe0ff */
[----:B------:R-:W-:Y:S02]  /*108e0*/  IADD3 R5, R2, 0x68, RZ ;  /* 0x0000006802057810 */ /* 0x000fe40007ffe0ff */
[----:B------:R-:W-:Y:S02]  /*108f0*/  I2FP.F32.S32 R3, R3 ;  /* 0x0000000300037245 */ /* 0x000fe40000201400 */
[----:B------:R-:W-:Y:S02]  /*10900*/  FMNMX.FTZ R8, R141, R8, !PT ;  /* 0x000000088d087209 */ /* 0x000fe40007810000 */
[----:B------:R-:W-:Y:S01]  /*10910*/  FMNMX.FTZ R6, R147, R6, !PT ;  /* 0x0000000693067209 */ /* 0x000fe20007810000 */
[CC--:B------:R-:W-:Y:S01]  /*10920*/  FFMA.FTZ R132, R0.reuse, R3.reuse, R7 ;  /* 0x0000000300847223 */ /* 0x0c0fe20000010007 */
[----:B------:R-:W-:Y:S01]  /*10930*/  I2FP.F32.S32 R4, R4 ;  /* 0x0000000400047245 */ /* 0x000fe20000201400 */
[C---:B------:R-:W-:Y:S01]  /*10940*/  FFMA.FTZ R124, R0.reuse, R3, R124 ;  /* 0x00000003007c7223 */ /* 0x040fe2000001007c */
[----:B------:R-:W-:Y:S02]  /*10950*/  I2FP.F32.S32 R5, R5 ;  /* 0x0000000500057245 */ /* 0x000fe40000201400 */
[----:B------:R-:W-:Y:S01]  /*10960*/  FMNMX.FTZ R8, R137, R8, !PT ;  /* 0x0000000889087209 */ /* 0x000fe20007810000 */
[C---:B------:R-:W-:Y:S01]  /*10970*/  FFMA.FTZ R131, R0.reuse, R4, R131 ;  /* 0x0000000400837223 */ /* 0x040fe20000010083 */
[----:B------:R-:W-:Y:S01]  /*10980*/  FMNMX.FTZ R3, R135, R6, !PT ;  /* 0x0000000687037209 */ /* 0x000fe20007810000 */
[C---:B------:R-:W-:Y:S01]  /*10990*/  FFMA.FTZ R123, R0.reuse, R4, R123 ;  /* 0x00000004007b7223 */ /* 0x040fe2000001007b */
[CC--:B------:R-:W-:Y:S01]  /*109a0*/  FFMA.FTZ R133, R0.reuse, R5.reuse, R9 ;  /* 0x0000000500857223 */ /* 0x0c0fe20000010009 */
[----:B------:R-:W-:Y:S01]  /*109b0*/  FMNMX.FTZ R4, R129, R8, !PT ;  /* 0x0000000881047209 */ /* 0x000fe20007810000 */
[----:B------:R-:W-:Y:S01]  /*109c0*/  FFMA.FTZ R125, R0, R5, R125 ;  /* 0x00000005007d7223 */ /* 0x000fe2000001007d */
[----:B------:R-:W-:Y:S02]  /*109d0*/  FMNMX.FTZ R6, R134, R3, !PT ;  /* 0x0000000386067209 */ /* 0x000fe40007810000 */
[C---:B------:R-:W-:Y:S02]  /*109e0*/  IADD3 R9, R2.reuse, 0x71, RZ ;  /* 0x0000007102097810 */ /* 0x040fe40007ffe0ff */
[----:B------:R-:W-:Y:S02]  /*109f0*/  FMNMX.FTZ R4, R127, R4, !PT ;  /* 0x000000047f047209 */ /* 0x000fe40007810000 */
[----:B------:R-:W-:Y:S02]  /*10a00*/  FMNMX.FTZ R13, R133, R6, !PT ;  /* 0x00000006850d7209 */ /* 0x000fe40007810000 */
[----:B------:R-:W-:Y:S02]  /*10a10*/  IADD3 R3, R2, 0x78, RZ ;  /* 0x0000007802037810 */ /* 0x000fe40007ffe0ff */
[----:B------:R-:W-:Y:S02]  /*10a20*/  I2FP.F32.S32 R9, R9 ;  /* 0x0000000900097245 */ /* 0x000fe40000201400 */
[----:B------:R-:W-:Y:S02]  /*10a30*/  FMNMX.FTZ R7, R125, R4, !PT ;  /* 0x000000047d077209 */ /* 0x000fe40007810000 */
[----:B------:R-:W-:Y:S01]  /*10a40*/  FMNMX.FTZ R4, R132, R13, !PT ;  /* 0x0000000d84047209 */ /* 0x000fe20007810000 */
[-C--:B------:R-:W-:Y:S01]  /*10a50*/  FFMA.FTZ R130, R0, R9.reuse, R130 ;  /* 0x0000000900827223 */ /* 0x080fe20000010082 */
[----:B------:R-:W-:Y:S01]  /*10a60*/  IADD3 R5, R2, 0x79, RZ ;  /* 0x0000007902057810 */ /* 0x000fe20007ffe0ff */
[----:B------:R-:W-:Y:S01]  /*10a70*/  FFMA.FTZ R122, R0, R9, R122 ;  /* 0x00000009007a7223 */ /* 0x000fe2000001007a */
[----:B------:R-:W-:Y:S02]  /*10a80*/  I2FP.F32.S32 R3, R3 ;  /* 0x0000000300037245 */ /* 0x000fe40000201400 */
[----:B------:R-:W-:Y:S02]  /*10a90*/  FMNMX.FTZ R2, R124, R7, !PT ;  /* 0x000000077c027209 */ /* 0x000fe40007810000 */
[----:B------:R-:W-:Y:S01]  /*10aa0*/  FMNMX.FTZ R9, R131, R4, !PT ;  /* 0x0000000483097209 */ /* 0x000fe20007810000 */
[C---:B------:R-:W-:Y:S01]  /*10ab0*/  FFMA.FTZ R53, R0.reuse, R3, R53 ;  /* 0x0000000300357223 */ /* 0x040fe20000010035 */
[----:B------:R-:W-:Y:S01]  /*10ac0*/  I2FP.F32.S32 R5, R5 ;  /* 0x0000000500057245 */ /* 0x000fe20000201400 */
[----:B------:R-:W-:Y:S01]  /*10ad0*/  FFMA.FTZ R121, R0, R3, R121 ;  /* 0x0000000300797223 */ /* 0x000fe20000010079 */
        /* <DEDUP_REMOVED lines=17> */
[C---:B------:R-:W-:Y:S01]  /*10bf0*/  FMUL.FTZ R128, R3.reuse, UR4 ;  /* 0x0000000403807c20 */ /* 0x040fe20008410000 */
[----:B------:R-:W-:Y:S01]  /*10c00*/  FADD.FTZ R5, -R3, R116 ;  /* 0x0000007403057221 */ /* 0x000fe20000010100 */
[C---:B------:R-:W-:Y:S01]  /*10c10*/  FSETP.NEU.FTZ.AND P0, PT, R2.reuse, -INF , PT ;  /* 0xff8000000200780b */ /* 0x040fe20003f1d000 */
[C---:B------:R-:W-:Y:S01]  /*10c20*/  FMUL.FTZ R136, R2.reuse, UR4 ;  /* 0x0000000402887c20 */ /* 0x040fe20008410000 */
[----:B------:R-:W-:Y:S01]  /*10c30*/  FADD.FTZ R4, -R2, R117 ;  /* 0x0000007502047221 */ /* 0x000fe20000010100 */
[----:B------:R-:W-:Y:S03]  /*10c40*/  FMUL.FTZ R55, R5, UR4 ;  /* 0x0000000405377c20 */ /* 0x000fe60008410000 */
[----:B------:R-:W-:Y:S01]  /*10c50*/  FSEL R136, R136, RZ, P0 ;  /* 0x000000ff88887208 */ /* 0x000fe20000000000 */
[----:B------:R-:W-:Y:S01]  /*10c60*/  FMUL.FTZ R54, R4, UR4 ;  /* 0x0000000404367c20 */ /* 0x000fe20008410000 */
[----:B------:R-:W-:Y:S01]  /*10c70*/  FSETP.NEU.FTZ.AND P0, PT, R3, -INF , PT ;  /* 0xff8000000300780b */ /* 0x000fe20003f1d000 */
[----:B------:R-:W1:Y:S02]  /*10c80*/  MUFU.EX2 R55, R55 ;  /* 0x0000003700377308 */ /* 0x000e640000000800 */
        /* <DEDUP_REMOVED lines=9> */
[--C-:B------:R-:W-:Y:S01]  /*10d20*/  FFMA.FTZ R139, R247, UR4, -R128.reuse ;  /* 0x00000004f78b7c23 */ /* 0x100fe20008010880 */
[----:B------:R-:W2:Y:S01]  /*10d30*/  MUFU.EX2 R54, R54 ;  /* 0x0000003600367308 */ /* 0x000ea20000000800 */
[----:B------:R-:W-:Y:S01]  /*10d40*/  FFMA.FTZ R146, R203, UR4, -R128 ;  /* 0x00000004cb927c23 */ /* 0x000fe20008010880 */
[--C-:B------:R-:W-:Y:S01]  /*10d50*/  FFMA.FTZ R150, R195, UR4, -R136.reuse ;  /* 0x00000004c3967c23 */ /* 0x100fe20008010888 */
[--C-:B------:R-:W-:Y:S01]  /*10d60*/  FFMA.FTZ R148, R193, UR4, -R136.reuse ;  /* 0x00000004c1947c23 */ /* 0x100fe20008010888 */
[--C-:B------:R-:W-:Y:S01]  /*10d70*/  FFMA.FTZ R163, R163, UR4, -R136.reuse ;  /* 0x00000004a3a37c23 */ /* 0x100fe20008010888 */
[C---:B-1----:R-:W-:Y:S01]  /*10d80*/  FMUL.FTZ R5, R55.reuse, R113 ;  /* 0x0000007137057220 */ /* 0x042fe20000410000 */
        /* <DEDUP_REMOVED lines=25> */
[----:B------:R-:W-:Y:S03]  /*10f20*/  FMUL.FTZ R37, R55, R81 ;  /* 0x0000005137257220 */ /* 0x000fe60000410000 */
[----:B------:R-:W-:Y:S01]  /*10f30*/  MUFU.EX2 R138, R138 ;  /* 0x0000008a008a7308 */ /* 0x000fe20000000800 */
[--C-:B------:R-:W-:Y:S01]  /*10f40*/  FFMA.FTZ R83, R47, UR4, -R136.reuse ;  /* 0x000000042f537c23 */ /* 0x100fe20008010888 */
[----:B------:R-:W-:Y:S01]  /*10f50*/  FFMA.FTZ R80, R45, UR4, -R136 ;  /* 0x000000042d507c23 */ /* 0x000fe20008010888 */
[C---:B------:R-:W-:Y:S01]  /*10f60*/  FMUL.FTZ R46, R54.reuse, R74 ;  /* 0x0000004a362e7220 */ /* 0x040fe20000410000 */
[----:B------:R-:W-:Y:S01]  /*10f70*/  FMUL.FTZ R47, R54, R75 ;  /* 0x0000004b362f7220 */ /* 0x000fe20000410000 */
[C---:B------:R-:W-:Y:S01]  /*10f80*/  FMUL.FTZ R44, R55.reuse, R72 ;  /* 0x00000048372c7220 */ /* 0x040fe20000410000 */
[----:B------:R-:W-:Y:S01]  /*10f90*/  FMUL.FTZ R45, R55, R73 ;  /* 0x00000049372d7220 */ /* 0x000fe20000410000 */
[--C-:B------:R-:W-:Y:S03]  /*10fa0*/  FFMA.FTZ R82, R235, UR4, -R128.reuse ;  /* 0x00000004eb527c23 */ /* 0x100fe60008010880 */
[----:B------:R-:W2:Y:S01]  /*10fb0*/  MUFU.EX2 R117, R117 ;  /* 0x0000007500757308 */ /* 0x000ea20000000800 */
[----:B-1----:R-:W-:Y:S01]  /*10fc0*/  F2FP.F16.F32.PACK_AB R57, R140, R199 ;  /* 0x000000c78c39723e */ /* 0x002fe200000000ff */
[----:B------:R-:W-:Y:S01]  /*10fd0*/  FFMA.FTZ R81, R233, UR4, -R128 ;  /* 0x00000004e9517c23 */ /* 0x000fe20008010880 */
[----:B------:R-:W-:Y:S01]  /*10fe0*/  FFMA.FTZ R88, R225, UR4, -R136 ;  /* 0x00000004e1587c23 */ /* 0x000fe20008010888 */
[----:B------:R-:W-:Y:S01]  /*10ff0*/  FFMA.FTZ R97, R221, UR4, -R128 ;  /* 0x00000004dd617c23 */ /* 0x000fe20008010880 */
[----:B------:R-:W-:Y:S01]  /*11000*/  FFMA.FTZ R91, R231, UR4, -R136 ;  /* 0x00000004e75b7c23 */ /* 0x000fe20008010888 */
[--C-:B------:R-:W-:Y:S01]  /*11010*/  FFMA.FTZ R90, R219, UR4, -R128.reuse ;  /* 0x00000004db5a7c23 */ /* 0x100fe20008010880 */
[--C-:B------:R-:W-:Y:S03]  /*11020*/  FFMA.FTZ R89, R217, UR4, -R128.reuse ;  /* 0x00000004d9597c23 */ /* 0x100fe60008010880 */
[----:B------:R-:W-:Y:S01]  /*11030*/  MUFU.EX2 R144, R144 ;  /* 0x0000009000907308 */ /* 0x000fe20000000800 */
[----:B------:R-:W-:Y:S01]  /*11040*/  LDSM.16.MT88.4 R72, [R164+0xc400] ;  /* 0x00c40000a448783b */ /* 0x000fe20000004200 */
[--C-:B------:R-:W-:Y:S01]  /*11050*/  FFMA.FTZ R106, R121, UR4, -R128.reuse ;  /* 0x00000004796a7c23 */ /* 0x100fe20008010880 */
[--C-:B------:R-:W-:Y:S01]  /*11060*/  FFMA.FTZ R112, R122, UR4, -R128.reuse ;  /* 0x000000047a707c23 */ /* 0x100fe20008010880 */
[--C-:B------:R-:W-:Y:S01]  /*11070*/  FFMA.FTZ R154, R161, UR4, -R128.reuse ;  /* 0x00000004a19a7c23 */ /* 0x100fe20008010880 */
[--C-:B------:R-:W-:Y:S01]  /*11080*/  FFMA.FTZ R159, R159, UR4, -R128.reuse ;  /* 0x000000049f9f7c23 */ /* 0x100fe20008010880 */
[--C-:B------:R-:W-:Y:S01]  /*11090*/  FFMA.FTZ R157, R157, UR4, -R128.reuse ;  /* 0x000000049d9d7c23 */ /* 0x100fe20008010880 */
[----:B------:R-:W-:Y:S03]  /*110a0*/  FFMA.FTZ R152, R155, UR4, -R128 ;  /* 0x000000049b987c23 */ /* 0x000fe60008010880 */
[----:B------:R-:W1:Y:S01]  /*110b0*/  MUFU.EX2 R142, R142 ;  /* 0x0000008e008e7308 */ /* 0x000e620000000800 */
[----:B--2---:R-:W-:Y:S01]  /*110c0*/  F2FP.F16.F32.PACK_AB R59, R117, R138 ;  /* 0x0000008a753b723e */ /* 0x004fe200000000ff */
[----:B------:R-:W-:Y:S01]  /*110d0*/  LDSM.16.MT88.4 R108, [R164+0xac00] ;  /* 0x00ac0000a46c783b */ /* 0x000fe20000004200 */
[----:B------:R-:W-:Y:S01]  /*110e0*/  FFMA.FTZ R199, R54, R189, R199 ;  /* 0x000000bd36c77223 */ /* 0x000fe200000100c7 */
[--C-:B------:R-:W-:Y:S01]  /*110f0*/  FFMA.FTZ R105, R215, UR4, -R136.reuse ;  /* 0x00000004d7697c23 */ /* 0x100fe20008010888 */
[--C-:B------:R-:W-:Y:S01]  /*11100*/  FFMA.FTZ R98, R213, UR4, -R136.reuse ;  /* 0x00000004d5627c23 */ /* 0x100fe20008010888 */
[--C-:B------:R-:W-:Y:S01]  /*11110*/  FFMA.FTZ R96, R211, UR4, -R136.reuse ;  /* 0x00000004d3607c23 */ /* 0x100fe20008010888 */
[----:B------:R-:W-:Y:S03]  /*11120*/  FFMA.FTZ R99, R209, UR4, -R136 ;  /* 0x00000004d1637c23 */ /* 0x000fe60008010888 */
[----:B------:R-:W2:Y:S01]  /*11130*/  MUFU.EX2 R139, R139 ;  /* 0x0000008b008b7308 */ /* 0x000ea20000000800 */
[--C-:B------:R-:W-:Y:S01]  /*11140*/  FFMA.FTZ R104, R207, UR4, -R128.reuse ;  /* 0x00000004cf687c23 */ /* 0x100fe20008010880 */
[--C-:B------:R-:W-:Y:S01]  /*11150*/  FFMA.FTZ R201, R201, UR4, -R128.reuse ;  /* 0x00000004c9c97c23 */ /* 0x100fe20008010880 */
[----:B------:R-:W-:Y:S01]  /*11160*/  FFMA.FTZ R107, R205, UR4, -R128 ;  /* 0x00000004cd6b7c23 */ /* 0x000fe20008010880 */
[----:B------:R-:W-:Y:S01]  /*11170*/  FADD.FTZ R199, R140, R199 ;  /* 0x000000c78cc77221 */ /* 0x000fe20000010000 */
[--C-:B------:R-:W-:Y:S01]  /*11180*/  FFMA.FTZ R158, R153, UR4, -R136.reuse ;  /* 0x00000004999e7c23 */ /* 0x100fe20008010888 */
[--C-:B------:R-:W-:Y:S01]  /*11190*/  FFMA.FTZ R151, R151, UR4, -R136.reuse ;  /* 0x0000000497977c23 */ /* 0x100fe20008010888 */
[----:B------:R-:W-:Y:S03]  /*111a0*/  FFMA.FTZ R156, R149, UR4, -R136 ;  /* 0x00000004959c7c23 */ /* 0x000fe60008010888 */
[----:B------:R-:W-:Y:S01]  /*111b0*/  MUFU.EX2 R83, R83 ;  /* 0x0000005300537308 */ /* 0x000fe20000000800 */
[----:B-1----:R-:W-:Y:S01]  /*111c0*/  F2FP.F16.F32.PACK_AB R56, R142, R144 ;  /* 0x000000908e38723e */ /* 0x002fe200000000ff */
[----:B------:R-:W-:Y:S01]  /*111d0*/  FFMA.FTZ R144, R55, R188, R144 ;  /* 0x000000bc37907223 */ /* 0x000fe20000010090 */
[----:B------:R-:W-:Y:S01]  /*111e0*/  FADD.FTZ R138, R138, R199 ;  /* 0x000000c78a8a7221 */ /* 0x000fe20000010000 */
[----:B------:R-:W-:Y:S01]  /*111f0*/  FFMA.FTZ R147, R147, UR4, -R136 ;  /* 0x0000000493937c23 */ /* 0x000fe20008010888 */
[--C-:B------:R-:W-:Y:S01]  /*11200*/  FFMA.FTZ R145, R145, UR4, -R128.reuse ;  /* 0x0000000491917c23 */ /* 0x100fe20008010880 */
[----:B------:R-:W-:Y:S01]  /*11210*/  FFMA.FTZ R160, R143, UR4, -R128 ;  /* 0x000000048fa07c23 */ /* 0x000fe20008010880 */
[----:B------:R-:W-:Y:S03]  /*11220*/  FADD.FTZ R138, R117, R138 ;  /* 0x0000008a758a7221 */ /* 0x000fe60000010000 */
[----:B------:R-:W-:Y:S01]  /*11230*/  MUFU.EX2 R82, R82 ;  /* 0x0000005200527308 */ /* 0x000fe20000000800 */
[----:B--2---:R-:W-:Y:S01]  /*11240*/  F2FP.F16.F32.PACK_AB R58, R116, R139 ;  /* 0x0000008b743a723e */ /* 0x004fe200000000ff */
[--C-:B------:R-:W-:Y:S01]  /*11250*/  FFMA.FTZ R141, R141, UR4, -R128.reuse ;  /* 0x000000048d8d7c23 */ /* 0x100fe20008010880 */
[----:B------:R-:W-:Y:S01]  /*11260*/  FFMA.FTZ R140, R137, UR4, -R128 ;  /* 0x00000004898c7c23 */ /* 0x000fe20008010880 */
[--C-:B------:R-:W-:Y:S01]  /*11270*/  FFMA.FTZ R135, R135, UR4, -R136.reuse ;  /* 0x0000000487877c23 */ /* 0x100fe20008010888 */
[----:B------:R-:W-:Y:S01]  /*11280*/  FFMA.FTZ R134, R134, UR4, -R136 ;  /* 0x0000000486867c23 */ /* 0x000fe20008010888 */
[----:B------:R-:W-:Y:S01]  /*11290*/  FADD.FTZ R144, R142, R144 ;  /* 0x000000908e907221 */ /* 0x000fe20000010000 */
[----:B------:R-:W-:Y:S01]  /*112a0*/  FFMA.FTZ R129, R129, UR4, -R128 ;  /* 0x0000000481817c23 */ /* 0x000fe20008010880 */
[C---:B------:R-:W-:Y:S02]  /*112b0*/  HMMA.16816.F32 R4, R56.reuse, R16, R4 ;  /* 0x000000103804723c */ /* 0x040fe40000001804 */
[----:B------:R-:W-:Y:S03]  /*112c0*/  MUFU.EX2 R88, R88 ;  /* 0x0000005800587308 */ /* 0x000fe60000000800 */
[----:B------:R-:W-:Y:S01]  /*112d0*/  FADD.FTZ R139, R139, R144 ;  /* 0x000000908b8b7221 */ /* 0x000fe20000010000 */
[C---:B------:R-:W-:Y:S06]  /*112e0*/  HMMA.16816.F32 R8, R56.reuse, R18, R8 ;  /* 0x000000123808723c */ /* 0x040fec0000001808 */
[----:B------:R-:W-:Y:S01]  /*112f0*/  MUFU.EX2 R97, R97 ;  /* 0x0000006100617308 */ /* 0x000fe20000000800 */
[----:B------:R-:W-:Y:S01]  /*11300*/  ISETP.GT.AND P0, PT, R174, 0x1, PT ;  /* 0x00000001ae00780c */ /* 0x000fe20003f04270 */
[C---:B------:R-:W-:Y:S01]  /*11310*/  FMUL.FTZ R16, R55.reuse, R100 ;  /* 0x0000006437107220 */ /* 0x040fe20000410000 */
[C---:B------:R-:W-:Y:S03]  /*11320*/  HMMA.16816.F32 R12, R56.reuse, R24, R12 ;  /* 0x00000018380c723c */ /* 0x040fe6000000180c */
[C---:B------:R-:W-:Y:S01]  /*11330*/  FMUL.FTZ R19, R54.reuse, R103 ;  /* 0x0000006736137220 */ /* 0x040fe20000410000 */
[----:B------:R-:W-:Y:S01]  /*11340*/  FMUL.FTZ R18, R54, R102 ;  /* 0x0000006636127220 */ /* 0x000fe20000410000 */
[----:B------:R-:W-:Y:S01]  /*11350*/  FMUL.FTZ R17, R55, R101 ;  /* 0x0000006537117220 */ /* 0x000fe20000410000 */
[----:B------:R-:W-:Y:S01]  /*11360*/  FFMA.FTZ R100, R131, UR4, -R136 ;  /* 0x0000000483647c23 */ /* 0x000fe20008010888 */
[----:B------:R-:W-:Y:S01]  /*11370*/  MUFU.EX2 R146, R146 ;  /* 0x0000009200927308 */ /* 0x000fe20000000800 */
[--C-:B------:R-:W-:Y:S03]  /*11380*/  FFMA.FTZ R101, R124, UR4, -R128.reuse ;  /* 0x000000047c657c23 */ /* 0x100fe60008010880 */
[----:B------:R-:W-:Y:S01]  /*11390*/  FADD.FTZ R139, R116, R139 ;  /* 0x0000008b748b7221 */ /* 0x000fe20000010000 */
[C---:B------:R-:W-:Y:S01]  /*113a0*/  FMUL.FTZ R24, R55.reuse, R92 ;  /* 0x0000005c37187220 */ /* 0x040fe20000410000 */
[C---:B------:R-:W-:Y:S03]  /*113b0*/  HMMA.16816.F32 R16, R56.reuse, R26, R16 ;  /* 0x0000001a3810723c */ /* 0x040fe60000001810 */
[----:B------:R-:W-:Y:S01]  /*113c0*/  FMUL.FTZ R25, R55, R93 ;  /* 0x0000005d37197220 */ /* 0x000fe20000410000 */
[----:B------:R-:W-:Y:S01]  /*113d0*/  MUFU.EX2 R116, R101 ;  /* 0x0000006500747308 */ /* 0x000fe20000000800 */
[----:B------:R-:W-:Y:S01]  /*113e0*/  FFMA.FTZ R92, R223, UR4, -R128 ;  /* 0x00000004df5c7c23 */ /* 0x000fe20008010880 */
[C---:B------:R-:W-:Y:S05]  /*113f0*/  HMMA.16816.F32 R20, R56.reuse, R32, R20 ;  /* 0x000000203814723c */ /* 0x040fea0000001814 */
[C---:B------:R-:W-:Y:S01]  /*11400*/  FMUL.FTZ R26, R54.reuse, R94 ;  /* 0x0000005e361a7220 */ /* 0x040fe20000410000 */
[----:B------:R-:W-:Y:S02]  /*11410*/  FMUL.FTZ R27, R54, R95 ;  /* 0x0000005f361b7220 */ /* 0x000fe40000410000 */
[----:B------:R-:W-:Y:S03]  /*11420*/  MUFU.EX2 R92, R92 ;  /* 0x0000005c005c7308 */ /* 0x000fe60000000800 */
[--C-:B------:R-:W-:Y:S01]  /*11430*/  FFMA.FTZ R95, R130, UR4, -R136.reuse ;  /* 0x00000004825f7c23 */ /* 0x100fe20008010888 */
[--C-:B------:R-:W-:Y:S01]  /*11440*/  FFMA.FTZ R94, R53, UR4, -R136.reuse ;  /* 0x00000004355e7c23 */ /* 0x100fe20008010888 */
[C---:B------:R-:W-:Y:S01]  /*11450*/  FMUL.FTZ R32, R55.reuse, R84 ;  /* 0x0000005437207220 */ /* 0x040fe20000410000 */
[C---:B------:R-:W-:Y:S04]  /*11460*/  HMMA.16816.F32 R24, R56.reuse, R34, R24 ;  /* 0x000000223818723c */ /* 0x040fe80000001818 */
[----:B------:R-:W-:Y:S01]  /*11470*/  MUFU.EX2 R121, R100 ;  /* 0x0000006400797308 */ /* 0x000fe20000000800 */
[----:B------:R-:W-:Y:S01]  /*11480*/  FMUL.FTZ R33, R55, R85 ;  /* 0x0000005537217220 */ /* 0x000fe20000410000 */
[--C-:B------:R-:W-:Y:S01]  /*11490*/  FFMA.FTZ R84, R67, UR4, -R136.reuse ;  /* 0x0000000443547c23 */ /* 0x100fe20008010888 */
[----:B------:R-:W-:Y:S01]  /*114a0*/  FFMA.FTZ R85, R239, UR4, -R136 ;  /* 0x00000004ef557c23 */ /* 0x000fe20008010888 */
[C---:B------:R-:W-:Y:S06]  /*114b0*/  HMMA.16816.F32 R28, R56.reuse, R40, R28 ;  /* 0x00000028381c723c */ /* 0x040fec000000181c */
[----:B------:R-:W-:Y:S01]  /*114c0*/  MUFU.EX2 R84, R84 ;  /* 0x0000005400547308 */ /* 0x000fe20000000800 */
[C---:B------:R-:W-:Y:S01]  /*114d0*/  FMUL.FTZ R34, R54.reuse, R86 ;  /* 0x0000005636227220 */ /* 0x040fe20000410000 */
[----:B------:R-:W-:Y:S03]  /*114e0*/  FMUL.FTZ R35, R54, R87 ;  /* 0x0000005736237220 */ /* 0x000fe60000410000 */
[----:B------:R-:W-:Y:S01]  /*114f0*/  FMUL.FTZ R40, R55, R76 ;  /* 0x0000004c37287220 */ /* 0x000fe20000410000 */
[----:B------:R-:W-:Y:S02]  /*11500*/  FFMA.FTZ R76, R65, UR4, -R128 ;  /* 0x00000004414c7c23 */ /* 0x000fe40008010880 */
[----:B------:R-:W-:Y:S01]  /*11510*/  LDSM.16.MT88.4 R64, [R118+0x9400] ;  /* 0x009400007640783b */ /* 0x000fe20000004200 */
[----:B------:R-:W-:Y:S01]  /*11520*/  FMUL.FTZ R41, R55, R77 ;  /* 0x0000004d37297220 */ /* 0x000fe20000410000 */
[--C-:B------:R-:W-:Y:S01]  /*11530*/  FFMA.FTZ R77, R133, UR4, -R136.reuse ;  /* 0x00000004854d7c23 */ /* 0x100fe20008010888 */
[C---:B------:R-:W-:Y:S01]  /*11540*/  HMMA.16816.F32 R32, R56.reuse, R42, R32 ;  /* 0x0000002a3820723c */ /* 0x040fe20000001820 */
[----:B------:R-:W1:Y:S02]  /*11550*/  MUFU.EX2 R76, R76 ;  /* 0x0000004c004c7308 */ /* 0x000e640000000800 */
[--C-:B------:R-:W-:Y:S01]  /*11560*/  FFMA.FTZ R87, R227, UR4, -R136.reuse ;  /* 0x00000004e3577c23 */ /* 0x100fe20008010888 */
[----:B------:R-:W-:Y:S01]  /*11570*/  FFMA.FTZ R133, R132, UR4, -R136 ;  /* 0x0000000484857c23 */ /* 0x000fe20008010888 */
[----:B------:R-:W-:Y:S01]  /*11580*/  FFMA.FTZ R93, R237, UR4, -R128 ;  /* 0x00000004ed5d7c23 */ /* 0x000fe20008010880 */
[C---:B------:R-:W-:Y:S05]  /*11590*/  HMMA.16816.F32 R36, R56.reuse, R48, R36 ;  /* 0x000000303824723c */ /* 0x040fea0000001824 */
[----:B------:R-:W-:Y:S01]  /*115a0*/  MUFU.EX2 R85, R85 ;  /* 0x0000005500557308 */ /* 0x000fe20000000800 */
[C---:B------:R-:W-:Y:S01]  /*115b0*/  FMUL.FTZ R42, R54.reuse, R78 ;  /* 0x0000004e362a7220 */ /* 0x040fe20000410000 */
[----:B------:R-:W-:Y:S01]  /*115c0*/  FMUL.FTZ R43, R54, R79 ;  /* 0x0000004f362b7220 */ /* 0x000fe20000410000 */
[C---:B------:R-:W-:Y:S03]  /*115d0*/  FMUL.FTZ R48, R55.reuse, R68 ;  /* 0x0000004437307220 */ /* 0x040fe60000410000 */
[----:B------:R-:W-:Y:S04]  /*115e0*/  FMUL.FTZ R49, R55, R69 ;  /* 0x0000004537317220 */ /* 0x000fe80000410000 */
[----:B------:R-:W-:Y:S01]  /*115f0*/  MUFU.EX2 R87, R87 ;  /* 0x0000005700577308 */ /* 0x000fe20000000800 */
[----:B-1----:R-:W-:Y:S01]  /*11600*/  FADD.FTZ R102, R76, R139 ;  /* 0x0000008b4c667221 */ /* 0x002fe20000010000 */
[C---:B------:R-:W-:Y:S03]  /*11610*/  HMMA.16816.F32 R40, R56.reuse, R50, R40 ;  /* 0x000000323828723c */ /* 0x040fe60000001828 */
[--C-:B------:R-:W-:Y:S01]  /*11620*/  FFMA.FTZ R86, R229, UR4, -R136.reuse ;  /* 0x00000004e5567c23 */ /* 0x100fe20008010888 */
[----:B------:R-:W-:Y:S01]  /*11630*/  FFMA.FTZ R136, R52, UR4, -R136 ;  /* 0x0000000434887c23 */ /* 0x000fe20008010888 */
[--C-:B------:R-:W-:Y:S01]  /*11640*/  FFMA.FTZ R117, R125, UR4, -R128.reuse ;  /* 0x000000047d757c23 */ /* 0x100fe20008010880 */
[C---:B------:R-:W-:Y:S02]  /*11650*/  HMMA.16816.F32 R44, R56.reuse, R60, R44 ;  /* 0x0000003c382c723c */ /* 0x040fe4000000182c */
[----:B------:R-:W1:Y:S03]  /*11660*/  MUFU.EX2 R93, R93 ;  /* 0x0000005d005d7308 */ /* 0x000e660000000800 */
[C---:B------:R-:W-:Y:S01]  /*11670*/  FMUL.FTZ R50, R54.reuse, R70 ;  /* 0x0000004636327220 */ /* 0x040fe20000410000 */
[----:B------:R-:W-:Y:S01]  /*11680*/  FMUL.FTZ R51, R54, R71 ;  /* 0x0000004736337220 */ /* 0x000fe20000410000 */
[----:B------:R-:W-:Y:S01]  /*11690*/  FFMA.FTZ R123, R123, UR4, -R128 ;  /* 0x000000047b7b7c23 */ /* 0x000fe20008010880 */
[----:B------:R-:W-:Y:S04]  /*116a0*/  LDSM.16.MT88.4 R68, [R118+0xa000] ;  /* 0x00a000007644783b */ /* 0x000fe80000004200 */
[----:B------:R2:W-:Y:S01]  /*116b0*/  MUFU.EX2 R132, R77 ;  /* 0x0000004d00847308 */ /* 0x0005e20000000800 */
[----:B------:R-:W-:Y:S01]  /*116c0*/  MOV R174, R120 ;  /* 0x0000007800ae7202 */ /* 0x000fe20000000f00 */
[----:B------:R-:W-:Y:S02]  /*116d0*/  HMMA.16816.F32 R48, R56, R62, R48 ;  /* 0x0000003e3830723c */ /* 0x000fe40000001830 */
[----:B------:R-:W3:Y:S06]  /*116e0*/  LDSM.16.MT88.4 R60, [R164+0x9400] ;  /* 0x00940000a43c783b */ /* 0x000eec0000004200 */
[----:B------:R-:W4:Y:S03]  /*116f0*/  MUFU.EX2 R80, R80 ;  /* 0x0000005000507308 */ /* 0x000f260000000800 */
[C---:B-1----:R-:W-:Y:S01]  /*11700*/  F2FP.F16.F32.PACK_AB R56, R93.reuse, R76 ;  /* 0x0000004c5d38723e */ /* 0x042fe200000000ff */
[----:B------:R-:W-:Y:S01]  /*11710*/  FADD.FTZ R93, R93, R102 ;  /* 0x000000665d5d7221 */ /* 0x000fe20000010000 */
[C---:B------:R-:W-:Y:S05]  /*11720*/  F2FP.F16.F32.PACK_AB R57, R84.reuse, R85 ;  /* 0x000000555439723e */ /* 0x040fea00000000ff */
[----:B------:R-:W1:Y:S01]  /*11730*/  MUFU.EX2 R81, R81 ;  /* 0x0000005100517308 */ /* 0x000e620000000800 */
[----:B--2---:R-:W-:Y:S01]  /*11740*/  LDSM.16.MT88.4 R76, [R164+0xe800] ;  /* 0x00e80000a44c783b */ /* 0x004fe20000004200 */
[----:B------:R-:W-:Y:S04]  /*11750*/  FADD.FTZ R85, R85, R138 ;  /* 0x0000008a55557221 */ /* 0x000fe80000010000 */
[----:B------:R-:W-:Y:S04]  /*11760*/  FADD.FTZ R84, R84, R85 ;  /* 0x0000005554547221 */ /* 0x000fe80000010000 */
[----:B------:R-:W-:Y:S01]  /*11770*/  MUFU.EX2 R86, R86 ;  /* 0x0000005600567308 */ /* 0x000fe20000000800 */
[C---:B----4-:R-:W-:Y:S01]  /*11780*/  F2FP.F16.F32.PACK_AB R59, R80.reuse, R83 ;  /* 0x00000053503b723e */ /* 0x050fe200000000ff */
[----:B------:R-:W-:Y:S01]  /*11790*/  LDSM.16.MT88.4 R100, [R118+0xac00] ;  /* 0x00ac00007664783b */ /* 0x000fe20000004200 */
[----:B------:R-:W-:Y:S04]  /*117a0*/  FADD.FTZ R83, R83, R84 ;  /* 0x0000005453537221 */ /* 0x000fe80000010000 */
[----:B------:R-:W-:Y:S03]  /*117b0*/  FADD.FTZ R80, R80, R83 ;  /* 0x0000005350507221 */ /* 0x000fe60000010000 */
[----:B------:R-:W2:Y:S01]  /*117c0*/  MUFU.EX2 R91, R91 ;  /* 0x0000005b005b7308 */ /* 0x000ea20000000800 */
[C---:B-1----:R-:W-:Y:S01]  /*117d0*/  F2FP.F16.F32.PACK_AB R58, R81.reuse, R82 ;  /* 0x00000052513a723e */ /* 0x042fe200000000ff */
[----:B------:R-:W-:Y:S04]  /*117e0*/  FADD.FTZ R82, R82, R93 ;  /* 0x0000005d52527221 */ /* 0x000fe80000010000 */
[----:B------:R-:W-:Y:S04]  /*117f0*/  FADD.FTZ R81, R81, R82 ;  /* 0x0000005251517221 */ /* 0x000fe80000010000 */
[----:B------:R-:W-:Y:S01]  /*11800*/  MUFU.EX2 R124, R95 ;  /* 0x0000005f007c7308 */ /* 0x000fe20000000800 */
[C---:B---3--:R-:W-:Y:S09]  /*11810*/  HMMA.16816.F32 R4, R56.reuse, R60, R4 ;  /* 0x0000003c3804723c */ /* 0x048ff20000001804 */
[----:B------:R-:W-:Y:S01]  /*11820*/  MUFU.EX2 R122, R94 ;  /* 0x0000005e007a7308 */ /* 0x000fe20000000800 */
[C---:B------:R-:W-:Y:S01]  /*11830*/  HMMA.16816.F32 R8, R56.reuse, R62, R8 ;  /* 0x0000003e3808723c */ /* 0x040fe20000001808 */
[----:B------:R-:W1:Y:S08]  /*11840*/  LDSM.16.MT88.4 R60, [R164+0xb400] ;  /* 0x00b40000a43c783b */ /* 0x000e700000004200 */
[----:B------:R-:W-:Y:S01]  /*11850*/  MUFU.EX2 R197, R197 ;  /* 0x000000c500c57308 */ /* 0x000fe20000000800 */
[C---:B------:R-:W-:Y:S09]  /*11860*/  HMMA.16816.F32 R12, R56.reuse, R64, R12 ;  /* 0x00000040380c723c */ /* 0x040ff2000000180c */
[----:B------:R-:W-:Y:S01]  /*11870*/  MUFU.EX2 R150, R150 ;  /* 0x0000009600967308 */ /* 0x000fe20000000800 */
[C---:B------:R-:W-:Y:S01]  /*11880*/  HMMA.16816.F32 R16, R56.reuse, R66, R16 ;  /* 0x000000423810723c */ /* 0x040fe20000001810 */
[----:B------:R-:W3:Y:S08]  /*11890*/  LDSM.16.MT88.4 R64, [R118+0xb400] ;  /* 0x00b400007640783b */ /* 0x000ef00000004200 */
[----:B------:R-:W-:Y:S10]  /*118a0*/  MUFU.EX2 R148, R148 ;  /* 0x0000009400947308 */ /* 0x000ff40000000800 */
[----:B------:R-:W-:Y:S10]  /*118b0*/  MUFU.EX2 R163, R163 ;  /* 0x000000a300a37308 */ /* 0x000ff40000000800 */
[----:B------:R-:W-:Y:S01]  /*118c0*/  MUFU.EX2 R154, R154 ;  /* 0x0000009a009a7308 */ /* 0x000fe20000000800 */
[C---:B-1----:R-:W-:Y:S09]  /*118d0*/  HMMA.16816.F32 R20, R56.reuse, R60, R20 ;  /* 0x0000003c3814723c */ /* 0x042ff20000001814 */
[----:B------:R-:W-:Y:S01]  /*118e0*/  MUFU.EX2 R159, R159 ;  /* 0x0000009f009f7308 */ /* 0x000fe20000000800 */
[C---:B------:R-:W-:Y:S01]  /*118f0*/  HMMA.16816.F32 R24, R56.reuse, R62, R24 ;  /* 0x0000003e3818723c */ /* 0x040fe20000001818 */
[----:B------:R-:W1:Y:S08]  /*11900*/  LDSM.16.MT88.4 R60, [R164+0xd400] ;  /* 0x00d40000a43c783b */ /* 0x000e700000004200 */
[----:B------:R-:W-:Y:S01]  /*11910*/  MUFU.EX2 R157, R157 ;  /* 0x0000009d009d7308 */ /* 0x000fe20000000800 */
[C---:B---3--:R-:W-:Y:S06]  /*11920*/  HMMA.16816.F32 R28, R56.reuse, R64, R28 ;  /* 0x00000040381c723c */ /* 0x048fec000000181c */
[C---:B------:R-:W-:Y:S01]  /*11930*/  HMMA.16816.F32 R32, R56.reuse, R66, R32 ;  /* 0x000000423820723c */ /* 0x040fe20000001820 */
[----:B------:R-:W3:Y:S02]  /*11940*/  LDSM.16.MT88.4 R64, [R118+0xd400] ;  /* 0x00d400007640783b */ /* 0x000ee40000004200 */
[----:B------:R-:W-:Y:S10]  /*11950*/  MUFU.EX2 R152, R152 ;  /* 0x0000009800987308 */ /* 0x000ff40000000800 */
[----:B------:R-:W-:Y:S10]  /*11960*/  MUFU.EX2 R90, R90 ;  /* 0x0000005a005a7308 */ /* 0x000ff40000000800 */
[----:B------:R-:W4:Y:S10]  /*11970*/  MUFU.EX2 R89, R89 ;  /* 0x0000005900597308 */ /* 0x000f340000000800 */
[----:B------:R-:W-:Y:S01]  /*11980*/  MUFU.EX2 R105, R105 ;  /* 0x0000006900697308 */ /* 0x000fe20000000800 */
[C---:B-1----:R-:W-:Y:S09]  /*11990*/  HMMA.16816.F32 R36, R56.reuse, R60, R36 ;  /* 0x0000003c3824723c */ /* 0x042ff20000001824 */
[----:B------:R-:W-:Y:S01]  /*119a0*/  MUFU.EX2 R98, R98 ;  /* 0x0000006200627308 */ /* 0x000fe20000000800 */
[C---:B------:R-:W-:Y:S01]  /*119b0*/  HMMA.16816.F32 R40, R56.reuse, R62, R40 ;  /* 0x0000003e3828723c */ /* 0x040fe20000001828 */
[----:B------:R-:W1:Y:S05]  /*119c0*/  LDSM.16.MT88.4 R60, [R164+0x9800] ;  /* 0x00980000a43c783b */ /* 0x000e6a0000004200 */
[C---:B---3--:R-:W-:Y:S03]  /*119d0*/  HMMA.16816.F32 R44, R56.reuse, R64, R44 ;  /* 0x00000040382c723c */ /* 0x048fe6000000182c */
[----:B------:R-:W-:Y:S03]  /*119e0*/  MUFU.EX2 R96, R96 ;  /* 0x0000006000607308 */ /* 0x000fe60000000800 */
[----:B------:R-:W-:Y:S01]  /*119f0*/  HMMA.16816.F32 R48, R56, R66, R48 ;  /* 0x000000423830723c */ /* 0x000fe20000001830 */
[----:B------:R-:W3:Y:S06]  /*11a00*/  LDSM.16.MT88.4 R64, [R118+0x9800] ;  /* 0x009800007640783b */ /* 0x000eec0000004200 */
[----:B------:R-:W-:Y:S01]  /*11a10*/  MUFU.EX2 R99, R99 ;  /* 0x0000006300637308 */ /* 0x000fe20000000800 */
[----:B------:R-:W-:Y:S03]  /*11a20*/  F2FP.F16.F32.PACK_AB R59, R88, R87 ;  /* 0x00000057583b723e */ /* 0x000fe600000000ff */
[----:B------:R-:W-:Y:S06]  /*11a30*/  F2FP.F16.F32.PACK_AB R56, R97, R92 ;  /* 0x0000005c6138723e */ /* 0x000fec00000000ff */
[----:B------:R-:W-:Y:S01]  /*11a40*/  MUFU.EX2 R104, R104 ;  /* 0x0000006800687308 */ /* 0x000fe20000000800 */
[C---:B--2---:R-:W-:Y:S01]  /*11a50*/  F2FP.F16.F32.PACK_AB R57, R86.reuse, R91 ;  /* 0x0000005b5639723e */ /* 0x044fe200000000ff */
[----:B------:R-:W-:Y:S01]  /*11a60*/  FADD.FTZ R91, R91, R80 ;  /* 0x000000505b5b7221 */ /* 0x000fe20000010000 */
[----:B----4-:R-:W-:Y:S03]  /*11a70*/  F2FP.F16.F32.PACK_AB R58, R89, R90 ;  /* 0x0000005a593a723e */ /* 0x010fe600000000ff */
[----:B------:R-:W-:Y:S04]  /*11a80*/  FADD.FTZ R86, R86, R91 ;  /* 0x0000005b56567221 */ /* 0x000fe80000010000 */
[----:B------:R-:W-:Y:S10]  /*11a90*/  MUFU.EX2 R201, R201 ;  /* 0x000000c900c97308 */ /* 0x000ff40000000800 */
[----:B------:R-:W-:Y:S01]  /*11aa0*/  MUFU.EX2 R107, R107 ;  /* 0x0000006b006b7308 */ /* 0x000fe20000000800 */
[C---:B-1----:R-:W-:Y:S06]  /*11ab0*/  HMMA.16816.F32 R4, R56.reuse, R60, R4 ;  /* 0x0000003c3804723c */ /* 0x042fec0000001804 */
[C---:B------:R-:W-:Y:S01]  /*11ac0*/  HMMA.16816.F32 R8, R56.reuse, R62, R8 ;  /* 0x0000003e3808723c */ /* 0x040fe20000001808 */
[----:B------:R-:W1:Y:S02]  /*11ad0*/  LDSM.16.MT88.4 R60, [R164+0xb800] ;  /* 0x00b80000a43c783b */ /* 0x000e640000004200 */
[----:B------:R-:W-:Y:S03]  /*11ae0*/  MUFU.EX2 R158, R158 ;  /* 0x0000009e009e7308 */ /* 0x000fe60000000800 */
[C---:B---3--:R-:W-:Y:S07]  /*11af0*/  HMMA.16816.F32 R12, R56.reuse, R64, R12 ;  /* 0x00000040380c723c */ /* 0x048fee000000180c */
[----:B------:R-:W2:Y:S01]  /*11b00*/  MUFU.EX2 R151, R151 ;  /* 0x0000009700977308 */ /* 0x000ea20000000800 */
[C---:B------:R-:W-:Y:S01]  /*11b10*/  HMMA.16816.F32 R16, R56.reuse, R66, R16 ;  /* 0x000000423810723c */ /* 0x040fe20000001810 */
[----:B------:R-:W3:Y:S08]  /*11b20*/  LDSM.16.MT88.4 R64, [R118+0xb800] ;  /* 0x00b800007640783b */ /* 0x000ef00000004200 */
[----:B------:R-:W-:Y:S10]  /*11b30*/  MUFU.EX2 R156, R156 ;  /* 0x0000009c009c7308 */ /* 0x000ff40000000800 */
[----:B------:R-:W4:Y:S01]  /*11b40*/  MUFU.EX2 R147, R147 ;  /* 0x0000009300937308 */ /* 0x000f220000000800 */
[----:B--2---:R-:W-:Y:S09]  /*11b50*/  F2FP.F16.F32.PACK_AB R53, R151, R158 ;  /* 0x0000009e9735723e */ /* 0x004ff200000000ff */
[----:B------:R-:W-:Y:S01]  /*11b60*/  MUFU.EX2 R145, R145 ;  /* 0x0000009100917308 */ /* 0x000fe20000000800 */
[C---:B-1----:R-:W-:Y:S09]  /*11b70*/  HMMA.16816.F32 R20, R56.reuse, R60, R20 ;  /* 0x0000003c3814723c */ /* 0x042ff20000001814 */
[----:B------:R-:W1:Y:S02]  /*11b80*/  MUFU.EX2 R160, R160 ;  /* 0x000000a000a07308 */ /* 0x000e640000000800 */
[----:B----4-:R-:W-:Y:S01]  /*11b90*/  F2FP.F16.F32.PACK_AB R55, R147, R156 ;  /* 0x0000009c9337723e */ /* 0x010fe200000000ff */
[C---:B------:R-:W-:Y:S01]  /*11ba0*/  HMMA.16816.F32 R24, R56.reuse, R62, R24 ;  /* 0x0000003e3818723c */ /* 0x040fe20000001818 */
[----:B------:R-:W2:Y:S06]  /*11bb0*/  LDSM.16.MT88.4 R60, [R164+0xd800] ;  /* 0x00d80000a43c783b */ /* 0x000eac0000004200 */
[----:B------:R-:W-:Y:S01]  /*11bc0*/  MUFU.EX2 R141, R141 ;  /* 0x0000008d008d7308 */ /* 0x000fe20000000800 */
[C---:B---3--:R-:W-:Y:S09]  /*11bd0*/  HMMA.16816.F32 R28, R56.reuse, R64, R28 ;  /* 0x00000040381c723c */ /* 0x048ff2000000181c */
[----:B------:R-:W3:Y:S01]  /*11be0*/  MUFU.EX2 R140, R140 ;  /* 0x0000008c008c7308 */ /* 0x000ee20000000800 */
[C---:B------:R-:W-:Y:S01]  /*11bf0*/  HMMA.16816.F32 R32, R56.reuse, R66, R32 ;  /* 0x000000423820723c */ /* 0x040fe20000001820 */
[----:B------:R-:W4:Y:S02]  /*11c00*/  LDSM.16.MT88.4 R64, [R118+0xd800] ;  /* 0x00d800007640783b */ /* 0x000f240000004200 */
[----:B-1----:R-:W-:Y:S06]  /*11c10*/  F2FP.F16.F32.PACK_AB R52, R160, R145 ;  /* 0x00000091a034723e */ /* 0x002fec00000000ff */
[----:B------:R1:W-:Y:S10]  /*11c20*/  MUFU.EX2 R131, R134 ;  /* 0x0000008600837308 */ /* 0x0003f40000000800 */
[----:B------:R-:W5:Y:S01]  /*11c30*/  MUFU.EX2 R130, R135 ;  /* 0x0000008700827308 */ /* 0x000f620000000800 */
[----:B---3--:R-:W-:Y:S09]  /*11c40*/  F2FP.F16.F32.PACK_AB R54, R140, R141 ;  /* 0x0000008d8c36723e */ /* 0x008ff200000000ff */
[----:B------:R-:W3:Y:S01]  /*11c50*/  MUFU.EX2 R133, R133 ;  /* 0x0000008500857308 */ /* 0x000ee20000000800 */
[--C-:B-1----:R-:W-:Y:S01]  /*11c60*/  FFMA.FTZ R134, R127, UR4, -R128.reuse ;  /* 0x000000047f867c23 */ /* 0x102fe20008010880 */
[----:B------:R-:W-:Y:S01]  /*11c70*/  FFMA.FTZ R128, R126, UR4, -R128 ;  /* 0x000000047e807c23 */ /* 0x000fe20008010880 */
[C---:B--2---:R-:W-:Y:S07]  /*11c80*/  HMMA.16816.F32 R36, R56.reuse, R60, R36 ;  /* 0x0000003c3824723c */ /* 0x044fee0000001824 */
[----:B------:R-:W-:Y:S01]  /*11c90*/  MUFU.EX2 R129, R129 ;  /* 0x0000008100817308 */ /* 0x000fe20000000800 */
[C---:B------:R-:W-:Y:S01]  /*11ca0*/  HMMA.16816.F32 R40, R56.reuse, R62, R40 ;  /* 0x0000003e3828723c */ /* 0x040fe20000001828 */
[----:B------:R-:W1:Y:S08]  /*11cb0*/  LDSM.16.MT88.4 R60, [R164+0x9c00] ;  /* 0x009c0000a43c783b */ /* 0x000e700000004200 */
[----:B------:R-:W2:Y:S01]  /*11cc0*/  MUFU.EX2 R134, R134 ;  /* 0x0000008600867308 */ /* 0x000ea20000000800 */
[C---:B----4-:R-:W-:Y:S06]  /*11cd0*/  HMMA.16816.F32 R44, R56.reuse, R64, R44 ;  /* 0x00000040382c723c */ /* 0x050fec000000182c */
[----:B------:R-:W-:Y:S01]  /*11ce0*/  HMMA.16816.F32 R48, R56, R66, R48 ;  /* 0x000000423830723c */ /* 0x000fe20000001830 */
[----:B------:R-:W4:Y:S02]  /*11cf0*/  LDSM.16.MT88.4 R64, [R118+0x9c00] ;  /* 0x009c00007640783b */ /* 0x000f240000004200 */
[----:B------:R-:W2:Y:S04]  /*11d00*/  MUFU.EX2 R117, R117 ;  /* 0x0000007500757308 */ /* 0x000ea80000000800 */
[----:B------:R-:W-:Y:S06]  /*11d10*/  F2FP.F16.F32.PACK_AB R57, R98, R105 ;  /* 0x000000696239723e */ /* 0x000fec00000000ff */
[----:B------:R-:W2:Y:S01]  /*11d20*/  MUFU.EX2 R189, R136 ;  /* 0x0000008800bd7308 */ /* 0x000ea20000000800 */
[----:B------:R-:W-:Y:S02]  /*11d30*/  F2FP.F16.F32.PACK_AB R59, R99, R96 ;  /* 0x00000060633b723e */ /* 0x000fe400000000ff */
[----:B------:R-:W-:Y:S02]  /*11d40*/  F2FP.F16.F32.PACK_AB R56, R201, R104 ;  /* 0x00000068c938723e */ /* 0x000fe400000000ff */
[----:B------:R-:W-:Y:S07]  /*11d50*/  F2FP.F16.F32.PACK_AB R58, R146, R107 ;  /* 0x0000006b923a723e */ /* 0x000fee00000000ff */
[C---:B-1----:R-:W-:Y:S06]  /*11d60*/  HMMA.16816.F32 R4, R56.reuse, R60, R4 ;  /* 0x0000003c3804723c */ /* 0x042fec0000001804 */
[C---:B------:R-:W-:Y:S01]  /*11d70*/  HMMA.16816.F32 R8, R56.reuse, R62, R8 ;  /* 0x0000003e3808723c */ /* 0x040fe20000001808 */
[----:B------:R-:W1:Y:S05]  /*11d80*/  LDSM.16.MT88.4 R60, [R164+0xbc00] ;  /* 0x00bc0000a43c783b */ /* 0x000e6a0000004200 */
        /* <DEDUP_REMOVED lines=13> */
[----:B------:R-:W-:Y:S01]  /*11e60*/  HMMA.16816.F32 R48, R56, R66, R48 ;  /* 0x000000423830723c */ /* 0x000fe20000001830 */
[----:B------:R-:W4:Y:S06]  /*11e70*/  LDSM.16.MT88.4 R64, [R164+0xc000] ;  /* 0x00c00000a440783b */ /* 0x000f2c0000004200 */
        /* <DEDUP_REMOVED lines=9> */
[----:B------:R-:W5:Y:S05]  /*11f10*/  LDSM.16.MT88.4 R68, [R164+0xe000] ;  /* 0x00e00000a444783b */ /* 0x000f6a0000004200 */
[C---:B----4-:R-:W-:Y:S06]  /*11f20*/  HMMA.16816.F32 R20, R56.reuse, R64, R20 ;  /* 0x000000403814723c */ /* 0x050fec0000001814 */
[C---:B------:R-:W-:Y:S01]  /*11f30*/  HMMA.16816.F32 R24, R56.reuse, R66, R24 ;  /* 0x000000423818723c */ /* 0x040fe20000001818 */
[----:B------:R-:W4:Y:S05]  /*11f40*/  LDSM.16.MT88.4 R64, [R118+0xe000] ;  /* 0x00e000007640783b */ /* 0x000f2a0000004200 */
[C---:B-1----:R-:W-:Y:S06]  /*11f50*/  HMMA.16816.F32 R28, R56.reuse, R60, R28 ;  /* 0x0000003c381c723c */ /* 0x042fec000000181c */
[C---:B------:R-:W-:Y:S01]  /*11f60*/  HMMA.16816.F32 R32, R56.reuse, R62, R32 ;  /* 0x0000003e3820723c */ /* 0x040fe20000001820 */
[----:B------:R-:W1:Y:S05]  /*11f70*/  LDSM.16.MT88.4 R60, [R164+0xa400] ;  /* 0x00a40000a43c783b */ /* 0x000e6a0000004200 */
[C---:B-----5:R-:W-:Y:S06]  /*11f80*/  HMMA.16816.F32 R36, R56.reuse, R68, R36 ;  /* 0x000000443824723c */ /* 0x060fec0000001824 */
[C---:B------:R-:W-:Y:S01]  /*11f90*/  HMMA.16816.F32 R40, R56.reuse, R70, R40 ;  /* 0x000000463828723c */ /* 0x040fe20000001828 */
[----:B------:R-:W5:Y:S05]  /*11fa0*/  LDSM.16.MT88.4 R68, [R118+0xa400] ;  /* 0x00a400007644783b */ /* 0x000f6a0000004200 */
[C---:B----4-:R-:W-:Y:S06]  /*11fb0*/  HMMA.16816.F32 R44, R56.reuse, R64, R44 ;  /* 0x00000040382c723c */ /* 0x050fec000000182c */
[----:B------:R-:W-:Y:S01]  /*11fc0*/  HMMA.16816.F32 R48, R56, R66, R48 ;  /* 0x000000423830723c */ /* 0x000fe20000001830 */
[----:B------:R-:W4:Y:S08]  /*11fd0*/  LDSM.16.MT88.4 R56, [R118+0xc400] ;  /* 0x00c400007638783b */ /* 0x000f300000004200 */
[----:B------:R-:W-:Y:S01]  /*11fe0*/  LDSM.16.MT88.4 R64, [R118+0xe400] ;  /* 0x00e400007640783b */ /* 0x000fe20000004200 */
[C---:B-1----:R-:W-:Y:S06]  /*11ff0*/  HMMA.16816.F32 R4, R52.reuse, R60, R4 ;  /* 0x0000003c3404723c */ /* 0x042fec0000001804 */
[C---:B------:R-:W-:Y:S01]  /*12000*/  HMMA.16816.F32 R8, R52.reuse, R62, R8 ;  /* 0x0000003e3408723c */ /* 0x040fe20000001808 */
[----:B------:R-:W1:Y:S05]  /*12010*/  LDSM.16.MT88.4 R60, [R164+0xe400] ;  /* 0x00e40000a43c783b */ /* 0x000e6a0000004200 */
[C---:B-----5:R-:W-:Y:S06]  /*12020*/  HMMA.16816.F32 R12, R52.reuse, R68, R12 ;  /* 0x00000044340c723c */ /* 0x060fec000000180c */
[C---:B------:R-:W-:Y:S01]  /*12030*/  HMMA.16816.F32 R16, R52.reuse, R70, R16 ;  /* 0x000000463410723c */ /* 0x040fe20000001810 */
[----:B------:R-:W-:Y:S05]  /*12040*/  LDSM.16.MT88.4 R68, [R118+0xa800] ;  /* 0x00a800007644783b */ /* 0x000fea0000004200 */
[C---:B------:R-:W-:Y:S06]  /*12050*/  HMMA.16816.F32 R20, R52.reuse, R72, R20 ;  /* 0x000000483414723c */ /* 0x040fec0000001814 */
[C---:B------:R-:W-:Y:S01]  /*12060*/  HMMA.16816.F32 R24, R52.reuse, R74, R24 ;  /* 0x0000004a3418723c */ /* 0x040fe20000001818 */
[----:B------:R-:W-:Y:S05]  /*12070*/  LDSM.16.MT88.4 R72, [R164+0xc800] ;  /* 0x00c80000a448783b */ /* 0x000fea0000004200 */
[C---:B----4-:R-:W-:Y:S06]  /*12080*/  HMMA.16816.F32 R28, R52.reuse, R56, R28 ;  /* 0x00000038341c723c */ /* 0x050fec000000181c */
[C---:B------:R-:W-:Y:S01]  /*12090*/  HMMA.16816.F32 R32, R52.reuse, R58, R32 ;  /* 0x0000003a3420723c */ /* 0x040fe20000001820 */
[----:B------:R-:W4:Y:S05]  /*120a0*/  LDSM.16.MT88.4 R56, [R164+0xa800] ;  /* 0x00a80000a438783b */ /* 0x000f2a0000004200 */
[C---:B-1----:R-:W-:Y:S06]  /*120b0*/  HMMA.16816.F32 R36, R52.reuse, R60, R36 ;  /* 0x0000003c3424723c */ /* 0x042fec0000001824 */
[C---:B------:R-:W-:Y:S01]  /*120c0*/  HMMA.16816.F32 R40, R52.reuse, R62, R40 ;  /* 0x0000003e3428723c */ /* 0x040fe20000001828 */
[----:B------:R-:W1:Y:S05]  /*120d0*/  LDSM.16.MT88.4 R60, [R118+0xc800] ;  /* 0x00c80000763c783b */ /* 0x000e6a0000004200 */
[C---:B------:R-:W-:Y:S06]  /*120e0*/  HMMA.16816.F32 R44, R52.reuse, R64, R44 ;  /* 0x00000040342c723c */ /* 0x040fec000000182c */
[----:B------:R-:W-:Y:S01]  /*120f0*/  HMMA.16816.F32 R48, R52, R66, R48 ;  /* 0x000000423430723c */ /* 0x000fe20000001830 */
[----:B------:R-:W5:Y:S06]  /*12100*/  LDSM.16.MT88.4 R64, [R118+0xe800] ;  /* 0x00e800007640783b */ /* 0x000f6c0000004200 */
[----:B------:R-:W-:Y:S04]  /*12110*/  F2FP.F16.F32.PACK_AB R53, R131, R130 ;  /* 0x000000828335723e */ /* 0x000fe800000000ff */
[----:B---3--:R-:W-:Y:S02]  /*12120*/  F2FP.F16.F32.PACK_AB R55, R133, R132 ;  /* 0x000000848537723e */ /* 0x008fe400000000ff */
[----:B--2---:R-:W-:Y:S02]  /*12130*/  F2FP.F16.F32.PACK_AB R52, R134, R129 ;  /* 0x000000818634723e */ /* 0x004fe400000000ff */
[----:B------:R-:W-:Y:S07]  /*12140*/  F2FP.F16.F32.PACK_AB R54, R116, R117 ;  /* 0x000000757436723e */ /* 0x000fee00000000ff */
[C---:B----4-:R-:W-:Y:S01]  /*12150*/  HMMA.16816.F32 R4, R52.reuse, R56, R4 ;  /* 0x000000383404723c */ /* 0x050fe20000001804 */
[----:B------:R-:W-:Y:S05]  /*12160*/  MUFU.EX2 R57, R112 ;  /* 0x0000007000397308 */ /* 0x000fea0000000800 */
[C---:B------:R-:W-:Y:S05]  /*12170*/  HMMA.16816.F32 R8, R52.reuse, R58, R8 ;  /* 0x0000003a3408723c */ /* 0x040fea0000001808 */
[----:B------:R-:W2:Y:S01]  /*12180*/  MUFU.EX2 R56, R123 ;  /* 0x0000007b00387308 */ /* 0x000ea20000000800 */
[C---:B------:R-:W-:Y:S09]  /*12190*/  HMMA.16816.F32 R12, R52.reuse, R68, R12 ;  /* 0x00000044340c723c */ /* 0x040ff2000000180c */
[----:B------:R-:W-:Y:S01]  /*121a0*/  MUFU.EX2 R58, R106 ;  /* 0x0000006a003a7308 */ /* 0x000fe20000000800 */
[C---:B------:R-:W-:Y:S03]  /*121b0*/  HMMA.16816.F32 R16, R52.reuse, R70, R16 ;  /* 0x000000463410723c */ /* 0x040fe60000001810 */
[----:B------:R-:W-:Y:S03]  /*121c0*/  F2FP.F16.F32.PACK_AB R69, R124, R121 ;  /* 0x000000797c45723e */ /* 0x000fe600000000ff */
[C---:B------:R-:W-:Y:S03]  /*121d0*/  HMMA.16816.F32 R20, R52.reuse, R72, R20 ;  /* 0x000000483414723c */ /* 0x040fe60000001814 */
[----:B------:R-:W3:Y:S02]  /*121e0*/  MUFU.EX2 R59, R128 ;  /* 0x00000080003b7308 */ /* 0x000ee40000000800 */
[----:B------:R-:W-:Y:S01]  /*121f0*/  F2FP.F16.F32.PACK_AB R71, R189, R122 ;  /* 0x0000007abd47723e */ /* 0x000fe200000000ff */
[C---:B------:R-:W-:Y:S05]  /*12200*/  HMMA.16816.F32 R24, R52.reuse, R74, R24 ;  /* 0x0000004a3418723c */ /* 0x040fea0000001818 */
[----:B--2---:R-:W-:Y:S01]  /*12210*/  F2FP.F16.F32.PACK_AB R68, R57, R56 ;  /* 0x000000383944723e */ /* 0x004fe200000000ff */
[C---:B-1----:R-:W-:Y:S06]  /*12220*/  HMMA.16816.F32 R28, R52.reuse, R60, R28 ;  /* 0x0000003c341c723c */ /* 0x042fec000000181c */
[C---:B------:R-:W-:Y:S05]  /*12230*/  HMMA.16816.F32 R32, R52.reuse, R62, R32 ;  /* 0x0000003e3420723c */ /* 0x040fea0000001820 */
[----:B------:R-:W-:Y:S01]  /*12240*/  FADD.FTZ R60, R92, R81 ;  /* 0x000000515c3c7221 */ /* 0x000fe20000010000 */
[C---:B------:R-:W-:Y:S01]  /*12250*/  HMMA.16816.F32 R36, R52.reuse, R76, R36 ;  /* 0x0000004c3424723c */ /* 0x040fe20000001824 */
[----:B------:R-:W1:Y:S04]  /*12260*/  LDSM.16.MT88.4 R92, [R164+0xcc00] ;  /* 0x00cc0000a45c783b */ /* 0x000e680000004200 */
[----:B------:R-:W-:Y:S01]  /*12270*/  FADD.FTZ R61, R87, R86 ;  /* 0x00000056573d7221 */ /* 0x000fe20000010000 */
[C---:B------:R-:W-:Y:S03]  /*12280*/  HMMA.16816.F32 R40, R52.reuse, R78, R40 ;  /* 0x0000004e3428723c */ /* 0x040fe60000001828 */
[----:B------:R-:W2:Y:S02]  /*12290*/  LDSM.16.MT88.4 R84, [R118+0xcc00] ;  /* 0x00cc00007654783b */ /* 0x000ea40000004200 */
[----:B---3--:R-:W-:Y:S01]  /*122a0*/  F2FP.F16.F32.PACK_AB R70, R59, R58 ;  /* 0x0000003a3b46723e */ /* 0x008fe200000000ff */
[C---:B-----5:R-:W-:Y:S05]  /*122b0*/  HMMA.16816.F32 R44, R52.reuse, R64, R44 ;  /* 0x00000040342c723c */ /* 0x060fea000000182c */
[----:B------:R-:W3:Y:S01]  /*122c0*/  LDSM.16.MT88.4 R76, [R164+0xec00] ;  /* 0x00ec0000a44c783b */ /* 0x000ee20000004200 */
[----:B------:R-:W-:Y:S05]  /*122d0*/  HMMA.16816.F32 R48, R52, R66, R48 ;  /* 0x000000423430723c */ /* 0x000fea0000001830 */
[----:B------:R-:W-:Y:S01]  /*122e0*/  FADD.FTZ R97, R97, R60 ;  /* 0x0000003c61617221 */ /* 0x000fe20000010000 */
[C---:B------:R-:W-:Y:S05]  /*122f0*/  HMMA.16816.F32 R112, R68.reuse, R108, R4 ;  /* 0x0000006c4470723c */ /* 0x040fea0000001804 */
[----:B------:R-:W-:Y:S01]  /*12300*/  FADD.FTZ R90, R90, R97 ;  /* 0x000000615a5a7221 */ /* 0x000fe20000010000 */
[C---:B------:R-:W-:Y:S05]  /*12310*/  HMMA.16816.F32 R108, R68.reuse, R110, R8 ;  /* 0x0000006e446c723c */ /* 0x040fea0000001808 */
[----:B------:R-:W-:Y:S01]  /*12320*/  FADD.FTZ R88, R88, R61 ;  /* 0x0000003d58587221 */ /* 0x000fe20000010000 */
[----:B------:R-:W-:Y:S05]  /*12330*/  FADD.FTZ R89, R89, R90 ;  /* 0x0000005a59597221 */ /* 0x000fea0000010000 */
[----:B------:R-:W-:Y:S01]  /*12340*/  FADD.FTZ R5, R105, R88 ;  /* 0x0000005869057221 */ /* 0x000fe20000010000 */
[----:B------:R-:W-:Y:S03]  /*12350*/  FADD.FTZ R104, R104, R89 ;  /* 0x0000005968687221 */ /* 0x000fe60000010000 */
[----:B------:R-:W-:Y:S01]  /*12360*/  FADD.FTZ R5, R98, R5 ;  /* 0x0000000562057221 */ /* 0x000fe20000010000 */
[----:B------:R-:W-:Y:S03]  /*12370*/  FADD.FTZ R104, R201, R104 ;  /* 0x00000068c9687221 */ /* 0x000fe60000010000 */
[----:B------:R-:W-:Y:S01]  /*12380*/  FADD.FTZ R96, R96, R5 ;  /* 0x0000000560607221 */ /* 0x000fe20000010000 */
[----:B------:R-:W-:Y:S02]  /*12390*/  FADD.FTZ R5, R107, R104 ;  /* 0x000000686b057221 */ /* 0x000fe40000010000 */
[C---:B------:R-:W-:Y:S03]  /*123a0*/  HMMA.16816.F32 R104, R68.reuse, R100, R12 ;  /* 0x000000644468723c */ /* 0x040fe6000000180c */
[----:B------:R-:W-:Y:S01]  /*123b0*/  FADD.FTZ R5, R146, R5 ;  /* 0x0000000592057221 */ /* 0x000fe20000010000 */
[----:B------:R-:W-:Y:S02]  /*123c0*/  FADD.FTZ R96, R99, R96 ;  /* 0x0000006063607221 */ /* 0x000fe40000010000 */
[C---:B------:R-:W-:Y:S05]  /*123d0*/  HMMA.16816.F32 R100, R68.reuse, R102, R16 ;  /* 0x000000664464723c */ /* 0x040fea0000001810 */
[----:B------:R-:W-:Y:S01]  /*123e0*/  FADD.FTZ R8, R154, R5 ;  /* 0x000000059a087221 */ /* 0x000fe20000010000 */
[----:B------:R-:W-:Y:S01]  /*123f0*/  FADD.FTZ R197, R197, R96 ;  /* 0x00000060c5c57221 */ /* 0x000fe20000010000 */
[----:B------:R-:W4:Y:S01]  /*12400*/  LDSM.16.MT88.4 R4, [R118+0xec00] ;  /* 0x00ec00007604783b */ /* 0x000f220000004200 */
[C---:B-1----:R-:W-:Y:S03]  /*12410*/  HMMA.16816.F32 R96, R68.reuse, R92, R20 ;  /* 0x0000005c4460723c */ /* 0x042fe60000001814 */
[----:B------:R-:W-:Y:S01]  /*12420*/  FADD.FTZ R197, R150, R197 ;  /* 0x000000c596c57221 */ /* 0x000fe20000010000 */
[----:B------:R-:W-:Y:S02]  /*12430*/  FADD.FTZ R8, R159, R8 ;  /* 0x000000089f087221 */ /* 0x000fe40000010000 */
[C---:B------:R-:W-:Y:S05]  /*12440*/  HMMA.16816.F32 R92, R68.reuse, R94, R24 ;  /* 0x0000005e445c723c */ /* 0x040fea0000001818 */
[----:B------:R-:W-:Y:S01]  /*12450*/  FADD.FTZ R148, R148, R197 ;  /* 0x000000c594947221 */ /* 0x000fe20000010000 */
[C---:B--2---:R-:W-:Y:S05]  /*12460*/  HMMA.16816.F32 R88, R68.reuse, R84, R28 ;  /* 0x000000544458723c */ /* 0x044fea000000181c */
        /* <DEDUP_REMOVED lines=8> */
[----:B------:R-:W-:Y:S01]  /*124f0*/  FADD.FTZ R151, R151, R158 ;  /* 0x0000009e97977221 */ /* 0x000fe20000010000 */
[----:B------:R-:W-:Y:S01]  /*12500*/  FADD.FTZ R160, R160, R145 ;  /* 0x00000091a0a07221 */ /* 0x000fe20000010000 */
[C---:B----4-:R-:W-:Y:S04]  /*12510*/  HMMA.16816.F32 R72, R68.reuse, R4, R44 ;  /* 0x000000044448723c */ /* 0x050fe8000000182c */
        /* <DEDUP_REMOVED lines=22> */
[----:B------:R-:W-:Y:S01]  /*12680*/  FADD.FTZ R188, R59, R58 ;  /* 0x0000003a3bbc7221 */ /* 0x000fe20000010000 */
[----:B------:R-:W-:Y:S06]  /*12690*/  @P0 BRA `(.L_x_1974) ;  /* 0xffffffb000ac0947 */ /* 0x000fec000383ffff */
.L_x_1970:
[----:B------:R-:W1:Y:S01]  /*126a0*/  SHFL.BFLY PT, R5, R188, 0x2, 0x1f ;  /* 0x0c401f00bc057f89 */ /* 0x000e6200000e0000 */
[----:B------:R-:W-:Y:S01]  /*126b0*/  MOV R6, 0x3f800000 ;  /* 0x3f80000000067802 */ /* 0x000fe20000000f00 */
[----:B------:R-:W2:Y:S01]  /*126c0*/  S2UR UR4, SR_CgaCtaId ;  /* 0x00000000000479c3 */ /* 0x000ea20000008800 */
[----:B------:R-:W-:Y:S01]  /*126d0*/  MOV R7, 0x3f800000 ;  /* 0x3f80000000077802 */ /* 0x000fe20000000f00 */
[----:B------:R-:W3:Y:S01]  /*126e0*/  SHFL.BFLY PT, R0, R189, 0x2, 0x1f ;  /* 0x0c401f00bd007f89 */ /* 0x000ee200000e0000 */
[----:B------:R-:W-:Y:S01]  /*126f0*/  UMOV UR5, 0x400 ;  /* 0x0000040000057882 */ /* 0x000fe20000000000 */
[----:B-1----:R-:W-:Y:S01]  /*12700*/  FADD.FTZ R8, R5, R188 ;  /* 0x000000bc05087221 */ /* 0x002fe20000010000 */
[----:B--2---:R-:W-:Y:S01]  /*12710*/  ULEA UR4, UR4, UR5, 0x18 ;  /* 0x0000000504047291 */ /* 0x004fe2000f8ec03f */
[----:B---3--:R-:W-:-:S03]  /*12720*/  FADD.FTZ R9, R0, R189 ;  /* 0x000000bd00097221 */ /* 0x008fc60000010000 */
[----:B------:R-:W1:Y:S04]  /*12730*/  SHFL.BFLY PT, R5, R8, 0x1, 0x1f ;  /* 0x0c201f0008057f89 */ /* 0x000e6800000e0000 */
[----:B------:R-:W2:Y:S01]  /*12740*/  SHFL.BFLY PT, R4, R9, 0x1, 0x1f ;  /* 0x0c201f0009047f89 */ /* 0x000ea200000e0000 */
[----:B------:R-:W3:Y:S01]  /*12750*/  S2R R0, SR_TID.X ;  /* 0x0000000000007919 */ /* 0x000ee20000002100 */
[----:B-1----:R-:W-:Y:S01]  /*12760*/  FADD.FTZ R5, R8, R5 ;  /* 0x0000000508057221 */ /* 0x002fe20000010000 */
[----:B--2---:R-:W-:-:S04]  /*12770*/  FADD.FTZ R4, R9, R4 ;  /* 0x0000000409047221 */ /* 0x004fc80000010000 */
[----:B------:R-:W-:Y:S02]  /*12780*/  FSETP.NE.FTZ.AND P3, PT, R5, RZ, PT ;  /* 0x000000ff0500720b */ /* 0x000fe40003f75000 */
[----:B------:R-:W-:Y:S02]  /*12790*/  FSETP.NE.FTZ.AND P2, PT, R4, RZ, PT ;  /* 0x000000ff0400720b */ /* 0x000fe40003f55000 */
[----:B---3--:R-:W-:-:S09]  /*127a0*/  SHF.R.S32.HI R9, RZ, 0x1f, R0 ;  /* 0x0000001fff097819 */ /* 0x008fd20000011400 */
[----:B------:R-:W1:Y:S02]  /*127b0*/  @P3 MUFU.RCP R6, R5 ;  /* 0x0000000500063308 */ /* 0x000e640000001000 */
[----:B------:R-:W2:Y:S06]  /*127c0*/  @P2 LDC R21, c[0x0][0x2e8] ;  /* 0x0000ba00ff152b82 */ /* 0x000eac0000000800 */
[----:B------:R-:W3:Y:S08]  /*127d0*/  @P2 MUFU.RCP R7, R4 ;  /* 0x0000000400072308 */ /* 0x000ef00000001000 */
[----:B------:R-:W4:Y:S01]  /*127e0*/  @P3 MUFU.LG2 R5, R5 ;  /* 0x0000000500053308 */ /* 0x000f220000000c00 */
        /* <DEDUP_REMOVED lines=24> */
[----:B------:R-:W-:Y:S01]  /*12970*/  LEA.HI R6, R9, R0, RZ, 0x2 ;  /* 0x0000000009067211 */ /* 0x000fe200078f10ff */
[C---:B---3--:R-:W-:Y:S01]  /*12980*/  FMUL.FTZ R115, R7.reuse, R115 ;  /* 0x0000007307737220 */ /* 0x048fe20000410000 */
        /* <DEDUP_REMOVED lines=26> */
[----:B----4-:R-:W-:Y:S01]  /*12b30*/  @P3 FMUL.FTZ R14, R5, 0.69314718246459960938 ;  /* 0x3f317218050e3820 */ /* 0x010fe20000410000 */
[----:B------:R-:W-:-:S02]  /*12b40*/  SHF.R.S32.HI R8, RZ, 0x1f, R7 ;  /* 0x0000001fff087819 */ /* 0x000fc40000011407 */
[----:B------:R-:W-:Y:S02]  /*12b50*/  LOP3.LUT R13, R6, 0xfffffffc, RZ, 0xc0, !PT ;  /* 0xfffffffc060d7812 */ /* 0x000fe400078ec0ff */
[----:B------:R-:W-:Y:S02]  /*12b60*/  LEA.HI R8, R8, R7, RZ, 0x3 ;  /* 0x0000000708087211 */ /* 0x000fe400078f18ff */
[----:B------:R-:W-:Y:S02]  /*12b70*/  SHF.R.S32.HI R11, RZ, 0x5, R9 ;  /* 0x00000005ff0b7819 */ /* 0x000fe40000011409 */
[----:B------:R-:W-:Y:S02]  /*12b80*/  LOP3.LUT R8, R8, 0xfffffff8, RZ, 0xc0, !PT ;  /* 0xfffffff808087812 */ /* 0x000fe400078ec0ff */
[----:B------:R-:W-:Y:S02]  /*12b90*/  IADD3 R12, -R13, R0, RZ ;  /* 0x000000000d0c7210 */ /* 0x000fe40007ffe1ff */
[----:B------:R-:W-:-:S02]  /*12ba0*/  IADD3 R8, R7, -R8, RZ ;  /* 0x8000000807087210 */ /* 0x000fc40007ffe0ff */
[----:B------:R-:W-:Y:S01]  /*12bb0*/  LEA R12, R11, R12, 0x8 ;  /* 0x0000000c0b0c7211 */ /* 0x000fe200078e40ff */
[----:B-1----:R-:W-:Y:S01]  /*12bc0*/  @P2 FMUL.FTZ R5, R4, 0.69314718246459960938 ;  /* 0x3f31721804052820 */ /* 0x002fe20000410000 */
[----:B------:R-:W-:Y:S02]  /*12bd0*/  LEA.HI R10, R8, R8, RZ, 0x1 ;  /* 0x00000008080a7211 */ /* 0x000fe400078f08ff */
[----:B------:R-:W-:Y:S02]  /*12be0*/  F2FP.F16.F32.PACK_AB R112, R113, R112 ;  /* 0x000000707170723e */ /* 0x000fe400000000ff */
[----:B------:R-:W-:Y:S02]  /*12bf0*/  LOP3.LUT R15, R10, 0x3fffffe, RZ, 0xc0, !PT ;  /* 0x03fffffe0a0f7812 */ /* 0x000fe400078ec0ff */
[----:B------:R-:W-:Y:S02]  /*12c00*/  SHF.R.S32.HI R10, RZ, 0x1, R10 ;  /* 0x00000001ff0a7819 */ /* 0x000fe4000001140a */
[----:B------:R-:W-:Y:S01]  /*12c10*/  F2FP.F16.F32.PACK_AB R114, R115, R114 ;  /* 0x000000727372723e */ /* 0x000fe200000000ff */
[----:B------:R-:W-:Y:S01]  /*12c20*/  IMAD.IADD R15, R8, 0x1, -R15 ;  /* 0x00000001080f7824 */ /* 0x000fe200078e0a0f */
[----:B------:R-:W-:-:S02]  /*12c30*/  SHF.L.U32 R8, R10, 0x6, RZ ;  /* 0x000000060a087819 */ /* 0x000fc400000006ff */
[----:B------:R-:W-:Y:S02]  /*12c40*/  LOP3.LUT R13, R10, 0x1, RZ, 0xc0, !PT ;  /* 0x000000010a0d7812 */ /* 0x000fe400078ec0ff */
[----:B------:R-:W-:Y:S02]  /*12c50*/  LOP3.LUT R8, R8, 0xc0, RZ, 0xc0, !PT ;  /* 0x000000c008087812 */ /* 0x000fe400078ec0ff */
[----:B------:R-:W-:Y:S02]  /*12c60*/  LEA R12, R15, R12, 0x4 ;  /* 0x0000000c0f0c7211 */ /* 0x000fe400078e20ff */
[----:B------:R-:W-:Y:S02]  /*12c70*/  LEA.HI R15, R8, R8, RZ, 0x1d ;  /* 0x00000008080f7211 */ /* 0x000fe400078fe8ff */
[----:B------:R-:W-:Y:S02]  /*12c80*/  ISETP.NE.U32.AND P1, PT, R13, 0x1, PT ;  /* 0x000000010d00780c */ /* 0x000fe40003f25070 */
[----:B------:R-:W-:Y:S01]  /*12c90*/  LOP3.LUT P0, RZ, R10, 0x2, RZ, 0xc0, !PT ;  /* 0x000000020aff7812 */ /* 0x000fe2000780c0ff */
[----:B------:R-:W-:Y:S01]  /*12ca0*/  IMAD.U32 R12, R12, 0x2, R15 ;  /* 0x000000020c0c7824 */ /* 0x000fe200078e000f */
[----:B------:R-:W-:-:S02]  /*12cb0*/  MOV R8, 0x20 ;  /* 0x0000002000087802 */ /* 0x000fc40000000f00 */
[----:B------:R-:W-:Y:S02]  /*12cc0*/  F2FP.F16.F32.PACK_AB R108, R109, R108 ;  /* 0x0000006c6d6c723e */ /* 0x000fe400000000ff */
[----:B------:R-:W-:Y:S01]  /*12cd0*/  LEA R13, R12, UR4, 0x1 ;  /* 0x000000040c0d7c11 */ /* 0x000fe2000f8e08ff */
[----:B------:R-:W-:Y:S01]  /*12ce0*/  ULDC.U8 UR4, c[0x0][0x3d8] ;  /* 0x0000f60000047ab9 */ /* 0x000fe20000000000 */
[----:B------:R-:W-:Y:S01]  /*12cf0*/  SEL R8, R8, 0xffffffe0, !P0 ;  /* 0xffffffe008087807 */ /* 0x000fe20004000000 */
[----:B------:R-:W1:Y:S01]  /*12d00*/  @P3 LDC R12, c[0x0][0x2e8] ;  /* 0x0000ba00ff0c3b82 */ /* 0x000e620000000800 */
[C---:B------:R-:W-:Y:S01]  /*12d10*/  IADD3 R15, R13.reuse, -0x10, RZ ;  /* 0xfffffff00d0f7810 */ /* 0x040fe20007ffe0ff */
[----:B------:R3:W-:Y:S01]  /*12d20*/  STS [R13], R112 ;  /* 0x000000700d007388 */ /* 0x0007e20000000800 */
[C---:B------:R-:W-:Y:S01]  /*12d30*/  @P1 IADD3 R15, R13.reuse, 0x10, RZ ;  /* 0x000000100d0f1810 */ /* 0x040fe20007ffe0ff */
[----:B------:R-:W-:Y:S01]  /*12d40*/  IMAD.IADD R17, R13, 0x1, R8 ;  /* 0x000000010d117824 */ /* 0x000fe200078e0208 */
[----:B------:R-:W-:Y:S01]  /*12d50*/  F2FP.F16.F32.PACK_AB R110, R111, R110 ;  /* 0x0000006e6f6e723e */ /* 0x000fe200000000ff */
[----:B------:R3:W-:Y:S01]  /*12d60*/  STS [R13+0x200], R114 ;  /* 0x000200720d007388 */ /* 0x0007e20000000800 */
[----:B------:R-:W-:-:S02]  /*12d70*/  F2FP.F16.F32.PACK_AB R104, R105, R104 ;  /* 0x000000686968723e */ /* 0x000fc400000000ff */
[----:B------:R-:W-:Y:S01]  /*12d80*/  F2FP.F16.F32.PACK_AB R106, R107, R106 ;  /* 0x0000006a6b6a723e */ /* 0x000fe200000000ff */
[----:B------:R3:W-:Y:S01]  /*12d90*/  STS [R15], R108 ;  /* 0x0000006c0f007388 */ /* 0x0007e20000000800 */
[----:B------:R-:W-:Y:S02]  /*12da0*/  F2FP.F16.F32.PACK_AB R100, R101, R100 ;  /* 0x000000646564723e */ /* 0x000fe400000000ff */
[----:B------:R-:W-:Y:S01]  /*12db0*/  F2FP.F16.F32.PACK_AB R102, R103, R102 ;  /* 0x000000666766723e */ /* 0x000fe200000000ff */
[----:B------:R3:W-:Y:S01]  /*12dc0*/  STS [R15+0x200], R110 ;  /* 0x0002006e0f007388 */ /* 0x0007e20000000800 */
[----:B------:R-:W-:Y:S02]  /*12dd0*/  IADD3 R19, R8, R15, RZ ;  /* 0x0000000f08137210 */ /* 0x000fe40007ffe0ff */
[----:B------:R-:W-:Y:S01]  /*12de0*/  F2FP.F16.F32.PACK_AB R96, R97, R96 ;  /* 0x000000606160723e */ /* 0x000fe200000000ff */
[----:B------:R3:W-:Y:S01]  /*12df0*/  STS [R17], R104 ;  /* 0x0000006811007388 */ /* 0x0007e20000000800 */
[----:B------:R-:W-:-:S02]  /*12e00*/  F2FP.F16.F32.PACK_AB R98, R99, R98 ;  /* 0x000000626362723e */ /* 0x000fc400000000ff */
[----:B------:R-:W-:Y:S01]  /*12e10*/  F2FP.F16.F32.PACK_AB R92, R93, R92 ;  /* 0x0000005c5d5c723e */ /* 0x000fe200000000ff */
[----:B------:R3:W-:Y:S01]  /*12e20*/  STS [R17+0x200], R106 ;  /* 0x0002006a11007388 */ /* 0x0007e20000000800 */
[----:B------:R-:W-:Y:S02]  /*12e30*/  F2FP.F16.F32.PACK_AB R94, R95, R94 ;  /* 0x0000005e5f5e723e */ /* 0x000fe400000000ff */
[----:B------:R-:W-:Y:S01]  /*12e40*/  F2FP.F16.F32.PACK_AB R88, R89, R88 ;  /* 0x000000585958723e */ /* 0x000fe200000000ff */
[----:B------:R3:W-:Y:S01]  /*12e50*/  STS [R19], R100 ;  /* 0x0000006413007388 */ /* 0x0007e20000000800 */
[----:B------:R-:W-:Y:S02]  /*12e60*/  F2FP.F16.F32.PACK_AB R90, R91, R90 ;  /* 0x0000005a5b5a723e */ /* 0x000fe400000000ff */
[----:B------:R-:W-:Y:S01]  /*12e70*/  F2FP.F16.F32.PACK_AB R84, R85, R84 ;  /* 0x000000545554723e */ /* 0x000fe200000000ff */
[----:B------:R3:W-:Y:S01]  /*12e80*/  STS [R19+0x200], R102 ;  /* 0x0002006613007388 */ /* 0x0007e20000000800 */
[----:B------:R-:W-:-:S02]  /*12e90*/  F2FP.F16.F32.PACK_AB R86, R87, R86 ;  /* 0x000000565756723e */ /* 0x000fc400000000ff */
[----:B------:R-:W-:Y:S01]  /*12ea0*/  F2FP.F16.F32.PACK_AB R80, R81, R80 ;  /* 0x000000505150723e */ /* 0x000fe200000000ff */
[----:B------:R3:W-:Y:S01]  /*12eb0*/  STS [R13+0x1000], R96 ;  /* 0x001000600d007388 */ /* 0x0007e20000000800 */
[----:B------:R-:W-:Y:S02]  /*12ec0*/  F2FP.F16.F32.PACK_AB R82, R83, R82 ;  /* 0x000000525352723e */ /* 0x000fe400000000ff */
[----:B------:R-:W-:Y:S01]  /*12ed0*/  F2FP.F16.F32.PACK_AB R76, R77, R76 ;  /* 0x0000004c4d4c723e */ /* 0x000fe200000000ff */
[----:B------:R3:W-:Y:S01]  /*12ee0*/  STS [R13+0x1200], R98 ;  /* 0x001200620d007388 */ /* 0x0007e20000000800 */
[----:B------:R-:W-:Y:S02]  /*12ef0*/  F2FP.F16.F32.PACK_AB R78, R79, R78 ;  /* 0x0000004e4f4e723e */ /* 0x000fe400000000ff */
[----:B------:R-:W-:Y:S01]  /*12f00*/  F2FP.F16.F32.PACK_AB R72, R73, R72 ;  /* 0x000000484948723e */ /* 0x000fe200000000ff */
[----:B------:R3:W-:Y:S01]  /*12f10*/  STS [R15+0x1000], R92 ;  /* 0x0010005c0f007388 */ /* 0x0007e20000000800 */
[----:B------:R-:W-:-:S02]  /*12f20*/  F2FP.F16.F32.PACK_AB R74, R75, R74 ;  /* 0x0000004a4b4a723e */ /* 0x000fc400000000ff */
[----:B------:R-:W-:Y:S01]  /*12f30*/  F2FP.F16.F32.PACK_AB R68, R69, R68 ;  /* 0x000000444544723e */ /* 0x000fe200000000ff */
[----:B------:R3:W-:Y:S01]  /*12f40*/  STS [R15+0x1200], R94 ;  /* 0x0012005e0f007388 */ /* 0x0007e20000000800 */
[----:B------:R-:W-:Y:S02]  /*12f50*/  F2FP.F16.F32.PACK_AB R70, R71, R70 ;  /* 0x000000464746723e */ /* 0x000fe400000000ff */
[----:B------:R-:W-:Y:S01]  /*12f60*/  ISETP.NE.AND P0, PT, RZ, UR4, PT ;  /* 0x00000004ff007c0c */ /* 0x000fe2000bf05270 */
[----:B------:R3:W-:Y:S01]  /*12f70*/  STS [R17+0x1000], R88 ;  /* 0x0010005811007388 */ /* 0x0007e20000000800 */
[----:B------:R-:W-:Y:S01]  /*12f80*/  MOV R8, 0x7f800000 ;  /* 0x7f80000000087802 */ /* 0x000fe20000000f00 */
[----:B-1----:R-:W-:Y:S01]  /*12f90*/  @P3 FFMA.FTZ R8, R3, R12, R14 ;  /* 0x0000000c03083223 */ /* 0x002fe2000001000e */
[----:B------:R-:W-:Y:S01]  /*12fa0*/  MOV R10, 0x7f800000 ;  /* 0x7f800000000a7802 */ /* 0x000fe20000000f00 */
[----:B------:R3:W-:Y:S01]  /*12fb0*/  STS [R17+0x1200], R90 ;  /* 0x0012005a11007388 */ /* 0x0007e20000000800 */
[----:B--2---:R-:W-:-:S03]  /*12fc0*/  @P2 FFMA.FTZ R10, R2, R21, R5 ;  /* 0x00000015020a2223 */ /* 0x004fc60000010005 */
[----:B------:R3:W-:Y:S04]  /*12fd0*/  STS [R19+0x1000], R84 ;  /* 0x0010005413007388 */ /* 0x0007e80000000800 */
        /* <DEDUP_REMOVED lines=8> */
[----:B------:R3:W-:Y:S01]  /*13060*/  STS [R19+0x2200], R70 ;  /* 0x0022004613007388 */ /* 0x0007e20000000800 */
[----:B------:R-:W-:Y:S05]  /*13070*/  @!P0 BRA `(.L_x_1975) ;  /* 0x0000000000248947 */ /* 0x000fea0003800000 */
        /* <DEDUP_REMOVED lines=9> */
.L_x_1975:
[----:B------:R-:W1:Y:S01]  /*13110*/  S2R R25, SR_CTAID.Z ;  /* 0x0000000000197919 */ /* 0x000e620000002700 */
[----:B------:R-:W1:Y:S01]  /*13120*/  LDC R3, c[0x0][0x270] ;  /* 0x00009c00ff037b82 */ /* 0x000e620000000800 */
[----:B------:R-:W1:Y:S07]  /*13130*/  S2R R20, SR_CTAID.Y ;  /* 0x0000000000147919 */ /* 0x000e6e0000002600 */
[----:B------:R-:W2:Y:S01]  /*13140*/  LDC R22, c[0x0][0x2c4] ;  /* 0x0000b100ff167b82 */ /* 0x000ea20000000800 */
[----:B-1----:R-:W-:-:S04]  /*13150*/  IMAD R3, R20, R3, R25 ;  /* 0x0000000314037224 */ /* 0x002fc800078e0219 */
[----:B--2---:R-:W-:-:S07]  /*13160*/  IMAD R22, R3, R22, RZ ;  /* 0x0000001603167224 */ /* 0x004fce00078e02ff */
.L_x_1976:
[----:B------:R-:W-:Y:S01]  /*13170*/  BAR.SYNC.DEFER_BLOCKING 0x0 ;  /* 0x0000000000007b1d */ /* 0x000fe20000010000 */
[----:B------:R-:W-:Y:S02]  /*13180*/  LOP3.LUT R27, R9, 0xffffffe0, RZ, 0xc0, !PT ;  /* 0xffffffe0091b7812 */ /* 0x000fe400078ec0ff */
[----:B------:R-:W-:Y:S02]  /*13190*/  SHF.R.S32.HI R23, RZ, 0x1f, R20 ;  /* 0x0000001fff177819 */ /* 0x000fe40000011414 */
[----:B------:R-:W-:-:S03]  /*131a0*/  SHF.R.S32.HI R179, RZ, 0x1f, R178 ;  /* 0x0000001fffb37819 */ /* 0x000fc600000114b2 */
[----:B------:R-:W1:Y:S01]  /*131b0*/  LDC.64 R2, c[0x0][0x290] ;  /* 0x0000a400ff027b82 */ /* 0x000e620000000a00 */
[----:B------:R-:W-:Y:S01]  /*131c0*/  IMAD.IADD R27, R0, 0x1, -R27 ;  /* 0x00000001001b7824 */ /* 0x000fe200078e0a1b */
[----:B------:R-:W2:Y:S01]  /*131d0*/  S2R R21, SR_CTAID.X ;  /* 0x0000000000157919 */ /* 0x000ea20000002500 */
[----:B------:R-:W-:Y:S01]  /*131e0*/  ISETP.NE.AND P1, PT, R177, -0x1, PT ;  /* 0xffffffffb100780c */ /* 0x000fe20003f25270 */
[----:B------:R-:W-:Y:S01]  /*131f0*/  BSSY B0, `(.L_x_1977) ;  /* 0x0000029000007945 */ /* 0x000fe20003800000 */
[----:B------:R-:W4:Y:S01]  /*13200*/  S2R R9, SR_TID.X ;  /* 0x0000000000097919 */ /* 0x000f220000002100 */
[----:B------:R-:W-:Y:S02]  /*13210*/  LOP3.LUT P2, RZ, R27, 0x3, RZ, 0xc0, !PT ;  /* 0x000000031bff7812 */ /* 0x000fe4000784c0ff */
[----:B------:R-:W5:Y:S01]  /*13220*/  LDC.64 R4, c[0x0][0x298] ;  /* 0x0000a600ff047b82 */ /* 0x000f620000000a00 */
[----:B---3--:R3:W2:Y:S04]  /*13230*/  LDS.128 R16, [R175+0x800] ;  /* 0x00080000af107984 */ /* 0x0086a80000000c00 */
[----:B------:R3:W2:Y:S01]  /*13240*/  LDS.128 R12, [R175+0x1800] ;  /* 0x00180000af0c7984 */ /* 0x0006a20000000c00 */
[----:B-1----:R-:W-:-:S02]  /*13250*/  IMAD R23, R23, R2, RZ ;  /* 0x0000000217177224 */ /* 0x002fc400078e02ff */
[----:B------:R-:W-:Y:S01]  /*13260*/  IMAD.WIDE.U32 R32, R20, R2, RZ ;  /* 0x0000000214207225 */ /* 0x000fe200078e00ff */
[----:B------:R-:W-:-:S03]  /*13270*/  SHF.R.S32.HI R2, RZ, 0x1f, R11 ;  /* 0x0000001fff027819 */ /* 0x000fc6000001140b */
[----:B------:R-:W-:Y:S01]  /*13280*/  IMAD R3, R20, R3, R23 ;  /* 0x0000000314037224 */ /* 0x000fe200078e0217 */
[----:B------:R-:W-:Y:S01]  /*13290*/  LEA.HI R2, R2, R11, RZ, 0x2 ;  /* 0x0000000b02027211 */ /* 0x000fe200078f10ff */
[----:B-----5:R-:W-:-:S03]  /*132a0*/  IMAD.WIDE.U32 R34, R177, R4, RZ ;  /* 0x00000004b1227225 */ /* 0x020fc600078e00ff */
        /* <DEDUP_REMOVED lines=14> */
[----:B---34-:R-:W-:Y:S06]  /*13390*/  @P2 BRA `(.L_x_1978) ;  /* 0x0000000000382947 */ /* 0x018fec0003800000 */
        /* <DEDUP_REMOVED lines=14> */
.L_x_1978:
[----:B------:R-:W-:Y:S05]  /*13480*/  BSYNC B0 ;  /* 0x0000000000007941 */ /* 0x000fea0003800000 */
.L_x_1977:
[----:B------:R-:W-:Y:S01]  /*13490*/  LEA.HI.SX32 R6, R6, 0x20, 0x1e ;  /* 0x0000002006067811 */ /* 0x000fe200078ff2ff */
[----:B------:R-:W-:Y:S01]  /*134a0*/  ULDC.64 UR4, c[0x0][0x2a0] ;  /* 0x0000a80000047ab9 */ /* 0x000fe20000000a00 */
[----:B------:R-:W-:Y:S01]  /*134b0*/  SHF.R.S32.HI R3, RZ, 0x1f, R25 ;  /* 0x0000001fff037819 */ /* 0x000fe20000011419 */
[----:B------:R-:W-:Y:S01]  /*134c0*/  BSSY B0, `(.L_x_1979) ;  /* 0x000001f000007945 */ /* 0x000fe20003800000 */
[----:B------:R-:W-:Y:S02]  /*134d0*/  IADD3.X R27, R177, R31, R0, P0, !PT ;  /* 0x0000001fb11b7210 */ /* 0x000fe400007fe400 */
[----:B------:R-:W-:Y:S02]  /*134e0*/  SHF.R.S32.HI R0, RZ, 0x1f, R9 ;  /* 0x0000001fff007819 */ /* 0x000fe40000011409 */
[----:B------:R-:W-:Y:S01]  /*134f0*/  ISETP.GE.AND P4, PT, R6, R21, PT ;  /* 0x000000150600720c */ /* 0x000fe20003f86270 */
[----:B------:R-:W-:Y:S01]  /*13500*/  IMAD R6, R3, UR4, RZ ;  /* 0x0000000403067c24 */ /* 0x000fe2000f8e02ff */
[----:B------:R-:W-:Y:S01]  /*13510*/  LEA.HI R3, R0, R9, RZ, 0x2 ;  /* 0x0000000900037211 */ /* 0x000fe200078f10ff */
[----:B-1----:R-:W-:Y:S01]  /*13520*/  IMAD.WIDE.U32 R28, R25, UR4, R26 ;  /* 0x00000004191c7c25 */ /* 0x002fe2000f8e001a */
[----:B------:R1:W2:Y:S01]  /*13530*/  LDS.128 R20, [R175+0x1000] ;  /* 0x00100000af147984 */ /* 0x0002a20000000c00 */
[----:B------:R-:W-:-:S02]  /*13540*/  ISETP.GE.AND P0, PT, R7, R2, PT ;  /* 0x000000020700720c */ /* 0x000fc40003f06270 */
[----:B------:R-:W-:Y:S01]  /*13550*/  IMAD R0, R25, UR5, R6 ;  /* 0x0000000519007c24 */ /* 0x000fe2000f8e0206 */
[----:B------:R1:W3:Y:S01]  /*13560*/  LDS.128 R8, [R175+0x2000] ;  /* 0x00200000af087984 */ /* 0x0002e20000000c00 */
[----:B------:R-:W-:Y:S02]  /*13570*/  SHF.R.S32.HI R3, RZ, 0x2, R3 ;  /* 0x00000002ff037819 */ /* 0x000fe40000011403 */
[----:B------:R-:W-:Y:S01]  /*13580*/  IMAD.IADD R31, R0, 0x1, R29 ;  /* 0x00000001001f7824 */ /* 0x000fe200078e021d */
[----:B------:R1:W4:Y:S01]  /*13590*/  LDS.128 R24, [R175] ;  /* 0x00000000af187984 */ /* 0x0003220000000c00 */
[----:B------:R-:W-:-:S05]  /*135a0*/  SHF.R.S32.HI R3, RZ, 0x1f, R3 ;  /* 0x0000001fff037819 */ /* 0x000fca0000011403 */
[----:B------:R-:W-:Y:S05]  /*135b0*/  @P0 BRA `(.L_x_1980) ;  /* 0x00000000003c0947 */ /* 0x000fea0003800000 */
        /* <DEDUP_REMOVED lines=12> */
[----:B----4-:R4:W-:Y:S04]  /*13680*/  @!P2 STG.E.128 desc[UR12][R34.64], R24 ;  /* 0x000000182200a986 */ /* 0x0109e8000c101d0c */
[----:B--2---:R4:W-:Y:S04]  /*13690*/  @!P1 STG.E.128 desc[UR12][R34.64+0x40], R20 ;  /* 0x0000401422009986 */ /* 0x0049e8000c101d0c */
[----:B---3--:R4:W-:Y:S02]  /*136a0*/  @!P0 STG.E.128 desc[UR12][R34.64+0x80], R8 ;  /* 0x0000800822008986 */ /* 0x0089e4000c101d0c */
.L_x_1980:
[----:B------:R-:W-:Y:S05]  /*136b0*/  BSYNC B0 ;  /* 0x0000000000007941 */ /* 0x000fea0003800000 */
.L_x_1979:
[----:B---34-:R3:W4:Y:S01]  /*136c0*/  LDS.128 R8, [R175+0x2800] ;  /* 0x00280000af087984 */ /* 0x0187220000000c00 */
        /* <DEDUP_REMOVED lines=19> */
[----:B----4-:R-:W-:Y:S01]  /*13800*/  STG.E.128 desc[UR12][R4.64+0x80], R8 ;  /* 0x0000800804007986 */ /* 0x010fe2000c101d0c */
[----:B------:R-:W-:Y:S05]  /*13810*/  EXIT ;  /* 0x000000000000794d */ /* 0x000fea0003800000 */
.L_x_1981:
        /* <DEDUP_REMOVED lines=14> */
.L_x_6251:


//--------------------- .text._ZN5flash24flash_fwd_splitkv_kernelI23Flash_fwd_kernel_traitsILi96ELi64ELi128ELi4ELb0ELb0EN7cutlass6half_tE19Flash_kernel_traitsILi96ELi64ELi128ELi4ES3_EELb1ELb0ELb0ELb0ELb1ELb0ELb0ELb1EEEvNS_16Flash_fwd_paramsE --------------------------
	.section	.text._ZN5flash24flash_fwd_splitkv_kernelI23Flash_fwd_kernel_traitsILi96ELi64ELi128ELi4ELb0ELb0EN7cutlass6half_tE19Flash_kernel_traitsILi96ELi64ELi128ELi4ES3_EELb1ELb0ELb0ELb0ELb1ELb0ELb0ELb1EEEvNS_16Flash_fwd_paramsE,"ax",@progbits
	.align	128
        .global         _ZN5flash24flash_fwd_splitkv_kernelI23Flash_fwd_kernel_traitsILi96ELi64ELi128ELi4ELb0ELb0EN7cutlass6half_tE19Flash_kernel_traitsILi96ELi64ELi128ELi4ES3_EELb1ELb0ELb0ELb0ELb1ELb0ELb0ELb1EEEvNS_16Flash_fwd_paramsE
        .type           _ZN5flash24flash_fwd_splitkv_kernelI23Flash_fwd_kernel_traitsILi96ELi64ELi128ELi4ELb0ELb0EN7cutlass6half_tE19Flash_kernel_traitsILi96ELi64ELi128ELi4ES3_EELb1ELb0ELb0ELb0ELb1ELb0ELb0ELb1EEEvNS_16Flash_fwd_paramsE,@function
        .size           _ZN5flash24flash_fwd_splitkv_kernelI23Flash_fwd_kernel_traitsILi96ELi64ELi128ELi4ELb0ELb0EN7cutlass6half_tE19Flash_kernel_traitsILi96ELi64ELi128ELi4ES3_EELb1ELb0ELb0ELb0ELb1ELb0ELb0ELb1EEEvNS_16Flash_fwd_paramsE,(.L_x_6252 - _ZN5flash24flash_fwd_splitkv_kernelI23Flash_fwd_kernel_traitsILi96ELi64ELi128ELi4ELb0ELb0EN7cutlass6half_tE19Flash_kernel_traitsILi96ELi64ELi128ELi4ES3_EELb1ELb0ELb0ELb0ELb1ELb0ELb0ELb1EEEvNS_16Flash_fwd_paramsE)
        .other          _ZN5flash24flash_fwd_splitkv_kernelI23Flash_fwd_kernel_traitsILi96ELi64ELi128ELi4ELb0ELb0EN7cutlass6half_tE19Flash_kernel_traitsILi96ELi64ELi128ELi4ES3_EELb1ELb0ELb0ELb0ELb1ELb0ELb0ELb1EEEvNS_16Flash_fwd_paramsE,@"STO_CUDA_ENTRY STV_DEFAULT"
_ZN5flash24flash_fwd_splitkv_kernelI23Flash_fwd_kernel_traitsILi96ELi64ELi128ELi4ELb0ELb0EN7cutlass6half_tE19Flash_kernel_traitsILi96ELi64ELi128ELi4ES3_EELb1ELb0ELb0ELb0ELb1ELb0ELb0ELb1EEEvNS_16Flash_fwd_paramsE:
.text._ZN5flash24flash_fwd_splitkv_kernelI23Flash_fwd_kernel_traitsILi96ELi64ELi128ELi4ELb0ELb0EN7cutlass6half_tE19Flash_kernel_traitsILi96ELi64ELi128ELi4ES3_EELb1ELb0ELb0ELb0ELb1ELb0ELb0ELb1EEEvNS_16Flash_fwd_paramsE:
        /* <DEDUP_REMOVED lines=29> */
[----:B------:R-:W1:Y:S01]  /*01d0*/  S2R R58, SR_TID.X ;  /* 0x00000000003a7919 */ /* 0x000e620000002100 */
        /* <DEDUP_REMOVED lines=11> */
.L_x_1982:
[----:B------:R-:W1:Y:S02]  /*0290*/  LDC R67, c[0x0][0x2c8] ;  /* 0x0000b200ff437b82 */ /* 0x000e640000000800 */
.L_x_1983:
        /* <DEDUP_REMOVED lines=18> */
[----:B------:R-:W-:Y:S02]  /*03c0*/  IADD3 R3, -R150, 0xbf, R61 ;  /* 0x000000bf96037810 */ /* 0x000fe40007ffe13d */
        /* <DEDUP_REMOVED lines=15> */
[----:B------:R-:W-:Y:S05]  /*04c0*/  @P0 BRA `(.L_x_1984) ;  /* 0x0000000400480947 */ /* 0x000fea0003800000 */
[----:B------:R-:W-:Y:S01]  /*04d0*/  ISETP.NE.AND P0, PT, R151, -0x1, PT ;  /* 0xffffffff9700780c */ /* 0x000fe20003f05270 */
[----:B------:R-:W1:Y:S01]  /*04e0*/  LDC.64 R4, c[0x0][0x298] ;  /* 0x0000a600ff047b82 */ /* 0x000e620000000a00 */
[----:B------:R-:W-:Y:S01]  /*04f0*/  SHF.R.S32.HI R9, RZ, 0x1f, R58 ;  /* 0x0000001fff097819 */ /* 0x000fe2000001143a */
[----:B------:R-:W-:Y:S01]  /*0500*/  ULDC.64 UR4, c[0x0][0x2a0] ;  /* 0x0000a80000047ab9 */ /* 0x000fe20000000a00 */
[----:B------:R-:W-:Y:S01]  /*0510*/  IADD3 R150, -R61, R150, RZ ;  /* 0x000000963d967210 */ /* 0x000fe20007ffe1ff */
[----:B------:R-:W-:Y:S01]  /*0520*/  ULDC UR9, c[0x0][0x270] ;  /* 0x00009c0000097ab9 */ /* 0x000fe20000000800 */
[----:B------:R-:W-:Y:S01]  /*0530*/  LEA.HI R0, R9, R58, RZ, 0x2 ;  /* 0x0000003a09007211 */ /* 0x000fe200078f10ff */
[----:B------:R-:W-:Y:S01]  /*0540*/  IMAD R12, R13, UR9, R142 ;  /* 0x000000090d0c7c24 */ /* 0x000fe2000f8e028e */
[----:B------:R-:W-:Y:S01]  /*0550*/  ULDC UR8, c[0x0][0x2c4] ;  /* 0x0000b10000087ab9 */ /* 0x000fe20000000800 */
[----:B------:R-:W-:Y:S01]  /*0560*/  LOP3.LUT P4, RZ, R58, 0x3, RZ, 0xc0, !PT ;  /* 0x000000033aff7812 */ /* 0x000fe2000788c0ff */
[----:B------:R-:W-:Y:S01]  /*0570*/  BSSY B0, `(.L_x_1985) ;  /* 0x000002c000007945 */ /* 0x000fe20003800000 */
[----:B------:R-:W-:-:S02]  /*0580*/  IMAD R12, R12, UR8, R61 ;  /* 0x000000080c0c7c24 */ /* 0x000fc4000f8e023d */
[----:B------:R-:W2:Y:S01]  /*0590*/  @!P0 LDC.64 R2, c[0x0][0x290] ;  /* 0x0000a400ff028b82 */ /* 0x000ea20000000a00 */
[----:B-1----:R-:W-:-:S04]  /*05a0*/  @P0 IMAD.WIDE.U32 R8, R151, R4, RZ ;  /* 0x0000000497080225 */ /* 0x002fc800078e00ff */
[----:B------:R-:W-:Y:S02]  /*05b0*/  @P0 IMAD R151, R151, R5, R9 ;  /* 0x0000000597970224 */ /* 0x000fe400078e0209 */
[-C--:B--2---:R-:W-:Y:S01]  /*05c0*/  @!P0 IMAD R6, R7, R2.reuse, RZ ;  /* 0x0000000207068224 */ /* 0x084fe200078e02ff */
[----:B------:R-:W-:Y:S01]  /*05d0*/  LOP3.LUT R7, R0, 0x1ffffffc, RZ, 0xc0, !PT ;  /* 0x1ffffffc00077812 */ /* 0x000fe200078ec0ff */
[----:B------:R-:W-:-:S04]  /*05e0*/  @!P0 IMAD.WIDE.U32 R10, R13, R2, RZ ;  /* 0x000000020d0a8225 */ /* 0x000fc800078e00ff */
[----:B------:R-:W-:Y:S01]  /*05f0*/  IMAD.IADD R7, R58, 0x1, -R7 ;  /* 0x000000013a077824 */ /* 0x000fe200078e0a07 */
[----:B------:R-:W-:Y:S01]  /*0600*/  @!P0 MOV R8, R10 ;  /* 0x0000000a00088202 */ /* 0x000fe20000000f00 */
[----:B------:R-:W-:Y:S02]  /*0610*/  @!P0 IMAD R3, R13, R3, R6 ;  /* 0x000000030d038224 */ /* 0x000fe400078e0206 */
[----:B------:R-:W-:Y:S01]  /*0620*/  IMAD.SHL.U32 R2, R7, 0x8, RZ ;  /* 0x0000000807027824 */ /* 0x000fe200078e00ff */
[----:B------:R-:W-:Y:S01]  /*0630*/  SHF.R.S32.HI R7, RZ, 0x1f, R61 ;  /* 0x0000001fff077819 */ /* 0x000fe2000001143d */
[----:B------:R-:W-:-:S03]  /*0640*/  @!P0 IMAD.IADD R151, R11, 0x1, R3 ;  /* 0x000000010b978824 */ /* 0x000fc600078e0203 */
[----:B------:R-:W-:Y:S01]  /*0650*/  SHF.R.S32.HI R3, RZ, 0x1f, R2 ;  /* 0x0000001fff037819 */ /* 0x000fe20000011402 */
[-C--:B------:R-:W-:Y:S01]  /*0660*/  IMAD R6, R7, R4.reuse, RZ ;  /* 0x0000000407067224 */ /* 0x080fe200078e02ff */
[----:B------:R-:W-:Y:S01]  /*0670*/  SHF.R.S32.HI R7, RZ, 0x2, R0 ;  /* 0x00000002ff077819 */ /* 0x000fe20000011400 */
[----:B------:R-:W-:Y:S01]  /*0680*/  IMAD.WIDE.U32 R10, R61, R4, R2 ;  /* 0x000000043d0a7225 */ /* 0x000fe200078e0002 */
[----:B------:R-:W-:Y:S02]  /*0690*/  SHF.R.S32.HI R2, RZ, 0x1f, R142 ;  /* 0x0000001fff027819 */ /* 0x000fe4000001148e */
[----:B------:R-:W-:Y:S01]  /*06a0*/  ISETP.GE.AND P1, PT, R7, R150, PT ;  /* 0x000000960700720c */ /* 0x000fe20003f26270 */
[----:B------:R-:W-:Y:S01]  /*06b0*/  IMAD R6, R61, R5, R6 ;  /* 0x000000053d067224 */ /* 0x000fe200078e0206 */
[----:B------:R-:W-:Y:S01]  /*06c0*/  IADD3 R8, P0, R8, R10, RZ ;  /* 0x0000000a08087210 */ /* 0x000fe20007f1e0ff */
[----:B------:R-:W-:Y:S01]  /*06d0*/  IMAD R3, R2, UR4, RZ ;  /* 0x0000000402037c24 */ /* 0x000fe2000f8e02ff */
[----:B------:R-:W-:-:S02]  /*06e0*/  ISETP.GE.OR P3, PT, R7, R150, P4 ;  /* 0x000000960700720c */ /* 0x000fc40002766670 */
[----:B------:R-:W-:Y:S01]  /*06f0*/  IADD3.X R9, R151, R11, R6, P0, !PT ;  /* 0x0000000b97097210 */ /* 0x000fe200007fe406 */
[----:B------:R-:W-:Y:S01]  /*0700*/  IMAD R11, R142, UR5, R3 ;  /* 0x000000058e0b7c24 */ /* 0x000fe2000f8e0203 */
[----:B------:R-:W-:Y:S01]  /*0710*/  IADD3 R0, P0, R12, R7, RZ ;  /* 0x000000070c007210 */ /* 0x000fe20007f1e0ff */
[----:B------:R-:W-:Y:S02]  /*0720*/  VIADD R3, R7, 0x20 ;  /* 0x0000002007037836 */ /* 0x000fe40000000000 */
[----:B------:R-:W-:Y:S01]  /*0730*/  IMAD.WIDE.U32 R142, R142, UR4, R8 ;  /* 0x000000048e8e7c25 */ /* 0x000fe2000f8e0008 */
[----:B------:R-:W-:Y:S02]  /*0740*/  SHF.R.S32.HI R9, RZ, 0x1f, R7 ;  /* 0x0000001fff097819 */ /* 0x000fe40000011407 */
        /* <DEDUP_REMOVED lines=14> */
.L_x_1986:
[----:B------:R-:W-:Y:S05]  /*0830*/  BSYNC B0 ;  /* 0x0000000000007941 */ /* 0x000fea0003800000 */
.L_x_1985:
[----:B------:R-:W-:Y:S04]  /*0840*/  BSSY B0, `(.L_x_1987) ;  /* 0x000000f000007945 */ /* 0x000fe80003800000 */
[----:B------:R-:W-:Y:S05]  /*0850*/  @P2 BRA `(.L_x_1988) ;  /* 0x0000000000342947 */ /* 0x000fea0003800000 */
[----:B------:R-:W-:Y:S01]  /*0860*/  IADD3 R7, P1, R7, 0x20, RZ ;  /* 0x0000002007077810 */ /* 0x000fe20007f3e0ff */
[----:B------:R-:W-:Y:S01]  /*0870*/  ULDC.64 UR4, c[0x0][0x280] ;  /* 0x0000a00000047ab9 */ /* 0x000fe20000000a00 */
[----:B------:R-:W-:Y:S02]  /*0880*/  MOV R10, R142 ;  /* 0x0000008e000a7202 */ /* 0x000fe40000000f00 */
[----:B------:R-:W-:-:S03]  /*0890*/  IADD3.X R13, RZ, R9, RZ, P1, !PT ;  /* 0x00000009ff0d7210 */ /* 0x000fc60000ffe4ff */
[----:B------:R-:W-:-:S04]  /*08a0*/  IMAD.WIDE.U32 R10, R7, R4, R10 ;  /* 0x00000004070a7225 */ /* 0x000fc800078e000a */
[----:B------:R-:W-:Y:S01]  /*08b0*/  IMAD R2, R13, R4, RZ ;  /* 0x000000040d027224 */ /* 0x000fe200078e02ff */
[----:B------:R-:W-:-:S03]  /*08c0*/  LEA R4, P1, R10, UR4, 0x1 ;  /* 0x000000040a047c11 */ /* 0x000fc6000f8208ff */
[----:B------:R-:W-:-:S05]  /*08d0*/  IMAD R5, R7, R5, R2 ;  /* 0x0000000507057224 */ /* 0x000fca00078e0202 */
[----:B------:R-:W-:-:S04]  /*08e0*/  IADD3 R5, R11, R5, RZ ;  /* 0x000000050b057210 */ /* 0x000fc80007ffe0ff */
[----:B------:R-:W-:-:S05]  /*08f0*/  LEA.HI.X R5, R10, UR5, R5, 0x1, P1 ;  /* 0x000000050a057c11 */ /* 0x000fca00088f0c05 */
[----:B------:R2:W-:Y:S04]  /*0900*/  STG.E.128 desc[UR6][R4.64], RZ ;  /* 0x000000ff04007986 */ /* 0x0005e8000c101d06 */
[----:B------:R2:W-:Y:S04]  /*0910*/  STG.E.128 desc[UR6][R4.64+0x40], RZ ;  /* 0x000040ff04007986 */ /* 0x0005e8000c101d06 */
[----:B------:R2:W-:Y:S02]  /*0920*/  STG.E.128 desc[UR6][R4.64+0x80], RZ ;  /* 0x000080ff04007986 */ /* 0x0005e4000c101d06 */
.L_x_1988:
[----:B------:R-:W-:Y:S05]  /*0930*/  BSYNC B0 ;  /* 0x0000000000007941 */ /* 0x000fea0003800000 */
.L_x_1987:
        /* <DEDUP_REMOVED lines=11> */
.L_x_1984:
[----:B------:R-:W1:Y:S01]  /*09f0*/  LDC.64 R2, c[0x0][0x368] ;  /* 0x0000da00ff027b82 */ /* 0x000e620000000a00 */
        /* <DEDUP_REMOVED lines=11> */
[----:B-1----:R-:W1:Y:S02]  /*0ab0*/  LDC.64 R2, c[0x0][0x378] ;  /* 0x0000de00ff027b82 */ /* 0x002e640000000a00 */
        /* <DEDUP_REMOVED lines=9> */
.L_x_1989:
[----:B------:R-:W-:Y:S05]  /*0b50*/  @!P2 BRA `(.L_x_1990) ;  /* 0x000000040040a947 */ /* 0x000fea0003800000 */
[----:B-----5:R-:W1:Y:S01]  /*0b60*/  LDC R13, c[0x0][0x380] ;  /* 0x0000e000ff0d7b82 */ /* 0x020e620000000800 */
[----:B------:R-:W-:Y:S01]  /*0b70*/  LEA R46, R53, 0xffffff80, 0x7 ;  /* 0xffffff80352e7811 */ /* 0x000fe200078e38ff */
[----:B------:R-:W-:-:S06]  /*0b80*/  ULDC.64 UR4, c[0x0][0x230] ;  /* 0x00008c0000047ab9 */ /* 0x000fcc0000000a00 */
[----:B------:R-:W2:Y:S01]  /*0b90*/  LDC.64 R154, c[0x0][0x248] ;  /* 0x00009200ff9a7b82 */ /* 0x000ea20000000a00 */
        /* <DEDUP_REMOVED lines=9> */
[----:B------:R-:W-:Y:S02]  /*0c30*/  IMAD.HI.U32 R0, R5, R0, R4 ;  /* 0x0000000005007227 */ /* 0x000fe400078e0004 */
[----:B------:R-:W1:Y:S04]  /*0c40*/  LDC R5, c[0x0][0x278] ;  /* 0x00009e00ff057b82 */ /* 0x000e680000000800 */
        /* <DEDUP_REMOVED lines=14> */
[----:B------:R-:W3:Y:S01]  /*0d30*/  LDG.E R4, desc[UR6][R14.64] ;  /* 0x000000060e047981 */ /* 0x000ee2000c1e1900 */
[----:B-1----:R-:W-:Y:S01]  /*0d40*/  IABS R2, R5 ;  /* 0x0000000500027213 */ /* 0x002fe20000000000 */
        /* <DEDUP_REMOVED lines=23> */
[----:B------:R-:W1:Y:S05]  /*0ec0*/  LDC.64 R2, c[0x0][0x238] ;  /* 0x00008e00ff027b82 */ /* 0x000e6a0000000a00 */
[----:B------:R-:W-:-:S06]  /*0ed0*/  @P3 IADD3 R0, R0, 0x1, RZ ;  /* 0x0000000100003810 */ /* 0x000fcc0007ffe0ff */
[----:B------:R-:W-:Y:S01]  /*0ee0*/  @!P0 IMAD.MOV R0, RZ, RZ, -R0 ;  /* 0x000000ffff008224 */ /* 0x000fe200078e0a00 */
[----:B------:R-:W-:-:S04]  /*0ef0*/  @!P1 LOP3.LUT R0, RZ, R5, RZ, 0x33, !PT ;  /* 0x00000005ff009212 */ /* 0x000fc800078e33ff */
[----:B------:R-:W-:Y:S02]  /*0f00*/  SHF.R.S32.HI R5, RZ, 0x1f, R0 ;  /* 0x0000001fff057819 */ /* 0x000fe40000011400 */
[----:B---3--:R-:W-:Y:S01]  /*0f10*/  SHF.R.S32.HI R11, RZ, 0x1f, R4 ;  /* 0x0000001fff0b7819 */ /* 0x008fe20000011404 */
[----:B------:R-:W-:-:S04]  /*0f20*/  IMAD.WIDE.U32 R12, R4, UR4, RZ ;  /* 0x00000004040c7c25 */ /* 0x000fc8000f8e00ff */
[C---:B------:R-:W-:Y:S02]  /*0f30*/  IMAD R15, R11.reuse, UR4, RZ ;  /* 0x000000040b0f7c24 */ /* 0x040fe4000f8e02ff */
[-C--:B-1----:R-:W-:Y:S02]  /*0f40*/  IMAD R11, R11, R2.reuse, RZ ;  /* 0x000000020b0b7224 */ /* 0x082fe400078e02ff */
[C---:B------:R-:W-:Y:S01]  /*0f50*/  IMAD R6, R4.reuse, UR5, R15 ;  /* 0x0000000504067c24 */ /* 0x040fe2000f8e020f */
[----:B------:R-:W-:Y:S01]  /*0f60*/  ULDC.64 UR4, c[0x0][0x260] ;  /* 0x0000980000047ab9 */ /* 0x000fe20000000a00 */
[C---:B------:R-:W-:Y:S02]  /*0f70*/  IMAD R3, R4.reuse, R3, R11 ;  /* 0x0000000304037224 */ /* 0x040fe400078e020b */
[----:B------:R-:W-:Y:S01]  /*0f80*/  IMAD.WIDE.U32 R24, R4, R2, RZ ;  /* 0x0000000204187225 */ /* 0x000fe200078e00ff */
[----:B------:R-:W-:-:S03]  /*0f90*/  IADD3 R13, R13, R6, RZ ;  /* 0x000000060d0d7210 */ /* 0x000fc60007ffe0ff */
[-C--:B--2---:R-:W-:Y:S02]  /*0fa0*/  IMAD R6, R17, R154.reuse, RZ ;  /* 0x0000009a11067224 */ /* 0x084fe400078e02ff */
[----:B------:R-:W-:-:S04]  /*0fb0*/  IMAD.WIDE.U32 R12, R21, R154, R12 ;  /* 0x0000009a150c7225 */ /* 0x000fc800078e000c */
[----:B------:R-:W-:Y:S01]  /*0fc0*/  IMAD R6, R21, R155, R6 ;  /* 0x0000009b15067224 */ /* 0x000fe200078e0206 */
[----:B------:R-:W-:Y:S01]  /*0fd0*/  MOV R14, R12 ;  /* 0x0000000c000e7202 */ /* 0x000fe20000000f00 */
[----:B------:R-:W-:Y:S02]  /*0fe0*/  IMAD.IADD R23, R25, 0x1, R3 ;  /* 0x0000000119177824 */ /* 0x000fe400078e0203 */
[----:B------:R-:W-:Y:S02]  /*0ff0*/  IMAD.IADD R15, R13, 0x1, R6 ;  /* 0x000000010d0f7824 */ /* 0x000fe400078e0206 */
[----:B------:R-:W-:Y:S02]  /*1000*/  IMAD R13, R5, UR4, RZ ;  /* 0x00000004050d7c24 */ /* 0x000fe4000f8e02ff */
[----:B------:R-:W-:-:S04]  /*1010*/  IMAD.WIDE.U32 R14, R0, UR4, R14 ;  /* 0x00000004000e7c25 */ /* 0x000fc8000f8e000e */
[----:B------:R-:W-:Y:S01]  /*1020*/  IMAD R13, R0, UR5, R13 ;  /* 0x00000005000d7c24 */ /* 0x000fe2000f8e020d */
[----:B------:R-:W-:-:S04]  /*1030*/  MOV R4, R14 ;  /* 0x0000000e00047202 */ /* 0x000fc80000000f00 */
[----:B------:R-:W-:Y:S01]  /*1040*/  IADD3 R15, R15, R13, RZ ;  /* 0x0000000d0f0f7210 */ /* 0x000fe20007ffe0ff */
[----:B------:R-:W-:Y:S06]  /*1050*/  BRA `(.L_x_1991) ;  /* 0x00000004003c7947 */ /* 0x000fec0003800000 */
.L_x_1990:
[----:B------:R-:W1:Y:S01]  /*1060*/  LDC R21, c[0x0][0x278] ;  /* 0x00009e00ff157b82 */ /* 0x000e620000000800 */
[----:B------:R-:W-:Y:S02]  /*1070*/  MOV R4, RZ ;  /* 0x000000ff00047202 */ /* 0x000fe40000000f00 */
        /* <DEDUP_REMOVED lines=11> */
[----:B---3--:R-:W-:-:S04]  /*1130*/  IMAD.MOV R0, RZ, RZ, -R5 ;  /* 0x000000ffff007224 */ /* 0x008fc800078e0a05 */
[----:B------:R-:W-:Y:S01]  /*1140*/  IMAD R2, R0, R3, RZ ;  /* 0x0000000300027224 */ /* 0x000fe200078e02ff */
[----:B------:R-:W-:-:S03]  /*1150*/  IABS R0, R142 ;  /* 0x0000008e00007213 */ /* 0x000fc60000000000 */
[----:B------:R-:W-:-:S04]  /*1160*/  IMAD.HI.U32 R5, R5, R2, R4 ;  /* 0x0000000205057227 */ /* 0x000fc800078e0004 */
[----:B------:R-:W-:-:S04]  /*1170*/  IMAD.MOV.U32 R4, RZ, RZ, R0 ;  /* 0x000000ffff047224 */ /* 0x000fc800078e0000 */
[----:B------:R-:W-:-:S04]  /*1180*/  IMAD.HI.U32 R0, R5, R4, RZ ;  /* 0x0000000405007227 */ /* 0x000fc800078e00ff */
[----:B------:R-:W-:Y:S02]  /*1190*/  IMAD.MOV R2, RZ, RZ, -R0 ;  /* 0x000000ffff027224 */ /* 0x000fe400078e0a00 */
[----:B--2---:R-:W-:Y:S02]  /*11a0*/  @P4 IMAD R5, R22, R155, RZ ;  /* 0x0000009b16054224 */ /* 0x004fe400078e02ff */
[----:B------:R-:W-:Y:S01]  /*11b0*/  IMAD R2, R3, R2, R4 ;  /* 0x0000000203027224 */ /* 0x000fe200078e0204 */
[----:B------:R-:W-:Y:S01]  /*11c0*/  LOP3.LUT R4, R142, R21, RZ, 0x3c, !PT ;  /* 0x000000158e047212 */ /* 0x000fe200078e3cff */
[----:B------:R-:W-:-:S03]  /*11d0*/  @P4 IMAD.WIDE.U32 R22, R22, R154, RZ ;  /* 0x0000009a16164225 */ /* 0x000fc600078e00ff */
[----:B------:R-:W-:Y:S02]  /*11e0*/  ISETP.GT.U32.AND P0, PT, R3, R2, PT ;  /* 0x000000020300720c */ /* 0x000fe40003f04070 */
[----:B------:R-:W-:Y:S02]  /*11f0*/  ISETP.GE.AND P1, PT, R4, RZ, PT ;  /* 0x000000ff0400720c */ /* 0x000fe40003f26270 */
[----:B------:R-:W-:Y:S02]  /*1200*/  @P4 IADD3 R5, R23, R5, RZ ;  /* 0x0000000517054210 */ /* 0x000fe40007ffe0ff */
[----:B------:R-:W-:-:S07]  /*1210*/  @P4 MOV R8, R22 ;  /* 0x0000001600084202 */ /* 0x000fce0000000f00 */
[-C--:B------:R-:W-:Y:S02]  /*1220*/  @!P0 IADD3 R2, R2, -R3.reuse, RZ ;  /* 0x8000000302028210 */ /* 0x080fe40007ffe0ff */
[----:B------:R-:W-:Y:S02]  /*1230*/  @!P0 IADD3 R0, R0, 0x1, RZ ;  /* 0x0000000100008810 */ /* 0x000fe40007ffe0ff */
[----:B------:R-:W-:Y:S02]  /*1240*/  ISETP.GE.U32.AND P3, PT, R2, R3, PT ;  /* 0x000000030200720c */ /* 0x000fe40003f66070 */
[----:B------:R-:W2:Y:S01]  /*1250*/  LDC.64 R2, c[0x0][0x260] ;  /* 0x00009800ff027b82 */ /* 0x000ea20000000a00 */
[----:B------:R-:W-:-:S10]  /*1260*/  ISETP.NE.AND P0, PT, R21, RZ, PT ;  /* 0x000000ff1500720c */ /* 0x000fd40003f05270 */
[----:B------:R-:W-:-:S04]  /*1270*/  @P3 VIADD R0, R0, 0x1 ;  /* 0x0000000100003836 */ /* 0x000fc80000000000 */
        /* <DEDUP_REMOVED lines=15> */
.L_x_1992:
[----:B------:R-:W-:Y:S01]  /*1370*/  @!P0 LOP3.LUT R0, RZ, R21, RZ, 0x33, !PT ;  /* 0x00000015ff008212 */ /* 0x000fe200078e33ff */
[----:B------:R-:W-:Y:S01]  /*1380*/  IMAD R4, R17, R154, RZ ;  /* 0x0000009a11047224 */ /* 0x000fe200078e02ff */
[----:B------:R-:W-:Y:S02]  /*1390*/  MOV R20, R8 ;  /* 0x0000000800147202 */ /* 0x000fe40000000f00 */
[----:B------:R-:W-:Y:S01]  /*13a0*/  MOV R21, R5 ;  /* 0x0000000500157202 */ /* 0x000fe20000000f00 */
[-C--:B------:R-:W-:Y:S01]  /*13b0*/  IMAD R4, R155, R46.reuse, R4 ;  /* 0x0000002e9b047224 */ /* 0x080fe200078e0204 */
[----:B------:R-:W-:Y:S02]  /*13c0*/  SHF.R.S32.HI R5, RZ, 0x1f, R0 ;  /* 0x0000001fff057819 */ /* 0x000fe40000011400 */
[----:B------:R-:W-:Y:S01]  /*13d0*/  @P4 IADD3 R15, R6, R15, RZ ;  /* 0x0000000f060f4210 */ /* 0x000fe20007ffe0ff */
[----:B------:R-:W-:-:S04]  /*13e0*/  IMAD.WIDE.U32 R20, R154, R46, R20 ;  /* 0x0000002e9a147225 */ /* 0x000fc800078e0014 */
[----:B------:R-:W-:Y:S01]  /*13f0*/  @P4 IMAD.WIDE.U32 R24, R15, R10, RZ ;  /* 0x0000000a0f184225 */ /* 0x000fe200078e00ff */
[----:B------:R-:W-:-:S03]  /*1400*/  IADD3 R21, R21, R4, RZ ;  /* 0x0000000415157210 */ /* 0x000fc60007ffe0ff */
[-C--:B--2---:R-:W-:Y:S02]  /*1410*/  IMAD R4, R5, R2.reuse, RZ ;  /* 0x0000000205047224 */ /* 0x084fe400078e02ff */
[----:B------:R-:W-:-:S04]  /*1420*/  IMAD.WIDE.U32 R20, R0, R2, R20 ;  /* 0x0000000200147225 */ /* 0x000fc800078e0014 */
[----:B------:R-:W-:Y:S01]  /*1430*/  IMAD R3, R0, R3, R4 ;  /* 0x0000000300037224 */ /* 0x000fe200078e0204 */
[----:B------:R-:W-:Y:S01]  /*1440*/  MOV R4, R20 ;  /* 0x0000001400047202 */ /* 0x000fe20000000f00 */
[----:B------:R-:W-:-:S03]  /*1450*/  @P4 IMAD R23, R15, R11, R25 ;  /* 0x0000000b0f174224 */ /* 0x000fc600078e0219 */
[----:B------:R-:W-:Y:S02]  /*1460*/  IADD3 R15, R21, R3, RZ ;  /* 0x00000003150f7210 */ /* 0x000fe40007ffe0ff */
[----:B------:R-:W-:Y:S01]  /*1470*/  MOV R21, R46 ;  /* 0x0000002e00157202 */ /* 0x000fe20000000f00 */
        /* <DEDUP_REMOVED lines=13> */
.L_x_1991:
[----:B------:R1:W5:Y:S01]  /*1550*/  @P5 LDG.E R11, desc[UR6][R146.64] ;  /* 0x00000006920b5981 */ /* 0x000362000c1e1900 */
[----:B------:R-:W-:Y:S01]  /*1560*/  ISETP.NE.AND P0, PT, R151, -0x1, PT ;  /* 0xffffffff9700780c */ /* 0x000fe20003f05270 */
[----:B------:R-:W2:Y:S01]  /*1570*/  LDC.64 R2, c[0x0][0x240] ;  /* 0x00009000ff027b82 */ /* 0x000ea20000000a00 */
[----:B------:R-:W-:Y:S01]  /*1580*/  SHF.R.S32.HI R133, RZ, 0x1f, R58 ;  /* 0x0000001fff857819 */ /* 0x000fe2000001143a */
[----:B------:R-:W-:Y:S01]  /*1590*/  ULDC.64 UR4, c[0x0][0x268] ;  /* 0x00009a0000047ab9 */ /* 0x000fe20000000a00 */
[----:B------:R-:W-:Y:S01]  /*15a0*/  SHF.R.S32.HI R66, RZ, 0x1f, R67 ;  /* 0x0000001fff427819 */ /* 0x000fe20000011443 */
[----:B------:R-:W-:Y:S01]  /*15b0*/  IMAD.MOV.U32 R44, RZ, RZ, 0x10 ;  /* 0x00000010ff2c7424 */ /* 0x000fe200078e00ff */
[CC--:B------:R-:W-:Y:S01]  /*15c0*/  LEA.HI R25, R133.reuse, R58.reuse, RZ, 0x2 ;  /* 0x0000003a85197211 */ /* 0x0c0fe200078f10ff */
[----:B------:R-:W-:Y:S01]  /*15d0*/  IMAD.SHL.U32 R56, R154, 0x20, RZ ;  /* 0x000000209a387824 */ /* 0x000fe200078e00ff */
[----:B------:R-:W-:Y:S01]  /*15e0*/  LEA.HI R136, R133, R58, RZ, 0x3 ;  /* 0x0000003a85887211 */ /* 0x000fe200078f18ff */
[----:B------:R-:W3:Y:S01]  /*15f0*/  LDC R128, c[0x0][0x2e0] ;  /* 0x0000b800ff807b82 */ /* 0x000ee20000000800 */
[----:B------:R-:W-:-:S02]  /*1600*/  LOP3.LUT R29, R25, 0xfffffffc, RZ, 0xc0, !PT ;  /* 0xfffffffc191d7812 */ /* 0x000fc400078ec0ff */
[----:B------:R-:W-:Y:S02]  /*1610*/  SHF.R.S32.HI R135, RZ, 0x3, R136 ;  /* 0x00000003ff877819 */ /* 0x000fe40000011488 */
[----:B------:R-:W-:Y:S01]  /*1620*/  SHF.R.S32.HI R144, RZ, 0x2, R25 ;  /* 0x00000002ff907819 */ /* 0x000fe20000011419 */
[----:B------:R-:W-:Y:S01]  /*1630*/  IMAD.IADD R126, R58, 0x1, -R29 ;  /* 0x000000013a7e7824 */ /* 0x000fe200078e0a1d */
[----:B------:R-:W-:Y:S01]  /*1640*/  LEA.HI R6, R133, R58, RZ, 0x5 ;  /* 0x0000003a85067211 */ /* 0x000fe200078f28ff */
[----:B-----5:R-:W4:Y:S01]  /*1650*/  @!P0 LDC.64 R12, c[0x0][0x228] ;  /* 0x00008a00ff0c8b82 */ /* 0x020f220000000a00 */
[----:B------:R-:W-:Y:S01]  /*1660*/  IMAD.SHL.U32 R27, R135, 0x40, RZ ;  /* 0x00000040871b7824 */ /* 0x000fe200078e00ff */
[----:B------:R-:W-:Y:S01]  /*1670*/  LEA.HI R25, R25, R144, RZ, 0x1 ;  /* 0x0000009019197211 */ /* 0x000fe200078f08ff */
[C---:B------:R-:W-:Y:S01]  /*1680*/  IMAD.SHL.U32 R18, R126.reuse, 0x8, RZ ;  /* 0x000000087e127824 */ /* 0x040fe200078e00ff */
[----:B------:R-:W-:Y:S01]  /*1690*/  SHF.R.S32.HI R134, RZ, 0x5, R6 ;  /* 0x00000005ff867819 */ /* 0x000fe20000011406 */
[----:B------:R-:W-:Y:S01]  /*16a0*/  IMAD.SHL.U32 R126, R126, 0x4, RZ ;  /* 0x000000047e7e7824 */ /* 0x000fe200078e00ff */
[----:B------:R-:W-:-:S02]  /*16b0*/  LOP3.LUT R27, R27, 0xc0, RZ, 0xc0, !PT ;  /* 0x000000c01b1b7812 */ /* 0x000fc400078ec0ff */
[----:B------:R-:W-:Y:S01]  /*16c0*/  LOP3.LUT R25, R25, 0x7fffffe, RZ, 0xc0, !PT ;  /* 0x07fffffe19197812 */ /* 0x000fe200078ec0ff */
[----:B--2---:R-:W-:Y:S01]  /*16d0*/  @P0 IMAD.WIDE.U32 R28, R151, R2, RZ ;  /* 0x00000002971c0225 */ /* 0x004fe200078e00ff */
[----:B------:R-:W-:Y:S01]  /*16e0*/  LOP3.LUT R8, R27, 0x18, R18, 0xf8, !PT ;  /* 0x000000181b087812 */ /* 0x000fe200078ef812 */
[----:B------:R-:W2:Y:S01]  /*16f0*/  LDC.64 R148, c[0x0][0x250] ;  /* 0x00009400ff947b82 */ /* 0x000ea20000000a00 */
[----:B------:R-:W-:Y:S01]  /*1700*/  SHF.R.U32.HI R27, RZ, 0x3, R27 ;  /* 0x00000003ff1b7819 */ /* 0x000fe2000001161b */
[----:B------:R-:W-:Y:S01]  /*1710*/  IMAD.IADD R25, R144, 0x1, -R25 ;  /* 0x0000000190197824 */ /* 0x000fe200078e0a19 */
[----:B------:R-:W-:Y:S02]  /*1720*/  LEA.HI R133, R133, R58, RZ, 0x4 ;  /* 0x0000003a85857211 */ /* 0x000fe400078f20ff */
[----:B------:R-:W-:Y:S01]  /*1730*/  LOP3.LUT R27, R8, R27, RZ, 0x3c, !PT ;  /* 0x0000001b081b7212 */ /* 0x000fe200078e3cff */
[----:B------:R-:W-:Y:S01]  /*1740*/  IMAD R134, R134, 0x8, R25 ;  /* 0x0000000886867824 */ /* 0x000fe200078e0219 */
[----:B------:R-:W-:Y:S01]  /*1750*/  @P0 MOV R8, R28 ;  /* 0x0000001c00080202 */ /* 0x000fe20000000f00 */
[----:B------:R-:W-:Y:S01]  /*1760*/  @P0 IMAD R25, R151, R3, R29 ;  /* 0x0000000397190224 */ /* 0x000fe200078e021d */
[----:B------:R-:W-:Y:S01]  /*1770*/  SHF.R.S32.HI R145, RZ, 0x1f, R144 ;  /* 0x0000001fff917819 */ /* 0x000fe20000011490 */
[----:B------:R-:W-:Y:S01]  /*1780*/  IMAD.U32 R134, R134, 0x20, R27 ;  /* 0x0000002086867824 */ /* 0x000fe200078e001b */
[----:B------:R-:W-:Y:S01]  /*1790*/  LOP3.LUT R27, R133, 0xfffffff0, RZ, 0xc0, !PT ;  /* 0xfffffff0851b7812 */ /* 0x000fe200078ec0ff */
[-C--:B----4-:R-:W-:Y:S01]  /*17a0*/  @!P0 IMAD R10, R7, R12.reuse, RZ ;  /* 0x0000000c070a8224 */ /* 0x090fe200078e02ff */
[----:B------:R-:W-:Y:S01]  /*17b0*/  LEA.HI R66, R66, R67, RZ, 0x7 ;  /* 0x0000004342427211 */ /* 0x000fe200078f38ff */
[----:B------:R-:W-:Y:S01]  /*17c0*/  @!P0 IMAD.WIDE.U32 R28, R9, R12, RZ ;  /* 0x0000000c091c8225 */ /* 0x000fe200078e00ff */
[----:B---3--:R-:W-:-:S02]  /*17d0*/  LEA.HI R128, R128, R128, RZ, 0x1 ;  /* 0x0000008080807211 */ /* 0x008fc400078f08ff */
[----:B------:R-:W-:Y:S01]  /*17e0*/  SHF.R.S32.HI R66, RZ, 0x7, R66 ;  /* 0x00000007ff427819 */ /* 0x000fe20000011442 */
[----:B------:R-:W-:Y:S01]  /*17f0*/  @!P0 IMAD R10, R9, R13, R10 ;  /* 0x0000000d090a8224 */ /* 0x000fe200078e020a */
[----:B------:R-:W-:Y:S01]  /*1800*/  SHF.R.S32.HI R125, RZ, 0x1, R128 ;  /* 0x00000001ff7d7819 */ /* 0x000fe20000011480 */
[----:B------:R-:W-:Y:S01]  /*1810*/  @!P0 IMAD.MOV.U32 R8, RZ, RZ, R28 ;  /* 0x000000ffff088224 */ /* 0x000fe200078e001c */
[----:B------:R-:W-:Y:S01]  /*1820*/  VIMNMX R66, RZ, R66, !PT ;  /* 0x00000042ff427248 */ /* 0x000fe20007fe0100 */
[----:B------:R-:W-:Y:S01]  /*1830*/  IMAD.WIDE R12, R19, 0x40, R144 ;  /* 0x00000040130c7825 */ /* 0x000fe200078e0290 */
[----:B------:R-:W-:Y:S02]  /*1840*/  SHF.R.S32.HI R19, RZ, 0x1f, R18 ;  /* 0x0000001fff137819 */ /* 0x000fe40000011412 */
[C---:B------:R-:W-:Y:S01]  /*1850*/  IADD3 R26, P1, R18.reuse, R8, RZ ;  /* 0x00000008121a7210 */ /* 0x040fe20007f3e0ff */
[----:B------:R-:W-:Y:S01]  /*1860*/  @!P0 IMAD.IADD R25, R29, 0x1, R10 ;  /* 0x000000011d198824 */ /* 0x000fe200078e020a */
[----:B------:R-:W-:Y:S01]  /*1870*/  IADD3 R24, P0, R18, R24, RZ ;  /* 0x0000001812187210 */ /* 0x000fe20007f1e0ff */
[----:B------:R-:W-:Y:S01]  /*1880*/  IMAD.IADD R132, R58, 0x1, -R27 ;  /* 0x000000013a847824 */ /* 0x000fe200078e0a1b */
[----:B------:R-:W-:Y:S01]  /*1890*/  LOP3.LUT R59, R6, 0xffffffe0, RZ, 0xc0, !PT ;  /* 0xffffffe0063b7812 */ /* 0x000fe200078ec0ff */
[----:B------:R-:W-:Y:S01]  /*18a0*/  IMAD R8, R13, R2, RZ ;  /* 0x000000020d087224 */ /* 0x000fe200078e02ff */
[C---:B------:R-:W-:Y:S01]  /*18b0*/  IADD3.X R27, R19.reuse, R25, RZ, P1, !PT ;  /* 0x00000019131b7210 */ /* 0x040fe20000ffe4ff */
[----:B------:R-:W-:Y:S01]  /*18c0*/  IMAD.X R25, R19, 0x1, R23, P0 ;  /* 0x0000000113197824 */ /* 0x000fe200000e0617 */
[----:B------:R-:W-:Y:S01]  /*18d0*/  IADD3 R138, P0, R144, R21, RZ ;  /* 0x00000015908a7210 */ /* 0x000fe20007f1e0ff */
[----:B------:R-:W-:Y:S01]  /*18e0*/  IMAD R13, R5, UR4, RZ ;  /* 0x00000004050d7c24 */ /* 0x000fe2000f8e02ff */
[----:B------:R-:W-:Y:S01]  /*18f0*/  LEA.HI R131, R132, R132, RZ, 0x1 ;  /* 0x0000008484837211 */ /* 0x000fe200078f08ff */
[----:B------:R-:W-:Y:S01]  /*1900*/  IMAD.WIDE.U32 R22, R12, R2, R26 ;  /* 0x000000020c167225 */ /* 0x000fe200078e001a */
[----:B------:R-:W-:-:S02]  /*1910*/  SHF.R.S32.HI R2, RZ, 0x1f, R142 ;  /* 0x0000001fff027819 */ /* 0x000fc4000001148e */
[----:B------:R-:W-:Y:S01]  /*1920*/  SHF.R.S32.HI R130, RZ, 0x1, R131 ;  /* 0x00000001ff827819 */ /* 0x000fe20000011483 */
[----:B------:R-:W-:Y:S01]  /*1930*/  IMAD R20, R0, UR5, R13 ;  /* 0x0000000500147c24 */ /* 0x000fe2000f8e020d */
[----:B------:R-:W-:Y:S01]  /*1940*/  SHF.R.S32.HI R13, RZ, 0x1f, R131 ;  /* 0x0000001fff0d7819 */ /* 0x000fe20000011483 */
[----:B------:R-:W-:Y:S01]  /*1950*/  IMAD.X R17, R145, 0x1, R17, P0 ;  /* 0x0000000191117824 */ /* 0x000fe200000e0611 */
[----:B------:R-:W-:Y:S01]  /*1960*/  IADD3 R140, P0, R18, R4, RZ ;  /* 0x00000004128c7210 */ /* 0x000fe20007f1e0ff */
[----:B------:R-:W-:Y:S01]  /*1970*/  IMAD R3, R12, R3, R8 ;  /* 0x000000030c037224 */ /* 0x000fe200078e0208 */
[----:B------:R-:W-:Y:S01]  /*1980*/  LEA.HI R13, R13, R130, RZ, 0x2 ;  /* 0x000000820d0d7211 */ /* 0x000fe200078f10ff */
[----:B------:R-:W-:Y:S01]  /*1990*/  IMAD.WIDE.U32 R24, R0, UR4, R24 ;  /* 0x0000000400187c25 */ /* 0x000fe2000f8e0018 */
[----:B------:R-:W-:Y:S01]  /*19a0*/  ULDC.64 UR4, c[0x0][0x258] ;  /* 0x0000960000047ab9 */ /* 0x000fe20000000a00 */
[----:B------:R-:W-:Y:S02]  /*19b0*/  SHF.L.U64.HI R55, R154, 0x5, R155 ;  /* 0x000000059a377819 */ /* 0x000fe4000001029b */
[----:B------:R-:W-:Y:S01]  /*19c0*/  IMAD.X R141, R19, 0x1, R15, P0 ;  /* 0x00000001138d7824 */ /* 0x000fe200000e060f */
[----:B------:R-:W-:Y:S01]  /*19d0*/  ISETP.GT.AND P0, PT, R53, R66, PT ;  /* 0x000000423500720c */ /* 0x000fe20003f04270 */
[----:B------:R-:W-:Y:S01]  /*19e0*/  IMAD.IADD R23, R23, 0x1, R3 ;  /* 0x0000000117177824 */ /* 0x000fe200078e0203 */
[----:B------:R-:W-:Y:S01]  /*19f0*/  LOP3.LUT R13, R13, 0xfffffffc, RZ, 0xc0, !PT ;  /* 0xfffffffc0d0d7812 */ /* 0x000fe200078ec0ff */
[----:B------:R-:W-:Y:S01]  /*1a00*/  IMAD.IADD R21, R25, 0x1, R20 ;  /* 0x0000000119157824 */ /* 0x000fe200078e0214 */
[----:B--2---:R-:W-:Y:S01]  /*1a10*/  SHF.L.U64.HI R107, R148, 0x5, R149 ;  /* 0x00000005946b7819 */ /* 0x004fe20000010295 */
[----:B------:R-:W-:Y:S01]  /*1a20*/  IMAD R3, R17, R148, RZ ;  /* 0x0000009411037224 */ /* 0x000fe200078e02ff */
[----:B------:R-:W-:Y:S01]  /*1a30*/  IADD3 R130, R130, -R13, RZ ;  /* 0x8000000d82827210 */ /* 0x000fe20007ffe0ff */
[----:B------:R-:W-:-:S02]  /*1a40*/  IMAD R13, R2, UR4, RZ ;  /* 0x00000004020d7c24 */ /* 0x000fc4000f8e02ff */
[----:B------:R-:W-:Y:S01]  /*1a50*/  IMAD R127, R144, R125, R126 ;  /* 0x0000007d907f7224 */ /* 0x000fe200078e027e */
[----:B------:R-:W-:Y:S01]  /*1a60*/  LOP3.LUT P1, RZ, R130, 0x2, RZ, 0xc0, !PT ;  /* 0x0000000282ff7812 */ /* 0x000fe2000782c0ff */
[----:B------:R-:W-:Y:S02]  /*1a70*/  IMAD.MOV.U32 R20, RZ, RZ, R24 ;  /* 0x000000ffff147224 */ /* 0x000fe400078e0018 */
[----:B------:R-:W-:Y:S01]  /*1a80*/  IMAD R2, R145, R154, RZ ;  /* 0x0000009a91027224 */ /* 0x000fe200078e02ff */
[----:B------:R-:W-:Y:S01]  /*1a90*/  IADD3 R126, R126, R127, RZ ;  /* 0x0000007f7e7e7210 */ /* 0x000fe20007ffe0ff */
[----:B------:R-:W-:Y:S01]  /*1aa0*/  IMAD R13, R142, UR5, R13 ;  /* 0x000000058e0d7c24 */ /* 0x000fe2000f8e020d */
[----:B------:R-:W-:Y:S01]  /*1ab0*/  SHF.R.S32.HI R116, RZ, 0x1f, R127 ;  /* 0x0000001fff747819 */ /* 0x000fe2000001147f */
[----:B------:R-:W-:Y:S01]  /*1ac0*/  IMAD R3, R138, R149, R3 ;  /* 0x000000958a037224 */ /* 0x000fe200078e0203 */
[----:B------:R-:W-:Y:S01]  /*1ad0*/  SHF.R.S32.HI R115, RZ, 0x1f, R126 ;  /* 0x0000001fff737819 */ /* 0x000fe2000001147e */
[----:B------:R-:W-:Y:S01]  /*1ae0*/  IMAD.WIDE.U32 R142, R142, UR4, R22 ;  /* 0x000000048e8e7c25 */ /* 0x000fe2000f8e0016 */
[----:B------:R-:W-:-:S03]  /*1af0*/  SEL R44, R44, 0xfffffff0, !P1 ;  /* 0xfffffff02c2c7807 */ /* 0x000fc60004800000 */
[----:B------:R-:W-:-:S04]  /*1b00*/  IMAD.WIDE.U32 R138, R138, R148, R20 ;  /* 0x000000948a8a7225 */ /* 0x000fc800078e0014 */
[C---:B------:R-:W-:Y:S02]  /*1b10*/  IMAD R15, R144.reuse, R155, R2 ;  /* 0x0000009b900f7224 */ /* 0x040fe400078e0202 */
[----:B------:R-:W-:-:S04]  /*1b20*/  IMAD.WIDE.U32 R140, R144, R154, R140 ;  /* 0x0000009a908c7225 */ /* 0x000fc800078e008c */
[----:B------:R-:W-:Y:S02]  /*1b30*/  IMAD.SHL.U32 R106, R148, 0x20, RZ ;  /* 0x00000020946a7824 */ /* 0x000fe400078e00ff */
[----:B------:R-:W-:Y:S02]  /*1b40*/  IMAD.IADD R59, R58, 0x1, -R59 ;  /* 0x000000013a3b7824 */ /* 0x000fe400078e0a3b */
[----:B------:R-:W-:Y:S02]  /*1b50*/  IMAD.SHL.U32 R129, R125, 0x20, RZ ;  /* 0x000000207d817824 */ /* 0x000fe400078e00ff */
[----:B------:R-:W-:Y:S02]  /*1b60*/  IMAD.IADD R54, R141, 0x1, R15 ;  /* 0x000000018d367824 */ /* 0x000fe400078e020f */
[----:B------:R-:W-:Y:S02]  /*1b70*/  IMAD.IADD R68, R143, 0x1, R13 ;  /* 0x000000018f447824 */ /* 0x000fe400078e020d */
[----:B------:R-:W-:Y:S01]  /*1b80*/  IMAD.IADD R52, R139, 0x1, R3 ;  /* 0x000000018b347824 */ /* 0x000fe200078e0203 */
[----:B------:R-:W-:Y:S01]  /*1b90*/  @!P5 MOV R11, RZ ;  /* 0x000000ff000bd202 */ /* 0x000fe20000000f00 */
[----:B-1----:R-:W-:Y:S06]  /*1ba0*/  @!P0 BRA `(.L_x_1993) ;  /* 0x0000008800688947 */ /* 0x002fec0003800000 */
[----:B------:R-:W1:Y:S01]  /*1bb0*/  LDC.64 R2, c[0x0][0x338] ;  /* 0x0000ce00ff027b82 */ /* 0x000e620000000a00 */
[----:B------:R-:W-:Y:S01]  /*1bc0*/  ULDC.64 UR10, c[0x0][0x330] ;  /* 0x0000cc00000a7ab9 */ /* 0x000fe20000000a00 */
[----:B------:R-:W-:Y:S01]  /*1bd0*/  SHF.R.S32.HI R13, RZ, 0x1f, R46 ;  /* 0x0000001fff0d7819 */ /* 0x000fe2000001142e */
[----:B------:R-:W-:Y:S01]  /*1be0*/  ULDC.64 UR4, c[0x0][0x328] ;  /* 0x0000ca0000047ab9 */ /* 0x000fe20000000a00 */
[--C-:B------:R-:W-:Y:S01]  /*1bf0*/  SHF.R.S32.HI R8, RZ, 0x1f, R67.reuse ;  /* 0x0000001fff087819 */ /* 0x100fe20000011443 */
[C---:B------:R-:W-:Y:S01]  /*1c00*/  IMAD R4, R7.reuse, UR10, RZ ;  /* 0x0000000a07047c24 */ /* 0x040fe2000f8e02ff */
[----:B------:R-:W-:Y:S01]  /*1c10*/  IADD3 R6, P1, P0, R46, R144, -R67 ;  /* 0x000000902e067210 */ /* 0x000fe2000783e843 */
[----:B------:R-:W-:Y:S01]  /*1c20*/  IMAD R10, R7, UR4, RZ ;  /* 0x00000004070a7c24 */ /* 0x000fe2000f8e02ff */
[----:B------:R-:W-:Y:S01]  /*1c30*/  IADD3 R46, R11, R46, RZ ;  /* 0x0000002e0b2e7210 */ /* 0x000fe20007ffe0ff */
[----:B------:R-:W-:Y:S01]  /*1c40*/  IMAD.WIDE.U32 R14, R9, UR10, R18 ;  /* 0x0000000a090e7c25 */ /* 0x000fe2000f8e0012 */
[----:B------:R-:W-:Y:S01]  /*1c50*/  IADD3.X R13, R13, R145, ~R8, P1, P0 ;  /* 0x000000910d0d7210 */ /* 0x000fe20000fe0c08 */
[----:B------:R-:W-:Y:S01]  /*1c60*/  ULDC.64 UR12, c[0x0][0x350] ;  /* 0x0000d400000c7ab9 */ /* 0x000fe20000000a00 */
[----:B------:R-:W2:Y:S01]  /*1c70*/  LDC R69, c[0x0][0x340] ;  /* 0x0000d000ff457b82 */ /* 0x000ea20000000800 */
[C---:B------:R-:W-:Y:S01]  /*1c80*/  IMAD R4, R9.reuse, UR11, R4 ;  /* 0x0000000b09047c24 */ /* 0x040fe2000f8e0204 */
[----:B------:R-:W-:Y:S01]  /*1c90*/  ULDC.64 UR10, c[0x0][0x348] ;  /* 0x0000d200000a7ab9 */ /* 0x000fe20000000a00 */
[----:B------:R-:W-:Y:S01]  /*1ca0*/  IMAD.WIDE.U32 R16, R9, UR4, R18 ;  /* 0x0000000409107c25 */ /* 0x000fe2000f8e0012 */
[----:B------:R-:W-:Y:S01]  /*1cb0*/  SHF.L.U32 R65, R125, 0x6, RZ ;  /* 0x000000067d417819 */ /* 0x000fe200000006ff */
[----:B------:R-:W-:Y:S01]  /*1cc0*/  ULDC.U8 UR22, c[0x0][0x3c3] ;  /* 0x0000f0c000167ab9 */ /* 0x000fe20000000000 */
[----:B------:R-:W-:Y:S01]  /*1cd0*/  IADD3 R124, R144, 0x40, RZ ;  /* 0x00000040907c7810 */ /* 0x000fe20007ffe0ff */
[----:B------:R-:W-:Y:S01]  /*1ce0*/  IMAD R10, R9, UR5, R10 ;  /* 0x00000005090a7c24 */ /* 0x000fe2000f8e020a */
[----:B------:R-:W-:Y:S01]  /*1cf0*/  ULDC.64 UR4, c[0x0][0x340] ;  /* 0x0000d00000047ab9 */ /* 0x000fe20000000a00 */
[----:B------:R-:W-:Y:S01]  /*1d00*/  IMAD.IADD R15, R15, 0x1, R4 ;  /* 0x000000010f0f7824 */ /* 0x000fe200078e0204 */
[----:B------:R-:W-:Y:S01]  /*1d10*/  USHF.L.U32 UR14, UR4, 0x6, URZ ;  /* 0x00000006040e7899 */ /* 0x000fe2000800063f */
[----:B------:R-:W-:Y:S01]  /*1d20*/  IMAD R7, R13, UR4, RZ ;  /* 0x000000040d077c24 */ /* 0x000fe2000f8e02ff */
[----:B------:R-:W-:Y:S01]  /*1d30*/  USHF.L.U64.HI UR15, UR4, 0x5, UR5 ;  /* 0x00000005040f7899 */ /* 0x000fe20008010205 */
[----:B------:R-:W-:Y:S01]  /*1d40*/  IMAD.IADD R17, R17, 0x1, R10 ;  /* 0x0000000111117824 */ /* 0x000fe200078e020a */
[----:B------:R-:W-:Y:S01]  /*1d50*/  USHF.L.U32 UR20, UR4, 0x5, URZ ;  /* 0x0000000504147899 */ /* 0x000fe2000800063f */
[-C--:B-1----:R-:W-:Y:S01]  /*1d60*/  IMAD R4, R13, R2.reuse, RZ ;  /* 0x000000020d047224 */ /* 0x082fe200078e02ff */
[----:B------:R-:W-:Y:S01]  /*1d70*/  UIMAD.WIDE.U32 UR18, UR4, 0xc0, URZ ;  /* 0x000000c0041278a5 */ /* 0x000fe2000f8e003f */
[----:B------:R-:W-:Y:S01]  /*1d80*/  IMAD R7, R6, UR5, R7 ;  /* 0x0000000506077c24 */ /* 0x000fe2000f8e0207 */
[----:B------:R-:W-:Y:S01]  /*1d90*/  SHF.L.U64.HI R70, R2, 0x5, R3 ;  /* 0x0000000502467819 */ /* 0x000fe20000010203 */
[----:B------:R-:W-:Y:S01]  /*1da0*/  IMAD.WIDE.U32 R14, R6, UR4, R14 ;  /* 0x00000004060e7c25 */ /* 0x000fe2000f8e000e */
[----:B------:R-:W-:Y:S01]  /*1db0*/  SHF.L.U64.HI R72, R2, 0x6, R3 ;  /* 0x0000000602487819 */ /* 0x000fe20000010203 */
[----:B------:R-:W-:Y:S01]  /*1dc0*/  USHF.L.U64.HI UR23, UR20, 0x1, UR15 ;  /* 0x0000000114177899 */ /* 0x000fe2000801020f */
[----:B------:R-:W-:Y:S01]  /*1dd0*/  SHF.R.S32.HI R114, RZ, 0x1f, R129 ;  /* 0x0000001fff727819 */ /* 0x000fe20000011481 */
[C---:B------:R-:W-:Y:S01]  /*1de0*/  IMAD R4, R6.reuse, R3, R4 ;  /* 0x0000000306047224 */ /* 0x040fe200078e0204 */
[----:B------:R-:W-:Y:S01]  /*1df0*/  SHF.R.S32.HI R64, RZ, 0x1f, R65 ;  /* 0x0000001fff407819 */ /* 0x000fe20000011441 */
[----:B------:R-:W-:Y:S01]  /*1e00*/  IMAD.WIDE.U32 R16, R6, R2, R16 ;  /* 0x0000000206107225 */ /* 0x000fe200078e0010 */
[----:B------:R-:W-:Y:S01]  /*1e10*/  USHF.L.U32 UR25, UR14, 0x1, URZ ;  /* 0x000000010e197899 */ /* 0x000fe2000800063f */
[----:B------:R-:W-:-:S02]  /*1e20*/  ULDC UR21, c[0x0][0x2e0] ;  /* 0x0000b80000157ab9 */ /* 0x000fc40000000800 */
[----:B------:R-:W-:Y:S01]  /*1e30*/  IMAD.IADD R15, R15, 0x1, R7 ;  /* 0x000000010f0f7824 */ /* 0x000fe200078e0207 */
[----:B------:R-:W-:Y:S01]  /*1e40*/  ULDC.64 UR16, c[0x0][0x250] ;  /* 0x0000940000107ab9 */ /* 0x000fe20000000a00 */
[----:B------:R-:W-:Y:S01]  /*1e50*/  IMAD.IADD R7, R17, 0x1, R4 ;  /* 0x0000000111077824 */ /* 0x000fe200078e0204 */
[----:B------:R-:W-:Y:S01]  /*1e60*/  USHF.L.U32 UR20, UR20, 0x1, URZ ;  /* 0x0000000114147899 */ /* 0x000fe2000800063f */
[C---:B------:R-:W-:Y:S02]  /*1e70*/  IMAD R99, R5.reuse, UR12, RZ ;  /* 0x0000000c05637c24 */ /* 0x040fe4000f8e02ff */
[----:B------:R-:W-:Y:S02]  /*1e80*/  IMAD.MOV.U32 R6, RZ, RZ, R16 ;  /* 0x000000ffff067224 */ /* 0x000fe400078e0010 */
[----:B------:R-:W-:Y:S02]  /*1e90*/  IMAD R101, R5, UR10, RZ ;  /* 0x0000000a05657c24 */ /* 0x000fe4000f8e02ff */
[----:B------:R-:W-:-:S02]  /*1ea0*/  IMAD R46, R125, R46, RZ ;  /* 0x0000002e7d2e7224 */ /* 0x000fc400078e02ff */
[C---:B------:R-:W-:Y:S02]  /*1eb0*/  IMAD R99, R0.reuse, UR13, R99 ;  /* 0x0000000d00637c24 */ /* 0x040fe4000f8e0263 */
[C---:B------:R-:W-:Y:S01]  /*1ec0*/  IMAD.WIDE.U32 R4, R0.reuse, UR12, R14 ;  /* 0x0000000c00047c25 */ /* 0x040fe2000f8e000e */
[----:B------:R-:W-:Y:S01]  /*1ed0*/  ULDC.64 UR12, c[0x0][0x320] ;  /* 0x0000c800000c7ab9 */ /* 0x000fe20000000a00 */
[----:B------:R-:W-:Y:S02]  /*1ee0*/  SHF.R.S32.HI R47, RZ, 0x1f, R46 ;  /* 0x0000001fff2f7819 */ /* 0x000fe4000001142e */
[----:B------:R-:W-:Y:S01]  /*1ef0*/  IMAD R101, R0, UR11, R101 ;  /* 0x0000000b00657c24 */ /* 0x000fe2000f8e0265 */
[-C--:B------:R-:W-:Y:S01]  /*1f00*/  IADD3 R104, P3, R126, R46.reuse, RZ ;  /* 0x0000002e7e687210 */ /* 0x080fe20007f7e0ff */
[----:B------:R-:W-:Y:S01]  /*1f10*/  IMAD.WIDE.U32 R6, R0, UR10, R6 ;  /* 0x0000000a00067c25 */ /* 0x000fe2000f8e0006 */
[----:B------:R-:W-:Y:S01]  /*1f20*/  ULDC.64 UR10, c[0x0][0x318] ;  /* 0x0000c600000a7ab9 */ /* 0x000fe20000000a00 */
[----:B------:R-:W-:Y:S01]  /*1f30*/  LEA R98, P1, R4, UR12, 0x1 ;  /* 0x0000000c04627c11 */ /* 0x000fe2000f8208ff */
[----:B------:R-:W-:Y:S01]  /*1f40*/  UIMAD UR12, UR5, 0xc0, URZ ;  /* 0x000000c0050c78a4 */ /* 0x000fe2000f8e023f */
[----:B------:R-:W-:Y:S01]  /*1f50*/  IMAD.IADD R99, R5, 0x1, R99 ;  /* 0x0000000105637824 */ /* 0x000fe200078e0263 */
[----:B------:R-:W-:Y:S01]  /*1f60*/  LEA R100, P0, R6, UR10, 0x1 ;  /* 0x0000000a06647c11 */ /* 0x000fe2000f8008ff */
[----:B------:R-:W-:Y:S01]  /*1f70*/  IMAD.IADD R101, R7, 0x1, R101 ;  /* 0x0000000107657824 */ /* 0x000fe200078e0265 */
[----:B------:R-:W-:Y:S01]  /*1f80*/  IADD3 R46, P4, R127, R46, RZ ;  /* 0x0000002e7f2e7210 */ /* 0x000fe20007f9e0ff */
[----:B------:R-:W-:Y:S01]  /*1f90*/  IMAD.X R105, R115, 0x1, R47, P3 ;  /* 0x0000000173697824 */ /* 0x000fe200018e062f */
[----:B------:R-:W-:Y:S01]  /*1fa0*/  LEA.HI.X R99, R4, UR13, R99, 0x1, P1 ;  /* 0x0000000d04637c11 */ /* 0x000fe200088f0c63 */
[----:B------:R-:W-:Y:S01]  /*1fb0*/  USHF.L.U64.HI UR13, UR4, 0x6, UR5 ;  /* 0x00000006040d7899 */ /* 0x000fe20008010205 */
[----:B------:R-:W-:Y:S01]  /*1fc0*/  LEA.HI.X R101, R6, UR11, R101, 0x1, P0 ;  /* 0x0000000b06657c11 */ /* 0x000fe200080f0c65 */
[----:B------:R-:W-:Y:S01]  /*1fd0*/  ULDC.64 UR10, c[0x0][0x218] ;  /* 0x00008600000a7ab9 */ /* 0x000fe20000000a00 */
[----:B------:R-:W-:Y:S01]  /*1fe0*/  ULDC.64 UR4, c[0x0][0x220] ;  /* 0x0000880000047ab9 */ /* 0x000fe20000000a00 */
[----:B------:R-:W-:Y:S01]  /*1ff0*/  LEA R94, P1, R140, UR10, 0x1 ;  /* 0x0000000a8c5e7c11 */ /* 0x000fe2000f8208ff */
[----:B------:R-:W-:Y:S01]  /*2000*/  IMAD.X R47, R116, 0x1, R47, P4 ;  /* 0x00000001742f7824 */ /* 0x000fe200020e062f */
[----:B------:R-:W-:Y:S01]  /*2010*/  LEA R97, P0, R138, UR4, 0x1 ;  /* 0x000000048a617c11 */ /* 0x000fe2000f8008ff */
[----:B------:R-:W-:Y:S01]  /*2020*/  IMAD.SHL.U32 R71, R2, 0x20, RZ ;  /* 0x0000002002477824 */ /* 0x000fe200078e00ff */
[C---:B------:R-:W-:Y:S01]  /*2030*/  SHF.L.U64.HI R105, R104.reuse, 0x1, R105 ;  /* 0x0000000168697819 */ /* 0x040fe20000010269 */
[----:B------:R-:W-:Y:S01]  /*2040*/  IMAD.SHL.U32 R104, R104, 0x2, RZ ;  /* 0x0000000268687824 */ /* 0x000fe200078e00ff */
[----:B------:R-:W-:Y:S01]  /*2050*/  LEA.HI.X R95, R140, UR11, R54, 0x1, P1 ;  /* 0x0000000b8c5f7c11 */ /* 0x000fe200088f0c36 */
[----:B------:R-:W-:Y:S01]  /*2060*/  ULDC.64 UR10, c[0x0][0x360] ;  /* 0x0000d800000a7ab9 */ /* 0x000fe20000000a00 */
[----:B------:R-:W-:Y:S01]  /*2070*/  LEA.HI.X R96, R138, UR5, R52, 0x1, P0 ;  /* 0x000000058a607c11 */ /* 0x000fe200080f0c34 */
[----:B------:R-:W-:Y:S01]  /*2080*/  ULDC.64 UR4, c[0x0][0x358] ;  /* 0x0000d60000047ab9 */ /* 0x000fe20000000a00 */
[C---:B------:R-:W-:Y:S01]  /*2090*/  IADD3 R102, P4, R104.reuse, UR10, RZ ;  /* 0x0000000a68667c10 */ /* 0x040fe2000ff9e0ff */
[C---:B------:R-:W-:Y:S01]  /*20a0*/  VIADD R122, R129.reuse, 0x20 ;  /* 0x00000020817a7836 */ /* 0x040fe20000000000 */
[----:B------:R-:W-:Y:S01]  /*20b0*/  IADD3 R104, P3, R104, UR4, RZ ;  /* 0x0000000468687c10 */ /* 0x000fe2000ff7e0ff */
[----:B------:R-:W-:Y:S01]  /*20c0*/  VIADD R121, R129, 0x40 ;  /* 0x0000004081797836 */ /* 0x000fe20000000000 */
[C---:B------:R-:W-:Y:S01]  /*20d0*/  SHF.L.U64.HI R47, R46.reuse, 0x1, R47 ;  /* 0x000000012e2f7819 */ /* 0x040fe2000001022f */
[----:B------:R-:W-:Y:S01]  /*20e0*/  IMAD.SHL.U32 R91, R149, 0x40, RZ ;  /* 0x00000040955b7824 */ /* 0x000fe200078e00ff */
[----:B------:R-:W-:Y:S01]  /*20f0*/  SHF.L.U32 R46, R46, 0x1, RZ ;  /* 0x000000012e2e7819 */ /* 0x000fe200000006ff */
[----:B------:R-:W-:Y:S01]  /*2100*/  IMAD.WIDE.U32 R8, R148, 0x40, RZ ;  /* 0x0000004094087825 */ /* 0x000fe200078e00ff */
[C---:B------:R-:W-:Y:S01]  /*2110*/  IADD3.X R103, R105.reuse, UR11, RZ, P4, !PT ;  /* 0x0000000b69677c10 */ /* 0x040fe2000a7fe4ff */
[----:B------:R-:W-:Y:S01]  /*2120*/  USHF.L.U64.HI UR24, UR14, 0x1, UR13 ;  /* 0x000000010e187899 */ /* 0x000fe2000801020d */
[----:B------:R-:W-:Y:S01]  /*2130*/  IADD3.X R105, R105, UR5, RZ, P3, !PT ;  /* 0x0000000569697c10 */ /* 0x000fe20009ffe4ff */
[----:B------:R-:W-:Y:S01]  /*2140*/  IMAD.IADD R119, R129, 0x1, R121 ;  /* 0x0000000181777824 */ /* 0x000fe200078e0279 */
[----:B------:R-:W-:Y:S01]  /*2150*/  IADD3 R81, P3, R56, R56, RZ ;  /* 0x0000003838517210 */ /* 0x000fe20007f7e0ff */
[----:B------:R-:W-:Y:S01]  /*2160*/  IMAD R93, R149, 0xc0, RZ ;  /* 0x000000c0955d7824 */ /* 0x000fe200078e02ff */
[C---:B------:R-:W-:Y:S01]  /*2170*/  IADD3 R20, P1, R46.reuse, UR10, RZ ;  /* 0x0000000a2e147c10 */ /* 0x040fe2000ff3e0ff */
[----:B------:R-:W-:Y:S01]  /*2180*/  IMAD R63, R125, 0x60, RZ ;  /* 0x000000607d3f7824 */ /* 0x000fe200078e02ff */
[----:B------:R-:W-:Y:S01]  /*2190*/  IADD3 R46, P0, R46, UR4, RZ ;  /* 0x000000042e2e7c10 */ /* 0x000fe2000ff1e0ff */
[----:B------:R-:W-:Y:S01]  /*21a0*/  IMAD.X R82, R55, 0x1, R55, P3 ;  /* 0x0000000137527824 */ /* 0x000fe200018e0637 */
[----:B------:R-:W-:Y:S01]  /*21b0*/  IADD3.X R21, R47, UR11, RZ, P1, !PT ;  /* 0x0000000b2f157c10 */ /* 0x000fe20008ffe4ff */
[----:B------:R-:W-:Y:S01]  /*21c0*/  IMAD.WIDE.U32 R148, R148, 0xc0, RZ ;  /* 0x000000c094947825 */ /* 0x000fe200078e00ff */
[----:B------:R-:W-:Y:S01]  /*21d0*/  IADD3 R77, P1, R81, 0x20, RZ ;  /* 0x00000020514d7810 */ /* 0x000fe20007f3e0ff */
[----:B------:R-:W-:Y:S01]  /*21e0*/  UIADD3 UR27, UR19, UR12, URZ ;  /* 0x0000000c131b7290 */ /* 0x000fe2000fffe03f */
[----:B------:R-:W-:Y:S01]  /*21f0*/  IADD3.X R47, R47, UR5, RZ, P0, !PT ;  /* 0x000000052f2f7c10 */ /* 0x000fe200087fe4ff */
[----:B------:R-:W-:Y:S01]  /*2200*/  IMAD.SHL.U32 R92, R8, 0x2, RZ ;  /* 0x00000002085c7824 */ /* 0x000fe200078e00ff */
[----:B------:R-:W-:Y:S01]  /*2210*/  IADD3 R81, P0, R81, 0x40, RZ ;  /* 0x0000004051517810 */ /* 0x000fe20007f1e0ff */
[----:B------:R-:W-:Y:S01]  /*2220*/  IMAD.SHL.U32 R73, R2, 0x40, RZ ;  /* 0x0000004002497824 */ /* 0x000fe200078e00ff */
[----:B------:R-:W-:Y:S01]  /*2230*/  IADD3.X R78, RZ, R82, RZ, P1, !PT ;  /* 0x00000052ff4e7210 */ /* 0x000fe20000ffe4ff */
[----:B------:R-:W-:Y:S01]  /*2240*/  VIADD R60, R144, 0x20 ;  /* 0x00000020903c7836 */ /* 0x000fe20000000000 */
[----:B------:R-:W-:Y:S01]  /*2250*/  IADD3 R86, P3, R56, R77, RZ ;  /* 0x0000004d38567210 */ /* 0x000fe20007f7e0ff */
[----:B------:R-:W-:Y:S01]  /*2260*/  IMAD.X R82, RZ, RZ, R82, P0 ;  /* 0x000000ffff527224 */ /* 0x000fe200000e0652 */
[----:B------:R-:W-:Y:S01]  /*2270*/  IADD3 R80, P1, R71, R71, RZ ;  /* 0x0000004747507210 */ /* 0x000fe20007f3e0ff */
[----:B------:R-:W-:Y:S01]  /*2280*/  VIADD R123, R144, 0x60 ;  /* 0x00000060907b7836 */ /* 0x000fe20000000000 */
[----:B------:R-:W-:Y:S01]  /*2290*/  IADD3 R120, R129, R122, RZ ;  /* 0x0000007a81787210 */ /* 0x000fe20007ffe0ff */
[----:B------:R-:W-:Y:S01]  /*22a0*/  IMAD.X R85, R55, 0x1, R78, P3 ;  /* 0x0000000137557824 */ /* 0x000fe200018e064e */
[----:B------:R-:W-:Y:S01]  /*22b0*/  IADD3 R90, P0, R56, R81, RZ ;  /* 0x00000051385a7210 */ /* 0x000fe20007f1e0ff */
[----:B------:R-:W-:Y:S01]  /*22c0*/  IMAD.X R79, R70, 0x1, R70, P1 ;  /* 0x00000001464f7824 */ /* 0x000fe200008e0646 */
[C---:B------:R-:W-:Y:S01]  /*22d0*/  IADD3 R76, P4, R80.reuse, 0x20, RZ ;  /* 0x00000020504c7810 */ /* 0x040fe20007f9e0ff */
[----:B------:R-:W-:Y:S01]  /*22e0*/  IMAD.IADD R118, R129, 0x1, R120 ;  /* 0x0000000181767824 */ /* 0x000fe200078e0278 */
[----:B------:R-:W-:Y:S01]  /*22f0*/  IADD3 R80, P3, R80, 0x40, RZ ;  /* 0x0000004050507810 */ /* 0x000fe20007f7e0ff */
[----:B------:R-:W-:Y:S01]  /*2300*/  VIADD R15, R18, 0x20 ;  /* 0x00000020120f7836 */ /* 0x000fe20000000000 */
[----:B------:R-:W-:Y:S01]  /*2310*/  SHF.L.U32 R5, R155, 0x6, RZ ;  /* 0x000000069b057819 */ /* 0x000fe200000006ff */
[----:B------:R-:W-:Y:S01]  /*2320*/  IMAD.WIDE.U32 R154, R154, 0x40, RZ ;  /* 0x000000409a9a7825 */ /* 0x000fe200078e00ff */
[----:B------:R-:W-:Y:S01]  /*2330*/  IADD3.X R89, R55, R82, RZ, P0, !PT ;  /* 0x0000005237597210 */ /* 0x000fe200007fe4ff */
[----:B------:R-:W-:Y:S01]  /*2340*/  ULDC UR4, c[0x0][0x2e0] ;  /* 0x0000b80000047ab9 */ /* 0x000fe20000000800 */
[----:B------:R-:W-:Y:S01]  /*2350*/  IADD3 R88, P0, R80, R71, RZ ;  /* 0x0000004750587210 */ /* 0x000fe20007f1e0ff */
[--C-:B------:R-:W-:Y:S01]  /*2360*/  IMAD.X R75, RZ, RZ, R79.reuse, P4 ;  /* 0x000000ffff4b7224 */ /* 0x100fe200020e064f */
[----:B------:R-:W-:Y:S01]  /*2370*/  IADD3 R91, R9, R91, RZ ;  /* 0x0000005b095b7210 */ /* 0x000fe20007ffe0ff */
[----:B------:R-:W-:Y:S01]  /*2380*/  IMAD.X R79, RZ, RZ, R79, P3 ;  /* 0x000000ffff4f7224 */ /* 0x000fe200018e064f */
[----:B------:R-:W-:Y:S01]  /*2390*/  IADD3 R117, R129, R119, RZ ;  /* 0x0000007781757210 */ /* 0x000fe20007ffe0ff */
[----:B------:R-:W-:Y:S01]  /*23a0*/  VIADD R14, R18, 0x40 ;  /* 0x00000040120e7836 */ /* 0x000fe20000000000 */
[----:B------:R-:W-:Y:S01]  /*23b0*/  IADD3 R84, P1, R76, R71, RZ ;  /* 0x000000474c547210 */ /* 0x000fe20007f3e0ff */
[----:B------:R-:W-:Y:S01]  /*23c0*/  IMAD.MOV.U32 R13, RZ, RZ, R53 ;  /* 0x000000ffff0d7224 */ /* 0x000fe200078e0035 */
[----:B------:R-:W-:Y:S01]  /*23d0*/  SHF.L.U64.HI R91, R8, 0x1, R91 ;  /* 0x00000001085b7819 */ /* 0x000fe2000001025b */
[----:B------:R-:W-:Y:S01]  /*23e0*/  IMAD.IADD R93, R149, 0x1, R93 ;  /* 0x00000001955d7824 */ /* 0x000fe200078e025d */
[----:B------:R-:W-:Y:S01]  /*23f0*/  IADD3 R74, R155, R5, RZ ;  /* 0x000000059b4a7210 */ /* 0x000fe20007ffe0ff */
[----:B--2---:R-:W-:Y:S01]  /*2400*/  IMAD.U32 R69, R69, -0x80, RZ ;  /* 0xffffff8045457824 */ /* 0x004fe200078e00ff */
[----:B------:R-:W-:Y:S01]  /*2410*/  SHF.R.S32.HI R113, RZ, 0x1f, R122 ;  /* 0x0000001fff717819 */ /* 0x000fe2000001147a */
[----:B------:R-:W-:Y:S01]  /*2420*/  IMAD.X R87, R79, 0x1, R70, P0 ;  /* 0x000000014f577824 */ /* 0x000fe200000e0646 */
[----:B------:R-:W-:Y:S01]  /*2430*/  SHF.R.S32.HI R62, RZ, 0x1f, R63 ;  /* 0x0000001fff3e7819 */ /* 0x000fe2000001143f */
[----:B------:R-:W-:Y:S01]  /*2440*/  ULDC UR5, c[0x0][0x2e0] ;  /* 0x0000b80000057ab9 */ /* 0x000fe20000000800 */
[----:B------:R-:W-:Y:S01]  /*2450*/  SHF.R.S32.HI R112, RZ, 0x1f, R121 ;  /* 0x0000001fff707819 */ /* 0x000fe20000011479 */
[----:B------:R-:W-:Y:S01]  /*2460*/  ULDC.64 UR10, c[0x0][0x248] ;  /* 0x00009200000a7ab9 */ /* 0x000fe20000000a00 */
[----:B------:R-:W-:Y:S01]  /*2470*/  SHF.R.S32.HI R111, RZ, 0x1f, R120 ;  /* 0x0000001fff6f7819 */ /* 0x000fe20000011478 */
[----:B------:R-:W-:Y:S01]  /*2480*/  ULDC.64 UR12, c[0x0][0x230] ;  /* 0x00008c00000c7ab9 */ /* 0x000fe20000000a00 */
[----:B------:R-:W-:Y:S01]  /*2490*/  SHF.R.S32.HI R110, RZ, 0x1f, R119 ;  /* 0x0000001fff6e7819 */ /* 0x000fe20000011477 */
[----:B------:R-:W-:Y:S01]  /*24a0*/  ULDC.64 UR14, c[0x0][0x238] ;  /* 0x00008e00000e7ab9 */ /* 0x000fe20000000a00 */
[----:B------:R-:W-:-:S02]  /*24b0*/  SHF.R.S32.HI R109, RZ, 0x1f, R118 ;  /* 0x0000001fff6d7819 */ /* 0x000fc40000011476 */
[----:B------:R-:W-:Y:S02]  /*24c0*/  SHF.R.S32.HI R108, RZ, 0x1f, R117 ;  /* 0x0000001fff6c7819 */ /* 0x000fe40000011475 */
[----:B------:R-:W-:-:S07]  /*24d0*/  IADD3.X R83, R75, R70, RZ, P1, !PT ;  /* 0x000000464b537210 */ /* 0x000fce0000ffe4ff */
.L_x_2039:
[----:B------:R-:W-:Y:S01]  /*24e0*/  IMAD.SHL.U32 R17, R13, 0x80, RZ ;  /* 0x000000800d117824 */ /* 0x000fe200078e00ff */
[----:B------:R-:W-:Y:S03]  /*24f0*/  ISETP.NE.AND P1, PT, RZ, UR4, PT ;  /* 0x00000004ff007c0c */ /* 0x000fe6000bf25270 */
[----:B------:R-:W-:Y:S04]  /*2500*/  VIADD R16, R17, 0xffffff80 ;  /* 0xffffff8011107836 */ /* 0x000fe80000000000 */
[--C-:B----4-:R-:W-:Y:S02]  /*2510*/  IMAD.IADD R23, R57, 0x1, -R16.reuse ;  /* 0x0000000139177824 */ /* 0x110fe400078e0a10 */
[----:B------:R-:W-:Y:S03]  /*2520*/  IMAD.IADD R3, R67, 0x1, -R16 ;  /* 0x0000000143037824 */ /* 0x000fe600078e0a10 */
[-C--:B------:R-:W-:Y:S02]  /*2530*/  ISETP.GE.AND P6, PT, R144, R23.reuse, PT ;  /* 0x000000179000720c */ /* 0x080fe40003fc6270 */
[----:B------:R-:W-:Y:S02]  /*2540*/  ISETP.GE.AND P5, PT, R60, R23, PT ;  /* 0x000000173c00720c */ /* 0x000fe40003fa6270 */
[-C--:B------:R-:W-:Y:S02]  /*2550*/  ISETP.GE.AND P6, PT, R144, R3.reuse, !P6 ;  /* 0x000000039000720c */ /* 0x080fe400077c6270 */
[----:B------:R-:W-:Y:S02]  /*2560*/  ISETP.GE.AND P5, PT, R60, R3, !P5 ;  /* 0x000000033c00720c */ /* 0x000fe40006fa6270 */
[CC--:B------:R-:W-:Y:S02]  /*2570*/  ISETP.GE.AND P4, PT, R124.reuse, R23.reuse, PT ;  /* 0x000000177c00720c */ /* 0x0c0fe40003f86270 */
[C---:B------:R-:W-:Y:S02]  /*2580*/  ISETP.GE.AND P3, PT, R123.reuse, R23, PT ;  /* 0x000000177b00720c */ /* 0x040fe40003f66270 */
[-C--:B------:R-:W-:Y:S02]  /*2590*/  ISETP.GE.AND P4, PT, R124, R3.reuse, !P4 ;  /* 0x000000037c00720c */ /* 0x080fe40006786270 */
[----:B------:R-:W-:Y:S03]  /*25a0*/  ISETP.GE.AND P3, PT, R123, R3, !P3 ;  /* 0x000000037b00720c */ /* 0x000fe60005f66270 */
[----:B-1----:R-:W2:Y:S01]  /*25b0*/  @P6 LDG.E.128 R24, desc[UR6][R98.64] ;  /* 0x0000000662186981 */ /* 0x002ea2000c1e1d00 */
[----:B------:R-:W-:Y:S01]  /*25c0*/  @P6 IMAD.MOV.U32 R32, RZ, RZ, R97 ;  /* 0x000000ffff206224 */ /* 0x000fe200078e0061 */
[----:B------:R-:W-:Y:S01]  /*25d0*/  @P5 IADD3 R34, P0, R98, UR20, RZ ;  /* 0x0000001462225c10 */ /* 0x000fe2000ff1e0ff */
[----:B------:R-:W-:Y:S03]  /*25e0*/  @P6 IMAD.MOV.U32 R33, RZ, RZ, R96 ;  /* 0x000000ffff216224 */ /* 0x000fe600078e0060 */
[C---:B------:R-:W-:Y:S02]  /*25f0*/  @P5 IADD3.X R35, R99.reuse, UR23, RZ, P0, !PT ;  /* 0x0000001763235c10 */ /* 0x040fe400087fe4ff */
[C---:B------:R-:W-:Y:S04]  /*2600*/  @P5 LEA R36, P0, R106.reuse, R97, 0x1 ;  /* 0x000000616a245211 */ /* 0x040fe800078008ff */
[----:B------:R-:W-:Y:S02]  /*2610*/  @P5 LEA.HI.X R37, R106, R96, R107, 0x1, P0 ;  /* 0x000000606a255211 */ /* 0x000fe400000f0c6b */
[----:B------:R-:W-:Y:S04]  /*2620*/  @P4 IADD3 R38, P0, R98, UR25, RZ ;  /* 0x0000001962264c10 */ /* 0x000fe8000ff1e0ff */
[----:B------:R-:W-:Y:S01]  /*2630*/  @P4 IADD3.X R39, R99, UR24, RZ, P0, !PT ;  /* 0x0000001863274c10 */ /* 0x000fe200087fe4ff */
[----:B--2---:R-:W-:Y:S04]  /*2640*/  @P6 STG.E.128 desc[UR6][R32.64], R24 ;  /* 0x0000001820006986 */ /* 0x004fe8000c101d06 */
[----:B------:R-:W2:Y:S04]  /*2650*/  @P6 LDG.E.128 R4, desc[UR6][R98.64+0x40] ;  /* 0x0000400662046981 */ /* 0x000ea8000c1e1d00 */
[----:B--2---:R-:W-:Y:S04]  /*2660*/  @P6 STG.E.128 desc[UR6][R32.64+0x40], R4 ;  /* 0x0000400420006986 */ /* 0x004fe8000c101d06 */
[----:B------:R-:W2:Y:S04]  /*2670*/  @P6 LDG.E.128 R8, desc[UR6][R98.64+0x80] ;  /* 0x0000800662086981 */ /* 0x000ea8000c1e1d00 */
[----:B--2---:R1:W-:Y:S04]  /*2680*/  @P6 STG.E.128 desc[UR6][R32.64+0x80], R8 ;  /* 0x0000800820006986 */ /* 0x0043e8000c101d06 */
[----:B------:R-:W2:Y:S01]  /*2690*/  @P5 LDG.E.128 R28, desc[UR6][R34.64] ;  /* 0x00000006221c5981 */ /* 0x000ea2000c1e1d00 */
[----:B-1----:R-:W-:Y:S05]  /*26a0*/  @P4 IADD3 R32, P0, R97, R92, RZ ;  /* 0x0000005c61204210 */ /* 0x002fea0007f1e0ff */
[----:B------:R-:W-:Y:S01]  /*26b0*/  @P4 IMAD.X R33, R96, 0x1, R91, P0 ;  /* 0x0000000160214824 */ /* 0x000fe200000e065b */
[----:B------:R-:W-:Y:S04]  /*26c0*/  @P3 IADD3 R2, P0, R98, UR18, RZ ;  /* 0x0000001262023c10 */ /* 0x000fe8000ff1e0ff */
[----:B------:R-:W-:Y:S02]  /*26d0*/  @P3 IADD3.X R3, R99, UR27, RZ, P0, !PT ;  /* 0x0000001b63033c10 */ /* 0x000fe400087fe4ff */
[----:B------:R-:W-:Y:S05]  /*26e0*/  @P3 IADD3 R22, P0, R97, R148, RZ ;  /* 0x0000009461163210 */ /* 0x000fea0007f1e0ff */
[----:B------:R-:W-:Y:S01]  /*26f0*/  @P3 IMAD.X R23, R96, 0x1, R93, P0 ;  /* 0x0000000160173824 */ /* 0x000fe200000e065d */
[C---:B------:R-:W-:Y:S04]  /*2700*/  LEA R98, P0, R69.reuse, R98, 0x1 ;  /* 0x0000006245627211 */ /* 0x040fe800078008ff */
[----:B------:R-:W-:Y:S01]  /*2710*/  LEA.HI.X.SX32 R99, R69, R99, 0x1, P0 ;  /* 0x0000006345637211 */ /* 0x000fe200000f0eff */
[----:B--2---:R-:W-:Y:S04]  /*2720*/  @P5 STG.E.128 desc[UR6][R36.64], R28 ;  /* 0x0000001c24005986 */ /* 0x004fe8000c101d06 */
[----:B------:R-:W2:Y:S04]  /*2730*/  @P5 LDG.E.128 R4, desc[UR6][R34.64+0x40] ;  /* 0x0000400622045981 */ /* 0x000ea8000c1e1d00 */
[----:B--2---:R1:W-:Y:S04]  /*2740*/  @P5 STG.E.128 desc[UR6][R36.64+0x40], R4 ;  /* 0x0000400424005986 */ /* 0x0043e8000c101d06 */
[----:B------:R-:W2:Y:S04]  /*2750*/  @P5 LDG.E.128 R24, desc[UR6][R34.64+0x80] ;  /* 0x0000800622185981 */ /* 0x000ea8000c1e1d00 */
[----:B--2---:R2:W-:Y:S04]  /*2760*/  @P5 STG.E.128 desc[UR6][R36.64+0x80], R24 ;  /* 0x0000801824005986 */ /* 0x0045e8000c101d06 */
[----:B------:R-:W3:Y:S04]  /*2770*/  @P4 LDG.E.128 R8, desc[UR6][R38.64] ;  /* 0x0000000626084981 */ /* 0x000ee8000c1e1d00 */
[----:B---3--:R3:W-:Y:S04]  /*2780*/  @P4 STG.E.128 desc[UR6][R32.64], R8 ;  /* 0x0000000820004986 */ /* 0x0087e8000c101d06 */
[----:B-1----:R-:W4:Y:S04]  /*2790*/  @P4 LDG.E.128 R4, desc[UR6][R38.64+0x40] ;  /* 0x0000400626044981 */ /* 0x002f28000c1e1d00 */
[----:B----4-:R1:W-:Y:S04]  /*27a0*/  @P4 STG.E.128 desc[UR6][R32.64+0x40], R4 ;  /* 0x0000400420004986 */ /* 0x0103e8000c101d06 */
[----:B------:R-:W4:Y:S04]  /*27b0*/  @P4 LDG.E.128 R28, desc[UR6][R38.64+0x80] ;  /* 0x00008006261c4981 */ /* 0x000f28000c1e1d00 */
[----:B----4-:R4:W-:Y:S04]  /*27c0*/  @P4 STG.E.128 desc[UR6][R32.64+0x80], R28 ;  /* 0x0000801c20004986 */ /* 0x0109e8000c101d06 */
[----:B--2---:R-:W2:Y:S04]  /*27d0*/  @P3 LDG.E.128 R24, desc[UR6][R2.64] ;  /* 0x0000000602183981 */ /* 0x004ea8000c1e1d00 */
[----:B--2---:R4:W-:Y:S04]  /*27e0*/  @P3 STG.E.128 desc[UR6][R22.64], R24 ;  /* 0x0000001816003986 */ /* 0x0049e8000c101d06 */
[----:B---3--:R-:W2:Y:S04]  /*27f0*/  @P3 LDG.E.128 R8, desc[UR6][R2.64+0x40] ;  /* 0x0000400602083981 */ /* 0x008ea8000c1e1d00 */
[----:B--2---:R4:W-:Y:S04]  /*2800*/  @P3 STG.E.128 desc[UR6][R22.64+0x40], R8 ;  /* 0x0000400816003986 */ /* 0x0049e8000c101d06 */
[----:B-1----:R-:W2:Y:S04]  /*2810*/  @P3 LDG.E.128 R4, desc[UR6][R2.64+0x80] ;  /* 0x0000800602043981 */ /* 0x002ea8000c1e1d00 */
[----:B--2---:R4:W-:Y:S01]  /*2820*/  @P3 STG.E.128 desc[UR6][R22.64+0x80], R4 ;  /* 0x0000800416003986 */ /* 0x0049e2000c101d06 */
[----:B------:R-:W-:Y:S05]  /*2830*/  @!P1 BRA `(.L_x_1994) ;  /* 0x0000007400209947 */ /* 0x000fea0003800000 */
[----:B------:R-:W-:Y:S11]  /*2840*/  ISETP.NE.AND P0, PT, RZ, UR22, PT ;  /* 0x00000016ff007c0c */ /* 0x000ff6000bf05270 */
[----:B------:R-:W-:Y:S02]  /*2850*/  @!UPT UIADD3 URZ, URZ, URZ, URZ ;  /* 0x0000003f3f3ff290 */ /* 0x000fe4000fffe03f */
[----:B------:R-:W-:Y:S05]  /*2860*/  @!P0 BRA `(.L_x_1995) ;  /* 0x0000002800588947 */ /* 0x000fea0003800000 */
[----:B------:R-:W1:Y:S01]  /*2870*/  LDC R45, c[0x0][0x2e0] ;  /* 0x0000b800ff2d7b82 */ /* 0x000e620000000800 */
[----:B------:R-:W-:Y:S01]  /*2880*/  BSSY B0, `(.L_x_1996) ;  /* 0x000009a000007945 */ /* 0x000fe20003800000 */
[----:B-1----:R-:W-:Y:S05]  /*2890*/  IMAD.U32 R45, R45, -0x40, RZ ;  /* 0xffffffc02d2d7824 */ /* 0x002fea00078e00ff */
[C---:B------:R-:W-:Y:S02]  /*28a0*/  LEA R156, P1, R45.reuse, R46, 0x1 ;  /* 0x0000002e2d9c7211 */ /* 0x040fe400078208ff */
[C---:B------:R-:W-:Y:S02]  /*28b0*/  LEA R50, P0, R45.reuse, R20, 0x1 ;  /* 0x000000142d327211 */ /* 0x040fe400078008ff */
[C---:B------:R-:W-:Y:S02]  /*28c0*/  LEA.HI.X.SX32 R51, R45.reuse, R47, 0x1, P1 ;  /* 0x0000002f2d337211 */ /* 0x040fe400008f0eff */
[----:B------:R-:W-:Y:S01]  /*28d0*/  LEA.HI.X.SX32 R45, R45, R21, 0x1, P0 ;  /* 0x000000152d2d7211 */ /* 0x000fe200000f0eff */
[----:B------:R-:W-:Y:S08]  /*28e0*/  @!P6 BRA `(.L_x_1997) ;  /* 0x00000008004ce947 */ /* 0x000ff00003800000 */
[----:B------:R-:W-:Y:S01]  /*28f0*/  ISETP.GE.AND P0, PT, R18, UR4, PT ;  /* 0x0000000412007c0c */ /* 0x000fe2000bf06270 */
[----:B----4-:R-:W2:Y:S01]  /*2900*/  LDG.E.128 R24, desc[UR6][R100.64] ;  /* 0x0000000664187981 */ /* 0x010ea2000c1e1d00 */
[----:B------:R-:W-:Y:S11]  /*2910*/  ISETP.GE.AND P1, PT, R15, UR4, PT ;  /* 0x000000040f007c0c */ /* 0x000ff6000bf26270 */
[----:B------:R-:W3:Y:S06]  /*2920*/  @!P0 LDG.E.64 R22, desc[UR6][R20.64] ;  /* 0x0000000614168981 */ /* 0x000eec000c1e1b00 */
[----:B------:R-:W4:Y:S01]  /*2930*/  @!P0 LDG.E.64 R40, desc[UR6][R46.64] ;  /* 0x000000062e288981 */ /* 0x000f22000c1e1b00 */
[--C-:B---3--:R-:W-:Y:S01]  /*2940*/  @!P0 HADD2.F32 R31, -RZ, R22.reuse.H0_H0 ;  /* 0x20000016ff1f8230 */ /* 0x108fe20000004100 */
[----:B--2---:R-:W-:Y:S01]  /*2950*/  @!P0 MOV R28, R24 ;  /* 0x00000018001c8202 */ /* 0x004fe20000000f00 */
[----:B------:R-:W-:Y:S01]  /*2960*/  @!P0 HADD2.F32 R29, -RZ, R22.H1_H1 ;  /* 0x30000016ff1d8230 */ /* 0x000fe20000004100 */
[----:B------:R-:W-:Y:S01]  /*2970*/  @!P0 MOV R30, R25 ;  /* 0x00000019001e8202 */ /* 0x000fe20000000f00 */
[--C-:B------:R-:W-:Y:S02]  /*2980*/  @!P0 HADD2.F32 R22, -RZ, R23.reuse.H0_H0 ;  /* 0x20000017ff168230 */ /* 0x100fe40000004100 */
[--C-:B------:R-:W-:Y:S02]  /*2990*/  @!P0 HADD2.F32 R35, -RZ, R28.reuse.H1_H1 ;  /* 0x3000001cff238230 */ /* 0x100fe40000004100 */
[----:B------:R-:W-:Y:S02]  /*29a0*/  @!P0 HADD2.F32 R28, -RZ, R28.H0_H0 ;  /* 0x2000001cff1c8230 */ /* 0x000fe40000004100 */
[--C-:B----4-:R-:W-:Y:S02]  /*29b0*/  @!P0 HADD2.F32 R37, -RZ, R40.reuse.H0_H0 ;  /* 0x20000028ff258230 */ /* 0x110fe40000004100 */
[CC--:B------:R-:W-:Y:S01]  /*29c0*/  @!P0 FMUL.FTZ R43, R35.reuse, R31.reuse ;  /* 0x0000001f232b8220 */ /* 0x0c0fe20000410000 */
[----:B------:R-:W-:Y:S02]  /*29d0*/  @!P0 HADD2.F32 R23, -RZ, R23.H1_H1 ;  /* 0x30000017ff178230 */ /* 0x000fe40000004100 */
[C---:B------:R-:W-:Y:S01]  /*29e0*/  @!P0 FMUL.FTZ R0, R28.reuse, R31 ;  /* 0x0000001f1c008220 */ /* 0x040fe20000410000 */
[----:B------:R-:W-:Y:S02]  /*29f0*/  @!P0 HADD2.F32 R39, -RZ, R40.H1_H1 ;  /* 0x30000028ff278230 */ /* 0x000fe40000004100 */
[----:B------:R-:W-:Y:S01]  /*2a00*/  @!P0 FFMA.FTZ R43, R28, R37, -R43 ;  /* 0x000000251c2b8223 */ /* 0x000fe2000001082b */
[--C-:B------:R-:W-:Y:S01]  /*2a10*/  @!P0 HADD2.F32 R36, -RZ, R41.reuse.H0_H0 ;  /* 0x20000029ff248230 */ /* 0x100fe20000004100 */
[----:B------:R-:W-:Y:S01]  /*2a20*/  @!P0 MOV R31, R26 ;  /* 0x0000001a001f8202 */ /* 0x000fe20000000f00 */
[----:B------:R-:W-:Y:S01]  /*2a30*/  @!P0 HADD2.F32 R41, -RZ, R41.H1_H1 ;  /* 0x30000029ff298230 */ /* 0x000fe20000004100 */
[----:B------:R-:W-:Y:S01]  /*2a40*/  @!P0 MOV R28, R27 ;  /* 0x0000001b001c8202 */ /* 0x000fe20000000f00 */
[----:B------:R-:W-:Y:S01]  /*2a50*/  @!P0 FFMA.FTZ R0, R35, R37, R0 ;  /* 0x0000002523008223 */ /* 0x000fe20000010000 */
[--C-:B------:R-:W-:Y:S02]  /*2a60*/  @!P0 HADD2.F32 R35, -RZ, R30.reuse.H1_H1 ;  /* 0x3000001eff238230 */ /* 0x100fe40000004100 */
[----:B------:R-:W-:Y:S02]  /*2a70*/  @!P0 HADD2.F32 R30, -RZ, R30.H0_H0 ;  /* 0x2000001eff1e8230 */ /* 0x000fe40000004100 */
[--C-:B------:R-:W-:Y:S02]  /*2a80*/  @!P0 HADD2.F32 R34, -RZ, R31.reuse.H1_H1 ;  /* 0x3000001fff228230 */ /* 0x100fe40000004100 */
[-C--:B------:R-:W-:Y:S01]  /*2a90*/  @!P0 FMUL.FTZ R49, R35, R29.reuse ;  /* 0x0000001d23318220 */ /* 0x080fe20000410000 */
[----:B------:R-:W-:Y:S02]  /*2aa0*/  @!P0 HADD2.F32 R31, -RZ, R31.H0_H0 ;  /* 0x2000001fff1f8230 */ /* 0x000fe40000004100 */
[----:B------:R-:W-:Y:S01]  /*2ab0*/  @!P0 FMUL.FTZ R2, R30, R29 ;  /* 0x0000001d1e028220 */ /* 0x000fe20000410000 */
[--C-:B------:R-:W-:Y:S01]  /*2ac0*/  @!P0 HADD2.F32 R37, -RZ, R28.reuse.H1_H1 ;  /* 0x3000001cff258230 */ /* 0x100fe20000004100 */
[----:B------:R-:W-:Y:S01]  /*2ad0*/  @!P0 F2FP.F16.F32.PACK_AB R43, R0, R43 ;  /* 0x0000002b002b823e */ /* 0x000fe200000000ff */
[----:B------:R-:W-:Y:S02]  /*2ae0*/  @!P0 HADD2.F32 R28, -RZ, R28.H0_H0 ;  /* 0x2000001cff1c8230 */ /* 0x000fe40000004100 */
[-C--:B------:R-:W-:Y:S01]  /*2af0*/  @!P0 FMUL.FTZ R3, R31, R22.reuse ;  /* 0x000000161f038220 */ /* 0x080fe20000410000 */
[----:B------:R-:W-:Y:S01]  /*2b00*/  @!P0 FMUL.FTZ R38, R34, R22 ;  /* 0x0000001622268220 */ /* 0x000fe20000410000 */
[----:B------:R-:W-:Y:S01]  /*2b10*/  @!P0 FMUL.FTZ R137, R37, R23 ;  /* 0x0000001725898220 */ /* 0x000fe20000410000 */
[----:B------:R-:W-:Y:S01]  /*2b20*/  @!P0 FFMA.FTZ R2, R35, R39, R2 ;  /* 0x0000002723028223 */ /* 0x000fe20000010002 */
[----:B------:R-:W-:Y:S01]  /*2b30*/  @!P0 FMUL.FTZ R4, R28, R23 ;  /* 0x000000171c048220 */ /* 0x000fe20000410000 */
[-C--:B------:R-:W-:Y:S01]  /*2b40*/  @!P0 FFMA.FTZ R3, R34, R36.reuse, R3 ;  /* 0x0000002422038223 */ /* 0x080fe20000010003 */
[----:B------:R-:W-:Y:S01]  /*2b50*/  @!P0 FFMA.FTZ R49, R30, R39, -R49 ;  /* 0x000000271e318223 */ /* 0x000fe20000010831 */
[----:B------:R-:W-:Y:S01]  /*2b60*/  @!P0 FFMA.FTZ R38, R31, R36, -R38 ;  /* 0x000000241f268223 */ /* 0x000fe20000010826 */
[-C--:B------:R-:W-:Y:S01]  /*2b70*/  @!P0 FFMA.FTZ R137, R28, R41.reuse, -R137 ;  /* 0x000000291c898223 */ /* 0x080fe20000010889 */
[----:B------:R-:W-:Y:S01]  /*2b80*/  @!P0 FFMA.FTZ R4, R37, R41, R4 ;  /* 0x0000002925048223 */ /* 0x000fe20000010004 */
[----:B------:R-:W-:Y:S02]  /*2b90*/  @!P0 MOV R24, R43 ;  /* 0x0000002b00188202 */ /* 0x000fe40000000f00 */
[----:B------:R-:W-:Y:S02]  /*2ba0*/  @!P0 F2FP.F16.F32.PACK_AB R42, R2, R49 ;  /* 0x00000031022a823e */ /* 0x000fe400000000ff */
[----:B------:R-:W-:Y:S02]  /*2bb0*/  @!P0 F2FP.F16.F32.PACK_AB R38, R3, R38 ;  /* 0x000000260326823e */ /* 0x000fe400000000ff */
[----:B------:R-:W-:Y:S02]  /*2bc0*/  @!P0 F2FP.F16.F32.PACK_AB R137, R4, R137 ;  /* 0x000000890489823e */ /* 0x000fe400000000ff */
[----:B------:R-:W-:Y:S02]  /*2bd0*/  @!P0 MOV R25, R42 ;  /* 0x0000002a00198202 */ /* 0x000fe40000000f00 */
[----:B------:R-:W-:Y:S02]  /*2be0*/  @!P0 MOV R26, R38 ;  /* 0x00000026001a8202 */ /* 0x000fe40000000f00 */
[----:B------:R-:W-:Y:S02]  /*2bf0*/  @!P0 MOV R27, R137 ;  /* 0x00000089001b8202 */ /* 0x000fe40000000f00 */
[----:B------:R-:W-:Y:S03]  /*2c00*/  ISETP.GE.AND P0, PT, R14, UR4, PT ;  /* 0x000000040e007c0c */ /* 0x000fe6000bf06270 */
[----:B------:R1:W-:Y:S08]  /*2c10*/  STG.E.128 desc[UR6][R94.64], R24 ;  /* 0x000000185e007986 */ /* 0x0003f0000c101d06 */
[----:B------:R-:W2:Y:S08]  /*2c20*/  LDG.E.128 R28, desc[UR6][R100.64+0x40] ;  /* 0x00004006641c7981 */ /* 0x000eb0000c1e1d00 */
[----:B------:R-:W3:Y:S06]  /*2c30*/  @!P1 LDG.E.64 R22, desc[UR6][R20.64+0x20] ;  /* 0x0000200614169981 */ /* 0x000eec000c1e1b00 */
[----:B------:R-:W4:Y:S01]  /*2c40*/  @!P1 LDG.E.64 R40, desc[UR6][R46.64+0x20] ;  /* 0x000020062e289981 */ /* 0x000f22000c1e1b00 */
[----:B--2---:R-:W-:Y:S02]  /*2c50*/  @!P1 MOV R32, R28 ;  /* 0x0000001c00209202 */ /* 0x004fe40000000f00 */
[----:B-1----:R-:W-:Y:S02]  /*2c60*/  @!P1 MOV R26, R29 ;  /* 0x0000001d001a9202 */ /* 0x002fe40000000f00 */
[----:B------:R-:W-:Y:S01]  /*2c70*/  @!P1 MOV R27, R30 ;  /* 0x0000001e001b9202 */ /* 0x000fe20000000f00 */
[--C-:B------:R-:W-:Y:S02]  /*2c80*/  @!P1 HADD2.F32 R34, -RZ, R32.reuse.H1_H1 ;  /* 0x30000020ff229230 */ /* 0x100fe40000004100 */
[----:B------:R-:W-:Y:S02]  /*2c90*/  @!P1 HADD2.F32 R24, -RZ, R32.H0_H0 ;  /* 0x20000020ff189230 */ /* 0x000fe40000004100 */
[--C-:B---3--:R-:W-:Y:S02]  /*2ca0*/  @!P1 HADD2.F32 R33, -RZ, R22.reuse.H0_H0 ;  /* 0x20000016ff219230 */ /* 0x108fe40000004100 */
[----:B------:R-:W-:Y:S02]  /*2cb0*/  @!P1 HADD2.F32 R25, -RZ, R22.H1_H1 ;  /* 0x30000016ff199230 */ /* 0x000fe40000004100 */
[--C-:B------:R-:W-:Y:S02]  /*2cc0*/  @!P1 HADD2.F32 R22, -RZ, R23.reuse.H0_H0 ;  /* 0x20000017ff169230 */ /* 0x100fe40000004100 */
[-C--:B------:R-:W-:Y:S01]  /*2cd0*/  @!P1 FMUL.FTZ R38, R34, R33.reuse ;  /* 0x0000002122269220 */ /* 0x080fe20000410000 */
[--C-:B----4-:R-:W-:Y:S02]  /*2ce0*/  @!P1 HADD2.F32 R35, -RZ, R40.reuse.H0_H0 ;  /* 0x20000028ff239230 */ /* 0x110fe40000004100 */
[C---:B------:R-:W-:Y:S01]  /*2cf0*/  @!P1 FMUL.FTZ R5, R24.reuse, R33 ;  /* 0x0000002118059220 */ /* 0x040fe20000410000 */
[----:B------:R-:W-:Y:S02]  /*2d00*/  @!P1 HADD2.F32 R23, -RZ, R23.H1_H1 ;  /* 0x30000017ff179230 */ /* 0x000fe40000004100 */
[----:B------:R-:W-:Y:S02]  /*2d10*/  @!P1 HADD2.F32 R37, -RZ, R40.H1_H1 ;  /* 0x30000028ff259230 */ /* 0x000fe40000004100 */
[----:B------:R-:W-:Y:S01]  /*2d20*/  @!P1 FFMA.FTZ R38, R24, R35, -R38 ;  /* 0x0000002318269223 */ /* 0x000fe20000010826 */
[--C-:B------:R-:W-:Y:S01]  /*2d30*/  @!P1 HADD2.F32 R36, -RZ, R41.reuse.H0_H0 ;  /* 0x20000029ff249230 */ /* 0x100fe20000004100 */
        /* <DEDUP_REMOVED lines=43> */
[----:B------:R-:W-:Y:S01]  /*2ff0*/  @!P0 FMUL.FTZ R38, R34, R33 ;  /* 0x0000002122268220 */ /* 0x000fe20000410000 */
[----:B------:R-:W-:Y:S02]  /*3000*/  @!P0 HADD2.F32 R23, -RZ, R23.H1_H1 ;  /* 0x30000017ff178230 */ /* 0x000fe40000004100 */
[----:B------:R-:W-:Y:S02]  /*3010*/  @!P0 HADD2.F32 R37, -RZ, R40.H1_H1 ;  /* 0x30000028ff258230 */ /* 0x000fe40000004100 */
[----:B------:R-:W-:Y:S01]  /*3020*/  @!P0 FFMA.FTZ R38, R28, R35, -R38 ;  /* 0x000000231c268223 */ /* 0x000fe20000010826 */
[----:B------:R-:W-:Y:S01]  /*3030*/  @!P0 MOV R28, R27 ;  /* 0x0000001b001c8202 */ /* 0x000fe20000000f00 */
        /* <DEDUP_REMOVED lines=30> */
.L_x_1997:
[----:B------:R-:W-:Y:S05]  /*3220*/  BSYNC B0 ;  /* 0x0000000000007941 */ /* 0x000fea0003800000 */
.L_x_1996:
[----:B------:R-:W-:Y:S04]  /*3230*/  BSSY B0, `(.L_x_1998) ;  /* 0x000009f000007945 */ /* 0x000fe80003800000 */
[----:B------:R-:W-:Y:S05]  /*3240*/  @!P5 BRA `(.L_x_1999) ;  /* 0x000000080074d947 */ /* 0x000fea0003800000 */
[----:B------:R-:W-:Y:S02]  /*3250*/  LEA R160, P1, R71, R100, 0x1 ;  /* 0x0000006447a07211 */ /* 0x000fe400078208ff */
[----:B------:R-:W-:Y:S02]  /*3260*/  SHF.L.U32 R157, R129, 0x1, RZ ;  /* 0x00000001819d7819 */ /* 0x000fe400000006ff */
[----:B------:R-:W-:Y:S02]  /*3270*/  ISETP.GE.AND P0, PT, R18, UR4, PT ;  /* 0x0000000412007c0c */ /* 0x000fe4000bf06270 */
[----:B------:R-:W-:Y:S02]  /*3280*/  LEA.HI.X R161, R71, R101, R70, 0x1, P1 ;  /* 0x0000006547a17211 */ /* 0x000fe400008f0c46 */
[-C--:B----4-:R-:W-:Y:S02]  /*3290*/  IADD3 R32, P1, R20, R157.reuse, RZ ;  /* 0x0000009d14207210 */ /* 0x090fe40007f3e0ff */
[----:B------:R-:W-:Y:S01]  /*32a0*/  SHF.L.U64.HI R137, R129, 0x1, R114 ;  /* 0x0000000181897819 */ /* 0x000fe20000010272 */
[----:B-1----:R-:W2:Y:S01]  /*32b0*/  LDG.E.128 R24, desc[UR6][R160.64] ;  /* 0x00000006a0187981 */ /* 0x002ea2000c1e1d00 */
[----:B------:R-:W-:Y:S02]  /*32c0*/  IADD3 R48, P5, R46, R157, RZ ;  /* 0x0000009d2e307210 */ /* 0x000fe40007fbe0ff */
[-C--:B------:R-:W-:Y:S02]  /*32d0*/  IADD3.X R33, R21, R137.reuse, RZ, P1, !PT ;  /* 0x0000008915217210 */ /* 0x080fe40000ffe4ff */
[----:B------:R-:W-:Y:S02]  /*32e0*/  IADD3.X R49, R47, R137, RZ, P5, !PT ;  /* 0x000000892f317210 */ /* 0x000fe40002ffe4ff */
[----:B------:R-:W-:Y:S01]  /*32f0*/  LEA R158, P5, R56, R94, 0x1 ;  /* 0x0000005e389e7211 */ /* 0x000fe200078a08ff */
[----:B------:R-:W3:Y:S01]  /*3300*/  @!P0 LDG.E.64 R22, desc[UR6][R32.64] ;  /* 0x0000000620168981 */ /* 0x000ee2000c1e1b00 */
[----:B------:R-:W-:Y:S05]  /*3310*/  ISETP.GE.AND P1, PT, R15, UR4, PT ;  /* 0x000000040f007c0c */ /* 0x000fea000bf26270 */
        /* <DEDUP_REMOVED lines=22> */
[----:B------:R-:W-:Y:S01]  /*3480*/  @!P0 FMUL.FTZ R157, R37, R29 ;  /* 0x0000001d259d8220 */ /* 0x000fe20000410000 */
[----:B------:R-:W-:Y:S01]  /*3490*/  @!P0 HADD2.F32 R31, -RZ, R31.H0_H0 ;  /* 0x2000001fff1f8230 */ /* 0x000fe20000004100 */
[----:B------:R-:W-:Y:S01]  /*34a0*/  @!P0 F2FP.F16.F32.PACK_AB R137, R0, R137 ;  /* 0x000000890089823e */ /* 0x000fe200000000ff */
[--C-:B------:R-:W-:Y:S02]  /*34b0*/  @!P0 HADD2.F32 R39, -RZ, R28.reuse.H1_H1 ;  /* 0x3000001cff278230 */ /* 0x100fe40000004100 */
[----:B------:R-:W-:Y:S01]  /*34c0*/  @!P0 FMUL.FTZ R2, R30, R29 ;  /* 0x0000001d1e028220 */ /* 0x000fe20000410000 */
[----:B------:R-:W-:Y:S01]  /*34d0*/  @!P0 HADD2.F32 R28, -RZ, R28.H0_H0 ;  /* 0x2000001cff1c8230 */ /* 0x000fe20000004100 */
[----:B------:R-:W-:Y:S01]  /*34e0*/  @!P0 MOV R24, R137 ;  /* 0x0000008900188202 */ /* 0x000fe20000000f00 */
[-C--:B------:R-:W-:Y:S01]  /*34f0*/  @!P0 FMUL.FTZ R3, R31, R22.reuse ;  /* 0x000000161f038220 */ /* 0x080fe20000410000 */
[----:B------:R-:W-:Y:S01]  /*3500*/  @!P0 FMUL.FTZ R40, R36, R22 ;  /* 0x0000001624288220 */ /* 0x000fe20000410000 */
[-C--:B------:R-:W-:Y:S01]  /*3510*/  @!P0 FMUL.FTZ R159, R39, R23.reuse ;  /* 0x00000017279f8220 */ /* 0x080fe20000410000 */
[----:B------:R-:W-:Y:S01]  /*3520*/  @!P0 FMUL.FTZ R4, R28, R23 ;  /* 0x000000171c048220 */ /* 0x000fe20000410000 */
[-C--:B------:R-:W-:Y:S01]  /*3530*/  @!P0 FFMA.FTZ R2, R37, R41.reuse, R2 ;  /* 0x0000002925028223 */ /* 0x080fe20000010002 */
[----:B------:R-:W-:Y:S01]  /*3540*/  @!P0 FFMA.FTZ R157, R30, R41, -R157 ;  /* 0x000000291e9d8223 */ /* 0x000fe2000001089d */
[-C--:B------:R-:W-:Y:S01]  /*3550*/  @!P0 FFMA.FTZ R3, R36, R38.reuse, R3 ;  /* 0x0000002624038223 */ /* 0x080fe20000010003 */
[----:B------:R-:W-:Y:S01]  /*3560*/  @!P0 FFMA.FTZ R40, R31, R38, -R40 ;  /* 0x000000261f288223 */ /* 0x000fe20000010828 */
[-C--:B------:R-:W-:Y:S01]  /*3570*/  @!P0 FFMA.FTZ R159, R28, R43.reuse, -R159 ;  /* 0x0000002b1c9f8223 */ /* 0x080fe2000001089f */
[----:B------:R-:W-:Y:S01]  /*3580*/  @!P0 FFMA.FTZ R4, R39, R43, R4 ;  /* 0x0000002b27048223 */ /* 0x000fe20000010004 */
[----:B------:R-:W-:Y:S02]  /*3590*/  @!P0 F2FP.F16.F32.PACK_AB R162, R2, R157 ;  /* 0x0000009d02a2823e */ /* 0x000fe400000000ff */
[----:B------:R-:W-:Y:S02]  /*35a0*/  @!P0 F2FP.F16.F32.PACK_AB R40, R3, R40 ;  /* 0x000000280328823e */ /* 0x000fe400000000ff */
[----:B------:R-:W-:Y:S02]  /*35b0*/  @!P0 F2FP.F16.F32.PACK_AB R157, R4, R159 ;  /* 0x0000009f049d823e */ /* 0x000fe400000000ff */
[----:B------:R-:W-:Y:S02]  /*35c0*/  @!P0 MOV R25, R162 ;  /* 0x000000a200198202 */ /* 0x000fe40000000f00 */
[----:B------:R-:W-:Y:S02]  /*35d0*/  @!P0 MOV R26, R40 ;  /* 0x00000028001a8202 */ /* 0x000fe40000000f00 */
[----:B------:R-:W-:Y:S02]  /*35e0*/  @!P0 MOV R27, R157 ;  /* 0x0000009d001b8202 */ /* 0x000fe40000000f00 */
[----:B------:R-:W-:Y:S02]  /*35f0*/  LEA.HI.X R159, R56, R95, R55, 0x1, P5 ;  /* 0x0000005f389f7211 */ /* 0x000fe400028f0c37 */
        /* <DEDUP_REMOVED lines=98> */
.L_x_1999:
[----:B------:R-:W-:Y:S05]  /*3c20*/  BSYNC B0 ;  /* 0x0000000000007941 */ /* 0x000fea0003800000 */
.L_x_1998:
[----:B------:R-:W-:Y:S04]  /*3c30*/  BSSY B0, `(.L_x_2000) ;  /* 0x00000a7000007945 */ /* 0x000fe80003800000 */
[----:B------:R-:W-:Y:S05]  /*3c40*/  @!P4 BRA `(.L_x_2001) ;  /* 0x000000080094c947 */ /* 0x000fea0003800000 */
[-C--:B--2---:R-:W-:Y:S02]  /*3c50*/  LEA R158, P1, R73, R100.reuse, 0x1 ;  /* 0x00000064499e7211 */ /* 0x084fe400078208ff */
[----:B------:R-:W-:Y:S02]  /*3c60*/  SHF.L.U32 R157, R65, 0x1, RZ ;  /* 0x00000001419d7819 */ /* 0x000fe400000006ff */
[----:B------:R-:W-:Y:S02]  /*3c70*/  ISETP.GE.AND P0, PT, R18, UR4, PT ;  /* 0x0000000412007c0c */ /* 0x000fe4000bf06270 */
[----:B------:R-:W-:Y:S02]  /*3c80*/  LEA.HI.X R159, R73, R101, R72, 0x1, P1 ;  /* 0x00000065499f7211 */ /* 0x000fe400008f0c48 */
[----:B------:R-:W-:Y:S02]  /*3c90*/  SHF.L.U64.HI R137, R65, 0x1, R64 ;  /* 0x0000000141897819 */ /* 0x000fe40000010240 */
[-C--:B----4-:R-:W-:Y:S01]  /*3ca0*/  IADD3 R32, P1, R20, R157.reuse, RZ ;  /* 0x0000009d14207210 */ /* 0x090fe20007f3e0ff */
[----:B-1----:R-:W2:Y:S01]  /*3cb0*/  LDG.E.128 R24, desc[UR6][R158.64] ;  /* 0x000000069e187981 */ /* 0x002ea2000c1e1d00 */
[----:B------:R-:W-:Y:S02]  /*3cc0*/  IADD3 R48, P4, R46, R157, RZ ;  /* 0x0000009d2e307210 */ /* 0x000fe40007f9e0ff */
[-C--:B------:R-:W-:Y:S02]  /*3cd0*/  IADD3.X R33, R21, R137.reuse, RZ, P1, !PT ;  /* 0x0000008915217210 */ /* 0x080fe40000ffe4ff */
[----:B------:R-:W-:Y:S02]  /*3ce0*/  IADD3.X R49, R47, R137, RZ, P4, !PT ;  /* 0x000000892f317210 */ /* 0x000fe400027fe4ff */
[C---:B------:R-:W-:Y:S01]  /*3cf0*/  LEA R162, P4, R76.reuse, R100, 0x1 ;  /* 0x000000644ca27211 */ /* 0x040fe200078808ff */
[----:B------:R-:W3:Y:S01]  /*3d00*/  @!P0 LDG.E.64 R22, desc[UR6][R32.64] ;  /* 0x0000000620168981 */ /* 0x000ee2000c1e1b00 */
[----:B------:R-:W-:Y:S02]  /*3d10*/  ISETP.GE.AND P1, PT, R15, UR4, PT ;  /* 0x000000040f007c0c */ /* 0x000fe4000bf26270 */
[----:B------:R-:W-:Y:S02]  /*3d20*/  LEA.HI.X R163, R76, R101, R75, 0x1, P4 ;  /* 0x000000654ca37211 */ /* 0x000fe400020f0c4b */
[C---:B------:R-:W-:Y:S01]  /*3d30*/  LEA R164, P5, R154.reuse, R94, 0x1 ;  /* 0x0000005e9aa47211 */ /* 0x040fe200078a08ff */
[----:B------:R-:W4:Y:S03]  /*3d40*/  @!P0 LDG.E.64 R42, desc[UR6][R48.64] ;  /* 0x00000006302a8981 */ /* 0x000f26000c1e1b00 */
[----:B------:R-:W-:Y:S01]  /*3d50*/  LEA.HI.X R165, R154, R95, R74, 0x1, P5 ;  /* 0x0000005f9aa57211 */ /* 0x000fe200028f0c4a */
[--C-:B---3--:R-:W-:Y:S01]  /*3d60*/  @!P0 HADD2.F32 R31, -RZ, R22.reuse.H0_H0 ;  /* 0x20000016ff1f8230 */ /* 0x108fe20000004100 */
[----:B--2---:R-:W-:Y:S01]  /*3d70*/  @!P0 MOV R28, R24 ;  /* 0x00000018001c8202 */ /* 0x004fe20000000f00 */
[----:B------:R-:W-:Y:S01]  /*3d80*/  @!P0 HADD2.F32 R30, -RZ, R22.H1_H1 ;  /* 0x30000016ff1e8230 */ /* 0x000fe20000004100 */
[----:B------:R-:W-:Y:S01]  /*3d90*/  @!P0 MOV R29, R25 ;  /* 0x00000019001d8202 */ /* 0x000fe20000000f00 */
[----:B------:R-:W-:Y:S02]  /*3da0*/  @!P0 HADD2.F32 R22, -RZ, R23.H0_H0 ;  /* 0x20000017ff168230 */ /* 0x000fe40000004100 */
[----:B------:R-:W-:Y:S02]  /*3db0*/  @!P0 HADD2.F32 R37, -RZ, R28.H1_H1 ;  /* 0x3000001cff258230 */ /* 0x000fe40000004100 */
[----:B----4-:R-:W-:Y:S02]  /*3dc0*/  @!P0 HADD2.F32 R39, -RZ, R42.H0_H0 ;  /* 0x2000002aff278230 */ /* 0x010fe40000004100 */
[----:B------:R-:W-:Y:S02]  /*3dd0*/  @!P0 HADD2.F32 R28, -RZ, R28.H0_H0 ;  /* 0x2000001cff1c8230 */ /* 0x000fe40000004100 */
[C---:B------:R-:W-:Y:S01]  /*3de0*/  @!P0 FMUL.FTZ R137, R37.reuse, R31 ;  /* 0x0000001f25898220 */ /* 0x040fe20000410000 */
[--C-:B------:R-:W-:Y:S02]  /*3df0*/  @!P0 HADD2.F32 R41, -RZ, R29.reuse.H1_H1 ;  /* 0x3000001dff298230 */ /* 0x100fe40000004100 */
[----:B------:R-:W-:Y:S02]  /*3e00*/  @!P0 HADD2.F32 R35, -RZ, R29.H0_H0 ;  /* 0x2000001dff238230 */ /* 0x000fe40000004100 */
[C---:B------:R-:W-:Y:S01]  /*3e10*/  @!P0 FFMA.FTZ R137, R28.reuse, R39, -R137 ;  /* 0x000000271c898223 */ /* 0x040fe20000010889 */
[----:B------:R-:W-:Y:S01]  /*3e20*/  @!P0 FMUL.FTZ R0, R28, R31 ;  /* 0x0000001f1c008220 */ /* 0x000fe20000410000 */
[----:B------:R-:W-:Y:S01]  /*3e30*/  @!P0 MOV R31, R26 ;  /* 0x0000001a001f8202 */ /* 0x000fe20000000f00 */
[----:B------:R-:W-:Y:S01]  /*3e40*/  @!P0 HADD2.F32 R23, -RZ, R23.H1_H1 ;  /* 0x30000017ff178230 */ /* 0x000fe20000004100 */
[----:B------:R-:W-:Y:S01]  /*3e50*/  @!P0 MOV R28, R27 ;  /* 0x0000001b001c8202 */ /* 0x000fe20000000f00 */
[----:B------:R-:W-:Y:S01]  /*3e60*/  @!P0 FFMA.FTZ R0, R37, R39, R0 ;  /* 0x0000002725008223 */ /* 0x000fe20000010000 */
[----:B------:R-:W-:Y:S02]  /*3e70*/  @!P0 HADD2.F32 R36, -RZ, R42.H1_H1 ;  /* 0x3000002aff248230 */ /* 0x000fe40000004100 */
[-C--:B------:R-:W-:Y:S01]  /*3e80*/  @!P0 FMUL.FTZ R2, R35, R30.reuse ;  /* 0x0000001e23028220 */ /* 0x080fe20000410000 */
[--C-:B------:R-:W-:Y:S02]  /*3e90*/  @!P0 HADD2.F32 R29, -RZ, R31.reuse.H0_H0 ;  /* 0x2000001fff1d8230 */ /* 0x100fe40000004100 */
[C---:B------:R-:W-:Y:S01]  /*3ea0*/  @!P0 FMUL.FTZ R157, R41.reuse, R30 ;  /* 0x0000001e299d8220 */ /* 0x040fe20000410000 */
[----:B------:R-:W-:Y:S01]  /*3eb0*/  @!P0 F2FP.F16.F32.PACK_AB R137, R0, R137 ;  /* 0x000000890089823e */ /* 0x000fe200000000ff */
[--C-:B------:R-:W-:Y:S02]  /*3ec0*/  @!P0 HADD2.F32 R37, -RZ, R28.reuse.H1_H1 ;  /* 0x3000001cff258230 */ /* 0x100fe40000004100 */
[----:B------:R-:W-:Y:S01]  /*3ed0*/  @!P0 FFMA.FTZ R2, R41, R36, R2 ;  /* 0x0000002429028223 */ /* 0x000fe20000010002 */
[----:B------:R-:W-:Y:S01]  /*3ee0*/  @!P0 HADD2.F32 R38, -RZ, R31.H1_H1 ;  /* 0x3000001fff268230 */ /* 0x000fe20000004100 */
[----:B------:R-:W-:Y:S01]  /*3ef0*/  @!P0 MOV R24, R137 ;  /* 0x0000008900188202 */ /* 0x000fe20000000f00 */
        /* <DEDUP_REMOVED lines=8> */
[----:B------:R-:W-:Y:S01]  /*3f80*/  @!P0 FFMA.FTZ R158, R29, R40, -R158 ;  /* 0x000000281d9e8223 */ /* 0x000fe2000001089e */
[-C--:B------:R-:W-:Y:S01]  /*3f90*/  @!P0 FFMA.FTZ R159, R28, R43.reuse, -R159 ;  /* 0x0000002b1c9f8223 */ /* 0x080fe2000001089f */
[----:B------:R-:W-:Y:S01]  /*3fa0*/  @!P0 FFMA.FTZ R157, R35, R36, -R157 ;  /* 0x00000024239d8223 */ /* 0x000fe2000001089d */
[----:B------:R-:W-:Y:S02]  /*3fb0*/  @!P0 FFMA.FTZ R4, R37, R43, R4 ;  /* 0x0000002b25048223 */ /* 0x000fe40000010004 */
        /* <DEDUP_REMOVED lines=8> */
[----:B------:R2:W3:Y:S08]  /*4040*/  LDG.E.128 R28, desc[UR6][R162.64] ;  /* 0x00000006a21c7981 */ /* 0x0004f0000c1e1d00 */
[----:B------:R-:W4:Y:S06]  /*4050*/  @!P1 LDG.E.64 R22, desc[UR6][R32.64+0x20] ;  /* 0x0000200620169981 */ /* 0x000f2c000c1e1b00 */
[----:B------:R-:W5:Y:S01]  /*4060*/  @!P1 LDG.E.64 R38, desc[UR6][R48.64+0x20] ;  /* 0x0000200630269981 */ /* 0x000f62000c1e1b00 */
[C---:B--2---:R-:W-:Y:S02]  /*4070*/  LEA R162, P4, R80.reuse, R100, 0x1 ;  /* 0x0000006450a27211 */ /* 0x044fe400078808ff */
[C---:B-1----:R-:W-:Y:S02]  /*4080*/  LEA R164, P5, R77.reuse, R94, 0x1 ;  /* 0x0000005e4da47211 */ /* 0x042fe400078a08ff */
[----:B------:R-:W-:Y:S02]  /*4090*/  LEA.HI.X R163, R80, R101, R79, 0x1, P4 ;  /* 0x0000006550a37211 */ /* 0x000fe400020f0c4f */
[----:B------:R-:W-:Y:S02]  /*40a0*/  LEA.HI.X R165, R77, R95, R78, 0x1, P5 ;  /* 0x0000005f4da57211 */ /* 0x000fe400028f0c4e */
[----:B---3--:R-:W-:Y:S02]  /*40b0*/  @!P1 MOV R34, R28 ;  /* 0x0000001c00229202 */ /* 0x008fe40000000f00 */
[----:B------:R-:W-:Y:S02]  /*40c0*/  @!P1 MOV R27, R30 ;  /* 0x0000001e001b9202 */ /* 0x000fe40000000f00 */
[----:B------:R-:W-:Y:S01]  /*40d0*/  @!P1 MOV R25, R29 ;  /* 0x0000001d00199202 */ /* 0x000fe20000000f00 */
[--C-:B------:R-:W-:Y:S02]  /*40e0*/  @!P1 HADD2.F32 R36, -RZ, R34.reuse.H1_H1 ;  /* 0x30000022ff249230 */ /* 0x100fe40000004100 */
[----:B------:R-:W-:Y:S02]  /*40f0*/  @!P1 HADD2.F32 R24, -RZ, R34.H0_H0 ;  /* 0x20000022ff189230 */ /* 0x000fe40000004100 */
[--C-:B----4-:R-:W-:Y:S02]  /*4100*/  @!P1 HADD2.F32 R35, -RZ, R22.reuse.H0_H0 ;  /* 0x20000016ff239230 */ /* 0x110fe40000004100 */
[----:B------:R-:W-:Y:S02]  /*4110*/  @!P1 HADD2.F32 R26, -RZ, R22.H1_H1 ;  /* 0x30000016ff1a9230 */ /* 0x000fe40000004100 */
[----:B------:R-:W-:Y:S02]  /*4120*/  @!P1 HADD2.F32 R22, -RZ, R23.H0_H0 ;  /* 0x20000017ff169230 */ /* 0x000fe40000004100 */
[-C--:B------:R-:W-:Y:S01]  /*4130*/  @!P1 FMUL.FTZ R158, R36, R35.reuse ;  /* 0x00000023249e9220 */ /* 0x080fe20000410000 */
[----:B-----5:R-:W-:Y:S02]  /*4140*/  @!P1 HADD2.F32 R37, -RZ, R38.H0_H0 ;  /* 0x20000026ff259230 */ /* 0x020fe40000004100 */
[C---:B------:R-:W-:Y:S01]  /*4150*/  @!P1 FMUL.FTZ R5, R24.reuse, R35 ;  /* 0x0000002318059220 */ /* 0x040fe20000410000 */
[--C-:B------:R-:W-:Y:S02]  /*4160*/  @!P1 HADD2.F32 R40, -RZ, R39.reuse.H0_H0 ;  /* 0x20000027ff289230 */ /* 0x100fe40000004100 */
[----:B------:R-:W-:Y:S02]  /*4170*/  @!P1 HADD2.F32 R41, -RZ, R39.H1_H1 ;  /* 0x30000027ff299230 */ /* 0x000fe40000004100 */
[----:B------:R-:W-:Y:S01]  /*4180*/  @!P1 FFMA.FTZ R158, R24, R37, -R158 ;  /* 0x00000025189e9223 */ /* 0x000fe2000001089e */
[--C-:B------:R-:W-:Y:S01]  /*4190*/  @!P1 HADD2.F32 R39, -RZ, R25.reuse.H1_H1 ;  /* 0x30000019ff279230 */ /* 0x100fe20000004100 */
[----:B------:R-:W-:Y:S01]  /*41a0*/  @!P1 MOV R24, R31 ;  /* 0x0000001f00189202 */ /* 0x000fe20000000f00 */
[----:B------:R-:W-:Y:S02]  /*41b0*/  @!P1 HADD2.F32 R35, -RZ, R25.H0_H0 ;  /* 0x20000019ff239230 */ /* 0x000fe40000004100 */
[----:B------:R-:W-:Y:S01]  /*41c0*/  @!P1 FFMA.FTZ R5, R36, R37, R5 ;  /* 0x0000002524059223 */ /* 0x000fe20000010005 */
[----:B------:R-:W-:Y:S02]  /*41d0*/  @!P1 HADD2.F32 R25, -RZ, R27.H0_H0 ;  /* 0x2000001bff199230 */ /* 0x000fe40000004100 */
[-C--:B------:R-:W-:Y:S01]  /*41e0*/  @!P1 FMUL.FTZ R137, R39, R26.reuse ;  /* 0x0000001a27899220 */ /* 0x080fe20000410000 */
[--C-:B------:R-:W-:Y:S02]  /*41f0*/  @!P1 HADD2.F32 R37, -RZ, R24.reuse.H1_H1 ;  /* 0x30000018ff259230 */ /* 0x100fe40000004100 */
[----:B------:R-:W-:Y:S01]  /*4200*/  @!P1 FMUL.FTZ R6, R35, R26 ;  /* 0x0000001a23069220 */ /* 0x000fe20000410000 */
[----:B------:R-:W-:Y:S01]  /*4210*/  @!P1 F2FP.F16.F32.PACK_AB R158, R5, R158 ;  /* 0x0000009e059e923e */ /* 0x000fe200000000ff */
[----:B------:R-:W-:Y:S02]  /*4220*/  @!P1 HADD2.F32 R23, -RZ, R23.H1_H1 ;  /* 0x30000017ff179230 */ /* 0x000fe40000004100 */
[----:B------:R-:W-:Y:S01]  /*4230*/  @!P1 FMUL.FTZ R7, R25, R22 ;  /* 0x0000001619079220 */ /* 0x000fe20000410000 */
[----:B------:R-:W-:Y:S01]  /*4240*/  @!P1 HADD2.F32 R36, -RZ, R27.H1_H1 ;  /* 0x3000001bff249230 */ /* 0x000fe20000004100 */
[----:B------:R-:W-:Y:S01]  /*4250*/  @!P1 MOV R28, R158 ;  /* 0x0000009e001c9202 */ /* 0x000fe20000000f00 */
[----:B------:R-:W-:Y:S02]  /*4260*/  @!P1 HADD2.F32 R24, -RZ, R24.H0_H0 ;  /* 0x20000018ff189230 */ /* 0x000fe40000004100 */
[-C--:B------:R-:W-:Y:S01]  /*4270*/  @!P1 FMUL.FTZ R157, R37, R23.reuse ;  /* 0x00000017259d9220 */ /* 0x080fe20000410000 */
[----:B------:R-:W-:Y:S02]  /*4280*/  @!P1 HADD2.F32 R38, -RZ, R38.H1_H1 ;  /* 0x30000026ff269230 */ /* 0x000fe40000004100 */
[----:B------:R-:W-:Y:S01]  /*4290*/  @!P1 FMUL.FTZ R160, R36, R22 ;  /* 0x0000001624a09220 */ /* 0x000fe20000410000 */
[C---:B------:R-:W-:Y:S01]  /*42a0*/  @!P1 FMUL.FTZ R8, R24.reuse, R23 ;  /* 0x0000001718089220 */ /* 0x040fe20000410000 */
[-C--:B------:R-:W-:Y:S01]  /*42b0*/  @!P1 FFMA.FTZ R157, R24, R41.reuse, -R157 ;  /* 0x00000029189d9223 */ /* 0x080fe2000001089d */
[----:B------:R-:W-:Y:S01]  /*42c0*/  @!P1 FFMA.FTZ R6, R39, R38, R6 ;  /* 0x0000002627069223 */ /* 0x000fe20000010006 */
[-C--:B------:R-:W-:Y:S01]  /*42d0*/  @!P1 FFMA.FTZ R7, R36, R40.reuse, R7 ;  /* 0x0000002824079223 */ /* 0x080fe20000010007 */
[----:B------:R-:W-:Y:S01]  /*42e0*/  @!P1 FFMA.FTZ R160, R25, R40, -R160 ;  /* 0x0000002819a09223 */ /* 0x000fe200000108a0 */
[----:B------:R-:W-:Y:S01]  /*42f0*/  @!P1 FFMA.FTZ R137, R35, R38, -R137 ;  /* 0x0000002623899223 */ /* 0x000fe20000010889 */
[----:B------:R-:W-:Y:S03]  /*4300*/  @!P1 FFMA.FTZ R8, R37, R41, R8 ;  /* 0x0000002925089223 */ /* 0x000fe60000010008 */
[----:B------:R-:W-:Y:S02]  /*4310*/  @!P1 F2FP.F16.F32.PACK_AB R160, R7, R160 ;  /* 0x000000a007a0923e */ /* 0x000fe400000000ff */
[----:B------:R-:W-:Y:S02]  /*4320*/  @!P1 F2FP.F16.F32.PACK_AB R137, R6, R137 ;  /* 0x000000890689923e */ /* 0x000fe400000000ff */
[----:B------:R-:W-:Y:S02]  /*4330*/  @!P1 F2FP.F16.F32.PACK_AB R157, R8, R157 ;  /* 0x0000009d089d923e */ /* 0x000fe400000000ff */
[----:B------:R-:W-:Y:S02]  /*4340*/  @!P1 MOV R29, R137 ;  /* 0x00000089001d9202 */ /* 0x000fe40000000f00 */
[----:B------:R-:W-:Y:S02]  /*4350*/  @!P1 MOV R30, R160 ;  /* 0x000000a0001e9202 */ /* 0x000fe40000000f00 */
[----:B------:R-:W-:Y:S05]  /*4360*/  @!P1 MOV R31, R157 ;  /* 0x0000009d001f9202 */ /* 0x000fea0000000f00 */
[----:B------:R1:W-:Y:S08]  /*4370*/  STG.E.128 desc[UR6][R164.64], R28 ;  /* 0x0000001ca4007986 */ /* 0x0003f0000c101d06 */
[----:B------:R2:W3:Y:S08]  /*4380*/  LDG.E.128 R24, desc[UR6][R162.64] ;  /* 0x00000006a2187981 */ /* 0x0004f0000c1e1d00 */
[----:B------:R-:W4:Y:S06]  /*4390*/  @!P0 LDG.E.64 R22, desc[UR6][R32.64+0x40] ;  /* 0x0000400620168981 */ /* 0x000f2c000c1e1b00 */
[----:B------:R-:W5:Y:S01]  /*43a0*/  @!P0 LDG.E.64 R48, desc[UR6][R48.64+0x40] ;  /* 0x0000400630308981 */ /* 0x000f62000c1e1b00 */
[C---:B--2---:R-:W-:Y:S04]  /*43b0*/  LEA R162, P1, R81.reuse, R94, 0x1 ;  /* 0x0000005e51a27211 */ /* 0x044fe800078208ff */
[----:B------:R-:W-:Y:S02]  /*43c0*/  LEA.HI.X R163, R81, R95, R82, 0x1, P1 ;  /* 0x0000005f51a37211 */ /* 0x000fe400008f0c52 */
[----:B---3--:R-:W-:Y:S02]  /*43d0*/  @!P0 MOV R34, R24 ;  /* 0x0000001800228202 */ /* 0x008fe40000000f00 */
[----:B-1----:R-:W-:Y:S02]  /*43e0*/  @!P0 MOV R30, R25 ;  /* 0x00000019001e8202 */ /* 0x002fe40000000f00 */
[----:B------:R-:W-:Y:S01]  /*43f0*/  @!P0 MOV R31, R26 ;  /* 0x0000001a001f8202 */ /* 0x000fe20000000f00 */
[--C-:B------:R-:W-:Y:S02]  /*4400*/  @!P0 HADD2.F32 R36, -RZ, R34.reuse.H1_H1 ;  /* 0x30000022ff248230 */ /* 0x100fe40000004100 */
[----:B------:R-:W-:Y:S02]  /*4410*/  @!P0 HADD2.F32 R28, -RZ, R34.H0_H0 ;  /* 0x20000022ff1c8230 */ /* 0x000fe40000004100 */
[--C-:B----4-:R-:W-:Y:S02]  /*4420*/  @!P0 HADD2.F32 R35, -RZ, R22.reuse.H0_H0 ;  /* 0x20000016ff238230 */ /* 0x110fe40000004100 */
[----:B------:R-:W-:Y:S02]  /*4430*/  @!P0 HADD2.F32 R29, -RZ, R22.H1_H1 ;  /* 0x30000016ff1d8230 */ /* 0x000fe40000004100 */
[--C-:B------:R-:W-:Y:S02]  /*4440*/  @!P0 HADD2.F32 R22, -RZ, R23.reuse.H0_H0 ;  /* 0x20000017ff168230 */ /* 0x100fe40000004100 */
[-C--:B------:R-:W-:Y:S01]  /*4450*/  @!P0 FMUL.FTZ R9, R28, R35.reuse ;  /* 0x000000231c098220 */ /* 0x080fe20000410000 */
[--C-:B-----5:R-:W-:Y:S02]  /*4460*/  @!P0 HADD2.F32 R37, -RZ, R48.reuse.H0_H0 ;  /* 0x20000030ff258230 */ /* 0x120fe40000004100 */
        /* <DEDUP_REMOVED lines=35> */
.L_x_2001:
[----:B------:R-:W-:Y:S05]  /*46a0*/  BSYNC B0 ;  /* 0x0000000000007941 */ /* 0x000fea0003800000 */
.L_x_2000:
[----:B------:R-:W-:Y:S04]  /*46b0*/  BSSY B0, `(.L_x_2002) ;  /* 0x00000ab000007945 */ /* 0x000fe80003800000 */
[----:B------:R-:W-:Y:S05]  /*46c0*/  @!P3 BRA `(.L_x_2003) ;  /* 0x0000000800a4b947 */ /* 0x000fea0003800000 */
[C---:B------:R-:W-:Y:S01]  /*46d0*/  SHF.L.U32 R157, R63.reuse, 0x1, RZ ;  /* 0x000000013f9d7819 */ /* 0x040fe200000006ff */
[----:B------:R-:W2:Y:S01]  /*46e0*/  LDC.64 R48, c[0x0][0x338] ;  /* 0x0000ce00ff307b82 */ /* 0x000ea20000000a00 */
[----:B------:R-:W-:Y:S02]  /*46f0*/  ISETP.GE.AND P0, PT, R18, UR4, PT ;  /* 0x0000000412007c0c */ /* 0x000fe4000bf06270 */
[-C--:B----4-:R-:W-:Y:S02]  /*4700*/  IADD3 R32, P1, R20, R157.reuse, RZ ;  /* 0x0000009d14207210 */ /* 0x090fe40007f3e0ff */
[----:B------:R-:W-:Y:S02]  /*4710*/  IADD3 R46, P3, R46, R157, RZ ;  /* 0x0000009d2e2e7210 */ /* 0x000fe40007f7e0ff */
[----:B------:R-:W-:Y:S04]  /*4720*/  SHF.L.U64.HI R137, R63, 0x1, R62 ;  /* 0x000000013f897819 */ /* 0x000fe8000001023e */
[-C--:B------:R-:W-:Y:S02]  /*4730*/  IADD3.X R33, R21, R137.reuse, RZ, P1, !PT ;  /* 0x0000008915217210 */ /* 0x080fe40000ffe4ff */
[----:B------:R-:W-:Y:S02]  /*4740*/  IADD3.X R47, R47, R137, RZ, P3, !PT ;  /* 0x000000892f2f7210 */ /* 0x000fe40001ffe4ff */
[----:B------:R-:W-:Y:S01]  /*4750*/  ISETP.GE.AND P1, PT, R15, UR4, PT ;  /* 0x000000040f007c0c */ /* 0x000fe2000bf26270 */
[----:B------:R-:W4:Y:S06]  /*4760*/  @!P0 LDG.E.64 R20, desc[UR6][R32.64] ;  /* 0x0000000620148981 */ /* 0x000f2c000c1e1b00 */
[----:B------:R-:W5:Y:S01]  /*4770*/  @!P0 LDG.E.64 R42, desc[UR6][R46.64] ;  /* 0x000000062e2a8981 */ /* 0x000f62000c1e1b00 */
[----:B--2---:R-:W-:Y:S04]  /*4780*/  IMAD.WIDE.U32 R158, R48, 0xc0, R100 ;  /* 0x000000c0309e7825 */ /* 0x004fe800078e0064 */
[----:B------:R-:W-:Y:S05]  /*4790*/  IMAD R49, R49, 0xc0, RZ ;  /* 0x000000c031317824 */ /* 0x000fea00078e02ff */
[----:B------:R-:W-:Y:S02]  /*47a0*/  IADD3 R159, R159, R49, RZ ;  /* 0x000000319f9f7210 */ /* 0x000fe40007ffe0ff */
[----:B------:R-:W2:Y:S03]  /*47b0*/  LDC.64 R48, c[0x0][0x248] ;  /* 0x00009200ff307b82 */ /* 0x000ea60000000a00 */
[----:B-1-3--:R-:W3:Y:S01]  /*47c0*/  LDG.E.128 R24, desc[UR6][R158.64] ;  /* 0x000000069e187981 */ /* 0x00aee2000c1e1d00 */
[----:B--2---:R-:W-:Y:S01]  /*47d0*/  IMAD.WIDE.U32 R162, R48, 0xc0, R94 ;  /* 0x000000c030a27825 */ /* 0x004fe200078e005e */
[C---:B------:R-:W-:Y:S03]  /*47e0*/  LEA R48, P3, R84.reuse, R100, 0x1 ;  /* 0x0000006454307211 */ /* 0x040fe600078608ff */
[----:B------:R-:W-:Y:S05]  /*47f0*/  IMAD R49, R49, 0xc0, RZ ;  /* 0x000000c031317824 */ /* 0x000fea00078e02ff */
[----:B------:R-:W-:Y:S02]  /*4800*/  IADD3 R163, R163, R49, RZ ;  /* 0x00000031a3a37210 */ /* 0x000fe40007ffe0ff */
[----:B------:R-:W-:Y:S01]  /*4810*/  LEA.HI.X R49, R84, R101, R83, 0x1, P3 ;  /* 0x0000006554317211 */ /* 0x000fe200018f0c53 */
[--C-:B----4-:R-:W-:Y:S02]  /*4820*/  @!P0 HADD2.F32 R23, -RZ, R20.reuse.H0_H0 ;  /* 0x20000014ff178230 */ /* 0x110fe40000004100 */
[----:B------:R-:W-:Y:S02]  /*4830*/  @!P0 HADD2.F32 R22, -RZ, R20.H1_H1 ;  /* 0x30000014ff168230 */ /* 0x000fe40000004100 */
[--C-:B------:R-:W-:Y:S02]  /*4840*/  @!P0 HADD2.F32 R20, -RZ, R21.reuse.H0_H0 ;  /* 0x20000015ff148230 */ /* 0x100fe40000004100 */
[--C-:B-----5:R-:W-:Y:S02]  /*4850*/  @!P0 HADD2.F32 R39, -RZ, R42.reuse.H0_H0 ;  /* 0x2000002aff278230 */ /* 0x120fe40000004100 */
[----:B------:R-:W-:Y:S02]  /*4860*/  @!P0 HADD2.F32 R21, -RZ, R21.H1_H1 ;  /* 0x30000015ff158230 */ /* 0x000fe40000004100 */
[----:B------:R-:W-:Y:S02]  /*4870*/  @!P0 HADD2.F32 R34, -RZ, R42.H1_H1 ;  /* 0x3000002aff228230 */ /* 0x000fe40000004100 */
[--C-:B------:R-:W-:Y:S02]  /*4880*/  @!P0 HADD2.F32 R38, -RZ, R43.reuse.H0_H0 ;  /* 0x2000002bff268230 */ /* 0x100fe40000004100 */
[----:B------:R-:W-:Y:S01]  /*4890*/  @!P0 HADD2.F32 R43, -RZ, R43.H1_H1 ;  /* 0x3000002bff2b8230 */ /* 0x000fe20000004100 */
[----:B---3--:R-:W-:Y:S02]  /*48a0*/  @!P0 MOV R28, R24 ;  /* 0x00000018001c8202 */ /* 0x008fe40000000f00 */
[----:B------:R-:W-:Y:S03]  /*48b0*/  @!P0 MOV R29, R25 ;  /* 0x00000019001d8202 */ /* 0x000fe60000000f00 */
[--C-:B------:R-:W-:Y:S02]  /*48c0*/  @!P0 HADD2.F32 R37, -RZ, R28.reuse.H1_H1 ;  /* 0x3000001cff258230 */ /* 0x100fe40000004100 */
[----:B------:R-:W-:Y:S02]  /*48d0*/  @!P0 HADD2.F32 R28, -RZ, R28.H0_H0 ;  /* 0x2000001cff1c8230 */ /* 0x000fe40000004100 */
[--C-:B------:R-:W-:Y:S02]  /*48e0*/  @!P0 HADD2.F32 R41, -RZ, R29.reuse.H1_H1 ;  /* 0x3000001dff298230 */ /* 0x100fe40000004100 */
[-C--:B------:R-:W-:Y:S01]  /*48f0*/  @!P0 FMUL.FTZ R137, R37, R23.reuse ;  /* 0x0000001725898220 */ /* 0x080fe20000410000 */
[----:B------:R-:W-:Y:S02]  /*4900*/  @!P0 HADD2.F32 R29, -RZ, R29.H0_H0 ;  /* 0x2000001dff1d8230 */ /* 0x000fe40000004100 */
[C---:B------:R-:W-:Y:S01]  /*4910*/  @!P0 FMUL.FTZ R0, R28.reuse, R23 ;  /* 0x000000171c008220 */ /* 0x040fe20000410000 */
[----:B------:R-:W-:Y:S01]  /*4920*/  @!P0 MOV R23, R26 ;  /* 0x0000001a00178202 */ /* 0x000fe20000000f00 */
[----:B------:R-:W-:Y:S01]  /*4930*/  @!P0 FFMA.FTZ R137, R28, R39, -R137 ;  /* 0x000000271c898223 */ /* 0x000fe20000010889 */
[----:B------:R-:W-:Y:S01]  /*4940*/  @!P0 MOV R28, R27 ;  /* 0x0000001b001c8202 */ /* 0x000fe20000000f00 */
[-C--:B------:R-:W-:Y:S01]  /*4950*/  @!P0 FMUL.FTZ R157, R41, R22.reuse ;  /* 0x00000016299d8220 */ /* 0x080fe20000410000 */
[----:B------:R-:W-:Y:S01]  /*4960*/  @!P0 FMUL.FTZ R2, R29, R22 ;  /* 0x000000161d028220 */ /* 0x000fe20000410000 */
[--C-:B------:R-:W-:Y:S02]  /*4970*/  @!P0 HADD2.F32 R36, -RZ, R23.reuse.H1_H1 ;  /* 0x30000017ff248230 */ /* 0x100fe40000004100 */
[----:B------:R-:W-:Y:S01]  /*4980*/  @!P0 FFMA.FTZ R0, R37, R39, R0 ;  /* 0x0000002725008223 */ /* 0x000fe20000010000 */
[----:B------:R-:W-:Y:S02]  /*4990*/  @!P0 HADD2.F32 R23, -RZ, R23.H0_H0 ;  /* 0x20000017ff178230 */ /* 0x000fe40000004100 */
[----:B------:R-:W-:Y:S01]  /*49a0*/  @!P0 FFMA.FTZ R2, R41, R34, R2 ;  /* 0x0000002229028223 */ /* 0x000fe20000010002 */
[--C-:B------:R-:W-:Y:S02]  /*49b0*/  @!P0 HADD2.F32 R37, -RZ, R28.reuse.H1_H1 ;  /* 0x3000001cff258230 */ /* 0x100fe40000004100 */
[-C--:B------:R-:W-:Y:S01]  /*49c0*/  @!P0 FMUL.FTZ R158, R36, R20.reuse ;  /* 0x00000014249e8220 */ /* 0x080fe20000410000 */
[----:B------:R-:W-:Y:S01]  /*49d0*/  @!P0 F2FP.F16.F32.PACK_AB R137, R0, R137 ;  /* 0x000000890089823e */ /* 0x000fe200000000ff */
[----:B------:R-:W-:Y:S02]  /*49e0*/  @!P0 HADD2.F32 R22, -RZ, R28.H0_H0 ;  /* 0x2000001cff168230 */ /* 0x000fe40000004100 */
[----:B------:R-:W-:Y:S01]  /*49f0*/  @!P0 FMUL.FTZ R3, R23, R20 ;  /* 0x0000001417038220 */ /* 0x000fe20000410000 */
[----:B------:R-:W-:Y:S01]  /*4a00*/  @!P0 FMUL.FTZ R159, R37, R21 ;  /* 0x00000015259f8220 */ /* 0x000fe20000410000 */
[----:B------:R-:W-:Y:S01]  /*4a10*/  @!P0 MOV R24, R137 ;  /* 0x0000008900188202 */ /* 0x000fe20000000f00 */
[----:B------:R-:W-:Y:S01]  /*4a20*/  @!P0 FFMA.FTZ R157, R29, R34, -R157 ;  /* 0x000000221d9d8223 */ /* 0x000fe2000001089d */
[----:B------:R-:W-:Y:S01]  /*4a30*/  @!P0 FMUL.FTZ R4, R22, R21 ;  /* 0x0000001516048220 */ /* 0x000fe20000410000 */
[-C--:B------:R-:W-:Y:S01]  /*4a40*/  @!P0 FFMA.FTZ R3, R36, R38.reuse, R3 ;  /* 0x0000002624038223 */ /* 0x080fe20000010003 */
[----:B------:R-:W-:Y:S01]  /*4a50*/  @!P0 FFMA.FTZ R158, R23, R38, -R158 ;  /* 0x00000026179e8223 */ /* 0x000fe2000001089e */
[----:B------:R-:W-:Y:S01]  /*4a60*/  @!P0 FFMA.FTZ R159, R22, R43, -R159 ;  /* 0x0000002b169f8223 */ /* 0x000fe2000001089f */
[----:B------:R-:W-:Y:S01]  /*4a70*/  @!P0 F2FP.F16.F32.PACK_AB R160, R2, R157 ;  /* 0x0000009d02a0823e */ /* 0x000fe200000000ff */
[----:B------:R-:W-:Y:S02]  /*4a80*/  @!P0 FFMA.FTZ R4, R37, R43, R4 ;  /* 0x0000002b25048223 */ /* 0x000fe40000010004 */
[----:B------:R-:W-:Y:S02]  /*4a90*/  @!P0 F2FP.F16.F32.PACK_AB R158, R3, R158 ;  /* 0x0000009e039e823e */ /* 0x000fe400000000ff */
[----:B------:R-:W-:Y:S02]  /*4aa0*/  @!P0 MOV R25, R160 ;  /* 0x000000a000198202 */ /* 0x000fe40000000f00 */
[----:B------:R-:W-:Y:S02]  /*4ab0*/  @!P0 F2FP.F16.F32.PACK_AB R159, R4, R159 ;  /* 0x0000009f049f823e */ /* 0x000fe400000000ff */
[----:B------:R-:W-:Y:S02]  /*4ac0*/  @!P0 MOV R26, R158 ;  /* 0x0000009e001a8202 */ /* 0x000fe40000000f00 */
[----:B------:R-:W-:Y:S02]  /*4ad0*/  @!P0 MOV R27, R159 ;  /* 0x0000009f001b8202 */ /* 0x000fe40000000f00 */
[----:B------:R-:W-:Y:S02]  /*4ae0*/  LEA R160, P3, R88, R100, 0x1 ;  /* 0x0000006458a07211 */ /* 0x000fe400078608ff */
[----:B------:R-:W-:Y:S01]  /*4af0*/  ISETP.GE.AND P0, PT, R14, UR4, PT ;  /* 0x000000040e007c0c */ /* 0x000fe2000bf06270 */
[----:B------:R1:W-:Y:S01]  /*4b00*/  STG.E.128 desc[UR6][R162.64], R24 ;  /* 0x00000018a2007986 */ /* 0x0003e2000c101d06 */
[----:B------:R-:W-:Y:S07]  /*4b10*/  LEA.HI.X R161, R88, R101, R87, 0x1, P3 ;  /* 0x0000006558a17211 */ /* 0x000fee00018f0c57 */
[----:B------:R-:W2:Y:S08]  /*4b20*/  LDG.E.128 R28, desc[UR6][R48.64] ;  /* 0x00000006301c7981 */ /* 0x000eb0000c1e1d00 */
[----:B------:R-:W3:Y:S06]  /*4b30*/  @!P1 LDG.E.64 R20, desc[UR6][R32.64+0x20] ;  /* 0x0000200620149981 */ /* 0x000eec000c1e1b00 */
[----:B------:R-:W4:Y:S01]  /*4b40*/  @!P1 LDG.E.64 R40, desc[UR6][R46.64+0x20] ;  /* 0x000020062e289981 */ /* 0x000f22000c1e1b00 */
[C---:B-1----:R-:W-:Y:S04]  /*4b50*/  LEA R162, P4, R86.reuse, R94, 0x1 ;  /* 0x0000005e56a27211 */ /* 0x042fe800078808ff */
[----:B------:R-:W-:Y:S02]  /*4b60*/  LEA.HI.X R163, R86, R95, R85, 0x1, P4 ;  /* 0x0000005f56a37211 */ /* 0x000fe400020f0c55 */
[----:B--2---:R-:W-:Y:S02]  /*4b70*/  @!P1 MOV R22, R28 ;  /* 0x0000001c00169202 */ /* 0x004fe40000000f00 */
[----:B------:R-:W-:Y:S02]  /*4b80*/  @!P1 MOV R25, R30 ;  /* 0x0000001e00199202 */ /* 0x000fe40000000f00 */
[----:B------:R-:W-:Y:S01]  /*4b90*/  @!P1 MOV R23, R29 ;  /* 0x0000001d00179202 */ /* 0x000fe20000000f00 */
[--C-:B------:R-:W-:Y:S02]  /*4ba0*/  @!P1 HADD2.F32 R34, -RZ, R22.reuse.H1_H1 ;  /* 0x30000016ff229230 */ /* 0x100fe40000004100 */
[----:B------:R-:W-:Y:S02]  /*4bb0*/  @!P1 HADD2.F32 R22, -RZ, R22.H0_H0 ;  /* 0x20000016ff169230 */ /* 0x000fe40000004100 */
[--C-:B---3--:R-:W-:Y:S02]  /*4bc0*/  @!P1 HADD2.F32 R35, -RZ, R20.reuse.H0_H0 ;  /* 0x20000014ff239230 */ /* 0x108fe40000004100 */
[----:B------:R-:W-:Y:S02]  /*4bd0*/  @!P1 HADD2.F32 R24, -RZ, R20.H1_H1 ;  /* 0x30000014ff189230 */ /* 0x000fe40000004100 */
[--C-:B------:R-:W-:Y:S02]  /*4be0*/  @!P1 HADD2.F32 R39, -RZ, R23.reuse.H1_H1 ;  /* 0x30000017ff279230 */ /* 0x100fe40000004100 */
[-C--:B------:R-:W-:Y:S01]  /*4bf0*/  @!P1 FMUL.FTZ R48, R34, R35.reuse ;  /* 0x0000002322309220 */ /* 0x080fe20000410000 */
[----:B----4-:R-:W-:Y:S02]  /*4c00*/  @!P1 HADD2.F32 R37, -RZ, R40.H0_H0 ;  /* 0x20000028ff259230 */ /* 0x010fe40000004100 */
[C---:B------:R-:W-:Y:S01]  /*4c10*/  @!P1 FMUL.FTZ R5, R22.reuse, R35 ;  /* 0x0000002316059220 */ /* 0x040fe20000410000 */
[----:B------:R-:W-:Y:S02]  /*4c20*/  @!P1 HADD2.F32 R27, -RZ, R23.H0_H0 ;  /* 0x20000017ff1b9230 */ /* 0x000fe40000004100 */
[-C--:B------:R-:W-:Y:S01]  /*4c30*/  @!P1 FMUL.FTZ R49, R39, R24.reuse ;  /* 0x0000001827319220 */ /* 0x080fe20000410000 */
[----:B------:R-:W-:Y:S02]  /*4c40*/  @!P1 HADD2.F32 R20, -RZ, R21.H0_H0 ;  /* 0x20000015ff149230 */ /* 0x000fe40000004100 */
[----:B------:R-:W-:Y:S01]  /*4c50*/  @!P1 FFMA.FTZ R48, R22, R37, -R48 ;  /* 0x0000002516309223 */ /* 0x000fe20000010830 */
[----:B------:R-:W-:Y:S01]  /*4c60*/  @!P1 HADD2.F32 R23, -RZ, R25.H0_H0 ;  /* 0x20000019ff179230 */ /* 0x000fe20000004100 */
[----:B------:R-:W-:Y:S01]  /*4c70*/  @!P1 MOV R22, R31 ;  /* 0x0000001f00169202 */ /* 0x000fe20000000f00 */
[----:B------:R-:W-:Y:S02]  /*4c80*/  @!P1 HADD2.F32 R21, -RZ, R21.H1_H1 ;  /* 0x30000015ff159230 */ /* 0x000fe40000004100 */
[----:B------:R-:W-:Y:S01]  /*4c90*/  @!P1 FFMA.FTZ R5, R34, R37, R5 ;  /* 0x0000002522059223 */ /* 0x000fe20000010005 */
[----:B------:R-:W-:Y:S02]  /*4ca0*/  @!P1 HADD2.F32 R34, -RZ, R25.H1_H1 ;  /* 0x30000019ff229230 */ /* 0x000fe40000004100 */
[----:B------:R-:W-:Y:S01]  /*4cb0*/  @!P1 FMUL.FTZ R6, R27, R24 ;  /* 0x000000181b069220 */ /* 0x000fe20000410000 */
[--C-:B------:R-:W-:Y:S02]  /*4cc0*/  @!P1 HADD2.F32 R37, -RZ, R22.reuse.H1_H1 ;  /* 0x30000016ff259230 */ /* 0x100fe40000004100 */
[----:B------:R-:W-:Y:S01]  /*4cd0*/  @!P1 FMUL.FTZ R7, R23, R20 ;  /* 0x0000001417079220 */ /* 0x000fe20000410000 */
[----:B------:R-:W-:Y:S01]  /*4ce0*/  @!P1 F2FP.F16.F32.PACK_AB R48, R5, R48 ;  /* 0x000000300530923e */ /* 0x000fe200000000ff */
[----:B------:R-:W-:Y:S02]  /*4cf0*/  @!P1 HADD2.F32 R22, -RZ, R22.H0_H0 ;  /* 0x20000016ff169230 */ /* 0x000fe40000004100 */
[----:B------:R-:W-:Y:S01]  /*4d00*/  @!P1 FMUL.FTZ R158, R34, R20 ;  /* 0x00000014229e9220 */ /* 0x000fe20000410000 */
[----:B------:R-:W-:Y:S01]  /*4d10*/  @!P1 HADD2.F32 R36, -RZ, R40.H1_H1 ;  /* 0x30000028ff249230 */ /* 0x000fe20000004100 */
[----:B------:R-:W-:Y:S01]  /*4d20*/  @!P1 MOV R28, R48 ;  /* 0x00000030001c9202 */ /* 0x000fe20000000f00 */
[--C-:B------:R-:W-:Y:S02]  /*4d30*/  @!P1 HADD2.F32 R38, -RZ, R41.reuse.H0_H0 ;  /* 0x20000029ff269230 */ /* 0x100fe40000004100 */
[-C--:B------:R-:W-:Y:S01]  /*4d40*/  @!P1 FMUL.FTZ R137, R37, R21.reuse ;  /* 0x0000001525899220 */ /* 0x080fe20000410000 */
[----:B------:R-:W-:Y:S02]  /*4d50*/  @!P1 HADD2.F32 R41, -RZ, R41.H1_H1 ;  /* 0x30000029ff299230 */ /* 0x000fe40000004100 */
[----:B------:R-:W-:Y:S01]  /*4d60*/  @!P1 FMUL.FTZ R8, R22, R21 ;  /* 0x0000001516089220 */ /* 0x000fe20000410000 */
[----:B------:R-:W-:Y:S01]  /*4d70*/  @!P1 FFMA.FTZ R6, R39, R36, R6 ;  /* 0x0000002427069223 */ /* 0x000fe20000010006 */
        /* <DEDUP_REMOVED lines=62> */
.L_x_2003:
[----:B------:R-:W-:Y:S05]  /*5160*/  BSYNC B0 ;  /* 0x0000000000007941 */ /* 0x000fea0003800000 */
.L_x_2002:
[----:B-1----:R-:W-:Y:S01]  /*5170*/  MOV R20, R50 ;  /* 0x0000003200147202 */ /* 0x002fe20000000f00 */
[----:B------:R-:W-:Y:S01]  /*5180*/  IMAD.MOV.U32 R46, RZ, RZ, R156 ;  /* 0x000000ffff2e7224 */ /* 0x000fe200078e009c */
[----:B------:R-:W-:Y:S01]  /*5190*/  MOV R21, R45 ;  /* 0x0000002d00157202 */ /* 0x000fe20000000f00 */
[----:B------:R-:W-:Y:S01]  /*51a0*/  IMAD.MOV.U32 R47, RZ, RZ, R51 ;  /* 0x000000ffff2f7224 */ /* 0x000fe200078e0033 */
[----:B------:R-:W-:Y:S01]  /*51b0*/  UMOV UR4, UR21 ;  /* 0x0000001500047c82 */ /* 0x000fe20008000000 */
[----:B------:R-:W-:Y:S05]  /*51c0*/  BRA `(.L_x_2004) ;  /* 0x0000004c00607947 */ /* 0x000fea0003800000 */
.L_x_1995:
[----:B------:R-:W-:Y:S04]  /*51d0*/  BSSY B1, `(.L_x_2005) ;  /* 0x0000117000017945 */ /* 0x000fe80003800000 */
[----:B------:R-:W-:Y:S05]  /*51e0*/  @!P6 BRA `(.L_x_2006) ;  /* 0x000000100054e947 */ /* 0x000fea0003800000 */
[----:B------:R-:W-:Y:S01]  /*51f0*/  ISETP.GE.AND P0, PT, R18, UR4, PT ;  /* 0x0000000412007c0c */ /* 0x000fe2000bf06270 */
[----:B------:R1:W5:Y:S01]  /*5200*/  LDG.E.128 R48, desc[UR6][R100.64] ;  /* 0x0000000664307981 */ /* 0x000362000c1e1d00 */
[----:B------:R-:W-:Y:S01]  /*5210*/  IADD3 R160, P6, R100, 0x40, RZ ;  /* 0x0000004064a07810 */ /* 0x000fe20007fde0ff */
[----:B------:R-:W-:Y:S01]  /*5220*/  BSSY B0, `(.L_x_2007) ;  /* 0x0000059000007945 */ /* 0x000fe20003800000 */
[----:B------:R-:W-:Y:S03]  /*5230*/  ISETP.GE.AND P1, PT, R15, UR4, PT ;  /* 0x000000040f007c0c */ /* 0x000fe6000bf26270 */
[----:B------:R-:W-:Y:S06]  /*5240*/  IMAD.X R161, RZ, RZ, R101, P6 ;  /* 0x000000ffffa17224 */ /* 0x000fec00030e0665 */
[----:B------:R-:W-:Y:S05]  /*5250*/  @P0 BRA `(.L_x_2008) ;  /* 0x0000000400540947 */ /* 0x000fea0003800000 */
[----:B-----5:R-:W-:Y:S01]  /*5260*/  HADD2.F32 R36, -RZ, R49.H0_H0 ;  /* 0x20000031ff247230 */ /* 0x020fe20000004100 */
[----:B------:R-:W-:Y:S01]  /*5270*/  ULEA.HI UR26, UR4, UR4, URZ, 0x1 ;  /* 0x00000004041a7291 */ /* 0x000fe2000f8f083f */
[----:B------:R-:W-:Y:S02]  /*5280*/  MOV R157, RZ ;  /* 0x000000ff009d7202 */ /* 0x000fe40000000f00 */
[----:B------:R-:W-:Y:S01]  /*5290*/  MOV R137, RZ ;  /* 0x000000ff00897202 */ /* 0x000fe20000000f00 */
[----:B------:R-:W-:Y:S01]  /*52a0*/  USHF.R.S32.HI UR26, URZ, 0x1, UR26 ;  /* 0x000000013f1a7899 */ /* 0x000fe2000801141a */
[----:B------:R-:W-:Y:S02]  /*52b0*/  MOV R35, R48 ;  /* 0x0000003000237202 */ /* 0x000fe40000000f00 */
[----:B------:R-:W-:Y:S02]  /*52c0*/  MOV R48, R50 ;  /* 0x0000003200307202 */ /* 0x000fe40000000f00 */
[----:B------:R-:W-:Y:S01]  /*52d0*/  MOV R45, R51 ;  /* 0x00000033002d7202 */ /* 0x000fe20000000f00 */
[--C-:B----4-:R-:W-:Y:S01]  /*52e0*/  HADD2.F32 R31, -RZ, R35.reuse.H0_H0 ;  /* 0x20000023ff1f7230 */ /* 0x110fe20000004100 */
[----:B------:R-:W-:Y:S01]  /*52f0*/  ISETP.GE.AND P6, PT, R18, UR26, PT ;  /* 0x0000001a12007c0c */ /* 0x000fe2000bfc6270 */
[----:B------:R-:W-:Y:S01]  /*5300*/  HADD2.F32 R35, -RZ, R35.H1_H1 ;  /* 0x30000023ff237230 */ /* 0x000fe20000004100 */
[----:B------:R-:W-:Y:S11]  /*5310*/  MOV R159, UR26 ;  /* 0x0000001a009f7c02 */ /* 0x000ff60008000f00 */
[----:B------:R-:W-:Y:S02]  /*5320*/  @P6 IADD3 R159, RZ, -UR26, RZ ;  /* 0x8000001aff9f6c10 */ /* 0x000fe4000fffe0ff */
[----:B------:R-:W-:Y:S02]  /*5330*/  @P6 IADD3 R157, RZ, -UR26, RZ ;  /* 0x8000001aff9d6c10 */ /* 0x000fe4000fffe0ff */
[C---:B------:R-:W-:Y:S02]  /*5340*/  LEA R22, P0, R159.reuse, R100, 0x1 ;  /* 0x000000649f167211 */ /* 0x040fe400078008ff */
[----:B------:R-:W-:Y:S02]  /*5350*/  @P6 IADD3 R137, RZ, -UR26, RZ ;  /* 0x8000001aff896c10 */ /* 0x000fe4000fffe0ff */
[----:B------:R-:W-:Y:S02]  /*5360*/  LEA.HI.X.SX32 R23, R159, R101, 0x1, P0 ;  /* 0x000000659f177211 */ /* 0x000fe400000f0eff */
[C---:B------:R-:W-:Y:S03]  /*5370*/  LEA R40, P0, R157.reuse, R104, 0x1 ;  /* 0x000000689d287211 */ /* 0x040fe600078008ff */
[----:B------:R-:W2:Y:S01]  /*5380*/  LDG.E.128 R24, desc[UR6][R22.64] ;  /* 0x0000000616187981 */ /* 0x000ea2000c1e1d00 */
[----:B------:R-:W-:Y:S02]  /*5390*/  LEA.HI.X.SX32 R41, R157, R105, 0x1, P0 ;  /* 0x000000699d297211 */ /* 0x000fe400000f0eff */
[C---:B------:R-:W-:Y:S04]  /*53a0*/  LEA R156, P0, R137.reuse, R102, 0x1 ;  /* 0x00000066899c7211 */ /* 0x040fe800078008ff */
[----:B------:R-:W-:Y:S01]  /*53b0*/  LEA.HI.X.SX32 R157, R137, R103, 0x1, P0 ;  /* 0x00000067899d7211 */ /* 0x000fe200000f0eff */
[----:B------:R-:W3:Y:S08]  /*53c0*/  LDG.E.128 R40, desc[UR6][R40.64] ;  /* 0x0000000628287981 */ /* 0x000ef0000c1e1d00 */
[----:B------:R-:W4:Y:S01]  /*53d0*/  LDG.E.128 R156, desc[UR6][R156.64] ;  /* 0x000000069c9c7981 */ /* 0x000f22000c1e1d00 */
[--C-:B---3--:R-:W-:Y:S01]  /*53e0*/  HADD2.F32 R33, -RZ, R40.reuse.H0_H0 ;  /* 0x20000028ff217230 */ /* 0x108fe20000004100 */
[----:B--2---:R-:W-:Y:S01]  /*53f0*/  MOV R10, R24 ;  /* 0x00000018000a7202 */ /* 0x004fe20000000f00 */
[----:B------:R-:W-:Y:S01]  /*5400*/  HADD2.F32 R34, -RZ, R40.H1_H1 ;  /* 0x30000028ff227230 */ /* 0x000fe20000004100 */
[----:B------:R-:W-:Y:S01]  /*5410*/  MOV R11, R27 ;  /* 0x0000001b000b7202 */ /* 0x000fe20000000f00 */
[----:B------:R-:W-:Y:S01]  /*5420*/  HADD2.F32 R37, -RZ, R41.H0_H0 ;  /* 0x20000029ff257230 */ /* 0x000fe20000004100 */
[----:B------:R-:W-:Y:S01]  /*5430*/  MOV R23, R25 ;  /* 0x0000001900177202 */ /* 0x000fe20000000f00 */
[----:B------:R-:W-:Y:S01]  /*5440*/  HADD2.F32 R32, -RZ, R10.H0_H0 ;  /* 0x2000000aff207230 */ /* 0x000fe20000004100 */
[----:B------:R-:W-:Y:S01]  /*5450*/  MOV R28, R26 ;  /* 0x0000001a001c7202 */ /* 0x000fe20000000f00 */
[--C-:B----4-:R-:W-:Y:S02]  /*5460*/  HADD2.F32 R27, -RZ, R156.reuse.H0_H0 ;  /* 0x2000009cff1b7230 */ /* 0x110fe40000004100 */
[----:B------:R-:W-:Y:S02]  /*5470*/  HADD2.F32 R25, -RZ, R156.H1_H1 ;  /* 0x3000009cff197230 */ /* 0x000fe40000004100 */
[--C-:B------:R-:W-:Y:S02]  /*5480*/  HADD2.F32 R26, -RZ, R157.reuse.H0_H0 ;  /* 0x2000009dff1a7230 */ /* 0x100fe40000004100 */
[----:B------:R-:W-:Y:S01]  /*5490*/  @!P6 FADD.FTZ R27, -R27, -RZ ;  /* 0x800000ff1b1be221 */ /* 0x000fe20000010100 */
[----:B------:R-:W-:Y:S02]  /*54a0*/  HADD2.F32 R12, -RZ, R158.H1_H1 ;  /* 0x3000009eff0c7230 */ /* 0x000fe40000004100 */
[----:B------:R-:W-:Y:S01]  /*54b0*/  @!P6 FADD.FTZ R25, -R25, -RZ ;  /* 0x800000ff1919e221 */ /* 0x000fe20000010100 */
[----:B------:R-:W-:Y:S02]  /*54c0*/  HADD2.F32 R30, -RZ, R10.H1_H1 ;  /* 0x3000000aff1e7230 */ /* 0x000fe40000004100 */
[----:B------:R-:W-:Y:S01]  /*54d0*/  FMUL.FTZ R0, R32, R27 ;  /* 0x0000001b20007220 */ /* 0x000fe20000410000 */
[----:B------:R-:W-:Y:S02]  /*54e0*/  HADD2.F32 R24, -RZ, R157.H1_H1 ;  /* 0x3000009dff187230 */ /* 0x000fe40000004100 */
[----:B------:R-:W-:Y:S01]  /*54f0*/  @!P6 FADD.FTZ R26, -R26, -RZ ;  /* 0x800000ff1a1ae221 */ /* 0x000fe20000010100 */
[--C-:B------:R-:W-:Y:S02]  /*5500*/  HADD2.F32 R29, -RZ, R23.reuse.H0_H0 ;  /* 0x20000017ff1d7230 */ /* 0x100fe40000004100 */
[----:B------:R-:W-:Y:S01]  /*5510*/  @!P6 FADD.FTZ R12, -R12, -RZ ;  /* 0x800000ff0c0ce221 */ /* 0x000fe20000010100 */
[----:B------:R-:W-:Y:S02]  /*5520*/  HADD2.F32 R27, -RZ, R23.H1_H1 ;  /* 0x30000017ff1b7230 */ /* 0x000fe40000004100 */
[----:B------:R-:W-:Y:S01]  /*5530*/  FMUL.FTZ R2, R30, R25 ;  /* 0x000000191e027220 */ /* 0x000fe20000410000 */
[----:B------:R-:W-:Y:S02]  /*5540*/  HADD2.F32 R22, -RZ, R158.H0_H0 ;  /* 0x2000009eff167230 */ /* 0x000fe40000004100 */
[----:B------:R-:W-:Y:S01]  /*5550*/  @!P6 FADD.FTZ R24, -R24, -RZ ;  /* 0x800000ff1818e221 */ /* 0x000fe20000010100 */
[--C-:B------:R-:W-:Y:S02]  /*5560*/  HADD2.F32 R23, -RZ, R28.reuse.H1_H1 ;  /* 0x3000001cff177230 */ /* 0x100fe40000004100 */
[----:B------:R-:W-:Y:S01]  /*5570*/  FMUL.FTZ R3, R29, R26 ;  /* 0x0000001a1d037220 */ /* 0x000fe20000410000 */
[--C-:B------:R-:W-:Y:S02]  /*5580*/  HADD2.F32 R10, -RZ, R159.reuse.H0_H0 ;  /* 0x2000009fff0a7230 */ /* 0x100fe40000004100 */
[----:B------:R-:W-:Y:S01]  /*5590*/  @!P6 FADD.FTZ R22, -R22, -RZ ;  /* 0x800000ff1616e221 */ /* 0x000fe20000010100 */
[----:B------:R-:W-:Y:S02]  /*55a0*/  HADD2.F32 R9, -RZ, R159.H1_H1 ;  /* 0x3000009fff097230 */ /* 0x000fe40000004100 */
[----:B------:R-:W-:Y:S01]  /*55b0*/  FMUL.FTZ R6, R23, R12 ;  /* 0x0000000c17067220 */ /* 0x000fe20000410000 */
[----:B------:R-:W-:Y:S02]  /*55c0*/  HADD2.F32 R25, -RZ, R28.H0_H0 ;  /* 0x2000001cff197230 */ /* 0x000fe40000004100 */
[----:B------:R-:W-:Y:S01]  /*55d0*/  FFMA.FTZ R0, R31, R33, R0 ;  /* 0x000000211f007223 */ /* 0x000fe20000010000 */
[----:B------:R-:W-:Y:S02]  /*55e0*/  HADD2.F32 R23, -RZ, R11.H0_H0 ;  /* 0x2000000bff177230 */ /* 0x000fe40000004100 */
[----:B------:R-:W-:Y:S01]  /*55f0*/  @!P6 FADD.FTZ R10, -R10, -RZ ;  /* 0x800000ff0a0ae221 */ /* 0x000fe20000010100 */
[----:B------:R-:W-:Y:S02]  /*5600*/  HADD2.F32 R38, -RZ, R41.H1_H1 ;  /* 0x30000029ff267230 */ /* 0x000fe40000004100 */
[----:B------:R-:W-:Y:S01]  /*5610*/  FFMA.FTZ R2, R35, R34, R2 ;  /* 0x0000002223027223 */ /* 0x000fe20000010002 */
[----:B------:R-:W-:Y:S02]  /*5620*/  HADD2.F32 R12, -RZ, R11.H1_H1 ;  /* 0x3000000bff0c7230 */ /* 0x000fe40000004100 */
[----:B------:R-:W-:Y:S01]  /*5630*/  FMUL.FTZ R4, R27, R24 ;  /* 0x000000181b047220 */ /* 0x000fe20000410000 */
[----:B------:R-:W-:Y:S02]  /*5640*/  HADD2.F32 R31, -RZ, R49.H1_H1 ;  /* 0x30000031ff1f7230 */ /* 0x000fe40000004100 */
[----:B------:R-:W-:Y:S01]  /*5650*/  @!P6 FADD.FTZ R9, -R9, -RZ ;  /* 0x800000ff0909e221 */ /* 0x000fe20000010100 */
[----:B------:R-:W-:Y:S02]  /*5660*/  HADD2.F32 R39, -RZ, R42.H0_H0 ;  /* 0x2000002aff277230 */ /* 0x000fe40000004100 */
[----:B------:R-:W-:Y:S01]  /*5670*/  FMUL.FTZ R5, R25, R22 ;  /* 0x0000001619057220 */ /* 0x000fe20000410000 */
[----:B------:R-:W-:Y:S02]  /*5680*/  HADD2.F32 R34, -RZ, R48.H0_H0 ;  /* 0x20000030ff227230 */ /* 0x000fe40000004100 */
[----:B------:R-:W-:Y:S01]  /*5690*/  FFMA.FTZ R3, R36, R37, R3 ;  /* 0x0000002524037223 */ /* 0x000fe20000010003 */
[----:B------:R-:W-:Y:S02]  /*56a0*/  HADD2.F32 R40, -RZ, R42.H1_H1 ;  /* 0x3000002aff287230 */ /* 0x000fe40000004100 */
[----:B------:R-:W-:Y:S01]  /*56b0*/  FMUL.FTZ R7, R23, R10 ;  /* 0x0000000a17077220 */ /* 0x000fe20000410000 */
[----:B------:R-:W-:Y:S01]  /*56c0*/  HADD2.F32 R33, -RZ, R48.H1_H1 ;  /* 0x30000030ff217230 */ /* 0x000fe20000004100 */
[----:B------:R-:W-:Y:S01]  /*56d0*/  F2FP.F16.F32.PACK_AB R48, R2, R0 ;  /* 0x000000000230723e */ /* 0x000fe200000000ff */
        /* <DEDUP_REMOVED lines=10> */
[----:B------:R-:W-:Y:S02]  /*5780*/  FFMA.FTZ R8, R35, R42, R8 ;  /* 0x0000002a23087223 */ /* 0x000fe40000010008 */
[----:B------:R-:W-:Y:S03]  /*5790*/  F2FP.F16.F32.PACK_AB R50, R6, R5 ;  /* 0x000000050632723e */ /* 0x000fe600000000ff */
[----:B------:R-:W-:Y:S03]  /*57a0*/  F2FP.F16.F32.PACK_AB R51, R8, R7 ;  /* 0x000000070833723e */ /* 0x000fe600000000ff */
.L_x_2008:
[----:B------:R-:W-:Y:S05]  /*57b0*/  BSYNC B0 ;  /* 0x0000000000007941 */ /* 0x000fea0003800000 */
.L_x_2007:
[----:B-----5:R2:W-:Y:S01]  /*57c0*/  STG.E.128 desc[UR6][R94.64], R48 ;  /* 0x000000305e007986 */ /* 0x0205e2000c101d06 */
[----:B------:R-:W-:Y:S03]  /*57d0*/  BSSY B0, `(.L_x_2009) ;  /* 0x0000058000007945 */ /* 0x000fe60003800000 */
[----:B--2---:R2:W5:Y:S01]  /*57e0*/  LDG.E.128 R48, desc[UR6][R100.64+0x40] ;  /* 0x0000400664307981 */ /* 0x004562000c1e1d00 */
        /* <DEDUP_REMOVED lines=18> */
[----:B------:R-:W-:Y:S02]  /*5910*/  LEA R22, P1, R159, R160, 0x1 ;  /* 0x000000a09f167211 */ /* 0x000fe400078208ff */
[----:B------:R-:W-:Y:S02]  /*5920*/  LEA R156, P0, R137, R102, 0x1 ;  /* 0x00000066899c7211 */ /* 0x000fe400078008ff */
[----:B------:R-:W-:Y:S01]  /*5930*/  LEA.HI.X.SX32 R23, R159, R161, 0x1, P1 ;  /* 0x000000a19f177211 */ /* 0x000fe200008f0eff */
[----:B------:R-:W3:Y:S01]  /*5940*/  LDG.E.128 R40, desc[UR6][R40.64+0x40] ;  /* 0x0000400628287981 */ /* 0x000ee2000c1e1d00 */
[----:B------:R-:W-:Y:S07]  /*5950*/  LEA.HI.X.SX32 R157, R137, R103, 0x1, P0 ;  /* 0x00000067899d7211 */ /* 0x000fee00000f0eff */
[----:B------:R-:W4:Y:S08]  /*5960*/  LDG.E.128 R24, desc[UR6][R22.64] ;  /* 0x0000000616187981 */ /* 0x000f30000c1e1d00 */
[----:B------:R-:W2:Y:S01]  /*5970*/  LDG.E.128 R156, desc[UR6][R156.64+0x40] ;  /* 0x000040069c9c7981 */ /* 0x000ea2000c1e1d00 */
[--C-:B---3--:R-:W-:Y:S02]  /*5980*/  HADD2.F32 R33, -RZ, R40.reuse.H0_H0 ;  /* 0x20000028ff217230 */ /* 0x108fe40000004100 */
[----:B------:R-:W-:Y:S02]  /*5990*/  HADD2.F32 R34, -RZ, R40.H1_H1 ;  /* 0x30000028ff227230 */ /* 0x000fe40000004100 */
[--C-:B------:R-:W-:Y:S02]  /*59a0*/  HADD2.F32 R37, -RZ, R41.reuse.H0_H0 ;  /* 0x20000029ff257230 */ /* 0x100fe40000004100 */
[----:B------:R-:W-:Y:S02]  /*59b0*/  HADD2.F32 R38, -RZ, R41.H1_H1 ;  /* 0x30000029ff267230 */ /* 0x000fe40000004100 */
[--C-:B------:R-:W-:Y:S01]  /*59c0*/  HADD2.F32 R39, -RZ, R42.reuse.H0_H0 ;  /* 0x2000002aff277230 */ /* 0x100fe20000004100 */
[----:B----4-:R-:W-:Y:S01]  /*59d0*/  MOV R10, R24 ;  /* 0x00000018000a7202 */ /* 0x010fe20000000f00 */
[----:B------:R-:W-:Y:S01]  /*59e0*/  HADD2.F32 R40, -RZ, R42.H1_H1 ;  /* 0x3000002aff287230 */ /* 0x000fe20000004100 */
[----:B------:R-:W-:Y:S01]  /*59f0*/  MOV R11, R27 ;  /* 0x0000001b000b7202 */ /* 0x000fe20000000f00 */
[----:B------:R-:W-:Y:S01]  /*5a00*/  HADD2.F32 R41, -RZ, R43.H0_H0 ;  /* 0x2000002bff297230 */ /* 0x000fe20000004100 */
[----:B------:R-:W-:Y:S01]  /*5a10*/  MOV R23, R25 ;  /* 0x0000001900177202 */ /* 0x000fe20000000f00 */
[----:B------:R-:W-:Y:S01]  /*5a20*/  HADD2.F32 R32, -RZ, R10.H0_H0 ;  /* 0x2000000aff207230 */ /* 0x000fe20000004100 */
[----:B------:R-:W-:Y:S01]  /*5a30*/  MOV R28, R26 ;  /* 0x0000001a001c7202 */ /* 0x000fe20000000f00 */
[--C-:B--2---:R-:W-:Y:S02]  /*5a40*/  HADD2.F32 R27, -RZ, R156.reuse.H0_H0 ;  /* 0x2000009cff1b7230 */ /* 0x104fe40000004100 */
        /* <DEDUP_REMOVED lines=23> */
[--C-:B------:R-:W-:Y:S02]  /*5bc0*/  HADD2.F32 R23, -RZ, R11.reuse.H0_H0 ;  /* 0x2000000bff177230 */ /* 0x100fe40000004100 */
[----:B------:R-:W-:Y:S01]  /*5bd0*/  @!P6 FADD.FTZ R10, -R10, -RZ ;  /* 0x800000ff0a0ae221 */ /* 0x000fe20000010100 */
[----:B------:R-:W-:Y:S02]  /*5be0*/  HADD2.F32 R12, -RZ, R11.H1_H1 ;  /* 0x3000000bff0c7230 */ /* 0x000fe40000004100 */
        /* <DEDUP_REMOVED lines=22> */
.L_x_2010:
[----:B------:R-:W-:Y:S05]  /*5d50*/  BSYNC B0 ;  /* 0x0000000000007941 */ /* 0x000fea0003800000 */
.L_x_2009:
[----:B-----5:R3:W-:Y:S01]  /*5d60*/  STG.E.128 desc[UR6][R94.64+0x40], R48 ;  /* 0x000040305e007986 */ /* 0x0207e2000c101d06 */
[----:B------:R-:W-:Y:S01]  /*5d70*/  ISETP.GE.AND P0, PT, R14, UR4, PT ;  /* 0x000000040e007c0c */ /* 0x000fe2000bf06270 */
[----:B------:R-:W-:Y:S01]  /*5d80*/  BSSY B0, `(.L_x_2011) ;  /* 0x000005a000007945 */ /* 0x000fe20003800000 */
[----:B------:R-:W-:Y:S05]  /*5d90*/  IADD3 R158, P1, R100, 0x80, RZ ;  /* 0x00000080649e7810 */ /* 0x000fea0007f3e0ff */
[----:B------:R-:W-:Y:S01]  /*5da0*/  IMAD.X R159, RZ, RZ, R101, P1 ;  /* 0x000000ffff9f7224 */ /* 0x000fe200008e0665 */
[----:B---3--:R3:W5:Y:S05]  /*5db0*/  LDG.E.128 R48, desc[UR6][R100.64+0x80] ;  /* 0x0000800664307981 */ /* 0x00876a000c1e1d00 */
        /* <DEDUP_REMOVED lines=16> */
[C---:B------:R-:W-:Y:S02]  /*5ec0*/  LEA R40, P0, R157.reuse, R104, 0x1 ;  /* 0x000000689d287211 */ /* 0x040fe400078008ff */
[----:B------:R-:W-:Y:S02]  /*5ed0*/  @P6 IADD3 R137, RZ, -UR26, RZ ;  /* 0x8000001aff896c10 */ /* 0x000fe4000fffe0ff */
[----:B------:R-:W-:Y:S02]  /*5ee0*/  LEA.HI.X.SX32 R23, R156, R159, 0x1, P1 ;  /* 0x0000009f9c177211 */ /* 0x000fe400008f0eff */
[----:B------:R-:W-:Y:S02]  /*5ef0*/  LEA.HI.X.SX32 R41, R157, R105, 0x1, P0 ;  /* 0x000000699d297211 */ /* 0x000fe400000f0eff */
[C---:B------:R-:W-:Y:S01]  /*5f00*/  LEA R156, P0, R137.reuse, R102, 0x1 ;  /* 0x00000066899c7211 */ /* 0x040fe200078008ff */
[----:B------:R-:W4:Y:S03]  /*5f10*/  LDG.E.128 R24, desc[UR6][R22.64] ;  /* 0x0000000616187981 */ /* 0x000f26000c1e1d00 */
[----:B------:R-:W-:Y:S05]  /*5f20*/  LEA.HI.X.SX32 R157, R137, R103, 0x1, P0 ;  /* 0x00000067899d7211 */ /* 0x000fea00000f0eff */
[----:B------:R-:W2:Y:S08]  /*5f30*/  LDG.E.128 R40, desc[UR6][R40.64+0x80] ;  /* 0x0000800628287981 */ /* 0x000eb0000c1e1d00 */
[----:B------:R-:W3:Y:S01]  /*5f40*/  LDG.E.128 R156, desc[UR6][R156.64+0x80] ;  /* 0x000080069c9c7981 */ /* 0x000ee2000c1e1d00 */
[--C-:B--2---:R-:W-:Y:S01]  /*5f50*/  HADD2.F32 R33, -RZ, R40.reuse.H0_H0 ;  /* 0x20000028ff217230 */ /* 0x104fe20000004100 */
[----:B----4-:R-:W-:Y:S01]  /*5f60*/  MOV R10, R24 ;  /* 0x00000018000a7202 */ /* 0x010fe20000000f00 */
[----:B------:R-:W-:Y:S01]  /*5f70*/  HADD2.F32 R34, -RZ, R40.H1_H1 ;  /* 0x30000028ff227230 */ /* 0x000fe20000004100 */
[----:B------:R-:W-:Y:S01]  /*5f80*/  MOV R11, R27 ;  /* 0x0000001b000b7202 */ /* 0x000fe20000000f00 */
[----:B------:R-:W-:Y:S01]  /*5f90*/  HADD2.F32 R37, -RZ, R41.H0_H0 ;  /* 0x20000029ff257230 */ /* 0x000fe20000004100 */
[----:B------:R-:W-:Y:S01]  /*5fa0*/  MOV R23, R25 ;  /* 0x0000001900177202 */ /* 0x000fe20000000f00 */
[----:B------:R-:W-:Y:S01]  /*5fb0*/  HADD2.F32 R32, -RZ, R10.H0_H0 ;  /* 0x2000000aff207230 */ /* 0x000fe20000004100 */
[----:B------:R-:W-:Y:S01]  /*5fc0*/  MOV R28, R26 ;  /* 0x0000001a001c7202 */ /* 0x000fe20000000f00 */
[--C-:B---3--:R-:W-:Y:S02]  /*5fd0*/  HADD2.F32 R27, -RZ, R156.reuse.H0_H0 ;  /* 0x2000009cff1b7230 */ /* 0x108fe40000004100 */
        /* <DEDUP_REMOVED lines=52> */
.L_x_2012:
[----:B------:R-:W-:Y:S05]  /*6320*/  BSYNC B0 ;  /* 0x0000000000007941 */ /* 0x000fea0003800000 */
.L_x_2011:
[----:B-----5:R1:W-:Y:S02]  /*6330*/  STG.E.128 desc[UR6][R94.64+0x80], R48 ;  /* 0x000080305e007986 */ /* 0x0203e4000c101d06 */
.L_x_2006:
[----:B------:R-:W-:Y:S05]  /*6340*/  BSYNC B1 ;  /* 0x0000000000017941 */ /* 0x000fea0003800000 */
.L_x_2005:
[----:B------:R-:W-:Y:S04]  /*6350*/  BSSY B1, `(.L_x_2013) ;  /* 0x0000128000017945 */ /* 0x000fe80003800000 */
[----:B------:R-:W-:Y:S05]  /*6360*/  @!P5 BRA `(.L_x_2014) ;  /* 0x000000100098d947 */ /* 0x000fea0003800000 */
[C---:B------:R-:W-:Y:S01]  /*6370*/  LEA R162, P6, R71.reuse, R100, 0x1 ;  /* 0x0000006447a27211 */ /* 0x040fe200078c08ff */
[----:B------:R-:W-:Y:S01]  /*6380*/  BSSY B0, `(.L_x_2015) ;  /* 0x0000063000007945 */ /* 0x000fe20003800000 */
[----:B------:R-:W-:Y:S02]  /*6390*/  ISETP.GE.AND P5, PT, R18, UR4, PT ;  /* 0x0000000412007c0c */ /* 0x000fe4000bfa6270 */
[----:B------:R-:W-:Y:S02]  /*63a0*/  LEA.HI.X R163, R71, R101, R70, 0x1, P6 ;  /* 0x0000006547a37211 */ /* 0x000fe400030f0c46 */
[C---:B------:R-:W-:Y:S02]  /*63b0*/  LEA R160, P1, R56.reuse, R94, 0x1 ;  /* 0x0000005e38a07211 */ /* 0x040fe400078208ff */
[----:B------:R-:W-:Y:S01]  /*63c0*/  ISETP.GE.AND P0, PT, R15, UR4, PT ;  /* 0x000000040f007c0c */ /* 0x000fe2000bf06270 */
[----:B-1----:R1:W5:Y:S01]  /*63d0*/  LDG.E.128 R48, desc[UR6][R162.64] ;  /* 0x00000006a2307981 */ /* 0x002362000c1e1d00 */
[----:B------:R-:W-:Y:S02]  /*63e0*/  LEA.HI.X R161, R56, R95, R55, 0x1, P1 ;  /* 0x0000005f38a17211 */ /* 0x000fe400008f0c37 */
[----:B------:R-:W-:Y:S05]  /*63f0*/  IADD3 R164, P1, R162, 0x40, RZ ;  /* 0x00000040a2a47810 */ /* 0x000fea0007f3e0ff */
[----:B------:R-:W-:Y:S01]  /*6400*/  IMAD.X R165, RZ, RZ, R163, P1 ;  /* 0x000000ffffa57224 */ /* 0x000fe200008e06a3 */
[----:B------:R-:W-:Y:S07]  /*6410*/  @P5 BRA `(.L_x_2016) ;  /* 0x0000000400645947 */ /* 0x000fee0003800000 */
[----:B-----5:R-:W-:Y:S01]  /*6420*/  HADD2.F32 R36, -RZ, R49.H0_H0 ;  /* 0x20000031ff247230 */ /* 0x020fe20000004100 */
[----:B------:R-:W-:Y:S01]  /*6430*/  ULEA.HI UR26, UR4, UR4, URZ, 0x1 ;  /* 0x00000004041a7291 */ /* 0x000fe2000f8f083f */
[----:B------:R-:W-:Y:S02]  /*6440*/  MOV R156, RZ ;  /* 0x000000ff009c7202 */ /* 0x000fe40000000f00 */
[----:B------:R-:W-:Y:S01]  /*6450*/  MOV R166, RZ ;  /* 0x000000ff00a67202 */ /* 0x000fe20000000f00 */
[----:B------:R-:W-:Y:S01]  /*6460*/  USHF.R.S32.HI UR26, URZ, 0x1, UR26 ;  /* 0x000000013f1a7899 */ /* 0x000fe2000801141a */
[----:B------:R-:W-:Y:S02]  /*6470*/  MOV R35, R48 ;  /* 0x0000003000237202 */ /* 0x000fe40000000f00 */
[----:B------:R-:W-:Y:S02]  /*6480*/  MOV R48, R50 ;  /* 0x0000003200307202 */ /* 0x000fe40000000f00 */
[----:B------:R-:W-:Y:S02]  /*6490*/  MOV R45, R51 ;  /* 0x00000033002d7202 */ /* 0x000fe40000000f00 */
[----:B------:R-:W-:Y:S02]  /*64a0*/  ISETP.GE.AND P5, PT, R18, UR26, PT ;  /* 0x0000001a12007c0c */ /* 0x000fe4000bfa6270 */
[----:B------:R-:W-:Y:S11]  /*64b0*/  MOV R157, UR26 ;  /* 0x0000001a009d7c02 */ /* 0x000ff60008000f00 */
[----:B------:R-:W-:Y:S02]  /*64c0*/  @P5 IADD3 R157, RZ, -UR26, RZ ;  /* 0x8000001aff9d5c10 */ /* 0x000fe4000fffe0ff */
[----:B------:R-:W-:Y:S02]  /*64d0*/  @P5 IADD3 R156, RZ, -UR26, RZ ;  /* 0x8000001aff9c5c10 */ /* 0x000fe4000fffe0ff */
[----:B----4-:R-:W-:Y:S02]  /*64e0*/  LEA R10, P1, R157, R162, 0x1 ;  /* 0x000000a29d0a7211 */ /* 0x010fe400078208ff */
[----:B------:R-:W-:Y:S02]  /*64f0*/  IADD3 R137, P6, R129, R156, RZ ;  /* 0x0000009c81897210 */ /* 0x000fe40007fde0ff */
[----:B------:R-:W-:Y:S02]  /*6500*/  LEA.HI.X.SX32 R11, R157, R163, 0x1, P1 ;  /* 0x000000a39d0b7211 */ /* 0x000fe400008f0eff */
[----:B------:R-:W-:Y:S02]  /*6510*/  LEA.HI.X.SX32 R156, R156, R114, 0x1, P6 ;  /* 0x000000729c9c7211 */ /* 0x000fe400030f0eff */
[C---:B------:R-:W-:Y:S01]  /*6520*/  LEA R158, P1, R137.reuse, R102, 0x1 ;  /* 0x00000066899e7211 */ /* 0x040fe200078208ff */
[----:B------:R-:W4:Y:S01]  /*6530*/  LDG.E.128 R28, desc[UR6][R10.64] ;  /* 0x000000060a1c7981 */ /* 0x000f22000c1e1d00 */
[----:B------:R-:W-:Y:S02]  /*6540*/  @P5 IADD3 R166, RZ, -UR26, RZ ;  /* 0x8000001affa65c10 */ /* 0x000fe4000fffe0ff */
[----:B------:R-:W-:Y:S02]  /*6550*/  LEA.HI.X R159, R137, R103, R156, 0x1, P1 ;  /* 0x00000067899f7211 */ /* 0x000fe400008f0c9c */
[----:B------:R-:W-:Y:S04]  /*6560*/  IADD3 R137, P1, R129, R166, RZ ;  /* 0x000000a681897210 */ /* 0x000fe80007f3e0ff */
[----:B------:R-:W-:Y:S01]  /*6570*/  LEA.HI.X.SX32 R166, R166, R114, 0x1, P1 ;  /* 0x00000072a6a67211 */ /* 0x000fe200008f0eff */
[----:B------:R-:W2:Y:S01]  /*6580*/  LDG.E.128 R156, desc[UR6][R158.64] ;  /* 0x000000069e9c7981 */ /* 0x000ea2000c1e1d00 */
[C---:B------:R-:W-:Y:S04]  /*6590*/  LEA R32, P1, R137.reuse, R104, 0x1 ;  /* 0x0000006889207211 */ /* 0x040fe800078208ff */
[----:B------:R-:W-:Y:S05]  /*65a0*/  LEA.HI.X R33, R137, R105, R166, 0x1, P1 ;  /* 0x0000006989217211 */ /* 0x000fea00008f0ca6 */
[----:B------:R3:W4:Y:S02]  /*65b0*/  LDG.E.128 R40, desc[UR6][R32.64] ;  /* 0x0000000620287981 */ /* 0x000724000c1e1d00 */
[--C-:B---3--:R-:W-:Y:S02]  /*65c0*/  HADD2.F32 R33, -RZ, R35.reuse.H0_H0 ;  /* 0x20000023ff217230 */ /* 0x108fe40000004100 */
[----:B------:R-:W-:Y:S02]  /*65d0*/  HADD2.F32 R35, -RZ, R35.H1_H1 ;  /* 0x30000023ff237230 */ /* 0x000fe40000004100 */
[--C-:B--2---:R-:W-:Y:S01]  /*65e0*/  HADD2.F32 R25, -RZ, R157.reuse.H0_H0 ;  /* 0x2000009dff197230 */ /* 0x104fe20000004100 */
[----:B----4-:R-:W-:Y:S01]  /*65f0*/  MOV R26, R28 ;  /* 0x0000001c001a7202 */ /* 0x010fe20000000f00 */
[--C-:B------:R-:W-:Y:S01]  /*6600*/  HADD2.F32 R28, -RZ, R156.reuse.H1_H1 ;  /* 0x3000009cff1c7230 */ /* 0x100fe20000004100 */
[----:B------:R-:W-:Y:S01]  /*6610*/  MOV R10, R30 ;  /* 0x0000001e000a7202 */ /* 0x000fe20000000f00 */
[----:B------:R-:W-:Y:S01]  /*6620*/  HADD2.F32 R30, -RZ, R156.H0_H0 ;  /* 0x2000009cff1e7230 */ /* 0x000fe20000004100 */
[----:B------:R-:W-:Y:S01]  /*6630*/  MOV R23, R29 ;  /* 0x0000001d00177202 */ /* 0x000fe20000000f00 */
[----:B------:R-:W-:Y:S01]  /*6640*/  HADD2.F32 R12, -RZ, R157.H1_H1 ;  /* 0x3000009dff0c7230 */ /* 0x000fe20000004100 */
[----:B------:R-:W-:Y:S01]  /*6650*/  MOV R27, R31 ;  /* 0x0000001f001b7202 */ /* 0x000fe20000000f00 */
        /* <DEDUP_REMOVED lines=12> */
[--C-:B------:R-:W-:Y:S02]  /*6720*/  HADD2.F32 R32, -RZ, R40.reuse.H0_H0 ;  /* 0x20000028ff207230 */ /* 0x100fe40000004100 */
        /* <DEDUP_REMOVED lines=9> */
[----:B------:R-:W-:Y:S02]  /*67c0*/  HADD2.F32 R23, -RZ, R10.H1_H1 ;  /* 0x3000000aff177230 */ /* 0x000fe40000004100 */
[----:B------:R-:W-:Y:S01]  /*67d0*/  @!P5 FADD.FTZ R11, -R11, -RZ ;  /* 0x800000ff0b0bd221 */ /* 0x000fe20000010100 */
[----:B------:R-:W-:Y:S02]  /*67e0*/  HADD2.F32 R37, -RZ, R41.H0_H0 ;  /* 0x20000029ff257230 */ /* 0x000fe40000004100 */
[----:B------:R-:W-:Y:S01]  /*67f0*/  @!P5 FADD.FTZ R9, -R9, -RZ ;  /* 0x800000ff0909d221 */ /* 0x000fe20000010100 */
[--C-:B------:R-:W-:Y:S02]  /*6800*/  HADD2.F32 R12, -RZ, R27.reuse.H0_H0 ;  /* 0x2000001bff0c7230 */ /* 0x100fe40000004100 */
[----:B------:R-:W-:Y:S01]  /*6810*/  FFMA.FTZ R2, R35, R34, R2 ;  /* 0x0000002223027223 */ /* 0x000fe20000010002 */
[----:B------:R-:W-:Y:S02]  /*6820*/  HADD2.F32 R10, -RZ, R27.H1_H1 ;  /* 0x3000001bff0a7230 */ /* 0x000fe40000004100 */
[----:B------:R-:W-:Y:S01]  /*6830*/  FMUL.FTZ R5, R25, R24 ;  /* 0x0000001819057220 */ /* 0x000fe20000410000 */
        /* <DEDUP_REMOVED lines=10> */
[----:B------:R-:W-:Y:S01]  /*68e0*/  HADD2.F32 R35, -RZ, R48.H1_H1 ;  /* 0x30000030ff237230 */ /* 0x000fe20000004100 */
[----:B------:R-:W-:Y:S01]  /*68f0*/  F2FP.F16.F32.PACK_AB R48, R2, R0 ;  /* 0x000000000230723e */ /* 0x000fe200000000ff */
[----:B------:R-:W-:Y:S02]  /*6900*/  HADD2.F32 R41, -RZ, R43.H0_H0 ;  /* 0x2000002bff297230 */ /* 0x000fe40000004100 */
[----:B------:R-:W-:Y:S01]  /*6910*/  FFMA.FTZ R5, R32, R39, R5 ;  /* 0x0000002720057223 */ /* 0x000fe20000010005 */
[----:B------:R-:W-:Y:S01]  /*6920*/  F2FP.F16.F32.PACK_AB R49, R4, R3 ;  /* 0x000000030431723e */ /* 0x000fe200000000ff */
[----:B------:R-:W-:Y:S02]  /*6930*/  HADD2.F32 R34, -RZ, R45.H0_H0 ;  /* 0x2000002dff227230 */ /* 0x000fe40000004100 */
[----:B------:R-:W-:Y:S01]  /*6940*/  FFMA.FTZ R6, R35, R40, R6 ;  /* 0x0000002823067223 */ /* 0x000fe20000010006 */
[----:B------:R-:W-:Y:S02]  /*6950*/  HADD2.F32 R42, -RZ, R43.H1_H1 ;  /* 0x3000002bff2a7230 */ /* 0x000fe40000004100 */
[----:B------:R-:W-:Y:S02]  /*6960*/  HADD2.F32 R37, -RZ, R45.H1_H1 ;  /* 0x3000002dff257230 */ /* 0x000fe40000004100 */
[----:B------:R-:W-:Y:S01]  /*6970*/  FFMA.FTZ R7, R34, R41, R7 ;  /* 0x0000002922077223 */ /* 0x000fe20000010007 */
[----:B------:R-:W-:Y:S02]  /*6980*/  F2FP.F16.F32.PACK_AB R50, R6, R5 ;  /* 0x000000050632723e */ /* 0x000fe400000000ff */
[----:B------:R-:W-:Y:S05]  /*6990*/  FFMA.FTZ R8, R37, R42, R8 ;  /* 0x0000002a25087223 */ /* 0x000fea0000010008 */
[----:B------:R-:W-:Y:S02]  /*69a0*/  F2FP.F16.F32.PACK_AB R51, R8, R7 ;  /* 0x000000070833723e */ /* 0x000fe400000000ff */
.L_x_2016:
[----:B------:R-:W-:Y:S05]  /*69b0*/  BSYNC B0 ;  /* 0x0000000000007941 */ /* 0x000fea0003800000 */
.L_x_2015:
[----:B-----5:R2:W-:Y:S01]  /*69c0*/  STG.E.128 desc[UR6][R160.64], R48 ;  /* 0x00000030a0007986 */ /* 0x0205e2000c101d06 */
[----:B------:R-:W-:Y:S03]  /*69d0*/  BSSY B0, `(.L_x_2017) ;  /* 0x000005c000007945 */ /* 0x000fe60003800000 */
[----:B--2---:R2:W5:Y:S01]  /*69e0*/  LDG.E.128 R48, desc[UR6][R162.64+0x40] ;  /* 0x00004006a2307981 */ /* 0x004562000c1e1d00 */
[----:B------:R-:W-:Y:S05]  /*69f0*/  @P0 BRA `(.L_x_2018) ;  /* 0x0000000400640947 */ /* 0x000fea0003800000 */
[----:B-----5:R-:W-:Y:S01]  /*6a00*/  HADD2.F32 R36, -RZ, R49.H0_H0 ;  /* 0x20000031ff247230 */ /* 0x020fe20000004100 */
[----:B------:R-:W-:Y:S01]  /*6a10*/  ULEA.HI UR26, UR4, UR4, URZ, 0x1 ;  /* 0x00000004041a7291 */ /* 0x000fe2000f8f083f */
[----:B------:R-:W-:Y:S02]  /*6a20*/  MOV R156, RZ ;  /* 0x000000ff009c7202 */ /* 0x000fe40000000f00 */
[----:B------:R-:W-:Y:S01]  /*6a30*/  MOV R35, R48 ;  /* 0x0000003000237202 */ /* 0x000fe20000000f00 */
[----:B------:R-:W-:Y:S01]  /*6a40*/  USHF.R.S32.HI UR26, URZ, 0x1, UR26 ;  /* 0x000000013f1a7899 */ /* 0x000fe2000801141a */
[----:B------:R-:W-:Y:S02]  /*6a50*/  MOV R48, R50 ;  /* 0x0000003200307202 */ /* 0x000fe40000000f00 */
[----:B------:R-:W-:Y:S03]  /*6a60*/  MOV R45, R51 ;  /* 0x00000033002d7202 */ /* 0x000fe60000000f00 */
[----:B------:R-:W-:Y:S02]  /*6a70*/  ISETP.GE.AND P1, PT, R15, UR26, PT ;  /* 0x0000001a0f007c0c */ /* 0x000fe4000bf26270 */
[----:B------:R-:W-:Y:S11]  /*6a80*/  MOV R157, UR26 ;  /* 0x0000001a009d7c02 */ /* 0x000ff60008000f00 */
[----:B------:R-:W-:Y:S02]  /*6a90*/  @P1 IADD3 R157, RZ, -UR26, RZ ;  /* 0x8000001aff9d1c10 */ /* 0x000fe4000fffe0ff */
[----:B------:R-:W-:Y:S02]  /*6aa0*/  @P1 IADD3 R156, RZ, -UR26, RZ ;  /* 0x8000001aff9c1c10 */ /* 0x000fe4000fffe0ff */
[C---:B----4-:R-:W-:Y:S02]  /*6ab0*/  LEA R10, P0, R157.reuse, R164, 0x1 ;  /* 0x000000a49d0a7211 */ /* 0x050fe400078008ff */
[----:B------:R-:W-:Y:S02]  /*6ac0*/  IADD3 R137, P5, R122, R156, RZ ;  /* 0x0000009c7a897210 */ /* 0x000fe40007fbe0ff */
[----:B------:R-:W-:Y:S02]  /*6ad0*/  LEA.HI.X.SX32 R11, R157, R165, 0x1, P0 ;  /* 0x000000a59d0b7211 */ /* 0x000fe400000f0eff */
[----:B------:R-:W-:Y:S02]  /*6ae0*/  LEA.HI.X.SX32 R156, R156, R113, 0x1, P5 ;  /* 0x000000719c9c7211 */ /* 0x000fe400028f0eff */
[C---:B------:R-:W-:Y:S01]  /*6af0*/  LEA R158, P0, R137.reuse, R102, 0x1 ;  /* 0x00000066899e7211 */ /* 0x040fe200078008ff */
[----:B------:R-:W4:Y:S01]  /*6b00*/  LDG.E.128 R28, desc[UR6][R10.64] ;  /* 0x000000060a1c7981 */ /* 0x000f22000c1e1d00 */
        /* <DEDUP_REMOVED lines=8> */
[----:B------:R1:W2:Y:S02]  /*6b90*/  LDG.E.128 R40, desc[UR6][R32.64] ;  /* 0x0000000620287981 */ /* 0x0002a4000c1e1d00 */
[--C-:B-1----:R-:W-:Y:S02]  /*6ba0*/  HADD2.F32 R33, -RZ, R35.reuse.H0_H0 ;  /* 0x20000023ff217230 */ /* 0x102fe40000004100 */
[----:B------:R-:W-:Y:S02]  /*6bb0*/  HADD2.F32 R35, -RZ, R35.H1_H1 ;  /* 0x30000023ff237230 */ /* 0x000fe40000004100 */
[--C-:B---3--:R-:W-:Y:S01]  /*6bc0*/  HADD2.F32 R25, -RZ, R157.reuse.H0_H0 ;  /* 0x2000009dff197230 */ /* 0x108fe20000004100 */
        /* <DEDUP_REMOVED lines=19> */
[--C-:B--2---:R-:W-:Y:S02]  /*6d00*/  HADD2.F32 R32, -RZ, R40.reuse.H0_H0 ;  /* 0x20000028ff207230 */ /* 0x104fe40000004100 */
        /* <DEDUP_REMOVED lines=40> */
.L_x_2018:
[----:B------:R-:W-:Y:S05]  /*6f90*/  BSYNC B0 ;  /* 0x0000000000007941 */ /* 0x000fea0003800000 */
.L_x_2017:
[----:B-----5:R1:W-:Y:S01]  /*6fa0*/  STG.E.128 desc[UR6][R160.64+0x40], R48 ;  /* 0x00004030a0007986 */ /* 0x0203e2000c101d06 */
[----:B------:R-:W-:Y:S01]  /*6fb0*/  ISETP.GE.AND P0, PT, R14, UR4, PT ;  /* 0x000000040e007c0c */ /* 0x000fe2000bf06270 */
[----:B------:R-:W-:Y:S01]  /*6fc0*/  BSSY B0, `(.L_x_2019) ;  /* 0x000005f000007945 */ /* 0x000fe20003800000 */
[----:B----4-:R-:W-:Y:S01]  /*6fd0*/  IADD3 R4, P1, R162, 0x80, RZ ;  /* 0x00000080a2047810 */ /* 0x010fe20007f3e0ff */
[----:B------:R1:W5:Y:S04]  /*6fe0*/  LDG.E.128 R24, desc[UR6][R162.64+0x80] ;  /* 0x00008006a2187981 */ /* 0x000368000c1e1d00 */
[----:B------:R-:W-:Y:S06]  /*6ff0*/  IMAD.X R5, RZ, RZ, R163, P1 ;  /* 0x000000ffff057224 */ /* 0x000fec00008e06a3 */
[----:B------:R-:W-:Y:S05]  /*7000*/  @P0 BRA `(.L_x_2020) ;  /* 0x0000000400680947 */ /* 0x000fea0003800000 */
[----:B------:R-:W-:Y:S01]  /*7010*/  ULEA.HI UR26, UR4, UR4, URZ, 0x1 ;  /* 0x00000004041a7291 */ /* 0x000fe2000f8f083f */
[----:B------:R-:W-:Y:S02]  /*7020*/  MOV R2, RZ ;  /* 0x000000ff00027202 */ /* 0x000fe40000000f00 */
[----:B-----5:R-:W-:Y:S01]  /*7030*/  MOV R35, R25 ;  /* 0x0000001900237202 */ /* 0x020fe20000000f00 */
[----:B------:R-:W-:Y:S01]  /*7040*/  USHF.R.S32.HI UR26, URZ, 0x1, UR26 ;  /* 0x000000013f1a7899 */ /* 0x000fe2000801141a */
[----:B------:R-:W-:Y:S02]  /*7050*/  MOV R22, R24 ;  /* 0x0000001800167202 */ /* 0x000fe40000000f00 */
[----:B------:R-:W-:Y:S01]  /*7060*/  MOV R32, R26 ;  /* 0x0000001a00207202 */ /* 0x000fe20000000f00 */
        /* <DEDUP_REMOVED lines=9> */
[----:B------:R-:W-:Y:S02]  /*7100*/  LEA R36, P0, R0, R102, 0x1 ;  /* 0x0000006600247211 */ /* 0x000fe400078008ff */
[----:B------:R-:W-:Y:S01]  /*7110*/  LEA.HI.X.SX32 R2, R2, R112, 0x1, P5 ;  /* 0x0000007002027211 */ /* 0x000fe200028f0eff */
[----:B------:R-:W4:Y:S03]  /*7120*/  LDG.E.128 R4, desc[UR6][R10.64] ;  /* 0x000000060a047981 */ /* 0x000f26000c1e1d00 */
[----:B------:R-:W-:Y:S02]  /*7130*/  LEA.HI.X R37, R0, R103, R2, 0x1, P0 ;  /* 0x0000006700257211 */ /* 0x000fe400000f0c02 */
[----:B------:R-:W-:Y:S02]  /*7140*/  MOV R0, RZ ;  /* 0x000000ff00007202 */ /* 0x000fe40000000f00 */
[----:B------:R-:W-:Y:S02]  /*7150*/  @P1 IADD3 R0, RZ, -UR26, RZ ;  /* 0x8000001aff001c10 */ /* 0x000fe4000fffe0ff */
[----:B------:R-:W2:Y:S02]  /*7160*/  LDG.E.128 R36, desc[UR6][R36.64] ;  /* 0x0000000624247981 */ /* 0x000ea4000c1e1d00 */
[----:B------:R-:W-:Y:S04]  /*7170*/  IADD3 R3, P0, R121, R0, RZ ;  /* 0x0000000079037210 */ /* 0x000fe80007f1e0ff */
[----:B------:R-:W-:Y:S02]  /*7180*/  LEA.HI.X.SX32 R0, R0, R112, 0x1, P0 ;  /* 0x0000007000007211 */ /* 0x000fe400000f0eff */
[C---:B------:R-:W-:Y:S04]  /*7190*/  LEA R28, P0, R3.reuse, R104, 0x1 ;  /* 0x00000068031c7211 */ /* 0x040fe800078008ff */
[----:B------:R-:W-:Y:S06]  /*71a0*/  LEA.HI.X R29, R3, R105, R0, 0x1, P0 ;  /* 0x00000069031d7211 */ /* 0x000fec00000f0c00 */
[----:B------:R-:W3:Y:S01]  /*71b0*/  LDG.E.128 R28, desc[UR6][R28.64] ;  /* 0x000000061c1c7981 */ /* 0x000ee2000c1e1d00 */
[--C-:B--2---:R-:W-:Y:S01]  /*71c0*/  HADD2.F32 R3, -RZ, R37.reuse.H0_H0 ;  /* 0x20000025ff037230 */ /* 0x104fe20000004100 */
[----:B----4-:R-:W-:Y:S01]  /*71d0*/  MOV R12, R4 ;  /* 0x00000004000c7202 */ /* 0x010fe20000000f00 */
[----:B------:R-:W-:Y:S01]  /*71e0*/  HADD2.F32 R4, -RZ, R37.H1_H1 ;  /* 0x30000025ff047230 */ /* 0x000fe20000004100 */
[----:B------:R-:W-:Y:S01]  /*71f0*/  MOV R11, R5 ;  /* 0x00000005000b7202 */ /* 0x000fe20000000f00 */
[----:B------:R-:W-:Y:S01]  /*7200*/  HADD2.F32 R5, -RZ, R38.H0_H0 ;  /* 0x20000026ff057230 */ /* 0x000fe20000004100 */
[----:B------:R-:W-:Y:S01]  /*7210*/  MOV R10, R6 ;  /* 0x00000006000a7202 */ /* 0x000fe20000000f00 */
[--C-:B------:R-:W-:Y:S02]  /*7220*/  HADD2.F32 R25, -RZ, R12.reuse.H0_H0 ;  /* 0x2000000cff197230 */ /* 0x100fe40000004100 */
[----:B------:R-:W-:Y:S01]  /*7230*/  @!P1 FADD.FTZ R3, -R3, -RZ ;  /* 0x800000ff03039221 */ /* 0x000fe20000010100 */
[----:B------:R-:W-:Y:S02]  /*7240*/  HADD2.F32 R23, -RZ, R12.H1_H1 ;  /* 0x3000000cff177230 */ /* 0x000fe40000004100 */
[----:B------:R-:W-:Y:S01]  /*7250*/  @!P1 FADD.FTZ R4, -R4, -RZ ;  /* 0x800000ff04049221 */ /* 0x000fe20000010100 */
[--C-:B------:R-:W-:Y:S01]  /*7260*/  HADD2.F32 R12, -RZ, R11.reuse.H0_H0 ;  /* 0x2000000bff0c7230 */ /* 0x100fe20000004100 */
[----:B------:R-:W-:Y:S01]  /*7270*/  MOV R9, R7 ;  /* 0x0000000700097202 */ /* 0x000fe20000000f00 */
[----:B------:R-:W-:Y:S02]  /*7280*/  HADD2.F32 R11, -RZ, R11.H1_H1 ;  /* 0x3000000bff0b7230 */ /* 0x000fe40000004100 */
[----:B------:R-:W-:Y:S01]  /*7290*/  @!P1 FADD.FTZ R5, -R5, -RZ ;  /* 0x800000ff05059221 */ /* 0x000fe20000010100 */
[----:B------:R-:W-:Y:S02]  /*72a0*/  HADD2.F32 R8, -RZ, R39.H1_H1 ;  /* 0x30000027ff087230 */ /* 0x000fe40000004100 */
[----:B------:R-:W-:Y:S01]  /*72b0*/  FMUL.FTZ R3, R12, R3 ;  /* 0x000000030c037220 */ /* 0x000fe20000410000 */
[--C-:B------:R-:W-:Y:S02]  /*72c0*/  HADD2.F32 R2, -RZ, R36.reuse.H1_H1 ;  /* 0x30000024ff027230 */ /* 0x100fe40000004100 */
[----:B------:R-:W-:Y:S01]  /*72d0*/  FMUL.FTZ R4, R11, R4 ;  /* 0x000000040b047220 */ /* 0x000fe20000410000 */
[----:B------:R-:W-:Y:S02]  /*72e0*/  HADD2.F32 R0, -RZ, R36.H0_H0 ;  /* 0x20000024ff007230 */ /* 0x000fe40000004100 */
        /* <DEDUP_REMOVED lines=9> */
[----:B------:R-:W-:Y:S02]  /*7380*/  HADD2.F32 R6, -RZ, R38.H1_H1 ;  /* 0x30000026ff067230 */ /* 0x000fe40000004100 */
[----:B------:R-:W-:Y:S01]  /*7390*/  FMUL.FTZ R0, R25, R0 ;  /* 0x0000000019007220 */ /* 0x000fe20000410000 */
[----:B---3--:R-:W-:Y:S02]  /*73a0*/  HADD2.F32 R12, -RZ, R28.H0_H0 ;  /* 0x2000001cff0c7230 */ /* 0x008fe40000004100 */
[----:B------:R-:W-:Y:S01]  /*73b0*/  FMUL.FTZ R8, R9, R8 ;  /* 0x0000000809087220 */ /* 0x000fe20000410000 */
[--C-:B------:R-:W-:Y:S02]  /*73c0*/  HADD2.F32 R9, -RZ, R22.reuse.H0_H0 ;  /* 0x20000016ff097230 */ /* 0x100fe40000004100 */
[----:B------:R-:W-:Y:S01]  /*73d0*/  @!P1 FADD.FTZ R6, -R6, -RZ ;  /* 0x800000ff06069221 */ /* 0x000fe20000010100 */
[----:B------:R-:W-:Y:S02]  /*73e0*/  HADD2.F32 R7, -RZ, R39.H0_H0 ;  /* 0x20000027ff077230 */ /* 0x000fe40000004100 */
[----:B------:R-:W-:Y:S02]  /*73f0*/  HADD2.F32 R23, -RZ, R22.H1_H1 ;  /* 0x30000016ff177230 */ /* 0x000fe40000004100 */
[----:B------:R-:W-:Y:S01]  /*7400*/  FFMA.FTZ R0, R9, R12, R0 ;  /* 0x0000000c09007223 */ /* 0x000fe20000010000 */
[----:B------:R-:W-:Y:S02]  /*7410*/  HADD2.F32 R22, -RZ, R28.H1_H1 ;  /* 0x3000001cff167230 */ /* 0x000fe40000004100 */
[----:B------:R-:W-:Y:S01]  /*7420*/  @!P1 FADD.FTZ R7, -R7, -RZ ;  /* 0x800000ff07079221 */ /* 0x000fe20000010100 */
[--C-:B------:R-:W-:Y:S02]  /*7430*/  HADD2.F32 R25, -RZ, R29.reuse.H0_H0 ;  /* 0x2000001dff197230 */ /* 0x100fe40000004100 */
[----:B------:R-:W-:Y:S01]  /*7440*/  FMUL.FTZ R6, R11, R6 ;  /* 0x000000060b067220 */ /* 0x000fe20000410000 */
[----:B------:R-:W-:Y:S02]  /*7450*/  HADD2.F32 R26, -RZ, R29.H1_H1 ;  /* 0x3000001dff1a7230 */ /* 0x000fe40000004100 */
[----:B------:R-:W-:Y:S01]  /*7460*/  FFMA.FTZ R2, R23, R22, R2 ;  /* 0x0000001617027223 */ /* 0x000fe20000010002 */
[----:B------:R-:W-:Y:S02]  /*7470*/  HADD2.F32 R9, -RZ, R35.H1_H1 ;  /* 0x30000023ff097230 */ /* 0x000fe40000004100 */
[----:B------:R-:W-:Y:S01]  /*7480*/  FFMA.FTZ R3, R24, R25, R3 ;  /* 0x0000001918037223 */ /* 0x000fe20000010003 */
[----:B------:R-:W-:Y:S02]  /*7490*/  HADD2.F32 R27, -RZ, R30.H0_H0 ;  /* 0x2000001eff1b7230 */ /* 0x000fe40000004100 */
[----:B------:R-:W-:Y:S01]  /*74a0*/  FMUL.FTZ R7, R10, R7 ;  /* 0x000000070a077220 */ /* 0x000fe20000410000 */
[----:B------:R-:W-:Y:S02]  /*74b0*/  HADD2.F32 R12, -RZ, R32.H0_H0 ;  /* 0x20000020ff0c7230 */ /* 0x000fe40000004100 */
[----:B------:R-:W-:Y:S01]  /*74c0*/  FFMA.FTZ R4, R9, R26, R4 ;  /* 0x0000001a09047223 */ /* 0x000fe20000010004 */
[----:B------:R-:W-:Y:S01]  /*74d0*/  HADD2.F32 R28, -RZ, R30.H1_H1 ;  /* 0x3000001eff1c7230 */ /* 0x000fe20000004100 */
[----:B------:R-:W-:Y:S01]  /*74e0*/  F2FP.F16.F32.PACK_AB R24, R2, R0 ;  /* 0x000000000218723e */ /* 0x000fe200000000ff */
[----:B------:R-:W-:Y:S02]  /*74f0*/  HADD2.F32 R23, -RZ, R32.H1_H1 ;  /* 0x30000020ff177230 */ /* 0x000fe40000004100 */
[----:B------:R-:W-:Y:S01]  /*7500*/  FFMA.FTZ R5, R12, R27, R5 ;  /* 0x0000001b0c057223 */ /* 0x000fe20000010005 */
[----:B------:R-:W-:Y:S02]  /*7510*/  HADD2.F32 R29, -RZ, R31.H0_H0 ;  /* 0x2000001fff1d7230 */ /* 0x000fe40000004100 */
[----:B------:R-:W-:Y:S02]  /*7520*/  HADD2.F32 R22, -RZ, R33.H0_H0 ;  /* 0x20000021ff167230 */ /* 0x000fe40000004100 */
[----:B------:R-:W-:Y:S01]  /*7530*/  FFMA.FTZ R6, R23, R28, R6 ;  /* 0x0000001c17067223 */ /* 0x000fe20000010006 */
[----:B------:R-:W-:Y:S02]  /*7540*/  HADD2.F32 R30, -RZ, R31.H1_H1 ;  /* 0x3000001fff1e7230 */ /* 0x000fe40000004100 */
[----:B------:R-:W-:Y:S02]  /*7550*/  HADD2.F32 R25, -RZ, R33.H1_H1 ;  /* 0x30000021ff197230 */ /* 0x000fe40000004100 */
[----:B------:R-:W-:Y:S01]  /*7560*/  FFMA.FTZ R7, R22, R29, R7 ;  /* 0x0000001d16077223 */ /* 0x000fe20000010007 */
[----:B------:R-:W-:Y:S02]  /*7570*/  F2FP.F16.F32.PACK_AB R26, R6, R5 ;  /* 0x00000005061a723e */ /* 0x000fe400000000ff */
[----:B------:R-:W-:Y:S01]  /*7580*/  FFMA.FTZ R8, R25, R30, R8 ;  /* 0x0000001e19087223 */ /* 0x000fe20000010008 */
[----:B------:R-:W-:Y:S04]  /*7590*/  F2FP.F16.F32.PACK_AB R25, R4, R3 ;  /* 0x000000030419723e */ /* 0x000fe800000000ff */
[----:B------:R-:W-:Y:S02]  /*75a0*/  F2FP.F16.F32.PACK_AB R27, R8, R7 ;  /* 0x00000007081b723e */ /* 0x000fe400000000ff */
.L_x_2020:
[----:B------:R-:W-:Y:S05]  /*75b0*/  BSYNC B0 ;  /* 0x0000000000007941 */ /* 0x000fea0003800000 */
.L_x_2019:
[----:B-----5:R4:W-:Y:S02]  /*75c0*/  STG.E.128 desc[UR6][R160.64+0x80], R24 ;  /* 0x00008018a0007986 */ /* 0x0209e4000c101d06 */
.L_x_2014:
[----:B------:R-:W-:Y:S05]  /*75d0*/  BSYNC B1 ;  /* 0x0000000000017941 */ /* 0x000fea0003800000 */
.L_x_2013:
[----:B------:R-:W-:Y:S04]  /*75e0*/  BSSY B1, `(.L_x_2021) ;  /* 0x0000130000017945 */ /* 0x000fe80003800000 */
[----:B------:R-:W-:Y:S05]  /*75f0*/  @!P4 BRA `(.L_x_2022) ;  /* 0x0000001000b8c947 */ /* 0x000fea0003800000 */
[C---:B------:R-:W-:Y:S01]  /*7600*/  LEA R2, P5, R73.reuse, R100, 0x1 ;  /* 0x0000006449027211 */ /* 0x040fe200078a08ff */
[----:B------:R-:W-:Y:S01]  /*7610*/  BSSY B0, `(.L_x_2023) ;  /* 0x0000062000007945 */ /* 0x000fe20003800000 */
[----:B------:R-:W-:Y:S02]  /*7620*/  ISETP.GE.AND P0, PT, R18, UR4, PT ;  /* 0x0000000412007c0c */ /* 0x000fe4000bf06270 */
[----:B------:R-:W-:Y:S02]  /*7630*/  LEA.HI.X R3, R73, R101, R72, 0x1, P5 ;  /* 0x0000006549037211 */ /* 0x000fe400028f0c48 */
[----:B-1----:R-:W-:Y:S02]  /*7640*/  LEA R50, P4, R154, R94, 0x1 ;  /* 0x0000005e9a327211 */ /* 0x002fe400078808ff */
[----:B------:R-:W-:Y:S01]  /*7650*/  LEA R48, P1, R76, R100, 0x1 ;  /* 0x000000644c307211 */ /* 0x000fe200078208ff */
[----:B----4-:R1:W5:Y:S06]  /*7660*/  LDG.E.128 R8, desc[UR6][R2.64] ;  /* 0x0000000602087981 */ /* 0x01036c000c1e1d00 */
[----:B------:R-:W-:Y:S06]  /*7670*/  @P0 BRA `(.L_x_2024) ;  /* 0x00000004006c0947 */ /* 0x000fec0003800000 */
[----:B------:R-:W-:Y:S01]  /*7680*/  ULEA.HI UR26, UR4, UR4, URZ, 0x1 ;  /* 0x00000004041a7291 */ /* 0x000fe2000f8f083f */
[----:B------:R-:W-:Y:S02]  /*7690*/  MOV R4, RZ ;  /* 0x000000ff00047202 */ /* 0x000fe40000000f00 */
[----:B-----5:R-:W-:Y:S01]  /*76a0*/  MOV R33, R11 ;  /* 0x0000000b00217202 */ /* 0x020fe20000000f00 */
        /* <DEDUP_REMOVED lines=8> */
[----:B-1----:R-:W-:Y:S02]  /*7730*/  LEA R2, P0, R5, R2, 0x1 ;  /* 0x0000000205027211 */ /* 0x002fe400078008ff */
[----:B------:R-:W-:Y:S02]  /*7740*/  IADD3 R0, P6, R65, R4, RZ ;  /* 0x0000000441007210 */ /* 0x000fe40007fde0ff */
[----:B------:R-:W-:Y:S02]  /*7750*/  LEA.HI.X.SX32 R3, R5, R3, 0x1, P0 ;  /* 0x0000000305037211 */ /* 0x000fe400000f0eff */
[----:B------:R-:W-:Y:S02]  /*7760*/  LEA.HI.X.SX32 R4, R4, R64, 0x1, P6 ;  /* 0x0000004004047211 */ /* 0x000fe400030f0eff */
[C---:B------:R-:W-:Y:S04]  /*7770*/  LEA R36, P0, R0.reuse, R102, 0x1 ;  /* 0x0000006600247211 */ /* 0x040fe800078008ff */
[----:B------:R-:W-:Y:S02]  /*7780*/  LEA.HI.X R37, R0, R103, R4, 0x1, P0 ;  /* 0x0000006700257211 */ /* 0x000fe400000f0c04 */
[----:B------:R1:W4:Y:S01]  /*7790*/  LDG.E.128 R4, desc[UR6][R2.64] ;  /* 0x0000000602047981 */ /* 0x000322000c1e1d00 */
[----:B------:R-:W-:Y:S02]  /*77a0*/  MOV R0, RZ ;  /* 0x000000ff00007202 */ /* 0x000fe40000000f00 */
[----:B------:R-:W-:Y:S04]  /*77b0*/  @P5 IADD3 R0, RZ, -UR26, RZ ;  /* 0x8000001aff005c10 */ /* 0x000fe8000fffe0ff */
[----:B------:R-:W-:Y:S01]  /*77c0*/  IADD3 R23, P0, R65, R0, RZ ;  /* 0x0000000041177210 */ /* 0x000fe20007f1e0ff */
[----:B------:R-:W1:Y:S03]  /*77d0*/  LDG.E.128 R36, desc[UR6][R36.64] ;  /* 0x0000000624247981 */ /* 0x000e66000c1e1d00 */
[----:B------:R-:W-:Y:S02]  /*77e0*/  LEA.HI.X.SX32 R0, R0, R64, 0x1, P0 ;  /* 0x0000004000007211 */ /* 0x000fe400000f0eff */
[C---:B------:R-:W-:Y:S04]  /*77f0*/  LEA R24, P0, R23.reuse, R104, 0x1 ;  /* 0x0000006817187211 */ /* 0x040fe800078008ff */
[----:B------:R-:W-:Y:S05]  /*7800*/  LEA.HI.X R25, R23, R105, R0, 0x1, P0 ;  /* 0x0000006917197211 */ /* 0x000fea00000f0c00 */
[----:B------:R2:W3:Y:S01]  /*7810*/  LDG.E.128 R28, desc[UR6][R24.64] ;  /* 0x00000006181c7981 */ /* 0x0004e2000c1e1d00 */
[--C-:B-1----:R-:W-:Y:S01]  /*7820*/  HADD2.F32 R3, -RZ, R37.reuse.H0_H0 ;  /* 0x20000025ff037230 */ /* 0x102fe20000004100 */
[----:B----4-:R-:W-:Y:S01]  /*7830*/  MOV R12, R4 ;  /* 0x00000004000c7202 */ /* 0x010fe20000000f00 */
[----:B------:R-:W-:Y:S01]  /*7840*/  HADD2.F32 R4, -RZ, R37.H1_H1 ;  /* 0x30000025ff047230 */ /* 0x000fe20000004100 */
[----:B------:R-:W-:Y:S01]  /*7850*/  MOV R11, R5 ;  /* 0x00000005000b7202 */ /* 0x000fe20000000f00 */
[----:B------:R-:W-:Y:S01]  /*7860*/  HADD2.F32 R8, -RZ, R39.H1_H1 ;  /* 0x30000027ff087230 */ /* 0x000fe20000004100 */
[----:B------:R-:W-:Y:S01]  /*7870*/  MOV R10, R6 ;  /* 0x00000006000a7202 */ /* 0x000fe20000000f00 */
[--C-:B--2---:R-:W-:Y:S02]  /*7880*/  HADD2.F32 R25, -RZ, R12.reuse.H0_H0 ;  /* 0x2000000cff197230 */ /* 0x104fe40000004100 */
[----:B------:R-:W-:Y:S01]  /*7890*/  @!P5 FADD.FTZ R3, -R3, -RZ ;  /* 0x800000ff0303d221 */ /* 0x000fe20000010100 */
[----:B------:R-:W-:Y:S02]  /*78a0*/  HADD2.F32 R23, -RZ, R12.H1_H1 ;  /* 0x3000000cff177230 */ /* 0x000fe40000004100 */
[----:B------:R-:W-:Y:S01]  /*78b0*/  @!P5 FADD.FTZ R4, -R4, -RZ ;  /* 0x800000ff0404d221 */ /* 0x000fe20000010100 */
[--C-:B------:R-:W-:Y:S01]  /*78c0*/  HADD2.F32 R12, -RZ, R11.reuse.H0_H0 ;  /* 0x2000000bff0c7230 */ /* 0x100fe20000004100 */
[----:B------:R-:W-:Y:S01]  /*78d0*/  MOV R9, R7 ;  /* 0x0000000700097202 */ /* 0x000fe20000000f00 */
[----:B------:R-:W-:Y:S02]  /*78e0*/  HADD2.F32 R11, -RZ, R11.H1_H1 ;  /* 0x3000000bff0b7230 */ /* 0x000fe40000004100 */
[----:B------:R-:W-:Y:S01]  /*78f0*/  @!P5 FADD.FTZ R8, -R8, -RZ ;  /* 0x800000ff0808d221 */ /* 0x000fe20000010100 */
[----:B------:R-:W-:Y:S02]  /*7900*/  HADD2.F32 R7, -RZ, R39.H0_H0 ;  /* 0x20000027ff077230 */ /* 0x000fe40000004100 */
[----:B------:R-:W-:Y:S01]  /*7910*/  FMUL.FTZ R3, R12, R3 ;  /* 0x000000030c037220 */ /* 0x000fe20000410000 */
[----:B------:R-:W-:Y:S02]  /*7920*/  HADD2.F32 R0, -RZ, R36.H0_H0 ;  /* 0x20000024ff007230 */ /* 0x000fe40000004100 */
[----:B------:R-:W-:Y:S01]  /*7930*/  FMUL.FTZ R4, R11, R4 ;  /* 0x000000040b047220 */ /* 0x000fe20000410000 */
        /* <DEDUP_REMOVED lines=14> */
[--C-:B---3--:R-:W-:Y:S02]  /*7a20*/  HADD2.F32 R10, -RZ, R28.reuse.H0_H0 ;  /* 0x2000001cff0a7230 */ /* 0x108fe40000004100 */
[----:B------:R-:W-:Y:S01]  /*7a30*/  @!P5 FADD.FTZ R2, -R2, -RZ ;  /* 0x800000ff0202d221 */ /* 0x000fe20000010100 */
[----:B------:R-:W-:Y:S02]  /*7a40*/  HADD2.F32 R12, -RZ, R28.H1_H1 ;  /* 0x3000001cff0c7230 */ /* 0x000fe40000004100 */
[----:B------:R-:W-:Y:S01]  /*7a50*/  FMUL.FTZ R8, R9, R8 ;  /* 0x0000000809087220 */ /* 0x000fe20000410000 */
[--C-:B------:R-:W-:Y:S02]  /*7a60*/  HADD2.F32 R9, -RZ, R22.reuse.H0_H0 ;  /* 0x20000016ff097230 */ /* 0x100fe40000004100 */
[----:B------:R-:W-:Y:S01]  /*7a70*/  FMUL.FTZ R6, R11, R6 ;  /* 0x000000060b067220 */ /* 0x000fe20000410000 */
[----:B------:R-:W-:Y:S02]  /*7a80*/  HADD2.F32 R11, -RZ, R22.H1_H1 ;  /* 0x30000016ff0b7230 */ /* 0x000fe40000004100 */
[----:B------:R-:W-:Y:S01]  /*7a90*/  FMUL.FTZ R2, R23, R2 ;  /* 0x0000000217027220 */ /* 0x000fe20000410000 */
[----:B------:R-:W-:Y:S02]  /*7aa0*/  HADD2.F32 R22, -RZ, R35.H0_H0 ;  /* 0x20000023ff167230 */ /* 0x000fe40000004100 */
[----:B------:R-:W-:Y:S01]  /*7ab0*/  FFMA.FTZ R0, R9, R10, R0 ;  /* 0x0000000a09007223 */ /* 0x000fe20000010000 */
[--C-:B------:R-:W-:Y:S02]  /*7ac0*/  HADD2.F32 R23, -RZ, R29.reuse.H0_H0 ;  /* 0x2000001dff177230 */ /* 0x100fe40000004100 */
[----:B------:R-:W-:Y:S01]  /*7ad0*/  FFMA.FTZ R2, R11, R12, R2 ;  /* 0x0000000c0b027223 */ /* 0x000fe20000010002 */
[----:B------:R-:W-:Y:S02]  /*7ae0*/  HADD2.F32 R24, -RZ, R29.H1_H1 ;  /* 0x3000001dff187230 */ /* 0x000fe40000004100 */
        /* <DEDUP_REMOVED lines=9> */
[----:B------:R-:W-:Y:S01]  /*7b80*/  F2FP.F16.F32.PACK_AB R9, R4, R3 ;  /* 0x000000030409723e */ /* 0x000fe200000000ff */
[----:B------:R-:W-:Y:S02]  /*7b90*/  HADD2.F32 R27, -RZ, R31.H0_H0 ;  /* 0x2000001fff1b7230 */ /* 0x000fe40000004100 */
        /* <DEDUP_REMOVED lines=8> */
[----:B------:R-:W-:Y:S02]  /*7c20*/  MOV R8, R0 ;  /* 0x0000000000087202 */ /* 0x000fe40000000f00 */
.L_x_2024:
[----:B------:R-:W-:Y:S05]  /*7c30*/  BSYNC B0 ;  /* 0x0000000000007941 */ /* 0x000fea0003800000 */
.L_x_2023:
[----:B------:R-:W-:Y:S01]  /*7c40*/  LEA.HI.X R51, R154, R95, R74, 0x1, P4 ;  /* 0x0000005f9a337211 */ /* 0x000fe200020f0c4a */
[----:B------:R-:W-:Y:S01]  /*7c50*/  BSSY B0, `(.L_x_2025) ;  /* 0x0000064000007945 */ /* 0x000fe20003800000 */
[----:B------:R-:W-:Y:S02]  /*7c60*/  LEA.HI.X R49, R76, R101, R75, 0x1, P1 ;  /* 0x000000654c317211 */ /* 0x000fe400008f0c4b */
[----:B------:R-:W-:Y:S01]  /*7c70*/  ISETP.GE.AND P4, PT, R15, UR4, PT ;  /* 0x000000040f007c0c */ /* 0x000fe2000bf86270 */
[----:B-----5:R4:W-:Y:S01]  /*7c80*/  STG.E.128 desc[UR6][R50.64], R8 ;  /* 0x0000000832007986 */ /* 0x0209e2000c101d06 */
[C---:B------:R-:W-:Y:S02]  /*7c90*/  LEA R42, P5, R77.reuse, R94, 0x1 ;  /* 0x0000005e4d2a7211 */ /* 0x040fe400078a08ff */
[C---:B------:R-:W-:Y:S01]  /*7ca0*/  LEA R40, P0, R80.reuse, R100, 0x1 ;  /* 0x0000006450287211 */ /* 0x040fe200078008ff */
[----:B------:R4:W5:Y:S01]  /*7cb0*/  LDG.E.128 R24, desc[UR6][R48.64] ;  /* 0x0000000630187981 */ /* 0x000962000c1e1d00 */
[----:B------:R-:W-:Y:S02]  /*7cc0*/  LEA.HI.X R43, R77, R95, R78, 0x1, P5 ;  /* 0x0000005f4d2b7211 */ /* 0x000fe400028f0c4e */
[----:B------:R-:W-:Y:S05]  /*7cd0*/  LEA.HI.X R41, R80, R101, R79, 0x1, P0 ;  /* 0x0000006550297211 */ /* 0x000fea00000f0c4f */
[----:B------:R-:W-:Y:S05]  /*7ce0*/  @P4 BRA `(.L_x_2026) ;  /* 0x0000000400684947 */ /* 0x000fea0003800000 */
        /* <DEDUP_REMOVED lines=11> */
[C---:B-1----:R-:W-:Y:S02]  /*7da0*/  LEA R2, P0, R5.reuse, R48, 0x1 ;  /* 0x0000003005027211 */ /* 0x042fe400078008ff */
[----:B------:R-:W-:Y:S02]  /*7db0*/  IADD3 R0, P4, R120, R4, RZ ;  /* 0x0000000478007210 */ /* 0x000fe40007f9e0ff */
[----:B------:R-:W-:Y:S02]  /*7dc0*/  LEA.HI.X.SX32 R3, R5, R49, 0x1, P0 ;  /* 0x0000003105037211 */ /* 0x000fe400000f0eff */
[----:B------:R-:W-:Y:S02]  /*7dd0*/  LEA.HI.X.SX32 R4, R4, R111, 0x1, P4 ;  /* 0x0000006f04047211 */ /* 0x000fe400020f0eff */
[C---:B------:R-:W-:Y:S04]  /*7de0*/  LEA R36, P0, R0.reuse, R102, 0x1 ;  /* 0x0000006600247211 */ /* 0x040fe800078008ff */
[----:B------:R-:W-:Y:S02]  /*7df0*/  LEA.HI.X R37, R0, R103, R4, 0x1, P0 ;  /* 0x0000006700257211 */ /* 0x000fe400000f0c04 */
[----:B------:R1:W2:Y:S01]  /*7e00*/  LDG.E.128 R4, desc[UR6][R2.64] ;  /* 0x0000000602047981 */ /* 0x0002a2000c1e1d00 */
[----:B------:R-:W-:Y:S02]  /*7e10*/  MOV R0, RZ ;  /* 0x000000ff00007202 */ /* 0x000fe40000000f00 */
[----:B------:R-:W-:Y:S04]  /*7e20*/  @P1 IADD3 R0, RZ, -UR26, RZ ;  /* 0x8000001aff001c10 */ /* 0x000fe8000fffe0ff */
[----:B----4-:R-:W-:Y:S01]  /*7e30*/  IADD3 R9, P0, R120, R0, RZ ;  /* 0x0000000078097210 */ /* 0x010fe20007f1e0ff */
[----:B------:R-:W1:Y:S03]  /*7e40*/  LDG.E.128 R36, desc[UR6][R36.64] ;  /* 0x0000000624247981 */ /* 0x000e66000c1e1d00 */
[----:B------:R-:W-:Y:S02]  /*7e50*/  LEA.HI.X.SX32 R0, R0, R111, 0x1, P0 ;  /* 0x0000006f00007211 */ /* 0x000fe400000f0eff */
[C---:B------:R-:W-:Y:S04]  /*7e60*/  LEA R28, P0, R9.reuse, R104, 0x1 ;  /* 0x00000068091c7211 */ /* 0x040fe800078008ff */
[----:B------:R-:W-:Y:S06]  /*7e70*/  LEA.HI.X R29, R9, R105, R0, 0x1, P0 ;  /* 0x00000069091d7211 */ /* 0x000fec00000f0c00 */
[----:B------:R-:W4:Y:S01]  /*7e80*/  LDG.E.128 R28, desc[UR6][R28.64] ;  /* 0x000000061c1c7981 */ /* 0x000f22000c1e1d00 */
[--C-:B-1----:R-:W-:Y:S01]  /*7e90*/  HADD2.F32 R3, -RZ, R37.reuse.H0_H0 ;  /* 0x20000025ff037230 */ /* 0x102fe20000004100 */
[----:B--2---:R-:W-:Y:S01]  /*7ea0*/  MOV R12, R4 ;  /* 0x00000004000c7202 */ /* 0x004fe20000000f00 */
[----:B------:R-:W-:Y:S01]  /*7eb0*/  HADD2.F32 R4, -RZ, R37.H1_H1 ;  /* 0x30000025ff047230 */ /* 0x000fe20000004100 */
[----:B------:R-:W-:Y:S01]  /*7ec0*/  MOV R11, R5 ;  /* 0x00000005000b7202 */ /* 0x000fe20000000f00 */
[----:B------:R-:W-:Y:S01]  /*7ed0*/  HADD2.F32 R8, -RZ, R39.H1_H1 ;  /* 0x30000027ff087230 */ /* 0x000fe20000004100 */
        /* <DEDUP_REMOVED lines=27> */
[--C-:B----4-:R-:W-:Y:S02]  /*8090*/  HADD2.F32 R10, -RZ, R28.reuse.H0_H0 ;  /* 0x2000001cff0a7230 */ /* 0x110fe40000004100 */
        /* <DEDUP_REMOVED lines=14> */
[----:B------:R-:W-:Y:S02]  /*8180*/  HADD2.F32 R25, -RZ, R30.H0_H0 ;  /* 0x2000001eff197230 */ /* 0x000fe40000004100 */
[----:B------:R-:W-:Y:S02]  /*8190*/  HADD2.F32 R10, -RZ, R32.H0_H0 ;  /* 0x20000020ff0a7230 */ /* 0x000fe40000004100 */
[----:B------:R-:W-:Y:S01]  /*81a0*/  FFMA.FTZ R4, R9, R24, R4 ;  /* 0x0000001809047223 */ /* 0x000fe20000010004 */
[----:B------:R-:W-:Y:S01]  /*81b0*/  HADD2.F32 R26, -RZ, R30.H1_H1 ;  /* 0x3000001eff1a7230 */ /* 0x000fe20000004100 */
[----:B------:R-:W-:Y:S01]  /*81c0*/  F2FP.F16.F32.PACK_AB R24, R2, R0 ;  /* 0x000000000218723e */ /* 0x000fe200000000ff */
        /* <DEDUP_REMOVED lines=12> */
.L_x_2026:
[----:B------:R-:W-:Y:S05]  /*8290*/  BSYNC B0 ;  /* 0x0000000000007941 */ /* 0x000fea0003800000 */
.L_x_2025:
[----:B-----5:R1:W-:Y:S01]  /*82a0*/  STG.E.128 desc[UR6][R42.64], R24 ;  /* 0x000000182a007986 */ /* 0x0203e2000c101d06 */
[----:B------:R-:W-:Y:S01]  /*82b0*/  ISETP.GE.AND P1, PT, R14, UR4, PT ;  /* 0x000000040e007c0c */ /* 0x000fe2000bf26270 */
[----:B------:R-:W-:Y:S01]  /*82c0*/  BSSY B0, `(.L_x_2027) ;  /* 0x0000060000007945 */ /* 0x000fe20003800000 */
[C---:B----4-:R-:W-:Y:S01]  /*82d0*/  LEA R48, P0, R81.reuse, R94, 0x1 ;  /* 0x0000005e51307211 */ /* 0x050fe200078008ff */
[----:B------:R1:W5:Y:S03]  /*82e0*/  LDG.E.128 R8, desc[UR6][R40.64] ;  /* 0x0000000628087981 */ /* 0x000366000c1e1d00 */
[----:B------:R-:W-:Y:S07]  /*82f0*/  LEA.HI.X R49, R81, R95, R82, 0x1, P0 ;  /* 0x0000005f51317211 */ /* 0x000fee00000f0c52 */
        /* <DEDUP_REMOVED lines=92> */
.L_x_2028:
[----:B------:R-:W-:Y:S05]  /*88c0*/  BSYNC B0 ;  /* 0x0000000000007941 */ /* 0x000fea0003800000 */
.L_x_2027:
[----:B-----5:R4:W-:Y:S02]  /*88d0*/  STG.E.128 desc[UR6][R48.64], R8 ;  /* 0x0000000830007986 */ /* 0x0209e4000c101d06 */
.L_x_2022:
[----:B------:R-:W-:Y:S05]  /*88e0*/  BSYNC B1 ;  /* 0x0000000000017941 */ /* 0x000fea0003800000 */
.L_x_2021:
[----:B------:R-:W-:Y:S04]  /*88f0*/  BSSY B1, `(.L_x_2029) ;  /* 0x0000134000017945 */ /* 0x000fe80003800000 */
[----:B------:R-:W-:Y:S05]  /*8900*/  @!P3 BRA `(.L_x_2030) ;  /* 0x0000001000c8b947 */ /* 0x000fea0003800000 */
[----:B----4-:R-:W4:Y:S01]  /*8910*/  LDC.64 R4, c[0x0][0x338] ;  /* 0x0000ce00ff047b82 */ /* 0x010f220000000a00 */
[----:B------:R-:W-:Y:S01]  /*8920*/  ISETP.GE.AND P0, PT, R18, UR4, PT ;  /* 0x0000000412007c0c */ /* 0x000fe2000bf06270 */
[----:B------:R-:W-:Y:S06]  /*8930*/  BSSY B0, `(.L_x_2031) ;  /* 0x0000064000007945 */ /* 0x000fec0003800000 */
[----:B-1----:R-:W1:Y:S01]  /*8940*/  LDC.64 R2, c[0x0][0x248] ;  /* 0x00009200ff027b82 */ /* 0x002e620000000a00 */
[----:B----4-:R-:W-:Y:S04]  /*8950*/  IMAD.WIDE.U32 R6, R4, 0xc0, R100 ;  /* 0x000000c004067825 */ /* 0x010fe800078e0064 */
[----:B------:R-:W-:Y:S02]  /*8960*/  IMAD R5, R5, 0xc0, RZ ;  /* 0x000000c005057824 */ /* 0x000fe400078e02ff */
[----:B-1----:R-:W-:Y:S03]  /*8970*/  IMAD.WIDE.U32 R48, R2, 0xc0, R94 ;  /* 0x000000c002307825 */ /* 0x002fe600078e005e */
[----:B------:R-:W-:Y:S01]  /*8980*/  IADD3 R7, R7, R5, RZ ;  /* 0x0000000507077210 */ /* 0x000fe20007ffe0ff */
[----:B------:R-:W-:Y:S04]  /*8990*/  IMAD R34, R3, 0xc0, RZ ;  /* 0x000000c003227824 */ /* 0x000fe800078e02ff */
[----:B------:R1:W5:Y:S01]  /*89a0*/  LDG.E.128 R8, desc[UR6][R6.64] ;  /* 0x0000000606087981 */ /* 0x000362000c1e1d00 */
        /* <DEDUP_REMOVED lines=16> */
[C---:B------:R-:W-:Y:S04]  /*8ab0*/  LEA R36, P0, R0.reuse, R102, 0x1 ;  /* 0x0000006600247211 */ /* 0x040fe800078008ff */
[----:B------:R-:W-:Y:S02]  /*8ac0*/  LEA.HI.X R37, R0, R103, R4, 0x1, P0 ;  /* 0x0000006700257211 */ /* 0x000fe400000f0c04 */
[----:B-1----:R1:W4:Y:S01]  /*8ad0*/  LDG.E.128 R4, desc[UR6][R2.64] ;  /* 0x0000000602047981 */ /* 0x002322000c1e1d00 */
        /* <DEDUP_REMOVED lines=73> */
.L_x_2032:
[----:B------:R-:W-:Y:S05]  /*8f70*/  BSYNC B0 ;  /* 0x0000000000007941 */ /* 0x000fea0003800000 */
.L_x_2031:
[C---:B------:R-:W-:Y:S01]  /*8f80*/  LEA R2, P4, R84.reuse, R100, 0x1 ;  /* 0x0000006454027211 */ /* 0x040fe200078808ff */
[----:B------:R-:W-:Y:S01]  /*8f90*/  IMAD.IADD R49, R49, 0x1, R34 ;  /* 0x0000000131317824 */ /* 0x000fe200078e0222 */
[----:B------:R-:W-:Y:S01]  /*8fa0*/  ISETP.GE.AND P3, PT, R15, UR4, PT ;  /* 0x000000040f007c0c */ /* 0x000fe2000bf66270 */
[----:B------:R-:W-:Y:S01]  /*8fb0*/  BSSY B0, `(.L_x_2033) ;  /* 0x0000063000007945 */ /* 0x000fe20003800000 */
[----:B------:R-:W-:Y:S02]  /*8fc0*/  LEA.HI.X R3, R84, R101, R83, 0x1, P4 ;  /* 0x0000006554037211 */ /* 0x000fe400020f0c53 */
[----:B-----5:R4:W-:Y:S01]  /*8fd0*/  STG.E.128 desc[UR6][R48.64], R8 ;  /* 0x0000000830007986 */ /* 0x0209e2000c101d06 */
[----:B------:R-:W-:Y:S02]  /*8fe0*/  LEA R42, P1, R86, R94, 0x1 ;  /* 0x0000005e562a7211 */ /* 0x000fe400078208ff */
[----:B------:R-:W-:Y:S02]  /*8ff0*/  LEA R40, P0, R88, R100, 0x1 ;  /* 0x0000006458287211 */ /* 0x000fe400078008ff */
[----:B------:R4:W5:Y:S01]  /*9000*/  LDG.E.128 R24, desc[UR6][R2.64] ;  /* 0x0000000602187981 */ /* 0x000962000c1e1d00 */
[----:B------:R-:W-:Y:S02]  /*9010*/  LEA.HI.X R43, R86, R95, R85, 0x1, P1 ;  /* 0x0000005f562b7211 */ /* 0x000fe400008f0c55 */
[----:B------:R-:W-:Y:S01]  /*9020*/  LEA.HI.X R41, R88, R101, R87, 0x1, P0 ;  /* 0x0000006558297211 */ /* 0x000fe200000f0c57 */
[----:B------:R-:W-:Y:S07]  /*9030*/  @P3 BRA `(.L_x_2034) ;  /* 0x0000000400683947 */ /* 0x000fee0003800000 */
        /* <DEDUP_REMOVED lines=24> */
[----:B------:R-:W-:Y:S06]  /*91c0*/  LEA.HI.X R29, R9, R105, R0, 0x1, P0 ;  /* 0x00000069091d7211 */ /* 0x000fec00000f0c00 */
[----:B------:R-:W2:Y:S01]  /*91d0*/  LDG.E.128 R28, desc[UR6][R28.64] ;  /* 0x000000061c1c7981 */ /* 0x000ea2000c1e1d00 */
[--C-:B-1----:R-:W-:Y:S01]  /*91e0*/  HADD2.F32 R3, -RZ, R37.reuse.H0_H0 ;  /* 0x20000025ff037230 */ /* 0x102fe20000004100 */
[----:B----4-:R-:W-:Y:S01]  /*91f0*/  MOV R12, R4 ;  /* 0x00000004000c7202 */ /* 0x010fe20000000f00 */
        /* <DEDUP_REMOVED lines=30> */
[--C-:B--2---:R-:W-:Y:S02]  /*93e0*/  HADD2.F32 R10, -RZ, R28.reuse.H0_H0 ;  /* 0x2000001cff0a7230 */ /* 0x104fe40000004100 */
        /* <DEDUP_REMOVED lines=31> */
.L_x_2034:
[----:B------:R-:W-:Y:S05]  /*95e0*/  BSYNC B0 ;  /* 0x0000000000007941 */ /* 0x000fea0003800000 */
.L_x_2033:
        /* <DEDUP_REMOVED lines=98> */
.L_x_2036:
[----:B------:R-:W-:Y:S05]  /*9c10*/  BSYNC B0 ;  /* 0x0000000000007941 */ /* 0x000fea0003800000 */
.L_x_2035:
[----:B-----5:R4:W-:Y:S02]  /*9c20*/  STG.E.128 desc[UR6][R48.64], R8 ;  /* 0x0000000830007986 */ /* 0x0209e4000c101d06 */
.L_x_2030:
[----:B------:R-:W-:Y:S05]  /*9c30*/  BSYNC B1 ;  /* 0x0000000000017941 */ /* 0x000fea0003800000 */
.L_x_2029:
[----:B-1----:R-:W1:Y:S01]  /*9c40*/  LDC R3, c[0x0][0x2e0] ;  /* 0x0000b800ff037b82 */ /* 0x002e620000000800 */
[----:B------:R-:W-:Y:S01]  /*9c50*/  UMOV UR4, UR5 ;  /* 0x0000000500047c82 */ /* 0x000fe20008000000 */
[----:B-1----:R-:W-:Y:S05]  /*9c60*/  IMAD.U32 R3, R3, -0x40, RZ ;  /* 0xffffffc003037824 */ /* 0x002fea00078e00ff */
[C---:B------:R-:W-:Y:S02]  /*9c70*/  LEA R104, P1, R3.reuse, R104, 0x1 ;  /* 0x0000006803687211 */ /* 0x040fe400078208ff */
[C---:B------:R-:W-:Y:S02]  /*9c80*/  LEA R102, P0, R3.reuse, R102, 0x1 ;  /* 0x0000006603667211 */ /* 0x040fe400078008ff */
[C---:B------:R-:W-:Y:S02]  /*9c90*/  LEA.HI.X.SX32 R105, R3.reuse, R105, 0x1, P1 ;  /* 0x0000006903697211 */ /* 0x040fe400008f0eff */
[----:B------:R-:W-:Y:S01]  /*9ca0*/  LEA.HI.X.SX32 R103, R3, R103, 0x1, P0 ;  /* 0x0000006703677211 */ /* 0x000fe200000f0eff */
[----:B------:R-:W-:Y:S08]  /*9cb0*/  BRA `(.L_x_2004) ;  /* 0x0000000000a47947 */ /* 0x000ff00003800000 */
.L_x_1994:
[----:B----4-:R-:W2:Y:S01]  /*9cc0*/  @P6 LDG.E.128 R8, desc[UR6][R100.64] ;  /* 0x0000000664086981 */ /* 0x010ea2000c1e1d00 */
[C---:B------:R-:W-:Y:S01]  /*9cd0*/  @P5 LEA R2, P0, R71.reuse, R100, 0x1 ;  /* 0x0000006447025211 */ /* 0x040fe200078008ff */
[----:B------:R-:W-:Y:S03]  /*9ce0*/  UMOV UR4, URZ ;  /* 0x0000003f00047c82 */ /* 0x000fe60008000000 */
[----:B------:R-:W-:Y:S02]  /*9cf0*/  @P5 LEA.HI.X R3, R71, R101, R70, 0x1, P0 ;  /* 0x0000006547035211 */ /* 0x000fe400000f0c46 */
[C---:B------:R-:W-:Y:S04]  /*9d00*/  @P5 LEA R36, P0, R56.reuse, R94, 0x1 ;  /* 0x0000005e38245211 */ /* 0x040fe800078008ff */
[----:B------:R-:W-:Y:S02]  /*9d10*/  @P5 LEA.HI.X R37, R56, R95, R55, 0x1, P0 ;  /* 0x0000005f38255211 */ /* 0x000fe400000f0c37 */
[C---:B------:R-:W-:Y:S04]  /*9d20*/  @P4 LEA R34, P0, R73.reuse, R100, 0x1 ;  /* 0x0000006449224211 */ /* 0x040fe800078008ff */
[----:B------:R-:W-:Y:S02]  /*9d30*/  @P4 LEA.HI.X R35, R73, R101, R72, 0x1, P0 ;  /* 0x0000006549234211 */ /* 0x000fe400000f0c48 */
[C---:B------:R-:W-:Y:S04]  /*9d40*/  @P4 LEA R32, P0, R154.reuse, R94, 0x1 ;  /* 0x0000005e9a204211 */ /* 0x040fe800078008ff */
[----:B------:R-:W-:Y:S01]  /*9d50*/  @P4 LEA.HI.X R33, R154, R95, R74, 0x1, P0 ;  /* 0x0000005f9a214211 */ /* 0x000fe200000f0c4a */
[----:B--2---:R1:W-:Y:S04]  /*9d60*/  @P6 STG.E.128 desc[UR6][R94.64], R8 ;  /* 0x000000085e006986 */ /* 0x0043e8000c101d06 */
[----:B------:R-:W2:Y:S04]  /*9d70*/  @P6 LDG.E.128 R28, desc[UR6][R100.64+0x40] ;  /* 0x00004006641c6981 */ /* 0x000ea8000c1e1d00 */
[----:B--2---:R2:W-:Y:S04]  /*9d80*/  @P6 STG.E.128 desc[UR6][R94.64+0x40], R28 ;  /* 0x0000401c5e006986 */ /* 0x0045e8000c101d06 */
[----:B------:R-:W3:Y:S04]  /*9d90*/  @P6 LDG.E.128 R4, desc[UR6][R100.64+0x80] ;  /* 0x0000800664046981 */ /* 0x000ee8000c1e1d00 */
[----:B---3--:R3:W-:Y:S04]  /*9da0*/  @P6 STG.E.128 desc[UR6][R94.64+0x80], R4 ;  /* 0x000080045e006986 */ /* 0x0087e8000c101d06 */
[----:B------:R-:W4:Y:S04]  /*9db0*/  @P5 LDG.E.128 R24, desc[UR6][R2.64] ;  /* 0x0000000602185981 */ /* 0x000f28000c1e1d00 */
[----:B----4-:R-:W-:Y:S04]  /*9dc0*/  @P5 STG.E.128 desc[UR6][R36.64], R24 ;  /* 0x0000001824005986 */ /* 0x010fe8000c101d06 */
[----:B-1----:R-:W4:Y:S04]  /*9dd0*/  @P5 LDG.E.128 R8, desc[UR6][R2.64+0x40] ;  /* 0x0000400602085981 */ /* 0x002f28000c1e1d00 */
[----:B----4-:R-:W-:Y:S04]  /*9de0*/  @P5 STG.E.128 desc[UR6][R36.64+0x40], R8 ;  /* 0x0000400824005986 */ /* 0x010fe8000c101d06 */
[----:B--2---:R1:W2:Y:S02]  /*9df0*/  @P5 LDG.E.128 R28, desc[UR6][R2.64+0x80] ;  /* 0x00008006021c5981 */ /* 0x0042a4000c1e1d00 */
[----:B-1----:R-:W1:Y:S02]  /*9e00*/  @P3 LDC.64 R2, c[0x0][0x338] ;  /* 0x0000ce00ff023b82 */ /* 0x002e640000000a00 */
[----:B-1----:R-:W-:Y:S04]  /*9e10*/  @P3 IMAD.WIDE.U32 R22, R2, 0xc0, R100 ;  /* 0x000000c002163825 */ /* 0x002fe800078e0064 */
[----:B------:R-:W-:Y:S04]  /*9e20*/  @P3 IMAD R3, R3, 0xc0, RZ ;  /* 0x000000c003033824 */ /* 0x000fe800078e02ff */
[----:B------:R-:W-:Y:S02]  /*9e30*/  @P3 IMAD.IADD R23, R23, 0x1, R3 ;  /* 0x0000000117173824 */ /* 0x000fe400078e0203 */
[----:B------:R-:W1:Y:S02]  /*9e40*/  @P3 LDC.64 R2, c[0x0][0x248] ;  /* 0x00009200ff023b82 */ /* 0x000e640000000a00 */
[----:B-1----:R-:W-:Y:S01]  /*9e50*/  @P3 IMAD R3, R3, 0xc0, RZ ;  /* 0x000000c003033824 */ /* 0x002fe200078e02ff */
[----:B--2---:R1:W-:Y:S04]  /*9e60*/  @P5 STG.E.128 desc[UR6][R36.64+0x80], R28 ;  /* 0x0000801c24005986 */ /* 0x0043e8000c101d06 */
[----:B---3--:R-:W2:Y:S01]  /*9e70*/  @P4 LDG.E.128 R4, desc[UR6][R34.64] ;  /* 0x0000000622044981 */ /* 0x008ea2000c1e1d00 */
[----:B-1----:R-:W-:Y:S04]  /*9e80*/  @P3 IMAD.WIDE.U32 R28, R2, 0xc0, R94 ;  /* 0x000000c0021c3825 */ /* 0x002fe800078e005e */
[----:B------:R-:W-:Y:S01]  /*9e90*/  @P3 IMAD.IADD R29, R29, 0x1, R3 ;  /* 0x000000011d1d3824 */ /* 0x000fe200078e0203 */
[----:B--2---:R1:W-:Y:S04]  /*9ea0*/  @P4 STG.E.128 desc[UR6][R32.64], R4 ;  /* 0x0000000420004986 */ /* 0x0043e8000c101d06 */
[----:B------:R-:W2:Y:S04]  /*9eb0*/  @P4 LDG.E.128 R24, desc[UR6][R34.64+0x40] ;  /* 0x0000400622184981 */ /* 0x000ea8000c1e1d00 */
[----:B--2---:R2:W-:Y:S04]  /*9ec0*/  @P4 STG.E.128 desc[UR6][R32.64+0x40], R24 ;  /* 0x0000401820004986 */ /* 0x0045e8000c101d06 */
[----:B------:R-:W3:Y:S04]  /*9ed0*/  @P4 LDG.E.128 R8, desc[UR6][R34.64+0x80] ;  /* 0x0000800622084981 */ /* 0x000ee8000c1e1d00 */
[----:B---3--:R3:W-:Y:S04]  /*9ee0*/  @P4 STG.E.128 desc[UR6][R32.64+0x80], R8 ;  /* 0x0000800820004986 */ /* 0x0087e8000c101d06 */
[----:B-1----:R-:W4:Y:S04]  /*9ef0*/  @P3 LDG.E.128 R4, desc[UR6][R22.64] ;  /* 0x0000000616043981 */ /* 0x002f28000c1e1d00 */
[----:B----4-:R1:W-:Y:S04]  /*9f00*/  @P3 STG.E.128 desc[UR6][R28.64], R4 ;  /* 0x000000041c003986 */ /* 0x0103e8000c101d06 */
[----:B--2---:R-:W2:Y:S04]  /*9f10*/  @P3 LDG.E.128 R24, desc[UR6][R22.64+0x40] ;  /* 0x0000400616183981 */ /* 0x004ea8000c1e1d00 */
[----:B--2---:R1:W-:Y:S04]  /*9f20*/  @P3 STG.E.128 desc[UR6][R28.64+0x40], R24 ;  /* 0x000040181c003986 */ /* 0x0043e8000c101d06 */
[----:B---3--:R-:W2:Y:S04]  /*9f30*/  @P3 LDG.E.128 R8, desc[UR6][R22.64+0x80] ;  /* 0x0000800616083981 */ /* 0x008ea8000c1e1d00 */
[----:B--2---:R1:W-:Y:S02]  /*9f40*/  @P3 STG.E.128 desc[UR6][R28.64+0x80], R8 ;  /* 0x000080081c003986 */ /* 0x0043e4000c101d06 */
.L_x_2004:
[----:B------:R-:W5:Y:S02]  /*9f50*/  LDC R0, c[0x0][0x338] ;  /* 0x0000ce00ff007b82 */ /* 0x000f640000000800 */
[----:B-----5:R-:W-:Y:S05]  /*9f60*/  IMAD.U32 R3, R0, -0x80, RZ ;  /* 0xffffff8000037824 */ /* 0x020fea00078e00ff */
[C---:B--23--:R-:W-:Y:S04]  /*9f70*/  LEA R100, P0, R3.reuse, R100, 0x1 ;  /* 0x0000006403647211 */ /* 0x04cfe800078008ff */
[----:B------:R-:W-:Y:S01]  /*9f80*/  LEA.HI.X.SX32 R101, R3, R101, 0x1, P0 ;  /* 0x0000006503657211 */ /* 0x000fe200000f0eff */
[----:B------:R-:W-:Y:S08]  /*9f90*/  @!P2 BRA `(.L_x_2037) ;  /* 0x000000040034a947 */ /* 0x000ff00003800000 */
[----:B------:R-:W-:Y:S04]  /*9fa0*/  IADD3 R3, R13, -0x1, RZ ;  /* 0xffffffff0d037810 */ /* 0x000fe80007ffe0ff */
[----:B------:R-:W-:Y:S11]  /*9fb0*/  ISETP.GT.AND P0, PT, R3, R66, PT ;  /* 0x000000420300720c */ /* 0x000ff60003f04270 */
[----:B------:R-:W-:Y:S02]  /*9fc0*/  @!UPT UIADD3 URZ, URZ, URZ, URZ ;  /* 0x0000003f3f3ff290 */ /* 0x000fe4000fffe03f */
[----:B------:R-:W-:Y:S05]  /*9fd0*/  @!P0 BRA `(.L_x_2038) ;  /* 0x00000004004c8947 */ /* 0x000fea0003800000 */
[----:B-1--4-:R-:W-:Y:S01]  /*9fe0*/  IMAD.MOV.U32 R8, RZ, RZ, RZ ;  /* 0x000000ffff087224 */ /* 0x012fe200078e00ff */
[----:B------:R-:W1:Y:S01]  /*9ff0*/  LDC R2, c[0x0][0x380] ;  /* 0x0000e000ff027b82 */ /* 0x000e620000000800 */
[----:B------:R-:W-:Y:S02]  /*a000*/  IADD3 R17, R17, -0x100, RZ ;  /* 0xffffff0011117810 */ /* 0x000fe40007ffe0ff */
[----:B------:R-:W-:Y:S02]  /*a010*/  IABS R7, R16 ;  /* 0x0000001000077213 */ /* 0x000fe40000000000 */
[----:B------:R-:W-:Y:S02]  /*a020*/  IABS R5, R17 ;  /* 0x0000001100057213 */ /* 0x000fe40000000000 */
[----:B-1----:R-:W-:Y:S04]  /*a030*/  IABS R3, R2 ;  /* 0x0000000200037213 */ /* 0x002fe80000000000 */
[----:B------:R-:W1:Y:S10]  /*a040*/  I2F.RP R6, R3 ;  /* 0x0000000300067306 */ /* 0x000e740000209400 */
[----:B-1----:R-:W1:Y:S02]  /*a050*/  MUFU.RCP R0, R6 ;  /* 0x0000000600007308 */ /* 0x002e640000001000 */
[----:B-1----:R-:W-:Y:S08]  /*a060*/  VIADD R4, R0, 0xffffffe ;  /* 0x0ffffffe00047836 */ /* 0x002ff00000000000 */
[----:B------:R-:W1:Y:S02]  /*a070*/  F2I.FTZ.U32.TRUNC.NTZ R9, R4 ;  /* 0x0000000400097305 */ /* 0x000e64000021f000 */
[--C-:B-1----:R-:W-:Y:S04]  /*a080*/  IMAD.MOV R0, RZ, RZ, -R9.reuse ;  /* 0x000000ffff007224 */ /* 0x102fe800078e0a09 */
[----:B------:R-:W-:Y:S04]  /*a090*/  IMAD R0, R0, R3, RZ ;  /* 0x0000000300007224 */ /* 0x000fe800078e02ff */
[----:B------:R-:W-:Y:S06]  /*a0a0*/  IMAD.HI.U32 R0, R9, R0, R8 ;  /* 0x0000000009007227 */ /* 0x000fec00078e0008 */
[C---:B------:R-:W-:Y:S04]  /*a0b0*/  IMAD.HI.U32 R4, R0.reuse, R5, RZ ;  /* 0x0000000500047227 */ /* 0x040fe800078e00ff */
[----:B------:R-:W-:Y:S04]  /*a0c0*/  IMAD.HI.U32 R0, R0, R7, RZ ;  /* 0x0000000700007227 */ /* 0x000fe800078e00ff */
[----:B------:R-:W-:Y:S01]  /*a0d0*/  IMAD.MOV R6, RZ, RZ, -R4 ;  /* 0x000000ffff067224 */ /* 0x000fe200078e0a04 */
[----:B------:R-:W-:Y:S03]  /*a0e0*/  IADD3 R8, -R0, RZ, RZ ;  /* 0x000000ff00087210 */ /* 0x000fe60007ffe1ff */
[C---:B------:R-:W-:Y:S02]  /*a0f0*/  IMAD R5, R3.reuse, R6, R5 ;  /* 0x0000000603057224 */ /* 0x040fe400078e0205 */
[C---:B------:R-:W-:Y:S03]  /*a100*/  IMAD R7, R3.reuse, R8, R7 ;  /* 0x0000000803077224 */ /* 0x040fe600078e0207 */
[C---:B------:R-:W-:Y:S02]  /*a110*/  ISETP.GT.U32.AND P0, PT, R3.reuse, R5, PT ;  /* 0x000000050300720c */ /* 0x040fe40003f04070 */
[----:B------:R-:W-:Y:S11]  /*a120*/  ISETP.GT.U32.AND P4, PT, R3, R7, PT ;  /* 0x000000070300720c */ /* 0x000ff60003f84070 */
[----:B------:R-:W-:Y:S01]  /*a130*/  @!P0 IADD3 R4, R4, 0x1, RZ ;  /* 0x0000000104048810 */ /* 0x000fe20007ffe0ff */
[--C-:B------:R-:W-:Y:S01]  /*a140*/  @!P0 IMAD.IADD R5, R5, 0x1, -R3.reuse ;  /* 0x0000000105058824 */ /* 0x100fe200078e0a03 */
[----:B------:R-:W-:Y:S01]  /*a150*/  ISETP.NE.AND P0, PT, R2, RZ, PT ;  /* 0x000000ff0200720c */ /* 0x000fe20003f05270 */
[----:B------:R-:W-:Y:S02]  /*a160*/  @!P4 IMAD.IADD R7, R7, 0x1, -R3 ;  /* 0x000000010707c824 */ /* 0x000fe400078e0a03 */
[----:B------:R-:W-:Y:S01]  /*a170*/  @!P4 VIADD R0, R0, 0x1 ;  /* 0x000000010000c836 */ /* 0x000fe20000000000 */
[-C--:B------:R-:W-:Y:S02]  /*a180*/  ISETP.GE.U32.AND P5, PT, R5, R3.reuse, PT ;  /* 0x000000030500720c */ /* 0x080fe40003fa6070 */
[----:B------:R-:W-:Y:S02]  /*a190*/  ISETP.GE.U32.AND P6, PT, R7, R3, PT ;  /* 0x000000030700720c */ /* 0x000fe40003fc6070 */
[-C--:B------:R-:W-:Y:S02]  /*a1a0*/  LOP3.LUT R3, R17, R2.reuse, RZ, 0x3c, !PT ;  /* 0x0000000211037212 */ /* 0x080fe400078e3cff */
[-C--:B------:R-:W-:Y:S02]  /*a1b0*/  LOP3.LUT R5, R16, R2.reuse, RZ, 0x3c, !PT ;  /* 0x0000000210057212 */ /* 0x080fe400078e3cff */
[----:B------:R-:W-:Y:S02]  /*a1c0*/  ISETP.GE.AND P1, PT, R3, RZ, PT ;  /* 0x000000ff0300720c */ /* 0x000fe40003f26270 */
[----:B------:R-:W-:Y:S02]  /*a1d0*/  ISETP.GE.AND P3, PT, R5, RZ, PT ;  /* 0x000000ff0500720c */ /* 0x000fe40003f66270 */
[----:B------:R-:W-:Y:S01]  /*a1e0*/  LOP3.LUT R3, RZ, R2, RZ, 0x33, !PT ;  /* 0x00000002ff037212 */ /* 0x000fe200078e33ff */
[----:B------:R-:W-:Y:S02]  /*a1f0*/  @P5 VIADD R4, R4, 0x1 ;  /* 0x0000000104045836 */ /* 0x000fe40000000000 */
[----:B------:R-:W-:Y:S06]  /*a200*/  @P6 IADD3 R0, R0, 0x1, RZ ;  /* 0x0000000100006810 */ /* 0x000fec0007ffe0ff */
[----:B------:R-:W-:Y:S02]  /*a210*/  @!P1 IMAD.MOV R4, RZ, RZ, -R4 ;  /* 0x000000ffff049224 */ /* 0x000fe400078e0a04 */
[----:B------:R-:W-:Y:S03]  /*a220*/  @!P3 IADD3 R0, -R0, RZ, RZ ;  /* 0x000000ff0000b210 */ /* 0x000fe60007ffe1ff */
[C---:B------:R-:W-:Y:S02]  /*a230*/  SEL R4, R3.reuse, R4, !P0 ;  /* 0x0000000403047207 */ /* 0x040fe40004000000 */
[----:B------:R-:W-:Y:S01]  /*a240*/  SEL R3, R3, R0, !P0 ;  /* 0x0000000003037207 */ /* 0x000fe20004000000 */
[----:B------:R-:W-:Y:S01]  /*a250*/  IMAD.IADD R0, R17, 0x1, -R16 ;  /* 0x0000000111007824 */ /* 0x000fe200078e0a10 */
[CC--:B------:R-:W-:Y:S02]  /*a260*/  LEA R24, P1, R4.reuse, R152.reuse, 0x2 ;  /* 0x0000009804187211 */ /* 0x0c0fe400078210ff */
[C---:B------:R-:W-:Y:S02]  /*a270*/  LEA R22, P0, R3.reuse, R152, 0x2 ;  /* 0x0000009803167211 */ /* 0x040fe400078010ff */
[-C--:B------:R-:W-:Y:S02]  /*a280*/  LEA.HI.X.SX32 R25, R4, R153.reuse, 0x2, P1 ;  /* 0x0000009904197211 */ /* 0x080fe400008f16ff */
[C---:B------:R-:W-:Y:S02]  /*a290*/  LEA.HI.X.SX32 R23, R3.reuse, R153, 0x2, P0 ;  /* 0x0000009903177211 */ /* 0x040fe400000f16ff */
[----:B------:R-:W-:Y:S01]  /*a2a0*/  IADD3 R3, R3, -R4, RZ ;  /* 0x8000000403037210 */ /* 0x000fe20007ffe0ff */
[----:B------:R-:W2:Y:S04]  /*a2b0*/  LDG.E R5, desc[UR6][R24.64] ;  /* 0x0000000618057981 */ /* 0x000ea8000c1e1900 */
[----:B------:R-:W-:Y:S01]  /*a2c0*/  IMAD R0, R3, R2, R0 ;  /* 0x0000000203007224 */ /* 0x000fe200078e0200 */
[----:B------:R-:W2:Y:S03]  /*a2d0*/  LDG.E R6, desc[UR6][R22.64] ;  /* 0x0000000616067981 */ /* 0x000ea6000c1e1900 */
[----:B------:R-:W-:Y:S04]  /*a2e0*/  IMAD.WIDE.U32 R10, R0, UR16, RZ ;  /* 0x00000010000a7c25 */ /* 0x000fe8000f8e00ff */
[----:B--2---:R-:W-:Y:S01]  /*a2f0*/  IMAD.IADD R8, R5, 0x1, -R6 ;  /* 0x0000000105087824 */ /* 0x004fe200078e0a06 */
[----:B------:R-:W-:Y:S03]  /*a300*/  SHF.R.S32.HI R5, RZ, 0x1f, R0 ;  /* 0x0000001fff057819 */ /* 0x000fe60000011400 */
[----:B------:R-:W-:Y:S01]  /*a310*/  IMAD.WIDE.U32 R16, R8, UR12, RZ ;  /* 0x0000000c08107c25 */ /* 0x000fe2000f8e00ff */
[----:B------:R-:W-:Y:S03]  /*a320*/  SHF.R.S32.HI R6, RZ, 0x1f, R8 ;  /* 0x0000001fff067819 */ /* 0x000fe60000011408 */
[C---:B------:R-:W-:Y:S02]  /*a330*/  IMAD R4, R5.reuse, UR16, RZ ;  /* 0x0000001005047c24 */ /* 0x040fe4000f8e02ff */
[----:B------:R-:W-:Y:S02]  /*a340*/  IMAD R3, R6, UR12, RZ ;  /* 0x0000000c06037c24 */ /* 0x000fe4000f8e02ff */
[----:B------:R-:W-:Y:S02]  /*a350*/  IMAD R4, R0, UR17, R4 ;  /* 0x0000001100047c24 */ /* 0x000fe4000f8e0204 */
[----:B------:R-:W-:Y:S02]  /*a360*/  IMAD R3, R8, UR13, R3 ;  /* 0x0000000d08037c24 */ /* 0x000fe4000f8e0203 */
[----:B------:R-:W-:Y:S01]  /*a370*/  IMAD R5, R5, UR10, RZ ;  /* 0x0000000a05057c24 */ /* 0x000fe2000f8e02ff */
[----:B------:R-:W-:Y:S01]  /*a380*/  IADD3 R11, R11, R4, RZ ;  /* 0x000000040b0b7210 */ /* 0x000fe20007ffe0ff */
[----:B------:R-:W-:Y:S02]  /*a390*/  IMAD.IADD R7, R17, 0x1, R3 ;  /* 0x0000000111077824 */ /* 0x000fe400078e0203 */
[----:B------:R-:W-:Y:S01]  /*a3a0*/  IMAD R3, R6, UR14, RZ ;  /* 0x0000000e06037c24 */ /* 0x000fe2000f8e02ff */
[----:B------:R-:W-:Y:S01]  /*a3b0*/  MOV R6, R16 ;  /* 0x0000001000067202 */ /* 0x000fe20000000f00 */
        /* <DEDUP_REMOVED lines=11> */
.L_x_2037:
[----:B------:R-:W2:Y:S01]  /*a470*/  LDC R2, c[0x0][0x250] ;  /* 0x00009400ff027b82 */ /* 0x000ea20000000800 */
[----:B-1--4-:R-:W-:Y:S02]  /*a480*/  IMAD.MOV.U32 R4, RZ, RZ, R97 ;  /* 0x000000ffff047224 */ /* 0x012fe400078e0061 */
[----:B------:R-:W-:Y:S05]  /*a490*/  IMAD.MOV.U32 R5, RZ, RZ, R96 ;  /* 0x000000ffff057224 */ /* 0x000fea00078e0060 */
[----:B------:R-:W1:Y:S02]  /*a4a0*/  LDC R0, c[0x0][0x248] ;  /* 0x00009200ff007b82 */ /* 0x000e640000000800 */
[----:B-1----:R-:W-:Y:S02]  /*a4b0*/  IMAD.U32 R3, R0, -0x80, RZ ;  /* 0xffffff8000037824 */ /* 0x002fe400078e00ff */
[----:B--2---:R-:W-:Y:S03]  /*a4c0*/  IMAD.U32 R2, R2, -0x80, RZ ;  /* 0xffffff8002027824 */ /* 0x004fe600078e00ff */
[C---:B------:R-:W-:Y:S02]  /*a4d0*/  LEA R94, P0, R3.reuse, R94, 0x1 ;  /* 0x0000005e035e7211 */ /* 0x040fe400078008ff */
[C---:B------:R-:W-:Y:S02]  /*a4e0*/  LEA R97, P1, R2.reuse, R4, 0x1 ;  /* 0x0000000402617211 */ /* 0x040fe400078208ff */
[----:B------:R-:W-:Y:S02]  /*a4f0*/  LEA.HI.X.SX32 R95, R3, R95, 0x1, P0 ;  /* 0x0000005f035f7211 */ /* 0x000fe400000f0eff */
[----:B------:R-:W-:Y:S09]  /*a500*/  LEA.HI.X.SX32 R96, R2, R5, 0x1, P1 ;  /* 0x0000000502607211 */ /* 0x000ff200008f0eff */
.L_x_2038:
[----:B------:R-:W-:Y:S04]  /*a510*/  IADD3 R13, R13, -0x1, RZ ;  /* 0xffffffff0d0d7810 */ /* 0x000fe80007ffe0ff */
[----:B------:R-:W-:Y:S11]  /*a520*/  ISETP.GT.AND P0, PT, R13, R66, PT ;  /* 0x000000420d00720c */ /* 0x000ff60003f04270 */
[----:B------:R-:W-:Y:S02]  /*a530*/  @!UPT UIADD3 URZ, URZ, URZ, URZ ;  /* 0x0000003f3f3ff290 */ /* 0x000fe4000fffe03f */
[----:B------:R-:W-:Y:S05]  /*a540*/  @P0 BRA `(.L_x_2039) ;  /* 0xffffff7c00e40947 */ /* 0x000fea000383ffff */
.L_x_1993:
[----:B------:R-:W2:Y:S01]  /*a550*/  S2UR UR4, SR_CgaCtaId ;  /* 0x00000000000479c3 */ /* 0x000ea20000008800 */
        /* <DEDUP_REMOVED lines=8> */
[----:B--2---:R-:W-:-:S06]  /*a5e0*/  ULEA UR4, UR4, UR12, 0x18 ;  /* 0x0000000c04047291 */ /* 0x004fcc000f8ec03f */
[----:B------:R-:W-:Y:S01]  /*a5f0*/  LEA R154, R134, UR4, 0x1 ;  /* 0x00000004869a7c11 */ /* 0x000fe2000f8e08ff */
[----:B------:R-:W-:Y:S06]  /*a600*/  @!P0 BRA `(.L_x_2041) ;  /* 0x0000003400bc8947 */ /* 0x000fec0003800000 */
[----:B------:R-:W-:Y:S01]  /*a610*/  ISETP.NE.U32.AND P0, PT, RZ, UR8, PT ;  /* 0x00000008ff007c0c */ /* 0x000fe2000bf05070 */
[----:B------:R-:W-:-:S03]  /*a620*/  IMAD.MOV.U32 R0, RZ, RZ, RZ ;  /* 0x000000ffff007224 */ /* 0x000fc600078e00ff */
[----:B------:R-:W-:Y:S01]  /*a630*/  ISETP.NE.AND.EX P0, PT, RZ, UR9, PT, P0 ;  /* 0x00000009ff007c0c */ /* 0x000fe2000bf05300 */
[----:B------:R-:W-:-:S12]  /*a640*/  ULDC.64 UR8, c[0x0][0x210] ;  /* 0x0000840000087ab9 */ /* 0x000fd80000000a00 */
[----:B------:R-:W2:Y:S01]  /*a650*/  @P0 LDG.E R0, desc[UR6][R146.64] ;  /* 0x0000000692000981 */ /* 0x000ea2000c1e1900 */
[C---:B------:R-:W-:Y:S01]  /*a660*/  IADD3 R2, P0, R142.reuse, UR10, RZ ;  /* 0x0000000a8e027c10 */ /* 0x040fe2000ff1e0ff */
[----:B------:R-:W-:Y:S01]  /*a670*/  ULDC.U8 UR10, c[0x0][0x3c3] ;  /* 0x0000f0c0000a7ab9 */ /* 0x000fe20000000000 */
[----:B------:R-:W-:Y:S01]  /*a680*/  LEA R34, P1, R142, UR8, 0x1 ;  /* 0x000000088e227c11 */ /* 0x000fe2000f8208ff */
[----:B----4-:R-:W-:Y:S01]  /*a690*/  IMAD.IADD R32, R150, 0x1, -R61 ;  /* 0x0000000196207824 */ /* 0x010fe200078e0a3d */
[----:B-1----:R-:W-:Y:S02]  /*a6a0*/  IADD3.X R5, R68, UR11, RZ, P0, !PT ;  /* 0x0000000b44057c10 */ /* 0x002fe400087fe4ff */
[----:B------:R-:W-:Y:S02]  /*a6b0*/  ISETP.NE.AND P0, PT, RZ, UR10, PT ;  /* 0x0000000aff007c0c */ /* 0x000fe4000bf05270 */
[----:B------:R-:W-:Y:S02]  /*a6c0*/  LEA R16, P3, R2, UR8, 0x1 ;  /* 0x0000000802107c11 */ /* 0x000fe4000f8608ff */
[----:B------:R-:W-:-:S02]  /*a6d0*/  LEA.HI.X R35, R142, UR9, R68, 0x1, P1 ;  /* 0x000000098e237c11 */ /* 0x000fc400088f0c44 */
[----:B------:R-:W-:Y:S02]  /*a6e0*/  ISETP.GE.AND P1, PT, R144, R32, PT ;  /* 0x000000209000720c */ /* 0x000fe40003f26270 */
[----:B------:R-:W-:Y:S02]  /*a6f0*/  LEA.HI.X R17, R2, UR9, R5, 0x1, P3 ;  /* 0x0000000902117c11 */ /* 0x000fe400098f0c05 */
[----:B------:R-:W-:Y:S02]  /*a700*/  ISETP.GT.AND P1, PT, R58, -0x4, !P1 ;  /* 0xfffffffc3a00780c */ /* 0x000fe40004f24270 */
[----:B--2---:R-:W-:-:S05]  /*a710*/  IADD3 R0, R0, R67, R61 ;  /* 0x0000004300007210 */ /* 0x004fca0007ffe03d */
[----:B------:R-:W-:-:S05]  /*a720*/  IMAD R3, R125, R0, RZ ;  /* 0x000000007d037224 */ /* 0x000fca00078e02ff */
[-C--:B------:R-:W-:Y:S02]  /*a730*/  IADD3 R6, P5, R127, R3.reuse, RZ ;  /* 0x000000037f067210 */ /* 0x080fe40007fbe0ff */
[----:B------:R-:W-:Y:S02]  /*a740*/  IADD3 R0, P4, R126, R3, RZ ;  /* 0x000000037e007210 */ /* 0x000fe40007f9e0ff */
[----:B------:R-:W-:-:S05]  /*a750*/  SHF.R.S32.HI R3, RZ, 0x1f, R3 ;  /* 0x0000001fff037819 */ /* 0x000fca0000011403 */
[--C-:B------:R-:W-:Y:S02]  /*a760*/  IMAD.X R116, R116, 0x1, R3.reuse, P5 ;  /* 0x0000000174747824 */ /* 0x100fe400028e0603 */
[----:B------:R-:W-:Y:S01]  /*a770*/  IMAD.X R2, R115, 0x1, R3, P4 ;  /* 0x0000000173027824 */ /* 0x000fe200020e0603 */
[----:B------:R-:W-:Y:S06]  /*a780*/  @!P0 BRA `(.L_x_2042) ;  /* 0x0000001000b48947 */ /* 0x000fec0003800000 */
[----:B------:R-:W-:Y:S04]  /*a790*/  BSSY B1, `(.L_x_2043) ;  /* 0x0000093000017945 */ /* 0x000fe80003800000 */
[----:B------:R-:W-:Y:S05]  /*a7a0*/  @!P1 BRA `(.L_x_2044) ;  /* 0x0000000800449947 */ /* 0x000fea0003800000 */
[----:B------:R1:W5:Y:S04]  /*a7b0*/  LDG.E.128 R12, desc[UR6][R34.64+0x40] ;  /* 0x00004006220c7981 */ /* 0x000368000c1e1d00 */
[----:B------:R1:W5:Y:S04]  /*a7c0*/  LDG.E.128 R8, desc[UR6][R34.64+0x80] ;  /* 0x0000800622087981 */ /* 0x000368000c1e1d00 */
[----:B------:R1:W5:Y:S01]  /*a7d0*/  LDG.E.128 R20, desc[UR6][R34.64] ;  /* 0x0000000622147981 */ /* 0x000362000c1e1d00 */
[----:B------:R-:W-:Y:S01]  /*a7e0*/  ISETP.GE.AND P3, PT, R18, UR5, PT ;  /* 0x0000000512007c0c */ /* 0x000fe2000bf66270 */
[C---:B------:R-:W-:Y:S01]  /*a7f0*/  IMAD.SHL.U32 R36, R6.reuse, 0x2, RZ ;  /* 0x0000000206247824 */ /* 0x040fe200078e00ff */
[----:B------:R-:W-:Y:S01]  /*a800*/  ULDC.64 UR10, c[0x0][0x358] ;  /* 0x0000d600000a7ab9 */ /* 0x000fe20000000a00 */
[----:B------:R-:W-:Y:S01]  /*a810*/  ULDC.64 UR8, c[0x0][0x360] ;  /* 0x0000d80000087ab9 */ /* 0x000fe20000000a00 */
[----:B------:R-:W-:Y:S01]  /*a820*/  SHF.L.U64.HI R0, R6, 0x1, R116 ;  /* 0x0000000106007819 */ /* 0x000fe20000010274 */
[----:B------:R-:W-:Y:S01]  /*a830*/  BSSY B0, `(.L_x_2045) ;  /* 0x000002d000007945 */ /* 0x000fe20003800000 */
[----:B------:R-:W-:-:S02]  /*a840*/  IADD3 R30, P1, R36, UR10, RZ ;  /* 0x0000000a241e7c10 */ /* 0x000fc4000ff3e0ff */
[----:B------:R-:W-:Y:S02]  /*a850*/  IADD3 R36, P0, R36, UR8, RZ ;  /* 0x0000000824247c10 */ /* 0x000fe4000ff1e0ff */
[C---:B------:R-:W-:Y:S02]  /*a860*/  IADD3.X R31, R0.reuse, UR11, RZ, P1, !PT ;  /* 0x0000000b001f7c10 */ /* 0x040fe40008ffe4ff */
[----:B------:R-:W-:Y:S01]  /*a870*/  IADD3.X R37, R0, UR9, RZ, P0, !PT ;  /* 0x0000000900257c10 */ /* 0x000fe200087fe4ff */
[----:B------:R-:W-:Y:S08]  /*a880*/  @P3 BRA `(.L_x_2046) ;  /* 0x00000000009c3947 */ /* 0x000ff00003800000 */
[----:B------:R-:W2:Y:S04]  /*a890*/  LDG.E.64 R2, desc[UR6][R36.64] ;  /* 0x0000000624027981 */ /* 0x000ea8000c1e1b00 */
[----:B------:R-:W3:Y:S01]  /*a8a0*/  LDG.E.64 R4, desc[UR6][R30.64] ;  /* 0x000000061e047981 */ /* 0x000ee2000c1e1b00 */
[--C-:B-----5:R-:W-:Y:S01]  /*a8b0*/  HADD2.F32 R29, -RZ, R21.reuse.H0_H0 ;  /* 0x20000015ff1d7230 */ /* 0x120fe20000004100 */
[----:B------:R-:W-:Y:S01]  /*a8c0*/  MOV R27, R22 ;  /* 0x00000016001b7202 */ /* 0x000fe20000000f00 */
[----:B------:R-:W-:Y:S02]  /*a8d0*/  HADD2.F32 R28, -RZ, R21.H1_H1 ;  /* 0x30000015ff1c7230 */ /* 0x000fe40000004100 */
[--C-:B------:R-:W-:Y:S02]  /*a8e0*/  HADD2.F32 R25, -RZ, R23.reuse.H1_H1 ;  /* 0x30000017ff197230 */ /* 0x100fe40000004100 */
[----:B------:R-:W-:-:S02]  /*a8f0*/  HADD2.F32 R26, -RZ, R23.H0_H0 ;  /* 0x20000017ff1a7230 */ /* 0x000fc40000004100 */
[----:B--2---:R-:W-:Y:S02]  /*a900*/  HADD2.F32 R21, -RZ, R2.H1_H1 ;  /* 0x30000002ff157230 */ /* 0x004fe40000004100 */
[----:B------:R-:W-:Y:S02]  /*a910*/  HADD2.F32 R0, -RZ, R3.H1_H1 ;  /* 0x30000003ff007230 */ /* 0x000fe40000004100 */
[----:B---3--:R-:W-:Y:S02]  /*a920*/  HADD2.F32 R24, -RZ, R4.H1_H1 ;  /* 0x30000004ff187230 */ /* 0x008fe40000004100 */
        /* <DEDUP_REMOVED lines=29> */
.L_x_2046:
[----:B------:R-:W-:Y:S05]  /*ab00*/  BSYNC B0 ;  /* 0x0000000000007941 */ /* 0x000fea0003800000 */
.L_x_2045:
[----:B-----5:R2:W-:Y:S01]  /*ab10*/  STS.128 [R154], R20 ;  /* 0x000000149a007388 */ /* 0x0205e20000000c00 */
[----:B------:R-:W-:Y:S01]  /*ab20*/  IADD3 R0, R18, 0x20, RZ ;  /* 0x0000002012007810 */ /* 0x000fe20007ffe0ff */
[----:B------:R-:W-:Y:S03]  /*ab30*/  BSSY B0, `(.L_x_2047) ;  /* 0x000002a000007945 */ /* 0x000fe60003800000 */
[----:B------:R-:W-:-:S13]  /*ab40*/  ISETP.GE.AND P0, PT, R0, UR5, PT ;  /* 0x0000000500007c0c */ /* 0x000fda000bf06270 */
[----:B------:R-:W-:Y:S05]  /*ab50*/  @P0 BRA `(.L_x_2048) ;  /* 0x00000000009c0947 */ /* 0x000fea0003800000 */
[----:B------:R-:W3:Y:S04]  /*ab60*/  LDG.E.64 R2, desc[UR6][R36.64+0x20] ;  /* 0x0000200624027981 */ /* 0x000ee8000c1e1b00 */
[----:B------:R-:W4:Y:S01]  /*ab70*/  LDG.E.64 R4, desc[UR6][R30.64+0x20] ;  /* 0x000020061e047981 */ /* 0x000f22000c1e1b00 */
[--C-:B------:R-:W-:Y:S01]  /*ab80*/  HADD2.F32 R25, -RZ, R13.reuse.H0_H0 ;  /* 0x2000000dff197230 */ /* 0x100fe20000004100 */
[----:B--2---:R-:W-:Y:S01]  /*ab90*/  MOV R23, R14 ;  /* 0x0000000e00177202 */ /* 0x004fe20000000f00 */
[----:B------:R-:W-:Y:S02]  /*aba0*/  HADD2.F32 R24, -RZ, R13.H1_H1 ;  /* 0x3000000dff187230 */ /* 0x000fe40000004100 */
[--C-:B------:R-:W-:Y:S02]  /*abb0*/  HADD2.F32 R21, -RZ, R15.reuse.H1_H1 ;  /* 0x3000000fff157230 */ /* 0x100fe40000004100 */
[----:B------:R-:W-:-:S02]  /*abc0*/  HADD2.F32 R22, -RZ, R15.H0_H0 ;  /* 0x2000000fff167230 */ /* 0x000fc40000004100 */
[----:B---3--:R-:W-:Y:S02]  /*abd0*/  HADD2.F32 R13, -RZ, R2.H1_H1 ;  /* 0x30000002ff0d7230 */ /* 0x008fe40000004100 */
[----:B------:R-:W-:Y:S02]  /*abe0*/  HADD2.F32 R0, -RZ, R3.H1_H1 ;  /* 0x30000003ff007230 */ /* 0x000fe40000004100 */
[----:B----4-:R-:W-:Y:S02]  /*abf0*/  HADD2.F32 R20, -RZ, R4.H1_H1 ;  /* 0x30000004ff147230 */ /* 0x010fe40000004100 */
        /* <DEDUP_REMOVED lines=29> */
.L_x_2048:
[----:B------:R-:W-:Y:S05]  /*add0*/  BSYNC B0 ;  /* 0x0000000000007941 */ /* 0x000fea0003800000 */
.L_x_2047:
[----:B------:R3:W-:Y:S01]  /*ade0*/  STS.128 [R154+0x1000], R12 ;  /* 0x0010000c9a007388 */ /* 0x0007e20000000c00 */
[----:B------:R-:W-:Y:S01]  /*adf0*/  IADD3 R0, R18, 0x40, RZ ;  /* 0x0000004012007810 */ /* 0x000fe20007ffe0ff */
[----:B------:R-:W-:Y:S03]  /*ae00*/  BSSY B0, `(.L_x_2049) ;  /* 0x000002a000007945 */ /* 0x000fe60003800000 */
[----:B------:R-:W-:-:S13]  /*ae10*/  ISETP.GE.AND P0, PT, R0, UR5, PT ;  /* 0x0000000500007c0c */ /* 0x000fda000bf06270 */
[----:B------:R-:W-:Y:S05]  /*ae20*/  @P0 BRA `(.L_x_2050) ;  /* 0x00000000009c0947 */ /* 0x000fea0003800000 */
[----:B------:R-:W4:Y:S04]  /*ae30*/  LDG.E.64 R2, desc[UR6][R36.64+0x40] ;  /* 0x0000400624027981 */ /* 0x000f28000c1e1b00 */
[----:B------:R-:W5:Y:S01]  /*ae40*/  LDG.E.64 R4, desc[UR6][R30.64+0x40] ;  /* 0x000040061e047981 */ /* 0x000f62000c1e1b00 */
[--C-:B--2---:R-:W-:Y:S01]  /*ae50*/  HADD2.F32 R21, -RZ, R9.reuse.H0_H0 ;  /* 0x20000009ff157230 */ /* 0x104fe20000004100 */
[----:B---3--:R-:W-:Y:S01]  /*ae60*/  MOV R15, R10 ;  /* 0x0000000a000f7202 */ /* 0x008fe20000000f00 */
[----:B------:R-:W-:Y:S02]  /*ae70*/  HADD2.F32 R20, -RZ, R9.H1_H1 ;  /* 0x30000009ff147230 */ /* 0x000fe40000004100 */
[--C-:B------:R-:W-:Y:S02]  /*ae80*/  HADD2.F32 R13, -RZ, R11.reuse.H1_H1 ;  /* 0x3000000bff0d7230 */ /* 0x100fe40000004100 */
[----:B------:R-:W-:-:S02]  /*ae90*/  HADD2.F32 R14, -RZ, R11.H0_H0 ;  /* 0x2000000bff0e7230 */ /* 0x000fc40000004100 */
[----:B----4-:R-:W-:Y:S02]  /*aea0*/  HADD2.F32 R9, -RZ, R2.H1_H1 ;  /* 0x30000002ff097230 */ /* 0x010fe40000004100 */
[----:B------:R-:W-:Y:S02]  /*aeb0*/  HADD2.F32 R0, -RZ, R3.H1_H1 ;  /* 0x30000003ff007230 */ /* 0x000fe40000004100 */
[----:B-----5:R-:W-:Y:S02]  /*aec0*/  HADD2.F32 R12, -RZ, R4.H1_H1 ;  /* 0x30000004ff0c7230 */ /* 0x020fe40000004100 */
        /* <DEDUP_REMOVED lines=29> */
.L_x_2050:
[----:B------:R-:W-:Y:S05]  /*b0a0*/  BSYNC B0 ;  /* 0x0000000000007941 */ /* 0x000fea0003800000 */
.L_x_2049:
[----:B------:R4:W-:Y:S02]  /*b0b0*/  STS.128 [R154+0x2000], R8 ;  /* 0x002000089a007388 */ /* 0x0009e40000000c00 */
.L_x_2044:
[----:B------:R-:W-:Y:S05]  /*b0c0*/  BSYNC B1 ;  /* 0x0000000000017941 */ /* 0x000fea0003800000 */
.L_x_2043:
[----:B------:R-:W-:-:S05]  /*b0d0*/  VIADD R3, R144, 0x20 ;  /* 0x0000002090037836 */ /* 0x000fca0000000000 */
[----:B------:R-:W-:-:S04]  /*b0e0*/  ISETP.GE.AND P0, PT, R3, R32, PT ;  /* 0x000000200300720c */ /* 0x000fc80003f06270 */
[----:B------:R-:W-:-:S13]  /*b0f0*/  ISETP.LT.OR P0, PT, R58, -0x83, P0 ;  /* 0xffffff7d3a00780c */ /* 0x000fda0000701670 */
[----:B------:R-:W-:Y:S05]  /*b100*/  @P0 BRA `(.L_x_2051) ;  /* 0x0000002c00500947 */ /* 0x000fea0003800000 */
[----:B---3--:R3:W5:Y:S04]  /*b110*/  LDG.E.128 R12, desc[UR6][R16.64+0x40] ;  /* 0x00004006100c7981 */ /* 0x008768000c1e1d00 */
[----:B----4-:R3:W5:Y:S04]  /*b120*/  LDG.E.128 R8, desc[UR6][R16.64+0x80] ;  /* 0x0000800610087981 */ /* 0x010768000c1e1d00 */
[----:B--2---:R3:W5:Y:S01]  /*b130*/  LDG.E.128 R20, desc[UR6][R16.64] ;  /* 0x0000000610147981 */ /* 0x004762000c1e1d00 */
[C---:B------:R-:W-:Y:S01]  /*b140*/  IADD3 R0, P0, R129.reuse, R6, RZ ;  /* 0x0000000681007210 */ /* 0x040fe20007f1e0ff */
[----:B------:R-:W-:Y:S01]  /*b150*/  ULDC.64 UR10, c[0x0][0x358] ;  /* 0x0000d600000a7ab9 */ /* 0x000fe20000000a00 */
[----:B------:R-:W-:Y:S01]  /*b160*/  ULDC.64 UR8, c[0x0][0x360] ;  /* 0x0000d80000087ab9 */ /* 0x000fe20000000a00 */
[----:B------:R-:W-:Y:S01]  /*b170*/  BSSY B0, `(.L_x_2052) ;  /* 0x0000032000007945 */ /* 0x000fe20003800000 */
[----:B------:R-:W-:Y:S01]  /*b180*/  LEA.HI.X.SX32 R129, R129, R116, 0x1, P0 ;  /* 0x0000007481817211 */ /* 0x000fe200000f0eff */
[----:B------:R-:W-:Y:S01]  /*b190*/  IMAD.SHL.U32 R30, R0, 0x2, RZ ;  /* 0x00000002001e7824 */ /* 0x000fe200078e00ff */
[----:B------:R-:W-:-:S02]  /*b1a0*/  ISETP.GE.AND P0, PT, R18, UR5, PT ;  /* 0x0000000512007c0c */ /* 0x000fc4000bf06270 */
[----:B------:R-:W-:Y:S02]  /*b1b0*/  SHF.L.U64.HI R0, R0, 0x1, R129 ;  /* 0x0000000100007819 */ /* 0x000fe40000010281 */
[C---:B------:R-:W-:Y:S02]  /*b1c0*/  IADD3 R28, P3, R30.reuse, UR10, RZ ;  /* 0x0000000a1e1c7c10 */ /* 0x040fe4000ff7e0ff */
[----:B------:R-:W-:Y:S02]  /*b1d0*/  IADD3 R30, P1, R30, UR8, RZ ;  /* 0x000000081e1e7c10 */ /* 0x000fe4000ff3e0ff */
[C---:B------:R-:W-:Y:S02]  /*b1e0*/  IADD3.X R29, R0.reuse, UR11, RZ, P3, !PT ;  /* 0x0000000b001d7c10 */ /* 0x040fe40009ffe4ff */
[----:B------:R-:W-:-:S03]  /*b1f0*/  IADD3.X R31, R0, UR9, RZ, P1, !PT ;  /* 0x00000009001f7c10 */ /* 0x000fc60008ffe4ff */
[----:B------:R-:W-:Y:S06]  /*b200*/  @P0 BRA `(.L_x_2053) ;  /* 0x0000000000a00947 */ /* 0x000fec0003800000 */
[----:B------:R-:W2:Y:S04]  /*b210*/  LDG.E.64 R4, desc[UR6][R30.64] ;  /* 0x000000061e047981 */ /* 0x000ea8000c1e1b00 */
[----:B------:R-:W4:Y:S01]  /*b220*/  LDG.E.64 R6, desc[UR6][R28.64] ;  /* 0x000000061c067981 */ /* 0x000f22000c1e1b00 */
[--C-:B-----5:R-:W-:Y:S01]  /*b230*/  HADD2.F32 R25, -RZ, R23.reuse.H0_H0 ;  /* 0x20000017ff197230 */ /* 0x120fe20000004100 */
[----:B------:R-:W-:Y:S01]  /*b240*/  MOV R24, R22 ;  /* 0x0000001600187202 */ /* 0x000fe20000000f00 */
[----:B------:R-:W-:Y:S02]  /*b250*/  HADD2.F32 R23, -RZ, R23.H1_H1 ;  /* 0x30000017ff177230 */ /* 0x000fe40000004100 */
[--C-:B------:R-:W-:Y:S02]  /*b260*/  HADD2.F32 R26, -RZ, R21.reuse.H0_H0 ;  /* 0x20000015ff1a7230 */ /* 0x100fe40000004100 */
[----:B------:R-:W-:-:S02]  /*b270*/  HADD2.F32 R27, -RZ, R21.H1_H1 ;  /* 0x30000015ff1b7230 */ /* 0x000fc40000004100 */
[----:B--2---:R-:W-:Y:S02]  /*b280*/  HADD2.F32 R0, -RZ, R5.H1_H1 ;  /* 0x30000005ff007230 */ /* 0x004fe40000004100 */
[----:B---3--:R-:W-:Y:S02]  /*b290*/  HADD2.F32 R16, -RZ, R4.H1_H1 ;  /* 0x30000004ff107230 */ /* 0x008fe40000004100 */
[----:B----4-:R-:W-:Y:S02]  /*b2a0*/  HADD2.F32 R21, -RZ, R7.H1_H1 ;  /* 0x30000007ff157230 */ /* 0x010fe40000004100 */
[-C--:B------:R-:W-:Y:S01]  /*b2b0*/  FMUL.FTZ R2, R23, R0.reuse ;  /* 0x0000000017027220 */ /* 0x080fe20000410000 */
[----:B------:R-:W-:Y:S01]  /*b2c0*/  FMUL.FTZ R0, R25, R0 ;  /* 0x0000000019007220 */ /* 0x000fe20000410000 */
        /* <DEDUP_REMOVED lines=10> */
[----:B------:R-:W-:Y:S02]  /*b370*/  HADD2.F32 R25, -RZ, R20.H1_H1 ;  /* 0x30000014ff197230 */ /* 0x000fe40000004100 */
[----:B------:R-:W-:Y:S02]  /*b380*/  HADD2.F32 R24, -RZ, R24.H1_H1 ;  /* 0x30000018ff187230 */ /* 0x000fe40000004100 */
[----:B------:R-:W-:-:S02]  /*b390*/  HADD2.F32 R23, -RZ, R20.H0_H0 ;  /* 0x20000014ff177230 */ /* 0x000fc40000004100 */
[-C--:B------:R-:W-:Y:S01]  /*b3a0*/  FMUL.FTZ R20, R25, R4.reuse ;  /* 0x0000000419147220 */ /* 0x080fe20000410000 */
[----:B------:R-:W-:Y:S02]  /*b3b0*/  HADD2.F32 R6, -RZ, R6.H0_H0 ;  /* 0x20000006ff067230 */ /* 0x000fe40000004100 */
        /* <DEDUP_REMOVED lines=8> */
[----:B------:R-:W-:Y:S01]  /*b440*/  FFMA.FTZ R24, R24, R7, R5 ;  /* 0x0000000718187223 */ /* 0x000fe20000010005 */
[----:B------:R-:W-:-:S02]  /*b450*/  F2FP.F16.F32.PACK_AB R23, R21, R2 ;  /* 0x000000021517723e */ /* 0x000fc400000000ff */
[----:B------:R-:W-:Y:S02]  /*b460*/  F2FP.F16.F32.PACK_AB R20, R25, R20 ;  /* 0x000000141914723e */ /* 0x000fe400000000ff */
[----:B------:R-:W-:Y:S02]  /*b470*/  F2FP.F16.F32.PACK_AB R22, R24, R27 ;  /* 0x0000001b1816723e */ /* 0x000fe400000000ff */
[----:B------:R-:W-:Y:S02]  /*b480*/  MOV R21, R16 ;  /* 0x0000001000157202 */ /* 0x000fe40000000f00 */
.L_x_2053:
[----:B------:R-:W-:Y:S05]  /*b490*/  BSYNC B0 ;  /* 0x0000000000007941 */ /* 0x000fea0003800000 */
.L_x_2052:
[----:B-----5:R2:W-:Y:S01]  /*b4a0*/  STS.128 [R154+0x800], R20 ;  /* 0x000800149a007388 */ /* 0x0205e20000000c00 */
[----:B------:R-:W-:Y:S01]  /*b4b0*/  IADD3 R0, R18, 0x20, RZ ;  /* 0x0000002012007810 */ /* 0x000fe20007ffe0ff */
[----:B------:R-:W-:Y:S03]  /*b4c0*/  BSSY B0, `(.L_x_2054) ;  /* 0x000002a000007945 */ /* 0x000fe60003800000 */
[----:B------:R-:W-:-:S13]  /*b4d0*/  ISETP.GE.AND P0, PT, R0, UR5, PT ;  /* 0x0000000500007c0c */ /* 0x000fda000bf06270 */
[----:B------:R-:W-:Y:S05]  /*b4e0*/  @P0 BRA `(.L_x_2055) ;  /* 0x00000000009c0947 */ /* 0x000fea0003800000 */
[----:B------:R-:W4:Y:S04]  /*b4f0*/  LDG.E.64 R4, desc[UR6][R30.64+0x20] ;  /* 0x000020061e047981 */ /* 0x000f28000c1e1b00 */
[----:B------:R-:W5:Y:S01]  /*b500*/  LDG.E.64 R6, desc[UR6][R28.64+0x20] ;  /* 0x000020061c067981 */ /* 0x000f62000c1e1b00 */
[--C-:B---3--:R-:W-:Y:S01]  /*b510*/  HADD2.F32 R17, -RZ, R15.reuse.H1_H1 ;  /* 0x3000000fff117230 */ /* 0x108fe20000004100 */
[----:B--2---:R-:W-:Y:S01]  /*b520*/  MOV R20, R14 ;  /* 0x0000000e00147202 */ /* 0x004fe20000000f00 */
[----:B------:R-:W-:Y:S02]  /*b530*/  HADD2.F32 R21, -RZ, R15.H0_H0 ;  /* 0x2000000fff157230 */ /* 0x000fe40000004100 */
[--C-:B------:R-:W-:Y:S02]  /*b540*/  HADD2.F32 R23, -RZ, R13.reuse.H0_H0 ;  /* 0x2000000dff177230 */ /* 0x100fe40000004100 */
[----:B------:R-:W-:-:S02]  /*b550*/  HADD2.F32 R22, -RZ, R13.H1_H1 ;  /* 0x3000000dff167230 */ /* 0x000fc40000004100 */
[----:B----4-:R-:W-:Y:S02]  /*b560*/  HADD2.F32 R0, -RZ, R5.H1_H1 ;  /* 0x30000005ff007230 */ /* 0x010fe40000004100 */
[----:B------:R-:W-:Y:S02]  /*b570*/  HADD2.F32 R13, -RZ, R4.H1_H1 ;  /* 0x30000004ff0d7230 */ /* 0x000fe40000004100 */
[----:B-----5:R-:W-:Y:S02]  /*b580*/  HADD2.F32 R15, -RZ, R7.H1_H1 ;  /* 0x30000007ff0f7230 */ /* 0x020fe40000004100 */
        /* <DEDUP_REMOVED lines=29> */
.L_x_2055:
[----:B------:R-:W-:Y:S05]  /*b760*/  BSYNC B0 ;  /* 0x0000000000007941 */ /* 0x000fea0003800000 */
.L_x_2054:
[----:B------:R4:W-:Y:S01]  /*b770*/  STS.128 [R154+0x1800], R12 ;  /* 0x0018000c9a007388 */ /* 0x0009e20000000c00 */
[----:B------:R-:W-:Y:S01]  /*b780*/  IADD3 R18, R18, 0x40, RZ ;  /* 0x0000004012127810 */ /* 0x000fe20007ffe0ff */
[----:B------:R-:W-:Y:S03]  /*b790*/  BSSY B0, `(.L_x_2056) ;  /* 0x000002a000007945 */ /* 0x000fe60003800000 */
[----:B------:R-:W-:-:S13]  /*b7a0*/  ISETP.GE.AND P0, PT, R18, UR5, PT ;  /* 0x0000000512007c0c */ /* 0x000fda000bf06270 */
[----:B------:R-:W-:Y:S05]  /*b7b0*/  @P0 BRA `(.L_x_2057) ;  /* 0x00000000009c0947 */ /* 0x000fea0003800000 */
[----:B------:R-:W5:Y:S04]  /*b7c0*/  LDG.E.64 R4, desc[UR6][R30.64+0x40] ;  /* 0x000040061e047981 */ /* 0x000f68000c1e1b00 */
[----:B------:R-:W2:Y:S01]  /*b7d0*/  LDG.E.64 R6, desc[UR6][R28.64+0x40] ;  /* 0x000040061c067981 */ /* 0x000ea2000c1e1b00 */
[--C-:B----4-:R-:W-:Y:S01]  /*b7e0*/  HADD2.F32 R13, -RZ, R11.reuse.H1_H1 ;  /* 0x3000000bff0d7230 */ /* 0x110fe20000004100 */
[----:B------:R-:W-:Y:S01]  /*b7f0*/  MOV R14, R10 ;  /* 0x0000000a000e7202 */ /* 0x000fe20000000f00 */
[----:B------:R-:W-:Y:S02]  /*b800*/  HADD2.F32 R15, -RZ, R11.H0_H0 ;  /* 0x2000000bff0f7230 */ /* 0x000fe40000004100 */
[--C-:B---3--:R-:W-:Y:S02]  /*b810*/  HADD2.F32 R17, -RZ, R9.reuse.H0_H0 ;  /* 0x20000009ff117230 */ /* 0x108fe40000004100 */
[----:B------:R-:W-:-:S02]  /*b820*/  HADD2.F32 R16, -RZ, R9.H1_H1 ;  /* 0x30000009ff107230 */ /* 0x000fc40000004100 */
[----:B-----5:R-:W-:Y:S02]  /*b830*/  HADD2.F32 R0, -RZ, R5.H1_H1 ;  /* 0x30000005ff007230 */ /* 0x020fe40000004100 */
[----:B------:R-:W-:Y:S02]  /*b840*/  HADD2.F32 R9, -RZ, R4.H1_H1 ;  /* 0x30000004ff097230 */ /* 0x000fe40000004100 */
[----:B--2---:R-:W-:Y:S02]  /*b850*/  HADD2.F32 R11, -RZ, R7.H1_H1 ;  /* 0x30000007ff0b7230 */ /* 0x004fe40000004100 */
        /* <DEDUP_REMOVED lines=29> */
.L_x_2057:
[----:B------:R-:W-:Y:S05]  /*ba30*/  BSYNC B0 ;  /* 0x0000000000007941 */ /* 0x000fea0003800000 */
.L_x_2056:
[----:B------:R1:W-:Y:S01]  /*ba40*/  STS.128 [R154+0x2800], R8 ;  /* 0x002800089a007388 */ /* 0x0003e20000000c00 */
[----:B------:R-:W-:Y:S05]  /*ba50*/  BRA `(.L_x_2051) ;  /* 0x0000002000fc7947 */ /* 0x000fea0003800000 */
.L_x_2042:
[----:B------:R-:W-:Y:S04]  /*ba60*/  BSSY B1, `(.L_x_2058) ;  /* 0x000010e000017945 */ /* 0x000fe80003800000 */
[----:B------:R-:W-:Y:S05]  /*ba70*/  @!P1 BRA `(.L_x_2059) ;  /* 0x0000001000309947 */ /* 0x000fea0003800000 */
[----:B------:R1:W5:Y:S04]  /*ba80*/  LDG.E.128 R20, desc[UR6][R34.64+0x40] ;  /* 0x0000400622147981 */ /* 0x000368000c1e1d00 */
[----:B------:R1:W5:Y:S04]  /*ba90*/  LDG.E.128 R12, desc[UR6][R34.64+0x80] ;  /* 0x00008006220c7981 */ /* 0x000368000c1e1d00 */
        /* <DEDUP_REMOVED lines=16> */
[----:B------:R-:W2:Y:S01]  /*bba0*/  LDG.E.128 R24, desc[UR6][R24.64] ;  /* 0x0000000618187981 */ /* 0x000ea2000c1e1d00 */
        /* <DEDUP_REMOVED lines=9> */
[----:B--2---:R-:W-:Y:S02]  /*bc40*/  HADD2.F32 R46, -RZ, R27.H1_H1 ;  /* 0x3000001bff2e7230 */ /* 0x004fe40000004100 */
[--C-:B---3--:R-:W-:Y:S02]  /*bc50*/  HADD2.F32 R3, -RZ, R5.reuse.H0_H0 ;  /* 0x20000005ff037230 */ /* 0x108fe40000004100 */
[----:B------:R-:W-:Y:S02]  /*bc60*/  HADD2.F32 R33, -RZ, R5.H1_H1 ;  /* 0x30000005ff217230 */ /* 0x000fe40000004100 */
[--C-:B------:R-:W-:Y:S02]  /*bc70*/  HADD2.F32 R5, -RZ, R7.reuse.H0_H0 ;  /* 0x20000007ff057230 */ /* 0x100fe40000004100 */
[----:B------:R-:W-:Y:S02]  /*bc80*/  HADD2.F32 R7, -RZ, R7.H1_H1 ;  /* 0x30000007ff077230 */ /* 0x000fe40000004100 */
[----:B------:R-:W-:Y:S01]  /*bc90*/  @!P0 FADD.FTZ R3, -R3, -RZ ;  /* 0x800000ff03038221 */ /* 0x000fe20000010100 */
[----:B------:R-:W-:-:S02]  /*bca0*/  HADD2.F32 R36, -RZ, R4.H0_H0 ;  /* 0x20000004ff247230 */ /* 0x000fc40000004100 */
[----:B------:R-:W-:Y:S01]  /*bcb0*/  @!P0 FADD.FTZ R5, -R5, -RZ ;  /* 0x800000ff05058221 */ /* 0x000fe20000010100 */
[----:B------:R-:W-:Y:S02]  /*bcc0*/  HADD2.F32 R37, -RZ, R4.H1_H1 ;  /* 0x30000004ff257230 */ /* 0x000fe40000004100 */
[----:B------:R-:W-:Y:S01]  /*bcd0*/  @!P0 FADD.FTZ R7, -R7, -RZ ;  /* 0x800000ff07078221 */ /* 0x000fe20000010100 */
[----:B------:R-:W-:Y:S02]  /*bce0*/  HADD2.F32 R38, -RZ, R25.H0_H0 ;  /* 0x20000019ff267230 */ /* 0x000fe40000004100 */
[----:B------:R-:W-:Y:S02]  /*bcf0*/  HADD2.F32 R40, -RZ, R27.H0_H0 ;  /* 0x2000001bff287230 */ /* 0x000fe40000004100 */
[--C-:B------:R-:W-:Y:S02]  /*bd00*/  HADD2.F32 R4, -RZ, R6.reuse.H0_H0 ;  /* 0x20000006ff047230 */ /* 0x100fe40000004100 */
[----:B------:R-:W-:-:S02]  /*bd10*/  HADD2.F32 R6, -RZ, R6.H1_H1 ;  /* 0x30000006ff067230 */ /* 0x000fc40000004100 */
[----:B------:R-:W-:Y:S01]  /*bd20*/  FMUL.FTZ R46, R46, R7 ;  /* 0x000000072e2e7220 */ /* 0x000fe20000410000 */
[----:B------:R-:W-:Y:S01]  /*bd30*/  FMUL.FTZ R38, R38, R3 ;  /* 0x0000000326267220 */ /* 0x000fe20000410000 */
[----:B------:R-:W-:Y:S01]  /*bd40*/  FMUL.FTZ R40, R40, R5 ;  /* 0x0000000528287220 */ /* 0x000fe20000410000 */
[--C-:B------:R-:W-:Y:S02]  /*bd50*/  HADD2.F32 R7, -RZ, R24.reuse.H0_H0 ;  /* 0x20000018ff077230 */ /* 0x100fe40000004100 */
[----:B------:R-:W-:Y:S01]  /*bd60*/  @!P0 FADD.FTZ R37, -R37, -RZ ;  /* 0x800000ff25258221 */ /* 0x000fe20000010100 */
[----:B------:R-:W-:Y:S02]  /*bd70*/  HADD2.F32 R24, -RZ, R24.H1_H1 ;  /* 0x30000018ff187230 */ /* 0x000fe40000004100 */
[----:B------:R-:W-:Y:S01]  /*bd80*/  @!P0 FADD.FTZ R4, -R4, -RZ ;  /* 0x800000ff04048221 */ /* 0x000fe20000010100 */
[--C-:B------:R-:W-:Y:S02]  /*bd90*/  HADD2.F32 R5, -RZ, R26.reuse.H0_H0 ;  /* 0x2000001aff057230 */ /* 0x100fe40000004100 */
[----:B------:R-:W-:Y:S01]  /*bda0*/  @!P0 FADD.FTZ R6, -R6, -RZ ;  /* 0x800000ff06068221 */ /* 0x000fe20000010100 */
[----:B------:R-:W-:-:S02]  /*bdb0*/  HADD2.F32 R3, -RZ, R26.H1_H1 ;  /* 0x3000001aff037230 */ /* 0x000fc40000004100 */
[----:B------:R-:W-:Y:S01]  /*bdc0*/  @!P0 FADD.FTZ R36, -R36, -RZ ;  /* 0x800000ff24248221 */ /* 0x000fe20000010100 */
[----:B------:R-:W-:Y:S02]  /*bdd0*/  HADD2.F32 R42, -RZ, R25.H1_H1 ;  /* 0x30000019ff2a7230 */ /* 0x000fe40000004100 */
[----:B------:R-:W-:Y:S01]  /*bde0*/  @!P0 FADD.FTZ R33, -R33, -RZ ;  /* 0x800000ff21218221 */ /* 0x000fe20000010100 */
[----:B------:R-:W-:Y:S01]  /*bdf0*/  FMUL.FTZ R37, R24, R37 ;  /* 0x0000002518257220 */ /* 0x000fe20000410000 */
[----:B------:R-:W-:Y:S01]  /*be00*/  FMUL.FTZ R4, R5, R4 ;  /* 0x0000000405047220 */ /* 0x000fe20000410000 */
[----:B------:R-:W-:Y:S01]  /*be10*/  FMUL.FTZ R6, R3, R6 ;  /* 0x0000000603067220 */ /* 0x000fe20000410000 */
[----:B------:R-:W-:Y:S01]  /*be20*/  FMUL.FTZ R36, R7, R36 ;  /* 0x0000002407247220 */ /* 0x000fe20000410000 */
[----:B-----5:R-:W-:Y:S02]  /*be30*/  HADD2.F32 R3, -RZ, R29.H0_H0 ;  /* 0x2000001dff037230 */ /* 0x020fe40000004100 */
[----:B----4-:R-:W-:-:S02]  /*be40*/  HADD2.F32 R5, -RZ, R9.H0_H0 ;  /* 0x20000009ff057230 */ /* 0x010fc40000004100 */
[----:B------:R-:W-:Y:S02]  /*be50*/  HADD2.F32 R24, -RZ, R9.H1_H1 ;  /* 0x30000009ff187230 */ /* 0x000fe40000004100 */
[----:B------:R-:W-:Y:S01]  /*be60*/  FMUL.FTZ R42, R42, R33 ;  /* 0x000000212a2a7220 */ /* 0x000fe20000410000 */
[----:B------:R-:W-:Y:S02]  /*be70*/  HADD2.F32 R29, -RZ, R29.H1_H1 ;  /* 0x3000001dff1d7230 */ /* 0x000fe40000004100 */
[----:B------:R-:W-:Y:S02]  /*be80*/  HADD2.F32 R7, -RZ, R31.H0_H0 ;  /* 0x2000001fff077230 */ /* 0x000fe40000004100 */
[----:B------:R-:W-:Y:S02]  /*be90*/  HADD2.F32 R9, -RZ, R11.H0_H0 ;  /* 0x2000000bff097230 */ /* 0x000fe40000004100 */
[----:B------:R-:W-:Y:S01]  /*bea0*/  FFMA.FTZ R3, R3, R5, R38 ;  /* 0x0000000503037223 */ /* 0x000fe20000010026 */
[----:B------:R-:W-:Y:S01]  /*beb0*/  FFMA.FTZ R24, R29, R24, R42 ;  /* 0x000000181d187223 */ /* 0x000fe2000001002a */
[----:B------:R-:W-:-:S02]  /*bec0*/  HADD2.F32 R25, -RZ, R8.H0_H0 ;  /* 0x20000008ff197230 */ /* 0x000fc40000004100 */
[----:B------:R-:W-:Y:S01]  /*bed0*/  FFMA.FTZ R7, R7, R9, R40 ;  /* 0x0000000907077223 */ /* 0x000fe20000010028 */
[--C-:B------:R-:W-:Y:S02]  /*bee0*/  HADD2.F32 R27, -RZ, R10.reuse.H0_H0 ;  /* 0x2000000aff1b7230 */ /* 0x100fe40000004100 */
[----:B------:R-:W-:Y:S02]  /*bef0*/  HADD2.F32 R33, -RZ, R10.H1_H1 ;  /* 0x3000000aff217230 */ /* 0x000fe40000004100 */
[----:B------:R-:W-:Y:S02]  /*bf00*/  HADD2.F32 R5, -RZ, R28.H0_H0 ;  /* 0x2000001cff057230 */ /* 0x000fe40000004100 */
[--C-:B------:R-:W-:Y:S02]  /*bf10*/  HADD2.F32 R9, -RZ, R30.reuse.H0_H0 ;  /* 0x2000001eff097230 */ /* 0x100fe40000004100 */
[----:B------:R-:W-:Y:S02]  /*bf20*/  HADD2.F32 R29, -RZ, R30.H1_H1 ;  /* 0x3000001eff1d7230 */ /* 0x000fe40000004100 */
[----:B------:R-:W-:-:S02]  /*bf30*/  HADD2.F32 R11, -RZ, R11.H1_H1 ;  /* 0x3000000bff0b7230 */ /* 0x000fc40000004100 */
        /* <DEDUP_REMOVED lines=13> */
.L_x_2061:
[----:B------:R-:W-:Y:S05]  /*c010*/  BSYNC B0 ;  /* 0x0000000000007941 */ /* 0x000fea0003800000 */
.L_x_2060:
[----:B-----5:R2:W-:Y:S01]  /*c020*/  STS.128 [R154], R28 ;  /* 0x0000001c9a007388 */ /* 0x0205e20000000c00 */
[----:B------:R-:W-:Y:S01]  /*c030*/  IADD3 R4, R18, 0x20, RZ ;  /* 0x0000002012047810 */ /* 0x000fe20007ffe0ff */
[----:B------:R-:W-:Y:S03]  /*c040*/  BSSY B0, `(.L_x_2062) ;  /* 0x0000056000007945 */ /* 0x000fe60003800000 */
[----:B------:R-:W-:-:S13]  /*c050*/  ISETP.GE.AND P0, PT, R4, UR5, PT ;  /* 0x0000000504007c0c */ /* 0x000fda000bf06270 */
        /* <DEDUP_REMOVED lines=22> */
[----:B------:R-:W5:Y:S01]  /*c1c0*/  LDG.E.128 R8, desc[UR6][R10.64+0x40] ;  /* 0x000040060a087981 */ /* 0x000f62000c1e1d00 */
[----:B---3--:R-:W-:Y:S02]  /*c1d0*/  HADD2.F32 R36, -RZ, R24.H0_H0 ;  /* 0x20000018ff247230 */ /* 0x008fe40000004100 */
[----:B--2---:R-:W-:Y:S02]  /*c1e0*/  HADD2.F32 R31, -RZ, R25.H0_H0 ;  /* 0x20000019ff1f7230 */ /* 0x004fe40000004100 */
        /* <DEDUP_REMOVED lines=8> */
[--C-:B------:R-:W-:Y:S02]  /*c270*/  HADD2.F32 R6, -RZ, R7.reuse.H0_H0 ;  /* 0x20000007ff067230 */ /* 0x100fe40000004100 */
[----:B------:R-:W-:Y:S02]  /*c280*/  HADD2.F32 R7, -RZ, R7.H1_H1 ;  /* 0x30000007ff077230 */ /* 0x000fe40000004100 */
[----:B------:R-:W-:Y:S01]  /*c290*/  FMUL.FTZ R36, R36, R3 ;  /* 0x0000000324247220 */ /* 0x000fe20000410000 */
[----:B------:R-:W-:-:S02]  /*c2a0*/  HADD2.F32 R33, -RZ, R24.H1_H1 ;  /* 0x30000018ff217230 */ /* 0x000fc40000004100 */
[----:B------:R-:W-:Y:S01]  /*c2b0*/  FMUL.FTZ R31, R31, R4 ;  /* 0x000000041f1f7220 */ /* 0x000fe20000410000 */
[----:B------:R-:W-:Y:S02]  /*c2c0*/  HADD2.F32 R24, -RZ, R25.H1_H1 ;  /* 0x30000019ff187230 */ /* 0x000fe40000004100 */
[----:B------:R-:W-:Y:S01]  /*c2d0*/  @!P0 FADD.FTZ R28, -R28, -RZ ;  /* 0x800000ff1c1c8221 */ /* 0x000fe20000010100 */
[----:B------:R-:W-:Y:S02]  /*c2e0*/  HADD2.F32 R25, -RZ, R26.H1_H1 ;  /* 0x3000001aff197230 */ /* 0x000fe40000004100 */
[----:B------:R-:W-:Y:S01]  /*c2f0*/  @!P0 FADD.FTZ R30, -R30, -RZ ;  /* 0x800000ff1e1e8221 */ /* 0x000fe20000010100 */
[--C-:B------:R-:W-:Y:S02]  /*c300*/  HADD2.F32 R3, -RZ, R27.reuse.H0_H0 ;  /* 0x2000001bff037230 */ /* 0x100fe40000004100 */
[----:B------:R-:W-:Y:S01]  /*c310*/  @!P0 FADD.FTZ R6, -R6, -RZ ;  /* 0x800000ff06068221 */ /* 0x000fe20000010100 */
[----:B------:R-:W-:-:S02]  /*c320*/  HADD2.F32 R4, -RZ, R27.H1_H1 ;  /* 0x3000001bff047230 */ /* 0x000fc40000004100 */
[----:B------:R-:W-:Y:S01]  /*c330*/  @!P0 FADD.FTZ R7, -R7, -RZ ;  /* 0x800000ff07078221 */ /* 0x000fe20000010100 */
[----:B------:R-:W-:Y:S01]  /*c340*/  FMUL.FTZ R33, R33, R28 ;  /* 0x0000001c21217220 */ /* 0x000fe20000410000 */
[----:B------:R-:W-:Y:S02]  /*c350*/  HADD2.F32 R28, -RZ, R26.H0_H0 ;  /* 0x2000001aff1c7230 */ /* 0x000fe40000004100 */
[----:B------:R-:W-:Y:S01]  /*c360*/  FMUL.FTZ R30, R25, R30 ;  /* 0x0000001e191e7220 */ /* 0x000fe20000410000 */
[----:B------:R-:W-:Y:S01]  /*c370*/  FMUL.FTZ R6, R3, R6 ;  /* 0x0000000603067220 */ /* 0x000fe20000410000 */
[----:B------:R-:W-:Y:S01]  /*c380*/  FMUL.FTZ R7, R4, R7 ;  /* 0x0000000704077220 */ /* 0x000fe20000410000 */
[----:B------:R-:W-:Y:S01]  /*c390*/  @!P0 FADD.FTZ R29, -R29, -RZ ;  /* 0x800000ff1d1d8221 */ /* 0x000fe20000010100 */
[----:B------:R-:W-:Y:S01]  /*c3a0*/  @!P0 FADD.FTZ R5, -R5, -RZ ;  /* 0x800000ff05058221 */ /* 0x000fe20000010100 */
[--C-:B------:R-:W-:Y:S02]  /*c3b0*/  HADD2.F32 R3, -RZ, R20.reuse.H0_H0 ;  /* 0x20000014ff037230 */ /* 0x100fe40000004100 */
[----:B------:R-:W-:-:S02]  /*c3c0*/  HADD2.F32 R26, -RZ, R20.H1_H1 ;  /* 0x30000014ff1a7230 */ /* 0x000fc40000004100 */
[--C-:B-----5:R-:W-:Y:S02]  /*c3d0*/  HADD2.F32 R4, -RZ, R8.reuse.H0_H0 ;  /* 0x20000008ff047230 */ /* 0x120fe40000004100 */
[----:B------:R-:W-:Y:S02]  /*c3e0*/  HADD2.F32 R25, -RZ, R8.H1_H1 ;  /* 0x30000008ff197230 */ /* 0x000fe40000004100 */
[----:B------:R-:W-:Y:S02]  /*c3f0*/  HADD2.F32 R20, -RZ, R21.H0_H0 ;  /* 0x20000015ff147230 */ /* 0x000fe40000004100 */
[----:B------:R-:W-:Y:S02]  /*c400*/  HADD2.F32 R8, -RZ, R9.H0_H0 ;  /* 0x20000009ff087230 */ /* 0x000fe40000004100 */
[----:B------:R-:W-:Y:S01]  /*c410*/  FMUL.FTZ R24, R24, R29 ;  /* 0x0000001d18187220 */ /* 0x000fe20000410000 */
[----:B------:R-:W-:Y:S01]  /*c420*/  FMUL.FTZ R5, R28, R5 ;  /* 0x000000051c057220 */ /* 0x000fe20000410000 */
[----:B------:R-:W-:-:S02]  /*c430*/  HADD2.F32 R28, -RZ, R10.H0_H0 ;  /* 0x2000000aff1c7230 */ /* 0x000fc40000004100 */
[----:B------:R-:W-:Y:S02]  /*c440*/  HADD2.F32 R29, -RZ, R10.H1_H1 ;  /* 0x3000000aff1d7230 */ /* 0x000fe40000004100 */
[----:B------:R-:W-:Y:S01]  /*c450*/  FFMA.FTZ R8, R20, R8, R31 ;  /* 0x0000000814087223 */ /* 0x000fe2000001001f */
[--C-:B------:R-:W-:Y:S02]  /*c460*/  HADD2.F32 R27, -RZ, R11.reuse.H0_H0 ;  /* 0x2000000bff1b7230 */ /* 0x100fe40000004100 */
[----:B------:R-:W-:Y:S02]  /*c470*/  HADD2.F32 R10, -RZ, R11.H1_H1 ;  /* 0x3000000bff0a7230 */ /* 0x000fe40000004100 */
[--C-:B------:R-:W-:Y:S02]  /*c480*/  HADD2.F32 R11, -RZ, R23.reuse.H0_H0 ;  /* 0x20000017ff0b7230 */ /* 0x100fe40000004100 */
[----:B------:R-:W-:Y:S02]  /*c490*/  HADD2.F32 R20, -RZ, R23.H1_H1 ;  /* 0x30000017ff147230 */ /* 0x000fe40000004100 */
[----:B------:R-:W-:Y:S01]  /*c4a0*/  FFMA.FTZ R3, R3, R4, R36 ;  /* 0x0000000403037223 */ /* 0x000fe20000010024 */
[----:B------:R-:W-:-:S02]  /*c4b0*/  HADD2.F32 R4, -RZ, R22.H0_H0 ;  /* 0x20000016ff047230 */ /* 0x000fc40000004100 */
[----:B------:R-:W-:Y:S02]  /*c4c0*/  HADD2.F32 R23, -RZ, R22.H1_H1 ;  /* 0x30000016ff177230 */ /* 0x000fe40000004100 */
[----:B------:R-:W-:Y:S01]  /*c4d0*/  FFMA.FTZ R6, R11, R27, R6 ;  /* 0x0000001b0b067223 */ /* 0x000fe20000010006 */
[----:B------:R-:W-:Y:S02]  /*c4e0*/  HADD2.F32 R9, -RZ, R9.H1_H1 ;  /* 0x30000009ff097230 */ /* 0x000fe40000004100 */
[----:B------:R-:W-:Y:S01]  /*c4f0*/  FFMA.FTZ R7, R20, R10, R7 ;  /* 0x0000000a14077223 */ /* 0x000fe20000010007 */
[----:B------:R-:W-:Y:S02]  /*c500*/  HADD2.F32 R21, -RZ, R21.H1_H1 ;  /* 0x30000015ff157230 */ /* 0x000fe40000004100 */
[----:B------:R-:W-:Y:S01]  /*c510*/  FFMA.FTZ R4, R4, R28, R5 ;  /* 0x0000001c04047223 */ /* 0x000fe20000010005 */
[----:B------:R-:W-:Y:S01]  /*c520*/  FFMA.FTZ R23, R23, R29, R30 ;  /* 0x0000001d17177223 */ /* 0x000fe2000001001e */
[----:B------:R-:W-:Y:S01]  /*c530*/  FFMA.FTZ R26, R26, R25, R33 ;  /* 0x000000191a1a7223 */ /* 0x000fe20000010021 */
[----:B------:R-:W-:Y:S01]  /*c540*/  F2FP.F16.F32.PACK_AB R6, R7, R6 ;  /* 0x000000060706723e */ /* 0x000fe200000000ff */
[----:B------:R-:W-:-:S02]  /*c550*/  FFMA.FTZ R9, R21, R9, R24 ;  /* 0x0000000915097223 */ /* 0x000fc40000010018 */
[----:B------:R-:W-:Y:S02]  /*c560*/  F2FP.F16.F32.PACK_AB R22, R23, R4 ;  /* 0x000000041716723e */ /* 0x000fe400000000ff */
[----:B------:R-:W-:Y:S02]  /*c570*/  F2FP.F16.F32.PACK_AB R20, R26, R3 ;  /* 0x000000031a14723e */ /* 0x000fe400000000ff */
[----:B------:R-:W-:Y:S02]  /*c580*/  F2FP.F16.F32.PACK_AB R21, R9, R8 ;  /* 0x000000080915723e */ /* 0x000fe400000000ff */
[----:B------:R-:W-:Y:S02]  /*c590*/  MOV R23, R6 ;  /* 0x0000000600177202 */ /* 0x000fe40000000f00 */
.L_x_2063:
[----:B------:R-:W-:Y:S05]  /*c5a0*/  BSYNC B0 ;  /* 0x0000000000007941 */ /* 0x000fea0003800000 */
.L_x_2062:
[----:B------:R3:W-:Y:S01]  /*c5b0*/  STS.128 [R154+0x1000], R20 ;  /* 0x001000149a007388 */ /* 0x0007e20000000c00 */
        /* <DEDUP_REMOVED lines=26> */
[----:B--2---:R-:W-:Y:S02]  /*c760*/  HADD2.F32 R28, -RZ, R20.H0_H0 ;  /* 0x20000014ff1c7230 */ /* 0x004fe40000004100 */
[----:B------:R-:W-:Y:S02]  /*c770*/  HADD2.F32 R27, -RZ, R21.H0_H0 ;  /* 0x20000015ff1b7230 */ /* 0x000fe40000004100 */
[--C-:B---3--:R-:W-:Y:S02]  /*c780*/  HADD2.F32 R3, -RZ, R4.reuse.H0_H0 ;  /* 0x20000004ff037230 */ /* 0x108fe40000004100 */
        /* <DEDUP_REMOVED lines=12> */
[----:B------:R-:W-:Y:S01]  /*c850*/  @!P0 FADD.FTZ R24, -R24, -RZ ;  /* 0x800000ff18188221 */ /* 0x000fe20000010100 */
[--C-:B------:R-:W-:Y:S02]  /*c860*/  HADD2.F32 R3, -RZ, R23.reuse.H0_H0 ;  /* 0x20000017ff037230 */ /* 0x100fe40000004100 */
[----:B------:R-:W-:Y:S01]  /*c870*/  @!P0 FADD.FTZ R6, -R6, -RZ ;  /* 0x800000ff06068221 */ /* 0x000fe20000010100 */
[----:B------:R-:W-:Y:S02]  /*c880*/  HADD2.F32 R4, -RZ, R23.H1_H1 ;  /* 0x30000017ff047230 */ /* 0x000fe40000004100 */
[----:B------:R-:W-:Y:S01]  /*c890*/  @!P0 FADD.FTZ R7, -R7, -RZ ;  /* 0x800000ff07078221 */ /* 0x000fe20000010100 */
[----:B------:R-:W-:Y:S02]  /*c8a0*/  HADD2.F32 R20, -RZ, R21.H1_H1 ;  /* 0x30000015ff147230 */ /* 0x000fe40000004100 */
[----:B------:R-:W-:Y:S01]  /*c8b0*/  @!P0 FADD.FTZ R25, -R25, -RZ ;  /* 0x800000ff19198221 */ /* 0x000fe20000010100 */
[----:B------:R-:W-:Y:S01]  /*c8c0*/  FMUL.FTZ R29, R29, R24 ;  /* 0x000000181d1d7220 */ /* 0x000fe20000410000 */
[----:B------:R-:W-:-:S02]  /*c8d0*/  HADD2.F32 R24, -RZ, R22.H0_H0 ;  /* 0x20000016ff187230 */ /* 0x000fc40000004100 */
[----:B------:R-:W-:Y:S01]  /*c8e0*/  FMUL.FTZ R6, R3, R6 ;  /* 0x0000000603067220 */ /* 0x000fe20000410000 */
[----:B------:R-:W-:Y:S01]  /*c8f0*/  FMUL.FTZ R7, R4, R7 ;  /* 0x0000000704077220 */ /* 0x000fe20000410000 */
[----:B------:R-:W-:Y:S02]  /*c900*/  HADD2.F32 R21, -RZ, R22.H1_H1 ;  /* 0x30000016ff157230 */ /* 0x000fe40000004100 */
[----:B------:R-:W-:Y:S01]  /*c910*/  @!P0 FADD.FTZ R5, -R5, -RZ ;  /* 0x800000ff05058221 */ /* 0x000fe20000010100 */
[----:B------:R-:W-:Y:S02]  /*c920*/  HADD2.F32 R4, -RZ, R13.H0_H0 ;  /* 0x2000000dff047230 */ /* 0x000fe40000004100 */
[----:B------:R-:W-:Y:S01]  /*c930*/  @!P0 FADD.FTZ R26, -R26, -RZ ;  /* 0x800000ff1a1a8221 */ /* 0x000fe20000010100 */
[----:B----4-:R-:W-:Y:S02]  /*c940*/  HADD2.F32 R3, -RZ, R9.H0_H0 ;  /* 0x20000009ff037230 */ /* 0x010fe40000004100 */
[----:B------:R-:W-:Y:S01]  /*c950*/  FMUL.FTZ R20, R20, R25 ;  /* 0x0000001914147220 */ /* 0x000fe20000410000 */
[----:B------:R-:W-:-:S02]  /*c960*/  HADD2.F32 R13, -RZ, R13.H1_H1 ;  /* 0x3000000dff0d7230 */ /* 0x000fc40000004100 */
[----:B------:R-:W-:Y:S02]  /*c970*/  HADD2.F32 R9, -RZ, R9.H1_H1 ;  /* 0x30000009ff097230 */ /* 0x000fe40000004100 */
[----:B------:R-:W-:Y:S01]  /*c980*/  FMUL.FTZ R5, R24, R5 ;  /* 0x0000000518057220 */ /* 0x000fe20000410000 */
[----:B------:R-:W-:Y:S01]  /*c990*/  FMUL.FTZ R26, R21, R26 ;  /* 0x0000001a151a7220 */ /* 0x000fe20000410000 */
[--C-:B------:R-:W-:Y:S02]  /*c9a0*/  HADD2.F32 R23, -RZ, R11.reuse.H0_H0 ;  /* 0x2000000bff177230 */ /* 0x100fe40000004100 */
[----:B------:R-:W-:Y:S01]  /*c9b0*/  FFMA.FTZ R3, R4, R3, R27 ;  /* 0x0000000304037223 */ /* 0x000fe2000001001b */
[----:B------:R-:W-:Y:S02]  /*c9c0*/  HADD2.F32 R24, -RZ, R11.H1_H1 ;  /* 0x3000000bff187230 */ /* 0x000fe40000004100 */
[----:B------:R-:W-:Y:S01]  /*c9d0*/  FFMA.FTZ R20, R13, R9, R20 ;  /* 0x000000090d147223 */ /* 0x000fe20000010014 */
[----:B------:R-:W-:-:S02]  /*c9e0*/  HADD2.F32 R21, -RZ, R12.H0_H0 ;  /* 0x2000000cff157230 */ /* 0x000fc40000004100 */
[----:B------:R-:W-:Y:S02]  /*c9f0*/  HADD2.F32 R22, -RZ, R8.H0_H0 ;  /* 0x20000008ff167230 */ /* 0x000fe40000004100 */
[--C-:B------:R-:W-:Y:S02]  /*ca00*/  HADD2.F32 R30, -RZ, R10.reuse.H0_H0 ;  /* 0x2000000aff1e7230 */ /* 0x100fe40000004100 */
[----:B------:R-:W-:Y:S02]  /*ca10*/  HADD2.F32 R11, -RZ, R10.H1_H1 ;  /* 0x3000000aff0b7230 */ /* 0x000fe40000004100 */
        /* <DEDUP_REMOVED lines=16> */
.L_x_2065:
[----:B------:R-:W-:Y:S05]  /*cb20*/  BSYNC B0 ;  /* 0x0000000000007941 */ /* 0x000fea0003800000 */
.L_x_2064:
[----:B------:R4:W-:Y:S02]  /*cb30*/  STS.128 [R154+0x2000], R12 ;  /* 0x0020000c9a007388 */ /* 0x0009e40000000c00 */
.L_x_2059:
[----:B------:R-:W-:Y:S05]  /*cb40*/  BSYNC B1 ;  /* 0x0000000000017941 */ /* 0x000fea0003800000 */
.L_x_2058:
[----:B------:R-:W-:-:S05]  /*cb50*/  VIADD R3, R144, 0x20 ;  /* 0x0000002090037836 */ /* 0x000fca0000000000 */
[----:B------:R-:W-:-:S04]  /*cb60*/  ISETP.GE.AND P0, PT, R3, R32, PT ;  /* 0x000000200300720c */ /* 0x000fc80003f06270 */
[----:B------:R-:W-:-:S13]  /*cb70*/  ISETP.LT.OR P0, PT, R58, -0x83, P0 ;  /* 0xffffff7d3a00780c */ /* 0x000fda0000701670 */
[----:B------:R-:W-:Y:S05]  /*cb80*/  @P0 BRA `(.L_x_2051) ;  /* 0x0000001000b00947 */ /* 0x000fea0003800000 */
[----:B---3--:R3:W5:Y:S04]  /*cb90*/  LDG.E.128 R20, desc[UR6][R16.64+0x40] ;  /* 0x0000400610147981 */ /* 0x008768000c1e1d00 */
[----:B----4-:R3:W5:Y:S04]  /*cba0*/  LDG.E.128 R12, desc[UR6][R16.64+0x80] ;  /* 0x00008006100c7981 */ /* 0x010768000c1e1d00 */
[----:B--2---:R3:W5:Y:S01]  /*cbb0*/  LDG.E.128 R28, desc[UR6][R16.64] ;  /* 0x00000006101c7981 */ /* 0x004762000c1e1d00 */
        /* <DEDUP_REMOVED lines=14> */
[----:B------:R-:W-:Y:S01]  /*cca0*/  IMAD.WIDE R24, R7, 0x2, R16 ;  /* 0x0000000207187825 */ /* 0x000fe200078e0210 */
[----:B------:R-:W-:Y:S02]  /*ccb0*/  LEA.HI.X.SX32 R6, R6, R9, 0x1, P1 ;  /* 0x0000000906067211 */ /* 0x000fe400008f0eff */
[----:B------:R-:W-:-:S02]  /*ccc0*/  LEA R4, P1, R5, UR8, 0x1 ;  /* 0x0000000805047c11 */ /* 0x000fc4000f8208ff */
[----:B------:R-:W-:Y:S01]  /*ccd0*/  MOV R11, RZ ;  /* 0x000000ff000b7202 */ /* 0x000fe20000000f00 */
[----:B------:R-:W2:Y:S01]  /*cce0*/  LDG.E.128 R24, desc[UR6][R24.64] ;  /* 0x0000000618187981 */ /* 0x000ea2000c1e1d00 */
        /* <DEDUP_REMOVED lines=8> */
[----:B------:R-:W3:Y:S01]  /*cd70*/  LDG.E.128 R8, desc[UR6][R8.64] ;  /* 0x0000000608087981 */ /* 0x000ee2000c1e1d00 */
[----:B--2---:R-:W-:Y:S01]  /*cd80*/  MOV R32, R27 ;  /* 0x0000001b00207202 */ /* 0x004fe20000000f00 */
[----:B------:R-:W-:Y:S02]  /*cd90*/  HADD2.F32 R36, -RZ, R24.H0_H0 ;  /* 0x20000018ff247230 */ /* 0x000fe40000004100 */
[--C-:B----4-:R-:W-:Y:S02]  /*cda0*/  HADD2.F32 R27, -RZ, R4.reuse.H0_H0 ;  /* 0x20000004ff1b7230 */ /* 0x110fe40000004100 */
[----:B------:R-:W-:Y:S02]  /*cdb0*/  HADD2.F32 R33, -RZ, R4.H1_H1 ;  /* 0x30000004ff217230 */ /* 0x000fe40000004100 */
[--C-:B------:R-:W-:Y:S02]  /*cdc0*/  HADD2.F32 R4, -RZ, R5.reuse.H0_H0 ;  /* 0x20000005ff047230 */ /* 0x100fe40000004100 */
[----:B------:R-:W-:Y:S01]  /*cdd0*/  @!P0 FADD.FTZ R27, -R27, -RZ ;  /* 0x800000ff1b1b8221 */ /* 0x000fe20000010100 */
[----:B-1----:R-:W-:-:S02]  /*cde0*/  HADD2.F32 R34, -RZ, R5.H1_H1 ;  /* 0x30000005ff227230 */ /* 0x002fc40000004100 */
        /* <DEDUP_REMOVED lines=26> */
[--C-:B---3--:R-:W-:Y:S02]  /*cf90*/  HADD2.F32 R4, -RZ, R8.reuse.H0_H0 ;  /* 0x20000008ff047230 */ /* 0x108fe40000004100 */
        /* <DEDUP_REMOVED lines=27> */
.L_x_2067:
[----:B------:R-:W-:Y:S05]  /*d150*/  BSYNC B0 ;  /* 0x0000000000007941 */ /* 0x000fea0003800000 */
.L_x_2066:
[----:B-----5:R2:W-:Y:S01]  /*d160*/  STS.128 [R154+0x800], R28 ;  /* 0x0008001c9a007388 */ /* 0x0205e20000000c00 */
[----:B------:R-:W-:Y:S01]  /*d170*/  IADD3 R4, R18, 0x20, RZ ;  /* 0x0000002012047810 */ /* 0x000fe20007ffe0ff */
[----:B------:R-:W-:Y:S03]  /*d180*/  BSSY B0, `(.L_x_2068) ;  /* 0x000005a000007945 */ /* 0x000fe60003800000 */
[----:B------:R-:W-:-:S13]  /*d190*/  ISETP.GE.AND P0, PT, R4, UR5, PT ;  /* 0x0000000504007c0c */ /* 0x000fda000bf06270 */
        /* <DEDUP_REMOVED lines=26> */
[----:B------:R-:W5:Y:S01]  /*d340*/  LDG.E.128 R8, desc[UR6][R8.64] ;  /* 0x0000000608087981 */ /* 0x000f62000c1e1d00 */
[----:B--2---:R-:W-:Y:S01]  /*d350*/  MOV R28, R27 ;  /* 0x0000001b001c7202 */ /* 0x004fe20000000f00 */
[----:B------:R-:W-:Y:S02]  /*d360*/  HADD2.F32 R33, -RZ, R25.H0_H0 ;  /* 0x20000019ff217230 */ /* 0x000fe40000004100 */
[--C-:B----4-:R-:W-:Y:S02]  /*d370*/  HADD2.F32 R27, -RZ, R4.reuse.H0_H0 ;  /* 0x20000004ff1b7230 */ /* 0x110fe40000004100 */
[----:B------:R-:W-:Y:S02]  /*d380*/  HADD2.F32 R29, -RZ, R4.H1_H1 ;  /* 0x30000004ff1d7230 */ /* 0x000fe40000004100 */
[--C-:B------:R-:W-:Y:S02]  /*d390*/  HADD2.F32 R4, -RZ, R5.reuse.H0_H0 ;  /* 0x20000005ff047230 */ /* 0x100fe40000004100 */
[----:B------:R-:W-:Y:S01]  /*d3a0*/  @!P0 FADD.FTZ R27, -R27, -RZ ;  /* 0x800000ff1b1b8221 */ /* 0x000fe20000010100 */
[----:B------:R-:W-:-:S02]  /*d3b0*/  HADD2.F32 R30, -RZ, R5.H1_H1 ;  /* 0x30000005ff1e7230 */ /* 0x000fc40000004100 */
[----:B------:R-:W-:Y:S02]  /*d3c0*/  HADD2.F32 R32, -RZ, R24.H0_H0 ;  /* 0x20000018ff207230 */ /* 0x000fe40000004100 */
[----:B------:R-:W-:Y:S01]  /*d3d0*/  @!P0 FADD.FTZ R4, -R4, -RZ ;  /* 0x800000ff04048221 */ /* 0x000fe20000010100 */
[--C-:B------:R-:W-:Y:S02]  /*d3e0*/  HADD2.F32 R5, -RZ, R6.reuse.H0_H0 ;  /* 0x20000006ff057230 */ /* 0x100fe40000004100 */
[----:B------:R-:W-:Y:S02]  /*d3f0*/  HADD2.F32 R31, -RZ, R6.H1_H1 ;  /* 0x30000006ff1f7230 */ /* 0x000fe40000004100 */
[----:B------:R-:W-:Y:S02]  /*d400*/  HADD2.F32 R6, -RZ, R7.H0_H0 ;  /* 0x20000007ff067230 */ /* 0x000fe40000004100 */
[----:B------:R-:W-:Y:S01]  /*d410*/  FMUL.FTZ R33, R33, R4 ;  /* 0x0000000421217220 */ /* 0x000fe20000410000 */
[----:B------:R-:W-:Y:S01]  /*d420*/  FMUL.FTZ R32, R32, R27 ;  /* 0x0000001b20207220 */ /* 0x000fe20000410000 */
[----:B------:R-:W-:-:S02]  /*d430*/  HADD2.F32 R4, -RZ, R26.H0_H0 ;  /* 0x2000001aff047230 */ /* 0x000fc40000004100 */
[----:B------:R-:W-:Y:S01]  /*d440*/  @!P0 FADD.FTZ R29, -R29, -RZ ;  /* 0x800000ff1d1d8221 */ /* 0x000fe20000010100 */
[----:B------:R-:W-:Y:S02]  /*d450*/  HADD2.F32 R24, -RZ, R24.H1_H1 ;  /* 0x30000018ff187230 */ /* 0x000fe40000004100 */
[----:B------:R-:W-:Y:S01]  /*d460*/  @!P0 FADD.FTZ R5, -R5, -RZ ;  /* 0x800000ff05058221 */ /* 0x000fe20000010100 */
[----:B------:R-:W-:Y:S02]  /*d470*/  HADD2.F32 R26, -RZ, R26.H1_H1 ;  /* 0x3000001aff1a7230 */ /* 0x000fe40000004100 */
[----:B------:R-:W-:Y:S01]  /*d480*/  @!P0 FADD.FTZ R31, -R31, -RZ ;  /* 0x800000ff1f1f8221 */ /* 0x000fe20000010100 */
[----:B------:R-:W-:Y:S02]  /*d490*/  HADD2.F32 R27, -RZ, R28.H0_H0 ;  /* 0x2000001cff1b7230 */ /* 0x000fe40000004100 */
[----:B------:R-:W-:Y:S01]  /*d4a0*/  @!P0 FADD.FTZ R6, -R6, -RZ ;  /* 0x800000ff06068221 */ /* 0x000fe20000010100 */
[----:B------:R-:W-:-:S02]  /*d4b0*/  HADD2.F32 R7, -RZ, R7.H1_H1 ;  /* 0x30000007ff077230 */ /* 0x000fc40000004100 */
[----:B------:R-:W-:Y:S01]  /*d4c0*/  FMUL.FTZ R24, R24, R29 ;  /* 0x0000001d18187220 */ /* 0x000fe20000410000 */
[----:B------:R-:W-:Y:S01]  /*d4d0*/  FMUL.FTZ R5, R4, R5 ;  /* 0x0000000504057220 */ /* 0x000fe20000410000 */
[----:B------:R-:W-:Y:S01]  /*d4e0*/  FMUL.FTZ R31, R26, R31 ;  /* 0x0000001f1a1f7220 */ /* 0x000fe20000410000 */
[----:B------:R-:W-:Y:S01]  /*d4f0*/  FMUL.FTZ R6, R27, R6 ;  /* 0x000000061b067220 */ /* 0x000fe20000410000 */
[----:B------:R-:W-:Y:S02]  /*d500*/  HADD2.F32 R25, -RZ, R25.H1_H1 ;  /* 0x30000019ff197230 */ /* 0x000fe40000004100 */
[----:B------:R-:W-:Y:S01]  /*d510*/  @!P0 FADD.FTZ R30, -R30, -RZ ;  /* 0x800000ff1e1e8221 */ /* 0x000fe20000010100 */
[--C-:B------:R-:W-:Y:S02]  /*d520*/  HADD2.F32 R27, -RZ, R20.reuse.H0_H0 ;  /* 0x20000014ff1b7230 */ /* 0x100fe40000004100 */
[----:B------:R-:W-:Y:S02]  /*d530*/  HADD2.F32 R29, -RZ, R20.H1_H1 ;  /* 0x30000014ff1d7230 */ /* 0x000fe40000004100 */
[----:B-----5:R-:W-:-:S02]  /*d540*/  HADD2.F32 R4, -RZ, R8.H0_H0 ;  /* 0x20000008ff047230 */ /* 0x020fc40000004100 */
[----:B------:R-:W-:Y:S02]  /*d550*/  HADD2.F32 R26, -RZ, R8.H1_H1 ;  /* 0x30000008ff1a7230 */ /* 0x000fe40000004100 */
[----:B------:R-:W-:Y:S01]  /*d560*/  @!P0 FADD.FTZ R7, -R7, -RZ ;  /* 0x800000ff07078221 */ /* 0x000fe20000010100 */
[----:B------:R-:W-:Y:S02]  /*d570*/  HADD2.F32 R28, -RZ, R28.H1_H1 ;  /* 0x3000001cff1c7230 */ /* 0x000fe40000004100 */
[----:B------:R-:W-:Y:S02]  /*d580*/  HADD2.F32 R20, -RZ, R21.H0_H0 ;  /* 0x20000015ff147230 */ /* 0x000fe40000004100 */
[--C-:B------:R-:W-:Y:S02]  /*d590*/  HADD2.F32 R8, -RZ, R9.reuse.H0_H0 ;  /* 0x20000009ff087230 */ /* 0x100fe40000004100 */
[----:B------:R-:W-:Y:S01]  /*d5a0*/  FMUL.FTZ R25, R25, R30 ;  /* 0x0000001e19197220 */ /* 0x000fe20000410000 */
[----:B------:R-:W-:Y:S01]  /*d5b0*/  FMUL.FTZ R7, R28, R7 ;  /* 0x000000071c077220 */ /* 0x000fe20000410000 */
[----:B------:R-:W-:-:S02]  /*d5c0*/  HADD2.F32 R30, -RZ, R9.H1_H1 ;  /* 0x30000009ff1e7230 */ /* 0x000fc40000004100 */
[----:B------:R-:W-:Y:S01]  /*d5d0*/  FFMA.FTZ R29, R29, R26, R24 ;  /* 0x0000001a1d1d7223 */ /* 0x000fe20000010018 */
[----:B------:R-:W-:Y:S01]  /*d5e0*/  FFMA.FTZ R8, R20, R8, R33 ;  /* 0x0000000814087223 */ /* 0x000fe20000010021 */
[----:B------:R-:W-:Y:S02]  /*d5f0*/  HADD2.F32 R28, -RZ, R10.H0_H0 ;  /* 0x2000000aff1c7230 */ /* 0x000fe40000004100 */
[--C-:B------:R-:W-:Y:S02]  /*d600*/  HADD2.F32 R9, -RZ, R11.reuse.H0_H0 ;  /* 0x2000000bff097230 */ /* 0x100fe40000004100 */
[----:B-1----:R-:W-:Y:S02]  /*d610*/  HADD2.F32 R34, -RZ, R11.H1_H1 ;  /* 0x3000000bff227230 */ /* 0x002fe40000004100 */
        /* <DEDUP_REMOVED lines=16> */
.L_x_2069:
[----:B------:R-:W-:Y:S05]  /*d720*/  BSYNC B0 ;  /* 0x0000000000007941 */ /* 0x000fea0003800000 */
.L_x_2068:
[----:B------:R4:W-:Y:S01]  /*d730*/  STS.128 [R154+0x1800], R20 ;  /* 0x001800149a007388 */ /* 0x0009e20000000c00 */
[----:B------:R-:W-:Y:S01]  /*d740*/  IADD3 R18, R18, 0x40, RZ ;  /* 0x0000004012127810 */ /* 0x000fe20007ffe0ff */
[----:B------:R-:W-:Y:S03]  /*d750*/  BSSY B0, `(.L_x_2070) ;  /* 0x0000058000007945 */ /* 0x000fe60003800000 */
[----:B------:R-:W-:-:S13]  /*d760*/  ISETP.GE.AND P0, PT, R18, UR5, PT ;  /* 0x0000000512007c0c */ /* 0x000fda000bf06270 */
[----:B------:R-:W-:Y:S05]  /*d770*/  @P0 BRA `(.L_x_2071) ;  /* 0x0000000400540947 */ /* 0x000fea0003800000 */
[----:B------:R-:W-:Y:S01]  /*d780*/  ISETP.GE.AND P0, PT, R18, R125, PT ;  /* 0x0000007d1200720c */ /* 0x000fe20003f06270 */
[----:B------:R-:W-:Y:S01]  /*d790*/  ULDC.64 UR8, c[0x0][0x360] ;  /* 0x0000d80000087ab9 */ /* 0x000fe20000000a00 */
[----:B------:R-:W-:Y:S02]  /*d7a0*/  IADD3 R129, R129, 0x40, RZ ;  /* 0x0000004081817810 */ /* 0x000fe40007ffe0ff */
[----:B------:R-:W-:Y:S02]  /*d7b0*/  MOV R5, RZ ;  /* 0x000000ff00057202 */ /* 0x000fe40000000f00 */
[----:B------:R-:W-:-:S04]  /*d7c0*/  IADD3 R0, P1, R129, R0, RZ ;  /* 0x0000000081007210 */ /* 0x000fc80007f3e0ff */
[----:B------:R-:W-:-:S03]  /*d7d0*/  LEA.HI.X.SX32 R2, R129, R2, 0x1, P1 ;  /* 0x0000000281027211 */ /* 0x000fc600008f0eff */
[----:B------:R-:W-:-:S04]  /*d7e0*/  @P0 SHF.R.S32.HI R4, RZ, 0x1, R128 ;  /* 0x00000001ff040819 */ /* 0x000fc80000011480 */
[C---:B------:R-:W-:Y:S02]  /*d7f0*/  @P0 IADD3 R5, -R4.reuse, RZ, RZ ;  /* 0x000000ff04050210 */ /* 0x040fe40007ffe1ff */
[----:B------:R-:W-:Y:S02]  /*d800*/  @P0 IADD3 R125, -R4, RZ, RZ ;  /* 0x000000ff047d0210 */ /* 0x000fe40007ffe1ff */
[----:B------:R-:W-:Y:S02]  /*d810*/  IADD3 R6, P1, R5, R0, RZ ;  /* 0x0000000005067210 */ /* 0x000fe40007f3e0ff */
[----:B------:R-:W-:Y:S01]  /*d820*/  @P0 SHF.R.S32.HI R128, RZ, 0x1, R128 ;  /* 0x00000001ff800819 */ /* 0x000fe20000011480 */
[----:B---3--:R-:W-:Y:S01]  /*d830*/  IMAD.WIDE R16, R125, 0x2, R16 ;  /* 0x000000027d107825 */ /* 0x008fe200078e0210 */
[----:B------:R-:W-:Y:S02]  /*d840*/  LEA.HI.X.SX32 R5, R5, R2, 0x1, P1 ;  /* 0x0000000205057211 */ /* 0x000fe400008f0eff */
[----:B------:R-:W-:-:S02]  /*d850*/  LEA R4, P1, R6, UR8, 0x1 ;  /* 0x0000000806047c11 */ /* 0x000fc4000f8208ff */
[----:B------:R-:W-:Y:S01]  /*d860*/  MOV R9, RZ ;  /* 0x000000ff00097202 */ /* 0x000fe20000000f00 */
[----:B------:R-:W4:Y:S01]  /*d870*/  LDG.E.128 R16, desc[UR6][R16.64+0x80] ;  /* 0x0000800610107981 */ /* 0x000f22000c1e1d00 */
        /* <DEDUP_REMOVED lines=8> */
[----:B------:R-:W5:Y:S01]  /*d900*/  LDG.E.128 R8, desc[UR6][R8.64] ;  /* 0x0000000608087981 */ /* 0x000f62000c1e1d00 */
[----:B----4-:R-:W-:Y:S02]  /*d910*/  HADD2.F32 R23, -RZ, R16.H0_H0 ;  /* 0x20000010ff177230 */ /* 0x010fe40000004100 */
[----:B------:R-:W-:Y:S02]  /*d920*/  HADD2.F32 R25, -RZ, R17.H0_H0 ;  /* 0x20000011ff197230 */ /* 0x000fe40000004100 */
[----:B---3--:R-:W-:Y:S02]  /*d930*/  HADD2.F32 R0, -RZ, R4.H0_H0 ;  /* 0x20000004ff007230 */ /* 0x008fe40000004100 */
[--C-:B------:R-:W-:Y:S02]  /*d940*/  HADD2.F32 R2, -RZ, R5.reuse.H0_H0 ;  /* 0x20000005ff027230 */ /* 0x100fe40000004100 */
[----:B------:R-:W-:Y:S02]  /*d950*/  HADD2.F32 R20, -RZ, R5.H1_H1 ;  /* 0x30000005ff147230 */ /* 0x000fe40000004100 */
[----:B------:R-:W-:Y:S01]  /*d960*/  @!P0 FADD.FTZ R0, -R0, -RZ ;  /* 0x800000ff00008221 */ /* 0x000fe20000010100 */
[----:B------:R-:W-:-:S02]  /*d970*/  HADD2.F32 R5, -RZ, R6.H0_H0 ;  /* 0x20000006ff057230 */ /* 0x000fc40000004100 */
[----:B------:R-:W-:Y:S01]  /*d980*/  @!P0 FADD.FTZ R2, -R2, -RZ ;  /* 0x800000ff02028221 */ /* 0x000fe20000010100 */
[----:B------:R-:W-:Y:S02]  /*d990*/  HADD2.F32 R21, -RZ, R6.H1_H1 ;  /* 0x30000006ff157230 */ /* 0x000fe40000004100 */
[--C-:B------:R-:W-:Y:S02]  /*d9a0*/  HADD2.F32 R6, -RZ, R7.reuse.H0_H0 ;  /* 0x20000007ff067230 */ /* 0x100fe40000004100 */
[----:B------:R-:W-:Y:S02]  /*d9b0*/  HADD2.F32 R7, -RZ, R7.H1_H1 ;  /* 0x30000007ff077230 */ /* 0x000fe40000004100 */
[----:B------:R-:W-:Y:S02]  /*d9c0*/  HADD2.F32 R4, -RZ, R4.H1_H1 ;  /* 0x30000004ff047230 */ /* 0x000fe40000004100 */
        /* <DEDUP_REMOVED lines=8> */
[----:B------:R-:W-:Y:S02]  /*da50*/  HADD2.F32 R17, -RZ, R17.H1_H1 ;  /* 0x30000011ff117230 */ /* 0x000fe40000004100 */
[----:B------:R-:W-:Y:S01]  /*da60*/  FMUL.FTZ R5, R2, R5 ;  /* 0x0000000502057220 */ /* 0x000fe20000410000 */
[----:B------:R-:W-:Y:S01]  /*da70*/  FMUL.FTZ R7, R0, R7 ;  /* 0x0000000700077220 */ /* 0x000fe20000410000 */
[----:B------:R-:W-:Y:S01]  /*da80*/  @!P0 FADD.FTZ R20, -R20, -RZ ;  /* 0x800000ff14148221 */ /* 0x000fe20000010100 */
[----:B------:R-:W-:Y:S01]  /*da90*/  FMUL.FTZ R27, R27, R4 ;  /* 0x000000041b1b7220 */ /* 0x000fe20000410000 */
[----:B------:R-:W-:-:S02]  /*daa0*/  HADD2.F32 R18, -RZ, R18.H1_H1 ;  /* 0x30000012ff127230 */ /* 0x000fc40000004100 */
[----:B------:R-:W-:Y:S01]  /*dab0*/  @!P0 FADD.FTZ R21, -R21, -RZ ;  /* 0x800000ff15158221 */ /* 0x000fe20000010100 */
[----:B------:R-:W-:Y:S02]  /*dac0*/  HADD2.F32 R0, -RZ, R12.H0_H0 ;  /* 0x2000000cff007230 */ /* 0x000fe40000004100 */
[--C-:B-----5:R-:W-:Y:S02]  /*dad0*/  HADD2.F32 R2, -RZ, R8.reuse.H0_H0 ;  /* 0x20000008ff027230 */ /* 0x120fe40000004100 */
[----:B------:R-:W-:Y:S02]  /*dae0*/  HADD2.F32 R16, -RZ, R8.H1_H1 ;  /* 0x30000008ff107230 */ /* 0x000fe40000004100 */
[----:B------:R-:W-:Y:S02]  /*daf0*/  HADD2.F32 R12, -RZ, R12.H1_H1 ;  /* 0x3000000cff0c7230 */ /* 0x000fe40000004100 */
[----:B------:R-:W-:Y:S02]  /*db00*/  HADD2.F32 R4, -RZ, R13.H0_H0 ;  /* 0x2000000dff047230 */ /* 0x000fe40000004100 */
[----:B------:R-:W-:-:S02]  /*db10*/  HADD2.F32 R8, -RZ, R9.H0_H0 ;  /* 0x20000009ff087230 */ /* 0x000fc40000004100 */
[----:B------:R-:W-:Y:S01]  /*db20*/  FMUL.FTZ R17, R17, R20 ;  /* 0x0000001411117220 */ /* 0x000fe20000410000 */
[----:B--2---:R-:W-:Y:S02]  /*db30*/  HADD2.F32 R29, -RZ, R19.H0_H0 ;  /* 0x20000013ff1d7230 */ /* 0x004fe40000004100 */
[----:B------:R-:W-:Y:S01]  /*db40*/  @!P0 FADD.FTZ R6, -R6, -RZ ;  /* 0x800000ff06068221 */ /* 0x000fe20000010100 */
[----:B------:R-:W-:Y:S01]  /*db50*/  FMUL.FTZ R21, R18, R21 ;  /* 0x0000001512157220 */ /* 0x000fe20000410000 */
[----:B------:R-:W-:Y:S02]  /*db60*/  HADD2.F32 R20, -RZ, R9.H1_H1 ;  /* 0x30000009ff147230 */ /* 0x000fe40000004100 */
[----:B------:R-:W-:Y:S01]  /*db70*/  FFMA.FTZ R0, R0, R2, R23 ;  /* 0x0000000200007223 */ /* 0x000fe20000010017 */
[----:B------:R-:W-:Y:S02]  /*db80*/  HADD2.F32 R18, -RZ, R10.H0_H0 ;  /* 0x2000000aff127230 */ /* 0x000fe40000004100 */
[----:B------:R-:W-:Y:S01]  /*db90*/  FFMA.FTZ R27, R12, R16, R27 ;  /* 0x000000100c1b7223 */ /* 0x000fe2000001001b */
[----:B------:R-:W-:-:S02]  /*dba0*/  HADD2.F32 R9, -RZ, R11.H0_H0 ;  /* 0x2000000bff097230 */ /* 0x000fc40000004100 */
[----:B------:R-:W-:Y:S01]  /*dbb0*/  FFMA.FTZ R4, R4, R8, R25 ;  /* 0x0000000804047223 */ /* 0x000fe20000010019 */
[----:B------:R-:W-:Y:S02]  /*dbc0*/  HADD2.F32 R22, -RZ, R11.H1_H1 ;  /* 0x3000000bff167230 */ /* 0x000fe40000004100 */
[----:B------:R-:W-:Y:S02]  /*dbd0*/  HADD2.F32 R2, -RZ, R14.H0_H0 ;  /* 0x2000000eff027230 */ /* 0x000fe40000004100 */
[----:B------:R-:W-:Y:S01]  /*dbe0*/  FMUL.FTZ R6, R29, R6 ;  /* 0x000000061d067220 */ /* 0x000fe20000410000 */
[----:B------:R-:W-:Y:S02]  /*dbf0*/  HADD2.F32 R10, -RZ, R10.H1_H1 ;  /* 0x3000000aff0a7230 */ /* 0x000fe40000004100 */
[----:B------:R-:W-:Y:S02]  /*dc00*/  HADD2.F32 R8, -RZ, R13.H1_H1 ;  /* 0x3000000dff087230 */ /* 0x000fe40000004100 */
[----:B------:R-:W-:-:S02]  /*dc10*/  HADD2.F32 R11, -RZ, R15.H0_H0 ;  /* 0x2000000fff0b7230 */ /* 0x000fc40000004100 */
[----:B------:R-:W-:Y:S02]  /*dc20*/  HADD2.F32 R12, -RZ, R15.H1_H1 ;  /* 0x3000000fff0c7230 */ /* 0x000fe40000004100 */
[----:B------:R-:W-:Y:S02]  /*dc30*/  HADD2.F32 R14, -RZ, R14.H1_H1 ;  /* 0x3000000eff0e7230 */ /* 0x000fe40000004100 */
[----:B------:R-:W-:Y:S01]  /*dc40*/  FFMA.FTZ R17, R8, R20, R17 ;  /* 0x0000001408117223 */ /* 0x000fe20000010011 */
[----:B------:R-:W-:Y:S01]  /*dc50*/  FFMA.FTZ R2, R2, R18, R5 ;  /* 0x0000001202027223 */ /* 0x000fe20000010005 */
[----:B------:R-:W-:Y:S01]  /*dc60*/  FFMA.FTZ R6, R11, R9, R6 ;  /* 0x000000090b067223 */ /* 0x000fe20000010006 */
[----:B------:R-:W-:Y:S01]  /*dc70*/  FFMA.FTZ R7, R12, R22, R7 ;  /* 0x000000160c077223 */ /* 0x000fe20000010007 */
[----:B------:R-:W-:Y:S01]  /*dc80*/  FFMA.FTZ R21, R14, R10, R21 ;  /* 0x0000000a0e157223 */ /* 0x000fe20000010015 */
[----:B------:R-:W-:Y:S02]  /*dc90*/  F2FP.F16.F32.PACK_AB R13, R17, R4 ;  /* 0x00000004110d723e */ /* 0x000fe400000000ff */
[----:B------:R-:W-:-:S02]  /*dca0*/  F2FP.F16.F32.PACK_AB R12, R27, R0 ;  /* 0x000000001b0c723e */ /* 0x000fc400000000ff */
[----:B------:R-:W-:Y:S02]  /*dcb0*/  F2FP.F16.F32.PACK_AB R15, R7, R6 ;  /* 0x00000006070f723e */ /* 0x000fe400000000ff */
[----:B------:R-:W-:Y:S02]  /*dcc0*/  F2FP.F16.F32.PACK_AB R14, R21, R2 ;  /* 0x00000002150e723e */ /* 0x000fe400000000ff */
.L_x_2071:
[----:B------:R-:W-:Y:S05]  /*dcd0*/  BSYNC B0 ;  /* 0x0000000000007941 */ /* 0x000fea0003800000 */
.L_x_2070:
[----:B------:R1:W-:Y:S01]  /*dce0*/  STS.128 [R154+0x2800], R12 ;  /* 0x0028000c9a007388 */ /* 0x0003e20000000c00 */
[----:B------:R-:W-:Y:S05]  /*dcf0*/  BRA `(.L_x_2051) ;  /* 0x0000000000547947 */ /* 0x000fea0003800000 */
.L_x_2041:
[----:B------:R-:W-:Y:S02]  /*dd00*/  IMAD.IADD R0, R150, 0x1, -R61 ;  /* 0x0000000196007824 */ /* 0x000fe400078e0a3d */
[----:B------:R-:W-:-:S03]  /*dd10*/  VIADD R3, R144, 0x20 ;  /* 0x0000002090037836 */ /* 0x000fc60000000000 */
[-C--:B------:R-:W-:Y:S02]  /*dd20*/  ISETP.GE.AND P4, PT, R144, R0.reuse, PT ;  /* 0x000000009000720c */ /* 0x080fe40003f86270 */
[----:B------:R-:W-:-:S11]  /*dd30*/  ISETP.GE.AND P3, PT, R3, R0, PT ;  /* 0x000000000300720c */ /* 0x000fd60003f66270 */
[----:B-1--4-:R-:W1:Y:S02]  /*dd40*/  @!P4 LDC.64 R6, c[0x0][0x210] ;  /* 0x00008400ff06cb82 */ /* 0x012e640000000a00 */
[----:B------:R-:W-:-:S04]  /*dd50*/  @!P3 IADD3 R9, P0, R142, UR10, RZ ;  /* 0x0000000a8e09bc10 */ /* 0x000fc8000ff1e0ff */
[----:B------:R-:W-:Y:S02]  /*dd60*/  @!P3 IADD3.X R0, R68, UR11, RZ, P0, !PT ;  /* 0x0000000b4400bc10 */ /* 0x000fe400087fe4ff */
[----:B------:R-:W2:Y:S01]  /*dd70*/  @!P3 LDC.64 R4, c[0x0][0x210] ;  /* 0x00008400ff04bb82 */ /* 0x000ea20000000a00 */
[----:B-1----:R-:W-:-:S04]  /*dd80*/  @!P4 LEA R6, P1, R142, R6, 0x1 ;  /* 0x000000068e06c211 */ /* 0x002fc800078208ff */
[----:B------:R-:W-:Y:S02]  /*dd90*/  @!P4 LEA.HI.X R7, R142, R7, R68, 0x1, P1 ;  /* 0x000000078e07c211 */ /* 0x000fe400008f0c44 */
[----:B--2---:R-:W-:-:S03]  /*dda0*/  @!P3 LEA R4, P0, R9, R4, 0x1 ;  /* 0x000000040904b211 */ /* 0x004fc600078008ff */
[----:B------:R-:W-:Y:S01]  /*ddb0*/  @!PT LDS RZ, [RZ] ;  /* 0x00000000fffff984 */ /* 0x000fe20000000800 */
[----:B------:R-:W-:Y:S01]  /*ddc0*/  @!PT LDS RZ, [RZ] ;  /* 0x00000000fffff984 */ /* 0x000fe20000000800 */
[----:B------:R-:W-:Y:S01]  /*ddd0*/  @!PT LDS RZ, [RZ] ;  /* 0x00000000fffff984 */ /* 0x000fe20000000800 */
[----:B------:R1:W-:Y:S01]  /*dde0*/  @!P4 LDGSTS.E.BYPASS.LTC128B.128 [R154], desc[UR6][R6.64] ;  /* 0x00000000069acfae */ /* 0x0003e2000b901d46 */
[----:B------:R-:W-:-:S03]  /*ddf0*/  @!P3 LEA.HI.X R5, R9, R5, R0, 0x1, P0 ;  /* 0x000000050905b211 */ /* 0x000fc600000f0c00 */
[----:B------:R1:W-:Y:S04]  /*de00*/  @!P4 LDGSTS.E.BYPASS.LTC128B.128 [R154+0x1000], desc[UR6][R6.64+0x40] ;  /* 0x01000040069acfae */ /* 0x0003e8000b901d46 */
[----:B------:R1:W-:Y:S04]  /*de10*/  @!P4 LDGSTS.E.BYPASS.LTC128B.128 [R154+0x2000], desc[UR6][R6.64+0x80] ;  /* 0x02000080069acfae */ /* 0x0003e8000b901d46 */
[----:B------:R1:W-:Y:S04]  /*de20*/  @!P3 LDGSTS.E.BYPASS.LTC128B.128 [R154+0x800], desc[UR6][R4.64] ;  /* 0x00800000049abfae */ /* 0x0003e8000b901d46 */
[----:B------:R1:W-:Y:S04]  /*de30*/  @!P3 LDGSTS.E.BYPASS.LTC128B.128 [R154+0x1800], desc[UR6][R4.64+0x40] ;  /* 0x01800040049abfae */ /* 0x0003e8000b901d46 */
[----:B------:R1:W-:Y:S02]  /*de40*/  @!P3 LDGSTS.E.BYPASS.LTC128B.128 [R154+0x2800], desc[UR6][R4.64+0x80] ;  /* 0x02800080049abfae */ /* 0x0003e4000b901d46 */
.L_x_2051:
[----:B------:R-:W-:Y:S05]  /*de50*/  BSYNC B2 ;  /* 0x0000000000027941 */ /* 0x000fea0003800000 */
.L_x_2040:
[----:B------:R-:W-:Y:S01]  /*de60*/  VIADD R155, R53, 0xffffffff ;  /* 0xffffffff359b7836 */ /* 0x000fe20000000000 */
[----:B------:R-:W-:Y:S01]  /*de70*/  ULDC.64 UR12, c[0x0][0x218] ;  /* 0x00008600000c7ab9 */ /* 0x000fe20000000a00 */
[----:B-1--4-:R-:W-:Y:S01]  /*de80*/  VIADD R9, R144, 0x40 ;  /* 0x0000004090097836 */ /* 0x012fe20000000000 */
[----:B------:R-:W-:Y:S01]  /*de90*/  LEA R156, P1, R140, UR12, 0x1 ;  /* 0x0000000c8c9c7c11 */ /* 0x000fe2000f8208ff */
[----:B------:R-:W-:Y:S01]  /*dea0*/  IMAD.SHL.U32 R0, R155, 0x80, RZ ;  /* 0x000000809b007824 */ /* 0x000fe200078e00ff */
[----:B---3--:R-:W-:Y:S01]  /*deb0*/  SHF.R.S32.HI R12, RZ, 0x4, R133 ;  /* 0x00000004ff0c7819 */ /* 0x008fe20000011485 */
[----:B------:R-:W-:Y:S01]  /*dec0*/  VIADD R8, R144, 0x60 ;  /* 0x0000006090087836 */ /* 0x000fe20000000000 */
[----:B------:R-:W-:Y:S01]  /*ded0*/  LEA.HI.X R157, R140, UR13, R54, 0x1, P1 ;  /* 0x0000000d8c9d7c11 */ /* 0x000fe200088f0c36 */
[----:B------:R-:W-:Y:S01]  /*dee0*/  IMAD.IADD R10, R57, 0x1, -R0 ;  /* 0x00000001390a7824 */ /* 0x000fe200078e0a00 */
[----:B------:R-:W-:Y:S01]  /*def0*/  LOP3.LUT R131, R131, 0x7fffffe, RZ, 0xc0, !PT ;  /* 0x07fffffe83837812 */ /* 0x000fe200078ec0ff */
[----:B------:R-:W-:Y:S01]  /*df00*/  ULDC.64 UR10, c[0x0][0x220] ;  /* 0x00008800000a7ab9 */ /* 0x000fe20000000a00 */
[----:B------:R-:W-:Y:S01]  /*df10*/  SHF.R.S32.HI R11, RZ, 0x1f, R132 ;  /* 0x0000001fff0b7819 */ /* 0x000fe20000011484 */
[----:B------:R-:W-:Y:S01]  /*df20*/  ULDC UR5, c[0x0][0x398] ;  /* 0x0000e60000057ab9 */ /* 0x000fe20000000800 */
[-C--:B------:R-:W-:Y:S01]  /*df30*/  ISETP.GE.AND P6, PT, R9, R10.reuse, PT ;  /* 0x0000000a0900720c */ /* 0x080fe20003fc6270 */
[----:B------:R-:W-:Y:S01]  /*df40*/  IMAD.IADD R2, R132, 0x1, -R131 ;  /* 0x0000000184027824 */ /* 0x000fe200078e0a83 */
[----:B------:R-:W-:-:S02]  /*df50*/  ISETP.GE.AND P5, PT, R8, R10, PT ;  /* 0x0000000a0800720c */ /* 0x000fc40003fa6270 */
[CC--:B------:R-:W-:Y:S02]  /*df60*/  ISETP.GE.AND P0, PT, R3.reuse, R10.reuse, PT ;  /* 0x0000000a0300720c */ /* 0x0c0fe40003f06270 */
[-C--:B------:R-:W-:Y:S02]  /*df70*/  ISETP.GE.AND P4, PT, R144, R10.reuse, PT ;  /* 0x0000000a9000720c */ /* 0x080fe40003f86270 */
[----:B------:R-:W-:Y:S02]  /*df80*/  ISETP.GE.AND P3, PT, R3, R10, PT ;  /* 0x0000000a0300720c */ /* 0x000fe40003f66270 */
[----:B------:R-:W-:Y:S02]  /*df90*/  LOP3.LUT R3, R136, 0xfffffff8, RZ, 0xc0, !PT ;  /* 0xfffffff888037812 */ /* 0x000fe400078ec0ff */
[----:B------:R-:W-:Y:S01]  /*dfa0*/  LEA.HI R132, R11, R132, RZ, 0x3 ;  /* 0x000000840b847211 */ /* 0x000fe200078f18ff */
[----:B------:R-:W1:Y:S01]  /*dfb0*/  @!P6 LDC.64 R6, c[0x0][0x248] ;  /* 0x00009200ff06eb82 */ /* 0x000e620000000a00 */
[----:B------:R-:W-:Y:S01]  /*dfc0*/  IMAD.SHL.U32 R11, R135, 0x8, RZ ;  /* 0x00000008870b7824 */ /* 0x000fe200078e00ff */
[----:B------:R-:W-:Y:S01]  /*dfd0*/  SHF.R.S32.HI R60, RZ, 0x1f, R59 ;  /* 0x0000001fff3c7819 */ /* 0x000fe2000001143b */
[----:B------:R-:W-:Y:S01]  /*dfe0*/  IMAD.IADD R3, R58, 0x1, -R3 ;  /* 0x000000013a037824 */ /* 0x000fe200078e0a03 */
[----:B--2---:R-:W-:Y:S01]  /*dff0*/  @!P0 LEA R20, P1, R56, R156, 0x1 ;  /* 0x0000009c38148211 */ /* 0x004fe200078208ff */
[----:B------:R-:W-:Y:S01]  /*e000*/  IMAD.SHL.U32 R47, R132, 0x20, RZ ;  /* 0x00000020842f7824 */ /* 0x000fe200078e00ff */
[----:B------:R-:W-:Y:S01]  /*e010*/  @!PT LDS RZ, [RZ] ;  /* 0x00000000fffff984 */ /* 0x000fe20000000800 */
[----:B------:R-:W-:Y:S01]  /*e020*/  @!PT LDS RZ, [RZ] ;  /* 0x00000000fffff984 */ /* 0x000fe20000000800 */
[----:B------:R-:W-:Y:S01]  /*e030*/  @!PT LDS RZ, [RZ] ;  /* 0x00000000fffff984 */ /* 0x000fe20000000800 */
[----:B------:R-:W-:Y:S01]  /*e040*/  @!P4 LDGSTS.E.BYPASS.LTC128B.128 [R154+0x3000], desc[UR6][R156.64] ;  /* 0x030000009c9acfae */ /* 0x000fe2000b901d46 */
[----:B------:R-:W-:Y:S01]  /*e050*/  LEA.HI R60, R60, R59, RZ, 0x2 ;  /* 0x0000003b3c3c7211 */ /* 0x000fe200078f10ff */
[----:B------:R-:W2:Y:S01]  /*e060*/  @!P5 LDC.64 R4, c[0x0][0x248] ;  /* 0x00009200ff04db82 */ /* 0x000ea20000000a00 */
[----:B------:R-:W-:Y:S01]  /*e070*/  @!P0 LEA.HI.X R21, R56, R157, R55, 0x1, P1 ;  /* 0x0000009d38158211 */ /* 0x000fe200008f0c37 */
[----:B------:R-:W-:Y:S01]  /*e080*/  @!P4 LDGSTS.E.BYPASS.LTC128B.128 [R154+0x5000], desc[UR6][R156.64+0x40] ;  /* 0x050000409c9acfae */ /* 0x000fe2000b901d46 */
[----:B------:R-:W-:-:S02]  /*e090*/  ISETP.GE.AND P1, PT, R9, R10, PT ;  /* 0x0000000a0900720c */ /* 0x000fc40003f26270 */
[----:B------:R-:W-:Y:S01]  /*e0a0*/  LEA.HI R9, R133, R12, RZ, 0x1 ;  /* 0x0000000c85097211 */ /* 0x000fe200078f08ff */
[----:B------:R-:W-:Y:S01]  /*e0b0*/  @!P4 LDGSTS.E.BYPASS.LTC128B.128 [R154+0x7000], desc[UR6][R156.64+0x80] ;  /* 0x070000809c9acfae */ /* 0x000fe2000b901d46 */
[----:B------:R-:W-:Y:S02]  /*e0c0*/  ISETP.GE.AND P4, PT, R144, R10, PT ;  /* 0x0000000a9000720c */ /* 0x000fe40003f86270 */
[----:B------:R-:W-:Y:S01]  /*e0d0*/  LOP3.LUT R9, R9, 0xfffffffe, RZ, 0xc0, !PT ;  /* 0xfffffffe09097812 */ /* 0x000fe200078ec0ff */
[----:B------:R-:W-:Y:S01]  /*e0e0*/  @!P0 LDGSTS.E.BYPASS.LTC128B.128 [R154+0x3800], desc[UR6][R20.64] ;  /* 0x03800000149a8fae */ /* 0x000fe2000b901d46 */
[----:B------:R-:W-:-:S03]  /*e0f0*/  LOP3.LUT R47, R47, 0xffffff00, RZ, 0xc0, !PT ;  /* 0xffffff002f2f7812 */ /* 0x000fc600078ec0ff */
[----:B------:R-:W-:Y:S01]  /*e100*/  @!P0 LDGSTS.E.BYPASS.LTC128B.128 [R154+0x5800], desc[UR6][R20.64+0x40] ;  /* 0x05800040149a8fae */ /* 0x000fe2000b901d46 */
[----:B------:R-:W-:-:S03]  /*e110*/  IMAD.IADD R12, R12, 0x1, -R9 ;  /* 0x000000010c0c7824 */ /* 0x000fc600078e0a09 */
[----:B------:R-:W-:Y:S01]  /*e120*/  @!P0 LDGSTS.E.BYPASS.LTC128B.128 [R154+0x7800], desc[UR6][R20.64+0x80] ;  /* 0x07800080149a8fae */ /* 0x000fe2000b901d46 */
[----:B-1----:R-:W-:Y:S01]  /*e130*/  @!P6 LEA R18, P0, R6, R156, 0x7 ;  /* 0x0000009c0612e211 */ /* 0x002fe200078038ff */
[----:B------:R-:W-:-:S03]  /*e140*/  IMAD.SHL.U32 R45, R12, 0x8, RZ ;  /* 0x000000080c2d7824 */ /* 0x000fc600078e00ff */
[----:B------:R-:W-:Y:S01]  /*e150*/  @!P6 LEA.HI.X R19, R6, R157, R7, 0x7, P0 ;  /* 0x0000009d0613e211 */ /* 0x000fe200000f3c07 */
[----:B--2---:R-:W-:Y:S01]  /*e160*/  @!P5 IMAD.WIDE.U32 R16, R4, 0xc0, R156 ;  /* 0x000000c00410d825 */ /* 0x004fe200078e009c */
[----:B------:R-:W-:Y:S02]  /*e170*/  LEA.HI R4, R3, R3, RZ, 0x1 ;  /* 0x0000000303047211 */ /* 0x000fe400078f08ff */
[----:B------:R-:W-:Y:S01]  /*e180*/  ISETP.GE.AND P0, PT, R8, R10, PT ;  /* 0x0000000a0800720c */ /* 0x000fe20003f06270 */
[----:B------:R-:W-:Y:S01]  /*e190*/  @!P5 IMAD R5, R5, 0xc0, RZ ;  /* 0x000000c00505d824 */ /* 0x000fe200078e02ff */
[----:B------:R-:W-:Y:S01]  /*e1a0*/  @!P6 LDGSTS.E.BYPASS.LTC128B.128 [R154+0x4000], desc[UR6][R18.64] ;  /* 0x04000000129aefae */ /* 0x000fe2000b901d46 */
[----:B------:R-:W-:Y:S01]  /*e1b0*/  LOP3.LUT R14, R4, 0x7fffffe, RZ, 0xc0, !PT ;  /* 0x07fffffe040e7812 */ /* 0x000fe200078ec0ff */
[----:B------:R-:W-:Y:S02]  /*e1c0*/  IMAD.SHL.U32 R6, R130, 0x40, RZ ;  /* 0x0000004082067824 */ /* 0x000fe400078e00ff */
[----:B------:R-:W-:Y:S01]  /*e1d0*/  @!P5 IMAD.IADD R17, R5, 0x1, R17 ;  /* 0x000000010511d824 */ /* 0x000fe200078e0211 */
[----:B------:R-:W-:Y:S01]  /*e1e0*/  @!P6 LDGSTS.E.BYPASS.LTC128B.128 [R154+0x6000], desc[UR6][R18.64+0x40] ;  /* 0x06000040129aefae */ /* 0x000fe2000b901d46 */
[----:B------:R-:W-:Y:S01]  /*e1f0*/  IMAD.IADD R7, R3, 0x1, -R14 ;  /* 0x0000000103077824 */ /* 0x000fe200078e0a0e */
[----:B------:R-:W-:-:S02]  /*e200*/  SHF.R.S32.HI R3, RZ, 0x1, R4 ;  /* 0x00000001ff037819 */ /* 0x000fc40000011404 */
[----:B------:R-:W-:Y:S01]  /*e210*/  @!P6 LDGSTS.E.BYPASS.LTC128B.128 [R154+0x8000], desc[UR6][R18.64+0x80] ;  /* 0x08000080129aefae */ /* 0x000fe2000b901d46 */
[----:B------:R-:W1:Y:S01]  /*e220*/  @!P1 LDC.64 R4, c[0x0][0x250] ;  /* 0x00009400ff049b82 */ /* 0x000e620000000a00 */
[----:B------:R-:W-:Y:S01]  /*e230*/  IMAD R148, R12, 0x8, R7 ;  /* 0x000000080c947824 */ /* 0x000fe200078e0207 */
[----:B------:R-:W-:Y:S01]  /*e240*/  LOP3.LUT R6, R6, 0xc0, RZ, 0xc0, !PT ;  /* 0x000000c006067812 */ /* 0x000fe200078ec0ff */
[----:B------:R-:W-:Y:S01]  /*e250*/  @!P5 LDGSTS.E.BYPASS.LTC128B.128 [R154+0x4800], desc[UR6][R16.64] ;  /* 0x04800000109adfae */ /* 0x000fe2000b901d46 */
[----:B------:R-:W-:Y:S01]  /*e260*/  IMAD.SHL.U32 R10, R3, 0x40, RZ ;  /* 0x00000040030a7824 */ /* 0x000fe200078e00ff */
[----:B------:R-:W-:Y:S02]  /*e270*/  SHF.R.S32.HI R7, RZ, 0x1f, R58 ;  /* 0x0000001fff077819 */ /* 0x000fe4000001143a */
[----:B------:R-:W-:Y:S01]  /*e280*/  @!P5 LDGSTS.E.BYPASS.LTC128B.128 [R154+0x6800], desc[UR6][R16.64+0x40] ;  /* 0x06800040109adfae */ /* 0x000fe2000b901d46 */
[----:B------:R-:W-:Y:S02]  /*e290*/  LOP3.LUT R45, R6, 0x8, R45, 0xf8, !PT ;  /* 0x00000008062d7812 */ /* 0x000fe400078ef82d */
[----:B------:R-:W-:Y:S01]  /*e2a0*/  LOP3.LUT R10, R10, 0xc0, RZ, 0xc0, !PT ;  /* 0x000000c00a0a7812 */ /* 0x000fe200078ec0ff */
[----:B------:R2:W-:Y:S01]  /*e2b0*/  @!P5 LDGSTS.E.BYPASS.LTC128B.128 [R154+0x8800], desc[UR6][R16.64+0x80] ;  /* 0x08800080109adfae */ /* 0x0005e2000b901d46 */
[----:B------:R-:W-:Y:S01]  /*e2c0*/  LEA.HI R46, R7, R58, RZ, 0x5 ;  /* 0x0000003a072e7211 */ /* 0x000fe200078f28ff */
[----:B------:R-:W-:Y:S01]  /*e2d0*/  IMAD.SHL.U32 R58, R58, 0x2, RZ ;  /* 0x000000023a3a7824 */ /* 0x000fe200078e00ff */
[----:B------:R-:W-:Y:S01]  /*e2e0*/  LOP3.LUT R11, R10, 0x8, R11, 0xf8, !PT ;  /* 0x000000080a0b7812 */ /* 0x000fe200078ef80b */
[----:B------:R-:W0:Y:S01]  /*e2f0*/  LDGDEPBAR ;  /* 0x00000000000079af */ /* 0x000e220000000000 */
[----:B------:R-:W-:-:S02]  /*e300*/  SHF.R.U32.HI R10, RZ, 0x3, R10 ;  /* 0x00000003ff0a7819 */ /* 0x000fc4000001160a */
[C---:B------:R-:W-:Y:S02]  /*e310*/  LEA R158, P5, R138.reuse, UR10, 0x1 ;  /* 0x0000000a8a9e7c11 */ /* 0x040fe4000f8a08ff */
[----:B------:R-:W-:Y:S02]  /*e320*/  LOP3.LUT R11, R11, R10, RZ, 0x3c, !PT ;  /* 0x0000000a0b0b7212 */ /* 0x000fe400078e3cff */
[----:B------:R-:W-:Y:S02]  /*e330*/  SHF.R.U32.HI R10, RZ, 0x3, R6 ;  /* 0x00000003ff0a7819 */ /* 0x000fe40000011606 */
[----:B------:R-:W3:Y:S01]  /*e340*/  @!P0 LDC.64 R6, c[0x0][0x250] ;  /* 0x00009400ff068b82 */ /* 0x000ee20000000a00 */
[----:B------:R-:W-:Y:S01]  /*e350*/  LEA.HI.X R159, R138, UR11, R52, 0x1, P5 ;  /* 0x0000000b8a9f7c11 */ /* 0x000fe2000a8f0c34 */
[----:B------:R-:W-:Y:S01]  /*e360*/  IMAD.U32 R148, R148, 0x20, R11 ;  /* 0x0000002094947824 */ /* 0x000fe200078e000b */
[----:B------:R-:W-:Y:S02]  /*e370*/  @!P3 LEA R8, P5, R106, R158, 0x1 ;  /* 0x0000009e6a08b211 */ /* 0x000fe400078a08ff */
[----:B------:R-:W-:-:S02]  /*e380*/  LOP3.LUT R45, R45, R10, RZ, 0x3c, !PT ;  /* 0x0000000a2d2d7212 */ /* 0x000fc400078e3cff */
[----:B------:R-:W-:Y:S02]  /*e390*/  @!P3 LEA.HI.X R9, R106, R159, R107, 0x1, P5 ;  /* 0x0000009f6a09b211 */ /* 0x000fe400028f0c6b */
[----:B------:R-:W-:Y:S02]  /*e3a0*/  SHF.R.S32.HI R46, RZ, 0x5, R46 ;  /* 0x00000005ff2e7819 */ /* 0x000fe4000001142e */
[----:B-1----:R-:W-:Y:S02]  /*e3b0*/  @!P1 LEA R10, P5, R4, R158, 0x7 ;  /* 0x0000009e040a9211 */ /* 0x002fe400078a38ff */
[----:B------:R-:W-:Y:S01]  /*e3c0*/  LEA R148, R148, UR4, 0x1 ;  /* 0x0000000494947c11 */ /* 0x000fe2000f8e08ff */
[----:B------:R-:W-:Y:S01]  /*e3d0*/  IMAD R61, R46, 0x10, R61 ;  /* 0x000000102e3d7824 */ /* 0x000fe200078e023d */
[----:B------:R-:W-:-:S04]  /*e3e0*/  DEPBAR.LE SB0, 0x0 ;  /* 0x000080000000791a */ /* 0x000fc80000000000 */
[----:B------:R-:W-:Y:S01]  /*e3f0*/  BAR.SYNC.DEFER_BLOCKING 0x0 ;  /* 0x0000000000007b1d */ /* 0x000fe20000010000 */
[----:B------:R-:W-:Y:S01]  /*e400*/  @!P1 LEA.HI.X R11, R4, R159, R5, 0x7, P5 ;  /* 0x0000009f040b9211 */ /* 0x000fe200028f3c05 */
[----:B------:R-:W-:Y:S02]  /*e410*/  IMAD R5, R46, 0x200, R47 ;  /* 0x000002002e057824 */ /* 0x000fe400078e022f */
[----:B---3--:R-:W-:-:S04]  /*e420*/  @!P0 IMAD.WIDE.U32 R12, R6, 0xc0, R158 ;  /* 0x000000c0060c8825 */ /* 0x008fc800078e009e */
[C---:B------:R-:W-:Y:S02]  /*e430*/  IMAD R4, R2.reuse, 0x20, R5 ;  /* 0x0000002002047824 */ /* 0x040fe400078e0205 */
[----:B------:R-:W-:Y:S02]  /*e440*/  @!P0 IMAD R7, R7, 0xc0, RZ ;  /* 0x000000c007078824 */ /* 0x000fe400078e02ff */
[----:B------:R-:W-:Y:S02]  /*e450*/  IMAD.IADD R149, R45, 0x1, R4 ;  /* 0x000000012d957824 */ /* 0x000fe400078e0204 */
[----:B--2---:R-:W-:Y:S02]  /*e460*/  @!P0 IMAD.IADD R17, R7, 0x1, R13 ;  /* 0x0000000107118824 */ /* 0x004fe400078e020d */
[----:B------:R-:W-:Y:S01]  /*e470*/  @!P0 IMAD.MOV.U32 R16, RZ, RZ, R12 ;  /* 0x000000ffff108224 */ /* 0x000fe200078e000c */
[----:B------:R-:W-:Y:S01]  /*e480*/  LEA R149, R149, UR4, 0x1 ;  /* 0x0000000495957c11 */ /* 0x000fe2000f8e08ff */
[----:B------:R-:W-:-:S04]  /*e490*/  IMAD R2, R2, 0x20, R47 ;  /* 0x0000002002027824 */ /* 0x000fc800078e022f */
[----:B------:R-:W-:Y:S01]  /*e4a0*/  IMAD R147, R44, 0x2, R149 ;  /* 0x000000022c937824 */ /* 0x000fe200078e0295 */
        /* <DEDUP_REMOVED lines=38> */
[----:B------:R-:W-:Y:S01]  /*e710*/  LOP3.LUT P0, RZ, R3, 0x2, RZ, 0xc0, !PT ;  /* 0x0000000203ff7812 */ /* 0x000fe2000780c0ff */
[----:B------:R-:W-:-:S02]  /*e720*/  IMAD.MOV.U32 R3, RZ, RZ, 0x10 ;  /* 0x00000010ff037424 */ /* 0x000fc400078e00ff */
[----:B------:R-:W-:Y:S03]  /*e730*/  LDSM.16.M88.4 R96, [R149] ;  /* 0x000000009560783b */ /* 0x000fe60000000200 */
[----:B------:R-:W-:Y:S01]  /*e740*/  SEL R3, R3, 0xfffffff0, !P0 ;  /* 0xfffffff003037807 */ /* 0x000fe20004000000 */
[----:B------:R-:W2:Y:S01]  /*e750*/  LDSM.16.M88.4 R36, [R148+0x3000] ;  /* 0x003000009424783b */ /* 0x000ea20000000200 */
[----:B------:R-:W-:-:S03]  /*e760*/  ISETP.GE.AND P0, PT, R53, 0x2, PT ;  /* 0x000000023500780c */ /* 0x000fc60003f06270 */
[----:B------:R-:W3:Y:S01]  /*e770*/  LDSM.16.M88.4 R28, [R148+0x3400] ;  /* 0x00340000941c783b */ /* 0x000ee20000000200 */
[----:B------:R-:W-:Y:S02]  /*e780*/  IMAD R145, R3, 0x2, R148 ;  /* 0x0000000203917824 */ /* 0x000fe400078e0294 */
[----:B------:R-:W-:Y:S01]  /*e790*/  IMAD.IADD R3, R45, 0x1, R2 ;  /* 0x000000012d037824 */ /* 0x000fe200078e0202 */
[----:B------:R-:W4:Y:S04]  /*e7a0*/  LDSM.16.M88.4 R20, [R148+0x3800] ;  /* 0x003800009414783b */ /* 0x000f280000000200 */
[----:B------:R-:W1:Y:S04]  /*e7b0*/  LDSM.16.M88.4 R12, [R148+0x3c00] ;  /* 0x003c0000940c783b */ /* 0x000e680000000200 */
[----:B------:R-:W5:Y:S04]  /*e7c0*/  LDSM.16.M88.4 R4, [R148+0x4000] ;  /* 0x004000009404783b */ /* 0x000f680000000200 */
[----:B------:R-:W5:Y:S04]  /*e7d0*/  LDSM.16.M88.4 R112, [R148+0x4400] ;  /* 0x004400009470783b */ /* 0x000f680000000200 */
[----:B------:R-:W5:Y:S04]  /*e7e0*/  LDSM.16.M88.4 R104, [R148+0x4800] ;  /* 0x004800009468783b */ /* 0x000f680000000200 */
[----:B------:R-:W5:Y:S04]  /*e7f0*/  LDSM.16.M88.4 R76, [R148+0x4c00] ;  /* 0x004c0000944c783b */ /* 0x000f680000000200 */
[----:B------:R-:W-:Y:S04]  /*e800*/  LDSM.16.M88.4 R92, [R147] ;  /* 0x00000000935c783b */ /* 0x000fe80000000200 */
[----:B------:R-:W5:Y:S04]  /*e810*/  LDSM.16.M88.4 R72, [R145+0x3000] ;  /* 0x003000009148783b */ /* 0x000f680000000200 */
[----:B------:R-:W5:Y:S01]  /*e820*/  LDSM.16.M88.4 R68, [R145+0x3400] ;  /* 0x003400009144783b */ /* 0x000f620000000200 */
[C---:B--2---:R-:W-:Y:S03]  /*e830*/  HMMA.16816.F32 R40, R96.reuse, R36, RZ ;  /* 0x000000246028723c */ /* 0x044fe600000018ff */
[----:B------:R-:W2:Y:S03]  /*e840*/  LDSM.16.M88.4 R64, [R145+0x3800] ;  /* 0x003800009140783b */ /* 0x000ea60000000200 */
[C---:B---3--:R-:W-:Y:S01]  /*e850*/  HMMA.16816.F32 R32, R96.reuse, R28, RZ ;  /* 0x0000001c6020723c */ /* 0x048fe200000018ff */
[----:B------:R-:W3:Y:S04]  /*e860*/  LDSM.16.M88.4 R48, [R145+0x3c00] ;  /* 0x003c00009130783b */ /* 0x000ee80000000200 */
[----:B------:R-:W3:Y:S01]  /*e870*/  LDSM.16.M88.4 R124, [R145+0x4000] ;  /* 0x00400000917c783b */ /* 0x000ee20000000200 */
[C---:B----4-:R-:W-:Y:S03]  /*e880*/  HMMA.16816.F32 R24, R96.reuse, R20, RZ ;  /* 0x000000146018723c */ /* 0x050fe600000018ff */
[----:B------:R-:W-:Y:S03]  /*e890*/  LDSM.16.M88.4 R80, [R148+0x5800] ;  /* 0x005800009450783b */ /* 0x000fe60000000200 */
[C---:B-1----:R-:W-:Y:S01]  /*e8a0*/  HMMA.16816.F32 R16, R96.reuse, R12, RZ ;  /* 0x0000000c6010723c */ /* 0x042fe200000018ff */
        /* <DEDUP_REMOVED lines=11> */
[C---:B-----5:R-:W-:Y:S06]  /*e960*/  HMMA.16816.F32 R8, R96.reuse, R4, RZ ;  /* 0x000000046008723c */ /* 0x060fec00000018ff */
        /* <DEDUP_REMOVED lines=8> */
[C---:B------:R-:W-:Y:S06]  /*e9f0*/  HMMA.16816.F32 R40, R92.reuse, R72, R40 ;  /* 0x000000485c28723c */ /* 0x040fec0000001828 */
[C---:B------:R-:W-:Y:S01]  /*ea00*/  HMMA.16816.F32 R36, R92.reuse, R74, R36 ;  /* 0x0000004a5c24723c */ /* 0x040fe20000001824 */
[----:B------:R-:W4:Y:S05]  /*ea10*/  LDSM.16.M88.4 R72, [R145+0x4800] ;  /* 0x004800009148783b */ /* 0x000f2a0000000200 */
[C---:B------:R-:W-:Y:S06]  /*ea20*/  HMMA.16816.F32 R32, R92.reuse, R68, R32 ;  /* 0x000000445c20723c */ /* 0x040fec0000001820 */
[C---:B------:R-:W-:Y:S01]  /*ea30*/  HMMA.16816.F32 R28, R92.reuse, R70, R28 ;  /* 0x000000465c1c723c */ /* 0x040fe2000000181c */
[----:B------:R-:W5:Y:S05]  /*ea40*/  LDSM.16.M88.4 R68, [R149+0x1000] ;  /* 0x001000009544783b */ /* 0x000f6a0000000200 */
[C---:B--2---:R-:W-:Y:S06]  /*ea50*/  HMMA.16816.F32 R24, R92.reuse, R64, R24 ;  /* 0x000000405c18723c */ /* 0x044fec0000001818 */
[C---:B------:R-:W-:Y:S01]  /*ea60*/  HMMA.16816.F32 R20, R92.reuse, R66, R20 ;  /* 0x000000425c14723c */ /* 0x040fe20000001814 */
[----:B------:R-:W2:Y:S05]  /*ea70*/  LDSM.16.M88.4 R64, [R148+0x5c00] ;  /* 0x005c00009440783b */ /* 0x000eaa0000000200 */
[C---:B---3--:R-:W-:Y:S06]  /*ea80*/  HMMA.16816.F32 R16, R92.reuse, R48, R16 ;  /* 0x000000305c10723c */ /* 0x048fec0000001810 */
[C---:B------:R-:W-:Y:S01]  /*ea90*/  HMMA.16816.F32 R12, R92.reuse, R50, R12 ;  /* 0x000000325c0c723c */ /* 0x040fe2000000180c */
[----:B------:R-:W3:Y:S05]  /*eaa0*/  LDSM.16.M88.4 R48, [R148+0x6000] ;  /* 0x006000009430783b */ /* 0x000eea0000000200 */
[C---:B------:R-:W-:Y:S06]  /*eab0*/  HMMA.16816.F32 R8, R92.reuse, R124, R8 ;  /* 0x0000007c5c08723c */ /* 0x040fec0000001808 */
[C---:B------:R-:W-:Y:S01]  /*eac0*/  HMMA.16816.F32 R4, R92.reuse, R126, R4 ;  /* 0x0000007e5c04723c */ /* 0x040fe20000001804 */
[----:B------:R-:W-:Y:S05]  /*ead0*/  LDSM.16.M88.4 R124, [R145+0x5400] ;  /* 0x00540000917c783b */ /* 0x000fea0000000200 */
[C---:B-1----:R-:W-:Y:S06]  /*eae0*/  HMMA.16816.F32 R116, R92.reuse, R76, R116 ;  /* 0x0000004c5c74723c */ /* 0x042fec0000001874 */
[C---:B------:R-:W-:Y:S01]  /*eaf0*/  HMMA.16816.F32 R112, R92.reuse, R78, R112 ;  /* 0x0000004e5c70723c */ /* 0x040fe20000001870 */
[----:B------:R-:W1:Y:S05]  /*eb00*/  LDSM.16.M88.4 R76, [R148+0x6400] ;  /* 0x00640000944c783b */ /* 0x000e6a0000000200 */
[C---:B----4-:R-:W-:Y:S06]  /*eb10*/  HMMA.16816.F32 R108, R92.reuse, R72, R108 ;  /* 0x000000485c6c723c */ /* 0x050fec000000186c */
[----:B------:R-:W-:Y:S01]  /*eb20*/  HMMA.16816.F32 R104, R92, R74, R104 ;  /* 0x0000004a5c68723c */ /* 0x000fe20000001868 */
[----:B------:R-:W4:Y:S05]  /*eb30*/  LDSM.16.M88.4 R72, [R148+0x6800] ;  /* 0x006800009448783b */ /* 0x000f2a0000000200 */
[C---:B-----5:R-:W-:Y:S06]  /*eb40*/  HMMA.16816.F32 R24, R68.reuse, R80, R24 ;  /* 0x000000504418723c */ /* 0x060fec0000001818 */
[C---:B------:R-:W-:Y:S01]  /*eb50*/  HMMA.16816.F32 R20, R68.reuse, R82, R20 ;  /* 0x000000524414723c */ /* 0x040fe20000001814 */
[----:B------:R-:W-:Y:S05]  /*eb60*/  LDSM.16.M88.4 R80, [R147+0x1000] ;  /* 0x001000009350783b */ /* 0x000fea0000000200 */
[C---:B--2---:R-:W-:Y:S06]  /*eb70*/  HMMA.16816.F32 R16, R68.reuse, R64, R16 ;  /* 0x000000404410723c */ /* 0x044fec0000001810 */
[C---:B------:R-:W-:Y:S01]  /*eb80*/  HMMA.16816.F32 R12, R68.reuse, R66, R12 ;  /* 0x00000042440c723c */ /* 0x040fe2000000180c */
[----:B------:R-:W2:Y:S05]  /*eb90*/  LDSM.16.M88.4 R64, [R145+0x5800] ;  /* 0x005800009140783b */ /* 0x000eaa0000000200 */
[C---:B---3--:R-:W-:Y:S06]  /*eba0*/  HMMA.16816.F32 R8, R68.reuse, R48, R8 ;  /* 0x000000304408723c */ /* 0x048fec0000001808 */
[----:B------:R-:W-:Y:S01]  /*ebb0*/  HMMA.16816.F32 R4, R68, R50, R4 ;  /* 0x000000324404723c */ /* 0x000fe20000001804 */
[----:B------:R-:W3:Y:S05]  /*ebc0*/  LDSM.16.M88.4 R48, [R145+0x5c00] ;  /* 0x005c00009130783b */ /* 0x000eea0000000200 */
[C---:B------:R-:W-:Y:S06]  /*ebd0*/  HMMA.16816.F32 R100, R92.reuse, R120, R100 ;  /* 0x000000785c64723c */ /* 0x040fec0000001864 */
[----:B------:R-:W-:Y:S01]  /*ebe0*/  HMMA.16816.F32 R96, R92, R122, R96 ;  /* 0x0000007a5c60723c */ /* 0x000fe20000001860 */
[----:B------:R-:W5:Y:S04]  /*ebf0*/  LDSM.16.M88.4 R120, [R145+0x6000] ;  /* 0x006000009178783b */ /* 0x000f680000000200 */
[----:B------:R-:W5:Y:S01]  /*ec00*/  LDSM.16.M88.4 R92, [R145+0x6400] ;  /* 0x00640000915c783b */ /* 0x000f620000000200 */
[C---:B------:R-:W-:Y:S06]  /*ec10*/  HMMA.16816.F32 R40, R68.reuse, R88, R40 ;  /* 0x000000584428723c */ /* 0x040fec0000001828 */
[C---:B------:R-:W-:Y:S01]  /*ec20*/  HMMA.16816.F32 R36, R68.reuse, R90, R36 ;  /* 0x0000005a4424723c */ /* 0x040fe20000001824 */
[----:B------:R-:W5:Y:S05]  /*ec30*/  LDSM.16.M88.4 R88, [R145+0x6800] ;  /* 0x006800009158783b */ /* 0x000f6a0000000200 */
[C---:B------:R-:W-:Y:S06]  /*ec40*/  HMMA.16816.F32 R32, R68.reuse, R84, R32 ;  /* 0x000000544420723c */ /* 0x040fec0000001820 */
[C---:B------:R-:W-:Y:S01]  /*ec50*/  HMMA.16816.F32 R28, R68.reuse, R86, R28 ;  /* 0x00000056441c723c */ /* 0x040fe2000000181c */
[----:B------:R-:W5:Y:S05]  /*ec60*/  LDSM.16.M88.4 R84, [R145+0x6c00] ;  /* 0x006c00009154783b */ /* 0x000f6a0000000200 */
[C---:B-1----:R-:W-:Y:S06]  /*ec70*/  HMMA.16816.F32 R116, R68.reuse, R76, R116 ;  /* 0x0000004c4474723c */ /* 0x042fec0000001874 */
[C---:B------:R-:W-:Y:S01]  /*ec80*/  HMMA.16816.F32 R112, R68.reuse, R78, R112 ;  /* 0x0000004e4470723c */ /* 0x040fe20000001870 */
[----:B------:R-:W1:Y:S05]  /*ec90*/  LDSM.16.M88.4 R76, [R148+0x7000] ;  /* 0x00700000944c783b */ /* 0x000e6a0000000200 */
[C---:B----4-:R-:W-:Y:S06]  /*eca0*/  HMMA.16816.F32 R108, R68.reuse, R72, R108 ;  /* 0x00000048446c723c */ /* 0x050fec000000186c */
[C---:B------:R-:W-:Y:S01]  /*ecb0*/  HMMA.16816.F32 R104, R68.reuse, R74, R104 ;  /* 0x0000004a4468723c */ /* 0x040fe20000001868 */
[----:B------:R-:W4:Y:S05]  /*ecc0*/  LDSM.16.M88.4 R72, [R148+0x7400] ;  /* 0x007400009448783b */ /* 0x000f2a0000000200 */
[C---:B------:R-:W-:Y:S06]  /*ecd0*/  HMMA.16816.F32 R100, R68.reuse, R160, R100 ;  /* 0x000000a04464723c */ /* 0x040fec0000001864 */
[----:B------:R-:W-:Y:S01]  /*ece0*/  HMMA.16816.F32 R96, R68, R162, R96 ;  /* 0x000000a24460723c */ /* 0x000fe20000001860 */
[----:B------:R-:W4:Y:S01]  /*ecf0*/  LDSM.16.M88.4 R68, [R148+0x7800] ;  /* 0x007800009444783b */ /* 0x000f220000000200 */
[----:B------:R-:W-:-:S04]  /*ed00*/  SHF.R.S32.HI R160, RZ, 0x2, R60 ;  /* 0x00000002ffa07819 */ /* 0x000fc8000001143c */
[----:B--2---:R-:W-:Y:S01]  /*ed10*/  HMMA.16816.F32 R24, R80, R64, R24 ;  /* 0x000000405018723c */ /* 0x004fe20000001818 */
[----:B------:R-:W-:-:S04]  /*ed20*/  IADD3 R61, R61, 0x1, R160 ;  /* 0x000000013d3d7810 */ /* 0x000fc80007ffe0a0 */
[----:B------:R-:W-:Y:S01]  /*ed30*/  IADD3 R162, R57, R61, -R150 ;  /* 0x0000003d39a27210 */ /* 0x000fe20007ffe896 */
[C---:B------:R-:W-:Y:S01]  /*ed40*/  HMMA.16816.F32 R20, R80.reuse, R66, R20 ;  /* 0x000000425014723c */ /* 0x040fe20000001814 */
[----:B------:R-:W2:Y:S03]  /*ed50*/  LDSM.16.M88.4 R64, [R148+0x7c00] ;  /* 0x007c00009440783b */ /* 0x000ea60000000200 */
[----:B------:R-:W-:Y:S02]  /*ed60*/  VIADD R162, R162, UR5 ;  /* 0x00000005a2a27c36 */ /* 0x000fe40008000000 */
[----:B---3--:R-:W-:Y:S03]  /*ed70*/  HMMA.16816.F32 R16, R80, R48, R16 ;  /* 0x000000305010723c */ /* 0x008fe60000001810 */
[----:B------:R-:W-:-:S02]  /*ed80*/  VIMNMX R161, R162, R57, PT ;  /* 0x00000039a2a17248 */ /* 0x000fc40003fe0100 */
[----:B------:R-:W-:Y:S01]  /*ed90*/  VIADDMNMX R162, R162, 0x8, R57, PT ;  /* 0x00000008a2a27846 */ /* 0x000fe20003800139 */
[----:B------:R-:W-:Y:S01]  /*eda0*/  HMMA.16816.F32 R12, R80, R50, R12 ;  /* 0x00000032500c723c */ /* 0x000fe2000000180c */
[----:B------:R-:W3:Y:S01]  /*edb0*/  LDSM.16.M88.4 R48, [R148+0x8000] ;  /* 0x008000009430783b */ /* 0x000ee20000000200 */
[----:B------:R-:W-:-:S04]  /*edc0*/  LOP3.LUT R57, R58, 0x6, RZ, 0xc0, !PT ;  /* 0x000000063a397812 */ /* 0x000fc800078ec0ff */
[C---:B------:R-:W-:Y:S06]  /*edd0*/  HMMA.16816.F32 R40, R80.reuse, R128, R40 ;  /* 0x000000805028723c */ /* 0x040fec0000001828 */
[C---:B------:R-:W-:Y:S01]  /*ede0*/  HMMA.16816.F32 R36, R80.reuse, R130, R36 ;  /* 0x000000825024723c */ /* 0x040fe20000001824 */
[----:B------:R-:W3:Y:S05]  /*edf0*/  LDSM.16.M88.4 R128, [R148+0x8400] ;  /* 0x008400009480783b */ /* 0x000eea0000000200 */
[C---:B------:R-:W-:Y:S06]  /*ee00*/  HMMA.16816.F32 R32, R80.reuse, R124, R32 ;  /* 0x0000007c5020723c */ /* 0x040fec0000001820 */
[C---:B------:R-:W-:Y:S01]  /*ee10*/  HMMA.16816.F32 R28, R80.reuse, R126, R28 ;  /* 0x0000007e501c723c */ /* 0x040fe2000000181c */
[----:B------:R-:W3:Y:S05]  /*ee20*/  LDSM.16.M88.4 R124, [R148+0x8800] ;  /* 0x00880000947c783b */ /* 0x000eea0000000200 */
[C---:B-----5:R-:W-:Y:S06]  /*ee30*/  HMMA.16816.F32 R8, R80.reuse, R120, R8 ;  /* 0x000000785008723c */ /* 0x060fec0000001808 */
[C---:B------:R-:W-:Y:S01]  /*ee40*/  HMMA.16816.F32 R4, R80.reuse, R122, R4 ;  /* 0x0000007a5004723c */ /* 0x040fe20000001804 */
[----:B------:R-:W5:Y:S05]  /*ee50*/  LDSM.16.M88.4 R120, [R148+0x8c00] ;  /* 0x008c00009478783b */ /* 0x000f6a0000000200 */
[C---:B------:R-:W-:Y:S06]  /*ee60*/  HMMA.16816.F32 R116, R80.reuse, R92, R116 ;  /* 0x0000005c5074723c */ /* 0x040fec0000001874 */
[C---:B------:R-:W-:Y:S01]  /*ee70*/  HMMA.16816.F32 R112, R80.reuse, R94, R112 ;  /* 0x0000005e5070723c */ /* 0x040fe20000001870 */
[----:B------:R-:W-:Y:S05]  /*ee80*/  LDSM.16.M88.4 R92, [R147+0x2000] ;  /* 0x00200000935c783b */ /* 0x000fea0000000200 */
[C---:B------:R-:W-:Y:S06]  /*ee90*/  HMMA.16816.F32 R108, R80.reuse, R88, R108 ;  /* 0x00000058506c723c */ /* 0x040fec000000186c */
[C---:B------:R-:W-:Y:S01]  /*eea0*/  HMMA.16816.F32 R104, R80.reuse, R90, R104 ;  /* 0x0000005a5068723c */ /* 0x040fe20000001868 */
[----:B------:R-:W5:Y:S05]  /*eeb0*/  LDSM.16.M88.4 R88, [R145+0x7000] ;  /* 0x007000009158783b */ /* 0x000f6a0000000200 */
[C---:B------:R-:W-:Y:S06]  /*eec0*/  HMMA.16816.F32 R100, R80.reuse, R84, R100 ;  /* 0x000000545064723c */ /* 0x040fec0000001864 */
[----:B------:R-:W-:Y:S01]  /*eed0*/  HMMA.16816.F32 R96, R80, R86, R96 ;  /* 0x000000565060723c */ /* 0x000fe20000001860 */
[----:B------:R-:W5:Y:S04]  /*eee0*/  LDSM.16.M88.4 R84, [R145+0x7400] ;  /* 0x007400009154783b */ /* 0x000f680000000200 */
[----:B------:R-:W5:Y:S01]  /*eef0*/  LDSM.16.M88.4 R80, [R145+0x7800] ;  /* 0x007800009150783b */ /* 0x000f620000000200 */
[C---:B-1----:R-:W-:Y:S06]  /*ef00*/  HMMA.16816.F32 R40, R132.reuse, R76, R40 ;  /* 0x0000004c8428723c */ /* 0x042fec0000001828 */
[C---:B------:R-:W-:Y:S01]  /*ef10*/  HMMA.16816.F32 R36, R132.reuse, R78, R36 ;  /* 0x0000004e8424723c */ /* 0x040fe20000001824 */
[----:B------:R-:W1:Y:S05]  /*ef20*/  LDSM.16.M88.4 R76, [R145+0x7c00] ;  /* 0x007c0000914c783b */ /* 0x000e6a0000000200 */
[C---:B----4-:R-:W-:Y:S06]  /*ef30*/  HMMA.16816.F32 R32, R132.reuse, R72, R32 ;  /* 0x000000488420723c */ /* 0x050fec0000001820 */
[C---:B------:R-:W-:Y:S01]  /*ef40*/  HMMA.16816.F32 R28, R132.reuse, R74, R28 ;  /* 0x0000004a841c723c */ /* 0x040fe2000000181c */
[----:B------:R-:W4:Y:S05]  /*ef50*/  LDSM.16.M88.4 R72, [R145+0x8000] ;  /* 0x008000009148783b */ /* 0x000f2a0000000200 */
        /* <DEDUP_REMOVED lines=8> */
[----:B------:R-:W3:Y:S01]  /*efe0*/  LDSM.16.M88.4 R48, [R145+0x8c00] ;  /* 0x008c00009130783b */ /* 0x000ee20000000200 */
[----:B------:R-:W-:-:S04]  /*eff0*/  DEPBAR.LE SB0, 0x0 ;  /* 0x000080000000791a */ /* 0x000fc80000000000 */
[C---:B------:R-:W-:Y:S06]  /*f000*/  HMMA.16816.F32 R116, R132.reuse, R128, R116 ;  /* 0x000000808474723c */ /* 0x040fec0000001874 */
[C---:B------:R-:W-:Y:S06]  /*f010*/  HMMA.16816.F32 R112, R132.reuse, R130, R112 ;  /* 0x000000828470723c */ /* 0x040fec0000001870 */
[C---:B------:R-:W-:Y:S06]  /*f020*/  HMMA.16816.F32 R108, R132.reuse, R124, R108 ;  /* 0x0000007c846c723c */ /* 0x040fec000000186c */
[C---:B------:R-:W-:Y:S06]  /*f030*/  HMMA.16816.F32 R104, R132.reuse, R126, R104 ;  /* 0x0000007e8468723c */ /* 0x040fec0000001868 */
[C---:B-----5:R-:W-:Y:S06]  /*f040*/  HMMA.16816.F32 R100, R132.reuse, R120, R100 ;  /* 0x000000788464723c */ /* 0x060fec0000001864 */
[----:B------:R-:W-:Y:S06]  /*f050*/  HMMA.16816.F32 R96, R132, R122, R96 ;  /* 0x0000007a8460723c */ /* 0x000fec0000001860 */
[C---:B------:R-:W-:Y:S06]  /*f060*/  HMMA.16816.F32 R40, R92.reuse, R88, R40 ;  /* 0x000000585c28723c */ /* 0x040fec0000001828 */
[C---:B------:R-:W-:Y:S06]  /*f070*/  HMMA.16816.F32 R36, R92.reuse, R90, R36 ;  /* 0x0000005a5c24723c */ /* 0x040fec0000001824 */
[C---:B------:R-:W-:Y:S06]  /*f080*/  HMMA.16816.F32 R32, R92.reuse, R84, R32 ;  /* 0x000000545c20723c */ /* 0x040fec0000001820 */
[C---:B------:R-:W-:Y:S06]  /*f090*/  HMMA.16816.F32 R28, R92.reuse, R86, R28 ;  /* 0x000000565c1c723c */ /* 0x040fec000000181c */
[C---:B------:R-:W-:Y:S06]  /*f0a0*/  HMMA.16816.F32 R24, R92.reuse, R80, R24 ;  /* 0x000000505c18723c */ /* 0x040fec0000001818 */
[C---:B------:R-:W-:Y:S06]  /*f0b0*/  HMMA.16816.F32 R20, R92.reuse, R82, R20 ;  /* 0x000000525c14723c */ /* 0x040fec0000001814 */
[C---:B-1----:R-:W-:Y:S06]  /*f0c0*/  HMMA.16816.F32 R16, R92.reuse, R76, R16 ;  /* 0x0000004c5c10723c */ /* 0x042fec0000001810 */
[C---:B------:R-:W-:Y:S06]  /*f0d0*/  HMMA.16816.F32 R12, R92.reuse, R78, R12 ;  /* 0x0000004e5c0c723c */ /* 0x040fec000000180c */
[C---:B----4-:R-:W-:Y:S06]  /*f0e0*/  HMMA.16816.F32 R8, R92.reuse, R72, R8 ;  /* 0x000000485c08723c */ /* 0x050fec0000001808 */
[C---:B------:R-:W-:Y:S06]  /*f0f0*/  HMMA.16816.F32 R4, R92.reuse, R74, R4 ;  /* 0x0000004a5c04723c */ /* 0x040fec0000001804 */
[C---:B------:R-:W-:Y:S06]  /*f100*/  HMMA.16816.F32 R116, R92.reuse, R68, R116 ;  /* 0x000000445c74723c */ /* 0x040fec0000001874 */
[C---:B------:R-:W-:Y:S06]  /*f110*/  HMMA.16816.F32 R112, R92.reuse, R70, R112 ;  /* 0x000000465c70723c */ /* 0x040fec0000001870 */
[C---:B--2---:R-:W-:Y:S06]  /*f120*/  HMMA.16816.F32 R108, R92.reuse, R64, R108 ;  /* 0x000000405c6c723c */ /* 0x044fec000000186c */
[C---:B------:R-:W-:Y:S06]  /*f130*/  HMMA.16816.F32 R104, R92.reuse, R66, R104 ;  /* 0x000000425c68723c */ /* 0x040fec0000001868 */
[C---:B---3--:R-:W-:Y:S06]  /*f140*/  HMMA.16816.F32 R100, R92.reuse, R48, R100 ;  /* 0x000000305c64723c */ /* 0x048fec0000001864 */
        /* <DEDUP_REMOVED lines=8> */
[----:B------:R-:W-:Y:S01]  /*f1d0*/  ULDC.64 UR14, c[0x0][0x248] ;  /* 0x00009200000e7ab9 */ /* 0x000fe20000000a00 */
[----:B------:R-:W-:Y:S02]  /*f1e0*/  ULDC.64 UR8, c[0x0][0x230] ;  /* 0x00008c0000087ab9 */ /* 0x000fe40000000a00 */
[----:B------:R-:W-:Y:S02]  /*f1f0*/  IABS R46, R58 ;  /* 0x0000003a002e7213 */ /* 0x000fe40000000000 */
[-C--:B-1----:R-:W-:Y:S02]  /*f200*/  IABS R2, R45.reuse ;  /* 0x0000002d00027213 */ /* 0x082fe40000000000 */
[----:B------:R-:W-:-:S02]  /*f210*/  LOP3.LUT R58, R58, R45, RZ, 0x3c, !PT ;  /* 0x0000002d3a3a7212 */ /* 0x000fc400078e3cff */
        /* <DEDUP_REMOVED lines=41> */
[C---:B------:R-:W-:Y:S01]  /*f4b0*/  IMAD R45, R46.reuse, UR15, R45 ;  /* 0x0000000f2e2d7c24 */ /* 0x040fe2000f8e022d */
        /* <DEDUP_REMOVED lines=10> */
.L_x_2073:
[----:B------:R-:W-:Y:S02]  /*f560*/  ULDC UR14, c[0x0][0x248] ;  /* 0x00009200000e7ab9 */ /* 0x000fe40000000800 */
[----:B------:R-:W-:-:S06]  /*f570*/  USHF.L.U32 UR5, UR14, 0x7, URZ ;  /* 0x000000070e057899 */ /* 0x000fcc000800063f */
[----:B------:R-:W-:-:S04]  /*f580*/  IADD3 R45, RZ, -UR5, RZ ;  /* 0x80000005ff2d7c10 */ /* 0x000fc8000fffe0ff */
[----:B------:R-:W-:-:S07]  /*f590*/  SHF.R.S32.HI R47, RZ, 0x1f, R45 ;  /* 0x0000001fff2f7819 */ /* 0x000fce000001142d */
.L_x_2074:
[----:B------:R-:W-:Y:S01]  /*f5a0*/  IADD3 R56, P3, P1, R140, R45, R56 ;  /* 0x0000002d8c387210 */ /* 0x000fe2000797e038 */
[----:B------:R-:W-:Y:S01]  /*f5b0*/  USHF.L.U32 UR8, UR14, 0x6, URZ ;  /* 0x000000060e087899 */ /* 0x000fe2000800063f */
[C---:B------:R-:W-:Y:S01]  /*f5c0*/  LEA R156, P5, R45.reuse, R156, 0x1 ;  /* 0x0000009c2d9c7211 */ /* 0x040fe200078a08ff */
[----:B------:R-:W-:Y:S01]  /*f5d0*/  ULDC UR5, c[0x0][0x24c] ;  /* 0x0000930000057ab9 */ /* 0x000fe20000000800 */
[C---:B------:R-:W-:Y:S01]  /*f5e0*/  IADD3 R140, P4, R45.reuse, R140, RZ ;  /* 0x0000008c2d8c7210 */ /* 0x040fe20007f9e0ff */
[----:B------:R-:W-:Y:S01]  /*f5f0*/  USHF.L.U64.HI UR5, UR14, 0x6, UR5 ;  /* 0x000000060e057899 */ /* 0x000fe20008010205 */
[----:B------:R-:W-:Y:S02]  /*f600*/  LEA.HI.X R157, R45, R157, R47, 0x1, P5 ;  /* 0x0000009d2d9d7211 */ /* 0x000fe400028f0c2f */
[----:B------:R-:W-:Y:S01]  /*f610*/  IADD3.X R55, R54, R47, R55, P3, P1 ;  /* 0x0000002f36377210 */ /* 0x000fe20001fe2437 */
[----:B------:R-:W-:Y:S01]  /*f620*/  IMAD.X R47, R47, 0x1, R54, P4 ;  /* 0x000000012f2f7824 */ /* 0x000fe200020e0636 */
[----:B------:R-:W-:Y:S01]  /*f630*/  LEA R48, P3, R140, UR12, 0x1 ;  /* 0x0000000c8c307c11 */ /* 0x000fe2000f8608ff */
[----:B------:R-:W-:Y:S01]  /*f640*/  @!PT LDS RZ, [RZ] ;  /* 0x00000000fffff984 */ /* 0x000fe20000000800 */
[----:B------:R-:W-:Y:S01]  /*f650*/  @!PT LDS RZ, [RZ] ;  /* 0x00000000fffff984 */ /* 0x000fe20000000800 */
[----:B------:R-:W-:Y:S01]  /*f660*/  @!PT LDS RZ, [RZ] ;  /* 0x00000000fffff984 */ /* 0x000fe20000000800 */
[----:B------:R1:W-:Y:S01]  /*f670*/  LDGSTS.E.BYPASS.LTC128B.128 [R154+0x3000], desc[UR6][R156.64] ;  /* 0x030000009c9a7fae */ /* 0x0003e2000b901d46 */
[----:B------:R-:W-:-:S02]  /*f680*/  LEA R46, P1, R56, UR12, 0x1 ;  /* 0x0000000c382e7c11 */ /* 0x000fc4000f8208ff */
[----:B------:R-:W-:Y:S02]  /*f690*/  LEA.HI.X R49, R140, UR13, R47, 0x1, P3 ;  /* 0x0000000d8c317c11 */ /* 0x000fe400098f0c2f */
[----:B------:R-:W-:Y:S02]  /*f6a0*/  IADD3 R50, P3, R156, UR8, RZ ;  /* 0x000000089c327c10 */ /* 0x000fe4000ff7e0ff */
[----:B------:R-:W-:Y:S01]  /*f6b0*/  LEA.HI.X R47, R56, UR13, R55, 0x1, P1 ;  /* 0x0000000d382f7c11 */ /* 0x000fe200088f0c37 */
[----:B------:R1:W-:Y:S01]  /*f6c0*/  LDGSTS.E.BYPASS.LTC128B.128 [R154+0x5000], desc[UR6][R48.64+0x40] ;  /* 0x05000040309a7fae */ /* 0x0003e2000b901d46 */
[----:B------:R-:W-:Y:S02]  /*f6d0*/  IADD3.X R51, R157, UR5, RZ, P3, !PT ;  /* 0x000000059d337c10 */ /* 0x000fe40009ffe4ff */
[----:B------:R-:W-:Y:S01]  /*f6e0*/  IADD3 R58, P3, R50, UR8, RZ ;  /* 0x00000008323a7c10 */ /* 0x000fe2000ff7e0ff */
[----:B------:R1:W-:Y:S01]  /*f6f0*/  LDGSTS.E.BYPASS.LTC128B.128 [R154+0x7000], desc[UR6][R48.64+0x80] ;  /* 0x07000080309a7fae */ /* 0x0003e2000b901d46 */
[----:B------:R-:W-:-:S02]  /*f700*/  IADD3 R54, P1, R46, UR8, RZ ;  /* 0x000000082e367c10 */ /* 0x000fc4000ff3e0ff */
[----:B------:R-:W-:Y:S01]  /*f710*/  IADD3.X R59, R51, UR5, RZ, P3, !PT ;  /* 0x00000005333b7c10 */ /* 0x000fe20009ffe4ff */
[----:B------:R1:W-:Y:S01]  /*f720*/  LDGSTS.E.BYPASS.LTC128B.128 [R154+0x3800], desc[UR6][R50.64] ;  /* 0x03800000329a7fae */ /* 0x0003e2000b901d46 */
[----:B------:R-:W-:Y:S02]  /*f730*/  IADD3.X R55, R47, UR5, RZ, P1, !PT ;  /* 0x000000052f377c10 */ /* 0x000fe40008ffe4ff */
[----:B------:R-:W-:Y:S01]  /*f740*/  IADD3 R60, P3, R58, UR8, RZ ;  /* 0x000000083a3c7c10 */ /* 0x000fe2000ff7e0ff */
[----:B------:R1:W-:Y:S01]  /*f750*/  LDGSTS.E.BYPASS.LTC128B.128 [R154+0x5800], desc[UR6][R46.64+0x40] ;  /* 0x058000402e9a7fae */ /* 0x0003e2000b901d46 */
[----:B------:R-:W-:Y:S02]  /*f760*/  IADD3 R62, P1, R54, UR8, RZ ;  /* 0x00000008363e7c10 */ /* 0x000fe4000ff3e0ff */
[----:B------:R-:W-:Y:S01]  /*f770*/  IADD3.X R61, R59, UR5, RZ, P3, !PT ;  /* 0x000000053b3d7c10 */ /* 0x000fe20009ffe4ff */
        /* <DEDUP_REMOVED lines=8> */
[----:B------:R-:W0:Y:S02]  /*f800*/  LDGDEPBAR ;  /* 0x00000000000079af */ /* 0x000e240000000000 */
.L_x_2072:
[----:B------:R-:W-:Y:S01]  /*f810*/  IMAD.IADD R0, R0, 0x1, R57 ;  /* 0x0000000100007824 */ /* 0x000fe200078e0239 */
[----:B------:R-:W-:Y:S01]  /*f820*/  LEA R146, R3, UR4, 0x1 ;  /* 0x0000000403927c11 */ /* 0x000fe2000f8e08ff */
[----:B------:R-:W-:Y:S02]  /*f830*/  ULDC UR8, c[0x0][0x2ec] ;  /* 0x0000bb0000087ab9 */ /* 0x000fe40000000800 */
[C---:B------:R-:W-:Y:S02]  /*f840*/  VIADD R2, R0.reuse, 0x1 ;  /* 0x0000000100027836 */ /* 0x040fe40000000000 */
[C---:B------:R-:W-:Y:S01]  /*f850*/  VIADD R45, R0.reuse, 0x8 ;  /* 0x00000008002d7836 */ /* 0x040fe20000000000 */
[----:B------:R-:W-:Y:S01]  /*f860*/  LDSM.16.MT88.4 R68, [R146+0x9000] ;  /* 0x009000009244783b */ /* 0x000fe20000004200 */
[----:B-1----:R-:W-:Y:S01]  /*f870*/  VIADD R46, R0, 0x10 ;  /* 0x00000010002e7836 */ /* 0x002fe20000000000 */
[-C--:B------:R-:W-:Y:S01]  /*f880*/  ISETP.GE.AND P4, PT, R2, R161.reuse, PT ;  /* 0x000000a10200720c */ /* 0x080fe20003f86270 */
[----:B------:R-:W-:Y:S01]  /*f890*/  IMAD R144, R44, 0x2, R146 ;  /* 0x000000022c907824 */ /* 0x000fe200078e0292 */
[-C--:B------:R-:W-:Y:S01]  /*f8a0*/  ISETP.GE.AND P3, PT, R2, R162.reuse, PT ;  /* 0x000000a20200720c */ /* 0x080fe20003f66270 */
[----:B------:R-:W-:Y:S01]  /*f8b0*/  VIADD R2, R0, 0x9 ;  /* 0x0000000900027836 */ /* 0x000fe20000000000 */
[C---:B------:R-:W-:Y:S01]  /*f8c0*/  ISETP.GE.AND P6, PT, R45.reuse, R161, PT ;  /* 0x000000a12d00720c */ /* 0x040fe20003fc6270 */
[----:B------:R-:W-:Y:S01]  /*f8d0*/  LDSM.16.MT88.4 R84, [R146+0xb000] ;  /* 0x00b000009254783b */ /* 0x000fe20000004200 */
[----:B------:R-:W-:-:S02]  /*f8e0*/  ISETP.GE.AND P5, PT, R45, R162, PT ;  /* 0x000000a22d00720c */ /* 0x000fc40003fa6270 */
[-C--:B------:R-:W-:Y:S01]  /*f8f0*/  ISETP.GE.AND P1, PT, R2, R161.reuse, PT ;  /* 0x000000a10200720c */ /* 0x080fe20003f26270 */
[----:B------:R-:W-:Y:S01]  /*f900*/  LDSM.16.MT88.4 R76, [R144+0x9000] ;  /* 0x00900000904c783b */ /* 0x000fe20000004200 */
[----:B------:R-:W-:Y:S02]  /*f910*/  FSEL R45, R36, -INF , !P6 ;  /* 0xff800000242d7808 */ /* 0x000fe40007000000 */
[----:B------:R-:W-:Y:S01]  /*f920*/  ISETP.GE.AND P6, PT, R2, R162, PT ;  /* 0x000000a20200720c */ /* 0x000fe20003fc6270 */
[----:B------:R-:W-:Y:S01]  /*f930*/  VIADD R2, R0, 0x11 ;  /* 0x0000001100027836 */ /* 0x000fe20000000000 */
[----:B------:R-:W-:Y:S01]  /*f940*/  FSEL R74, R38, -INF , !P5 ;  /* 0xff800000264a7808 */ /* 0x000fe20006800000 */
[----:B------:R-:W-:Y:S01]  /*f950*/  VIADD R38, R0, 0x18 ;  /* 0x0000001800267836 */ /* 0x000fe20000000000 */
[----:B------:R-:W-:Y:S02]  /*f960*/  ISETP.GE.AND P5, PT, R46, R161, PT ;  /* 0x000000a12e00720c */ /* 0x000fe40003fa6270 */
[----:B------:R-:W-:-:S02]  /*f970*/  FSEL R37, R37, -INF , !P1 ;  /* 0xff80000025257808 */ /* 0x000fc40004800000 */
[-C--:B------:R-:W-:Y:S02]  /*f980*/  ISETP.GE.AND P1, PT, R46, R162.reuse, PT ;  /* 0x000000a22e00720c */ /* 0x080fe40003f26270 */
[----:B------:R-:W-:Y:S02]  /*f990*/  FSEL R36, R39, -INF , !P6 ;  /* 0xff80000027247808 */ /* 0x000fe40007000000 */
[-C--:B------:R-:W-:Y:S02]  /*f9a0*/  ISETP.GE.AND P6, PT, R2, R161.reuse, PT ;  /* 0x000000a10200720c */ /* 0x080fe40003fc6270 */
[----:B------:R-:W-:Y:S02]  /*f9b0*/  FSEL R47, R32, -INF , !P5 ;  /* 0xff800000202f7808 */ /* 0x000fe40006800000 */
[----:B------:R-:W-:Y:S01]  /*f9c0*/  ISETP.GE.AND P5, PT, R2, R162, PT ;  /* 0x000000a20200720c */ /* 0x000fe20003fa6270 */
[----:B------:R-:W-:Y:S01]  /*f9d0*/  VIADD R2, R0, 0x19 ;  /* 0x0000001900027836 */ /* 0x000fe20000000000 */
[----:B------:R-:W-:Y:S01]  /*f9e0*/  FSEL R72, R34, -INF , !P1 ;  /* 0xff80000022487808 */ /* 0x000fe20004800000 */
[----:B------:R-:W-:Y:S01]  /*f9f0*/  VIADD R34, R0, 0x20 ;  /* 0x0000002000227836 */ /* 0x000fe20000000000 */
[----:B------:R-:W-:-:S02]  /*fa00*/  ISETP.GE.AND P1, PT, R38, R161, PT ;  /* 0x000000a12600720c */ /* 0x000fc40003f26270 */
[----:B------:R-:W-:Y:S02]  /*fa10*/  FSEL R39, R33, -INF , !P6 ;  /* 0xff80000021277808 */ /* 0x000fe40007000000 */
[-C--:B------:R-:W-:Y:S02]  /*fa20*/  ISETP.GE.AND P6, PT, R38, R162.reuse, PT ;  /* 0x000000a22600720c */ /* 0x080fe40003fc6270 */
[----:B------:R-:W-:Y:S02]  /*fa30*/  FSEL R38, R35, -INF , !P5 ;  /* 0xff80000023267808 */ /* 0x000fe40006800000 */
[----:B------:R-:W-:Y:S02]  /*fa40*/  FSEL R33, R28, -INF , !P1 ;  /* 0xff8000001c217808 */ /* 0x000fe40004800000 */
[CC--:B------:R-:W-:Y:S02]  /*fa50*/  ISETP.GE.AND P5, PT, R2.reuse, R161.reuse, PT ;  /* 0x000000a10200720c */ /* 0x0c0fe40003fa6270 */
        /* <DEDUP_REMOVED lines=8> */
[----:B------:R-:W-:Y:S02]  /*fae0*/  ISETP.GE.AND P1, PT, R2, R161, PT ;  /* 0x000000a10200720c */ /* 0x000fe40003f26270 */
[----:B------:R-:W-:Y:S01]  /*faf0*/  FSEL R29, R24, -INF , !P6 ;  /* 0xff800000181d7808 */ /* 0x000fe20007000000 */
[----:B------:R-:W-:Y:S01]  /*fb00*/  VIADD R24, R0, 0x30 ;  /* 0x0000003000187836 */ /* 0x000fe20000000000 */
[----:B------:R-:W-:Y:S01]  /*fb10*/  ISETP.GE.AND P6, PT, R2, R162, PT ;  /* 0x000000a20200720c */ /* 0x000fe20003fc6270 */
[----:B------:R-:W-:Y:S01]  /*fb20*/  VIADD R2, R0, 0x29 ;  /* 0x0000002900027836 */ /* 0x000fe20000000000 */
[----:B------:R-:W-:-:S02]  /*fb30*/  FSEL R34, R26, -INF , !P5 ;  /* 0xff8000001a227808 */ /* 0x000fc40006800000 */
[CC--:B------:R-:W-:Y:S02]  /*fb40*/  ISETP.GE.AND P5, PT, R30.reuse, R161.reuse, PT ;  /* 0x000000a11e00720c */ /* 0x0c0fe40003fa6270 */
[----:B------:R-:W-:Y:S02]  /*fb50*/  FSEL R31, R25, -INF , !P1 ;  /* 0xff800000191f7808 */ /* 0x000fe40004800000 */
[----:B------:R-:W-:Y:S02]  /*fb60*/  ISETP.GE.AND P1, PT, R30, R162, PT ;  /* 0x000000a21e00720c */ /* 0x000fe40003f26270 */
[----:B------:R-:W-:Y:S02]  /*fb70*/  FSEL R168, R27, -INF , !P6 ;  /* 0xff8000001ba87808 */ /* 0x000fe40007000000 */
[----:B------:R-:W-:Y:S01]  /*fb80*/  FSEL R163, R20, -INF , !P5 ;  /* 0xff80000014a37808 */ /* 0x000fe20006800000 */
[----:B------:R-:W-:Y:S01]  /*fb90*/  VIADD R20, R0, 0x38 ;  /* 0x0000003800147836 */ /* 0x000fe20000000000 */
[----:B------:R-:W-:-:S02]  /*fba0*/  ISETP.GE.AND P6, PT, R2, R161, PT ;  /* 0x000000a10200720c */ /* 0x000fc40003fc6270 */
[----:B------:R-:W-:Y:S01]  /*fbb0*/  ISETP.GE.AND P5, PT, R2, R162, PT ;  /* 0x000000a20200720c */ /* 0x000fe20003fa6270 */
[----:B------:R-:W-:Y:S01]  /*fbc0*/  VIADD R2, R0, 0x31 ;  /* 0x0000003100027836 */ /* 0x000fe20000000000 */
[----:B------:R-:W-:Y:S02]  /*fbd0*/  FSEL R30, R22, -INF , !P1 ;  /* 0xff800000161e7808 */ /* 0x000fe40004800000 */
[-C--:B------:R-:W-:Y:S02]  /*fbe0*/  ISETP.GE.AND P1, PT, R24, R161.reuse, PT ;  /* 0x000000a11800720c */ /* 0x080fe40003f26270 */
[----:B------:R-:W-:Y:S02]  /*fbf0*/  FSEL R166, R23, -INF , !P5 ;  /* 0xff80000017a67808 */ /* 0x000fe40006800000 */
[----:B------:R-:W-:Y:S02]  /*fc00*/  FSEL R63, R16, -INF , !P1 ;  /* 0xff800000103f7808 */ /* 0x000fe40004800000 */
[----:B------:R-:W-:-:S02]  /*fc10*/  ISETP.GE.AND P5, PT, R2, R161, PT ;  /* 0x000000a10200720c */ /* 0x000fc40003fa6270 */
[-C--:B------:R-:W-:Y:S01]  /*fc20*/  ISETP.GE.AND P1, PT, R2, R162.reuse, PT ;  /* 0x000000a20200720c */ /* 0x080fe20003f26270 */
[----:B------:R-:W-:Y:S01]  /*fc30*/  VIADD R2, R0, 0x39 ;  /* 0x0000003900027836 */ /* 0x000fe20000000000 */
[----:B------:R-:W-:Y:S02]  /*fc40*/  FSEL R165, R21, -INF , !P6 ;  /* 0xff80000015a57808 */ /* 0x000fe40007000000 */
[----:B------:R-:W-:Y:S02]  /*fc50*/  ISETP.GE.AND P6, PT, R24, R162, PT ;  /* 0x000000a21800720c */ /* 0x000fe40003fc6270 */
        /* <DEDUP_REMOVED lines=8> */
[----:B------:R-:W-:Y:S01]  /*fce0*/  ISETP.GE.AND P6, PT, R20, R161, PT ;  /* 0x000000a11400720c */ /* 0x000fe20003fc6270 */
[----:B------:R-:W-:Y:S01]  /*fcf0*/  LDSM.16.MT88.4 R16, [R144+0xb400] ;  /* 0x00b400009010783b */ /* 0x000fe20000004200 */
[----:B------:R-:W-:-:S02]  /*fd00*/  FSEL R122, R14, -INF , !P5 ;  /* 0xff8000000e7a7808 */ /* 0x000fc40006800000 */
[----:B------:R-:W-:Y:S01]  /*fd10*/  FSEL R143, R13, -INF , !P1 ;  /* 0xff8000000d8f7808 */ /* 0x000fe20004800000 */
[----:B------:R-:W-:Y:S01]  /*fd20*/  LDSM.16.MT88.4 R20, [R146+0x9400] ;  /* 0x009400009214783b */ /* 0x000fe20000004200 */
[CC--:B------:R-:W-:Y:S02]  /*fd30*/  ISETP.GE.AND P5, PT, R2.reuse, R161.reuse, PT ;  /* 0x000000a10200720c */ /* 0x0c0fe40003fa6270 */
[----:B------:R-:W-:Y:S01]  /*fd40*/  ISETP.GE.AND P1, PT, R2, R162, PT ;  /* 0x000000a20200720c */ /* 0x000fe20003f26270 */
[----:B------:R-:W-:Y:S01]  /*fd50*/  VIADD R2, R0, 0x41 ;  /* 0x0000004100027836 */ /* 0x000fe20000000000 */
[----:B------:R-:W-:Y:S01]  /*fd60*/  FSEL R141, R12, -INF , !P6 ;  /* 0xff8000000c8d7808 */ /* 0x000fe20007000000 */
[C---:B------:R-:W-:Y:S01]  /*fd70*/  VIADD R12, R0.reuse, 0x48 ;  /* 0x00000048000c7836 */ /* 0x040fe20000000000 */
[----:B------:R-:W-:Y:S02]  /*fd80*/  ISETP.GE.AND P6, PT, R0, R161, PT ;  /* 0x000000a10000720c */ /* 0x000fe40003fc6270 */
[----:B------:R-:W-:-:S02]  /*fd90*/  FSEL R132, R15, -INF , !P4 ;  /* 0xff8000000f847808 */ /* 0x000fc40006000000 */
[-C--:B------:R-:W-:Y:S02]  /*fda0*/  ISETP.GE.AND P4, PT, R2, R162.reuse, PT ;  /* 0x000000a20200720c */ /* 0x080fe40003f86270 */
[----:B------:R-:W-:Y:S02]  /*fdb0*/  FSEL R13, R40, -INF , !P6 ;  /* 0xff800000280d7808 */ /* 0x000fe40007000000 */
[----:B------:R-:W-:Y:S02]  /*fdc0*/  ISETP.GE.AND P6, PT, R2, R161, PT ;  /* 0x000000a10200720c */ /* 0x000fe40003fc6270 */
[----:B------:R-:W-:Y:S02]  /*fdd0*/  FSEL R136, R11, -INF , !P4 ;  /* 0xff8000000b887808 */ /* 0x000fe40006000000 */
[----:B------:R-:W-:Y:S02]  /*fde0*/  ISETP.GE.AND P4, PT, R0, R162, PT ;  /* 0x000000a20000720c */ /* 0x000fe40003f86270 */
[----:B------:R-:W-:-:S02]  /*fdf0*/  FSEL R131, R8, -INF , !P5 ;  /* 0xff80000008837808 */ /* 0x000fc40006800000 */
[----:B------:R-:W-:Y:S02]  /*fe00*/  FSEL R164, R10, -INF , !P1 ;  /* 0xff8000000aa47808 */ /* 0x000fe40004800000 */
[----:B------:R-:W-:Y:S01]  /*fe10*/  FSEL R133, R9, -INF , !P6 ;  /* 0xff80000009857808 */ /* 0x000fe20007000000 */
[----:B------:R-:W-:Y:S01]  /*fe20*/  VIADD R9, R0, 0x50 ;  /* 0x0000005000097836 */ /* 0x000fe20000000000 */
[C---:B------:R-:W-:Y:S02]  /*fe30*/  ISETP.GE.AND P5, PT, R12.reuse, R161, PT ;  /* 0x000000a10c00720c */ /* 0x040fe40003fa6270 */
[----:B------:R-:W-:Y:S02]  /*fe40*/  ISETP.GE.AND P1, PT, R12, R162, PT ;  /* 0x000000a20c00720c */ /* 0x000fe40003f26270 */
[----:B------:R-:W-:Y:S02]  /*fe50*/  FMNMX.FTZ R14, R13, R41, !PT ;  /* 0x000000290d0e7209 */ /* 0x000fe40007810000 */
[----:B------:R-:W-:-:S02]  /*fe60*/  FSEL R8, R43, -INF , !P3 ;  /* 0xff8000002b087808 */ /* 0x000fc40005800000 */
[----:B------:R-:W-:Y:S02]  /*fe70*/  FSEL R42, R42, -INF , !P4 ;  /* 0xff8000002a2a7808 */ /* 0x000fe40006000000 */
[----:B------:R-:W-:Y:S01]  /*fe80*/  FSEL R135, R4, -INF , !P5 ;  /* 0xff80000004877808 */ /* 0x000fe20006800000 */
[----:B------:R-:W-:Y:S01]  /*fe90*/  VIADD R4, R0, 0x71 ;  /* 0x0000007100047836 */ /* 0x000fe20000000000 */
[----:B------:R-:W-:Y:S01]  /*fea0*/  FSEL R142, R6, -INF , !P1 ;  /* 0xff800000068e7808 */ /* 0x000fe20004800000 */
[----:B------:R-:W-:Y:S01]  /*feb0*/  VIADD R6, R0, 0x69 ;  /* 0x0000006900067836 */ /* 0x000fe20000000000 */
[----:B------:R-:W-:Y:S02]  /*fec0*/  FMNMX.FTZ R2, R45, R14, !PT ;  /* 0x0000000e2d027209 */ /* 0x000fe40007810000 */
[C---:B------:R-:W-:Y:S02]  /*fed0*/  ISETP.GE.AND P5, PT, R9.reuse, R161, PT ;  /* 0x000000a10900720c */ /* 0x040fe40003fa6270 */
[----:B------:R-:W-:-:S02]  /*fee0*/  ISETP.GE.AND P1, PT, R9, R162, PT ;  /* 0x000000a20900720c */ /* 0x000fc40003f26270 */
[----:B------:R-:W-:Y:S02]  /*fef0*/  FMNMX.FTZ R9, R42, R8, !PT ;  /* 0x000000082a097209 */ /* 0x000fe40007810000 */
        /* <DEDUP_REMOVED lines=27> */
[C---:B------:R-:W-:Y:S02]  /*100b0*/  ISETP.GE.AND P6, PT, R2.reuse, R161, PT ;  /* 0x000000a10200720c */ /* 0x040fe40003fc6270 */
[----:B------:R-:W-:Y:S01]  /*100c0*/  ISETP.GE.AND P3, PT, R2, R162, PT ;  /* 0x000000a20200720c */ /* 0x000fe20003f66270 */
[----:B------:R-:W-:Y:S01]  /*100d0*/  VIADD R2, R0, 0x51 ;  /* 0x0000005100027836 */ /* 0x000fe20000000000 */
[----:B------:R-:W-:-:S02]  /*100e0*/  FMNMX.FTZ R10, R131, R10, !PT ;  /* 0x0000000a830a7209 */ /* 0x000fc40007810000 */
[----:B------:R-:W-:Y:S02]  /*100f0*/  FMNMX.FTZ R9, R132, R9, !PT ;  /* 0x0000000984097209 */ /* 0x000fe40007810000 */
[----:B------:R-:W-:Y:S01]  /*10100*/  FSEL R137, R5, -INF , !P6 ;  /* 0xff80000005897808 */ /* 0x000fe20007000000 */
[----:B------:R-:W-:Y:S01]  /*10110*/  VIADD R5, R0, 0x70 ;  /* 0x0000007000057836 */ /* 0x000fe20000000000 */
[C---:B------:R-:W-:Y:S02]  /*10120*/  ISETP.GE.AND P4, PT, R2.reuse, R161, PT ;  /* 0x000000a10200720c */ /* 0x040fe40003f86270 */
[----:B------:R-:W-:Y:S01]  /*10130*/  ISETP.GE.AND P6, PT, R2, R162, PT ;  /* 0x000000a20200720c */ /* 0x000fe20003fc6270 */
[----:B------:R-:W-:Y:S01]  /*10140*/  VIADD R2, R0, 0x58 ;  /* 0x0000005800027836 */ /* 0x000fe20000000000 */
[----:B------:R-:W-:Y:S02]  /*10150*/  FMNMX.FTZ R10, R133, R10, !PT ;  /* 0x0000000a850a7209 */ /* 0x000fe40007810000 */
[----:B------:R-:W-:-:S02]  /*10160*/  FMNMX.FTZ R9, R164, R9, !PT ;  /* 0x00000009a4097209 */ /* 0x000fc40007810000 */
[----:B------:R-:W-:Y:S02]  /*10170*/  FMNMX.FTZ R10, R135, R10, !PT ;  /* 0x0000000a870a7209 */ /* 0x000fe40007810000 */
[----:B------:R-:W-:Y:S01]  /*10180*/  FSEL R140, R7, -INF , !P3 ;  /* 0xff800000078c7808 */ /* 0x000fe20005800000 */
[----:B------:R-:W-:Y:S01]  /*10190*/  VIADD R7, R0, 0x68 ;  /* 0x0000006800077836 */ /* 0x000fe20000000000 */
        /* <DEDUP_REMOVED lines=14> */
[----:B------:R-:W-:Y:S02]  /*10280*/  FSEL R129, R112, -INF , !P3 ;  /* 0xff80000070817808 */ /* 0x000fe40005800000 */
[----:B------:R-:W-:Y:S02]  /*10290*/  FMNMX.FTZ R10, R127, R10, !PT ;  /* 0x0000000a7f0a7209 */ /* 0x000fe40007810000 */
[----:B------:R-:W-:Y:S02]  /*102a0*/  FSEL R128, R119, -INF , !P6 ;  /* 0xff80000077807808 */ /* 0x000fe40007000000 */
[----:B------:R-:W-:Y:S02]  /*102b0*/  FMNMX.FTZ R9, R130, R9, !PT ;  /* 0x0000000982097209 */ /* 0x000fe40007810000 */
[----:B------:R-:W-:-:S02]  /*102c0*/  ISETP.GE.AND P6, PT, R2, R161, PT ;  /* 0x000000a10200720c */ /* 0x000fc40003fc6270 */
[----:B------:R-:W-:Y:S01]  /*102d0*/  ISETP.GE.AND P3, PT, R2, R162, PT ;  /* 0x000000a20200720c */ /* 0x000fe20003f66270 */
[----:B------:R-:W-:Y:S01]  /*102e0*/  VIADD R2, R0, 0x61 ;  /* 0x0000006100027836 */ /* 0x000fe20000000000 */
[----:B------:R-:W-:Y:S02]  /*102f0*/  FSEL R125, R113, -INF , !P1 ;  /* 0xff800000717d7808 */ /* 0x000fe40004800000 */
[----:B------:R-:W-:Y:S02]  /*10300*/  FMNMX.FTZ R10, R129, R10, !PT ;  /* 0x0000000a810a7209 */ /* 0x000fe40007810000 */
[----:B------:R-:W-:Y:S02]  /*10310*/  FSEL R124, R114, -INF , !P5 ;  /* 0xff800000727c7808 */ /* 0x000fe40006800000 */
        /* <DEDUP_REMOVED lines=9> */
[----:B------:R-:W-:Y:S01]  /*103b0*/  ISETP.GE.AND P1, PT, R2, R162, PT ;  /* 0x000000a20200720c */ /* 0x000fe20003f26270 */
[----:B------:R-:W-:Y:S01]  /*103c0*/  VIADD R2, R0, 0x78 ;  /* 0x0000007800027836 */ /* 0x000fe20000000000 */
[----:B------:R-:W-:Y:S01]  /*103d0*/  FSEL R26, R110, -INF , !P3 ;  /* 0xff8000006e1a7808 */ /* 0x000fe20005800000 */
[----:B------:R-:W-:Y:S01]  /*103e0*/  VIADD R0, R0, 0x79 ;  /* 0x0000007900007836 */ /* 0x000fe20000000000 */
[----:B------:R-:W-:Y:S02]  /*103f0*/  FMNMX.FTZ R9, R126, R9, !PT ;  /* 0x000000097e097209 */ /* 0x000fe40007810000 */
[----:B------:R-:W-:Y:S02]  /*10400*/  ISETP.GE.AND P5, PT, R6, R161, PT ;  /* 0x000000a10600720c */ /* 0x000fe40003fa6270 */
[----:B------:R-:W-:-:S02]  /*10410*/  FSEL R27, R104, -INF , !P4 ;  /* 0xff800000681b7808 */ /* 0x000fc40006000000 */
[----:B------:R-:W-:Y:S02]  /*10420*/  FMNMX.FTZ R10, R65, R10, !PT ;  /* 0x0000000a410a7209 */ /* 0x000fe40007810000 */
[----:B------:R-:W-:Y:S02]  /*10430*/  ISETP.GE.AND P3, PT, R7, R162, PT ;  /* 0x000000a20700720c */ /* 0x000fe40003f66270 */
[----:B------:R-:W-:Y:S02]  /*10440*/  FSEL R24, R111, -INF , !P1 ;  /* 0xff8000006f187808 */ /* 0x000fe40004800000 */
[----:B------:R-:W-:Y:S01]  /*10450*/  FMNMX.FTZ R9, R26, R9, !PT ;  /* 0x000000091a097209 */ /* 0x000fe20007810000 */
[----:B------:R-:W-:Y:S01]  /*10460*/  LDSM.16.MT88.4 R108, [R144+0xb000] ;  /* 0x00b00000906c783b */ /* 0x000fe20000004200 */
[----:B------:R-:W-:Y:S02]  /*10470*/  ISETP.GE.AND P4, PT, R5, R161, PT ;  /* 0x000000a10500720c */ /* 0x000fe40003f86270 */
[----:B------:R-:W-:-:S02]  /*10480*/  FSEL R25, R105, -INF , !P5 ;  /* 0xff80000069197808 */ /* 0x000fc40006800000 */
[----:B------:R-:W-:Y:S02]  /*10490*/  FMNMX.FTZ R10, R27, R10, !PT ;  /* 0x0000000a1b0a7209 */ /* 0x000fe40007810000 */
[----:B------:R-:W-:Y:S02]  /*104a0*/  ISETP.GE.AND P1, PT, R6, R162, PT ;  /* 0x000000a20600720c */ /* 0x000fe40003f26270 */
[----:B------:R-:W-:Y:S02]  /*104b0*/  FSEL R66, R106, -INF , !P3 ;  /* 0xff8000006a427808 */ /* 0x000fe40005800000 */
        /* <DEDUP_REMOVED lines=26> */
[----:B------:R-:W-:Y:S02]  /*10660*/  FSEL R56, R99, -INF , !P1 ;  /* 0xff80000063387808 */ /* 0x000fe40004800000 */
[----:B------:R-:W-:Y:S01]  /*10670*/  FMNMX.FTZ R9, R58, R9, !PT ;  /* 0x000000093a097209 */ /* 0x000fe20007810000 */
[----:B------:R-:W1:Y:S03]  /*10680*/  SHFL.BFLY PT, R6, R7, 0x2, 0x1f ;  /* 0x0c401f0007067f89 */ /* 0x000e6600000e0000 */
        /* <DEDUP_REMOVED lines=9> */
[----:B--2---:R-:W-:-:S04]  /*10720*/  FMNMX.FTZ R0, R5, R0, !PT ;  /* 0x0000000005007209 */ /* 0x004fc80007810000 */
[----:B------:R-:W-:Y:S01]  /*10730*/  FSEL R54, R54, RZ, P1 ;  /* 0x000000ff36367208 */ /* 0x000fe20000800000 */
[----:B------:R-:W1:Y:S01]  /*10740*/  LDSM.16.MT88.4 R4, [R144+0xd000] ;  /* 0x00d000009004783b */ /* 0x000e620000004200 */
[C---:B------:R-:W-:Y:S01]  /*10750*/  FSETP.NEU.FTZ.AND P1, PT, R0.reuse, -INF , PT ;  /* 0xff8000000000780b */ /* 0x040fe20003f3d000 */
[----:B------:R-:W-:Y:S02]  /*10760*/  FMUL.FTZ R49, R0, UR8 ;  /* 0x0000000800317c20 */ /* 0x000fe40008410000 */
[--C-:B------:R-:W-:Y:S01]  /*10770*/  FFMA.FTZ R50, R41, UR8, -R54.reuse ;  /* 0x0000000829327c23 */ /* 0x100fe20008010836 */
[--C-:B------:R-:W-:Y:S01]  /*10780*/  FFMA.FTZ R46, R45, UR8, -R54.reuse ;  /* 0x000000082d2e7c23 */ /* 0x100fe20008010836 */
[--C-:B------:R-:W-:Y:S01]  /*10790*/  FFMA.FTZ R41, R47, UR8, -R54.reuse ;  /* 0x000000082f297c23 */ /* 0x100fe20008010836 */
[----:B------:R-:W-:Y:S01]  /*107a0*/  FSEL R49, R49, RZ, P1 ;  /* 0x000000ff31317208 */ /* 0x000fe20000800000 */
[--C-:B------:R-:W-:Y:S01]  /*107b0*/  FFMA.FTZ R51, R13, UR8, -R54.reuse ;  /* 0x000000080d337c23 */ /* 0x100fe20008010836 */
[--C-:B------:R-:W-:Y:S01]  /*107c0*/  FFMA.FTZ R43, R37, UR8, -R54.reuse ;  /* 0x00000008252b7c23 */ /* 0x100fe20008010836 */
[----:B------:R-:W-:Y:S01]  /*107d0*/  MUFU.EX2 R50, R50 ;  /* 0x0000003200327308 */ /* 0x000fe20000000800 */
[----:B------:R-:W2:Y:S01]  /*107e0*/  LDSM.16.MT88.4 R12, [R144+0x9400] ;  /* 0x00940000900c783b */ /* 0x000ea20000004200 */
        /* <DEDUP_REMOVED lines=12> */
[----:B------:R-:W4:Y:S01]  /*108b0*/  LDSM.16.MT88.4 R8, [R146+0xb400] ;  /* 0x00b400009208783b */ /* 0x000f220000004200 */
        /* <DEDUP_REMOVED lines=57> */
[----:B------:R-:W3:Y:S01]  /*10c50*/  MUFU.EX2 R40, R40 ;  /* 0x0000002800287308 */ /* 0x000ee20000000800 */
[----:B-----5:R-:W-:Y:S01]  /*10c60*/  F2FP.F16.F32.PACK_AB R103, R44, R45 ;  /* 0x0000002d2c67723e */ /* 0x020fe200000000ff */
[----:B------:R-:W-:Y:S01]  /*10c70*/  FFMA.FTZ R56, R56, UR8, -R49 ;  /* 0x0000000838387c23 */ /* 0x000fe20008010831 */
[----:B------:R-:W-:Y:S01]  /*10c80*/  FADD.FTZ R51, R51, R50 ;  /* 0x0000003233337221 */ /* 0x000fe20000010000 */
[----:B------:R-:W-:Y:S01]  /*10c90*/  FADD.FTZ R48, R47, R48 ;  /* 0x000000302f307221 */ /* 0x000fe20000010000 */
[----:B------:R-:W-:Y:S03]  /*10ca0*/  LDSM.16.MT88.4 R24, [R146+0xa800] ;  /* 0x00a800009218783b */ /* 0x000fe60000004200 */
[----:B------:R-:W-:Y:S01]  /*10cb0*/  HMMA.16816.F32 R72, R100, R76, RZ ;  /* 0x0000004c6448723c */ /* 0x000fe200000018ff */
[----:B------:R-:W-:Y:S01]  /*10cc0*/  MUFU.EX2 R39, R39 ;  /* 0x0000002700277308 */ /* 0x000fe20000000800 */
[----:B------:R-:W-:-:S04]  /*10cd0*/  FADD.FTZ R45, R45, R48 ;  /* 0x000000302d2d7221 */ /* 0x000fc80000010000 */
[C---:B------:R-:W-:Y:S03]  /*10ce0*/  HMMA.16816.F32 R76, R100.reuse, R78, RZ ;  /* 0x0000004e644c723c */ /* 0x040fe600000018ff */
[----:B------:R-:W-:Y:S03]  /*10cf0*/  MUFU.EX2 R36, R36 ;  /* 0x0000002400247308 */ /* 0x000fe60000000800 */
[C---:B------:R-:W-:Y:S05]  /*10d00*/  HMMA.16816.F32 R112, R100.reuse, R68, RZ ;  /* 0x000000446470723c */ /* 0x040fea00000018ff */
[----:B------:R-:W-:Y:S01]  /*10d10*/  MUFU.EX2 R42, R42 ;  /* 0x0000002a002a7308 */ /* 0x000fe20000000800 */
[C---:B------:R-:W-:Y:S06]  /*10d20*/  HMMA.16816.F32 R80, R100.reuse, R84, RZ ;  /* 0x000000546450723c */ /* 0x040fec00000018ff */
[C---:B------:R-:W-:Y:S01]  /*10d30*/  HMMA.16816.F32 R88, R100.reuse, R108, RZ ;  /* 0x0000006c6458723c */ /* 0x040fe200000018ff */
[----:B------:R-:W5:Y:S05]  /*10d40*/  MUFU.EX2 R37, R37 ;  /* 0x0000002500257308 */ /* 0x000f6a0000000800 */
[C---:B------:R-:W-:Y:S03]  /*10d50*/  HMMA.16816.F32 R92, R100.reuse, R104, RZ ;  /* 0x00000068645c723c */ /* 0x040fe600000018ff */
[----:B------:R-:W-:Y:S03]  /*10d60*/  MUFU.EX2 R38, R38 ;  /* 0x0000002600267308 */ /* 0x000fe60000000800 */
[C---:B------:R-:W-:Y:S05]  /*10d70*/  HMMA.16816.F32 R68, R100.reuse, R70, RZ ;  /* 0x000000466444723c */ /* 0x040fea00000018ff */
[----:B------:R-:W2:Y:S01]  /*10d80*/  MUFU.EX2 R35, R35 ;  /* 0x0000002300237308 */ /* 0x000ea20000000800 */
[C---:B------:R-:W-:Y:S06]  /*10d90*/  HMMA.16816.F32 R84, R100.reuse, R86, RZ ;  /* 0x000000566454723c */ /* 0x040fec00000018ff */
[C---:B------:R-:W-:Y:S01]  /*10da0*/  HMMA.16816.F32 R108, R100.reuse, R110, RZ ;  /* 0x0000006e646c723c */ /* 0x040fe200000018ff */
[----:B------:R-:W-:Y:S05]  /*10db0*/  MUFU.EX2 R33, R33 ;  /* 0x0000002100217308 */ /* 0x000fea0000000800 */
[C---:B------:R-:W-:Y:S03]  /*10dc0*/  HMMA.16816.F32 R104, R100.reuse, R106, RZ ;  /* 0x0000006a6468723c */ /* 0x040fe600000018ff */
[----:B------:R-:W4:Y:S03]  /*10dd0*/  MUFU.EX2 R32, R32 ;  /* 0x0000002000207308 */ /* 0x000f260000000800 */
[C---:B-1----:R-:W-:Y:S05]  /*10de0*/  HMMA.16816.F32 R96, R100.reuse, R4, RZ ;  /* 0x000000046460723c */ /* 0x042fea00000018ff */
[----:B------:R-:W-:Y:S01]  /*10df0*/  MUFU.EX2 R31, R31 ;  /* 0x0000001f001f7308 */ /* 0x000fe20000000800 */
[----:B------:R-:W-:Y:S01]  /*10e00*/  HMMA.16816.F32 R100, R100, R6, RZ ;  /* 0x000000066464723c */ /* 0x000fe200000018ff */
[----:B---3--:R-:W-:-:S02]  /*10e10*/  F2FP.F16.F32.PACK_AB R4, R40, R41 ;  /* 0x000000292804723e */ /* 0x008fc400000000ff */
[----:B-----5:R-:W-:-:S04]  /*10e20*/  F2FP.F16.F32.PACK_AB R5, R37, R42 ;  /* 0x0000002a2505723e */ /* 0x020fc800000000ff */
[----:B------:R-:W-:Y:S01]  /*10e30*/  F2FP.F16.F32.PACK_AB R6, R36, R39 ;  /* 0x000000272406723e */ /* 0x000fe200000000ff */
[----:B------:R-:W1:Y:S01]  /*10e40*/  MUFU.EX2 R28, R28 ;  /* 0x0000001c001c7308 */ /* 0x000e620000000800 */
[----:B--2---:R-:W-:-:S07]  /*10e50*/  F2FP.F16.F32.PACK_AB R7, R35, R38 ;  /* 0x000000262307723e */ /* 0x004fce00000000ff */
[C---:B------:R-:W-:Y:S01]  /*10e60*/  HMMA.16816.F32 R72, R4.reuse, R12, R72 ;  /* 0x0000000c0448723c */ /* 0x040fe20000001848 */
[----:B------:R-:W-:Y:S05]  /*10e70*/  MUFU.EX2 R34, R34 ;  /* 0x0000002200227308 */ /* 0x000fea0000000800 */
[C---:B------:R-:W-:Y:S01]  /*10e80*/  HMMA.16816.F32 R76, R4.reuse, R14, R76 ;  /* 0x0000000e044c723c */ /* 0x040fe2000000184c */
[----:B------:R-:W2:Y:S02]  /*10e90*/  LDSM.16.MT88.4 R12, [R146+0xd400] ;  /* 0x00d40000920c783b */ /* 0x000ea40000004200 */
[----:B------:R-:W3:Y:S03]  /*10ea0*/  MUFU.EX2 R29, R29 ;  /* 0x0000001d001d7308 */ /* 0x000ee60000000800 */
[C---:B----4-:R-:W-:Y:S05]  /*10eb0*/  HMMA.16816.F32 R80, R4.reuse, R8, R80 ;  /* 0x000000080450723c */ /* 0x050fea0000001850 */
        /* <DEDUP_REMOVED lines=12> */
[C---:B--2---:R-:W-:Y:S01]  /*10f80*/  HMMA.16816.F32 R92, R4.reuse, R12, R92 ;  /* 0x0000000c045c723c */ /* 0x044fe2000000185c */
[----:B------:R-:W-:Y:S05]  /*10f90*/  MUFU.EX2 R116, R116 ;  /* 0x0000007400747308 */ /* 0x000fea0000000800 */
[C---:B------:R-:W-:Y:S01]  /*10fa0*/  HMMA.16816.F32 R104, R4.reuse, R14, R104 ;  /* 0x0000000e0468723c */ /* 0x040fe20000001868 */
[----:B------:R-:W2:Y:S02]  /*10fb0*/  LDSM.16.MT88.4 R12, [R144+0x9800] ;  /* 0x00980000900c783b */ /* 0x000ea40000004200 */
[----:B------:R-:W2:Y:S03]  /*10fc0*/  MUFU.EX2 R63, R63 ;  /* 0x0000003f003f7308 */ /* 0x000ea60000000800 */
[C---:B----4-:R-:W-:Y:S05]  /*10fd0*/  HMMA.16816.F32 R96, R4.reuse, R8, R96 ;  /* 0x000000080460723c */ /* 0x050fea0000001860 */
[----:B------:R-:W-:Y:S01]  /*10fe0*/  MUFU.EX2 R119, R119 ;  /* 0x0000007700777308 */ /* 0x000fe20000000800 */
[----:B------:R-:W-:Y:S01]  /*10ff0*/  HMMA.16816.F32 R100, R4, R10, R100 ;  /* 0x0000000a0464723c */ /* 0x000fe20000001864 */
[----:B------:R-:W4:Y:S06]  /*11000*/  LDSM.16.MT88.4 R8, [R146+0xb800] ;  /* 0x00b800009208783b */ /* 0x000f2c0000004200 */
[----:B------:R-:W-:Y:S01]  /*11010*/  F2FP.F16.F32.PACK_AB R4, R32, R33 ;  /* 0x000000212004723e */ /* 0x000fe200000000ff */
[----:B------:R-:W4:Y:S01]  /*11020*/  MUFU.EX2 R120, R120 ;  /* 0x0000007800787308 */ /* 0x000f220000000800 */
[----:B-1----:R-:W-:-:S02]  /*11030*/  F2FP.F16.F32.PACK_AB R6, R28, R31 ;  /* 0x0000001f1c06723e */ /* 0x002fc400000000ff */
[----:B---3--:R-:W-:Y:S02]  /*11040*/  F2FP.F16.F32.PACK_AB R5, R29, R34 ;  /* 0x000000221d05723e */ /* 0x008fe400000000ff */
[----:B-----5:R-:W-:-:S03]  /*11050*/  F2FP.F16.F32.PACK_AB R7, R3, R30 ;  /* 0x0000001e0307723e */ /* 0x020fc600000000ff */
[----:B------:R-:W-:Y:S04]  /*11060*/  MUFU.EX2 R122, R122 ;  /* 0x0000007a007a7308 */ /* 0x000fe80000000800 */
[C---:B------:R-:W-:Y:S04]  /*11070*/  HMMA.16816.F32 R112, R4.reuse, R20, R112 ;  /* 0x000000140470723c */ /* 0x040fe80000001870 */
[----:B------:R-:W1:Y:S02]  /*11080*/  MUFU.EX2 R121, R121 ;  /* 0x0000007900797308 */ /* 0x000e640000000800 */
[C---:B------:R-:W-:Y:S01]  /*11090*/  HMMA.16816.F32 R68, R4.reuse, R22, R68 ;  /* 0x000000160444723c */ /* 0x040fe20000001844 */
[----:B------:R-:W-:Y:S05]  /*110a0*/  LDSM.16.MT88.4 R20, [R146+0x9c00] ;  /* 0x009c00009214783b */ /* 0x000fea0000004200 */
[C---:B--2---:R-:W-:Y:S01]  /*110b0*/  HMMA.16816.F32 R72, R4.reuse, R12, R72 ;  /* 0x0000000c0448723c */ /* 0x044fe20000001848 */
        /* <DEDUP_REMOVED lines=11> */
[----:B------:R-:W-:Y:S02]  /*11170*/  LDSM.16.MT88.4 R16, [R144+0xbc00] ;  /* 0x00bc00009010783b */ /* 0x000fe40000004200 */
        /* <DEDUP_REMOVED lines=8> */
[----:B------:R-:W-:Y:S01]  /*11200*/  HMMA.16816.F32 R100, R4, R10, R100 ;  /* 0x0000000a0464723c */ /* 0x000fe20000001864 */
[----:B------:R-:W4:Y:S01]  /*11210*/  LDSM.16.MT88.4 R8, [R146+0xbc00] ;  /* 0x00bc00009208783b */ /* 0x000f220000004200 */
[----:B------:R-:W-:Y:S05]  /*11220*/  MUFU.EX2 R140, R140 ;  /* 0x0000008c008c7308 */ /* 0x000fea0000000800 */
[----:B------:R-:W-:-:S02]  /*11230*/  F2FP.F16.F32.PACK_AB R4, R117, R118 ;  /* 0x000000767504723e */ /* 0x000fc400000000ff */
[----:B------:R-:W-:Y:S01]  /*11240*/  F2FP.F16.F32.PACK_AB R6, R63, R116 ;  /* 0x000000743f06723e */ /* 0x000fe200000000ff */
[----:B------:R-:W5:Y:S01]  /*11250*/  MUFU.EX2 R123, R123 ;  /* 0x0000007b007b7308 */ /* 0x000f620000000800 */
[----:B------:R-:W-:Y:S02]  /*11260*/  F2FP.F16.F32.PACK_AB R5, R120, R119 ;  /* 0x000000777805723e */ /* 0x000fe400000000ff */
[----:B-1----:R-:W-:-:S05]  /*11270*/  F2FP.F16.F32.PACK_AB R7, R121, R122 ;  /* 0x0000007a7907723e */ /* 0x002fca00000000ff */
[----:B------:R-:W-:Y:S02]  /*11280*/  MUFU.EX2 R127, R127 ;  /* 0x0000007f007f7308 */ /* 0x000fe40000000800 */
[C---:B------:R-:W-:Y:S06]  /*11290*/  HMMA.16816.F32 R112, R4.reuse, R20, R112 ;  /* 0x000000140470723c */ /* 0x040fec0000001870 */
[C---:B------:R-:W-:Y:S01]  /*112a0*/  HMMA.16816.F32 R68, R4.reuse, R22, R68 ;  /* 0x000000160444723c */ /* 0x040fe20000001844 */
[----:B------:R-:W-:Y:S01]  /*112b0*/  LDSM.16.MT88.4 R20, [R146+0xa000] ;  /* 0x00a000009214783b */ /* 0x000fe20000004200 */
[----:B------:R-:W1:Y:S04]  /*112c0*/  MUFU.EX2 R164, R164 ;  /* 0x000000a400a47308 */ /* 0x000e680000000800 */
[C---:B--2---:R-:W-:Y:S04]  /*112d0*/  HMMA.16816.F32 R72, R4.reuse, R12, R72 ;  /* 0x0000000c0448723c */ /* 0x044fe80000001848 */
[----:B------:R-:W-:Y:S02]  /*112e0*/  MUFU.EX2 R125, R125 ;  /* 0x0000007d007d7308 */ /* 0x000fe40000000800 */
[C---:B------:R-:W-:Y:S01]  /*112f0*/  HMMA.16816.F32 R76, R4.reuse, R14, R76 ;  /* 0x0000000e044c723c */ /* 0x040fe2000000184c */
[----:B------:R-:W2:Y:S05]  /*11300*/  LDSM.16.MT88.4 R12, [R146+0xdc00] ;  /* 0x00dc0000920c783b */ /* 0x000eaa0000004200 */
[C---:B----4-:R-:W-:Y:S01]  /*11310*/  HMMA.16816.F32 R80, R4.reuse, R8, R80 ;  /* 0x000000080450723c */ /* 0x050fe20000001850 */
[----:B------:R-:W4:Y:S05]  /*11320*/  MUFU.EX2 R128, R128 ;  /* 0x0000008000807308 */ /* 0x000f2a0000000800 */
[C---:B------:R-:W-:Y:S01]  /*11330*/  HMMA.16816.F32 R84, R4.reuse, R10, R84 ;  /* 0x0000000a0454723c */ /* 0x040fe20000001854 */
[----:B------:R-:W3:Y:S02]  /*11340*/  LDSM.16.MT88.4 R8, [R144+0xdc00] ;  /* 0x00dc00009008783b */ /* 0x000ee40000004200 */
[----:B------:R-:W-:Y:S03]  /*11350*/  MUFU.EX2 R129, R129 ;  /* 0x0000008100817308 */ /* 0x000fe60000000800 */
[C---:B------:R-:W-:Y:S05]  /*11360*/  HMMA.16816.F32 R88, R4.reuse, R16, R88 ;  /* 0x000000100458723c */ /* 0x040fea0000001858 */
[----:B------:R-:W4:Y:S01]  /*11370*/  MUFU.EX2 R124, R124 ;  /* 0x0000007c007c7308 */ /* 0x000f220000000800 */
[C---:B------:R-:W-:Y:S01]  /*11380*/  HMMA.16816.F32 R108, R4.reuse, R18, R108 ;  /* 0x00000012046c723c */ /* 0x040fe2000000186c */
[----:B------:R-:W-:Y:S06]  /*11390*/  LDSM.16.MT88.4 R16, [R144+0xc000] ;  /* 0x00c000009010783b */ /* 0x000fec0000004200 */
[----:B------:R-:W-:Y:S08]  /*113a0*/  MUFU.EX2 R126, R126 ;  /* 0x0000007e007e7308 */ /* 0x000ff00000000800 */
[----:B------:R-:W4:Y:S01]  /*113b0*/  MUFU.EX2 R65, R65 ;  /* 0x0000004100417308 */ /* 0x000f220000000800 */
[C---:B--2---:R-:W-:Y:S06]  /*113c0*/  HMMA.16816.F32 R92, R4.reuse, R12, R92 ;  /* 0x0000000c045c723c */ /* 0x044fec000000185c */
[C---:B------:R-:W-:Y:S01]  /*113d0*/  HMMA.16816.F32 R104, R4.reuse, R14, R104 ;  /* 0x0000000e0468723c */ /* 0x040fe20000001868 */
[----:B------:R-:W2:Y:S01]  /*113e0*/  LDSM.16.MT88.4 R12, [R144+0xa000] ;  /* 0x00a00000900c783b */ /* 0x000ea20000004200 */
[----:B------:R-:W-:Y:S04]  /*113f0*/  MUFU.EX2 R67, R67 ;  /* 0x0000004300437308 */ /* 0x000fe80000000800 */
[C---:B---3--:R-:W-:Y:S04]  /*11400*/  HMMA.16816.F32 R96, R4.reuse, R8, R96 ;  /* 0x000000080460723c */ /* 0x048fe80000001860 */
[----:B------:R-:W3:Y:S02]  /*11410*/  MUFU.EX2 R130, R130 ;  /* 0x0000008200827308 */ /* 0x000ee40000000800 */
[----:B------:R-:W-:Y:S01]  /*11420*/  HMMA.16816.F32 R100, R4, R10, R100 ;  /* 0x0000000a0464723c */ /* 0x000fe20000001864 */
[----:B------:R-:W1:Y:S05]  /*11430*/  LDSM.16.MT88.4 R8, [R146+0xc000] ;  /* 0x00c000009208783b */ /* 0x000e6a0000004200 */
[----:B------:R-:W-:Y:S01]  /*11440*/  MUFU.EX2 R141, R141 ;  /* 0x0000008d008d7308 */ /* 0x000fe20000000800 */
[----:B------:R-:W-:-:S02]  /*11450*/  F2FP.F16.F32.PACK_AB R4, R133, R134 ;  /* 0x000000868504723e */ /* 0x000fc400000000ff */
[----:B-----5:R-:W-:Y:S02]  /*11460*/  F2FP.F16.F32.PACK_AB R6, R131, R132 ;  /* 0x000000848306723e */ /* 0x020fe400000000ff */
[----:B------:R-:W-:Y:S02]  /*11470*/  F2FP.F16.F32.PACK_AB R5, R136, R135 ;  /* 0x000000878805723e */ /* 0x000fe400000000ff */
[----:B------:R-:W-:Y:S01]  /*11480*/  F2FP.F16.F32.PACK_AB R7, R137, R142 ;  /* 0x0000008e8907723e */ /* 0x000fe200000000ff */
[----:B------:R-:W5:Y:S06]  /*11490*/  MUFU.EX2 R166, R166 ;  /* 0x000000a600a67308 */ /* 0x000f6c0000000800 */
[C---:B------:R-:W-:Y:S02]  /*114a0*/  HMMA.16816.F32 R112, R4.reuse, R20, R112 ;  /* 0x000000140470723c */ /* 0x040fe40000001870 */
[----:B------:R-:W-:Y:S04]  /*114b0*/  MUFU.EX2 R54, R66 ;  /* 0x0000004200367308 */ /* 0x000fe80000000800 */
[C---:B------:R-:W-:Y:S01]  /*114c0*/  HMMA.16816.F32 R68, R4.reuse, R22, R68 ;  /* 0x000000160444723c */ /* 0x040fe20000001844 */
[----:B------:R-:W-:Y:S03]  /*114d0*/  LDSM.16.MT88.4 R20, [R144+0xa800] ;  /* 0x00a800009014783b */ /* 0x000fe60000004200 */
[----:B------:R-:W5:Y:S02]  /*114e0*/  MUFU.EX2 R49, R64 ;  /* 0x0000004000317308 */ /* 0x000f640000000800 */
[C---:B--2---:R-:W-:Y:S06]  /*114f0*/  HMMA.16816.F32 R72, R4.reuse, R12, R72 ;  /* 0x0000000c0448723c */ /* 0x044fec0000001848 */
[C---:B------:R-:W-:Y:S01]  /*11500*/  HMMA.16816.F32 R76, R4.reuse, R14, R76 ;  /* 0x0000000e044c723c */ /* 0x040fe2000000184c */
[----:B------:R-:W2:Y:S01]  /*11510*/  LDSM.16.MT88.4 R12, [R146+0xe000] ;  /* 0x00e00000920c783b */ /* 0x000ea20000004200 */
[----:B------:R-:W-:Y:S04]  /*11520*/  MUFU.EX2 R163, R163 ;  /* 0x000000a300a37308 */ /* 0x000fe80000000800 */
[C---:B-1----:R-:W-:Y:S04]  /*11530*/  HMMA.16816.F32 R80, R4.reuse, R8, R80 ;  /* 0x000000080450723c */ /* 0x042fe80000001850 */
[----:B------:R-:W-:Y:S02]  /*11540*/  MUFU.EX2 R50, R60 ;  /* 0x0000003c00327308 */ /* 0x000fe40000000800 */
[C---:B------:R-:W-:Y:S01]  /*11550*/  HMMA.16816.F32 R84, R4.reuse, R10, R84 ;  /* 0x0000000a0454723c */ /* 0x040fe20000001854 */
[----:B------:R-:W1:Y:S05]  /*11560*/  LDSM.16.MT88.4 R8, [R144+0xe000] ;  /* 0x00e000009008783b */ /* 0x000e6a0000004200 */
[C---:B------:R-:W-:Y:S01]  /*11570*/  HMMA.16816.F32 R88, R4.reuse, R16, R88 ;  /* 0x000000100458723c */ /* 0x040fe20000001858 */
[----:B------:R-:W-:Y:S05]  /*11580*/  MUFU.EX2 R47, R58 ;  /* 0x0000003a002f7308 */ /* 0x000fea0000000800 */
        /* <DEDUP_REMOVED lines=8> */
[----:B------:R-:W-:-:S02]  /*11610*/  F2FP.F16.F32.PACK_AB R4, R123, R140 ;  /* 0x0000008c7b04723e */ /* 0x000fc400000000ff */
[----:B------:R-:W-:Y:S02]  /*11620*/  F2FP.F16.F32.PACK_AB R6, R164, R127 ;  /* 0x0000007fa406723e */ /* 0x000fe400000000ff */
[----:B----4-:R-:W-:Y:S02]  /*11630*/  F2FP.F16.F32.PACK_AB R5, R128, R125 ;  /* 0x0000007d8005723e */ /* 0x010fe400000000ff */
[----:B------:R-:W-:-:S07]  /*11640*/  F2FP.F16.F32.PACK_AB R7, R124, R129 ;  /* 0x000000817c07723e */ /* 0x000fce00000000ff */
[C---:B---3--:R-:W-:Y:S06]  /*11650*/  HMMA.16816.F32 R112, R4.reuse, R16, R112 ;  /* 0x000000100470723c */ /* 0x048fec0000001870 */
        /* <DEDUP_REMOVED lines=19> */
[----:B-----5:R-:W-:Y:S02]  /*11790*/  F2FP.F16.F32.PACK_AB R5, R166, R141 ;  /* 0x0000008da605723e */ /* 0x020fe400000000ff */
[----:B------:R-:W-:-:S07]  /*117a0*/  F2FP.F16.F32.PACK_AB R7, R49, R54 ;  /* 0x000000363107723e */ /* 0x000fce00000000ff */
[C---:B---3--:R-:W-:Y:S06]  /*117b0*/  HMMA.16816.F32 R88, R4.reuse, R16, R88 ;  /* 0x000000100458723c */ /* 0x048fec0000001858 */
[C---:B------:R-:W-:Y:S01]  /*117c0*/  HMMA.16816.F32 R108, R4.reuse, R18, R108 ;  /* 0x00000012046c723c */ /* 0x040fe2000000186c */
[----:B------:R-:W-:Y:S05]  /*117d0*/  LDSM.16.MT88.4 R16, [R144+0xac00] ;  /* 0x00ac00009010783b */ /* 0x000fea0000004200 */
[C---:B--2---:R-:W-:Y:S06]  /*117e0*/  HMMA.16816.F32 R92, R4.reuse, R12, R92 ;  /* 0x0000000c045c723c */ /* 0x044fec000000185c */
[----:B------:R-:W-:Y:S01]  /*117f0*/  HMMA.16816.F32 R104, R4, R14, R104 ;  /* 0x0000000e0468723c */ /* 0x000fe20000001868 */
[----:B------:R-:W-:-:S02]  /*11800*/  FADD.FTZ R12, R46, R51 ;  /* 0x000000332e0c7221 */ /* 0x000fc40000010000 */
[----:B------:R-:W-:Y:S02]  /*11810*/  MUFU.EX2 R46, R56 ;  /* 0x00000038002e7308 */ /* 0x000fe40000000800 */
[----:B------:R-:W-:Y:S01]  /*11820*/  FADD.FTZ R12, R43, R12 ;  /* 0x0000000c2b0c7221 */ /* 0x000fe20000010000 */
[----:B------:R-:W-:Y:S01]  /*11830*/  FADD.FTZ R43, R44, R45 ;  /* 0x0000002d2c2b7221 */ /* 0x000fe20000010000 */
[C---:B-1----:R-:W-:Y:S02]  /*11840*/  HMMA.16816.F32 R80, R4.reuse, R8, R80 ;  /* 0x000000080450723c */ /* 0x042fe40000001850 */
[----:B------:R-:W-:Y:S01]  /*11850*/  FADD.FTZ R41, R41, R12 ;  /* 0x0000000c29297221 */ /* 0x000fe20000010000 */
[----:B------:R-:W-:Y:S01]  /*11860*/  FADD.FTZ R42, R42, R43 ;  /* 0x0000002b2a2a7221 */ /* 0x000fe20000010000 */
[----:B------:R-:W-:Y:S02]  /*11870*/  LDSM.16.MT88.4 R12, [R146+0xcc00] ;  /* 0x00cc0000920c783b */ /* 0x000fe40000004200 */
        /* <DEDUP_REMOVED lines=8> */
[----:B------:R-:W-:Y:S01]  /*11900*/  HMMA.16816.F32 R112, R4, R24, R112 ;  /* 0x000000180470723c */ /* 0x000fe20000001870 */
[----:B------:R-:W-:Y:S01]  /*11910*/  MUFU.EX2 R24, R61 ;  /* 0x0000003d00187308 */ /* 0x000fe20000000800 */
[----:B------:R-:W-:Y:S01]  /*11920*/  FADD.FTZ R33, R33, R36 ;  /* 0x0000002421217221 */ /* 0x000fe20000010000 */
[----:B------:R-:W-:-:S03]  /*11930*/  FADD.FTZ R34, R34, R35 ;  /* 0x0000002322227221 */ /* 0x000fc60000010000 */
[----:B------:R-:W-:Y:S01]  /*11940*/  FADD.FTZ R32, R32, R33 ;  /* 0x0000002120207221 */ /* 0x000fe20000010000 */
[----:B------:R-:W-:Y:S01]  /*11950*/  FADD.FTZ R29, R29, R34 ;  /* 0x000000221d1d7221 */ /* 0x000fe20000010000 */
[----:B------:R-:W-:Y:S01]  /*11960*/  HMMA.16816.F32 R68, R4, R26, R68 ;  /* 0x0000001a0444723c */ /* 0x000fe20000001844 */
[----:B------:R-:W2:Y:S01]  /*11970*/  MUFU.EX2 R25, R59 ;  /* 0x0000003b00197308 */ /* 0x000ea20000000800 */
[----:B------:R-:W-:Y:S01]  /*11980*/  FADD.FTZ R31, R31, R32 ;  /* 0x000000201f1f7221 */ /* 0x000fe20000010000 */
[----:B------:R-:W-:-:S03]  /*11990*/  FADD.FTZ R30, R30, R29 ;  /* 0x0000001d1e1e7221 */ /* 0x000fc60000010000 */
[----:B------:R-:W-:Y:S01]  /*119a0*/  FADD.FTZ R31, R28, R31 ;  /* 0x0000001f1c1f7221 */ /* 0x000fe20000010000 */
[----:B------:R-:W-:Y:S01]  /*119b0*/  FADD.FTZ R30, R3, R30 ;  /* 0x0000001e031e7221 */ /* 0x000fe20000010000 */
[----:B------:R-:W-:Y:S01]  /*119c0*/  HMMA.16816.F32 R72, R4, R20, R72 ;  /* 0x000000140448723c */ /* 0x000fe20000001848 */
[----:B------:R-:W3:Y:S01]  /*119d0*/  MUFU.EX2 R26, R57 ;  /* 0x00000039001a7308 */ /* 0x000ee20000000800 */
[----:B------:R-:W-:Y:S01]  /*119e0*/  FADD.FTZ R118, R118, R31 ;  /* 0x0000001f76767221 */ /* 0x000fe20000010000 */
[----:B------:R-:W-:-:S03]  /*119f0*/  FADD.FTZ R119, R119, R30 ;  /* 0x0000001e77777221 */ /* 0x000fc60000010000 */
[----:B------:R-:W-:Y:S01]  /*11a00*/  FADD.FTZ R117, R117, R118 ;  /* 0x0000007675757221 */ /* 0x000fe20000010000 */
[----:B------:R-:W-:Y:S01]  /*11a10*/  FADD.FTZ R119, R120, R119 ;  /* 0x0000007778777221 */ /* 0x000fe20000010000 */
[C---:B------:R-:W-:Y:S01]  /*11a20*/  HMMA.16816.F32 R76, R4.reuse, R22, R76 ;  /* 0x00000016044c723c */ /* 0x040fe2000000184c */
[----:B------:R-:W4:Y:S01]  /*11a30*/  MUFU.EX2 R27, R62 ;  /* 0x0000003e001b7308 */ /* 0x000f220000000800 */
[----:B------:R-:W-:Y:S01]  /*11a40*/  FADD.FTZ R116, R116, R117 ;  /* 0x0000007574747221 */ /* 0x000fe20000010000 */
[----:B------:R-:W-:Y:S01]  /*11a50*/  FADD.FTZ R122, R122, R119 ;  /* 0x000000777a7a7221 */ /* 0x000fe20000010000 */
[----:B------:R-:W5:Y:S02]  /*11a60*/  LDSM.16.MT88.4 R20, [R146+0xac00] ;  /* 0x00ac00009214783b */ /* 0x000f640000004200 */
        /* <DEDUP_REMOVED lines=12> */
[----:B--2---:R-:W-:Y:S01]  /*11b30*/  F2FP.F16.F32.PACK_AB R4, R25, R24 ;  /* 0x000000181904723e */ /* 0x004fe200000000ff */
[----:B------:R-:W-:Y:S01]  /*11b40*/  FADD.FTZ R142, R137, R142 ;  /* 0x0000008e898e7221 */ /* 0x000fe20000010000 */
[----:B---3--:R-:W-:Y:S01]  /*11b50*/  F2FP.F16.F32.PACK_AB R6, R163, R26 ;  /* 0x0000001aa306723e */ /* 0x008fe200000000ff */
[----:B------:R-:W-:Y:S01]  /*11b60*/  FADD.FTZ R140, R140, R131 ;  /* 0x000000838c8c7221 */ /* 0x000fe20000010000 */
[----:B----4-:R-:W-:Y:S01]  /*11b70*/  F2FP.F16.F32.PACK_AB R5, R50, R27 ;  /* 0x0000001b3205723e */ /* 0x010fe200000000ff */
[----:B------:R-:W-:Y:S01]  /*11b80*/  FADD.FTZ R125, R125, R142 ;  /* 0x0000008e7d7d7221 */ /* 0x000fe20000010000 */
[----:B------:R-:W-:Y:S01]  /*11b90*/  F2FP.F16.F32.PACK_AB R7, R46, R47 ;  /* 0x0000002f2e07723e */ /* 0x000fe200000000ff */
        /* <DEDUP_REMOVED lines=11> */
[----:B------:R-:W-:Y:S01]  /*11c50*/  HMMA.16816.F32 R80, R4, R12, R80 ;  /* 0x0000000c0450723c */ /* 0x000fe20000001850 */
        /* <DEDUP_REMOVED lines=13> */
[----:B------:R-:W-:Y:S01]  /*11d30*/  FADD.FTZ R26, R26, R25 ;  /* 0x000000191a1a7221 */ /* 0x000fe20000010000 */
[----:B------:R-:W-:Y:S02]  /*11d40*/  HMMA.16816.F32 R68, R4, R22, R68 ;  /* 0x000000160444723c */ /* 0x000fe40000001844 */
[----:B------:R-:W-:Y:S01]  /*11d50*/  FADD.FTZ R47, R47, R50 ;  /* 0x000000322f2f7221 */ /* 0x000fe20000010000 */
[----:B------:R-:W-:-:S03]  /*11d60*/  FADD.FTZ R163, R163, R26 ;  /* 0x0000001aa3a37221 */ /* 0x000fc60000010000 */
[----:B-1----:R-:W-:Y:S01]  /*11d70*/  HMMA.16816.F32 R88, R4, R8, R88 ;  /* 0x000000080458723c */ /* 0x002fe20000001858 */
[----:B------:R-:W-:-:S05]  /*11d80*/  FADD.FTZ R164, R46, R47 ;  /* 0x0000002f2ea47221 */ /* 0x000fca0000010000 */
[C---:B------:R-:W-:Y:S06]  /*11d90*/  HMMA.16816.F32 R108, R4.reuse, R10, R108 ;  /* 0x0000000a046c723c */ /* 0x040fec000000186c */
[C---:B--2---:R-:W-:Y:S06]  /*11da0*/  HMMA.16816.F32 R92, R4.reuse, R16, R92 ;  /* 0x00000010045c723c */ /* 0x044fec000000185c */
[C---:B------:R-:W-:Y:S06]  /*11db0*/  HMMA.16816.F32 R104, R4.reuse, R18, R104 ;  /* 0x000000120468723c */ /* 0x040fec0000001868 */
[C---:B---3--:R-:W-:Y:S06]  /*11dc0*/  HMMA.16816.F32 R96, R4.reuse, R12, R96 ;  /* 0x0000000c0460723c */ /* 0x048fec0000001860 */
        /* <DEDUP_REMOVED lines=10> */
[----:B------:R-:W-:Y:S02]  /*11e70*/  IADD3 R12, R6, 0x80, RZ ;  /* 0x00000080060c7810 */ /* 0x000fe40007ffe0ff */
        /* <DEDUP_REMOVED lines=31> */
[----:B------:R-:W-:-:S03]  /*12070*/  @P5 VIADD R10, R10, 0x1 ;  /* 0x000000010a0a5836 */ /* 0x000fc60000000000 */
[----:B------:R-:W-:Y:S02]  /*12080*/  @!P3 IMAD.MOV R11, RZ, RZ, -R11 ;  /* 0x000000ffff0bb224 */ /* 0x000fe400078e0a0b */
        /* <DEDUP_REMOVED lines=12> */
[----:B------:R-:W-:-:S04]  /*12150*/  MOV R3, UR4 ;  /* 0x0000000400037c02 */ /* 0x000fc80008000f00 */
[----:B------:R-:W-:Y:S01]  /*12160*/  SHF.R.S32.HI R8, RZ, 0x1f, R10 ;  /* 0x0000001fff087819 */ /* 0x000fe2000001140a */
[----:B--2---:R-:W-:-:S04]  /*12170*/  IMAD.IADD R6, R6, 0x1, -R7 ;  /* 0x0000000106067824 */ /* 0x004fc800078e0a07 */
[----:B------:R-:W-:Y:S01]  /*12180*/  IMAD R7, R8, R3, RZ ;  /* 0x0000000308077224 */ /* 0x000fe200078e02ff */
[----:B------:R-:W-:-:S03]  /*12190*/  SHF.R.S32.HI R9, RZ, 0x1f, R6 ;  /* 0x0000001fff097819 */ /* 0x000fc60000011406 */
[C---:B------:R-:W-:Y:S02]  /*121a0*/  IMAD R7, R10.reuse, UR5, R7 ;  /* 0x000000050a077c24 */ /* 0x040fe4000f8e0207 */
[----:B------:R-:W-:-:S04]  /*121b0*/  IMAD.WIDE.U32 R10, R10, R3, RZ ;  /* 0x000000030a0a7225 */ /* 0x000fc800078e00ff */
[----:B-1----:R-:W-:Y:S01]  /*121c0*/  IMAD R9, R9, R4, RZ ;  /* 0x0000000409097224 */ /* 0x002fe200078e02ff */
[----:B------:R-:W-:-:S03]  /*121d0*/  IADD3 R11, R11, R7, RZ ;  /* 0x000000070b0b7210 */ /* 0x000fc60007ffe0ff */
[C---:B------:R-:W-:Y:S02]  /*121e0*/  IMAD R5, R6.reuse, R5, R9 ;  /* 0x0000000506057224 */ /* 0x040fe400078e0209 */
[----:B------:R-:W-:-:S04]  /*121f0*/  IMAD.WIDE.U32 R6, R6, R4, R10 ;  /* 0x0000000406067225 */ /* 0x000fc800078e000a */
[----:B------:R-:W-:Y:S01]  /*12200*/  IMAD.IADD R5, R7, 0x1, R5 ;  /* 0x0000000107057824 */ /* 0x000fe200078e0205 */
[----:B------:R-:W-:Y:S06]  /*12210*/  BRA `(.L_x_2077) ;  /* 0x0000000000107947 */ /* 0x000fec0003800000 */
.L_x_2076:
[----:B------:R-:W1:Y:S02]  /*12220*/  LDC R3, c[0x0][0x250] ;  /* 0x00009400ff037b82 */ /* 0x000e640000000800 */
[----:B-1----:R-:W-:-:S05]  /*12230*/  IMAD.SHL.U32 R6, R3, 0x80, RZ ;  /* 0x0000008003067824 */ /* 0x002fca00078e00ff */
[----:B------:R-:W-:-:S04]  /*12240*/  IADD3 R6, -R6, RZ, RZ ;  /* 0x000000ff06067210 */ /* 0x000fc80007ffe1ff */
[----:B------:R-:W-:-:S07]  /*12250*/  SHF.R.S32.HI R5, RZ, 0x1f, R6 ;  /* 0x0000001fff057819 */ /* 0x000fce0000011406 */
.L_x_2077:
[----:B------:R-:W1:Y:S01]  /*12260*/  LDC R4, c[0x0][0x254] ;  /* 0x00009500ff047b82 */ /* 0x000e620000000800 */
[C---:B------:R-:W-:Y:S02]  /*12270*/  IADD3 R8, P3, R6.reuse, R138, RZ ;  /* 0x0000008a06087210 */ /* 0x040fe40007f7e0ff */
[----:B------:R-:W-:Y:S02]  /*12280*/  LEA R158, P0, R6, R158, 0x1 ;  /* 0x0000009e069e7211 */ /* 0x000fe400078008ff */
[----:B------:R-:W-:Y:S01]  /*12290*/  LEA R9, P1, R3, R6, 0x5 ;  /* 0x0000000603097211 */ /* 0x000fe200078228ff */
[----:B------:R-:W-:Y:S01]  /*122a0*/  IMAD.X R7, R5, 0x1, R52, P3 ;  /* 0x0000000105077824 */ /* 0x000fe200018e0634 */
[----:B------:R-:W-:Y:S02]  /*122b0*/  LEA R10, P3, R8, UR10, 0x1 ;  /* 0x0000000a080a7c11 */ /* 0x000fe4000f8608ff */
[----:B------:R-:W-:Y:S02]  /*122c0*/  LEA.HI.X R159, R6, R159, R5, 0x1, P0 ;  /* 0x0000009f069f7211 */ /* 0x000fe400000f0c05 */
[----:B------:R-:W-:Y:S01]  /*122d0*/  LEA.HI.X R11, R8, UR11, R7, 0x1, P3 ;  /* 0x0000000b080b7c11 */ /* 0x000fe200098f0c07 */
[----:B------:R-:W-:Y:S01]  /*122e0*/  IMAD.SHL.U32 R7, R3, 0x40, RZ ;  /* 0x0000004003077824 */ /* 0x000fe200078e00ff */
[----:B------:R-:W-:Y:S01]  /*122f0*/  IADD3 R9, P0, R9, R138, RZ ;  /* 0x0000008a09097210 */ /* 0x000fe20007f1e0ff */
[----:B------:R-:W-:Y:S01]  /*12300*/  @!PT LDS RZ, [RZ] ;  /* 0x00000000fffff984 */ /* 0x000fe20000000800 */
[----:B------:R-:W-:Y:S01]  /*12310*/  @!PT LDS RZ, [RZ] ;  /* 0x00000000fffff984 */ /* 0x000fe20000000800 */
[----:B------:R-:W-:Y:S01]  /*12320*/  @!PT LDS RZ, [RZ] ;  /* 0x00000000fffff984 */ /* 0x000fe20000000800 */
[----:B------:R-:W-:Y:S03]  /*12330*/  LDGSTS.E.BYPASS.LTC128B.128 [R154+0x9000], desc[UR6][R158.64] ;  /* 0x090000009e9a7fae */ /* 0x000fe6000b901d46 */
[----:B------:R-:W-:Y:S01]  /*12340*/  IADD3 R12, P3, R7, R158, RZ ;  /* 0x0000009e070c7210 */ /* 0x000fe20007f7e0ff */
[----:B------:R-:W-:Y:S04]  /*12350*/  LDGSTS.E.BYPASS.LTC128B.128 [R154+0xb000], desc[UR6][R10.64+0x40] ;  /* 0x0b0000400a9a7fae */ /* 0x000fe8000b901d46 */
[----:B------:R-:W-:Y:S01]  /*12360*/  LDGSTS.E.BYPASS.LTC128B.128 [R154+0xd000], desc[UR6][R10.64+0x80] ;  /* 0x0d0000800a9a7fae */ /* 0x000fe2000b901d46 */
[----:B-1----:R-:W-:-:S02]  /*12370*/  LEA.HI.X R5, R3, R5, R4, 0x5, P1 ;  /* 0x0000000503057211 */ /* 0x002fc400008f2c04 */
[----:B------:R-:W-:Y:S02]  /*12380*/  SHF.L.U64.HI R4, R3, 0x6, R4 ;  /* 0x0000000603047819 */ /* 0x000fe40000010204 */
[----:B------:R-:W-:Y:S01]  /*12390*/  LEA R8, P1, R9, UR10, 0x1 ;  /* 0x0000000a09087c11 */ /* 0x000fe2000f8208ff */
[----:B------:R-:W-:Y:S01]  /*123a0*/  IMAD.X R52, R5, 0x1, R52, P0 ;  /* 0x0000000105347824 */ /* 0x000fe200000e0634 */
[-C--:B------:R-:W-:Y:S01]  /*123b0*/  IADD3 R14, P0, R12, R7.reuse, RZ ;  /* 0x000000070c0e7210 */ /* 0x080fe20007f1e0ff */
[----:B------:R-:W-:Y:S01]  /*123c0*/  IMAD.X R13, R4, 0x1, R159, P3 ;  /* 0x00000001040d7824 */ /* 0x000fe200018e069f */
[-C--:B------:R-:W-:Y:S01]  /*123d0*/  IADD3 R18, P3, R8, R7.reuse, RZ ;  /* 0x0000000708127210 */ /* 0x080fe20007f7e0ff */
[----:B------:R-:W1:Y:S01]  /*123e0*/  S2R R3, SR_TID.X ;  /* 0x0000000000037919 */ /* 0x000e620000002100 */
[----:B------:R-:W-:Y:S01]  /*123f0*/  LEA.HI.X R9, R9, UR11, R52, 0x1, P1 ;  /* 0x0000000b09097c11 */ /* 0x000fe200088f0c34 */
[--C-:B------:R-:W-:Y:S01]  /*12400*/  IMAD.X R15, R13, 0x1, R4.reuse, P0 ;  /* 0x000000010d0f7824 */ /* 0x100fe200000e0604 */
[-C--:B------:R-:W-:Y:S01]  /*12410*/  IADD3 R16, P1, R14, R7.reuse, RZ ;  /* 0x000000070e107210 */ /* 0x080fe20007f3e0ff */
[----:B------:R-:W-:Y:S01]  /*12420*/  LDGSTS.E.BYPASS.LTC128B.128 [R154+0x9800], desc[UR6][R12.64] ;  /* 0x098000000c9a7fae */ /* 0x000fe2000b901d46 */
[----:B------:R-:W-:Y:S01]  /*12430*/  IADD3 R24, P0, R18, R7, RZ ;  /* 0x0000000712187210 */ /* 0x000fe20007f1e0ff */
[----:B------:R-:W-:-:S02]  /*12440*/  IMAD.X R19, R9, 0x1, R4, P3 ;  /* 0x0000000109137824 */ /* 0x000fc400018e0604 */
[--C-:B------:R-:W-:Y:S01]  /*12450*/  IMAD.X R17, R15, 0x1, R4.reuse, P1 ;  /* 0x000000010f117824 */ /* 0x100fe200008e0604 */
[----:B------:R-:W-:Y:S01]  /*12460*/  LDGSTS.E.BYPASS.LTC128B.128 [R154+0xb800], desc[UR6][R8.64+0x40] ;  /* 0x0b800040089a7fae */ /* 0x000fe2000b901d46 */
[----:B------:R-:W-:Y:S01]  /*12470*/  IMAD.X R25, R19, 0x1, R4, P0 ;  /* 0x0000000113197824 */ /* 0x000fe200000e0604 */
[----:B------:R-:W-:Y:S02]  /*12480*/  ISETP.GE.AND P0, PT, R53, 0x3, PT ;  /* 0x000000033500780c */ /* 0x000fe40003f06270 */
[----:B------:R2:W-:Y:S04]  /*12490*/  LDGSTS.E.BYPASS.LTC128B.128 [R154+0xd800], desc[UR6][R8.64+0x80] ;  /* 0x0d800080089a7fae */ /* 0x0005e8000b901d46 */
[----:B------:R3:W-:Y:S04]  /*124a0*/  LDGSTS.E.BYPASS.LTC128B.128 [R154+0xa000], desc[UR6][R14.64] ;  /* 0x0a0000000e9a7fae */ /* 0x0007e8000b901d46 */
[----:B------:R-:W-:Y:S04]  /*124b0*/  LDGSTS.E.BYPASS.LTC128B.128 [R154+0xc000], desc[UR6][R18.64+0x40] ;  /* 0x0c000040129a7fae */ /* 0x000fe8000b901d46 */
[----:B------:R-:W-:Y:S04]  /*124c0*/  LDGSTS.E.BYPASS.LTC128B.128 [R154+0xe000], desc[UR6][R18.64+0x80] ;  /* 0x0e000080129a7fae */ /* 0x000fe8000b901d46 */
[----:B------:R-:W-:Y:S01]  /*124d0*/  LDGSTS.E.BYPASS.LTC128B.128 [R154+0xa800], desc[UR6][R16.64] ;  /* 0x0a800000109a7fae */ /* 0x000fe2000b901d46 */
[----:B-1----:R-:W-:-:S03]  /*124e0*/  IMAD.SHL.U32 R3, R3, 0x2, RZ ;  /* 0x0000000203037824 */ /* 0x002fc600078e00ff */
[----:B------:R-:W-:Y:S04]  /*124f0*/  LDGSTS.E.BYPASS.LTC128B.128 [R154+0xc800], desc[UR6][R24.64+0x40] ;  /* 0x0c800040189a7fae */ /* 0x000fe8000b901d46 */
[----:B------:R1:W-:Y:S04]  /*12500*/  LDGSTS.E.BYPASS.LTC128B.128 [R154+0xe800], desc[UR6][R24.64+0x80] ;  /* 0x0e800080189a7fae */ /* 0x0003e8000b901d46 */
[----:B------:R-:W-:Y:S04]  /*12510*/  LDSM.16.M88.4 R4, [R149] ;  /* 0x000000009504783b */ /* 0x000fe80000000200 */
[----:B------:R-:W4:Y:S04]  /*12520*/  LDSM.16.M88.4 R64, [R148+0x3000] ;  /* 0x003000009440783b */ /* 0x000f280000000200 */
[----:B------:R-:W5:Y:S04]  /*12530*/  LDSM.16.M88.4 R44, [R148+0x3800] ;  /* 0x00380000942c783b */ /* 0x000f680000000200 */
[----:B------:R-:W1:Y:S04]  /*12540*/  LDSM.16.M88.4 R36, [R148+0x3c00] ;  /* 0x003c00009424783b */ /* 0x000e680000000200 */
[----:B------:R-:W1:Y:S04]  /*12550*/  LDSM.16.M88.4 R20, [R148+0x4400] ;  /* 0x004400009414783b */ /* 0x000e680000000200 */
[----:B------:R-:W1:Y:S04]  /*12560*/  LDSM.16.M88.4 R28, [R148+0x4000] ;  /* 0x00400000941c783b */ /* 0x000e680000000200 */
[----:B------:R-:W1:Y:S04]  /*12570*/  LDSM.16.M88.4 R56, [R148+0x3400] ;  /* 0x003400009438783b */ /* 0x000e680000000200 */
[----:B------:R-:W-:Y:S04]  /*12580*/  LDSM.16.M88.4 R128, [R147] ;  /* 0x000000009380783b */ /* 0x000fe80000000200 */
[----:B--2---:R-:W2:Y:S04]  /*12590*/  LDSM.16.M88.4 R8, [R145+0x3000] ;  /* 0x003000009108783b */ /* 0x004ea80000000200 */
[----:B---3--:R-:W3:Y:S04]  /*125a0*/  LDSM.16.M88.4 R12, [R148+0x4800] ;  /* 0x00480000940c783b */ /* 0x008ee80000000200 */
[----:B------:R-:W3:Y:S04]  /*125b0*/  LDSM.16.M88.4 R140, [R148+0x4c00] ;  /* 0x004c0000948c783b */ /* 0x000ee80000000200 */
[----:B------:R-:W3:Y:S01]  /*125c0*/  LDSM.16.M88.4 R136, [R145+0x3800] ;  /* 0x003800009188783b */ /* 0x000ee20000000200 */
[C---:B----4-:R-:W-:Y:S03]  /*125d0*/  HMMA.16816.F32 R116, R4.reuse, R64, RZ ;  /* 0x000000400474723c */ /* 0x050fe600000018ff */
[----:B------:R-:W4:Y:S03]  /*125e0*/  LDSM.16.M88.4 R132, [R145+0x3c00] ;  /* 0x003c00009184783b */ /* 0x000f260000000200 */
[C---:B------:R-:W-:Y:S01]  /*125f0*/  HMMA.16816.F32 R64, R4.reuse, R66, RZ ;  /* 0x000000420440723c */ /* 0x040fe200000018ff */
[----:B------:R-:W4:Y:S04]  /*12600*/  LDSM.16.M88.4 R120, [R145+0x4400] ;  /* 0x004400009178783b */ /* 0x000f280000000200 */
[----:B------:R-:W4:Y:S01]  /*12610*/  LDSM.16.M88.4 R124, [R145+0x4000] ;  /* 0x00400000917c783b */ /* 0x000f220000000200 */
[C---:B-----5:R-:W-:Y:S03]  /*12620*/  HMMA.16816.F32 R48, R4.reuse, R44, RZ ;  /* 0x0000002c0430723c */ /* 0x060fe600000018ff */
[----:B------:R-:W5:Y:S03]  /*12630*/  LDSM.16.M88.4 R168, [R145+0x3400] ;  /* 0x0034000091a8783b */ /* 0x000f660000000200 */
[C---:B-1----:R-:W-:Y:S01]  /*12640*/  HMMA.16816.F32 R40, R4.reuse, R36, RZ ;  /* 0x000000240428723c */ /* 0x042fe200000018ff */
        /* <DEDUP_REMOVED lines=8> */
[----:B------:R-:W-:Y:S06]  /*126d0*/  HMMA.16816.F32 R56, R4, R58, RZ ;  /* 0x0000003a0438723c */ /* 0x000fec00000018ff */
[C---:B--2---:R-:W-:Y:S06]  /*126e0*/  HMMA.16816.F32 R116, R128.reuse, R8, R116 ;  /* 0x000000088074723c */ /* 0x044fec0000001874 */
[----:B------:R-:W-:Y:S06]  /*126f0*/  HMMA.16816.F32 R64, R128, R10, R64 ;  /* 0x0000000a8040723c */ /* 0x000fec0000001840 */
[C---:B---3--:R-:W-:Y:S06]  /*12700*/  HMMA.16816.F32 R16, R4.reuse, R12, RZ ;  /* 0x0000000c0410723c */ /* 0x048fec00000018ff */
[C---:B------:R-:W-:Y:S06]  /*12710*/  HMMA.16816.F32 R12, R4.reuse, R14, RZ ;  /* 0x0000000e040c723c */ /* 0x040fec00000018ff */
[C---:B------:R-:W-:Y:S06]  /*12720*/  HMMA.16816.F32 R8, R4.reuse, R140, RZ ;  /* 0x0000008c0408723c */ /* 0x040fec00000018ff */
[----:B------:R-:W-:Y:S01]  /*12730*/  HMMA.16816.F32 R4, R4, R142, RZ ;  /* 0x0000008e0404723c */ /* 0x000fe200000018ff */
[----:B------:R-:W1:Y:S05]  /*12740*/  LDSM.16.M88.4 R140, [R145+0x4800] ;  /* 0x00480000918c783b */ /* 0x000e6a0000000200 */
[C---:B------:R-:W-:Y:S06]  /*12750*/  HMMA.16816.F32 R48, R128.reuse, R136, R48 ;  /* 0x000000888030723c */ /* 0x040fec0000001830 */
[C---:B------:R-:W-:Y:S01]  /*12760*/  HMMA.16816.F32 R44, R128.reuse, R138, R44 ;  /* 0x0000008a802c723c */ /* 0x040fe2000000182c */
[----:B------:R-:W-:Y:S05]  /*12770*/  LDSM.16.M88.4 R136, [R149+0x1000] ;  /* 0x001000009588783b */ /* 0x000fea0000000200 */
[C---:B----4-:R-:W-:Y:S06]  /*12780*/  HMMA.16816.F32 R40, R128.reuse, R132, R40 ;  /* 0x000000848028723c */ /* 0x050fec0000001828 */
[C---:B------:R-:W-:Y:S01]  /*12790*/  HMMA.16816.F32 R36, R128.reuse, R134, R36 ;  /* 0x000000868024723c */ /* 0x040fe20000001824 */
[----:B------:R-:W2:Y:S05]  /*127a0*/  LDSM.16.M88.4 R132, [R145+0x4c00] ;  /* 0x004c00009184783b */ /* 0x000eaa0000000200 */
[C---:B------:R-:W-:Y:S06]  /*127b0*/  HMMA.16816.F32 R24, R128.reuse, R120, R24 ;  /* 0x000000788018723c */ /* 0x040fec0000001818 */
[C---:B------:R-:W-:Y:S01]  /*127c0*/  HMMA.16816.F32 R20, R128.reuse, R122, R20 ;  /* 0x0000007a8014723c */ /* 0x040fe20000001814 */
[----:B------:R-:W3:Y:S05]  /*127d0*/  LDSM.16.M88.4 R120, [R148+0x5400] ;  /* 0x005400009478783b */ /* 0x000eea0000000200 */
[C---:B------:R-:W-:Y:S06]  /*127e0*/  HMMA.16816.F32 R32, R128.reuse, R124, R32 ;  /* 0x0000007c8020723c */ /* 0x040fec0000001820 */
[C---:B------:R-:W-:Y:S01]  /*127f0*/  HMMA.16816.F32 R28, R128.reuse, R126, R28 ;  /* 0x0000007e801c723c */ /* 0x040fe2000000181c */
[----:B------:R-:W4:Y:S05]  /*12800*/  LDSM.16.M88.4 R124, [R148+0x5000] ;  /* 0x00500000947c783b */ /* 0x000f2a0000000200 */
[C---:B-----5:R-:W-:Y:S06]  /*12810*/  HMMA.16816.F32 R60, R128.reuse, R168, R60 ;  /* 0x000000a8803c723c */ /* 0x060fec000000183c */
[C---:B------:R-:W-:Y:S06]  /*12820*/  HMMA.16816.F32 R56, R128.reuse, R170, R56 ;  /* 0x000000aa8038723c */ /* 0x040fec0000001838 */
[C---:B-1----:R-:W-:Y:S06]  /*12830*/  HMMA.16816.F32 R16, R128.reuse, R140, R16 ;  /* 0x0000008c8010723c */ /* 0x042fec0000001810 */
[C---:B------:R-:W-:Y:S01]  /*12840*/  HMMA.16816.F32 R12, R128.reuse, R142, R12 ;  /* 0x0000008e800c723c */ /* 0x040fe2000000180c */
[----:B------:R-:W1:Y:S05]  /*12850*/  LDSM.16.M88.4 R140, [R148+0x5800] ;  /* 0x00580000948c783b */ /* 0x000e6a0000000200 */
[C---:B--2---:R-:W-:Y:S06]  /*12860*/  HMMA.16816.F32 R8, R128.reuse, R132, R8 ;  /* 0x000000848008723c */ /* 0x044fec0000001808 */
[----:B------:R-:W-:Y:S01]  /*12870*/  HMMA.16816.F32 R4, R128, R134, R4 ;  /* 0x000000868004723c */ /* 0x000fe20000001804 */
[----:B------:R-:W2:Y:S04]  /*12880*/  LDSM.16.M88.4 R132, [R148+0x5c00] ;  /* 0x005c00009484783b */ /* 0x000ea80000000200 */
[----:B------:R-:W-:Y:S01]  /*12890*/  LDSM.16.M88.4 R128, [R148+0x6000] ;  /* 0x006000009480783b */ /* 0x000fe20000000200 */
        /* <DEDUP_REMOVED lines=18> */
[C---:B------:R-:W-:Y:S06]  /*129c0*/  HMMA.16816.F32 R32, R136.reuse, R128, R32 ;  /* 0x000000808820723c */ /* 0x040fec0000001820 */
[C---:B------:R-:W-:Y:S01]  /*129d0*/  HMMA.16816.F32 R28, R136.reuse, R130, R28 ;  /* 0x00000082881c723c */ /* 0x040fe2000000181c */
[----:B------:R-:W4:Y:S05]  /*129e0*/  LDSM.16.M88.4 R128, [R145+0x5400] ;  /* 0x005400009180783b */ /* 0x000f2a0000000200 */
[C---:B-1----:R-:W-:Y:S06]  /*129f0*/  HMMA.16816.F32 R8, R136.reuse, R140, R8 ;  /* 0x0000008c8808723c */ /* 0x042fec0000001808 */
[----:B------:R-:W-:Y:S01]  /*12a00*/  HMMA.16816.F32 R4, R136, R142, R4 ;  /* 0x0000008e8804723c */ /* 0x000fe20000001804 */
[----:B------:R-:W1:Y:S04]  /*12a10*/  LDSM.16.M88.4 R140, [R145+0x5c00] ;  /* 0x005c0000918c783b */ /* 0x000e680000000200 */
[----:B------:R-:W-:Y:S01]  /*12a20*/  LDSM.16.M88.4 R136, [R145+0x6000] ;  /* 0x006000009188783b */ /* 0x000fe20000000200 */
        /* <DEDUP_REMOVED lines=19> */
[C---:B------:R-:W-:Y:S01]  /*12b60*/  HMMA.16816.F32 R28, R120.reuse, R138, R28 ;  /* 0x0000008a781c723c */ /* 0x040fe2000000181c */
[----:B------:R-:W3:Y:S05]  /*12b70*/  LDSM.16.M88.4 R136, [R148+0x7000] ;  /* 0x007000009488783b */ /* 0x000eea0000000200 */
[C---:B----4-:R-:W-:Y:S06]  /*12b80*/  HMMA.16816.F32 R16, R120.reuse, R128, R16 ;  /* 0x000000807810723c */ /* 0x050fec0000001810 */
[----:B------:R-:W-:Y:S01]  /*12b90*/  HMMA.16816.F32 R12, R120, R130, R12 ;  /* 0x00000082780c723c */ /* 0x000fe2000000180c */
[----:B------:R-:W4:Y:S04]  /*12ba0*/  LDSM.16.M88.4 R128, [R148+0x7800] ;  /* 0x007800009480783b */ /* 0x000f280000000200 */
[----:B------:R-:W5:Y:S01]  /*12bb0*/  LDSM.16.M88.4 R120, [R148+0x8000] ;  /* 0x008000009478783b */ /* 0x000f620000000200 */
        /* <DEDUP_REMOVED lines=22> */
[----:B------:R-:W-:Y:S01]  /*12d20*/  HMMA.16816.F32 R12, R140, R138, R12 ;  /* 0x0000008a8c0c723c */ /* 0x000fe2000000180c */
[----:B------:R-:W3:Y:S05]  /*12d30*/  LDSM.16.M88.4 R136, [R145+0x7c00] ;  /* 0x007c00009188783b */ /* 0x000eea0000000200 */
[C---:B----4-:R-:W-:Y:S06]  /*12d40*/  HMMA.16816.F32 R116, R128.reuse, R120, R116 ;  /* 0x000000788074723c */ /* 0x050fec0000001874 */
[C---:B------:R-:W-:Y:S01]  /*12d50*/  HMMA.16816.F32 R64, R128.reuse, R122, R64 ;  /* 0x0000007a8040723c */ /* 0x040fe20000001840 */
[----:B------:R-:W4:Y:S05]  /*12d60*/  LDSM.16.M88.4 R120, [R145+0x8000] ;  /* 0x008000009178783b */ /* 0x000f2a0000000200 */
[C---:B-1----:R-:W-:Y:S06]  /*12d70*/  HMMA.16816.F32 R48, R128.reuse, R132, R48 ;  /* 0x000000848030723c */ /* 0x042fec0000001830 */
[----:B------:R-:W-:Y:S01]  /*12d80*/  HMMA.16816.F32 R44, R128, R134, R44 ;  /* 0x00000086802c723c */ /* 0x000fe2000000182c */
[----:B------:R-:W-:-:S05]  /*12d90*/  IMAD.SHL.U32 R132, R155, 0x80, RZ ;  /* 0x000000809b847824 */ /* 0x000fca00078e00ff */
[C---:B--2---:R-:W-:Y:S06]  /*12da0*/  HMMA.16816.F32 R60, R128.reuse, R124, R60 ;  /* 0x0000007c803c723c */ /* 0x044fec000000183c */
[C---:B------:R-:W-:Y:S06]  /*12db0*/  HMMA.16816.F32 R56, R128.reuse, R126, R56 ;  /* 0x0000007e8038723c */ /* 0x040fec0000001838 */
[----:B---3--:R-:W-:Y:S01]  /*12dc0*/  HMMA.16816.F32 R40, R128, R136, R40 ;  /* 0x000000888028723c */ /* 0x008fe20000001828 */
[----:B------:R-:W-:-:S04]  /*12dd0*/  LOP3.LUT R127, R3, 0x6, RZ, 0xc0, !PT ;  /* 0x00000006037f7812 */ /* 0x000fc800078ec0ff */
[C---:B------:R-:W-:Y:S01]  /*12de0*/  LOP3.LUT R126, R132.reuse, R127, RZ, 0xfc, !PT ;  /* 0x0000007f847e7212 */ /* 0x040fe200078efcff */
[----:B------:R-:W-:Y:S01]  /*12df0*/  HMMA.16816.F32 R36, R128, R138, R36 ;  /* 0x0000008a8024723c */ /* 0x000fe20000001824 */
[----:B------:R-:W-:-:S03]  /*12e00*/  LOP3.LUT R3, R132, 0x8, R127, 0xfe, !PT ;  /* 0x0000000884037812 */ /* 0x000fc600078efe7f */
[----:B------:R-:W-:Y:S01]  /*12e10*/  VIADD R52, R126, 0x1 ;  /* 0x000000017e347836 */ /* 0x000fe20000000000 */
[CC--:B------:R-:W-:Y:S01]  /*12e20*/  ISETP.GE.AND P6, PT, R3.reuse, R161.reuse, PT ;  /* 0x000000a10300720c */ /* 0x0c0fe20003fc6270 */
[C---:B----4-:R-:W-:Y:S01]  /*12e30*/  HMMA.16816.F32 R32, R128.reuse, R120, R32 ;  /* 0x000000788020723c */ /* 0x050fe20000001820 */
[-C--:B------:R-:W-:Y:S02]  /*12e40*/  ISETP.GE.AND P1, PT, R3, R162.reuse, PT ;  /* 0x000000a20300720c */ /* 0x080fe40003f26270 */
[C---:B------:R-:W-:Y:S02]  /*12e50*/  ISETP.GE.AND P4, PT, R52.reuse, R161, PT ;  /* 0x000000a13400720c */ /* 0x040fe40003f86270 */
[----:B------:R-:W-:Y:S01]  /*12e60*/  ISETP.GE.AND P3, PT, R52, R162, PT ;  /* 0x000000a23400720c */ /* 0x000fe20003f66270 */
[----:B------:R-:W-:Y:S01]  /*12e70*/  HMMA.16816.F32 R28, R128, R122, R28 ;  /* 0x0000007a801c723c */ /* 0x000fe2000000181c */
[----:B------:R-:W-:Y:S01]  /*12e80*/  VIADD R120, R126, 0x9 ;  /* 0x000000097e787836 */ /* 0x000fe20000000000 */
[----:B------:R-:W-:Y:S01]  /*12e90*/  LOP3.LUT R3, R132, 0x10, R127, 0xfe, !PT ;  /* 0x0000001084037812 */ /* 0x000fe200078efe7f */
[----:B------:R-:W1:Y:S01]  /*12ea0*/  LDSM.16.M88.4 R52, [R145+0x8400] ;  /* 0x008400009134783b */ /* 0x000e620000000200 */
[----:B------:R-:W-:-:S02]  /*12eb0*/  FSEL R133, R117, -INF , !P4 ;  /* 0xff80000075857808 */ /* 0x000fc40006000000 */
[----:B------:R-:W-:Y:S02]  /*12ec0*/  FSEL R237, R119, -INF , !P3 ;  /* 0xff80000077ed7808 */ /* 0x000fe40005800000 */
[CC--:B------:R-:W-:Y:S02]  /*12ed0*/  ISETP.GE.AND P5, PT, R3.reuse, R161.reuse, PT ;  /* 0x000000a10300720c */ /* 0x0c0fe40003fa6270 */
[----:B------:R-:W-:Y:S02]  /*12ee0*/  ISETP.GE.AND P4, PT, R3, R162, PT ;  /* 0x000000a20300720c */ /* 0x000fe40003f86270 */
[----:B------:R-:W-:Y:S02]  /*12ef0*/  ISETP.GE.AND P3, PT, R120, R161, PT ;  /* 0x000000a17800720c */ /* 0x000fe40003f66270 */
[----:B------:R-:W-:Y:S01]  /*12f00*/  FSEL R135, R64, -INF , !P6 ;  /* 0xff80000040877808 */ /* 0x000fe20007000000 */
[----:B------:R-:W-:Y:S01]  /*12f10*/  VIADD R64, R126, 0x11 ;  /* 0x000000117e407836 */ /* 0x000fe20000000000 */
[----:B------:R-:W-:-:S02]  /*12f20*/  LOP3.LUT R3, R132, 0x18, R127, 0xfe, !PT ;  /* 0x0000001884037812 */ /* 0x000fc400078efe7f */
[-C--:B------:R-:W-:Y:S02]  /*12f30*/  ISETP.GE.AND P6, PT, R120, R162.reuse, PT ;  /* 0x000000a27800720c */ /* 0x080fe40003fc6270 */
[----:B------:R-:W-:Y:S02]  /*12f40*/  FSEL R239, R66, -INF , !P1 ;  /* 0xff80000042ef7808 */ /* 0x000fe40004800000 */
[----:B------:R-:W-:Y:S02]  /*12f50*/  FSEL R241, R65, -INF , !P3 ;  /* 0xff80000041f17808 */ /* 0x000fe40005800000 */
[----:B------:R-:W-:Y:S01]  /*12f60*/  FSEL R231, R60, -INF , !P5 ;  /* 0xff8000003ce77808 */ /* 0x000fe20006800000 */
[----:B------:R-:W-:Y:S01]  /*12f70*/  VIADD R60, R126, 0x19 ;  /* 0x000000197e3c7836 */ /* 0x000fe20000000000 */
[C---:B------:R-:W-:Y:S02]  /*12f80*/  ISETP.GE.AND P1, PT, R3.reuse, R161, PT ;  /* 0x000000a10300720c */ /* 0x040fe40003f26270 */
[----:B------:R-:W-:-:S02]  /*12f90*/  ISETP.GE.AND P3, PT, R3, R162, PT ;  /* 0x000000a20300720c */ /* 0x000fc40003f66270 */
[----:B------:R-:W-:Y:S02]  /*12fa0*/  LOP3.LUT R3, R132, 0x20, R127, 0xfe, !PT ;  /* 0x0000002084037812 */ /* 0x000fe400078efe7f */
[----:B------:R-:W-:Y:S02]  /*12fb0*/  ISETP.GE.AND P5, PT, R64, R162, PT ;  /* 0x000000a24000720c */ /* 0x000fe40003fa6270 */
[----:B------:R-:W-:Y:S02]  /*12fc0*/  FSEL R141, R67, -INF , !P6 ;  /* 0xff800000438d7808 */ /* 0x000fe40007000000 */
[----:B------:R-:W-:Y:S02]  /*12fd0*/  FSEL R67, R62, -INF , !P4 ;  /* 0xff8000003e437808 */ /* 0x000fe40006000000 */
[----:B------:R-:W-:Y:S01]  /*12fe0*/  FSEL R235, R56, -INF , !P1 ;  /* 0xff80000038eb7808 */ /* 0x000fe20004800000 */
[----:B------:R-:W-:Y:S01]  /*12ff0*/  VIADD R56, R126, 0x21 ;  /* 0x000000217e387836 */ /* 0x000fe20000000000 */
[----:B------:R-:W-:-:S02]  /*13000*/  ISETP.GE.AND P6, PT, R64, R161, PT ;  /* 0x000000a14000720c */ /* 0x000fc40003fc6270 */
[-C--:B------:R-:W-:Y:S01]  /*13010*/  ISETP.GE.AND P4, PT, R3, R161.reuse, PT ;  /* 0x000000a10300720c */ /* 0x080fe20003f86270 */
[C---:B-1----:R-:W-:Y:S01]  /*13020*/  HMMA.16816.F32 R24, R128.reuse, R52, R24 ;  /* 0x000000348018723c */ /* 0x042fe20000001818 */
[----:B------:R-:W-:Y:S02]  /*13030*/  FSEL R65, R63, -INF , !P5 ;  /* 0xff8000003f417808 */ /* 0x000fe40006800000 */
[C---:B------:R-:W-:Y:S02]  /*13040*/  ISETP.GE.AND P1, PT, R60.reuse, R162, PT ;  /* 0x000000a23c00720c */ /* 0x040fe40003f26270 */
[----:B------:R-:W-:Y:S01]  /*13050*/  ISETP.GE.AND P5, PT, R60, R161, PT ;  /* 0x000000a13c00720c */ /* 0x000fe20003fa6270 */
[----:B------:R-:W-:Y:S01]  /*13060*/  HMMA.16816.F32 R20, R128, R54, R20 ;  /* 0x000000368014723c */ /* 0x000fe20000001814 */
[----:B------:R-:W-:Y:S02]  /*13070*/  FSEL R233, R61, -INF , !P6 ;  /* 0xff8000003de97808 */ /* 0x000fe40007000000 */
[----:B------:R-:W-:-:S02]  /*13080*/  FSEL R63, R59, -INF , !P1 ;  /* 0xff8000003b3f7808 */ /* 0x000fc40004800000 */
[----:B------:R-:W-:Y:S01]  /*13090*/  FSEL R221, R48, -INF , !P4 ;  /* 0xff80000030dd7808 */ /* 0x000fe20006000000 */
[----:B------:R-:W-:Y:S01]  /*130a0*/  VIADD R48, R126, 0x29 ;  /* 0x000000297e307836 */ /* 0x000fe20000000000 */
[----:B------:R-:W-:Y:S02]  /*130b0*/  FSEL R61, R58, -INF , !P3 ;  /* 0xff8000003a3d7808 */ /* 0x000fe40005800000 */
[----:B------:R-:W-:Y:S02]  /*130c0*/  FSEL R229, R57, -INF , !P5 ;  /* 0xff80000039e57808 */ /* 0x000fe40006800000 */
[C---:B------:R-:W-:Y:S02]  /*130d0*/  ISETP.GE.AND P1, PT, R56.reuse, R161, PT ;  /* 0x000000a13800720c */ /* 0x040fe40003f26270 */
[-C--:B------:R-:W-:Y:S02]  /*130e0*/  ISETP.GE.AND P4, PT, R56, R162.reuse, PT ;  /* 0x000000a23800720c */ /* 0x080fe40003f86270 */
[----:B------:R-:W1:Y:S01]  /*130f0*/  LDSM.16.M88.4 R56, [R145+0x8800] ;  /* 0x008800009138783b */ /* 0x000e620000000200 */
[----:B------:R-:W-:-:S02]  /*13100*/  ISETP.GE.AND P6, PT, R3, R162, PT ;  /* 0x000000a20300720c */ /* 0x000fc40003fc6270 */
[--C-:B------:R-:W-:Y:S02]  /*13110*/  LOP3.LUT R3, R132, 0x28, R127.reuse, 0xfe, !PT ;  /* 0x0000002884037812 */ /* 0x100fe400078efe7f */
[----:B------:R-:W-:Y:S02]  /*13120*/  FSEL R219, R50, -INF , !P6 ;  /* 0xff80000032db7808 */ /* 0x000fe40007000000 */
[C---:B------:R-:W-:Y:S02]  /*13130*/  ISETP.GE.AND P3, PT, R3.reuse, R161, PT ;  /* 0x000000a10300720c */ /* 0x040fe40003f66270 */
[----:B------:R-:W-:Y:S02]  /*13140*/  ISETP.GE.AND P5, PT, R3, R162, PT ;  /* 0x000000a20300720c */ /* 0x000fe40003fa6270 */
[----:B------:R-:W-:Y:S02]  /*13150*/  LOP3.LUT R3, R132, 0x30, R127, 0xfe, !PT ;  /* 0x0000003084037812 */ /* 0x000fe400078efe7f */
[----:B------:R-:W-:-:S02]  /*13160*/  FSEL R225, R49, -INF , !P1 ;  /* 0xff80000031e17808 */ /* 0x000fc40004800000 */
[----:B------:R-:W-:Y:S02]  /*13170*/  FSEL R217, R51, -INF , !P4 ;  /* 0xff80000033d97808 */ /* 0x000fe40006000000 */
[----:B------:R-:W-:Y:S01]  /*13180*/  FSEL R227, R44, -INF , !P3 ;  /* 0xff8000002ce37808 */ /* 0x000fe20005800000 */
[----:B------:R-:W-:Y:S01]  /*13190*/  VIADD R44, R126, 0x31 ;  /* 0x000000317e2c7836 */ /* 0x000fe20000000000 */
[CC--:B------:R-:W-:Y:S02]  /*131a0*/  ISETP.GE.AND P6, PT, R3.reuse, R161.reuse, PT ;  /* 0x000000a10300720c */ /* 0x0c0fe40003fc6270 */
[-C--:B------:R-:W-:Y:S02]  /*131b0*/  ISETP.GE.AND P1, PT, R3, R162.reuse, PT ;  /* 0x000000a20300720c */ /* 0x080fe40003f26270 */
[C---:B------:R-:W-:Y:S02]  /*131c0*/  ISETP.GE.AND P4, PT, R48.reuse, R161, PT ;  /* 0x000000a13000720c */ /* 0x040fe40003f86270 */
[----:B------:R-:W-:-:S02]  /*131d0*/  ISETP.GE.AND P3, PT, R48, R162, PT ;  /* 0x000000a23000720c */ /* 0x000fc40003f66270 */
[----:B------:R-:W-:Y:S02]  /*131e0*/  LOP3.LUT R3, R132, 0x38, R127, 0xfe, !PT ;  /* 0x0000003884037812 */ /* 0x000fe400078efe7f */
[----:B------:R-:W-:Y:S02]  /*131f0*/  FSEL R215, R46, -INF , !P5 ;  /* 0xff8000002ed77808 */ /* 0x000fe40006800000 */
[----:B------:R-:W-:Y:S02]  /*13200*/  FSEL R223, R45, -INF , !P4 ;  /* 0xff8000002ddf7808 */ /* 0x000fe40006000000 */
[----:B------:R-:W-:Y:S02]  /*13210*/  FSEL R213, R47, -INF , !P3 ;  /* 0xff8000002fd57808 */ /* 0x000fe40005800000 */
[----:B------:R-:W-:Y:S01]  /*13220*/  FSEL R205, R40, -INF , !P6 ;  /* 0xff80000028cd7808 */ /* 0x000fe20007000000 */
[----:B------:R-:W-:Y:S01]  /*13230*/  VIADD R40, R126, 0x39 ;  /* 0x000000397e287836 */ /* 0x000fe20000000000 */
[----:B------:R-:W-:-:S02]  /*13240*/  ISETP.GE.AND P5, PT, R3, R161, PT ;  /* 0x000000a10300720c */ /* 0x000fc40003fa6270 */
[----:B------:R-:W-:Y:S01]  /*13250*/  ISETP.GE.AND P4, PT, R3, R162, PT ;  /* 0x000000a20300720c */ /* 0x000fe20003f86270 */
[----:B-1----:R-:W-:Y:S01]  /*13260*/  HMMA.16816.F32 R120, R128, R56, R16 ;  /* 0x000000388078723c */ /* 0x002fe20000001810 */
[----:B------:R-:W1:Y:S01]  /*13270*/  LDSM.16.M88.4 R16, [R145+0x8c00] ;  /* 0x008c00009110783b */ /* 0x000e620000000200 */
[----:B------:R-:W-:Y:S01]  /*13280*/  ISETP.GE.AND P3, PT, R44, R161, PT ;  /* 0x000000a12c00720c */ /* 0x000fe20003f66270 */
[----:B------:R-:W-:-:S04]  /*13290*/  DEPBAR.LE SB0, 0x0 ;  /* 0x000080000000791a */ /* 0x000fc80000000000 */
[----:B------:R-:W-:Y:S01]  /*132a0*/  ISETP.GE.AND P6, PT, R44, R162, PT ;  /* 0x000000a22c00720c */ /* 0x000fe20003fc6270 */
[----:B------:R-:W-:Y:S01]  /*132b0*/  HMMA.16816.F32 R12, R128, R58, R12 ;  /* 0x0000003a800c723c */ /* 0x000fe2000000180c */
[----:B------:R-:W-:Y:S02]  /*132c0*/  LOP3.LUT R3, R132, 0x40, R127, 0xfe, !PT ;  /* 0x0000004084037812 */ /* 0x000fe400078efe7f */
[----:B------:R-:W-:Y:S02]  /*132d0*/  FSEL R203, R42, -INF , !P1 ;  /* 0xff8000002acb7808 */ /* 0x000fe40004800000 */
[----:B------:R-:W-:Y:S02]  /*132e0*/  FSEL R207, R41, -INF , !P3 ;  /* 0xff80000029cf7808 */ /* 0x000fe40005800000 */
[----:B------:R-:W-:Y:S02]  /*132f0*/  FSEL R201, R43, -INF , !P6 ;  /* 0xff8000002bc97808 */ /* 0x000fe40007000000 */
[----:B------:R-:W-:Y:S01]  /*13300*/  FSEL R209, R36, -INF , !P5 ;  /* 0xff80000024d17808 */ /* 0x000fe20006800000 */
[----:B------:R-:W-:Y:S01]  /*13310*/  VIADD R36, R126, 0x41 ;  /* 0x000000417e247836 */ /* 0x000fe20000000000 */
[----:B------:R-:W-:Y:S01]  /*13320*/  BAR.SYNC.DEFER_BLOCKING 0x0 ;  /* 0x0000000000007b1d */ /* 0x000fe20000010000 */
[----:B------:R-:W-:-:S02]  /*13330*/  ISETP.GE.AND P1, PT, R3, R161, PT ;  /* 0x000000a10300720c */ /* 0x000fc40003f26270 */
[-C--:B------:R-:W-:Y:S02]  /*13340*/  ISETP.GE.AND P3, PT, R3, R162.reuse, PT ;  /* 0x000000a20300720c */ /* 0x080fe40003f66270 */
[C---:B------:R-:W-:Y:S02]  /*13350*/  ISETP.GE.AND P6, PT, R40.reuse, R161, PT ;  /* 0x000000a12800720c */ /* 0x040fe40003fc6270 */
[----:B------:R-:W-:Y:S02]  /*13360*/  ISETP.GE.AND P5, PT, R40, R162, PT ;  /* 0x000000a22800720c */ /* 0x000fe40003fa6270 */
[----:B------:R-:W-:Y:S02]  /*13370*/  LOP3.LUT R3, R132, 0x48, R127, 0xfe, !PT ;  /* 0x0000004884037812 */ /* 0x000fe400078efe7f */
[----:B------:R-:W-:Y:S02]  /*13380*/  FSEL R197, R38, -INF , !P4 ;  /* 0xff80000026c57808 */ /* 0x000fe40006000000 */
[----:B------:R-:W-:-:S02]  /*13390*/  FSEL R211, R37, -INF , !P6 ;  /* 0xff80000025d37808 */ /* 0x000fc40007000000 */
[----:B------:R-:W-:Y:S02]  /*133a0*/  FSEL R199, R39, -INF , !P5 ;  /* 0xff80000027c77808 */ /* 0x000fe40006800000 */
[----:B------:R-:W-:Y:S01]  /*133b0*/  FSEL R189, R32, -INF , !P1 ;  /* 0xff80000020bd7808 */ /* 0x000fe20004800000 */
[----:B------:R-:W-:Y:S01]  /*133c0*/  VIADD R32, R126, 0x49 ;  /* 0x000000497e207836 */ /* 0x000fe20000000000 */
[CC--:B------:R-:W-:Y:S02]  /*133d0*/  ISETP.GE.AND P4, PT, R3.reuse, R161.reuse, PT ;  /* 0x000000a10300720c */ /* 0x0c0fe40003f86270 */
[-C--:B------:R-:W-:Y:S01]  /*133e0*/  ISETP.GE.AND P6, PT, R3, R162.reuse, PT ;  /* 0x000000a20300720c */ /* 0x080fe20003fc6270 */
[----:B-1----:R-:W-:Y:S01]  /*133f0*/  HMMA.16816.F32 R8, R128, R16, R8 ;  /* 0x000000108008723c */ /* 0x002fe20000001808 */
[C---:B------:R-:W-:Y:S02]  /*13400*/  ISETP.GE.AND P5, PT, R36.reuse, R161, PT ;  /* 0x000000a12400720c */ /* 0x040fe40003fa6270 */
[----:B------:R-:W-:-:S02]  /*13410*/  ISETP.GE.AND P1, PT, R36, R162, PT ;  /* 0x000000a22400720c */ /* 0x000fc40003f26270 */
[----:B------:R-:W-:Y:S01]  /*13420*/  LOP3.LUT R3, R132, 0x50, R127, 0xfe, !PT ;  /* 0x0000005084037812 */ /* 0x000fe200078efe7f */
[----:B------:R-:W-:Y:S01]  /*13430*/  HMMA.16816.F32 R4, R128, R18, R4 ;  /* 0x000000128004723c */ /* 0x000fe20000001804 */
[----:B------:R-:W-:Y:S01]  /*13440*/  FSEL R187, R34, -INF , !P3 ;  /* 0xff80000022bb7808 */ /* 0x000fe20005800000 */
[C---:B------:R-:W-:Y:S01]  /*13450*/  VIADD R17, R126.reuse, 0x69 ;  /* 0x000000697e117836 */ /* 0x040fe20000000000 */
[----:B------:R-:W-:Y:S01]  /*13460*/  FSEL R195, R33, -INF , !P5 ;  /* 0xff80000021c37808 */ /* 0x000fe20006800000 */
[----:B------:R-:W-:Y:S01]  /*13470*/  VIADD R16, R126, 0x71 ;  /* 0x000000717e107836 */ /* 0x000fe20000000000 */
[----:B------:R-:W-:Y:S02]  /*13480*/  FSEL R181, R35, -INF , !P1 ;  /* 0xff80000023b57808 */ /* 0x000fe40004800000 */
[----:B------:R-:W-:Y:S01]  /*13490*/  FSEL R193, R28, -INF , !P4 ;  /* 0xff8000001cc17808 */ /* 0x000fe20006000000 */
[----:B------:R-:W-:Y:S01]  /*134a0*/  VIADD R28, R126, 0x51 ;  /* 0x000000517e1c7836 */ /* 0x000fe20000000000 */
        /* <DEDUP_REMOVED lines=8> */
[CC--:B------:R-:W-:Y:S02]  /*13530*/  ISETP.GE.AND P6, PT, R3.reuse, R161.reuse, PT ;  /* 0x000000a10300720c */ /* 0x0c0fe40003fc6270 */
[----:B------:R-:W-:Y:S02]  /*13540*/  ISETP.GE.AND P1, PT, R3, R162, PT ;  /* 0x000000a20300720c */ /* 0x000fe40003f26270 */
[----:B------:R-:W-:Y:S02]  /*13550*/  ISETP.GE.AND P4, PT, R28, R161, PT ;  /* 0x000000a11c00720c */ /* 0x000fe40003f86270 */
[----:B------:R-:W-:Y:S02]  /*13560*/  LOP3.LUT R3, R132, 0x60, R127, 0xfe, !PT ;  /* 0x0000006084037812 */ /* 0x000fe400078efe7f */
[----:B------:R-:W-:-:S02]  /*13570*/  FSEL R171, R26, -INF , !P5 ;  /* 0xff8000001aab7808 */ /* 0x000fc40006800000 */
[----:B------:R-:W-:Y:S02]  /*13580*/  FSEL R175, R25, -INF , !P4 ;  /* 0xff80000019af7808 */ /* 0x000fe40006000000 */
[----:B------:R-:W-:Y:S02]  /*13590*/  FSEL R173, R24, -INF , !P3 ;  /* 0xff80000018ad7808 */ /* 0x000fe40005800000 */
[C---:B------:R-:W-:Y:S02]  /*135a0*/  ISETP.GE.AND P5, PT, R3.reuse, R161, PT ;  /* 0x000000a10300720c */ /* 0x040fe40003fa6270 */
[-C--:B------:R-:W-:Y:S01]  /*135b0*/  ISETP.GE.AND P4, PT, R3, R162.reuse, PT ;  /* 0x000000a20300720c */ /* 0x080fe20003f86270 */
[----:B------:R-:W-:Y:S01]  /*135c0*/  VIADD R3, R126, 0x59 ;  /* 0x000000597e037836 */ /* 0x000fe20000000000 */
[----:B------:R-:W-:Y:S02]  /*135d0*/  ISETP.GE.AND P3, PT, R28, R162, PT ;  /* 0x000000a21c00720c */ /* 0x000fe40003f66270 */
[----:B------:R-:W-:Y:S01]  /*135e0*/  FSEL R167, R22, -INF , !P1 ;  /* 0xff80000016a77808 */ /* 0x000fe20004800000 */
[----:B------:R-:W-:Y:S01]  /*135f0*/  VIADD R22, R126, 0x61 ;  /* 0x000000617e167836 */ /* 0x000fe20000000000 */
[----:B------:R-:W-:-:S02]  /*13600*/  FSEL R169, R27, -INF , !P3 ;  /* 0xff8000001ba97808 */ /* 0x000fc40005800000 */
[----:B------:R-:W-:Y:S02]  /*13610*/  LOP3.LUT R24, R132, 0x68, R127, 0xfe, !PT ;  /* 0x0000006884187812 */ /* 0x000fe400078efe7f */
[----:B------:R-:W-:Y:S02]  /*13620*/  FSEL R179, R20, -INF , !P6 ;  /* 0xff80000014b37808 */ /* 0x000fe40007000000 */
[C---:B------:R-:W-:Y:S02]  /*13630*/  ISETP.GE.AND P3, PT, R3.reuse, R161, PT ;  /* 0x000000a10300720c */ /* 0x040fe40003f66270 */
[-C--:B------:R-:W-:Y:S02]  /*13640*/  ISETP.GE.AND P6, PT, R3, R162.reuse, PT ;  /* 0x000000a20300720c */ /* 0x080fe40003fc6270 */
[----:B------:R-:W-:Y:S02]  /*13650*/  FSEL R3, R120, -INF , !P5 ;  /* 0xff80000078037808 */ /* 0x000fe40006800000 */
[----:B------:R-:W-:-:S02]  /*13660*/  ISETP.GE.AND P5, PT, R22, R162, PT ;  /* 0x000000a21600720c */ /* 0x000fc40003fa6270 */
[----:B------:R-:W-:Y:S02]  /*13670*/  ISETP.GE.AND P1, PT, R24, R161, PT ;  /* 0x000000a11800720c */ /* 0x000fe40003f26270 */
[----:B------:R-:W-:Y:S02]  /*13680*/  LOP3.LUT R20, R132, 0x70, R127, 0xfe, !PT ;  /* 0x0000007084147812 */ /* 0x000fe400078efe7f */
[----:B------:R-:W-:Y:S02]  /*13690*/  FSEL R117, R123, -INF , !P5 ;  /* 0xff8000007b757808 */ /* 0x000fe40006800000 */
[----:B------:R-:W-:Y:S02]  /*136a0*/  FSEL R177, R21, -INF , !P3 ;  /* 0xff80000015b17808 */ /* 0x000fe40005800000 */
[----:B------:R-:W-:Y:S02]  /*136b0*/  FSEL R165, R23, -INF , !P6 ;  /* 0xff80000017a57808 */ /* 0x000fe40007000000 */
[----:B------:R-:W-:-:S02]  /*136c0*/  FSEL R119, R122, -INF , !P4 ;  /* 0xff8000007a777808 */ /* 0x000fc40006000000 */
[CC--:B------:R-:W-:Y:S02]  /*136d0*/  ISETP.GE.AND P5, PT, R17.reuse, R161.reuse, PT ;  /* 0x000000a11100720c */ /* 0x0c0fe40003fa6270 */
[----:B------:R-:W-:Y:S02]  /*136e0*/  FSEL R120, R12, -INF , !P1 ;  /* 0xff8000000c787808 */ /* 0x000fe40004800000 */
[-C--:B------:R-:W-:Y:S02]  /*136f0*/  ISETP.GE.AND P3, PT, R24, R162.reuse, PT ;  /* 0x000000a21800720c */ /* 0x080fe40003f66270 */
[-C--:B------:R-:W-:Y:S02]  /*13700*/  ISETP.GE.AND P6, PT, R22, R161.reuse, PT ;  /* 0x000000a11600720c */ /* 0x080fe40003fc6270 */
[----:B------:R-:W-:Y:S02]  /*13710*/  ISETP.GE.AND P4, PT, R20, R161, PT ;  /* 0x000000a11400720c */ /* 0x000fe40003f86270 */
[----:B------:R-:W-:-:S02]  /*13720*/  ISETP.GE.AND P1, PT, R17, R162, PT ;  /* 0x000000a21100720c */ /* 0x000fc40003f26270 */
[----:B------:R-:W-:Y:S02]  /*13730*/  FSEL R143, R13, -INF , !P5 ;  /* 0xff8000000d8f7808 */ /* 0x000fe40006800000 */
[----:B------:R-:W-:Y:S02]  /*13740*/  LOP3.LUT R12, R132, 0x78, R127, 0xfe, !PT ;  /* 0x00000078840c7812 */ /* 0x000fe400078efe7f */
[----:B------:R-:W-:Y:S02]  /*13750*/  FSEL R121, R121, -INF , !P6 ;  /* 0xff80000079797808 */ /* 0x000fe40007000000 */
[----:B------:R-:W-:Y:S02]  /*13760*/  FSEL R125, R14, -INF , !P3 ;  /* 0xff8000000e7d7808 */ /* 0x000fe40005800000 */
[----:B------:R-:W-:Y:S02]  /*13770*/  ISETP.GE.AND P5, PT, R16, R162, PT ;  /* 0x000000a21000720c */ /* 0x000fe40003fa6270 */
[----:B------:R-:W-:-:S02]  /*13780*/  FSEL R124, R15, -INF , !P1 ;  /* 0xff8000000f7c7808 */ /* 0x000fc40004800000 */
[----:B------:R-:W-:Y:S01]  /*13790*/  FSEL R127, R8, -INF , !P4 ;  /* 0xff800000087f7808 */ /* 0x000fe20006000000 */
[----:B------:R-:W-:Y:S01]  /*137a0*/  VIADD R8, R126, 0x79 ;  /* 0x000000797e087836 */ /* 0x000fe20000000000 */
[-C--:B------:R-:W-:Y:S02]  /*137b0*/  ISETP.GE.AND P6, PT, R20, R162.reuse, PT ;  /* 0x000000a21400720c */ /* 0x080fe40003fc6270 */
[-C--:B------:R-:W-:Y:S02]  /*137c0*/  ISETP.GE.AND P3, PT, R16, R161.reuse, PT ;  /* 0x000000a11000720c */ /* 0x080fe40003f66270 */
[C---:B------:R-:W-:Y:S02]  /*137d0*/  ISETP.GE.AND P1, PT, R126.reuse, R161, PT ;  /* 0x000000a17e00720c */ /* 0x040fe40003f26270 */
[----:B------:R-:W-:Y:S02]  /*137e0*/  ISETP.GE.AND P4, PT, R126, R162, PT ;  /* 0x000000a27e00720c */ /* 0x000fe40003f86270 */
        /* <DEDUP_REMOVED lines=8> */
[----:B------:R-:W-:Y:S02]  /*13870*/  FSEL R9, R118, -INF , !P4 ;  /* 0xff80000076097808 */ /* 0x000fe40006000000 */
[----:B------:R-:W-:Y:S02]  /*13880*/  FSEL R129, R4, -INF , !P6 ;  /* 0xff80000004817808 */ /* 0x000fe40007000000 */
[----:B------:R-:W-:Y:S02]  /*13890*/  FSEL R128, R5, -INF , !P5 ;  /* 0xff80000005807808 */ /* 0x000fe40006800000 */
[----:B------:R-:W-:Y:S02]  /*138a0*/  FSEL R118, R6, -INF , !P3 ;  /* 0xff80000006767808 */ /* 0x000fe40005800000 */
[----:B------:R-:W-:Y:S01]  /*138b0*/  FSEL R116, R7, -INF , !P1 ;  /* 0xff80000007747808 */ /* 0x000fe20004800000 */
[----:B------:R-:W-:Y:S06]  /*138c0*/  @!P0 BRA `(.L_x_2078) ;  /* 0x00000004006c8947 */ /* 0x000fec0003800000 */
[----:B------:R-:W-:Y:S05]  /*138d0*/  @!P2 BRA `(.L_x_2079) ;  /* 0x0000000000eca947 */ /* 0x000fea0003800000 */
[----:B------:R-:W1:Y:S01]  /*138e0*/  LDC R5, c[0x0][0x380] ;  /* 0x0000e000ff057b82 */ /* 0x000e620000000800 */
[C---:B------:R-:W-:Y:S01]  /*138f0*/  IADD3 R12, R132.reuse, -0x80, RZ ;  /* 0xffffff80840c7810 */ /* 0x040fe20007ffe0ff */
[----:B------:R-:W-:Y:S01]  /*13900*/  ULDC.64 UR10, c[0x0][0x248] ;  /* 0x00009200000a7ab9 */ /* 0x000fe20000000a00 */
[----:B------:R-:W-:Y:S01]  /*13910*/  IABS R8, R132 ;  /* 0x0000008400087213 */ /* 0x000fe20000000000 */
[----:B------:R-:W-:Y:S01]  /*13920*/  ULDC.64 UR4, c[0x0][0x230] ;  /* 0x00008c0000047ab9 */ /* 0x000fe20000000a00 */
        /* <DEDUP_REMOVED lines=10> */
[----:B-1----:R-:W-:Y:S02]  /*139d0*/  IMAD.MOV R7, RZ, RZ, -R15 ;  /* 0x000000ffff077224 */ /* 0x002fe400078e0a0f */
[----:B------:R-:W-:Y:S02]  /*139e0*/  IMAD.MOV.U32 R14, RZ, RZ, RZ ;  /* 0x000000ffff0e7224 */ /* 0x000fe400078e00ff */
        /* <DEDUP_REMOVED lines=16> */
[----:B------:R-:W-:Y:S02]  /*13af0*/  ISETP.NE.AND P1, PT, R5, RZ, PT ;  /* 0x000000ff0500720c */ /* 0x000fe40003f25270 */
[----:B------:R-:W-:-:S07]  /*13b00*/  LOP3.LUT R4, RZ, R5, RZ, 0x33, !PT ;  /* 0x00000005ff047212 */ /* 0x000fce00078e33ff */
        /* <DEDUP_REMOVED lines=11> */
[----:B------:R-:W-:-:S05]  /*13bc0*/  IMAD R7, R4, R5, -0x80 ;  /* 0xffffff8004077424 */ /* 0x000fca00078e0205 */
[----:B------:R-:W-:-:S05]  /*13bd0*/  SHF.R.S32.HI R4, RZ, 0x1f, R7 ;  /* 0x0000001fff047819 */ /* 0x000fca0000011407 */
[----:B------:R-:W-:-:S04]  /*13be0*/  IMAD R4, R4, UR10, RZ ;  /* 0x0000000a04047c24 */ /* 0x000fc8000f8e02ff */
[C---:B------:R-:W-:Y:S02]  /*13bf0*/  IMAD R4, R7.reuse, UR11, R4 ;  /* 0x0000000b07047c24 */ /* 0x040fe4000f8e0204 */
[----:B--2---:R-:W-:Y:S02]  /*13c00*/  IMAD.IADD R6, R6, 0x1, -R13 ;  /* 0x0000000106067824 */ /* 0x004fe400078e0a0d */
[----:B------:R-:W-:-:S03]  /*13c10*/  IMAD.WIDE.U32 R12, R7, UR10, RZ ;  /* 0x0000000a070c7c25 */ /* 0x000fc6000f8e00ff */
[----:B------:R-:W-:Y:S02]  /*13c20*/  SHF.R.S32.HI R5, RZ, 0x1f, R6 ;  /* 0x0000001fff057819 */ /* 0x000fe40000011406 */
[----:B------:R-:W-:-:S03]  /*13c30*/  IADD3 R13, R13, R4, RZ ;  /* 0x000000040d0d7210 */ /* 0x000fc60007ffe0ff */
[----:B------:R-:W-:-:S04]  /*13c40*/  IMAD R5, R5, UR4, RZ ;  /* 0x0000000405057c24 */ /* 0x000fc8000f8e02ff */
[C---:B------:R-:W-:Y:S02]  /*13c50*/  IMAD R5, R6.reuse, UR5, R5 ;  /* 0x0000000506057c24 */ /* 0x040fe4000f8e0205 */
[----:B------:R-:W-:-:S04]  /*13c60*/  IMAD.WIDE.U32 R6, R6, UR4, R12 ;  /* 0x0000000406067c25 */ /* 0x000fc8000f8e000c */
[----:B------:R-:W-:Y:S01]  /*13c70*/  IMAD.IADD R4, R7, 0x1, R5 ;  /* 0x0000000107047824 */ /* 0x000fe200078e0205 */
[----:B------:R-:W-:Y:S06]  /*13c80*/  BRA `(.L_x_2080) ;  /* 0x0000000000107947 */ /* 0x000fec0003800000 */
.L_x_2079:
[----:B------:R-:W-:Y:S02]  /*13c90*/  ULDC UR10, c[0x0][0x248] ;  /* 0x00009200000a7ab9 */ /* 0x000fe40000000800 */
[----:B------:R-:W-:-:S06]  /*13ca0*/  USHF.L.U32 UR4, UR10, 0x7, URZ ;  /* 0x000000070a047899 */ /* 0x000fcc000800063f */
[----:B------:R-:W-:-:S04]  /*13cb0*/  IADD3 R6, RZ, -UR4, RZ ;  /* 0x80000004ff067c10 */ /* 0x000fc8000fffe0ff */
[----:B------:R-:W-:-:S07]  /*13cc0*/  SHF.R.S32.HI R4, RZ, 0x1f, R6 ;  /* 0x0000001fff047819 */ /* 0x000fce0000011406 */
.L_x_2080:
[----:B------:R-:W-:Y:S01]  /*13cd0*/  USHF.L.U32 UR4, UR10, 0x6, URZ ;  /* 0x000000060a047899 */ /* 0x000fe2000800063f */
[C---:B------:R-:W-:Y:S01]  /*13ce0*/  LEA R156, P0, R6.reuse, R156, 0x1 ;  /* 0x0000009c069c7211 */ /* 0x040fe200078008ff */
[----:B------:R-:W-:Y:S02]  /*13cf0*/  ULDC UR5, c[0x0][0x24c] ;  /* 0x0000930000057ab9 */ /* 0x000fe40000000800 */
[----:B------:R-:W-:Y:S01]  /*13d00*/  USHF.L.U64.HI UR5, UR10, 0x6, UR5 ;  /* 0x000000060a057899 */ /* 0x000fe20008010205 */
        /* <DEDUP_REMOVED lines=23> */
.L_x_2078:
        /* <DEDUP_REMOVED lines=89> */
[----:B------:R-:W-:Y:S01]  /*14410*/  FMUL.FTZ R2, R2, UR8 ;  /* 0x0000000802027c20 */ /* 0x000fe20008410000 */
[----:B------:R-:W-:Y:S01]  /*14420*/  FSEL R5, R137, RZ, P0 ;  /* 0x000000ff89057208 */ /* 0x000fe20000000000 */
[----:B------:R-:W-:Y:S01]  /*14430*/  MUFU.EX2 R140, R140 ;  /* 0x0000008c008c7308 */ /* 0x000fe20000000800 */
[----:B------:R-:W-:Y:S01]  /*14440*/  FSEL R132, R132, RZ, P0 ;  /* 0x000000ff84847208 */ /* 0x000fe20000000000 */
[--C-:B------:R-:W-:Y:S01]  /*14450*/  FFMA.FTZ R168, R173, UR8, -R138.reuse ;  /* 0x00000008ada87c23 */ /* 0x100fe2000801088a */
[--C-:B------:R-:W-:Y:S01]  /*14460*/  FFMA.FTZ R175, R175, UR8, -R138.reuse ;  /* 0x00000008afaf7c23 */ /* 0x100fe2000801088a */
[----:B------:R-:W-:Y:S01]  /*14470*/  FADD.FTZ R0, R0, -R5 ;  /* 0x8000000500007221 */ /* 0x000fe20000010000 */
[----:B------:R-:W-:Y:S01]  /*14480*/  FFMA.FTZ R166, R179, UR8, -R138 ;  /* 0x00000008b3a67c23 */ /* 0x000fe2000801088a */
[--C-:B------:R-:W-:Y:S01]  /*14490*/  FFMA.FTZ R133, R9, UR8, -R132.reuse ;  /* 0x0000000809857c23 */ /* 0x100fe20008010884 */
[--C-:B------:R-:W-:Y:S01]  /*144a0*/  FFMA.FTZ R131, R237, UR8, -R132.reuse ;  /* 0x00000008ed837c23 */ /* 0x100fe20008010884 */
[----:B------:R-:W1:Y:S01]  /*144b0*/  LDSM.16.MT88.4 R8, [R146+0x9000] ;  /* 0x009000009208783b */ /* 0x000e620000004200 */
[--C-:B------:R-:W-:Y:S01]  /*144c0*/  FFMA.FTZ R130, R239, UR8, -R132.reuse ;  /* 0x00000008ef827c23 */ /* 0x100fe20008010884 */
[--C-:B------:R-:W-:Y:S01]  /*144d0*/  FFMA.FTZ R141, R141, UR8, -R132.reuse ;  /* 0x000000088d8d7c23 */ /* 0x100fe20008010884 */
[----:B------:R-:W-:Y:S01]  /*144e0*/  FMUL.FTZ R0, R0, UR8 ;  /* 0x0000000800007c20 */ /* 0x000fe20008410000 */
[----:B------:R-:W2:Y:S01]  /*144f0*/  MUFU.EX2 R136, R136 ;  /* 0x0000008800887308 */ /* 0x000ea20000000800 */
[--C-:B------:R-:W-:Y:S01]  /*14500*/  FFMA.FTZ R181, R181, UR8, -R132.reuse ;  /* 0x00000008b5b57c23 */ /* 0x100fe20008010884 */
[--C-:B------:R-:W-:Y:S01]  /*14510*/  FFMA.FTZ R161, R183, UR8, -R132.reuse ;  /* 0x00000008b7a17c23 */ /* 0x100fe20008010884 */
[----:B------:R-:W-:Y:S01]  /*14520*/  FFMA.FTZ R162, R185, UR8, -R132 ;  /* 0x00000008b9a27c23 */ /* 0x000fe20008010884 */
[----:B------:R-:W-:Y:S01]  /*14530*/  FFMA.FTZ R173, R177, UR8, -R138 ;  /* 0x00000008b1ad7c23 */ /* 0x000fe2000801088a */
[--C-:B------:R-:W-:Y:S01]  /*14540*/  FFMA.FTZ R170, R171, UR8, -R132.reuse ;  /* 0x00000008abaa7c23 */ /* 0x100fe20008010884 */
[--C-:B------:R-:W-:Y:S01]  /*14550*/  FFMA.FTZ R169, R169, UR8, -R132.reuse ;  /* 0x00000008a9a97c23 */ /* 0x100fe20008010884 */
[--C-:B------:R-:W-:Y:S01]  /*14560*/  FFMA.FTZ R167, R167, UR8, -R132.reuse ;  /* 0x00000008a7a77c23 */ /* 0x100fe20008010884 */
[----:B------:R-:W-:Y:S01]  /*14570*/  MUFU.EX2 R135, R135 ;  /* 0x0000008700877308 */ /* 0x000fe20000000800 */
[----:B------:R-:W-:Y:S01]  /*14580*/  FFMA.FTZ R172, R165, UR8, -R132 ;  /* 0x00000008a5ac7c23 */ /* 0x000fe20008010884 */
[----:B------:R-:W-:Y:S01]  /*14590*/  FFMA.FTZ R121, R121, UR8, -R138 ;  /* 0x0000000879797c23 */ /* 0x000fe2000801088a */
[--C-:B------:R-:W-:Y:S01]  /*145a0*/  FFMA.FTZ R119, R119, UR8, -R132.reuse ;  /* 0x0000000877777c23 */ /* 0x100fe20008010884 */
[--C-:B------:R-:W-:Y:S01]  /*145b0*/  FFMA.FTZ R124, R124, UR8, -R132.reuse ;  /* 0x000000087c7c7c23 */ /* 0x100fe20008010884 */
[--C-:B------:R-:W-:Y:S01]  /*145c0*/  FFMA.FTZ R123, R123, UR8, -R132.reuse ;  /* 0x000000087b7b7c23 */ /* 0x100fe20008010884 */
[--C-:B------:R-:W-:Y:S01]  /*145d0*/  FFMA.FTZ R122, R122, UR8, -R132.reuse ;  /* 0x000000087a7a7c23 */ /* 0x100fe20008010884 */
[----:B------:R-:W-:Y:S01]  /*145e0*/  FFMA.FTZ R118, R118, UR8, -R132 ;  /* 0x0000000876767c23 */ /* 0x000fe20008010884 */
[----:B------:R-:W3:Y:S01]  /*145f0*/  MUFU.EX2 R134, R134 ;  /* 0x0000008600867308 */ /* 0x000ee20000000800 */
[----:B--2---:R-:W-:-:S07]  /*14600*/  F2FP.F16.F32.PACK_AB R4, R136, R140 ;  /* 0x0000008c8804723e */ /* 0x004fce00000000ff */
[----:B------:R-:W-:Y:S08]  /*14610*/  MUFU.EX2 R133, R133 ;  /* 0x0000008500857308 */ /* 0x000ff00000000800 */
[----:B------:R-:W2:Y:S01]  /*14620*/  MUFU.EX2 R131, R131 ;  /* 0x0000008300837308 */ /* 0x000ea20000000800 */
[----:B---3--:R-:W-:-:S07]  /*14630*/  F2FP.F16.F32.PACK_AB R6, R134, R135 ;  /* 0x000000878606723e */ /* 0x008fce00000000ff */
[----:B------:R-:W-:Y:S08]  /*14640*/  MUFU.EX2 R130, R130 ;  /* 0x0000008200827308 */ /* 0x000ff00000000800 */
[----:B------:R-:W3:Y:S01]  /*14650*/  MUFU.EX2 R141, R141 ;  /* 0x0000008d008d7308 */ /* 0x000ee20000000800 */
[----:B--2---:R-:W-:-:S07]  /*14660*/  F2FP.F16.F32.PACK_AB R5, R131, R133 ;  /* 0x000000858305723e */ /* 0x004fce00000000ff */
[----:B------:R-:W2:Y:S08]  /*14670*/  MUFU.EX2 R142, R2 ;  /* 0x00000002008e7308 */ /* 0x000eb00000000800 */
[----:B------:R-:W4:Y:S01]  /*14680*/  MUFU.EX2 R0, R0 ;  /* 0x0000000000007308 */ /* 0x000f220000000800 */
[----:B---3--:R-:W-:-:S07]  /*14690*/  F2FP.F16.F32.PACK_AB R7, R141, R130 ;  /* 0x000000828d07723e */ /* 0x008fce00000000ff */
        /* <DEDUP_REMOVED lines=43> */
[--C-:B------:R-:W-:Y:S01]  /*14950*/  FFMA.FTZ R76, R67, UR8, -R132.reuse ;  /* 0x00000008434c7c23 */ /* 0x100fe20008010884 */
[-C--:B------:R-:W-:Y:S01]  /*14960*/  FMUL.FTZ R48, R96, R142.reuse ;  /* 0x0000008e60307220 */ /* 0x080fe20000410000 */
[----:B------:R-:W-:Y:S01]  /*14970*/  FMUL.FTZ R49, R97, R142 ;  /* 0x0000008e61317220 */ /* 0x000fe20000410000 */
[-C--:B------:R-:W-:Y:S01]  /*14980*/  FMUL.FTZ R50, R98, R0.reuse ;  /* 0x0000000062327220 */ /* 0x080fe20000410000 */
[----:B------:R-:W-:Y:S01]  /*14990*/  FMUL.FTZ R51, R99, R0 ;  /* 0x0000000063337220 */ /* 0x000fe20000410000 */
[----:B------:R-:W-:Y:S01]  /*149a0*/  FFMA.FTZ R79, R65, UR8, -R132 ;  /* 0x00000008414f7c23 */ /* 0x000fe20008010884 */
[-C--:B------:R-:W-:Y:S01]  /*149b0*/  FMUL.FTZ R100, R100, R142.reuse ;  /* 0x0000008e64647220 */ /* 0x080fe20000410000 */
[----:B------:R-:W-:Y:S01]  /*149c0*/  FMUL.FTZ R101, R101, R142 ;  /* 0x0000008e65657220 */ /* 0x000fe20000410000 */
[-C--:B------:R-:W-:Y:S01]  /*149d0*/  FMUL.FTZ R102, R102, R0.reuse ;  /* 0x0000000066667220 */ /* 0x080fe20000410000 */
[----:B------:R-:W-:Y:S01]  /*149e0*/  FMUL.FTZ R103, R103, R0 ;  /* 0x0000000067677220 */ /* 0x000fe20000410000 */
[----:B------:R-:W2:Y:S01]  /*149f0*/  LDSM.16.MT88.4 R64, [R144+0x9400] ;  /* 0x009400009040783b */ /* 0x000ea20000004200 */
[C---:B-1----:R-:W-:Y:S01]  /*14a00*/  HMMA.16816.F32 R12, R4.reuse, R8, R12 ;  /* 0x00000008040c723c */ /* 0x042fe2000000180c */
[--C-:B------:R-:W-:Y:S01]  /*14a10*/  FFMA.FTZ R73, R231, UR8, -R138.reuse ;  /* 0x00000008e7497c23 */ /* 0x100fe2000801088a */
[--C-:B------:R-:W-:Y:S01]  /*14a20*/  FFMA.FTZ R2, R233, UR8, -R138.reuse ;  /* 0x00000008e9027c23 */ /* 0x100fe2000801088a */
[--C-:B------:R-:W-:Y:S01]  /*14a30*/  FFMA.FTZ R75, R235, UR8, -R138.reuse ;  /* 0x00000008eb4b7c23 */ /* 0x100fe2000801088a */
[----:B------:R-:W-:Y:S01]  /*14a40*/  FFMA.FTZ R72, R229, UR8, -R138 ;  /* 0x00000008e5487c23 */ /* 0x000fe2000801088a */
[--C-:B------:R-:W-:Y:S01]  /*14a50*/  FFMA.FTZ R77, R61, UR8, -R132.reuse ;  /* 0x000000083d4d7c23 */ /* 0x100fe20008010884 */
[C---:B------:R-:W-:Y:S01]  /*14a60*/  HMMA.16816.F32 R28, R4.reuse, R24, R28 ;  /* 0x00000018041c723c */ /* 0x040fe2000000181c */
[----:B------:R-:W-:Y:S01]  /*14a70*/  FFMA.FTZ R74, R63, UR8, -R132 ;  /* 0x000000083f4a7c23 */ /* 0x000fe20008010884 */
[----:B------:R-:W-:Y:S01]  /*14a80*/  MUFU.EX2 R73, R73 ;  /* 0x0000004900497308 */ /* 0x000fe20000000800 */
[--C-:B------:R-:W-:Y:S01]  /*14a90*/  FFMA.FTZ R81, R221, UR8, -R138.reuse ;  /* 0x00000008dd517c23 */ /* 0x100fe2000801088a */
[--C-:B------:R-:W-:Y:S01]  /*14aa0*/  FFMA.FTZ R80, R225, UR8, -R138.reuse ;  /* 0x00000008e1507c23 */ /* 0x100fe2000801088a */
[--C-:B------:R-:W-:Y:S01]  /*14ab0*/  FFMA.FTZ R78, R227, UR8, -R138.reuse ;  /* 0x00000008e34e7c23 */ /* 0x100fe2000801088a */
[C---:B------:R-:W-:Y:S01]  /*14ac0*/  HMMA.16816.F32 R36, R4.reuse, R32, R36 ;  /* 0x000000200424723c */ /* 0x040fe20000001824 */
[----:B------:R-:W-:Y:S01]  /*14ad0*/  FFMA.FTZ R83, R223, UR8, -R138 ;  /* 0x00000008df537c23 */ /* 0x000fe2000801088a */
[----:B------:R-:W-:Y:S01]  /*14ae0*/  FFMA.FTZ R82, R219, UR8, -R132 ;  /* 0x00000008db527c23 */ /* 0x000fe20008010884 */
[--C-:B------:R-:W-:Y:S01]  /*14af0*/  FFMA.FTZ R91, R205, UR8, -R138.reuse ;  /* 0x00000008cd5b7c23 */ /* 0x100fe2000801088a */
[----:B------:R-:W1:Y:S01]  /*14b00*/  MUFU.EX2 R2, R2 ;  /* 0x0000000200027308 */ /* 0x000e620000000800 */
[--C-:B------:R-:W-:Y:S01]  /*14b10*/  FFMA.FTZ R88, R207, UR8, -R138.reuse ;  /* 0x00000008cf587c23 */ /* 0x100fe2000801088a */
[C---:B------:R-:W-:Y:S01]  /*14b20*/  HMMA.16816.F32 R44, R4.reuse, R40, R44 ;  /* 0x00000028042c723c */ /* 0x040fe2000000182c */
[----:B------:R-:W-:Y:S01]  /*14b30*/  FFMA.FTZ R89, R209, UR8, -R138 ;  /* 0x00000008d1597c23 */ /* 0x000fe2000801088a */
[--C-:B------:R-:W-:Y:S01]  /*14b40*/  FFMA.FTZ R90, R203, UR8, -R132.reuse ;  /* 0x00000008cb5a7c23 */ /* 0x100fe20008010884 */
[--C-:B------:R-:W-:Y:S01]  /*14b50*/  FFMA.FTZ R95, R201, UR8, -R132.reuse ;  /* 0x00000008c95f7c23 */ /* 0x100fe20008010884 */
[--C-:B------:R-:W-:Y:S01]  /*14b60*/  FFMA.FTZ R93, R197, UR8, -R132.reuse ;  /* 0x00000008c55d7c23 */ /* 0x100fe20008010884 */
[----:B------:R-:W-:Y:S01]  /*14b70*/  FFMA.FTZ R92, R199, UR8, -R132 ;  /* 0x00000008c75c7c23 */ /* 0x000fe20008010884 */
[C---:B------:R-:W-:Y:S01]  /*14b80*/  HMMA.16816.F32 R8, R4.reuse, R10, R68 ;  /* 0x0000000a0408723c */ /* 0x040fe20000001844 */
[----:B------:R-:W-:Y:S01]  /*14b90*/  MUFU.EX2 R75, R75 ;  /* 0x0000004b004b7308 */ /* 0x000fe20000000800 */
[----:B------:R-:W-:Y:S01]  /*14ba0*/  LDSM.16.MT88.4 R68, [R146+0x9400] ;  /* 0x009400009244783b */ /* 0x000fe20000004200 */
[--C-:B------:R-:W-:Y:S01]  /*14bb0*/  FFMA.FTZ R94, R189, UR8, -R138.reuse ;  /* 0x00000008bd5e7c23 */ /* 0x100fe2000801088a */
[--C-:B------:R-:W-:Y:S01]  /*14bc0*/  FFMA.FTZ R97, R195, UR8, -R138.reuse ;  /* 0x00000008c3617c23 */ /* 0x100fe2000801088a */
[--C-:B------:R-:W-:Y:S01]  /*14bd0*/  FFMA.FTZ R96, R193, UR8, -R138.reuse ;  /* 0x00000008c1607c23 */ /* 0x100fe2000801088a */
[C---:B------:R-:W-:Y:S01]  /*14be0*/  HMMA.16816.F32 R24, R4.reuse, R26, R84 ;  /* 0x0000001a0418723c */ /* 0x040fe20000001854 */
[----:B------:R-:W-:Y:S01]  /*14bf0*/  FFMA.FTZ R99, R191, UR8, -R138 ;  /* 0x00000008bf637c23 */ /* 0x000fe2000801088a */
[----:B------:R-:W-:Y:S01]  /*14c00*/  FFMA.FTZ R98, R187, UR8, -R132 ;  /* 0x00000008bb627c23 */ /* 0x000fe20008010884 */
[----:B------:R-:W3:Y:S01]  /*14c10*/  MUFU.EX2 R72, R72 ;  /* 0x0000004800487308 */ /* 0x000ee20000000800 */
[----:B-1----:R-:W-:Y:S01]  /*14c20*/  F2FP.F16.F32.PACK_AB R60, R2, R73 ;  /* 0x00000049023c723e */ /* 0x002fe200000000ff */
[----:B------:R-:W-:Y:S01]  /*14c30*/  FFMA.FTZ R163, R163, R142, R140 ;  /* 0x0000008ea3a37223 */ /* 0x000fe2000001008c */
[C---:B------:R-:W-:Y:S01]  /*14c40*/  HMMA.16816.F32 R32, R4.reuse, R34, R108 ;  /* 0x000000220420723c */ /* 0x040fe2000000186c */
[--C-:B------:R-:W-:Y:S01]  /*14c50*/  FFMA.FTZ R85, R217, UR8, -R132.reuse ;  /* 0x00000008d9557c23 */ /* 0x100fe20008010884 */
[--C-:B------:R-:W-:Y:S01]  /*14c60*/  FFMA.FTZ R87, R215, UR8, -R132.reuse ;  /* 0x00000008d7577c23 */ /* 0x100fe20008010884 */
[----:B------:R-:W-:Y:S01]  /*14c70*/  FFMA.FTZ R84, R213, UR8, -R132 ;  /* 0x00000008d5547c23 */ /* 0x000fe20008010884 */
[--C-:B------:R-:W-:Y:S01]  /*14c80*/  FFMA.FTZ R86, R211, UR8, -R138.reuse ;  /* 0x00000008d3567c23 */ /* 0x100fe2000801088a */
[----:B------:R-:W-:Y:S01]  /*14c90*/  MUFU.EX2 R76, R76 ;  /* 0x0000004c004c7308 */ /* 0x000fe20000000800 */
[C---:B------:R-:W-:Y:S01]  /*14ca0*/  HMMA.16816.F32 R40, R4.reuse, R42, R104 ;  /* 0x0000002a0428723c */ /* 0x040fe20000001868 */
[--C-:B------:R-:W-:Y:S01]  /*14cb0*/  FFMA.FTZ R140, R3, UR8, -R138.reuse ;  /* 0x00000008038c7c23 */ /* 0x100fe2000801088a */
[----:B------:R-:W-:Y:S01]  /*14cc0*/  FFMA.FTZ R3, R120, UR8, -R138 ;  /* 0x0000000878037c23 */ /* 0x000fe2000801088a */
[----:B------:R-:W-:Y:S01]  /*14cd0*/  FFMA.FTZ R142, R117, UR8, -R132 ;  /* 0x00000008758e7c23 */ /* 0x000fe20008010884 */
[----:B------:R-:W-:Y:S01]  /*14ce0*/  FFMA.FTZ R120, R143, UR8, -R138 ;  /* 0x000000088f787c23 */ /* 0x000fe2000801088a */
[----:B------:R-:W-:Y:S01]  /*14cf0*/  FFMA.FTZ R117, R125, UR8, -R132 ;  /* 0x000000087d757c23 */ /* 0x000fe20008010884 */
[C---:B------:R-:W-:Y:S01]  /*14d00*/  HMMA.16816.F32 R48, R4.reuse, R52, R48 ;  /* 0x000000340430723c */ /* 0x040fe20000001830 */
[----:B------:R-:W1:Y:S01]  /*14d10*/  MUFU.EX2 R79, R79 ;  /* 0x0000004f004f7308 */ /* 0x000e620000000800 */
[----:B---3--:R-:W-:Y:S01]  /*14d20*/  F2FP.F16.F32.PACK_AB R62, R72, R75 ;  /* 0x0000004b483e723e */ /* 0x008fe200000000ff */
[----:B------:R-:W-:Y:S01]  /*14d30*/  FFMA.FTZ R164, R164, R0, R133 ;  /* 0x00000000a4a47223 */ /* 0x000fe20000010085 */
[--C-:B------:R-:W-:Y:S01]  /*14d40*/  FFMA.FTZ R0, R126, UR8, -R138.reuse ;  /* 0x000000087e007c23 */ /* 0x100fe2000801088a */
[--C-:B------:R-:W-:Y:S01]  /*14d50*/  FFMA.FTZ R125, R127, UR8, -R138.reuse ;  /* 0x000000087f7d7c23 */ /* 0x100fe2000801088a */
[----:B------:R-:W-:Y:S01]  /*14d60*/  HMMA.16816.F32 R4, R4, R54, R100 ;  /* 0x000000360404723c */ /* 0x000fe20000001864 */
[----:B------:R-:W3:Y:S01]  /*14d70*/  LDSM.16.MT88.4 R52, [R144+0xb400] ;  /* 0x00b400009034783b */ /* 0x000ee20000004200 */
[--C-:B------:R-:W-:Y:S01]  /*14d80*/  FFMA.FTZ R126, R129, UR8, -R138.reuse ;  /* 0x00000008817e7c23 */ /* 0x100fe2000801088a */
[----:B------:R-:W-:Y:S01]  /*14d90*/  MUFU.EX2 R77, R77 ;  /* 0x0000004d004d7308 */ /* 0x000fe20000000800 */
[----:B------:R-:W-:Y:S01]  /*14da0*/  FFMA.FTZ R127, R128, UR8, -R138 ;  /* 0x00000008807f7c23 */ /* 0x000fe2000801088a */
[----:B------:R-:W-:Y:S01]  /*14db0*/  FFMA.FTZ R129, R116, UR8, -R132 ;  /* 0x0000000874817c23 */ /* 0x000fe20008010884 */
[----:B------:R-:W-:Y:S01]  /*14dc0*/  FADD.FTZ R136, R136, R163 ;  /* 0x000000a388887221 */ /* 0x000fe20000010000 */
[----:B------:R-:W-:Y:S01]  /*14dd0*/  FADD.FTZ R131, R131, R164 ;  /* 0x000000a483837221 */ /* 0x000fe20000010000 */
[----:B------:R-:W-:Y:S02]  /*14de0*/  LDSM.16.MT88.4 R108, [R144+0xcc00] ;  /* 0x00cc0000906c783b */ /* 0x000fe40000004200 */
[----:B------:R-:W-:Y:S01]  /*14df0*/  FADD.FTZ R135, R135, R136 ;  /* 0x0000008887877221 */ /* 0x000fe20000010000 */
[----:B------:R-:W4:Y:S01]  /*14e00*/  MUFU.EX2 R74, R74 ;  /* 0x0000004a004a7308 */ /* 0x000f220000000800 */
[----:B-1----:R-:W-:Y:S01]  /*14e10*/  F2FP.F16.F32.PACK_AB R61, R79, R76 ;  /* 0x0000004c4f3d723e */ /* 0x002fe200000000ff */
[----:B------:R-:W-:Y:S01]  /*14e20*/  FADD.FTZ R130, R130, R131 ;  /* 0x0000008382827221 */ /* 0x000fe20000010000 */
[----:B------:R-:W-:Y:S01]  /*14e30*/  FADD.FTZ R134, R134, R135 ;  /* 0x0000008786867221 */ /* 0x000fe20000010000 */
[----:B------:R-:W-:Y:S02]  /*14e40*/  LDSM.16.MT88.4 R104, [R146+0xec00] ;  /* 0x00ec00009268783b */ /* 0x000fe40000004200 */
[----:B------:R-:W-:Y:S01]  /*14e50*/  FADD.FTZ R141, R141, R130 ;  /* 0x000000828d8d7221 */ /* 0x000fe20000010000 */
[----:B------:R-:W-:Y:S01]  /*14e60*/  FADD.FTZ R73, R73, R134 ;  /* 0x0000008649497221 */ /* 0x000fe20000010000 */
[----:B------:R-:W-:Y:S02]  /*14e70*/  MUFU.EX2 R81, R81 ;  /* 0x0000005100517308 */ /* 0x000fe40000000800 */
[----:B------:R-:W-:Y:S01]  /*14e80*/  FADD.FTZ R76, R76, R141 ;  /* 0x0000008d4c4c7221 */ /* 0x000fe20000010000 */
[----:B------:R-:W-:-:S03]  /*14e90*/  FADD.FTZ R2, R2, R73 ;  /* 0x0000004902027221 */ /* 0x000fc60000010000 */
[----:B------:R-:W-:Y:S01]  /*14ea0*/  FADD.FTZ R76, R79, R76 ;  /* 0x0000004c4f4c7221 */ /* 0x000fe20000010000 */
[----:B------:R-:W-:Y:S01]  /*14eb0*/  FADD.FTZ R75, R75, R2 ;  /* 0x000000024b4b7221 */ /* 0x000fe20000010000 */
[----:B------:R-:W1:Y:S01]  /*14ec0*/  MUFU.EX2 R80, R80 ;  /* 0x0000005000507308 */ /* 0x000e620000000800 */
[----:B----4-:R-:W-:Y:S02]  /*14ed0*/  F2FP.F16.F32.PACK_AB R63, R74, R77 ;  /* 0x0000004d4a3f723e */ /* 0x010fe400000000ff */
[----:B------:R-:W-:-:S05]  /*14ee0*/  FADD.FTZ R72, R72, R75 ;  /* 0x0000004b48487221 */ /* 0x000fca0000010000 */
[C---:B--2---:R-:W-:Y:S01]  /*14ef0*/  HMMA.16816.F32 R16, R60.reuse, R64, R16 ;  /* 0x000000403c10723c */ /* 0x044fe20000001810 */
[----:B------:R-:W-:Y:S05]  /*14f00*/  MUFU.EX2 R78, R78 ;  /* 0x0000004e004e7308 */ /* 0x000fea0000000800 */
[C---:B------:R-:W-:Y:S01]  /*14f10*/  HMMA.16816.F32 R20, R60.reuse, R66, R20 ;  /* 0x000000423c14723c */ /* 0x040fe20000001814 */
[----:B------:R-:W2:Y:S02]  /*14f20*/  LDSM.16.MT88.4 R64, [R146+0xd400] ;  /* 0x00d400009240783b */ /* 0x000ea40000004200 */
[----:B------:R-:W-:Y:S03]  /*14f30*/  MUFU.EX2 R83, R83 ;  /* 0x0000005300537308 */ /* 0x000fe60000000800 */
[C---:B------:R-:W-:Y:S05]  /*14f40*/  HMMA.16816.F32 R28, R60.reuse, R56, R28 ;  /* 0x000000383c1c723c */ /* 0x040fea000000181c */
[----:B------:R-:W-:Y:S01]  /*14f50*/  MUFU.EX2 R82, R82 ;  /* 0x0000005200527308 */ /* 0x000fe20000000800 */
[C---:B------:R-:W-:Y:S01]  /*14f60*/  HMMA.16816.F32 R24, R60.reuse, R58, R24 ;  /* 0x0000003a3c18723c */ /* 0x040fe20000001818 */
[----:B------:R-:W4:Y:S05]  /*14f70*/  LDSM.16.MT88.4 R56, [R144+0xd400] ;  /* 0x00d400009038783b */ /* 0x000f2a0000004200 */
[C---:B---3--:R-:W-:Y:S01]  /*14f80*/  HMMA.16816.F32 R36, R60.reuse, R52, R36 ;  /* 0x000000343c24723c */ /* 0x048fe20000001824 */
[----:B------:R-:W3:Y:S05]  /*14f90*/  MUFU.EX2 R85, R85 ;  /* 0x0000005500557308 */ /* 0x000eea0000000800 */
[C---:B------:R-:W-:Y:S01]  /*14fa0*/  HMMA.16816.F32 R32, R60.reuse, R54, R32 ;  /* 0x000000363c20723c */ /* 0x040fe20000001820 */
[----:B------:R-:W5:Y:S02]  /*14fb0*/  LDSM.16.MT88.4 R52, [R146+0x9800] ;  /* 0x009800009234783b */ /* 0x000f640000004200 */
[----:B------:R-:W-:Y:S03]  /*14fc0*/  MUFU.EX2 R87, R87 ;  /* 0x0000005700577308 */ /* 0x000fe60000000800 */
[C---:B------:R-:W-:Y:S05]  /*14fd0*/  HMMA.16816.F32 R12, R60.reuse, R68, R12 ;  /* 0x000000443c0c723c */ /* 0x040fea000000180c */
[----:B------:R-:W4:Y:S01]  /*14fe0*/  MUFU.EX2 R84, R84 ;  /* 0x0000005400547308 */ /* 0x000f220000000800 */
[----:B------:R-:W-:Y:S01]  /*14ff0*/  HMMA.16816.F32 R8, R60, R70, R8 ;  /* 0x000000463c08723c */ /* 0x000fe20000001808 */
[----:B-1----:R-:W-:-:S02]  /*15000*/  F2FP.F16.F32.PACK_AB R68, R80, R81 ;  /* 0x000000515044723e */ /* 0x002fc400000000ff */
[----:B---3--:R-:W-:-:S03]  /*15010*/  F2FP.F16.F32.PACK_AB R69, R85, R82 ;  /* 0x000000525545723e */ /* 0x008fc600000000ff */
[C---:B--2---:R-:W-:Y:S01]  /*15020*/  HMMA.16816.F32 R44, R60.reuse, R64, R44 ;  /* 0x000000403c2c723c */ /* 0x044fe2000000182c */
[----:B------:R-:W-:Y:S01]  /*15030*/  F2FP.F16.F32.PACK_AB R70, R83, R78 ;  /* 0x0000004e5346723e */ /* 0x000fe200000000ff */
[----:B------:R-:W-:Y:S04]  /*15040*/  MUFU.EX2 R91, R91 ;  /* 0x0000005b005b7308 */ /* 0x000fe80000000800 */
[C---:B------:R-:W-:Y:S01]  /*15050*/  HMMA.16816.F32 R40, R60.reuse, R66, R40 ;  /* 0x000000423c28723c */ /* 0x040fe20000001828 */
[----:B------:R-:W1:Y:S01]  /*15060*/  LDSM.16.MT88.4 R64, [R144+0x9800] ;  /* 0x009800009040783b */ /* 0x000e620000004200 */
[----:B----4-:R-:W-:Y:S02]  /*15070*/  F2FP.F16.F32.PACK_AB R71, R84, R87 ;  /* 0x000000575447723e */ /* 0x010fe400000000ff */
[----:B------:R-:W2:Y:S02]  /*15080*/  MUFU.EX2 R88, R88 ;  /* 0x0000005800587308 */ /* 0x000ea40000000800 */
[C---:B------:R-:W-:Y:S06]  /*15090*/  HMMA.16816.F32 R48, R60.reuse, R56, R48 ;  /* 0x000000383c30723c */ /* 0x040fec0000001830 */
[----:B------:R-:W-:Y:S01]  /*150a0*/  HMMA.16816.F32 R4, R60, R58, R4 ;  /* 0x0000003a3c04723c */ /* 0x000fe20000001804 */
[----:B------:R-:W3:Y:S01]  /*150b0*/  LDSM.16.MT88.4 R60, [R146+0xb800] ;  /* 0x00b80000923c783b */ /* 0x000ee20000004200 */
[----:B------:R-:W-:Y:S03]  /*150c0*/  MUFU.EX2 R89, R89 ;  /* 0x0000005900597308 */ /* 0x000fe60000000800 */
[----:B------:R-:W-:Y:S01]  /*150d0*/  LDSM.16.MT88.4 R56, [R144+0xb800] ;  /* 0x00b800009038783b */ /* 0x000fe20000004200 */
[C---:B-----5:R-:W-:Y:S04]  /*150e0*/  HMMA.16816.F32 R12, R68.reuse, R52, R12 ;  /* 0x00000034440c723c */ /* 0x060fe8000000180c */
[----:B------:R-:W-:Y:S02]  /*150f0*/  MUFU.EX2 R86, R86 ;  /* 0x0000005600567308 */ /* 0x000fe40000000800 */
[C---:B------:R-:W-:Y:S01]  /*15100*/  HMMA.16816.F32 R8, R68.reuse, R54, R8 ;  /* 0x000000364408723c */ /* 0x040fe20000001808 */
[----:B------:R-:W4:Y:S05]  /*15110*/  LDSM.16.MT88.4 R52, [R146+0xd800] ;  /* 0x00d800009234783b */ /* 0x000f2a0000004200 */
[----:B------:R-:W-:Y:S08]  /*15120*/  MUFU.EX2 R90, R90 ;  /* 0x0000005a005a7308 */ /* 0x000ff00000000800 */
[----:B------:R-:W5:Y:S01]  /*15130*/  MUFU.EX2 R95, R95 ;  /* 0x0000005f005f7308 */ /* 0x000f620000000800 */
[C---:B-1----:R-:W-:Y:S07]  /*15140*/  HMMA.16816.F32 R16, R68.reuse, R64, R16 ;  /* 0x000000404410723c */ /* 0x042fee0000001810 */
[----:B------:R-:W-:Y:S01]  /*15150*/  MUFU.EX2 R93, R93 ;  /* 0x0000005d005d7308 */ /* 0x000fe20000000800 */
[C---:B------:R-:W-:Y:S01]  /*15160*/  HMMA.16816.F32 R20, R68.reuse, R66, R20 ;  /* 0x000000424414723c */ /* 0x040fe20000001814 */
[----:B------:R-:W-:Y:S05]  /*15170*/  LDSM.16.MT88.4 R64, [R146+0x9c00] ;  /* 0x009c00009240783b */ /* 0x000fea0000004200 */
[C---:B---3--:R-:W-:Y:S01]  /*15180*/  HMMA.16816.F32 R28, R68.reuse, R60, R28 ;  /* 0x0000003c441c723c */ /* 0x048fe2000000181c */
[----:B------:R-:W1:Y:S05]  /*15190*/  MUFU.EX2 R92, R92 ;  /* 0x0000005c005c7308 */ /* 0x000e6a0000000800 */
[C---:B------:R-:W-:Y:S01]  /*151a0*/  HMMA.16816.F32 R24, R68.reuse, R62, R24 ;  /* 0x0000003e4418723c */ /* 0x040fe20000001818 */
[----:B------:R-:W3:Y:S02]  /*151b0*/  LDSM.16.MT88.4 R60, [R144+0xd800] ;  /* 0x00d80000903c783b */ /* 0x000ee40000004200 */
[----:B------:R-:W-:Y:S03]  /*151c0*/  MUFU.EX2 R94, R94 ;  /* 0x0000005e005e7308 */ /* 0x000fe60000000800 */
[C---:B----4-:R-:W-:Y:S05]  /*151d0*/  HMMA.16816.F32 R44, R68.reuse, R52, R44 ;  /* 0x00000034442c723c */ /* 0x050fea000000182c */
[----:B------:R-:W4:Y:S01]  /*151e0*/  MUFU.EX2 R97, R97 ;  /* 0x0000006100617308 */ /* 0x000f220000000800 */
[C---:B------:R-:W-:Y:S01]  /*151f0*/  HMMA.16816.F32 R40, R68.reuse, R54, R40 ;  /* 0x000000364428723c */ /* 0x040fe20000001828 */
[----:B------:R-:W4:Y:S05]  /*15200*/  LDSM.16.MT88.4 R52, [R146+0xbc00] ;  /* 0x00bc00009234783b */ /* 0x000f2a0000004200 */
[C---:B------:R-:W-:Y:S01]  /*15210*/  HMMA.16816.F32 R36, R68.reuse, R56, R36 ;  /* 0x000000384424723c */ /* 0x040fe20000001824 */
[----:B------:R-:W-:Y:S05]  /*15220*/  MUFU.EX2 R96, R96 ;  /* 0x0000006000607308 */ /* 0x000fea0000000800 */
[C---:B------:R-:W-:Y:S01]  /*15230*/  HMMA.16816.F32 R32, R68.reuse, R58, R32 ;  /* 0x0000003a4420723c */ /* 0x040fe20000001820 */
[----:B------:R-:W4:Y:S02]  /*15240*/  LDSM.16.MT88.4 R56, [R144+0x9c00] ;  /* 0x009c00009038783b */ /* 0x000f240000004200 */
[----:B------:R-:W-:Y:S08]  /*15250*/  MUFU.EX2 R99, R99 ;  /* 0x0000006300637308 */ /* 0x000ff00000000800 */
[----:B------:R-:W4:Y:S01]  /*15260*/  MUFU.EX2 R98, R98 ;  /* 0x0000006200627308 */ /* 0x000f220000000800 */
[C---:B---3--:R-:W-:Y:S07]  /*15270*/  HMMA.16816.F32 R48, R68.reuse, R60, R48 ;  /* 0x0000003c4430723c */ /* 0x048fee0000001830 */
[----:B------:R-:W-:Y:S01]  /*15280*/  MUFU.EX2 R161, R161 ;  /* 0x000000a100a17308 */ /* 0x000fe20000000800 */
[----:B------:R-:W-:Y:S01]  /*15290*/  HMMA.16816.F32 R4, R68, R62, R4 ;  /* 0x0000003e4404723c */ /* 0x000fe20000001804 */
[----:B--2---:R-:W-:Y:S01]  /*152a0*/  F2FP.F16.F32.PACK_AB R60, R88, R91 ;  /* 0x0000005b583c723e */ /* 0x004fe200000000ff */
[----:B------:R-:W-:Y:S01]  /*152b0*/  LDSM.16.MT88.4 R68, [R146+0xa000] ;  /* 0x00a000009244783b */ /* 0x000fe20000004200 */
[----:B-----5:R-:W-:-:S04]  /*152c0*/  F2FP.F16.F32.PACK_AB R61, R95, R90 ;  /* 0x0000005a5f3d723e */ /* 0x020fc800000000ff */
[----:B------:R-:W2:Y:S01]  /*152d0*/  MUFU.EX2 R162, R162 ;  /* 0x000000a200a27308 */ /* 0x000ea20000000800 */
[----:B------:R-:W-:Y:S02]  /*152e0*/  F2FP.F16.F32.PACK_AB R62, R86, R89 ;  /* 0x00000059563e723e */ /* 0x000fe400000000ff */
[----:B-1----:R-:W-:-:S05]  /*152f0*/  F2FP.F16.F32.PACK_AB R63, R92, R93 ;  /* 0x0000005d5c3f723e */ /* 0x002fca00000000ff */
[----:B------:R-:W-:Y:S02]  /*15300*/  MUFU.EX2 R168, R168 ;  /* 0x000000a800a87308 */ /* 0x000fe40000000800 */
[C---:B----4-:R-:W-:Y:S06]  /*15310*/  HMMA.16816.F32 R28, R60.reuse, R52, R28 ;  /* 0x000000343c1c723c */ /* 0x050fec000000181c */
[----:B------:R-:W-:Y:S01]  /*15320*/  MUFU.EX2 R175, R175 ;  /* 0x000000af00af7308 */ /* 0x000fe20000000800 */
[C---:B------:R-:W-:Y:S01]  /*15330*/  HMMA.16816.F32 R24, R60.reuse, R54, R24 ;  /* 0x000000363c18723c */ /* 0x040fe20000001818 */
[----:B------:R-:W1:Y:S05]  /*15340*/  LDSM.16.MT88.4 R52, [R144+0xdc00] ;  /* 0x00dc00009034783b */ /* 0x000e6a0000004200 */
[C---:B------:R-:W-:Y:S01]  /*15350*/  HMMA.16816.F32 R12, R60.reuse, R64, R12 ;  /* 0x000000403c0c723c */ /* 0x040fe2000000180c */
[----:B------:R-:W-:Y:S05]  /*15360*/  MUFU.EX2 R166, R166 ;  /* 0x000000a600a67308 */ /* 0x000fea0000000800 */
[C---:B------:R-:W-:Y:S01]  /*15370*/  HMMA.16816.F32 R8, R60.reuse, R66, R8 ;  /* 0x000000423c08723c */ /* 0x040fe20000001808 */
[----:B------:R-:W3:Y:S02]  /*15380*/  LDSM.16.MT88.4 R64, [R144+0xbc00] ;  /* 0x00bc00009040783b */ /* 0x000ee40000004200 */
[----:B------:R-:W-:Y:S03]  /*15390*/  MUFU.EX2 R173, R173 ;  /* 0x000000ad00ad7308 */ /* 0x000fe60000000800 */
[C---:B------:R-:W-:Y:S05]  /*153a0*/  HMMA.16816.F32 R16, R60.reuse, R56, R16 ;  /* 0x000000383c10723c */ /* 0x040fea0000001810 */
[----:B------:R-:W-:Y:S01]  /*153b0*/  MUFU.EX2 R170, R170 ;  /* 0x000000aa00aa7308 */ /* 0x000fe20000000800 */
[C---:B------:R-:W-:Y:S01]  /*153c0*/  HMMA.16816.F32 R20, R60.reuse, R58, R20 ;  /* 0x0000003a3c14723c */ /* 0x040fe20000001814 */
[----:B------:R-:W4:Y:S06]  /*153d0*/  LDSM.16.MT88.4 R56, [R146+0xdc00] ;  /* 0x00dc00009238783b */ /* 0x000f2c0000004200 */
[----:B------:R-:W-:Y:S08]  /*153e0*/  MUFU.EX2 R169, R169 ;  /* 0x000000a900a97308 */ /* 0x000ff00000000800 */
[----:B------:R-:W-:Y:S01]  /*153f0*/  MUFU.EX2 R167, R167 ;  /* 0x000000a700a77308 */ /* 0x000fe20000000800 */
[C---:B-1----:R-:W-:Y:S06]  /*15400*/  HMMA.16816.F32 R48, R60.reuse, R52, R48 ;  /* 0x000000343c30723c */ /* 0x042fec0000001830 */
[C---:B------:R-:W-:Y:S01]  /*15410*/  HMMA.16816.F32 R4, R60.reuse, R54, R4 ;  /* 0x000000363c04723c */ /* 0x040fe20000001804 */
[----:B------:R-:W1:Y:S01]  /*15420*/  LDSM.16.MT88.4 R52, [R144+0xc000] ;  /* 0x00c000009034783b */ /* 0x000e620000004200 */
[----:B------:R-:W-:Y:S04]  /*15430*/  MUFU.EX2 R172, R172 ;  /* 0x000000ac00ac7308 */ /* 0x000fe80000000800 */
[C---:B---3--:R-:W-:Y:S04]  /*15440*/  HMMA.16816.F32 R36, R60.reuse, R64, R36 ;  /* 0x000000403c24723c */ /* 0x048fe80000001824 */
[----:B------:R-:W-:Y:S02]  /*15450*/  MUFU.EX2 R140, R140 ;  /* 0x0000008c008c7308 */ /* 0x000fe40000000800 */
[----:B------:R-:W-:Y:S01]  /*15460*/  HMMA.16816.F32 R32, R60, R66, R32 ;  /* 0x000000423c20723c */ /* 0x000fe20000001820 */
[----:B------:R-:W-:-:S02]  /*15470*/  F2FP.F16.F32.PACK_AB R64, R97, R94 ;  /* 0x0000005e6140723e */ /* 0x000fc400000000ff */
[----:B------:R-:W-:-:S03]  /*15480*/  F2FP.F16.F32.PACK_AB R65, R181, R98 ;  /* 0x00000062b541723e */ /* 0x000fc600000000ff */
[----:B----4-:R-:W-:Y:S01]  /*15490*/  HMMA.16816.F32 R44, R60, R56, R44 ;  /* 0x000000383c2c723c */ /* 0x010fe2000000182c */
[----:B------:R-:W-:Y:S01]  /*154a0*/  F2FP.F16.F32.PACK_AB R66, R99, R96 ;  /* 0x000000606342723e */ /* 0x000fe200000000ff */
[----:B------:R-:W3:Y:S01]  /*154b0*/  MUFU.EX2 R121, R121 ;  /* 0x0000007900797308 */ /* 0x000ee20000000800 */
[----:B--2---:R-:W-:-:S03]  /*154c0*/  F2FP.F16.F32.PACK_AB R67, R162, R161 ;  /* 0x000000a1a243723e */ /* 0x004fc600000000ff */
[----:B------:R-:W-:Y:S01]  /*154d0*/  HMMA.16816.F32 R40, R60, R58, R40 ;  /* 0x0000003a3c28723c */ /* 0x000fe20000001828 */
[----:B------:R-:W2:Y:S03]  /*154e0*/  LDSM.16.MT88.4 R60, [R144+0xa000] ;  /* 0x00a00000903c783b */ /* 0x000ea60000004200 */
[----:B------:R-:W-:Y:S01]  /*154f0*/  MUFU.EX2 R3, R3 ;  /* 0x0000000300037308 */ /* 0x000fe20000000800 */
[----:B------:R-:W4:Y:S01]  /*15500*/  LDSM.16.MT88.4 R56, [R146+0xc000] ;  /* 0x00c000009238783b */ /* 0x000f220000004200 */
[C---:B------:R-:W-:Y:S06]  /*15510*/  HMMA.16816.F32 R12, R64.reuse, R68, R12 ;  /* 0x00000044400c723c */ /* 0x040fec000000180c */
[----:B------:R-:W-:Y:S01]  /*15520*/  HMMA.16816.F32 R8, R64, R70, R8 ;  /* 0x000000464008723c */ /* 0x000fe20000001808 */
[----:B------:R-:W5:Y:S01]  /*15530*/  MUFU.EX2 R120, R120 ;  /* 0x0000007800787308 */ /* 0x000f620000000800 */
[----:B---3--:R-:W-:-:S04]  /*15540*/  F2FP.F16.F32.PACK_AB R68, R121, R140 ;  /* 0x0000008c7944723e */ /* 0x008fc800000000ff */
[C---:B-1----:R-:W-:Y:S03]  /*15550*/  HMMA.16816.F32 R36, R64.reuse, R52, R36 ;  /* 0x000000344024723c */ /* 0x042fe60000001824 */
[----:B------:R-:W-:Y:S03]  /*15560*/  MUFU.EX2 R119, R119 ;  /* 0x0000007700777308 */ /* 0x000fe60000000800 */
[----:B------:R-:W-:Y:S01]  /*15570*/  HMMA.16816.F32 R32, R64, R54, R32 ;  /* 0x000000364020723c */ /* 0x000fe20000001820 */
[----:B------:R-:W1:Y:S04]  /*15580*/  LDSM.16.MT88.4 R52, [R144+0xe000] ;  /* 0x00e000009034783b */ /* 0x000e680000004200 */
[----:B------:R-:W3:Y:S01]  /*15590*/  MUFU.EX2 R142, R142 ;  /* 0x0000008e008e7308 */ /* 0x000ee20000000800 */
[----:B-----5:R-:W-:-:S07]  /*155a0*/  F2FP.F16.F32.PACK_AB R70, R120, R3 ;  /* 0x000000037846723e */ /* 0x020fce00000000ff */
[----:B------:R-:W-:Y:S01]  /*155b0*/  MUFU.EX2 R117, R117 ;  /* 0x0000007500757308 */ /* 0x000fe20000000800 */
[C---:B--2---:R-:W-:Y:S07]  /*155c0*/  HMMA.16816.F32 R16, R64.reuse, R60, R16 ;  /* 0x0000003c4010723c */ /* 0x044fee0000001810 */
[----:B------:R-:W2:Y:S01]  /*155d0*/  MUFU.EX2 R124, R124 ;  /* 0x0000007c007c7308 */ /* 0x000ea20000000800 */
[----:B---3--:R-:W-:Y:S01]  /*155e0*/  F2FP.F16.F32.PACK_AB R69, R142, R119 ;  /* 0x000000778e45723e */ /* 0x008fe200000000ff */
[C---:B------:R-:W-:Y:S01]  /*155f0*/  HMMA.16816.F32 R20, R64.reuse, R62, R20 ;  /* 0x0000003e4014723c */ /* 0x040fe20000001814 */
[----:B------:R-:W3:Y:S05]  /*15600*/  LDSM.16.MT88.4 R60, [R146+0xe000] ;  /* 0x00e00000923c783b */ /* 0x000eea0000004200 */
[C---:B----4-:R-:W-:Y:S01]  /*15610*/  HMMA.16816.F32 R28, R64.reuse, R56, R28 ;  /* 0x00000038401c723c */ /* 0x050fe2000000181c */
[----:B------:R-:W-:Y:S05]  /*15620*/  MUFU.EX2 R125, R125 ;  /* 0x0000007d007d7308 */ /* 0x000fea0000000800 */
[C---:B------:R-:W-:Y:S01]  /*15630*/  HMMA.16816.F32 R24, R64.reuse, R58, R24 ;  /* 0x0000003a4018723c */ /* 0x040fe20000001818 */
[----:B------:R-:W-:Y:S01]  /*15640*/  LDSM.16.MT88.4 R56, [R146+0xa400] ;  /* 0x00a400009238783b */ /* 0x000fe20000004200 */
[----:B--2---:R-:W-:Y:S01]  /*15650*/  F2FP.F16.F32.PACK_AB R71, R124, R117 ;  /* 0x000000757c47723e */ /* 0x004fe200000000ff */
[----:B------:R-:W2:Y:S03]  /*15660*/  MUFU.EX2 R0, R0 ;  /* 0x0000000000007308 */ /* 0x000ea60000000800 */
[C---:B-1----:R-:W-:Y:S06]  /*15670*/  HMMA.16816.F32 R48, R64.reuse, R52, R48 ;  /* 0x000000344030723c */ /* 0x042fec0000001830 */
[----:B------:R-:W-:Y:S01]  /*15680*/  HMMA.16816.F32 R4, R64, R54, R4 ;  /* 0x000000364004723c */ /* 0x000fe20000001804 */
[----:B------:R-:W1:Y:S01]  /*15690*/  LDSM.16.MT88.4 R52, [R146+0xc400] ;  /* 0x00c400009234783b */ /* 0x000e620000004200 */
[----:B------:R-:W-:Y:S01]  /*156a0*/  MUFU.EX2 R126, R126 ;  /* 0x0000007e007e7308 */ /* 0x000fe20000000800 */
[----:B--2---:R-:W-:-:S07]  /*156b0*/  F2FP.F16.F32.PACK_AB R100, R0, R125 ;  /* 0x0000007d0064723e */ /* 0x004fce00000000ff */
[----:B------:R-:W2:Y:S01]  /*156c0*/  MUFU.EX2 R127, R127 ;  /* 0x0000007f007f7308 */ /* 0x000ea20000000800 */
[C---:B---3--:R-:W-:Y:S07]  /*156d0*/  HMMA.16816.F32 R44, R64.reuse, R60, R44 ;  /* 0x0000003c402c723c */ /* 0x048fee000000182c */
[----:B------:R-:W-:Y:S01]  /*156e0*/  MUFU.EX2 R123, R123 ;  /* 0x0000007b007b7308 */ /* 0x000fe20000000800 */
[----:B------:R-:W-:Y:S01]  /*156f0*/  HMMA.16816.F32 R40, R64, R62, R40 ;  /* 0x0000003e4028723c */ /* 0x000fe20000001828 */
[----:B------:R-:W3:Y:S06]  /*15700*/  LDSM.16.MT88.4 R60, [R144+0xa400] ;  /* 0x00a40000903c783b */ /* 0x000eec0000004200 */
[----:B------:R-:W4:Y:S01]  /*15710*/  MUFU.EX2 R122, R122 ;  /* 0x0000007a007a7308 */ /* 0x000f220000000800 */
[----:B--2---:R-:W-:-:S02]  /*15720*/  F2FP.F16.F32.PACK_AB R102, R127, R126 ;  /* 0x0000007e7f66723e */ /* 0x004fc400000000ff */
[----:B------:R-:W-:Y:S02]  /*15730*/  F2FP.F16.F32.PACK_AB R64, R175, R168 ;  /* 0x000000a8af40723e */ /* 0x000fe400000000ff */
[----:B------:R-:W-:Y:S02]  /*15740*/  F2FP.F16.F32.PACK_AB R65, R169, R170 ;  /* 0x000000aaa941723e */ /* 0x000fe400000000ff */
[----:B------:R-:W-:Y:S01]  /*15750*/  F2FP.F16.F32.PACK_AB R66, R173, R166 ;  /* 0x000000a6ad42723e */ /* 0x000fe200000000ff */
[----:B------:R-:W-:Y:S01]  /*15760*/  MUFU.EX2 R118, R118 ;  /* 0x0000007600767308 */ /* 0x000fe20000000800 */
[----:B------:R-:W-:-:S07]  /*15770*/  F2FP.F16.F32.PACK_AB R67, R172, R167 ;  /* 0x000000a7ac43723e */ /* 0x000fce00000000ff */
[----:B-1----:R-:W-:Y:S01]  /*15780*/  HMMA.16816.F32 R28, R64, R52, R28 ;  /* 0x00000034401c723c */ /* 0x002fe2000000181c */
[----:B------:R-:W1:Y:S01]  /*15790*/  MUFU.EX2 R129, R129 ;  /* 0x0000008100817308 */ /* 0x000e620000000800 */
[----:B----4-:R-:W-:-:S04]  /*157a0*/  F2FP.F16.F32.PACK_AB R101, R122, R123 ;  /* 0x0000007b7a65723e */ /* 0x010fc800000000ff */
[C---:B------:R-:W-:Y:S01]  /*157b0*/  HMMA.16816.F32 R24, R64.reuse, R54, R24 ;  /* 0x000000364018723c */ /* 0x040fe20000001818 */
[----:B------:R-:W2:Y:S05]  /*157c0*/  LDSM.16.MT88.4 R52, [R144+0xe400] ;  /* 0x00e400009034783b */ /* 0x000eaa0000004200 */
[C---:B------:R-:W-:Y:S06]  /*157d0*/  HMMA.16816.F32 R12, R64.reuse, R56, R12 ;  /* 0x00000038400c723c */ /* 0x040fec000000180c */
[----:B------:R-:W-:Y:S01]  /*157e0*/  HMMA.16816.F32 R8, R64, R58, R8 ;  /* 0x0000003a4008723c */ /* 0x000fe20000001808 */
[----:B------:R-:W4:Y:S01]  /*157f0*/  LDSM.16.MT88.4 R56, [R144+0xc400] ;  /* 0x00c400009038783b */ /* 0x000f220000004200 */
[----:B-1----:R-:W-:-:S04]  /*15800*/  F2FP.F16.F32.PACK_AB R103, R129, R118 ;  /* 0x000000768167723e */ /* 0x002fc800000000ff */
[C---:B---3--:R-:W-:Y:S06]  /*15810*/  HMMA.16816.F32 R16, R64.reuse, R60, R16 ;  /* 0x0000003c4010723c */ /* 0x048fec0000001810 */
[C---:B------:R-:W-:Y:S01]  /*15820*/  HMMA.16816.F32 R20, R64.reuse, R62, R20 ;  /* 0x0000003e4014723c */ /* 0x040fe20000001814 */
[----:B------:R-:W1:Y:S05]  /*15830*/  LDSM.16.MT88.4 R60, [R146+0xe400] ;  /* 0x00e40000923c783b */ /* 0x000e6a0000004200 */
[C---:B--2---:R-:W-:Y:S06]  /*15840*/  HMMA.16816.F32 R48, R64.reuse, R52, R48 ;  /* 0x000000344030723c */ /* 0x044fec0000001830 */
[C---:B------:R-:W-:Y:S01]  /*15850*/  HMMA.16816.F32 R4, R64.reuse, R54, R4 ;  /* 0x000000364004723c */ /* 0x040fe20000001804 */
[----:B------:R-:W2:Y:S05]  /*15860*/  LDSM.16.MT88.4 R52, [R146+0xc800] ;  /* 0x00c800009234783b */ /* 0x000eaa0000004200 */
[C---:B----4-:R-:W-:Y:S06]  /*15870*/  HMMA.16816.F32 R36, R64.reuse, R56, R36 ;  /* 0x000000384024723c */ /* 0x050fec0000001824 */
[C---:B------:R-:W-:Y:S01]  /*15880*/  HMMA.16816.F32 R32, R64.reuse, R58, R32 ;  /* 0x0000003a4020723c */ /* 0x040fe20000001820 */
[----:B------:R-:W3:Y:S05]  /*15890*/  LDSM.16.MT88.4 R56, [R146+0xa800] ;  /* 0x00a800009238783b */ /* 0x000eea0000004200 */
[C---:B-1----:R-:W-:Y:S06]  /*158a0*/  HMMA.16816.F32 R44, R64.reuse, R60, R44 ;  /* 0x0000003c402c723c */ /* 0x042fec000000182c */
[----:B------:R-:W-:Y:S01]  /*158b0*/  HMMA.16816.F32 R40, R64, R62, R40 ;  /* 0x0000003e4028723c */ /* 0x000fe20000001828 */
[----:B------:R-:W1:Y:S04]  /*158c0*/  LDSM.16.MT88.4 R60, [R144+0xa800] ;  /* 0x00a80000903c783b */ /* 0x000e680000004200 */
[----:B------:R-:W4:Y:S01]  /*158d0*/  LDSM.16.MT88.4 R64, [R144+0xc800] ;  /* 0x00c800009040783b */ /* 0x000f220000004200 */
        /* <DEDUP_REMOVED lines=9> */
[C---:B----4-:R-:W-:Y:S06]  /*15970*/  HMMA.16816.F32 R36, R68.reuse, R64, R36 ;  /* 0x000000404424723c */ /* 0x050fec0000001824 */
[----:B------:R-:W-:Y:S01]  /*15980*/  HMMA.16816.F32 R32, R68, R66, R32 ;  /* 0x000000424420723c */ /* 0x000fe20000001820 */
[----:B------:R-:W4:Y:S05]  /*15990*/  LDSM.16.MT88.4 R64, [R144+0xac00] ;  /* 0x00ac00009040783b */ /* 0x000f2a0000004200 */
[----:B--2---:R-:W-:Y:S07]  /*159a0*/  HMMA.16816.F32 R112, R100, R52, R12 ;  /* 0x000000346470723c */ /* 0x004fee000000180c */
[----:B------:R-:W-:-:S04]  /*159b0*/  FADD.FTZ R13, R77, R76 ;  /* 0x0000004c4d0d7221 */ /* 0x000fc80000010000 */
[----:B------:R-:W-:Y:S01]  /*159c0*/  FADD.FTZ R13, R74, R13 ;  /* 0x0000000d4a0d7221 */ /* 0x000fe20000010000 */
[----:B---3--:R-:W-:Y:S03]  /*159d0*/  HMMA.16816.F32 R44, R68, R56, R44 ;  /* 0x00000038442c723c */ /* 0x008fe6000000182c */
[----:B------:R-:W-:-:S03]  /*159e0*/  FADD.FTZ R2, R82, R13 ;  /* 0x0000000d52027221 */ /* 0x000fc60000010000 */
[C---:B------:R-:W-:Y:S01]  /*159f0*/  HMMA.16816.F32 R40, R68.reuse, R58, R40 ;  /* 0x0000003a4428723c */ /* 0x040fe20000001828 */
[----:B------:R-:W-:Y:S01]  /*15a00*/  FADD.FTZ R2, R85, R2 ;  /* 0x0000000255027221 */ /* 0x000fe20000010000 */
[----:B------:R-:W2:Y:S04]  /*15a10*/  LDSM.16.MT88.4 R56, [R146+0xcc00] ;  /* 0x00cc00009238783b */ /* 0x000ea80000004200 */
[C---:B-1----:R-:W-:Y:S06]  /*15a20*/  HMMA.16816.F32 R48, R68.reuse, R60, R48 ;  /* 0x0000003c4430723c */ /* 0x042fec0000001830 */
[----:B------:R-:W-:Y:S06]  /*15a30*/  HMMA.16816.F32 R4, R68, R62, R4 ;  /* 0x0000003e4404723c */ /* 0x000fec0000001804 */
[----:B------:R-:W-:Y:S07]  /*15a40*/  HMMA.16816.F32 R68, R100, R54, R8 ;  /* 0x000000366444723c */ /* 0x000fee0000001808 */
[----:B------:R-:W-:-:S02]  /*15a50*/  FADD.FTZ R9, R81, R72 ;  /* 0x0000004851097221 */ /* 0x000fc40000010000 */
[----:B----4-:R-:W-:Y:S02]  /*15a60*/  HMMA.16816.F32 R72, R100, R64, R16 ;  /* 0x000000406448723c */ /* 0x010fe40000001810 */
[----:B------:R-:W-:-:S04]  /*15a70*/  FADD.FTZ R9, R80, R9 ;  /* 0x0000000950097221 */ /* 0x000fc80000010000 */
[----:B------:R-:W-:Y:S01]  /*15a80*/  FADD.FTZ R78, R78, R9 ;  /* 0x000000094e4e7221 */ /* 0x000fe20000010000 */
[----:B------:R-:W-:-:S03]  /*15a90*/  FADD.FTZ R9, R87, R2 ;  /* 0x0000000257097221 */ /* 0x000fc60000010000 */
[----:B------:R-:W-:Y:S01]  /*15aa0*/  FADD.FTZ R2, R83, R78 ;  /* 0x0000004e53027221 */ /* 0x000fe20000010000 */
[----:B------:R-:W-:Y:S01]  /*15ab0*/  FADD.FTZ R9, R84, R9 ;  /* 0x0000000954097221 */ /* 0x000fe20000010000 */
[C---:B------:R-:W-:Y:S02]  /*15ac0*/  HMMA.16816.F32 R76, R100.reuse, R66, R20 ;  /* 0x00000042644c723c */ /* 0x040fe40000001814 */
[----:B------:R-:W-:Y:S01]  /*15ad0*/  FADD.FTZ R91, R91, R2 ;  /* 0x000000025b5b7221 */ /* 0x000fe20000010000 */
[----:B------:R-:W-:Y:S02]  /*15ae0*/  FADD.FTZ R2, R90, R9 ;  /* 0x000000095a027221 */ /* 0x000fe40000010000 */
[----:B------:R-:W1:Y:S01]  /*15af0*/  LDSM.16.MT88.4 R8, [R144+0xec00] ;  /* 0x00ec00009008783b */ /* 0x000e620000004200 */
        /* <DEDUP_REMOVED lines=32> */
[C---:B-1----:R-:W-:Y:S02]  /*15d00*/  HMMA.16816.F32 R96, R100.reuse, R8, R48 ;  /* 0x000000086460723c */ /* 0x042fe40000001830 */
        /* <DEDUP_REMOVED lines=14> */
[----:B------:R-:W-:-:S07]  /*15df0*/  FADD.FTZ R164, R129, R118 ;  /* 0x0000007681a47221 */ /* 0x000fce0000010000 */
.L_x_2075:
[----:B------:R-:W-:-:S13]  /*15e00*/  ISETP.GE.AND P0, PT, R155, 0x1, PT ;  /* 0x000000019b00780c */ /* 0x000fda0003f06270 */
[----:B------:R-:W-:Y:S05]  /*15e10*/  @!P0 BRA `(.L_x_2081) ;  /* 0x0000003400708947 */ /* 0x000fea0003800000 */
[----:B------:R-:W-:Y:S01]  /*15e20*/  ULDC UR9, c[0x0][0x250] ;  /* 0x0000940000097ab9 */ /* 0x000fe20000000800 */
[----:B------:R-:W-:Y:S01]  /*15e30*/  ULDC.64 UR12, c[0x0][0x250] ;  /* 0x00009400000c7ab9 */ /* 0x000fe20000000a00 */
[----:B------:R-:W-:Y:S01]  /*15e40*/  ULEA UR9, -UR9, URZ, 0x7 ;  /* 0x0000003f09097291 */ /* 0x000fe2000f8e393f */
[----:B------:R-:W-:Y:S01]  /*15e50*/  IMAD.MOV.U32 R3, RZ, RZ, R0 ;  /* 0x000000ffff037224 */ /* 0x000fe200078e0000 */
[----:B------:R-:W-:Y:S01]  /*15e60*/  ULDC UR11, c[0x0][0x248] ;  /* 0x00009200000b7ab9 */ /* 0x000fe20000000800 */
[----:B------:R-:W-:Y:S01]  /*15e70*/  IMAD.MOV.U32 R117, RZ, RZ, R2 ;  /* 0x000000ffff757224 */ /* 0x000fe200078e0002 */
[----:B------:R-:W-:Y:S02]  /*15e80*/  USHF.R.S32.HI UR4, URZ, 0x1f, UR9 ;  /* 0x0000001f3f047899 */ /* 0x000fe40008011409 */
[----:B------:R-:W-:Y:S01]  /*15e90*/  MOV R162, UR9 ;  /* 0x0000000900a27c02 */ /* 0x000fe20008000f00 */
[----:B------:R-:W-:Y:S01]  /*15ea0*/  ULDC UR8, c[0x0][0x24c] ;  /* 0x0000930000087ab9 */ /* 0x000fe20000000800 */
[----:B------:R-:W-:-:S02]  /*15eb0*/  USHF.L.U64.HI UR13, UR12, 0x6, UR13 ;  /* 0x000000060c0d7899 */ /* 0x000fc4000801020d */
[----:B------:R-:W-:Y:S01]  /*15ec0*/  MOV R161, UR4 ;  /* 0x0000000400a17c02 */ /* 0x000fe20008000f00 */
[----:B------:R-:W-:Y:S02]  /*15ed0*/  USHF.L.U32 UR12, UR12, 0x6, URZ ;  /* 0x000000060c0c7899 */ /* 0x000fe4000800063f */
[----:B------:R-:W-:Y:S02]  /*15ee0*/  USHF.L.U64.HI UR8, UR11, 0x6, UR8 ;  /* 0x000000060b087899 */ /* 0x000fe40008010208 */
[----:B------:R-:W-:Y:S01]  /*15ef0*/  USHF.L.U32 UR5, UR11, 0x6, URZ ;  /* 0x000000060b057899 */ /* 0x000fe2000800063f */
[----:B------:R-:W-:-:S11]  /*15f00*/  ULDC UR4, c[0x0][0x2ec] ;  /* 0x0000bb0000047ab9 */ /* 0x000fd60000000800 */
.L_x_2085:
        /* <DEDUP_REMOVED lines=66> */
.L_x_2082:
        /* <DEDUP_REMOVED lines=8> */
[----:B------:R-:W-:Y:S01]  /*163b0*/  IADD3 R6, P0, R12, UR12, RZ ;  /* 0x0000000c0c067c10 */ /* 0x000fe2000ff1e0ff */
[----:B------:R-:W-:Y:S03]  /*163c0*/  LDGSTS.E.BYPASS.LTC128B.128 [R154+0xb000], desc[UR6][R158.64+0x40] ;  /* 0x0b0000409e9a7fae */ /* 0x000fe6000b901d46 */
[----:B------:R-:W-:Y:S01]  /*163d0*/  IADD3.X R7, R13, UR13, RZ, P0, !PT ;  /* 0x0000000d0d077c10 */ /* 0x000fe200087fe4ff */
[----:B------:R-:W-:Y:S01]  /*163e0*/  LDGSTS.E.BYPASS.LTC128B.128 [R154+0xd000], desc[UR6][R158.64+0x80] ;  /* 0x0d0000809e9a7fae */ /* 0x000fe2000b901d46 */
[----:B------:R-:W-:Y:S03]  /*163f0*/  IADD3 R4, P0, R6, UR12, RZ ;  /* 0x0000000c06047c10 */ /* 0x000fe6000ff1e0ff */
[----:B------:R-:W-:Y:S01]  /*16400*/  LDGSTS.E.BYPASS.LTC128B.128 [R154+0x9800], desc[UR6][R12.64] ;  /* 0x098000000c9a7fae */ /* 0x000fe2000b901d46 */
[----:B------:R-:W-:Y:S02]  /*16410*/  IADD3.X R5, R7, UR13, RZ, P0, !PT ;  /* 0x0000000d07057c10 */ /* 0x000fe400087fe4ff */
[----:B------:R-:W-:Y:S01]  /*16420*/  ISETP.GE.AND P0, PT, R155, 0x2, PT ;  /* 0x000000029b00780c */ /* 0x000fe20003f06270 */
        /* <DEDUP_REMOVED lines=9> */
[----:B------:R-:W1:Y:S04]  /*164c0*/  LDSM.16.M88.4 R8, [R148+0x3000] ;  /* 0x003000009408783b */ /* 0x000e680000000200 */
[----:B------:R-:W2:Y:S04]  /*164d0*/  LDSM.16.M88.4 R16, [R148+0x3400] ;  /* 0x003400009410783b */ /* 0x000ea80000000200 */
[----:B------:R-:W3:Y:S04]  /*164e0*/  LDSM.16.M88.4 R24, [R148+0x3800] ;  /* 0x003800009418783b */ /* 0x000ee80000000200 */
[----:B------:R-:W4:Y:S04]  /*164f0*/  LDSM.16.M88.4 R32, [R148+0x3c00] ;  /* 0x003c00009420783b */ /* 0x000f280000000200 */
[----:B------:R-:W0:Y:S04]  /*16500*/  LDGDEPBAR ;  /* 0x00000000000079af */ /* 0x000e280000000000 */
[----:B------:R-:W5:Y:S04]  /*16510*/  LDSM.16.M88.4 R40, [R148+0x4000] ;  /* 0x004000009428783b */ /* 0x000f680000000200 */
[----:B------:R-:W5:Y:S04]  /*16520*/  LDSM.16.M88.4 R48, [R148+0x4400] ;  /* 0x004400009430783b */ /* 0x000f680000000200 */
[----:B------:R-:W5:Y:S04]  /*16530*/  LDSM.16.M88.4 R56, [R148+0x4800] ;  /* 0x004800009438783b */ /* 0x000f680000000200 */
[----:B------:R-:W5:Y:S04]  /*16540*/  LDSM.16.M88.4 R120, [R148+0x4c00] ;  /* 0x004c00009478783b */ /* 0x000f680000000200 */
[----:B------:R-:W-:Y:S01]  /*16550*/  LDSM.16.M88.4 R124, [R147] ;  /* 0x00000000937c783b */ /* 0x000fe20000000200 */
[C---:B-1----:R-:W-:Y:S03]  /*16560*/  HMMA.16816.F32 R4, R64.reuse, R8, RZ ;  /* 0x000000084004723c */ /* 0x042fe600000018ff */
[----:B------:R-:W1:Y:S04]  /*16570*/  LDSM.16.M88.4 R128, [R145+0x3000] ;  /* 0x003000009180783b */ /* 0x000e680000000200 */
[----:B------:R-:W1:Y:S01]  /*16580*/  LDSM.16.M88.4 R132, [R145+0x3400] ;  /* 0x003400009184783b */ /* 0x000e620000000200 */
[C---:B------:R-:W-:Y:S03]  /*16590*/  HMMA.16816.F32 R8, R64.reuse, R10, RZ ;  /* 0x0000000a4008723c */ /* 0x040fe600000018ff */
[----:B------:R-:W1:Y:S03]  /*165a0*/  LDSM.16.M88.4 R136, [R145+0x3800] ;  /* 0x003800009188783b */ /* 0x000e660000000200 */
[C---:B--2---:R-:W-:Y:S01]  /*165b0*/  HMMA.16816.F32 R12, R64.reuse, R16, RZ ;  /* 0x00000010400c723c */ /* 0x044fe200000018ff */
[----:B------:R-:W-:Y:S05]  /*165c0*/  LDSM.16.M88.4 R140, [R145+0x4800] ;  /* 0x00480000918c783b */ /* 0x000fea0000000200 */
[C---:B------:R-:W-:Y:S06]  /*165d0*/  HMMA.16816.F32 R16, R64.reuse, R18, RZ ;  /* 0x000000124010723c */ /* 0x040fec00000018ff */
[C---:B---3--:R-:W-:Y:S06]  /*165e0*/  HMMA.16816.F32 R20, R64.reuse, R24, RZ ;  /* 0x000000184014723c */ /* 0x048fec00000018ff */
[C---:B------:R-:W-:Y:S06]  /*165f0*/  HMMA.16816.F32 R24, R64.reuse, R26, RZ ;  /* 0x0000001a4018723c */ /* 0x040fec00000018ff */
[C---:B----4-:R-:W-:Y:S06]  /*16600*/  HMMA.16816.F32 R28, R64.reuse, R32, RZ ;  /* 0x00000020401c723c */ /* 0x050fec00000018ff */
[C---:B------:R-:W-:Y:S06]  /*16610*/  HMMA.16816.F32 R32, R64.reuse, R34, RZ ;  /* 0x000000224020723c */ /* 0x040fec00000018ff */
        /* <DEDUP_REMOVED lines=45> */
[----:B------:R-:W1:Y:S05]  /*168f0*/  LDSM.16.M88.4 R124, [R148+0x6400] ;  /* 0x00640000947c783b */ /* 0x000e6a0000000200 */
[C---:B-----5:R-:W-:Y:S06]  /*16900*/  HMMA.16816.F32 R36, R120.reuse, R136, R36 ;  /* 0x000000887824723c */ /* 0x060fec0000001824 */
[C---:B------:R-:W-:Y:S01]  /*16910*/  HMMA.16816.F32 R40, R120.reuse, R138, R40 ;  /* 0x0000008a7828723c */ /* 0x040fe20000001828 */
[----:B------:R-:W2:Y:S05]  /*16920*/  LDSM.16.M88.4 R136, [R147+0x1000] ;  /* 0x001000009388783b */ /* 0x000eaa0000000200 */
[C---:B-1----:R-:W-:Y:S06]  /*16930*/  HMMA.16816.F32 R44, R120.reuse, R124, R44 ;  /* 0x0000007c782c723c */ /* 0x042fec000000182c */
[C---:B------:R-:W-:Y:S01]  /*16940*/  HMMA.16816.F32 R48, R120.reuse, R126, R48 ;  /* 0x0000007e7830723c */ /* 0x040fe20000001830 */
[----:B------:R-:W-:Y:S05]  /*16950*/  LDSM.16.M88.4 R124, [R145+0x5800] ;  /* 0x00580000917c783b */ /* 0x000fea0000000200 */
[C---:B------:R-:W-:Y:S06]  /*16960*/  HMMA.16816.F32 R52, R120.reuse, R128, R52 ;  /* 0x000000807834723c */ /* 0x040fec0000001834 */
[C---:B------:R-:W-:Y:S01]  /*16970*/  HMMA.16816.F32 R56, R120.reuse, R130, R56 ;  /* 0x000000827838723c */ /* 0x040fe20000001838 */
[----:B------:R-:W-:Y:S05]  /*16980*/  LDSM.16.M88.4 R128, [R145+0x5c00] ;  /* 0x005c00009180783b */ /* 0x000fea0000000200 */
[C---:B------:R-:W-:Y:S06]  /*16990*/  HMMA.16816.F32 R60, R120.reuse, R132, R60 ;  /* 0x00000084783c723c */ /* 0x040fec000000183c */
[----:B------:R-:W-:Y:S01]  /*169a0*/  HMMA.16816.F32 R64, R120, R134, R64 ;  /* 0x000000867840723c */ /* 0x000fe20000001840 */
[----:B------:R-:W1:Y:S04]  /*169b0*/  LDSM.16.M88.4 R120, [R145+0x5400] ;  /* 0x005400009178783b */ /* 0x000e680000000200 */
[----:B------:R-:W3:Y:S01]  /*169c0*/  LDSM.16.M88.4 R132, [R145+0x6000] ;  /* 0x006000009184783b */ /* 0x000ee20000000200 */
        /* <DEDUP_REMOVED lines=21> */
[C---:B----4-:R-:W-:Y:S06]  /*16b20*/  HMMA.16816.F32 R60, R136.reuse, R124, R60 ;  /* 0x0000007c883c723c */ /* 0x050fec000000183c */
[----:B------:R-:W-:Y:S01]  /*16b30*/  HMMA.16816.F32 R64, R136, R126, R64 ;  /* 0x0000007e8840723c */ /* 0x000fe20000001840 */
[----:B------:R-:W4:Y:S04]  /*16b40*/  LDSM.16.M88.4 R124, [R148+0x7c00] ;  /* 0x007c0000947c783b */ /* 0x000f280000000200 */
        /* <DEDUP_REMOVED lines=12> */
[----:B------:R-:W-:Y:S05]  /*16c10*/  LDSM.16.M88.4 R124, [R147+0x2000] ;  /* 0x00200000937c783b */ /* 0x000fea0000000200 */
        /* <DEDUP_REMOVED lines=8> */
[----:B------:R-:W2:Y:S05]  /*16ca0*/  LDSM.16.M88.4 R140, [R145+0x7800] ;  /* 0x00780000918c783b */ /* 0x000eaa0000000200 */
[C---:B-1----:R-:W-:Y:S06]  /*16cb0*/  HMMA.16816.F32 R60, R128.reuse, R120, R60 ;  /* 0x00000078803c723c */ /* 0x042fec000000183c */
[----:B------:R-:W-:Y:S01]  /*16cc0*/  HMMA.16816.F32 R64, R128, R122, R64 ;  /* 0x0000007a8040723c */ /* 0x000fe20000001840 */
[----:B------:R-:W1:Y:S04]  /*16cd0*/  LDSM.16.M88.4 R120, [R145+0x7c00] ;  /* 0x007c00009178783b */ /* 0x000e680000000200 */
[----:B------:R-:W5:Y:S01]  /*16ce0*/  LDSM.16.M88.4 R128, [R145+0x8000] ;  /* 0x008000009180783b */ /* 0x000f620000000200 */
[C---:B---3--:R-:W-:Y:S06]  /*16cf0*/  HMMA.16816.F32 R4, R124.reuse, R132, R4 ;  /* 0x000000847c04723c */ /* 0x048fec0000001804 */
[C---:B------:R-:W-:Y:S01]  /*16d00*/  HMMA.16816.F32 R8, R124.reuse, R134, R8 ;  /* 0x000000867c08723c */ /* 0x040fe20000001808 */
[----:B------:R-:W3:Y:S05]  /*16d10*/  LDSM.16.M88.4 R132, [R145+0x8400] ;  /* 0x008400009184783b */ /* 0x000eea0000000200 */
[C---:B----4-:R-:W-:Y:S06]  /*16d20*/  HMMA.16816.F32 R12, R124.reuse, R136, R12 ;  /* 0x000000887c0c723c */ /* 0x050fec000000180c */
[C---:B------:R-:W-:Y:S01]  /*16d30*/  HMMA.16816.F32 R16, R124.reuse, R138, R16 ;  /* 0x0000008a7c10723c */ /* 0x040fe20000001810 */
[----:B------:R-:W4:Y:S05]  /*16d40*/  LDSM.16.M88.4 R136, [R145+0x8800] ;  /* 0x008800009188783b */ /* 0x000f2a0000000200 */
[C---:B--2---:R-:W-:Y:S06]  /*16d50*/  HMMA.16816.F32 R20, R124.reuse, R140, R20 ;  /* 0x0000008c7c14723c */ /* 0x044fec0000001814 */
[C---:B------:R-:W-:Y:S01]  /*16d60*/  HMMA.16816.F32 R24, R124.reuse, R142, R24 ;  /* 0x0000008e7c18723c */ /* 0x040fe20000001818 */
[----:B------:R-:W2:Y:S01]  /*16d70*/  LDSM.16.M88.4 R140, [R145+0x8c00] ;  /* 0x008c0000918c783b */ /* 0x000ea20000000200 */
[----:B------:R-:W-:Y:S04]  /*16d80*/  DEPBAR.LE SB0, 0x0 ;  /* 0x000080000000791a */ /* 0x000fe80000000000 */
[C---:B-1----:R-:W-:Y:S01]  /*16d90*/  HMMA.16816.F32 R28, R124.reuse, R120, R28 ;  /* 0x000000787c1c723c */ /* 0x042fe2000000181c */
[----:B------:R-:W-:Y:S05]  /*16da0*/  BAR.SYNC.DEFER_BLOCKING 0x0 ;  /* 0x0000000000007b1d */ /* 0x000fea0000010000 */
[C---:B------:R-:W-:Y:S06]  /*16db0*/  HMMA.16816.F32 R32, R124.reuse, R122, R32 ;  /* 0x0000007a7c20723c */ /* 0x040fec0000001820 */
[C---:B-----5:R-:W-:Y:S06]  /*16dc0*/  HMMA.16816.F32 R36, R124.reuse, R128, R36 ;  /* 0x000000807c24723c */ /* 0x060fec0000001824 */
[C---:B------:R-:W-:Y:S06]  /*16dd0*/  HMMA.16816.F32 R40, R124.reuse, R130, R40 ;  /* 0x000000827c28723c */ /* 0x040fec0000001828 */
[C---:B---3--:R-:W-:Y:S06]  /*16de0*/  HMMA.16816.F32 R44, R124.reuse, R132, R44 ;  /* 0x000000847c2c723c */ /* 0x048fec000000182c */
[C---:B------:R-:W-:Y:S06]  /*16df0*/  HMMA.16816.F32 R48, R124.reuse, R134, R48 ;  /* 0x000000867c30723c */ /* 0x040fec0000001830 */
[C---:B----4-:R-:W-:Y:S06]  /*16e00*/  HMMA.16816.F32 R52, R124.reuse, R136, R52 ;  /* 0x000000887c34723c */ /* 0x050fec0000001834 */
        /* <DEDUP_REMOVED lines=73> */
.L_x_2084:
        /* <DEDUP_REMOVED lines=24> */
.L_x_2083:
        /* <DEDUP_REMOVED lines=179> */
[----:B------:R-:W-:Y:S01]  /*17f50*/  FMUL.FTZ R102, R3, R102 ;  /* 0x0000006603667220 */ /* 0x000fe20000410000 */
[C---:B------:R-:W-:Y:S01]  /*17f60*/  HMMA.16816.F32 R68, R112.reuse, R122, R68 ;  /* 0x0000007a7044723c */ /* 0x040fe20000001844 */
[----:B------:R-:W3:Y:S05]  /*17f70*/  LDSM.16.MT88.4 R120, [R144+0xb000] ;  /* 0x00b000009078783b */ /* 0x000eea0000004200 */
[----:B------:R-:W-:Y:S01]  /*17f80*/  MUFU.EX2 R137, R137 ;  /* 0x0000008900897308 */ /* 0x000fe20000000800 */
[----:B------:R-:W-:Y:S01]  /*17f90*/  ISETP.GT.AND P0, PT, R155, 0x1, PT ;  /* 0x000000019b00780c */ /* 0x000fe20003f04270 */
        /* <DEDUP_REMOVED lines=324> */
.L_x_2081:
[----:B------:R-:W1:Y:S01]  /*193e0*/  SHFL.BFLY PT, R4, R163, 0x2, 0x1f ;  /* 0x0c401f00a3047f89 */ /* 0x000e6200000e0000 */
[----:B------:R-:W2:Y:S01]  /*193f0*/  S2UR UR4, SR_CgaCtaId ;  /* 0x00000000000479c3 */ /* 0x000ea20000008800 */
[----:B------:R-:W-:Y:S01]  /*19400*/  MOV R7, 0x3f800000 ;  /* 0x3f80000000077802 */ /* 0x000fe20000000f00 */
[----:B------:R-:W-:Y:S01]  /*19410*/  UMOV UR5, 0x400 ;  /* 0x0000040000057882 */ /* 0x000fe20000000000 */
[----:B------:R-:W3:Y:S01]  /*19420*/  SHFL.BFLY PT, R3, R164, 0x2, 0x1f ;  /* 0x0c401f00a4037f89 */ /* 0x000ee200000e0000 */
[----:B------:R-:W-:Y:S01]  /*19430*/  MOV R8, 0x3f800000 ;  /* 0x3f80000000087802 */ /* 0x000fe20000000f00 */
        /* <DEDUP_REMOVED lines=30> */
[----:B------:R-:W-:Y:S01]  /*19620*/  IADD3 R14, R9, -R14, RZ ;  /* 0x8000000e090e7210 */ /* 0x000fe20007ffe0ff */
[----:B------:R-:W-:Y:S01]  /*19630*/  IMAD R9, R12, 0x100, R13 ;  /* 0x000001000c097824 */ /* 0x000fe200078e020d */
[----:B------:R-:W-:-:S02]  /*19640*/  SHF.L.U32 R15, R11, 0x6, RZ ;  /* 0x000000060b0f7819 */ /* 0x000fc400000006ff */
[----:B------:R-:W-:Y:S01]  /*19650*/  LOP3.LUT P0, RZ, R11, 0x2, RZ, 0xc0, !PT ;  /* 0x000000020bff7812 */ /* 0x000fe2000780c0ff */
[----:B------:R-:W5:Y:S01]  /*19660*/  @P3 MUFU.LG2 R6, R6 ;  /* 0x0000000600063308 */ /* 0x000f620000000c00 */
[----:B------:R-:W-:Y:S01]  /*19670*/  LEA R9, R14, R9, 0x4 ;  /* 0x000000090e097211 */ /* 0x000fe200078e20ff */
[----:B-1----:R-:W-:Y:S01]  /*19680*/  FMUL.FTZ R112, R7, R112 ;  /* 0x0000007007707220 */ /* 0x002fe20000410000 */
[----:B------:R-:W-:Y:S01]  /*19690*/  LOP3.LUT R15, R15, 0xc0, RZ, 0xc0, !PT ;  /* 0x000000c00f0f7812 */ /* 0x000fe200078ec0ff */
[----:B------:R-:W-:Y:S01]  /*196a0*/  FMUL.FTZ R113, R7, R113 ;  /* 0x0000007107717220 */ /* 0x000fe20000410000 */
[----:B------:R-:W-:Y:S01]  /*196b0*/  LOP3.LUT R14, R11, 0x1, RZ, 0xc0, !PT ;  /* 0x000000010b0e7812 */ /* 0x000fe200078ec0ff */
[----:B------:R-:W-:Y:S01]  /*196c0*/  IMAD.MOV.U32 R11, RZ, RZ, 0x20 ;  /* 0x00000020ff0b7424 */ /* 0x000fe200078e00ff */
[----:B------:R-:W-:Y:S01]  /*196d0*/  LEA.HI R16, R15, R15, RZ, 0x1d ;  /* 0x0000000f0f107211 */ /* 0x000fe200078fe8ff */
[----:B------:R-:W-:Y:S01]  /*196e0*/  FMUL.FTZ R68, R7, R68 ;  /* 0x0000004407447220 */ /* 0x000fe20000410000 */
[----:B------:R-:W-:Y:S01]  /*196f0*/  ISETP.NE.U32.AND P1, PT, R14, 0x1, PT ;  /* 0x000000010e00780c */ /* 0x000fe20003f25070 */
[C---:B---3--:R-:W-:Y:S01]  /*19700*/  FMUL.FTZ R115, R8.reuse, R115 ;  /* 0x0000007308737220 */ /* 0x048fe20000410000 */
[----:B------:R-:W-:Y:S01]  /*19710*/  LEA R9, R9, R16, 0x1 ;  /* 0x0000001009097211 */ /* 0x000fe200078e08ff */
[C---:B------:R-:W-:Y:S01]  /*19720*/  FMUL.FTZ R114, R8.reuse, R114 ;  /* 0x0000007208727220 */ /* 0x040fe20000410000 */
[----:B------:R-:W-:Y:S01]  /*19730*/  FMUL.FTZ R69, R7, R69 ;  /* 0x0000004507457220 */ /* 0x000fe20000410000 */
[C---:B------:R-:W-:Y:S01]  /*19740*/  FMUL.FTZ R71, R8.reuse, R71 ;  /* 0x0000004708477220 */ /* 0x040fe20000410000 */
[----:B------:R-:W-:Y:S01]  /*19750*/  LEA R9, R9, UR4, 0x1 ;  /* 0x0000000409097c11 */ /* 0x000fe2000f8e08ff */
[C---:B------:R-:W-:Y:S01]  /*19760*/  FMUL.FTZ R70, R8.reuse, R70 ;  /* 0x0000004608467220 */ /* 0x040fe20000410000 */
[C---:B------:R-:W-:Y:S01]  /*19770*/  FMUL.FTZ R72, R7.reuse, R72 ;  /* 0x0000004807487220 */ /* 0x040fe20000410000 */
[----:B------:R-:W-:Y:S01]  /*19780*/  FMUL.FTZ R73, R7, R73 ;  /* 0x0000004907497220 */ /* 0x000fe20000410000 */
[C---:B------:R-:W-:Y:S01]  /*19790*/  FMUL.FTZ R75, R8.reuse, R75 ;  /* 0x0000004b084b7220 */ /* 0x040fe20000410000 */
[C---:B------:R-:W-:Y:S01]  /*197a0*/  FMUL.FTZ R74, R8.reuse, R74 ;  /* 0x0000004a084a7220 */ /* 0x040fe20000410000 */
        /* <DEDUP_REMOVED lines=108> */
.L_x_2086:
[----:B------:R-:W1:Y:S01]  /*19e70*/  S2R R2, SR_CTAID.Z ;  /* 0x0000000000027919 */ /* 0x000e620000002700 */
[----:B------:R-:W1:Y:S01]  /*19e80*/  LDC R5, c[0x0][0x270] ;  /* 0x00009c00ff057b82 */ /* 0x000e620000000800 */
[----:B------:R-:W1:Y:S07]  /*19e90*/  S2R R15, SR_CTAID.Y ;  /* 0x00000000000f7919 */ /* 0x000e6e0000002600 */
[----:B------:R-:W2:Y:S01]  /*19ea0*/  LDC R0, c[0x0][0x2c4] ;  /* 0x0000b100ff007b82 */ /* 0x000ea20000000800 */
[----:B-1----:R-:W-:-:S04]  /*19eb0*/  IMAD R5, R15, R5, R2 ;  /* 0x000000050f057224 */ /* 0x002fc800078e0202 */
[----:B--2---:R-:W-:-:S07]  /*19ec0*/  IMAD R0, R5, R0, RZ ;  /* 0x0000000005007224 */ /* 0x004fce00078e02ff */
.L_x_2087:
[----:B------:R-:W-:Y:S01]  /*19ed0*/  LOP3.LUT R5, R10, 0xffffffe0, RZ, 0xc0, !PT ;  /* 0xffffffe00a057812 */ /* 0x000fe200078ec0ff */
[----:B------:R-:W-:Y:S01]  /*19ee0*/  BAR.SYNC.DEFER_BLOCKING 0x0 ;  /* 0x0000000000007b1d */ /* 0x000fe20000010000 */
[----:B------:R-:W-:-:S03]  /*19ef0*/  SHF.R.S32.HI R7, RZ, 0x1f, R12 ;  /* 0x0000001fff077819 */ /* 0x000fc6000001140c */
[----:B------:R-:W-:Y:S01]  /*19f00*/  IMAD.IADD R5, R4, 0x1, -R5 ;  /* 0x0000000104057824 */ /* 0x000fe200078e0a05 */
[----:B------:R-:W-:Y:S01]  /*19f10*/  LEA.HI R7, R7, R12, RZ, 0x2 ;  /* 0x0000000c07077211 */ /* 0x000fe200078f10ff */
[----:B------:R-:W-:Y:S03]  /*19f20*/  BSSY B0, `(.L_x_2088) ;  /* 0x0000014000007945 */ /* 0x000fe60003800000 */
[----:B------:R-:W-:Y:S02]  /*19f30*/  LOP3.LUT P0, RZ, R5, 0x3, RZ, 0xc0, !PT ;  /* 0x0000000305ff7812 */ /* 0x000fe4000780c0ff */
[----:B------:R-:W-:-:S05]  /*19f40*/  LOP3.LUT R7, R7, 0xffffffc, RZ, 0xc0, !PT ;  /* 0x0ffffffc07077812 */ /* 0x000fca00078ec0ff */
[----:B------:R-:W-:-:S04]  /*19f50*/  IMAD.IADD R7, R12, 0x1, -R7 ;  /* 0x000000010c077824 */ /* 0x000fc800078e0a07 */
[----:B------:R-:W-:Y:S02]  /*19f60*/  IMAD R160, R7, 0x10, R160 ;  /* 0x0000001007a07824 */ /* 0x000fe400078e02a0 */
[----:B------:R-:W-:Y:S05]  /*19f70*/  @P0 BRA `(.L_x_2089) ;  /* 0x0000000000380947 */ /* 0x000fea0003800000 */
        /* <DEDUP_REMOVED lines=14> */
.L_x_2089:
[----:B------:R-:W-:Y:S05]  /*1a060*/  BSYNC B0 ;  /* 0x0000000000007941 */ /* 0x000fea0003800000 */
.L_x_2088:
[----:B------:R-:W2:Y:S01]  /*1a070*/  S2UR UR8, SR_CTAID.X ;  /* 0x00000000000879c3 */ /* 0x000ea20000002500 */
[----:B------:R-:W-:Y:S01]  /*1a080*/  SHF.R.S32.HI R25, RZ, 0x1f, R15 ;  /* 0x0000001fff197819 */ /* 0x000fe2000001140f */
[----:B------:R3:W4:Y:S01]  /*1a090*/  LDS.128 R20, [R154+0x800] ;  /* 0x000800009a147984 */ /* 0x0007220000000c00 */
[----:B------:R-:W-:Y:S01]  /*1a0a0*/  SHF.L.U32 R12, R13, 0x3, RZ ;  /* 0x000000030d0c7819 */ /* 0x000fe200000006ff */
[----:B------:R-:W-:Y:S01]  /*1a0b0*/  BSSY B0, `(.L_x_2090) ;  /* 0x000002f000007945 */ /* 0x000fe20003800000 */
[----:B------:R-:W-:Y:S01]  /*1a0c0*/  ISETP.NE.AND P0, PT, R151, -0x1, PT ;  /* 0xffffffff9700780c */ /* 0x000fe20003f05270 */
[----:B------:R3:W3:Y:S01]  /*1a0d0*/  LDS.128 R16, [R154+0x1800] ;  /* 0x001800009a107984 */ /* 0x0006e20000000c00 */
[----:B------:R-:W-:Y:S01]  /*1a0e0*/  SHF.R.S32.HI R13, RZ, 0x1f, R12 ;  /* 0x0000001fff0d7819 */ /* 0x000fe2000001140c */
[----:B-1----:R-:W1:Y:S02]  /*1a0f0*/  LDC.64 R4, c[0x0][0x290] ;  /* 0x0000a400ff047b82 */ /* 0x002e640000000a00 */
[----:B------:R1:W1:Y:S04]  /*1a100*/  LDS.128 R8, [R154+0x2800] ;  /* 0x002800009a087984 */ /* 0x0002680000000c00 */
[----:B------:R1:W1:Y:S02]  /*1a110*/  LDS.128 R28, [R154+0x2000] ;  /* 0x002000009a1c7984 */ /* 0x0002640000000c00 */
[----:B------:R-:W5:Y:S01]  /*1a120*/  LDC.64 R6, c[0x0][0x298] ;  /* 0x0000a600ff067b82 */ /* 0x000f620000000a00 */
[----:B--2---:R-:W-:-:S04]  /*1a130*/  USHF.L.U32 UR8, UR8, 0x6, URZ ;  /* 0x0000000608087899 */ /* 0x004fc8000800063f */
[----:B------:R-:W-:Y:S02]  /*1a140*/  USHF.R.S32.HI UR4, URZ, 0x1f, UR8 ;  /* 0x0000001f3f047899 */ /* 0x000fe40008011408 */
[----:B------:R-:W-:Y:S01]  /*1a150*/  IADD3 R150, R150, -UR8, RZ ;  /* 0x8000000896967c10 */ /* 0x000fe2000fffe0ff */
[----:B-1----:R-:W-:-:S04]  /*1a160*/  IMAD R0, R25, R4, RZ ;  /* 0x0000000419007224 */ /* 0x002fc800078e02ff */
[C---:B------:R-:W-:Y:S02]  /*1a170*/  IMAD R0, R15.reuse, R5, R0 ;  /* 0x000000050f007224 */ /* 0x040fe400078e0200 */
[----:B------:R-:W-:-:S04]  /*1a180*/  IMAD.WIDE.U32 R14, R15, R4, RZ ;  /* 0x000000040f0e7225 */ /* 0x000fc800078e00ff */
[----:B-----5:R-:W-:-:S04]  /*1a190*/  IMAD.WIDE.U32 R24, R151, R6, RZ ;  /* 0x0000000697187225 */ /* 0x020fc800078e00ff */
        /* <DEDUP_REMOVED lines=8> */
[----:B------:R1:W2:Y:S01]  /*1a220*/  LDS.128 R24, [R154] ;  /* 0x000000009a187984 */ /* 0x0002a20000000c00 */
        /* <DEDUP_REMOVED lines=11> */
[----:B---34-:R-:W-:Y:S05]  /*1a2e0*/  @P0 BRA `(.L_x_2091) ;  /* 0x00000000002c0947 */ /* 0x018fea0003800000 */
        /* <DEDUP_REMOVED lines=8> */
[----:B--2---:R3:W-:Y:S04]  /*1a370*/  STG.E.128 desc[UR6][R38.64], R24 ;  /* 0x0000001826007986 */ /* 0x0047e8000c101d06 */
[----:B-1----:R3:W-:Y:S04]  /*1a380*/  STG.E.128 desc[UR6][R38.64+0x40], R12 ;  /* 0x0000400c26007986 */ /* 0x0027e8000c101d06 */
[----:B------:R3:W-:Y:S02]  /*1a390*/  STG.E.128 desc[UR6][R38.64+0x80], R28 ;  /* 0x0000801c26007986 */ /* 0x0007e4000c101d06 */
.L_x_2091:
[----:B------:R-:W-:Y:S05]  /*1a3a0*/  BSYNC B0 ;  /* 0x0000000000007941 */ /* 0x000fea0003800000 */
.L_x_2090:
[----:B------:R-:W-:Y:S05]  /*1a3b0*/  @P1 EXIT ;  /* 0x000000000000194d */ /* 0x000fea0003800000 */
[----:B------:R-:W-:Y:S01]  /*1a3c0*/  IADD3 R3, P0, R3, 0x20, RZ ;  /* 0x0000002003037810 */ /* 0x000fe20007f1e0ff */
[----:B------:R-:W-:Y:S01]  /*1a3d0*/  IMAD.MOV.U32 R4, RZ, RZ, R32 ;  /* 0x000000ffff047224 */ /* 0x000fe200078e0020 */
[----:B------:R-:W-:-:S03]  /*1a3e0*/  ULDC.64 UR4, c[0x0][0x280] ;  /* 0x0000a00000047ab9 */ /* 0x000fc60000000a00 */
[----:B------:R-:W-:-:S04]  /*1a3f0*/  IMAD.X R5, RZ, RZ, R5, P0 ;  /* 0x000000ffff057224 */ /* 0x000fc800000e0605 */
[----:B------:R-:W-:Y:S01]  /*1a400*/  IMAD R0, R5, R6, RZ ;  /* 0x0000000605007224 */ /* 0x000fe200078e02ff */
[----:B------:R-:W-:-:S03]  /*1a410*/  MOV R5, R35 ;  /* 0x0000002300057202 */ /* 0x000fc60000000f00 */
[C---:B------:R-:W-:Y:S02]  /*1a420*/  IMAD R0, R3.reuse, R7, R0 ;  /* 0x0000000703007224 */ /* 0x040fe400078e0200 */
[----:B------:R-:W-:-:S03]  /*1a430*/  IMAD.WIDE.U32 R4, R3, R6, R4 ;  /* 0x0000000603047225 */ /* 0x000fc600078e0004 */
[----:B------:R-:W-:Y:S02]  /*1a440*/  LEA R2, P0, R4, UR4, 0x1 ;  /* 0x0000000404027c11 */ /* 0x000fe4000f8008ff */
[----:B------:R-:W-:-:S04]  /*1a450*/  IADD3 R0, R0, R5, RZ ;  /* 0x0000000500007210 */ /* 0x000fc80007ffe0ff */
[----:B------:R-:W-:-:S05]  /*1a460*/  LEA.HI.X R3, R4, UR5, R0, 0x1, P0 ;  /* 0x0000000504037c11 */ /* 0x000fca00080f0c00 */
[----:B------:R-:W-:Y:S04]  /*1a470*/  STG.E.128 desc[UR6][R2.64], R20 ;  /* 0x0000001402007986 */ /* 0x000fe8000c101d06 */
[----:B------:R-:W-:Y:S04]  /*1a480*/  STG.E.128 desc[UR6][R2.64+0x40], R16 ;  /* 0x0000401002007986 */ /* 0x000fe8000c101d06 */
[----:B------:R-:W-:Y:S01]  /*1a490*/  STG.E.128 desc[UR6][R2.64+0x80], R8 ;  /* 0x0000800802007986 */ /* 0x000fe2000c101d06 */
[----:B------:R-:W-:Y:S05]  /*1a4a0*/  EXIT ;  /* 0x000000000000794d */ /* 0x000fea0003800000 */
.L_x_2092:
        /* <DEDUP_REMOVED lines=13> */
.L_x_6252:


//--------------------- .text._ZN5flash24flash_fwd_splitkv_kernelI23Flash_fwd_kernel_traitsILi96ELi64ELi128ELi4ELb0ELb0EN7cutlass6half_tE19Flash_kernel_traitsILi96ELi64ELi128ELi4ES3_EELb1ELb0ELb0ELb0ELb1ELb1ELb0ELb1EEEvNS_16Flash_fwd_paramsE --------------------------
	.section	.text._ZN5flash24flash_fwd_splitkv_kernelI23Flash_fwd_kernel_traitsILi96ELi64ELi128ELi4ELb0ELb0EN7cutlass6half_tE19Flash_kernel_traitsILi96ELi64ELi128ELi4ES3_EELb1ELb0ELb0ELb0ELb1ELb1ELb0ELb1EEEvNS_16Flash_fwd_paramsE,"ax",@progbits
	.align	128
        .global         _ZN5flash24flash_fwd_splitkv_kernelI23Flash_fwd_kernel_traitsILi96ELi64ELi128ELi4ELb0ELb0EN7cutlass6half_tE19Flash_kernel_traitsILi96ELi64ELi128ELi4ES3_EELb1ELb0ELb0ELb0ELb1ELb1ELb0ELb1EEEvNS_16Flash_fwd_paramsE
        .type           _ZN5flash24flash_fwd_splitkv_kernelI23Flash_fwd_kernel_traitsILi96ELi64ELi128ELi4ELb0ELb0EN7cutlass6half_tE19Flash_kernel_traitsILi96ELi64ELi128ELi4ES3_EELb1ELb0ELb0ELb0ELb1ELb1ELb0ELb1EEEvNS_16Flash_fwd_paramsE,@function
        .size           _ZN5flash24flash_fwd_splitkv_kernelI23Flash_fwd_kernel_traitsILi96ELi64ELi128ELi4ELb0ELb0EN7cutlass6half_tE19Flash_kernel_traitsILi96ELi64ELi128ELi4ES3_EELb1ELb0ELb0ELb0ELb1ELb1ELb0ELb1EEEvNS_16Flash_fwd_paramsE,(.L_x_6253 - _ZN5flash24flash_fwd_splitkv_kernelI23Flash_fwd_kernel_traitsILi96ELi64ELi128ELi4ELb0ELb0EN7cutlass6half_tE19Flash_kernel_traitsILi96ELi64ELi128ELi4ES3_EELb1ELb0ELb0ELb0ELb1ELb1ELb0ELb1EEEvNS_16Flash_fwd_paramsE)
        .other          _ZN5flash24flash_fwd_splitkv_kernelI23Flash_fwd_kernel_traitsILi96ELi64ELi128ELi4ELb0ELb0EN7cutlass6half_tE19Flash_kernel_traitsILi96ELi64ELi128ELi4ES3_EELb1ELb0ELb0ELb0ELb1ELb1ELb0ELb1EEEvNS_16Flash_fwd_paramsE,@"STO_CUDA_ENTRY STV_DEFAULT"
_ZN5flash24flash_fwd_splitkv_kernelI23Flash_fwd_kernel_traitsILi96ELi64ELi128ELi4ELb0ELb0EN7cutlass6half_tE19Flash_kernel_traitsILi96ELi64ELi128ELi4ES3_EELb1ELb0ELb0ELb0ELb1ELb1ELb0ELb1EEEvNS_16Flash_fwd_paramsE:
.text._ZN5flash24flash_fwd_splitkv_kernelI23Flash_fwd_kernel_traitsILi96ELi64ELi128ELi4ELb0ELb0EN7cutlass6half_tE19Flash_kernel_traitsILi96ELi64ELi128ELi4ES3_EELb1ELb0ELb0ELb0ELb1ELb1ELb0ELb1EEEvNS_16Flash_fwd_paramsE:
        /* <DEDUP_REMOVED lines=41> */
.L_x_2093:
[----:B------:R-:W1:Y:S02]  /*0290*/  LDC R67, c[0x0][0x2c8] ;  /* 0x0000b200ff437b82 */ /* 0x000e640000000800 */
.L_x_2094:
        /* <DEDUP_REMOVED lines=89> */
.L_x_2097:
[----:B------:R-:W-:Y:S05]  /*0830*/  BSYNC B0 ;  /* 0x0000000000007941 */ /* 0x000fea0003800000 */
.L_x_2096:
        /* <DEDUP_REMOVED lines=15> */
.L_x_2099:
[----:B------:R-:W-:Y:S05]  /*0930*/  BSYNC B0 ;  /* 0x0000000000007941 */ /* 0x000fea0003800000 */
.L_x_2098:
        /* <DEDUP_REMOVED lines=11> */
.L_x_2095:
        /* <DEDUP_REMOVED lines=22> */
.L_x_2100:
        /* <DEDUP_REMOVED lines=81> */
.L_x_2101:
        /* <DEDUP_REMOVED lines=49> */
.L_x_2103:
        /* <DEDUP_REMOVED lines=30> */
.L_x_2102:
        /* <DEDUP_REMOVED lines=249> */
.L_x_2150:
        /* <DEDUP_REMOVED lines=212> */
.L_x_2108:
[----:B------:R-:W-:Y:S05]  /*3220*/  BSYNC B0 ;  /* 0x0000000000007941 */ /* 0x000fea0003800000 */
.L_x_2107:
        /* <DEDUP_REMOVED lines=159> */
.L_x_2110:
[----:B------:R-:W-:Y:S05]  /*3c20*/  BSYNC B0 ;  /* 0x0000000000007941 */ /* 0x000fea0003800000 */
.L_x_2109:
        /* <DEDUP_REMOVED lines=167> */
.L_x_2112:
[----:B------:R-:W-:Y:S05]  /*46a0*/  BSYNC B0 ;  /* 0x0000000000007941 */ /* 0x000fea0003800000 */
.L_x_2111:
        /* <DEDUP_REMOVED lines=171> */
.L_x_2114:
[----:B------:R-:W-:Y:S05]  /*5160*/  BSYNC B0 ;  /* 0x0000000000007941 */ /* 0x000fea0003800000 */
.L_x_2113:
[----:B-1----:R-:W-:Y:S01]  /*5170*/  MOV R20, R50 ;  /* 0x0000003200147202 */ /* 0x002fe20000000f00 */
[----:B------:R-:W-:Y:S01]  /*5180*/  IMAD.MOV.U32 R46, RZ, RZ, R156 ;  /* 0x000000ffff2e7224 */ /* 0x000fe200078e009c */
[----:B------:R-:W-:Y:S01]  /*5190*/  MOV R21, R45 ;  /* 0x0000002d00157202 */ /* 0x000fe20000000f00 */
[----:B------:R-:W-:Y:S01]  /*51a0*/  IMAD.MOV.U32 R47, RZ, RZ, R51 ;  /* 0x000000ffff2f7224 */ /* 0x000fe200078e0033 */
[----:B------:R-:W-:Y:S01]  /*51b0*/  UMOV UR4, UR21 ;  /* 0x0000001500047c82 */ /* 0x000fe20008000000 */
[----:B------:R-:W-:Y:S05]  /*51c0*/  BRA `(.L_x_2115) ;  /* 0x0000004c00607947 */ /* 0x000fea0003800000 */
.L_x_2106:
        /* <DEDUP_REMOVED lines=94> */
.L_x_2119:
[----:B------:R-:W-:Y:S05]  /*57b0*/  BSYNC B0 ;  /* 0x0000000000007941 */ /* 0x000fea0003800000 */
.L_x_2118:
        /* <DEDUP_REMOVED lines=89> */
.L_x_2121:
[----:B------:R-:W-:Y:S05]  /*5d50*/  BSYNC B0 ;  /* 0x0000000000007941 */ /* 0x000fea0003800000 */
.L_x_2120:
        /* <DEDUP_REMOVED lines=92> */
.L_x_2123:
[----:B------:R-:W-:Y:S05]  /*6320*/  BSYNC B0 ;  /* 0x0000000000007941 */ /* 0x000fea0003800000 */
.L_x_2122:
[----:B-----5:R1:W-:Y:S02]  /*6330*/  STG.E.128 desc[UR6][R94.64+0x80], R48 ;  /* 0x000080305e007986 */ /* 0x0203e4000c101d06 */
.L_x_2117:
[----:B------:R-:W-:Y:S05]  /*6340*/  BSYNC B1 ;  /* 0x0000000000017941 */ /* 0x000fea0003800000 */
.L_x_2116:
        /* <DEDUP_REMOVED lines=102> */
.L_x_2127:
[----:B------:R-:W-:Y:S05]  /*69b0*/  BSYNC B0 ;  /* 0x0000000000007941 */ /* 0x000fea0003800000 */
.L_x_2126:
        /* <DEDUP_REMOVED lines=93> */
.L_x_2129:
[----:B------:R-:W-:Y:S05]  /*6f90*/  BSYNC B0 ;  /* 0x0000000000007941 */ /* 0x000fea0003800000 */
.L_x_2128:
        /* <DEDUP_REMOVED lines=97> */
.L_x_2131:
[----:B------:R-:W-:Y:S05]  /*75b0*/  BSYNC B0 ;  /* 0x0000000000007941 */ /* 0x000fea0003800000 */
.L_x_2130:
[----:B-----5:R4:W-:Y:S02]  /*75c0*/  STG.E.128 desc[UR6][R160.64+0x80], R24 ;  /* 0x00008018a0007986 */ /* 0x0209e4000c101d06 */
.L_x_2125:
[----:B------:R-:W-:Y:S05]  /*75d0*/  BSYNC B1 ;  /* 0x0000000000017941 */ /* 0x000fea0003800000 */
.L_x_2124:
        /* <DEDUP_REMOVED lines=101> */
.L_x_2135:
[----:B------:R-:W-:Y:S05]  /*7c30*/  BSYNC B0 ;  /* 0x0000000000007941 */ /* 0x000fea0003800000 */
.L_x_2134:
        /* <DEDUP_REMOVED lines=101> */
.L_x_2137:
[----:B------:R-:W-:Y:S05]  /*8290*/  BSYNC B0 ;  /* 0x0000000000007941 */ /* 0x000fea0003800000 */
.L_x_2136:
        /* <DEDUP_REMOVED lines=98> */
.L_x_2139:
[----:B------:R-:W-:Y:S05]  /*88c0*/  BSYNC B0 ;  /* 0x0000000000007941 */ /* 0x000fea0003800000 */
.L_x_2138:
[----:B-----5:R4:W-:Y:S02]  /*88d0*/  STG.E.128 desc[UR6][R48.64], R8 ;  /* 0x0000000830007986 */ /* 0x0209e4000c101d06 */
.L_x_2133:
[----:B------:R-:W-:Y:S05]  /*88e0*/  BSYNC B1 ;  /* 0x0000000000017941 */ /* 0x000fea0003800000 */
.L_x_2132:
        /* <DEDUP_REMOVED lines=104> */
.L_x_2143:
[----:B------:R-:W-:Y:S05]  /*8f70*/  BSYNC B0 ;  /* 0x0000000000007941 */ /* 0x000fea0003800000 */
.L_x_2142:
        /* <DEDUP_REMOVED lines=102> */
.L_x_2145:
[----:B------:R-:W-:Y:S05]  /*95e0*/  BSYNC B0 ;  /* 0x0000000000007941 */ /* 0x000fea0003800000 */
.L_x_2144:
        /* <DEDUP_REMOVED lines=98> */
.L_x_2147:
[----:B------:R-:W-:Y:S05]  /*9c10*/  BSYNC B0 ;  /* 0x0000000000007941 */ /* 0x000fea0003800000 */
.L_x_2146:
[----:B-----5:R4:W-:Y:S02]  /*9c20*/  STG.E.128 desc[UR6][R48.64], R8 ;  /* 0x0000000830007986 */ /* 0x0209e4000c101d06 */
.L_x_2141:
[----:B------:R-:W-:Y:S05]  /*9c30*/  BSYNC B1 ;  /* 0x0000000000017941 */ /* 0x000fea0003800000 */
.L_x_2140:
        /* <DEDUP_REMOVED lines=8> */
.L_x_2105:
        /* <DEDUP_REMOVED lines=41> */
.L_x_2115:
        /* <DEDUP_REMOVED lines=82> */
.L_x_2148:
        /* <DEDUP_REMOVED lines=10> */
.L_x_2149:
[----:B------:R-:W-:Y:S04]  /*a510*/  IADD3 R13, R13, -0x1, RZ ;  /* 0xffffffff0d0d7810 */ /* 0x000fe80007ffe0ff */
[----:B------:R-:W-:Y:S11]  /*a520*/  ISETP.GT.AND P0, PT, R13, R66, PT ;  /* 0x000000420d00720c */ /* 0x000ff60003f04270 */
[----:B------:R-:W-:Y:S02]  /*a530*/  @!UPT UIADD3 URZ, URZ, URZ, URZ ;  /* 0x0000003f3f3ff290 */ /* 0x000fe4000fffe03f */
[----:B------:R-:W-:Y:S05]  /*a540*/  @P0 BRA `(.L_x_2150) ;  /* 0xffffff7c00e40947 */ /* 0x000fea000383ffff */
.L_x_2104:
        /* <DEDUP_REMOVED lines=91> */
.L_x_2157:
[----:B------:R-:W-:Y:S05]  /*ab00*/  BSYNC B0 ;  /* 0x0000000000007941 */ /* 0x000fea0003800000 */
.L_x_2156:
        /* <DEDUP_REMOVED lines=44> */
.L_x_2159:
[----:B------:R-:W-:Y:S05]  /*add0*/  BSYNC B0 ;  /* 0x0000000000007941 */ /* 0x000fea0003800000 */
.L_x_2158:
        /* <DEDUP_REMOVED lines=44> */
.L_x_2161:
[----:B------:R-:W-:Y:S05]  /*b0a0*/  BSYNC B0 ;  /* 0x0000000000007941 */ /* 0x000fea0003800000 */
.L_x_2160:
[----:B------:R4:W-:Y:S02]  /*b0b0*/  STS.128 [R152+0x2000], R8 ;  /* 0x0020000898007388 */ /* 0x0009e40000000c00 */
.L_x_2155:
[----:B------:R-:W-:Y:S05]  /*b0c0*/  BSYNC B1 ;  /* 0x0000000000017941 */ /* 0x000fea0003800000 */
.L_x_2154:
        /* <DEDUP_REMOVED lines=60> */
.L_x_2164:
[----:B------:R-:W-:Y:S05]  /*b490*/  BSYNC B0 ;  /* 0x0000000000007941 */ /* 0x000fea0003800000 */
.L_x_2163:
        /* <DEDUP_REMOVED lines=44> */
.L_x_2166:
[----:B------:R-:W-:Y:S05]  /*b760*/  BSYNC B0 ;  /* 0x0000000000007941 */ /* 0x000fea0003800000 */
.L_x_2165:
        /* <DEDUP_REMOVED lines=44> */
.L_x_2168:
[----:B------:R-:W-:Y:S05]  /*ba30*/  BSYNC B0 ;  /* 0x0000000000007941 */ /* 0x000fea0003800000 */
.L_x_2167:
[----:B------:R1:W-:Y:S01]  /*ba40*/  STS.128 [R152+0x2800], R8 ;  /* 0x0028000898007388 */ /* 0x0003e20000000c00 */
[----:B------:R-:W-:Y:S05]  /*ba50*/  BRA `(.L_x_2162) ;  /* 0x0000002000fc7947 */ /* 0x000fea0003800000 */
.L_x_2153:
        /* <DEDUP_REMOVED lines=91> */
.L_x_2172:
[----:B------:R-:W-:Y:S05]  /*c010*/  BSYNC B0 ;  /* 0x0000000000007941 */ /* 0x000fea0003800000 */
.L_x_2171:
        /* <DEDUP_REMOVED lines=88> */
.L_x_2174:
[----:B------:R-:W-:Y:S05]  /*c5a0*/  BSYNC B0 ;  /* 0x0000000000007941 */ /* 0x000fea0003800000 */
.L_x_2173:
        /* <DEDUP_REMOVED lines=87> */
.L_x_2176:
[----:B------:R-:W-:Y:S05]  /*cb20*/  BSYNC B0 ;  /* 0x0000000000007941 */ /* 0x000fea0003800000 */
.L_x_2175:
[----:B------:R4:W-:Y:S02]  /*cb30*/  STS.128 [R152+0x2000], R12 ;  /* 0x0020000c98007388 */ /* 0x0009e40000000c00 */
.L_x_2170:
[----:B------:R-:W-:Y:S05]  /*cb40*/  BSYNC B1 ;  /* 0x0000000000017941 */ /* 0x000fea0003800000 */
.L_x_2169:
        /* <DEDUP_REMOVED lines=96> */
.L_x_2178:
[----:B------:R-:W-:Y:S05]  /*d150*/  BSYNC B0 ;  /* 0x0000000000007941 */ /* 0x000fea0003800000 */
.L_x_2177:
        /* <DEDUP_REMOVED lines=92> */
.L_x_2180:
[----:B------:R-:W-:Y:S05]  /*d720*/  BSYNC B0 ;  /* 0x0000000000007941 */ /* 0x000fea0003800000 */
.L_x_2179:
        /* <DEDUP_REMOVED lines=90> */
.L_x_2182:
[----:B------:R-:W-:Y:S05]  /*dcd0*/  BSYNC B0 ;  /* 0x0000000000007941 */ /* 0x000fea0003800000 */
.L_x_2181:
[----:B------:R1:W-:Y:S01]  /*dce0*/  STS.128 [R152+0x2800], R12 ;  /* 0x0028000c98007388 */ /* 0x0003e20000000c00 */
[----:B------:R-:W-:Y:S05]  /*dcf0*/  BRA `(.L_x_2162) ;  /* 0x0000000000547947 */ /* 0x000fea0003800000 */
.L_x_2152:
        /* <DEDUP_REMOVED lines=21> */
.L_x_2162:
[----:B------:R-:W-:Y:S05]  /*de50*/  BSYNC B2 ;  /* 0x0000000000027941 */ /* 0x000fea0003800000 */
.L_x_2151:
[----:B------:R-:W-:Y:S01]  /*de60*/  IADD3 R153, R53, -0x1, RZ ;  /* 0xffffffff35997810 */ /* 0x000fe20007ffe0ff */
[C---:B-1--4-:R-:W-:Y:S01]  /*de70*/  VIADD R8, R144.reuse, 0x60 ;  /* 0x0000006090087836 */ /* 0x052fe20000000000 */
[----:B------:R-:W-:Y:S01]  /*de80*/  IADD3 R9, R144, 0x40, RZ ;  /* 0x0000004090097810 */ /* 0x000fe20007ffe0ff */
[----:B------:R-:W-:Y:S01]  /*de90*/  ULDC.64 UR12, c[0x0][0x218] ;  /* 0x00008600000c7ab9 */ /* 0x000fe20000000a00 */
[----:B------:R-:W-:Y:S01]  /*dea0*/  SHF.L.U32 R0, R153, 0x7, RZ ;  /* 0x0000000799007819 */ /* 0x000fe200000006ff */
[----:B------:R-:W-:Y:S01]  /*deb0*/  ULDC.64 UR10, c[0x0][0x220] ;  /* 0x00008800000a7ab9 */ /* 0x000fe20000000a00 */
[----:B------:R-:W-:Y:S01]  /*dec0*/  LEA R154, P1, R140, UR12, 0x1 ;  /* 0x0000000c8c9a7c11 */ /* 0x000fe2000f8208ff */
[----:B------:R-:W-:Y:S01]  /*ded0*/  ULDC UR5, c[0x0][0x39c] ;  /* 0x0000e70000057ab9 */ /* 0x000fe20000000800 */
[----:B------:R-:W-:Y:S01]  /*dee0*/  IADD3 R10, -R0, R57, RZ ;  /* 0x00000039000a7210 */ /* 0x000fe20007ffe1ff */
[----:B------:R-:W-:Y:S01]  /*def0*/  ULDC UR8, c[0x0][0x398] ;  /* 0x0000e60000087ab9 */ /* 0x000fe20000000800 */
[----:B------:R-:W-:-:S02]  /*df00*/  LEA.HI.X R155, R140, UR13, R54, 0x1, P1 ;  /* 0x0000000d8c9b7c11 */ /* 0x000fc400088f0c36 */
[-C--:B------:R-:W-:Y:S02]  /*df10*/  ISETP.GE.AND P6, PT, R9, R10.reuse, PT ;  /* 0x0000000a0900720c */ /* 0x080fe40003fc6270 */
[-C--:B------:R-:W-:Y:S02]  /*df20*/  ISETP.GE.AND P5, PT, R8, R10.reuse, PT ;  /* 0x0000000a0800720c */ /* 0x080fe40003fa6270 */
[CC--:B------:R-:W-:Y:S02]  /*df30*/  ISETP.GE.AND P0, PT, R3.reuse, R10.reuse, PT ;  /* 0x0000000a0300720c */ /* 0x0c0fe40003f06270 */
[-C--:B------:R-:W-:Y:S02]  /*df40*/  ISETP.GE.AND P4, PT, R144, R10.reuse, PT ;  /* 0x0000000a9000720c */ /* 0x080fe40003f86270 */
[----:B------:R-:W-:Y:S02]  /*df50*/  ISETP.GE.AND P3, PT, R3, R10, PT ;  /* 0x0000000a0300720c */ /* 0x000fe40003f66270 */
[----:B------:R-:W-:-:S02]  /*df60*/  LOP3.LUT R3, R136, 0xfffffff8, RZ, 0xc0, !PT ;  /* 0xfffffff888037812 */ /* 0x000fc400078ec0ff */
[----:B---3--:R-:W-:Y:S01]  /*df70*/  SHF.R.S32.HI R12, RZ, 0x4, R133 ;  /* 0x00000004ff0c7819 */ /* 0x008fe20000011485 */
[----:B------:R-:W1:Y:S01]  /*df80*/  @!P6 LDC.64 R6, c[0x0][0x248] ;  /* 0x00009200ff06eb82 */ /* 0x000e620000000a00 */
[----:B------:R-:W-:Y:S02]  /*df90*/  IADD3 R3, -R3, R58, RZ ;  /* 0x0000003a03037210 */ /* 0x000fe40007ffe1ff */
[----:B------:R-:W-:Y:S02]  /*dfa0*/  LOP3.LUT R131, R131, 0x7fffffe, RZ, 0xc0, !PT ;  /* 0x07fffffe83837812 */ /* 0x000fe400078ec0ff */
[C---:B--2---:R-:W-:Y:S01]  /*dfb0*/  @!P0 LEA R20, P1, R56.reuse, R154, 0x1 ;  /* 0x0000009a38148211 */ /* 0x044fe200078208ff */
[----:B------:R-:W-:Y:S01]  /*dfc0*/  @!PT LDS RZ, [RZ] ;  /* 0x00000000fffff984 */ /* 0x000fe20000000800 */
[----:B------:R-:W-:Y:S01]  /*dfd0*/  @!PT LDS RZ, [RZ] ;  /* 0x00000000fffff984 */ /* 0x000fe20000000800 */
[----:B------:R-:W-:Y:S01]  /*dfe0*/  @!PT LDS RZ, [RZ] ;  /* 0x00000000fffff984 */ /* 0x000fe20000000800 */
[----:B------:R-:W-:Y:S01]  /*dff0*/  @!P4 LDGSTS.E.BYPASS.LTC128B.128 [R152+0x3000], desc[UR6][R154.64] ;  /* 0x030000009a98cfae */ /* 0x000fe2000b901d46 */
[----:B------:R-:W-:Y:S01]  /*e000*/  SHF.R.S32.HI R11, RZ, 0x1f, R132 ;  /* 0x0000001fff0b7819 */ /* 0x000fe20000011484 */
[----:B------:R-:W2:Y:S01]  /*e010*/  @!P5 LDC.64 R4, c[0x0][0x248] ;  /* 0x00009200ff04db82 */ /* 0x000ea20000000a00 */
[----:B------:R-:W-:Y:S01]  /*e020*/  @!P0 LEA.HI.X R21, R56, R155, R55, 0x1, P1 ;  /* 0x0000009b38158211 */ /* 0x000fe200008f0c37 */
[----:B------:R-:W-:Y:S01]  /*e030*/  @!P4 LDGSTS.E.BYPASS.LTC128B.128 [R152+0x5000], desc[UR6][R154.64+0x40] ;  /* 0x050000409a98cfae */ /* 0x000fe2000b901d46 */
[----:B------:R-:W-:Y:S01]  /*e040*/  ISETP.GE.AND P1, PT, R9, R10, PT ;  /* 0x0000000a0900720c */ /* 0x000fe20003f26270 */
[----:B------:R-:W-:Y:S01]  /*e050*/  IMAD.IADD R2, R132, 0x1, -R131 ;  /* 0x0000000184027824 */ /* 0x000fe200078e0a83 */
[----:B------:R-:W-:Y:S01]  /*e060*/  LEA.HI R9, R133, R12, RZ, 0x1 ;  /* 0x0000000c85097211 */ /* 0x000fe200078f08ff */
[----:B------:R-:W-:Y:S01]  /*e070*/  @!P4 LDGSTS.E.BYPASS.LTC128B.128 [R152+0x7000], desc[UR6][R154.64+0x80] ;  /* 0x070000809a98cfae */ /* 0x000fe2000b901d46 */
[----:B------:R-:W-:-:S02]  /*e080*/  ISETP.GE.AND P4, PT, R144, R10, PT ;  /* 0x0000000a9000720c */ /* 0x000fc40003f86270 */
[----:B------:R-:W-:Y:S01]  /*e090*/  LOP3.LUT R9, R9, 0xfffffffe, RZ, 0xc0, !PT ;  /* 0xfffffffe09097812 */ /* 0x000fe200078ec0ff */
[----:B------:R-:W-:Y:S01]  /*e0a0*/  @!P0 LDGSTS.E.BYPASS.LTC128B.128 [R152+0x3800], desc[UR6][R20.64] ;  /* 0x0380000014988fae */ /* 0x000fe2000b901d46 */
[----:B------:R-:W-:Y:S01]  /*e0b0*/  LEA.HI R132, R11, R132, RZ, 0x3 ;  /* 0x000000840b847211 */ /* 0x000fe200078f18ff */
[----:B------:R-:W-:Y:S01]  /*e0c0*/  IMAD.SHL.U32 R11, R135, 0x8, RZ ;  /* 0x00000008870b7824 */ /* 0x000fe200078e00ff */
[----:B------:R-:W-:Y:S01]  /*e0d0*/  IADD3 R12, R12, -R9, RZ ;  /* 0x800000090c0c7210 */ /* 0x000fe20007ffe0ff */
[----:B------:R-:W-:Y:S01]  /*e0e0*/  @!P0 LDGSTS.E.BYPASS.LTC128B.128 [R152+0x5800], desc[UR6][R20.64+0x40] ;  /* 0x0580004014988fae */ /* 0x000fe2000b901d46 */
[----:B------:R-:W-:-:S03]  /*e0f0*/  SHF.L.U32 R47, R132, 0x5, RZ ;  /* 0x00000005842f7819 */ /* 0x000fc600000006ff */
[----:B------:R-:W-:Y:S01]  /*e100*/  @!P0 LDGSTS.E.BYPASS.LTC128B.128 [R152+0x7800], desc[UR6][R20.64+0x80] ;  /* 0x0780008014988fae */ /* 0x000fe2000b901d46 */
[----:B-1----:R-:W-:Y:S01]  /*e110*/  @!P6 LEA R18, P0, R6, R154, 0x7 ;  /* 0x0000009a0612e211 */ /* 0x002fe200078038ff */
[----:B------:R-:W-:Y:S01]  /*e120*/  IMAD.SHL.U32 R45, R12, 0x8, RZ ;  /* 0x000000080c2d7824 */ /* 0x000fe200078e00ff */
[----:B------:R-:W-:Y:S02]  /*e130*/  LOP3.LUT R47, R47, 0xffffff00, RZ, 0xc0, !PT ;  /* 0xffffff002f2f7812 */ /* 0x000fe400078ec0ff */
[----:B------:R-:W-:Y:S01]  /*e140*/  @!P6 LEA.HI.X R19, R6, R155, R7, 0x7, P0 ;  /* 0x0000009b0613e211 */ /* 0x000fe200000f3c07 */
[----:B--2---:R-:W-:Y:S01]  /*e150*/  @!P5 IMAD.WIDE.U32 R16, R4, 0xc0, R154 ;  /* 0x000000c00410d825 */ /* 0x004fe200078e009a */
[----:B------:R-:W-:Y:S02]  /*e160*/  LEA.HI R4, R3, R3, RZ, 0x1 ;  /* 0x0000000303047211 */ /* 0x000fe400078f08ff */
[----:B------:R-:W-:Y:S01]  /*e170*/  ISETP.GE.AND P0, PT, R8, R10, PT ;  /* 0x0000000a0800720c */ /* 0x000fe20003f06270 */
[----:B------:R-:W-:Y:S01]  /*e180*/  @!P5 IMAD R5, R5, 0xc0, RZ ;  /* 0x000000c00505d824 */ /* 0x000fe200078e02ff */
[----:B------:R-:W-:Y:S01]  /*e190*/  @!P6 LDGSTS.E.BYPASS.LTC128B.128 [R152+0x4000], desc[UR6][R18.64] ;  /* 0x040000001298efae */ /* 0x000fe2000b901d46 */
[----:B------:R-:W-:Y:S01]  /*e1a0*/  LOP3.LUT R14, R4, 0x7fffffe, RZ, 0xc0, !PT ;  /* 0x07fffffe040e7812 */ /* 0x000fe200078ec0ff */
[----:B------:R-:W-:Y:S01]  /*e1b0*/  IMAD R144, R2, 0x20, R47 ;  /* 0x0000002002907824 */ /* 0x000fe200078e022f */
[----:B------:R-:W-:Y:S01]  /*e1c0*/  SHF.L.U32 R6, R130, 0x6, RZ ;  /* 0x0000000682067819 */ /* 0x000fe200000006ff */
[----:B------:R-:W-:Y:S01]  /*e1d0*/  @!P6 LDGSTS.E.BYPASS.LTC128B.128 [R152+0x6000], desc[UR6][R18.64+0x40] ;  /* 0x060000401298efae */ /* 0x000fe2000b901d46 */
[----:B------:R-:W-:Y:S01]  /*e1e0*/  @!P5 IADD3 R17, R5, R17, RZ ;  /* 0x000000110511d210 */ /* 0x000fe20007ffe0ff */
[----:B------:R-:W-:Y:S01]  /*e1f0*/  IMAD.IADD R7, R3, 0x1, -R14 ;  /* 0x0000000103077824 */ /* 0x000fe200078e0a0e */
[----:B------:R-:W-:Y:S01]  /*e200*/  SHF.R.S32.HI R3, RZ, 0x1, R4 ;  /* 0x00000001ff037819 */ /* 0x000fe20000011404 */
[----:B------:R-:W-:Y:S01]  /*e210*/  @!P6 LDGSTS.E.BYPASS.LTC128B.128 [R152+0x8000], desc[UR6][R18.64+0x80] ;  /* 0x080000801298efae */ /* 0x000fe2000b901d46 */
[----:B------:R-:W1:Y:S01]  /*e220*/  @!P1 LDC.64 R4, c[0x0][0x250] ;  /* 0x00009400ff049b82 */ /* 0x000e620000000a00 */
[----:B------:R-:W-:-:S02]  /*e230*/  LOP3.LUT R6, R6, 0xc0, RZ, 0xc0, !PT ;  /* 0x000000c006067812 */ /* 0x000fc400078ec0ff */
[----:B------:R-:W-:Y:S01]  /*e240*/  @!P5 LDGSTS.E.BYPASS.LTC128B.128 [R152+0x4800], desc[UR6][R16.64] ;  /* 0x048000001098dfae */ /* 0x000fe2000b901d46 */
[----:B------:R-:W-:Y:S02]  /*e250*/  SHF.L.U32 R10, R3, 0x6, RZ ;  /* 0x00000006030a7819 */ /* 0x000fe400000006ff */
[----:B------:R-:W-:Y:S01]  /*e260*/  LEA R146, R12, R7, 0x3 ;  /* 0x000000070c927211 */ /* 0x000fe200078e18ff */
[----:B------:R-:W-:Y:S01]  /*e270*/  @!P5 LDGSTS.E.BYPASS.LTC128B.128 [R152+0x6800], desc[UR6][R16.64+0x40] ;  /* 0x068000401098dfae */ /* 0x000fe2000b901d46 */
[----:B------:R-:W-:Y:S02]  /*e280*/  LOP3.LUT R10, R10, 0xc0, RZ, 0xc0, !PT ;  /* 0x000000c00a0a7812 */ /* 0x000fe400078ec0ff */
[----:B------:R-:W-:Y:S01]  /*e290*/  SHF.R.S32.HI R7, RZ, 0x1f, R58 ;  /* 0x0000001fff077819 */ /* 0x000fe2000001143a */
[----:B------:R2:W-:Y:S01]  /*e2a0*/  @!P5 LDGSTS.E.BYPASS.LTC128B.128 [R152+0x8800], desc[UR6][R16.64+0x80] ;  /* 0x088000801098dfae */ /* 0x0005e2000b901d46 */
[----:B------:R-:W-:Y:S02]  /*e2b0*/  LOP3.LUT R11, R10, 0x8, R11, 0xf8, !PT ;  /* 0x000000080a0b7812 */ /* 0x000fe400078ef80b */
[----:B------:R-:W-:Y:S01]  /*e2c0*/  SHF.R.U32.HI R10, RZ, 0x3, R10 ;  /* 0x00000003ff0a7819 */ /* 0x000fe2000001160a */
[----:B------:R-:W0:Y:S01]  /*e2d0*/  LDGDEPBAR ;  /* 0x00000000000079af */ /* 0x000e220000000000 */
[----:B------:R-:W-:-:S02]  /*e2e0*/  LOP3.LUT R45, R6, 0x8, R45, 0xf8, !PT ;  /* 0x00000008062d7812 */ /* 0x000fc400078ef82d */
[----:B------:R-:W-:Y:S02]  /*e2f0*/  LOP3.LUT R11, R11, R10, RZ, 0x3c, !PT ;  /* 0x0000000a0b0b7212 */ /* 0x000fe400078e3cff */
[----:B------:R-:W-:Y:S02]  /*e300*/  SHF.R.U32.HI R10, RZ, 0x3, R6 ;  /* 0x00000003ff0a7819 */ /* 0x000fe40000011606 */
[----:B------:R-:W-:Y:S02]  /*e310*/  LEA.HI R46, R7, R58, RZ, 0x5 ;  /* 0x0000003a072e7211 */ /* 0x000fe400078f28ff */
[----:B------:R-:W3:Y:S01]  /*e320*/  @!P0 LDC.64 R6, c[0x0][0x250] ;  /* 0x00009400ff068b82 */ /* 0x000ee20000000a00 */
[C---:B------:R-:W-:Y:S02]  /*e330*/  LEA R156, P5, R138.reuse, UR10, 0x1 ;  /* 0x0000000a8a9c7c11 */ /* 0x040fe4000f8a08ff */
[----:B------:R-:W-:Y:S02]  /*e340*/  LOP3.LUT R45, R45, R10, RZ, 0x3c, !PT ;  /* 0x0000000a2d2d7212 */ /* 0x000fe400078e3cff */
[----:B------:R-:W-:-:S02]  /*e350*/  LEA.HI.X R157, R138, UR11, R52, 0x1, P5 ;  /* 0x0000000b8a9d7c11 */ /* 0x000fc4000a8f0c34 */
[CC--:B------:R-:W-:Y:S02]  /*e360*/  @!P3 LEA R8, P5, R106.reuse, R156.reuse, 0x1 ;  /* 0x0000009c6a08b211 */ /* 0x0c0fe400078a08ff */
[----:B------:R-:W-:Y:S02]  /*e370*/  SHF.R.S32.HI R46, RZ, 0x5, R46 ;  /* 0x00000005ff2e7819 */ /* 0x000fe4000001142e */
[----:B------:R-:W-:Y:S02]  /*e380*/  @!P3 LEA.HI.X R9, R106, R157, R107, 0x1, P5 ;  /* 0x0000009d6a09b211 */ /* 0x000fe400028f0c6b */
[----:B-1----:R-:W-:Y:S01]  /*e390*/  @!P1 LEA R10, P5, R4, R156, 0x7 ;  /* 0x0000009c040a9211 */ /* 0x002fe200078a38ff */
[----:B------:R-:W-:-:S04]  /*e3a0*/  DEPBAR.LE SB0, 0x0 ;  /* 0x000080000000791a */ /* 0x000fc80000000000 */
[----:B------:R-:W-:Y:S01]  /*e3b0*/  BAR.SYNC.DEFER_BLOCKING 0x0 ;  /* 0x0000000000007b1d */ /* 0x000fe20000010000 */
[----:B------:R-:W-:Y:S02]  /*e3c0*/  LEA R146, R146, R11, 0x5 ;  /* 0x0000000b92927211 */ /* 0x000fe400078e28ff */
[----:B------:R-:W-:Y:S01]  /*e3d0*/  @!P1 LEA.HI.X R11, R4, R157, R5, 0x7, P5 ;  /* 0x0000009d040b9211 */ /* 0x000fe200028f3c05 */
[----:B------:R-:W-:Y:S01]  /*e3e0*/  IMAD R5, R46, 0x200, R47 ;  /* 0x000002002e057824 */ /* 0x000fe200078e022f */
[----:B------:R-:W-:Y:S01]  /*e3f0*/  LEA R146, R146, UR4, 0x1 ;  /* 0x0000000492927c11 */ /* 0x000fe2000f8e08ff */
[----:B---3--:R-:W-:Y:S01]  /*e400*/  @!P0 IMAD.WIDE.U32 R12, R6, 0xc0, R156 ;  /* 0x000000c0060c8825 */ /* 0x008fe200078e009c */
[----:B------:R-:W-:Y:S02]  /*e410*/  LEA R61, R46, R61, 0x4 ;  /* 0x0000003d2e3d7211 */ /* 0x000fe400078e20ff */
[----:B------:R-:W-:Y:S01]  /*e420*/  LEA R4, R2, R5, 0x5 ;  /* 0x0000000502047211 */ /* 0x000fe200078e28ff */
[----:B------:R-:W-:Y:S01]  /*e430*/  @!P0 IMAD R7, R7, 0xc0, RZ ;  /* 0x000000c007078824 */ /* 0x000fe200078e02ff */
[----:B------:R-:W-:-:S02]  /*e440*/  IADD3 R144, R45, R144, RZ ;  /* 0x000000902d907210 */ /* 0x000fc40007ffe0ff */
[----:B------:R-:W-:Y:S02]  /*e450*/  IADD3 R147, R45, R4, RZ ;  /* 0x000000042d937210 */ /* 0x000fe40007ffe0ff */
[----:B------:R-:W-:Y:S02]  /*e460*/  @!P0 IADD3 R13, R7, R13, RZ ;  /* 0x0000000d070d8210 */ /* 0x000fe40007ffe0ff */
[----:B------:R-:W-:-:S04]  /*e470*/  LEA R147, R147, UR4, 0x1 ;  /* 0x0000000493937c11 */ /* 0x000fc8000f8e08ff */
[----:B------:R-:W-:Y:S01]  /*e480*/  LEA R145, R44, R147, 0x1 ;  /* 0x000000932c917211 */ /* 0x000fe200078e08ff */
        /* <DEDUP_REMOVED lines=42> */
[----:B--2---:R-:W2:Y:S01]  /*e730*/  LDSM.16.M88.4 R16, [R146+0x3000] ;  /* 0x003000009210783b */ /* 0x004ea20000000200 */
[----:B------:R-:W-:Y:S02]  /*e740*/  ISETP.GE.AND P0, PT, R53, 0x2, PT ;  /* 0x000000023500780c */ /* 0x000fe40003f06270 */
[----:B------:R-:W-:Y:S01]  /*e750*/  LEA R118, R3, R146, 0x1 ;  /* 0x0000009203767211 */ /* 0x000fe200078e08ff */
[----:B------:R-:W-:Y:S04]  /*e760*/  LDSM.16.M88.4 R132, [R145] ;  /* 0x000000009184783b */ /* 0x000fe80000000200 */
[----:B------:R-:W-:Y:S04]  /*e770*/  LDSM.16.M88.4 R20, [R118+0x3000] ;  /* 0x003000007614783b */ /* 0x000fe80000000200 */
[----:B------:R-:W3:Y:S04]  /*e780*/  LDSM.16.M88.4 R48, [R146+0x3400] ;  /* 0x003400009230783b */ /* 0x000ee80000000200 */
[----:B------:R-:W-:Y:S04]  /*e790*/  LDSM.16.M88.4 R68, [R147+0x1000] ;  /* 0x001000009344783b */ /* 0x000fe80000000200 */
[----:B-1----:R-:W-:Y:S04]  /*e7a0*/  LDSM.16.M88.4 R12, [R146+0x5000] ;  /* 0x00500000920c783b */ /* 0x002fe80000000200 */
[----:B------:R-:W1:Y:S04]  /*e7b0*/  LDSM.16.M88.4 R112, [R146+0x3800] ;  /* 0x003800009270783b */ /* 0x000e680000000200 */
[----:B------:R-:W4:Y:S04]  /*e7c0*/  LDSM.16.M88.4 R104, [R146+0x3c00] ;  /* 0x003c00009268783b */ /* 0x000f280000000200 */
[----:B------:R-:W-:Y:S04]  /*e7d0*/  LDSM.16.M88.4 R36, [R145+0x1000] ;  /* 0x001000009124783b */ /* 0x000fe80000000200 */
[----:B------:R-:W5:Y:S01]  /*e7e0*/  LDSM.16.M88.4 R32, [R118+0x3400] ;  /* 0x003400007620783b */ /* 0x000f620000000200 */
[C---:B--2---:R-:W-:Y:S03]  /*e7f0*/  HMMA.16816.F32 R4, R72.reuse, R16, RZ ;  /* 0x000000104804723c */ /* 0x044fe600000018ff */
[----:B------:R-:W-:Y:S04]  /*e800*/  LDSM.16.M88.4 R96, [R146+0x4000] ;  /* 0x004000009260783b */ /* 0x000fe80000000200 */
[----:B------:R-:W-:Y:S01]  /*e810*/  LDSM.16.M88.4 R88, [R146+0x4400] ;  /* 0x004400009258783b */ /* 0x000fe20000000200 */
[C---:B------:R-:W-:Y:S03]  /*e820*/  HMMA.16816.F32 R16, R72.reuse, R18, RZ ;  /* 0x000000124810723c */ /* 0x040fe600000018ff */
[----:B------:R-:W-:Y:S03]  /*e830*/  LDSM.16.M88.4 R80, [R146+0x4800] ;  /* 0x004800009250783b */ /* 0x000fe60000000200 */
[C---:B---3--:R-:W-:Y:S01]  /*e840*/  HMMA.16816.F32 R28, R72.reuse, R48, RZ ;  /* 0x00000030481c723c */ /* 0x048fe200000018ff */
        /* <DEDUP_REMOVED lines=8> */
[----:B------:R-:W2:Y:S03]  /*e8d0*/  LDSM.16.M88.4 R20, [R118+0x5000] ;  /* 0x005000007614783b */ /* 0x000ea60000000200 */
[C---:B-1----:R-:W-:Y:S01]  /*e8e0*/  HMMA.16816.F32 R40, R72.reuse, R112, RZ ;  /* 0x000000704828723c */ /* 0x042fe200000018ff */
[----:B------:R-:W1:Y:S04]  /*e8f0*/  LDSM.16.M88.4 R128, [R118+0x3c00] ;  /* 0x003c00007680783b */ /* 0x000e680000000200 */
[----:B------:R-:W3:Y:S01]  /*e900*/  LDSM.16.M88.4 R64, [R146+0x5800] ;  /* 0x005800009240783b */ /* 0x000ee20000000200 */
[----:B----4-:R-:W-:Y:S03]  /*e910*/  HMMA.16816.F32 R108, R72, R104, RZ ;  /* 0x00000068486c723c */ /* 0x010fe600000018ff */
[----:B------:R-:W-:Y:S03]  /*e920*/  LDSM.16.M88.4 R124, [R118+0x4000] ;  /* 0x00400000767c783b */ /* 0x000fe60000000200 */
[C---:B------:R-:W-:Y:S01]  /*e930*/  HMMA.16816.F32 R4, R68.reuse, R12, R4 ;  /* 0x0000000c4404723c */ /* 0x040fe20000001804 */
[----:B------:R-:W-:Y:S04]  /*e940*/  LDSM.16.M88.4 R120, [R118+0x4400] ;  /* 0x004400007678783b */ /* 0x000fe80000000200 */
[----:B------:R-:W0:Y:S01]  /*e950*/  LDGDEPBAR ;  /* 0x00000000000079af */ /* 0x000e220000000000 */
[----:B------:R-:W-:Y:S03]  /*e960*/  HMMA.16816.F32 R16, R68, R14, R16 ;  /* 0x0000000e4410723c */ /* 0x000fe60000001810 */
[----:B------:R-:W-:Y:S03]  /*e970*/  LDSM.16.M88.4 R12, [R145+0x2000] ;  /* 0x00200000910c783b */ /* 0x000fe60000000200 */
[----:B-----5:R-:W-:Y:S06]  /*e980*/  HMMA.16816.F32 R28, R132, R32, R28 ;  /* 0x00000020841c723c */ /* 0x020fec000000181c */
[----:B------:R-:W-:Y:S06]  /*e990*/  HMMA.16816.F32 R104, R72, R106, RZ ;  /* 0x0000006a4868723c */ /* 0x000fec00000018ff */
[----:B------:R-:W-:Y:S01]  /*e9a0*/  HMMA.16816.F32 R48, R132, R34, R48 ;  /* 0x000000228430723c */ /* 0x000fe20000001830 */
[----:B------:R-:W-:Y:S05]  /*e9b0*/  LDSM.16.M88.4 R32, [R118+0x5400] ;  /* 0x005400007620783b */ /* 0x000fea0000000200 */
[C---:B--2---:R-:W-:Y:S06]  /*e9c0*/  HMMA.16816.F32 R4, R36.reuse, R20, R4 ;  /* 0x000000142404723c */ /* 0x044fec0000001804 */
[----:B------:R-:W-:Y:S01]  /*e9d0*/  HMMA.16816.F32 R16, R36, R22, R16 ;  /* 0x000000162410723c */ /* 0x000fe20000001810 */
[----:B------:R-:W-:Y:S05]  /*e9e0*/  LDSM.16.M88.4 R20, [R146+0x7400] ;  /* 0x007400009214783b */ /* 0x000fea0000000200 */
        /* <DEDUP_REMOVED lines=10> */
[----:B------:R-:W-:Y:S06]  /*ea90*/  HMMA.16816.F32 R40, R132, R160, R40 ;  /* 0x000000a08428723c */ /* 0x000fec0000001828 */
[----:B------:R-:W-:Y:S06]  /*eaa0*/  HMMA.16816.F32 R4, R24, R164, R4 ;  /* 0x000000a41804723c */ /* 0x000fec0000001804 */
[----:B------:R-:W-:Y:S06]  /*eab0*/  HMMA.16816.F32 R28, R68, R168, R28 ;  /* 0x000000a8441c723c */ /* 0x000fec000000181c */
[C---:B-1----:R-:W-:Y:S06]  /*eac0*/  HMMA.16816.F32 R108, R132.reuse, R128, R108 ;  /* 0x00000080846c723c */ /* 0x042fec000000186c */
[----:B------:R-:W-:Y:S01]  /*ead0*/  HMMA.16816.F32 R104, R132, R130, R104 ;  /* 0x000000828468723c */ /* 0x000fe20000001868 */
[----:B------:R-:W1:Y:S05]  /*eae0*/  LDSM.16.M88.4 R128, [R118+0x5800] ;  /* 0x005800007680783b */ /* 0x000e6a0000000200 */
[----:B------:R-:W-:Y:S06]  /*eaf0*/  HMMA.16816.F32 R48, R68, R170, R48 ;  /* 0x000000aa4430723c */ /* 0x000fec0000001830 */
[----:B------:R-:W-:Y:S06]  /*eb00*/  HMMA.16816.F32 R16, R24, R166, R16 ;  /* 0x000000a61810723c */ /* 0x000fec0000001810 */
[----:B------:R-:W-:Y:S06]  /*eb10*/  HMMA.16816.F32 R112, R132, R162, R112 ;  /* 0x000000a28470723c */ /* 0x000fec0000001870 */
[----:B---3--:R-:W-:Y:S06]  /*eb20*/  HMMA.16816.F32 R40, R68, R64, R40 ;  /* 0x000000404428723c */ /* 0x008fec0000001828 */
[----:B--2---:R-:W-:Y:S06]  /*eb30*/  HMMA.16816.F32 R4, R12, R8, R4 ;  /* 0x000000080c04723c */ /* 0x004fec0000001804 */
[C---:B------:R-:W-:Y:S06]  /*eb40*/  HMMA.16816.F32 R28, R36.reuse, R32, R28 ;  /* 0x00000020241c723c */ /* 0x040fec000000181c */
[----:B------:R-:W-:Y:S01]  /*eb50*/  HMMA.16816.F32 R48, R36, R34, R48 ;  /* 0x000000222430723c */ /* 0x000fe20000001830 */
[----:B------:R-:W-:Y:S05]  /*eb60*/  LDSM.16.M88.4 R32, [R146+0x5c00] ;  /* 0x005c00009220783b */ /* 0x000fea0000000200 */
[----:B------:R-:W-:Y:S01]  /*eb70*/  HMMA.16816.F32 R16, R12, R10, R16 ;  /* 0x0000000a0c10723c */ /* 0x000fe20000001810 */
[----:B------:R-:W2:Y:S05]  /*eb80*/  LDSM.16.M88.4 R8, [R146+0x7800] ;  /* 0x007800009208783b */ /* 0x000eaa0000000200 */
[----:B------:R-:W-:Y:S01]  /*eb90*/  HMMA.16816.F32 R112, R68, R66, R112 ;  /* 0x000000424470723c */ /* 0x000fe20000001870 */
[----:B------:R-:W-:Y:S01]  /*eba0*/  FMUL.FTZ R4, R4, UR5 ;  /* 0x0000000504047c20 */ /* 0x000fe20008410000 */
[----:B------:R-:W-:Y:S01]  /*ebb0*/  FMUL.FTZ R62, R5, UR5 ;  /* 0x00000005053e7c20 */ /* 0x000fe20008410000 */
[----:B------:R-:W-:Y:S01]  /*ebc0*/  FMUL.FTZ R63, R6, UR5 ;  /* 0x00000005063f7c20 */ /* 0x000fe20008410000 */
[----:B------:R-:W-:Y:S01]  /*ebd0*/  FMUL.FTZ R116, R7, UR5 ;  /* 0x0000000507747c20 */ /* 0x000fe20008410000 */
[----:B------:R3:W4:Y:S01]  /*ebe0*/  MUFU.TANH R60, R4 ;  /* 0x00000004003c7308 */ /* 0x0007220000002400 */
[C---:B------:R-:W-:Y:S01]  /*ebf0*/  HMMA.16816.F32 R100, R132.reuse, R124, R100 ;  /* 0x0000007c8464723c */ /* 0x040fe20000001864 */
[----:B------:R-:W-:Y:S05]  /*ec00*/  LDSM.16.M88.4 R64, [R118+0x4800] ;  /* 0x004800007640783b */ /* 0x000fea0000000200 */
[C---:B------:R-:W-:Y:S01]  /*ec10*/  HMMA.16816.F32 R96, R132.reuse, R126, R96 ;  /* 0x0000007e8460723c */ /* 0x040fe20000001860 */
[----:B------:R-:W2:Y:S05]  /*ec20*/  MUFU.TANH R62, R62 ;  /* 0x0000003e003e7308 */ /* 0x000eaa0000002400 */
[----:B------:R-:W-:Y:S01]  /*ec30*/  HMMA.16816.F32 R124, R132, R120, R92 ;  /* 0x00000078847c723c */ /* 0x000fe2000000185c */
[----:B------:R-:W5:Y:S01]  /*ec40*/  LDSM.16.M88.4 R92, [R118+0x7400] ;  /* 0x00740000765c783b */ /* 0x000f620000000200 */
[----:B------:R-:W-:Y:S01]  /*ec50*/  FMUL.FTZ R16, R16, UR5 ;  /* 0x0000000510107c20 */ /* 0x000fe20008410000 */
[----:B------:R-:W-:Y:S01]  /*ec60*/  FMUL.FTZ R17, R17, UR5 ;  /* 0x0000000511117c20 */ /* 0x000fe20008410000 */
[----:B------:R-:W2:Y:S01]  /*ec70*/  MUFU.TANH R63, R63 ;  /* 0x0000003f003f7308 */ /* 0x000ea20000002400 */
[----:B---3--:R-:W-:Y:S01]  /*ec80*/  LDSM.16.M88.4 R4, [R118+0x5c00] ;  /* 0x005c00007604783b */ /* 0x008fe20000000200 */
[----:B-1----:R-:W-:Y:S01]  /*ec90*/  HMMA.16816.F32 R40, R36, R128, R40 ;  /* 0x000000802428723c */ /* 0x002fe20000001828 */
[----:B------:R-:W-:-:S05]  /*eca0*/  FMUL.FTZ R121, R18, UR5 ;  /* 0x0000000512797c20 */ /* 0x000fca0008410000 */
[C---:B------:R-:W-:Y:S01]  /*ecb0*/  HMMA.16816.F32 R28, R24.reuse, R20, R28 ;  /* 0x00000014181c723c */ /* 0x040fe2000000181c */
[----:B------:R-:W1:Y:S05]  /*ecc0*/  MUFU.TANH R119, R16 ;  /* 0x0000001000777308 */ /* 0x000e6a0000002400 */
[----:B------:R-:W-:Y:S01]  /*ecd0*/  HMMA.16816.F32 R48, R24, R22, R48 ;  /* 0x000000161830723c */ /* 0x000fe20000001830 */
[----:B------:R-:W3:Y:S02]  /*ece0*/  LDSM.16.M88.4 R20, [R118+0x7800] ;  /* 0x007800007614783b */ /* 0x000ee40000000200 */
[----:B------:R4:W1:Y:S03]  /*ecf0*/  MUFU.TANH R120, R17 ;  /* 0x0000001100787308 */ /* 0x0008660000002400 */
[----:B------:R-:W-:Y:S05]  /*ed00*/  HMMA.16816.F32 R88, R132, R122, R88 ;  /* 0x0000007a8458723c */ /* 0x000fea0000001858 */
[----:B------:R-:W1:Y:S01]  /*ed10*/  MUFU.TANH R116, R116 ;  /* 0x0000007400747308 */ /* 0x000e620000002400 */
[----:B------:R-:W-:Y:S01]  /*ed20*/  HMMA.16816.F32 R112, R36, R130, R112 ;  /* 0x000000822470723c */ /* 0x000fe20000001870 */
[----:B------:R-:W-:-:S05]  /*ed30*/  FMUL.FTZ R122, R19, UR5 ;  /* 0x00000005137a7c20 */ /* 0x000fca0008410000 */
[----:B--2---:R-:W-:Y:S01]  /*ed40*/  HMMA.16816.F32 R40, R24, R8, R40 ;  /* 0x000000081828723c */ /* 0x004fe20000001828 */
[----:B------:R-:W2:Y:S01]  /*ed50*/  MUFU.TANH R121, R121 ;  /* 0x0000007900797308 */ /* 0x000ea20000002400 */
[----:B----4-:R-:W4:Y:S04]  /*ed60*/  LDSM.16.M88.4 R16, [R146+0x6000] ;  /* 0x006000009210783b */ /* 0x010f280000000200 */
[----:B------:R-:W-:Y:S03]  /*ed70*/  HMMA.16816.F32 R108, R68, R32, R108 ;  /* 0x00000020446c723c */ /* 0x000fe6000000186c */
[----:B------:R-:W1:Y:S03]  /*ed80*/  MUFU.TANH R122, R122 ;  /* 0x0000007a007a7308 */ /* 0x000e660000002400 */
[C---:B-----5:R-:W-:Y:S06]  /*ed90*/  HMMA.16816.F32 R28, R12.reuse, R92, R28 ;  /* 0x0000005c0c1c723c */ /* 0x060fec000000181c */
[----:B------:R-:W-:Y:S01]  /*eda0*/  HMMA.16816.F32 R48, R12, R94, R48 ;  /* 0x0000005e0c30723c */ /* 0x000fe20000001830 */
[----:B------:R-:W5:Y:S05]  /*edb0*/  LDSM.16.M88.4 R92, [R146+0x7c00] ;  /* 0x007c0000925c783b */ /* 0x000f6a0000000200 */
[----:B------:R-:W-:Y:S01]  /*edc0*/  HMMA.16816.F32 R112, R24, R10, R112 ;  /* 0x0000000a1870723c */ /* 0x000fe20000001870 */
[----:B------:R-:W2:Y:S05]  /*edd0*/  LDSM.16.M88.4 R8, [R118+0x6000] ;  /* 0x006000007608783b */ /* 0x000eaa0000000200 */
        /* <DEDUP_REMOVED lines=16> */
[----:B------:R-:W1:Y:S02]  /*eee0*/  LDSM.16.M88.4 R16, [R146+0x6400] ;  /* 0x006400009210783b */ /* 0x000e640000000200 */
[----:B------:R-:W1:Y:S03]  /*eef0*/  MUFU.TANH R48, R48 ;  /* 0x0000003000307308 */ /* 0x000e660000002400 */
[----:B------:R-:W-:Y:S01]  /*ef00*/  HMMA.16816.F32 R104, R36, R6, R104 ;  /* 0x000000062468723c */ /* 0x000fe20000001868 */
[----:B------:R-:W3:Y:S01]  /*ef10*/  LDSM.16.M88.4 R4, [R146+0x8000] ;  /* 0x008000009204783b */ /* 0x000ee20000000200 */
[----:B------:R-:W-:Y:S01]  /*ef20*/  FMUL.FTZ R40, R40, UR5 ;  /* 0x0000000528287c20 */ /* 0x000fe20008410000 */
[----:B------:R-:W-:Y:S01]  /*ef30*/  FMUL.FTZ R41, R41, UR5 ;  /* 0x0000000529297c20 */ /* 0x000fe20008410000 */
[----:B------:R-:W-:Y:S01]  /*ef40*/  FMUL.FTZ R42, R42, UR5 ;  /* 0x000000052a2a7c20 */ /* 0x000fe20008410000 */
[----:B------:R-:W-:Y:S01]  /*ef50*/  FMUL.FTZ R43, R43, UR5 ;  /* 0x000000052b2b7c20 */ /* 0x000fe20008410000 */
[----:B------:R-:W-:Y:S01]  /*ef60*/  HMMA.16816.F32 R80, R132, R66, R80 ;  /* 0x000000428450723c */ /* 0x000fe20000001850 */
[----:B------:R-:W1:Y:S05]  /*ef70*/  MUFU.TANH R66, R40 ;  /* 0x0000002800427308 */ /* 0x000e6a0000002400 */
[----:B-----5:R-:W-:Y:S03]  /*ef80*/  HMMA.16816.F32 R108, R24, R92, R108 ;  /* 0x0000005c186c723c */ /* 0x020fe6000000186c */
[----:B------:R-:W1:Y:S03]  /*ef90*/  MUFU.TANH R67, R41 ;  /* 0x0000002900437308 */ /* 0x000e660000002400 */
[C---:B--2---:R-:W-:Y:S05]  /*efa0*/  HMMA.16816.F32 R100, R36.reuse, R8, R100 ;  /* 0x000000082464723c */ /* 0x044fea0000001864 */
[----:B------:R-:W2:Y:S01]  /*efb0*/  MUFU.TANH R92, R42 ;  /* 0x0000002a005c7308 */ /* 0x000ea20000002400 */
[----:B------:R-:W-:Y:S01]  /*efc0*/  HMMA.16816.F32 R96, R36, R10, R96 ;  /* 0x0000000a2460723c */ /* 0x000fe20000001860 */
[----:B------:R-:W5:Y:S05]  /*efd0*/  LDSM.16.M88.4 R8, [R146+0x6800] ;  /* 0x006800009208783b */ /* 0x000f6a0000000200 */
[----:B------:R-:W-:Y:S01]  /*efe0*/  HMMA.16816.F32 R112, R12, R22, R112 ;  /* 0x000000160c70723c */ /* 0x000fe20000001870 */
[----:B------:R4:W2:Y:S01]  /*eff0*/  MUFU.TANH R93, R43 ;  /* 0x0000002b005d7308 */ /* 0x0008a20000002400 */
[----:B------:R-:W-:Y:S04]  /*f000*/  LDSM.16.M88.4 R20, [R118+0x8000] ;  /* 0x008000007614783b */ /* 0x000fe80000000200 */
[C---:B-1----:R-:W-:Y:S03]  /*f010*/  HMMA.16816.F32 R124, R68.reuse, R16, R124 ;  /* 0x00000010447c723c */ /* 0x042fe6000000187c */
[----:B------:R-:W1:Y:S03]  /*f020*/  MUFU.TANH R49, R49 ;  /* 0x0000003100317308 */ /* 0x000e660000002400 */
[----:B------:R-:W-:Y:S01]  /*f030*/  HMMA.16816.F32 R88, R68, R18, R88 ;  /* 0x000000124458723c */ /* 0x000fe20000001858 */
[----:B------:R-:W-:Y:S04]  /*f040*/  LDSM.16.M88.4 R16, [R118+0x6800] ;  /* 0x006800007610783b */ /* 0x000fe80000000200 */
[----:B------:R-:W1:Y:S01]  /*f050*/  MUFU.TANH R50, R50 ;  /* 0x0000003200327308 */ /* 0x000e620000002400 */
[----:B----4-:R-:W4:Y:S01]  /*f060*/  LDSM.16.M88.4 R40, [R118+0x6400] ;  /* 0x006400007628783b */ /* 0x010f220000000200 */
[C---:B---3--:R-:W-:Y:S05]  /*f070*/  HMMA.16816.F32 R100, R24.reuse, R4, R100 ;  /* 0x000000041864723c */ /* 0x048fea0000001864 */
[----:B------:R-:W-:Y:S01]  /*f080*/  FMUL.FTZ R112, R112, UR5 ;  /* 0x0000000570707c20 */ /* 0x000fe20008410000 */
[----:B------:R-:W-:Y:S01]  /*f090*/  HMMA.16816.F32 R96, R24, R6, R96 ;  /* 0x000000061860723c */ /* 0x000fe20000001860 */
[----:B------:R-:W3:Y:S01]  /*f0a0*/  LDSM.16.M88.4 R4, [R146+0x8400] ;  /* 0x008400009204783b */ /* 0x000ee20000000200 */
[----:B------:R-:W1:Y:S04]  /*f0b0*/  MUFU.TANH R51, R51 ;  /* 0x0000003300337308 */ /* 0x000e680000002400 */
[C---:B------:R-:W-:Y:S04]  /*f0c0*/  HMMA.16816.F32 R84, R132.reuse, R64, R84 ;  /* 0x000000408454723c */ /* 0x040fe80000001854 */
[----:B------:R-:W1:Y:S02]  /*f0d0*/  MUFU.TANH R64, R29 ;  /* 0x0000001d00407308 */ /* 0x000e640000002400 */
[C---:B------:R-:W-:Y:S06]  /*f0e0*/  HMMA.16816.F32 R76, R132.reuse, R32, R76 ;  /* 0x00000020844c723c */ /* 0x040fec000000184c */
[----:B------:R-:W-:Y:S01]  /*f0f0*/  HMMA.16816.F32 R72, R132, R34, R72 ;  /* 0x000000228448723c */ /* 0x000fe20000001848 */
[----:B------:R-:W2:Y:S01]  /*f100*/  LDSM.16.M88.4 R32, [R146+0x6c00] ;  /* 0x006c00009220783b */ /* 0x000ea20000000200 */
[----:B------:R1:W1:Y:S04]  /*f110*/  MUFU.TANH R65, R30 ;  /* 0x0000001e00417308 */ /* 0x0002680000002400 */
[C---:B-----5:R-:W-:Y:S04]  /*f120*/  HMMA.16816.F32 R80, R68.reuse, R10, R80 ;  /* 0x0000000a4450723c */ /* 0x060fe80000001850 */
[----:B------:R-:W2:Y:S02]  /*f130*/  MUFU.TANH R112, R112 ;  /* 0x0000007000707308 */ /* 0x000ea40000002400 */
[----:B------:R-:W-:Y:S01]  /*f140*/  HMMA.16816.F32 R84, R68, R8, R84 ;  /* 0x000000084454723c */ /* 0x000fe20000001854 */
[----:B------:R-:W-:Y:S05]  /*f150*/  LDSM.16.M88.4 R8, [R118+0x8800] ;  /* 0x008800007608783b */ /* 0x000fea0000000200 */
[C---:B----4-:R-:W-:Y:S01]  /*f160*/  HMMA.16816.F32 R124, R36.reuse, R40, R124 ;  /* 0x00000028247c723c */ /* 0x050fe2000000187c */
[----:B-1----:R-:W1:Y:S05]  /*f170*/  LDSM.16.M88.4 R28, [R118+0x7c00] ;  /* 0x007c0000761c783b */ /* 0x002e6a0000000200 */
[----:B------:R-:W-:Y:S06]  /*f180*/  HMMA.16816.F32 R88, R36, R42, R88 ;  /* 0x0000002a2458723c */ /* 0x000fec0000001858 */
[C---:B------:R-:W-:Y:S06]  /*f190*/  HMMA.16816.F32 R100, R12.reuse, R20, R100 ;  /* 0x000000140c64723c */ /* 0x040fec0000001864 */
[----:B------:R-:W-:Y:S01]  /*f1a0*/  HMMA.16816.F32 R96, R12, R22, R96 ;  /* 0x000000160c60723c */ /* 0x000fe20000001860 */
[----:B------:R-:W-:Y:S05]  /*f1b0*/  LDSM.16.M88.4 R20, [R146+0x8800] ;  /* 0x008800009214783b */ /* 0x000fea0000000200 */
[C---:B---3--:R-:W-:Y:S06]  /*f1c0*/  HMMA.16816.F32 R124, R24.reuse, R4, R124 ;  /* 0x00000004187c723c */ /* 0x048fec000000187c */
[----:B------:R-:W-:Y:S01]  /*f1d0*/  HMMA.16816.F32 R88, R24, R6, R88 ;  /* 0x000000061858723c */ /* 0x000fe20000001858 */
[----:B------:R-:W3:Y:S05]  /*f1e0*/  LDSM.16.M88.4 R4, [R118+0x6c00] ;  /* 0x006c00007604783b */ /* 0x000eea0000000200 */
[----:B--2---:R-:W-:Y:S01]  /*f1f0*/  HMMA.16816.F32 R76, R68, R32, R76 ;  /* 0x00000020444c723c */ /* 0x004fe2000000184c */
        /* <DEDUP_REMOVED lines=9> */
[----:B------:R-:W2:Y:S01]  /*f290*/  MUFU.TANH R42, R42 ;  /* 0x0000002a002a7308 */ /* 0x000ea20000002400 */
[----:B------:R-:W-:Y:S06]  /*f2a0*/  HMMA.16816.F32 R104, R24, R94, R104 ;  /* 0x0000005e1868723c */ /* 0x000fec0000001868 */
[C---:B------:R-:W-:Y:S01]  /*f2b0*/  HMMA.16816.F32 R84, R36.reuse, R16, R84 ;  /* 0x000000102454723c */ /* 0x040fe20000001854 */
[----:B------:R-:W-:Y:S01]  /*f2c0*/  FMUL.FTZ R94, R113, UR5 ;  /* 0x00000005715e7c20 */ /* 0x000fe20008410000 */
[----:B------:R-:W-:Y:S01]  /*f2d0*/  FMUL.FTZ R95, R114, UR5 ;  /* 0x00000005725f7c20 */ /* 0x000fe20008410000 */
[----:B------:R-:W-:Y:S01]  /*f2e0*/  FMUL.FTZ R113, R115, UR5 ;  /* 0x0000000573717c20 */ /* 0x000fe20008410000 */
[----:B------:R4:W2:Y:S02]  /*f2f0*/  MUFU.TANH R160, R101 ;  /* 0x0000006500a07308 */ /* 0x0008a40000002400 */
[----:B------:R-:W-:Y:S01]  /*f300*/  HMMA.16816.F32 R80, R36, R18, R80 ;  /* 0x000000122450723c */ /* 0x000fe20000001850 */
[----:B------:R-:W5:Y:S05]  /*f310*/  LDSM.16.M88.4 R16, [R146+0x8c00] ;  /* 0x008c00009210783b */ /* 0x000f6a0000000200 */
[----:B-1----:R-:W-:Y:S01]  /*f320*/  HMMA.16816.F32 R108, R12, R28, R108 ;  /* 0x0000001c0c6c723c */ /* 0x002fe2000000186c */
[----:B------:R-:W1:Y:S05]  /*f330*/  MUFU.TANH R94, R94 ;  /* 0x0000005e005e7308 */ /* 0x000e6a0000002400 */
[C---:B---3--:R-:W-:Y:S03]  /*f340*/  HMMA.16816.F32 R76, R36.reuse, R4, R76 ;  /* 0x00000004244c723c */ /* 0x048fe6000000184c */
[----:B------:R-:W3:Y:S03]  /*f350*/  MUFU.TANH R95, R95 ;  /* 0x0000005f005f7308 */ /* 0x000ee60000002400 */
[----:B------:R-:W-:Y:S05]  /*f360*/  HMMA.16816.F32 R72, R36, R6, R72 ;  /* 0x000000062448723c */ /* 0x000fea0000001848 */
[----:B------:R-:W1:Y:S01]  /*f370*/  MUFU.TANH R113, R113 ;  /* 0x0000007100717308 */ /* 0x000e620000002400 */
[----:B------:R-:W-:Y:S01]  /*f380*/  HMMA.16816.F32 R104, R12, R30, R104 ;  /* 0x0000001e0c68723c */ /* 0x000fe20000001868 */
[----:B------:R-:W2:Y:S05]  /*f390*/  LDSM.16.M88.4 R28, [R118+0x8400] ;  /* 0x00840000761c783b */ /* 0x000eaa0000000200 */
[C---:B------:R-:W-:Y:S01]  /*f3a0*/  HMMA.16816.F32 R84, R24.reuse, R20, R84 ;  /* 0x000000141854723c */ /* 0x040fe20000001854 */
[----:B------:R-:W-:Y:S01]  /*f3b0*/  FMUL.FTZ R108, R108, UR5 ;  /* 0x000000056c6c7c20 */ /* 0x000fe20008410000 */
[----:B------:R-:W-:Y:S01]  /*f3c0*/  FMUL.FTZ R109, R109, UR5 ;  /* 0x000000056d6d7c20 */ /* 0x000fe20008410000 */
[----:B------:R-:W-:Y:S01]  /*f3d0*/  FMUL.FTZ R110, R110, UR5 ;  /* 0x000000056e6e7c20 */ /* 0x000fe20008410000 */
[----:B------:R-:W-:Y:S01]  /*f3e0*/  FMUL.FTZ R111, R111, UR5 ;  /* 0x000000056f6f7c20 */ /* 0x000fe20008410000 */
[----:B------:R-:W1:Y:S01]  /*f3f0*/  MUFU.TANH R43, R43 ;  /* 0x0000002b002b7308 */ /* 0x000e620000002400 */
[----:B------:R-:W-:Y:S01]  /*f400*/  HMMA.16816.F32 R80, R24, R22, R80 ;  /* 0x000000161850723c */ /* 0x000fe20000001850 */
[----:B------:R-:W4:Y:S01]  /*f410*/  LDSM.16.M88.4 R20, [R118+0x8c00] ;  /* 0x008c00007614783b */ /* 0x000f220000000200 */
[----:B------:R-:W-:-:S04]  /*f420*/  DEPBAR.LE SB0, 0x0 ;  /* 0x000080000000791a */ /* 0x000fc80000000000 */
[C---:B-----5:R-:W-:Y:S01]  /*f430*/  HMMA.16816.F32 R76, R24.reuse, R16, R76 ;  /* 0x00000010184c723c */ /* 0x060fe2000000184c */
[----:B------:R-:W1:Y:S05]  /*f440*/  MUFU.TANH R108, R108 ;  /* 0x0000006c006c7308 */ /* 0x000e6a0000002400 */
[----:B------:R-:W-:Y:S01]  /*f450*/  HMMA.16816.F32 R72, R24, R18, R72 ;  /* 0x000000121848723c */ /* 0x000fe20000001848 */
[----:B------:R-:W-:Y:S01]  /*f460*/  FMUL.FTZ R104, R104, UR5 ;  /* 0x0000000568687c20 */ /* 0x000fe20008410000 */
[----:B------:R-:W-:Y:S01]  /*f470*/  FMUL.FTZ R40, R105, UR5 ;  /* 0x0000000569287c20 */ /* 0x000fe20008410000 */
[----:B------:R-:W-:Y:S01]  /*f480*/  FMUL.FTZ R41, R107, UR5 ;  /* 0x000000056b297c20 */ /* 0x000fe20008410000 */
[----:B------:R-:W-:Y:S01]  /*f490*/  FMUL.FTZ R106, R106, UR5 ;  /* 0x000000056a6a7c20 */ /* 0x000fe20008410000 */
[----:B------:R-:W1:Y:S01]  /*f4a0*/  MUFU.TANH R109, R109 ;  /* 0x0000006d006d7308 */ /* 0x000e620000002400 */
[C---:B------:R-:W-:Y:S06]  /*f4b0*/  HMMA.16816.F32 R84, R12.reuse, R8, R84 ;  /* 0x000000080c54723c */ /* 0x040fec0000001854 */
[C---:B------:R-:W-:Y:S01]  /*f4c0*/  HMMA.16816.F32 R80, R12.reuse, R10, R80 ;  /* 0x0000000a0c50723c */ /* 0x040fe20000001850 */
[----:B------:R-:W1:Y:S05]  /*f4d0*/  MUFU.TANH R110, R110 ;  /* 0x0000006e006e7308 */ /* 0x000e6a0000002400 */
[C---:B--2---:R-:W-:Y:S03]  /*f4e0*/  HMMA.16816.F32 R124, R12.reuse, R28, R124 ;  /* 0x0000001c0c7c723c */ /* 0x044fe6000000187c */
[----:B------:R2:W1:Y:S03]  /*f4f0*/  MUFU.TANH R137, R111 ;  /* 0x0000006f00897308 */ /* 0x0004660000002400 */
[C---:B------:R-:W-:Y:S05]  /*f500*/  HMMA.16816.F32 R88, R12.reuse, R30, R88 ;  /* 0x0000001e0c58723c */ /* 0x040fea0000001858 */
[----:B------:R-:W1:Y:S01]  /*f510*/  MUFU.TANH R104, R104 ;  /* 0x0000006800687308 */ /* 0x000e620000002400 */
        /* <DEDUP_REMOVED lines=10> */
[----:B------:R-:W4:Y:S01]  /*f5c0*/  MUFU.TANH R40, R40 ;  /* 0x0000002800287308 */ /* 0x000f220000002400 */
[----:B------:R-:W-:Y:S01]  /*f5d0*/  FMUL.FTZ R127, R127, UR5 ;  /* 0x000000057f7f7c20 */ /* 0x000fe20008410000 */
        /* <DEDUP_REMOVED lines=8> */
[----:B------:R-:W-:Y:S01]  /*f660*/  FMUL.FTZ R91, R91, UR5 ;  /* 0x000000055b5b7c20 */ /* 0x000fe20008410000 */
[----:B------:R-:W-:Y:S01]  /*f670*/  SHF.R.S32.HI R158, RZ, 0x2, R12 ;  /* 0x00000002ff9e7819 */ /* 0x000fe2000001140c */
[----:B------:R2:W1:Y:S01]  /*f680*/  MUFU.TANH R131, R127 ;  /* 0x0000007f00837308 */ /* 0x0004620000002400 */
[----:B------:R-:W-:Y:S01]  /*f690*/  FMUL.FTZ R22, R76, UR5 ;  /* 0x000000054c167c20 */ /* 0x000fe20008410000 */
[----:B------:R-:W-:Y:S01]  /*f6a0*/  FMUL.FTZ R20, R77, UR5 ;  /* 0x000000054d147c20 */ /* 0x000fe20008410000 */
[----:B------:R-:W-:Y:S01]  /*f6b0*/  FMUL.FTZ R16, R78, UR5 ;  /* 0x000000054e107c20 */ /* 0x000fe20008410000 */
[----:B------:R-:W-:Y:S01]  /*f6c0*/  FMUL.FTZ R15, R79, UR5 ;  /* 0x000000054f0f7c20 */ /* 0x000fe20008410000 */
[----:B------:R-:W-:-:S02]  /*f6d0*/  IADD3 R3, R61, 0x1, R158 ;  /* 0x000000013d037810 */ /* 0x000fc40007ffe09e */
[----:B------:R-:W-:Y:S01]  /*f6e0*/  FMUL.FTZ R27, R72, UR5 ;  /* 0x00000005481b7c20 */ /* 0x000fe20008410000 */
[----:B------:R-:W-:Y:S01]  /*f6f0*/  FMUL.FTZ R29, R73, UR5 ;  /* 0x00000005491d7c20 */ /* 0x000fe20008410000 */
[----:B------:R-:W-:Y:S01]  /*f700*/  FMUL.FTZ R59, R74, UR5 ;  /* 0x000000054a3b7c20 */ /* 0x000fe20008410000 */
[----:B------:R-:W-:Y:S01]  /*f710*/  FMUL.FTZ R18, R75, UR5 ;  /* 0x000000054b127c20 */ /* 0x000fe20008410000 */
[----:B------:R2:W1:Y:S01]  /*f720*/  MUFU.TANH R135, R106 ;  /* 0x0000006a00877308 */ /* 0x0004620000002400 */
[----:B------:R-:W-:Y:S02]  /*f730*/  IADD3 R3, R57, R3, -R148 ;  /* 0x0000000339037210 */ /* 0x000fe40007ffe894 */
[----:B------:R-:W-:Y:S02]  /*f740*/  SHF.L.U32 R21, R58, 0x1, RZ ;  /* 0x000000013a157819 */ /* 0x000fe400000006ff */
[----:B------:R-:W-:Y:S02]  /*f750*/  IADD3 R2, R3, UR8, RZ ;  /* 0x0000000803027c10 */ /* 0x000fe4000fffe0ff */
[----:B------:R-:W-:Y:S01]  /*f760*/  LOP3.LUT R21, R21, 0x6, RZ, 0xc0, !PT ;  /* 0x0000000615157812 */ /* 0x000fe200078ec0ff */
[----:B------:R-:W1:Y:S01]  /*f770*/  MUFU.TANH R41, R41 ;  /* 0x0000002900297308 */ /* 0x000e620000002400 */
[----:B------:R-:W-:-:S02]  /*f780*/  VIMNMX R3, R2, R57, PT ;  /* 0x0000003902037248 */ /* 0x000fc40003fe0100 */
[----:B------:R-:W-:-:S05]  /*f790*/  VIADDMNMX R117, R2, 0x8, R57, PT ;  /* 0x0000000802757846 */ /* 0x000fca0003800139 */
        /* <DEDUP_REMOVED lines=34> */
[----:B------:R-:W-:Y:S01]  /*f9c0*/  ULDC.64 UR14, c[0x0][0x248] ;  /* 0x00009200000e7ab9 */ /* 0x000fe20000000a00 */
[----:B------:R-:W-:Y:S02]  /*f9d0*/  ULDC.64 UR8, c[0x0][0x230] ;  /* 0x00008c0000087ab9 */ /* 0x000fe40000000a00 */
[----:B------:R-:W-:Y:S02]  /*f9e0*/  IABS R12, R28 ;  /* 0x0000001c000c7213 */ /* 0x000fe40000000000 */
[-C--:B--2---:R-:W-:Y:S02]  /*f9f0*/  IABS R2, R9.reuse ;  /* 0x0000000900027213 */ /* 0x084fe40000000000 */
[----:B------:R-:W-:-:S02]  /*fa00*/  LOP3.LUT R28, R28, R9, RZ, 0x3c, !PT ;  /* 0x000000091c1c7212 */ /* 0x000fc400078e3cff */
        /* <DEDUP_REMOVED lines=23> */
[----:B------:R-:W-:-:S02]  /*fb80*/  LOP3.LUT R2, R0, R9, RZ, 0x3c, !PT ;  /* 0x0000000900027212 */ /* 0x000fc400078e3cff */
[----:B------:R-:W-:Y:S02]  /*fb90*/  @!P3 IADD3 R17, R17, 0x1, RZ ;  /* 0x000000011111b810 */ /* 0x000fe40007ffe0ff */
[----:B------:R-:W-:Y:S02]  /*fba0*/  ISETP.GE.AND P4, PT, R2, RZ, PT ;  /* 0x000000ff0200720c */ /* 0x000fe40003f86270 */
[----:B------:R-:W-:-:S03]  /*fbb0*/  ISETP.NE.AND P3, PT, R9, RZ, PT ;  /* 0x000000ff0900720c */ /* 0x000fc60003f65270 */
[----:B------:R-:W-:Y:S02]  /*fbc0*/  @P6 VIADD R19, R19, 0x1 ;  /* 0x0000000113136836 */ /* 0x000fe40000000000 */
[----:B------:R-:W-:-:S04]  /*fbd0*/  @P5 IADD3 R17, R17, 0x1, RZ ;  /* 0x0000000111115810 */ /* 0x000fc80007ffe0ff */
        /* <DEDUP_REMOVED lines=23> */
.L_x_2184:
[----:B------:R-:W-:Y:S02]  /*fd50*/  ULDC UR14, c[0x0][0x248] ;  /* 0x00009200000e7ab9 */ /* 0x000fe40000000800 */
[----:B------:R-:W-:-:S06]  /*fd60*/  USHF.L.U32 UR8, UR14, 0x7, URZ ;  /* 0x000000070e087899 */ /* 0x000fcc000800063f */
[----:B------:R-:W-:-:S04]  /*fd70*/  IADD3 R11, RZ, -UR8, RZ ;  /* 0x80000008ff0b7c10 */ /* 0x000fc8000fffe0ff */
[----:B------:R-:W-:-:S07]  /*fd80*/  SHF.R.S32.HI R9, RZ, 0x1f, R11 ;  /* 0x0000001fff097819 */ /* 0x000fce000001140b */
.L_x_2185:
        /* <DEDUP_REMOVED lines=39> */
.L_x_2183:
[----:B------:R-:W-:Y:S01]  /*10000*/  IMAD.IADD R2, R0, 0x1, R21 ;  /* 0x0000000100027824 */ /* 0x000fe200078e0215 */
[----:B------:R-:W-:Y:S01]  /*10010*/  ULDC UR12, c[0x0][0x2ec] ;  /* 0x0000bb00000c7ab9 */ /* 0x000fe20000000800 */
[----:B------:R-:W-:Y:S02]  /*10020*/  LEA R144, R144, UR4, 0x1 ;  /* 0x0000000490907c11 */ /* 0x000fe4000f8e08ff */
[C---:B--2---:R-:W-:Y:S02]  /*10030*/  VIADD R12, R2.reuse, 0x1 ;  /* 0x00000001020c7836 */ /* 0x044fe40000000000 */
[C---:B------:R-:W-:Y:S01]  /*10040*/  VIADD R0, R2.reuse, 0x8 ;  /* 0x0000000802007836 */ /* 0x040fe20000000000 */
[----:B------:R-:W-:Y:S01]  /*10050*/  LDSM.16.MT88.4 R76, [R144+0xd000] ;  /* 0x00d00000904c783b */ /* 0x000fe20000004200 */
[----:B------:R-:W-:Y:S01]  /*10060*/  VIADD R14, R2, 0x10 ;  /* 0x00000010020e7836 */ /* 0x000fe20000000000 */
[----:B------:R-:W-:Y:S01]  /*10070*/  ISETP.GE.AND P4, PT, R12, R3, PT ;  /* 0x000000030c00720c */ /* 0x000fe20003f86270 */
[----:B------:R-:W-:Y:S01]  /*10080*/  VIADD R28, R2, 0x21 ;  /* 0x00000021021c7836 */ /* 0x000fe20000000000 */
[----:B------:R-:W-:Y:S01]  /*10090*/  ISETP.GE.AND P1, PT, R12, R117, PT ;  /* 0x000000750c00720c */ /* 0x000fe20003f26270 */
[----:B------:R-:W-:Y:S01]  /*100a0*/  VIADD R12, R2, 0x9 ;  /* 0x00000009020c7836 */ /* 0x000fe20000000000 */
[----:B------:R-:W-:Y:S01]  /*100b0*/  ISETP.GE.AND P6, PT, R0, R3, PT ;  /* 0x000000030000720c */ /* 0x000fe20003fc6270 */
[----:B------:R-:W-:Y:S01]  /*100c0*/  VIADD R30, R2, 0x28 ;  /* 0x00000028021e7836 */ /* 0x000fe20000000000 */
[----:B------:R-:W-:Y:S01]  /*100d0*/  ISETP.GE.AND P3, PT, R0, R117, PT ;  /* 0x000000750000720c */ /* 0x000fe20003f66270 */
[----:B------:R-:W-:Y:S01]  /*100e0*/  VIADD R32, R2, 0x29 ;  /* 0x0000002902207836 */ /* 0x000fe20000000000 */
[----:B------:R-:W-:Y:S01]  /*100f0*/  FSEL R0, R62, -INF , !P4 ;  /* 0xff8000003e007808 */ /* 0x000fe20006000000 */
[----:B------:R-:W-:Y:S01]  /*10100*/  VIADD R46, R2, 0x31 ;  /* 0x00000031022e7836 */ /* 0x000fe20000000000 */
[----:B------:R-:W-:-:S02]  /*10110*/  ISETP.GE.AND P5, PT, R12, R3, PT ;  /* 0x000000030c00720c */ /* 0x000fc40003fa6270 */
[----:B------:R-:W-:Y:S01]  /*10120*/  ISETP.GE.AND P4, PT, R12, R117, PT ;  /* 0x000000750c00720c */ /* 0x000fe20003f86270 */
[----:B------:R-:W-:Y:S01]  /*10130*/  VIADD R12, R2, 0x11 ;  /* 0x00000011020c7836 */ /* 0x000fe20000000000 */
[----:B------:R-:W-:Y:S01]  /*10140*/  FSEL R23, R116, -INF , !P1 ;  /* 0xff80000074177808 */ /* 0x000fe20004800000 */
[----:B------:R-:W-:Y:S01]  /*10150*/  IMAD R116, R44, 0x2, R144 ;  /* 0x000000022c747824 */ /* 0x000fe200078e0290 */
[----:B------:R-:W-:Y:S02]  /*10160*/  FSEL R36, R119, -INF , !P6 ;  /* 0xff80000077247808 */ /* 0x000fe40007000000 */
[C---:B------:R-:W-:Y:S02]  /*10170*/  ISETP.GE.AND P1, PT, R14.reuse, R3, PT ;  /* 0x000000030e00720c */ /* 0x040fe40003f26270 */
[----:B------:R-:W-:Y:S01]  /*10180*/  ISETP.GE.AND P6, PT, R14, R117, PT ;  /* 0x000000750e00720c */ /* 0x000fe20003fc6270 */
[----:B------:R-:W-:Y:S01]  /*10190*/  VIADD R14, R2, 0x18 ;  /* 0x00000018020e7836 */ /* 0x000fe20000000000 */
[----:B------:R-:W-:Y:S01]  /*101a0*/  FSEL R21, R121, -INF , !P3 ;  /* 0xff80000079157808 */ /* 0x000fe20005800000 */
[----:B------:R-:W-:Y:S01]  /*101b0*/  LDSM.16.MT88.4 R100, [R116+0x9000] ;  /* 0x009000007464783b */ /* 0x000fe20000004200 */
[----:B------:R-:W-:-:S02]  /*101c0*/  FSEL R34, R120, -INF , !P5 ;  /* 0xff80000078227808 */ /* 0x000fc40006800000 */
[C---:B------:R-:W-:Y:S01]  /*101d0*/  ISETP.GE.AND P3, PT, R12.reuse, R3, PT ;  /* 0x000000030c00720c */ /* 0x040fe20003f66270 */
[----:B------:R-:W-:Y:S01]  /*101e0*/  LDSM.16.MT88.4 R84, [R116+0xb000] ;  /* 0x00b000007454783b */ /* 0x000fe20000004200 */
        /* <DEDUP_REMOVED lines=10> */
[----:B------:R-:W-:Y:S02]  /*10290*/  ISETP.GE.AND P3, PT, R12, R117, PT ;  /* 0x000000750c00720c */ /* 0x000fe40003f66270 */
[----:B------:R-:W-:Y:S02]  /*102a0*/  FSEL R9, R128, -INF , !P5 ;  /* 0xff80000080097808 */ /* 0x000fe40006800000 */
[----:B------:R-:W-:Y:S01]  /*102b0*/  FSEL R12, R48, -INF , !P4 ;  /* 0xff800000300c7808 */ /* 0x000fe20006000000 */
[----:B------:R-:W-:Y:S01]  /*102c0*/  VIADD R48, R2, 0x30 ;  /* 0x0000003002307836 */ /* 0x000fe20000000000 */
[----:B------:R-:W-:-:S02]  /*102d0*/  ISETP.GE.AND P5, PT, R14, R3, PT ;  /* 0x000000030e00720c */ /* 0x000fc40003fa6270 */
[----:B------:R-:W-:Y:S02]  /*102e0*/  ISETP.GE.AND P4, PT, R14, R117, PT ;  /* 0x000000750e00720c */ /* 0x000fe40003f86270 */
[----:B------:R-:W-:Y:S01]  /*102f0*/  FSEL R19, R50, -INF , !P1 ;  /* 0xff80000032137808 */ /* 0x000fe20004800000 */
[----:B------:R-:W-:Y:S01]  /*10300*/  VIADD R50, R2, 0x68 ;  /* 0x0000006802327836 */ /* 0x000fe20000000000 */
[----:B------:R-:W-:Y:S02]  /*10310*/  FSEL R14, R49, -INF , !P6 ;  /* 0xff800000310e7808 */ /* 0x000fe40007000000 */
[C---:B------:R-:W-:Y:S02]  /*10320*/  ISETP.GE.AND P1, PT, R28.reuse, R3, PT ;  /* 0x000000031c00720c */ /* 0x040fe40003f26270 */
[----:B------:R-:W-:Y:S02]  /*10330*/  ISETP.GE.AND P6, PT, R28, R117, PT ;  /* 0x000000751c00720c */ /* 0x000fe40003fc6270 */
[----:B------:R-:W-:-:S02]  /*10340*/  FSEL R28, R66, -INF , !P5 ;  /* 0xff800000421c7808 */ /* 0x000fc40006800000 */
[----:B------:R-:W-:Y:S02]  /*10350*/  FSEL R35, R92, -INF , !P4 ;  /* 0xff8000005c237808 */ /* 0x000fe40006000000 */
[----:B------:R-:W-:Y:S02]  /*10360*/  FSEL R17, R51, -INF , !P3 ;  /* 0xff80000033117808 */ /* 0x000fe40005800000 */
[----:B------:R-:W-:Y:S02]  /*10370*/  ISETP.GE.AND P5, PT, R30, R117, PT ;  /* 0x000000751e00720c */ /* 0x000fe40003fa6270 */
[-C--:B------:R-:W-:Y:S02]  /*10380*/  ISETP.GE.AND P4, PT, R32, R3.reuse, PT ;  /* 0x000000032000720c */ /* 0x080fe40003f86270 */
[----:B------:R-:W-:Y:S02]  /*10390*/  ISETP.GE.AND P3, PT, R30, R3, PT ;  /* 0x000000031e00720c */ /* 0x000fe40003f66270 */
[----:B------:R-:W-:-:S02]  /*103a0*/  FSEL R30, R67, -INF , !P1 ;  /* 0xff800000431e7808 */ /* 0x000fc40004800000 */
[----:B------:R-:W-:Y:S02]  /*103b0*/  ISETP.GE.AND P1, PT, R32, R117, PT ;  /* 0x000000752000720c */ /* 0x000fe40003f26270 */
[----:B------:R-:W-:Y:S02]  /*103c0*/  FSEL R31, R95, -INF , !P5 ;  /* 0xff8000005f1f7808 */ /* 0x000fe40006800000 */
[----:B-1----:R-:W-:Y:S02]  /*103d0*/  FSEL R162, R94, -INF , !P4 ;  /* 0xff8000005ea27808 */ /* 0x002fe40006000000 */
[----:B------:R-:W-:Y:S02]  /*103e0*/  FSEL R121, R93, -INF , !P6 ;  /* 0xff8000005d797808 */ /* 0x000fe40007000000 */
[----:B------:R-:W-:Y:S01]  /*103f0*/  FSEL R32, R112, -INF , !P3 ;  /* 0xff80000070207808 */ /* 0x000fe20005800000 */
[----:B------:R-:W-:Y:S01]  /*10400*/  LDSM.16.MT88.4 R92, [R144+0xb000] ;  /* 0x00b00000905c783b */ /* 0x000fe20000004200 */
        /* <DEDUP_REMOVED lines=10> */
[C---:B------:R-:W-:Y:S01]  /*104b0*/  ISETP.GE.AND P3, PT, R46.reuse, R3, PT ;  /* 0x000000032e00720c */ /* 0x040fe20003f66270 */
[----:B------:R-:W-:Y:S01]  /*104c0*/  LDSM.16.MT88.4 R108, [R144+0x9000] ;  /* 0x00900000906c783b */ /* 0x000fe20000004200 */
[----:B------:R-:W-:Y:S01]  /*104d0*/  ISETP.GE.AND P5, PT, R46, R117, PT ;  /* 0x000000752e00720c */ /* 0x000fe20003fa6270 */
[----:B------:R-:W-:Y:S01]  /*104e0*/  VIADD R46, R2, 0x40 ;  /* 0x00000040022e7836 */ /* 0x000fe20000000000 */
[C---:B------:R-:W-:Y:S02]  /*104f0*/  ISETP.GE.AND P1, PT, R48.reuse, R3, PT ;  /* 0x000000033000720c */ /* 0x040fe40003f26270 */
[----:B------:R-:W-:Y:S01]  /*10500*/  ISETP.GE.AND P6, PT, R48, R117, PT ;  /* 0x000000753000720c */ /* 0x000fe20003fc6270 */
[----:B------:R-:W-:Y:S01]  /*10510*/  VIADD R48, R2, 0x41 ;  /* 0x0000004102307836 */ /* 0x000fe20000000000 */
[----:B------:R-:W-:-:S02]  /*10520*/  FSEL R137, R137, -INF , !P4 ;  /* 0xff80000089897808 */ /* 0x000fc40006000000 */
[-C--:B------:R-:W-:Y:S02]  /*10530*/  ISETP.GE.AND P4, PT, R2, R3.reuse, PT ;  /* 0x000000030200720c */ /* 0x080fe40003f86270 */
[----:B------:R-:W-:Y:S02]  /*10540*/  FSEL R124, R104, -INF , !P1 ;  /* 0xff800000687c7808 */ /* 0x000fe40004800000 */
[----:B------:R-:W-:Y:S02]  /*10550*/  FSEL R135, R135, -INF , !P6 ;  /* 0xff80000087877808 */ /* 0x000fe40007000000 */
[C---:B------:R-:W-:Y:S02]  /*10560*/  ISETP.GE.AND P1, PT, R46.reuse, R3, PT ;  /* 0x000000032e00720c */ /* 0x040fe40003f26270 */
[----:B------:R-:W-:Y:S02]  /*10570*/  ISETP.GE.AND P6, PT, R46, R117, PT ;  /* 0x000000752e00720c */ /* 0x000fe40003fc6270 */
[----:B------:R-:W-:-:S02]  /*10580*/  FSEL R46, R60, -INF , !P4 ;  /* 0xff8000003c2e7808 */ /* 0x000fc40006000000 */
[----:B------:R-:W-:Y:S02]  /*10590*/  ISETP.GE.AND P4, PT, R48, R117, PT ;  /* 0x000000753000720c */ /* 0x000fe40003f86270 */
[----:B------:R-:W-:Y:S02]  /*105a0*/  FMNMX.FTZ R33, R46, R0, !PT ;  /* 0x000000002e217209 */ /* 0x000fe40007810000 */
[----:B------:R-:W-:Y:S02]  /*105b0*/  FSEL R161, R161, -INF , !P4 ;  /* 0xff800000a1a17808 */ /* 0x000fe40006000000 */
[----:B------:R-:W-:Y:S02]  /*105c0*/  FMNMX.FTZ R33, R36, R33, !PT ;  /* 0x0000002124217209 */ /* 0x000fe40007810000 */
[----:B------:R-:W-:Y:S02]  /*105d0*/  ISETP.GE.AND P4, PT, R2, R117, PT ;  /* 0x000000750200720c */ /* 0x000fe40003f86270 */
[----:B------:R-:W-:-:S02]  /*105e0*/  FMNMX.FTZ R33, R34, R33, !PT ;  /* 0x0000002122217209 */ /* 0x000fc40007810000 */
[----:B------:R-:W-:Y:S01]  /*105f0*/  FSEL R64, R40, -INF , !P3 ;  /* 0xff80000028407808 */ /* 0x000fe20005800000 */
[----:B------:R-:W-:Y:S01]  /*10600*/  VIADD R40, R2, 0x49 ;  /* 0x0000004902287836 */ /* 0x000fe20000000000 */
[----:B------:R-:W-:Y:S02]  /*10610*/  FMNMX.FTZ R33, R68, R33, !PT ;  /* 0x0000002144217209 */ /* 0x000fe40007810000 */
[----:B------:R-:W-:Y:S01]  /*10620*/  ISETP.GE.AND P3, PT, R48, R3, PT ;  /* 0x000000033000720c */ /* 0x000fe20003f66270 */
[----:B------:R-:W-:Y:S01]  /*10630*/  VIADD R48, R2, 0x48 ;  /* 0x0000004802307836 */ /* 0x000fe20000000000 */
[----:B------:R-:W-:Y:S02]  /*10640*/  FMNMX.FTZ R37, R38, R33, !PT ;  /* 0x0000002126257209 */ /* 0x000fe40007810000 */
[----:B------:R-:W-:Y:S02]  /*10650*/  FSEL R33, R63, -INF , !P4 ;  /* 0xff8000003f217808 */ /* 0x000fe40006000000 */
        /* <DEDUP_REMOVED lines=12> */
[----:B------:R-:W-:-:S02]  /*10720*/  FSEL R141, R43, -INF , !P6 ;  /* 0xff8000002b8d7808 */ /* 0x000fc40007000000 */
[----:B------:R-:W-:Y:S02]  /*10730*/  FMNMX.FTZ R54, R17, R54, !PT ;  /* 0x0000003611367209 */ /* 0x000fe40007810000 */
[----:B------:R-:W-:Y:S02]  /*10740*/  FSEL R160, R160, -INF , !P3 ;  /* 0xff800000a0a07808 */ /* 0x000fe40005800000 */
[----:B------:R-:W-:Y:S02]  /*10750*/  FMNMX.FTZ R37, R122, R37, !PT ;  /* 0x000000257a257209 */ /* 0x000fe40007810000 */
[----:B------:R-:W-:Y:S02]  /*10760*/  FMNMX.FTZ R54, R35, R54, !PT ;  /* 0x0000003623367209 */ /* 0x000fe40007810000 */
[C---:B------:R-:W-:Y:S02]  /*10770*/  ISETP.GE.AND P6, PT, R40.reuse, R3, PT ;  /* 0x000000032800720c */ /* 0x040fe40003fc6270 */
[----:B------:R-:W-:Y:S01]  /*10780*/  ISETP.GE.AND P3, PT, R40, R117, PT ;  /* 0x000000752800720c */ /* 0x000fe20003f66270 */
[----:B------:R-:W-:Y:S01]  /*10790*/  VIADD R40, R2, 0x51 ;  /* 0x0000005102287836 */ /* 0x000fe20000000000 */
[----:B------:R-:W-:-:S02]  /*107a0*/  FSEL R125, R41, -INF , !P5 ;  /* 0xff800000297d7808 */ /* 0x000fc40006800000 */
[----:B------:R-:W-:Y:S01]  /*107b0*/  FSEL R140, R42, -INF , !P1 ;  /* 0xff8000002a8c7808 */ /* 0x000fe20004800000 */
[----:B------:R-:W-:Y:S01]  /*107c0*/  VIADD R42, R2, 0x50 ;  /* 0x00000050022a7836 */ /* 0x000fe20000000000 */
[----:B------:R-:W-:Y:S02]  /*107d0*/  ISETP.GE.AND P5, PT, R48, R3, PT ;  /* 0x000000033000720c */ /* 0x000fe40003fa6270 */
[----:B------:R-:W-:Y:S02]  /*107e0*/  FMNMX.FTZ R37, R126, R37, !PT ;  /* 0x000000257e257209 */ /* 0x000fe40007810000 */
[----:B------:R-:W-:Y:S02]  /*107f0*/  FMNMX.FTZ R54, R121, R54, !PT ;  /* 0x0000003679367209 */ /* 0x000fe40007810000 */
[----:B------:R-:W-:Y:S02]  /*10800*/  FSEL R142, R142, -INF , !P6 ;  /* 0xff8000008e8e7808 */ /* 0x000fe40007000000 */
[----:B------:R-:W-:-:S02]  /*10810*/  FSEL R136, R136, -INF , !P5 ;  /* 0xff80000088887808 */ /* 0x000fc40006800000 */
[C---:B------:R-:W-:Y:S02]  /*10820*/  ISETP.GE.AND P4, PT, R40.reuse, R3, PT ;  /* 0x000000032800720c */ /* 0x040fe40003f86270 */
[----:B------:R-:W-:Y:S01]  /*10830*/  ISETP.GE.AND P6, PT, R40, R117, PT ;  /* 0x000000752800720c */ /* 0x000fe20003fc6270 */
[----:B------:R-:W-:Y:S01]  /*10840*/  VIADD R40, R2, 0x58 ;  /* 0x0000005802287836 */ /* 0x000fe20000000000 */
[----:B------:R-:W-:Y:S02]  /*10850*/  ISETP.GE.AND P5, PT, R42, R3, PT ;  /* 0x000000032a00720c */ /* 0x000fe40003fa6270 */
[----:B------:R-:W-:Y:S02]  /*10860*/  FMNMX.FTZ R37, R124, R37, !PT ;  /* 0x000000257c257209 */ /* 0x000fe40007810000 */
[----:B------:R-:W-:Y:S02]  /*10870*/  FMNMX.FTZ R54, R31, R54, !PT ;  /* 0x000000361f367209 */ /* 0x000fe40007810000 */
[----:B------:R-:W-:Y:S01]  /*10880*/  ISETP.GE.AND P1, PT, R48, R117, PT ;  /* 0x000000753000720c */ /* 0x000fe20003f26270 */
[----:B------:R-:W-:Y:S01]  /*10890*/  VIADD R48, R2, 0x69 ;  /* 0x0000006902307836 */ /* 0x000fe20000000000 */
[----:B------:R-:W-:-:S02]  /*108a0*/  FSEL R143, R143, -INF , !P3 ;  /* 0xff8000008f8f7808 */ /* 0x000fc40005800000 */
[----:B------:R-:W-:Y:S02]  /*108b0*/  FSEL R134, R134, -INF , !P5 ;  /* 0xff80000086867808 */ /* 0x000fe40006800000 */
[----:B------:R-:W-:Y:S02]  /*108c0*/  FMNMX.FTZ R37, R64, R37, !PT ;  /* 0x0000002540257209 */ /* 0x000fe40007810000 */
[----:B------:R-:W-:Y:S02]  /*108d0*/  FMNMX.FTZ R54, R119, R54, !PT ;  /* 0x0000003677367209 */ /* 0x000fe40007810000 */
[----:B------:R-:W-:Y:S02]  /*108e0*/  FSEL R159, R159, -INF , !P1 ;  /* 0xff8000009f9f7808 */ /* 0x000fe40004800000 */
[C---:B------:R-:W-:Y:S02]  /*108f0*/  ISETP.GE.AND P3, PT, R40.reuse, R3, PT ;  /* 0x000000032800720c */ /* 0x040fe40003f66270 */
[-C--:B------:R-:W-:Y:S01]  /*10900*/  ISETP.GE.AND P5, PT, R40, R117.reuse, PT ;  /* 0x000000752800720c */ /* 0x080fe20003fa6270 */
[----:B------:R-:W-:Y:S01]  /*10910*/  VIADD R40, R2, 0x59 ;  /* 0x0000005902287836 */ /* 0x000fe20000000000 */
        /* <DEDUP_REMOVED lines=12> */
[----:B------:R-:W-:Y:S02]  /*109e0*/  FSEL R130, R130, -INF , !P3 ;  /* 0xff80000082827808 */ /* 0x000fe40005800000 */
[----:B------:R-:W-:Y:S02]  /*109f0*/  FMNMX.FTZ R37, R136, R37, !PT ;  /* 0x0000002588257209 */ /* 0x000fe40007810000 */
[----:B------:R-:W-:Y:S02]  /*10a00*/  FMNMX.FTZ R54, R135, R54, !PT ;  /* 0x0000003687367209 */ /* 0x000fe40007810000 */
[----:B------:R-:W-:-:S02]  /*10a10*/  ISETP.GE.AND P6, PT, R40, R3, PT ;  /* 0x000000032800720c */ /* 0x000fc40003fc6270 */
[----:B------:R-:W-:Y:S01]  /*10a20*/  ISETP.GE.AND P3, PT, R40, R117, PT ;  /* 0x000000752800720c */ /* 0x000fe20003f66270 */
[----:B------:R-:W-:Y:S01]  /*10a30*/  VIADD R40, R2, 0x61 ;  /* 0x0000006102287836 */ /* 0x000fe20000000000 */
[----:B------:R-:W-:Y:S02]  /*10a40*/  FMNMX.FTZ R37, R142, R37, !PT ;  /* 0x000000258e257209 */ /* 0x000fe40007810000 */
[----:B------:R-:W-:Y:S02]  /*10a50*/  FMNMX.FTZ R54, R125, R54, !PT ;  /* 0x000000367d367209 */ /* 0x000fe40007810000 */
[----:B------:R-:W-:Y:S02]  /*10a60*/  FSEL R129, R129, -INF , !P5 ;  /* 0xff80000081817808 */ /* 0x000fe40006800000 */
[----:B------:R-:W-:Y:S02]  /*10a70*/  ISETP.GE.AND P5, PT, R40, R3, PT ;  /* 0x000000032800720c */ /* 0x000fe40003fa6270 */
[----:B------:R-:W-:-:S02]  /*10a80*/  FMNMX.FTZ R37, R134, R37, !PT ;  /* 0x0000002586257209 */ /* 0x000fc40007810000 */
[----:B------:R-:W-:Y:S02]  /*10a90*/  FMNMX.FTZ R54, R141, R54, !PT ;  /* 0x000000368d367209 */ /* 0x000fe40007810000 */
[----:B------:R-:W-:Y:S02]  /*10aa0*/  FSEL R66, R6, -INF , !P5 ;  /* 0xff80000006427808 */ /* 0x000fe40006800000 */
[----:B------:R-:W-:Y:S02]  /*10ab0*/  FMNMX.FTZ R37, R132, R37, !PT ;  /* 0x0000002584257209 */ /* 0x000fe40007810000 */
[----:B------:R-:W-:Y:S02]  /*10ac0*/  FMNMX.FTZ R6, R161, R54, !PT ;  /* 0x00000036a1067209 */ /* 0x000fe40007810000 */
[----:B------:R-:W-:Y:S01]  /*10ad0*/  FSEL R128, R4, -INF , !P1 ;  /* 0xff80000004807808 */ /* 0x000fe20004800000 */
        /* <DEDUP_REMOVED lines=8> */
[----:B------:R-:W-:Y:S02]  /*10b60*/  FMNMX.FTZ R7, R120, R7, !PT ;  /* 0x0000000778077209 */ /* 0x000fe40007810000 */
[----:B------:R-:W-:Y:S02]  /*10b70*/  FMNMX.FTZ R6, R133, R6, !PT ;  /* 0x0000000685067209 */ /* 0x000fe40007810000 */
[----:B------:R-:W-:Y:S02]  /*10b80*/  FSEL R26, R26, -INF , !P4 ;  /* 0xff8000001a1a7808 */ /* 0x000fe40006000000 */
[-C--:B------:R-:W-:Y:S02]  /*10b90*/  ISETP.GE.AND P4, PT, R42, R3.reuse, PT ;  /* 0x000000032a00720c */ /* 0x080fe40003f86270 */
[----:B------:R-:W-:Y:S02]  /*10ba0*/  ISETP.GE.AND P5, PT, R48, R3, PT ;  /* 0x000000033000720c */ /* 0x000fe40003fa6270 */
[----:B------:R-:W-:-:S02]  /*10bb0*/  FMNMX.FTZ R7, R66, R7, !PT ;  /* 0x0000000742077209 */ /* 0x000fc40007810000 */
[----:B------:R-:W-:Y:S02]  /*10bc0*/  FMNMX.FTZ R6, R131, R6, !PT ;  /* 0x0000000683067209 */ /* 0x000fe40007810000 */
[----:B------:R-:W-:Y:S01]  /*10bd0*/  ISETP.GE.AND P1, PT, R40, R117, PT ;  /* 0x000000752800720c */ /* 0x000fe20003f26270 */
[----:B------:R-:W-:Y:S01]  /*10be0*/  VIADD R40, R2, 0x71 ;  /* 0x0000007102287836 */ /* 0x000fe20000000000 */
[----:B------:R-:W-:Y:S01]  /*10bf0*/  FSEL R62, R22, -INF , !P4 ;  /* 0xff800000163e7808 */ /* 0x000fe20006000000 */
[----:B------:R-:W-:Y:S01]  /*10c00*/  VIADD R2, R2, 0x79 ;  /* 0x0000007902027836 */ /* 0x000fe20000000000 */
[----:B------:R-:W-:Y:S02]  /*10c10*/  ISETP.GE.AND P4, PT, R4, R3, PT ;  /* 0x000000030400720c */ /* 0x000fe40003f86270 */
[----:B------:R-:W-:Y:S02]  /*10c20*/  FSEL R24, R24, -INF , !P5 ;  /* 0xff80000018187808 */ /* 0x000fe40006800000 */
[----:B------:R-:W-:-:S02]  /*10c30*/  FMNMX.FTZ R7, R26, R7, !PT ;  /* 0x000000071a077209 */ /* 0x000fc40007810000 */
[----:B------:R-:W-:Y:S02]  /*10c40*/  FMNMX.FTZ R6, R129, R6, !PT ;  /* 0x0000000681067209 */ /* 0x000fe40007810000 */
[----:B------:R-:W-:Y:S02]  /*10c50*/  FSEL R58, R27, -INF , !P4 ;  /* 0xff8000001b3a7808 */ /* 0x000fe40006000000 */
[----:B------:R-:W-:Y:S02]  /*10c60*/  ISETP.GE.AND P5, PT, R40, R3, PT ;  /* 0x000000032800720c */ /* 0x000fe40003fa6270 */
        /* <DEDUP_REMOVED lines=9> */
[----:B------:R-:W-:Y:S02]  /*10d00*/  ISETP.GE.AND P5, PT, R2, R3, PT ;  /* 0x000000030200720c */ /* 0x000fe40003fa6270 */
[----:B------:R-:W-:Y:S02]  /*10d10*/  FMNMX.FTZ R7, R60, R7, !PT ;  /* 0x000000073c077209 */ /* 0x000fe40007810000 */
[----:B------:R-:W-:Y:S02]  /*10d20*/  ISETP.GE.AND P1, PT, R48, R117, PT ;  /* 0x000000753000720c */ /* 0x000fe40003f26270 */
        /* <DEDUP_REMOVED lines=11> */
[-C--:B------:R-:W-:Y:S02]  /*10de0*/  ISETP.GE.AND P3, PT, R4, R117.reuse, PT ;  /* 0x000000750400720c */ /* 0x080fe40003f66270 */
[----:B------:R-:W-:Y:S02]  /*10df0*/  FSEL R61, R15, -INF , !P1 ;  /* 0xff8000000f3d7808 */ /* 0x000fe40004800000 */
[----:B------:R-:W-:Y:S02]  /*10e00*/  FMNMX.FTZ R10, R63, R10, !PT ;  /* 0x0000000a3f0a7209 */ /* 0x000fe40007810000 */
[----:B------:R-:W-:Y:S02]  /*10e10*/  ISETP.GE.AND P1, PT, R2, R117, PT ;  /* 0x000000750200720c */ /* 0x000fe40003f26270 */
[----:B------:R-:W-:Y:S02]  /*10e20*/  FSEL R59, R59, -INF , !P3 ;  /* 0xff8000003b3b7808 */ /* 0x000fe40005800000 */
[----:B------:R-:W-:-:S02]  /*10e30*/  FMNMX.FTZ R10, R61, R10, !PT ;  /* 0x0000000a3d0a7209 */ /* 0x000fc40007810000 */
        /* <DEDUP_REMOVED lines=22> */
[----:B-1----:R-:W-:Y:S01]  /*10fa0*/  FMNMX.FTZ R0, R5, R4, !PT ;  /* 0x0000000405007209 */ /* 0x002fe20007810000 */
[--C-:B------:R-:W-:Y:S01]  /*10fb0*/  FFMA.FTZ R32, R32, UR12, -R55.reuse ;  /* 0x0000000c20207c23 */ /* 0x100fe20008010837 */
[----:B------:R-:W1:Y:S01]  /*10fc0*/  LDSM.16.MT88.4 R4, [R116+0xd000] ;  /* 0x00d000007404783b */ /* 0x000e620000004200 */
[--C-:B------:R-:W-:Y:S01]  /*10fd0*/  FFMA.FTZ R29, R162, UR12, -R55.reuse ;  /* 0x0000000ca21d7c23 */ /* 0x100fe20008010837 */
[C---:B------:R-:W-:Y:S01]  /*10fe0*/  FSETP.NEU.FTZ.AND P1, PT, R0.reuse, -INF , PT ;  /* 0xff8000000000780b */ /* 0x040fe20003f3d000 */
[----:B------:R-:W-:Y:S01]  /*10ff0*/  FMUL.FTZ R50, R0, UR12 ;  /* 0x0000000c00327c20 */ /* 0x000fe20008410000 */
[----:B------:R-:W2:Y:S01]  /*11000*/  MUFU.EX2 R54, R54 ;  /* 0x0000003600367308 */ /* 0x000ea20000000800 */
[--C-:B------:R-:W-:Y:S01]  /*11010*/  FFMA.FTZ R122, R122, UR12, -R55.reuse ;  /* 0x0000000c7a7a7c23 */ /* 0x100fe20008010837 */
[--C-:B------:R-:W-:Y:S01]  /*11020*/  FFMA.FTZ R64, R64, UR12, -R55.reuse ;  /* 0x0000000c40407c23 */ /* 0x100fe20008010837 */
[--C-:B------:R-:W-:Y:S01]  /*11030*/  FFMA.FTZ R140, R140, UR12, -R55.reuse ;  /* 0x0000000c8c8c7c23 */ /* 0x100fe20008010837 */
[----:B------:R-:W-:Y:S01]  /*11040*/  FSEL R50, R50, RZ, P1 ;  /* 0x000000ff32327208 */ /* 0x000fe20000800000 */
        /* <DEDUP_REMOVED lines=9> */
[----:B------:R-:W3:Y:S01]  /*110e0*/  LDSM.16.MT88.4 R12, [R116+0x9400] ;  /* 0x00940000740c783b */ /* 0x000ee20000004200 */
[--C-:B------:R-:W-:Y:S01]  /*110f0*/  FFMA.FTZ R38, R9, UR12, -R50.reuse ;  /* 0x0000000c09267c23 */ /* 0x100fe20008010832 */
[----:B------:R-:W4:Y:S01]  /*11100*/  MUFU.EX2 R45, R45 ;  /* 0x0000002d002d7308 */ /* 0x000f220000000800 */
[----:B--2---:R-:W-:Y:S01]  /*11110*/  F2FP.F16.F32.PACK_AB R68, R51, R54 ;  /* 0x000000363344723e */ /* 0x004fe200000000ff */
[--C-:B------:R-:W-:Y:S01]  /*11120*/  FFMA.FTZ R39, R19, UR12, -R50.reuse ;  /* 0x0000000c13277c23 */ /* 0x100fe20008010832 */
[--C-:B------:R-:W-:Y:S01]  /*11130*/  FFMA.FTZ R36, R17, UR12, -R50.reuse ;  /* 0x0000000c11247c23 */ /* 0x100fe20008010832 */
[----:B------:R-:W2:Y:S01]  /*11140*/  LDSM.16.MT88.4 R8, [R144+0xb400] ;  /* 0x00b400009008783b */ /* 0x000ea20000004200 */
[--C-:B------:R-:W-:Y:S01]  /*11150*/  FFMA.FTZ R33, R30, UR12, -R55.reuse ;  /* 0x0000000c1e217c23 */ /* 0x100fe20008010837 */
[--C-:B------:R-:W-:Y:S01]  /*11160*/  FFMA.FTZ R35, R35, UR12, -R50.reuse ;  /* 0x0000000c23237c23 */ /* 0x100fe20008010832 */
[--C-:B------:R-:W-:Y:S01]  /*11170*/  FFMA.FTZ R30, R121, UR12, -R50.reuse ;  /* 0x0000000c791e7c23 */ /* 0x100fe20008010832 */
[----:B------:R-:W-:Y:S01]  /*11180*/  MUFU.EX2 R48, R48 ;  /* 0x0000003000307308 */ /* 0x000fe20000000800 */
[----:B------:R-:W5:Y:S01]  /*11190*/  LDSM.16.MT88.4 R20, [R144+0x9400] ;  /* 0x009400009014783b */ /* 0x000f620000004200 */
[--C-:B------:R-:W-:Y:S01]  /*111a0*/  FFMA.FTZ R31, R31, UR12, -R50.reuse ;  /* 0x0000000c1f1f7c23 */ /* 0x100fe20008010832 */
[--C-:B------:R-:W-:Y:S01]  /*111b0*/  FFMA.FTZ R28, R119, UR12, -R50.reuse ;  /* 0x0000000c771c7c23 */ /* 0x100fe20008010832 */
[--C-:B------:R-:W-:Y:S01]  /*111c0*/  FFMA.FTZ R121, R126, UR12, -R55.reuse ;  /* 0x0000000c7e797c23 */ /* 0x100fe20008010837 */
[----:B------:R-:W5:Y:S01]  /*111d0*/  LDSM.16.MT88.4 R16, [R116+0xb400] ;  /* 0x00b400007410783b */ /* 0x000f620000004200 */
[--C-:B------:R-:W-:Y:S01]  /*111e0*/  FFMA.FTZ R119, R124, UR12, -R55.reuse ;  /* 0x0000000c7c777c23 */ /* 0x100fe20008010837 */
[--C-:B------:R-:W-:Y:S01]  /*111f0*/  FFMA.FTZ R123, R123, UR12, -R50.reuse ;  /* 0x0000000c7b7b7c23 */ /* 0x100fe20008010832 */
[----:B------:R-:W1:Y:S01]  /*11200*/  MUFU.EX2 R49, R49 ;  /* 0x0000003100317308 */ /* 0x000e620000000800 */
        /* <DEDUP_REMOVED lines=32> */
[----:B----4-:R-:W-:Y:S01]  /*11410*/  F2FP.F16.F32.PACK_AB R71, R44, R47 ;  /* 0x0000002f2c47723e */ /* 0x010fe200000000ff */
[----:B------:R-:W-:Y:S01]  /*11420*/  FFMA.FTZ R58, R58, UR12, -R55 ;  /* 0x0000000c3a3a7c23 */ /* 0x000fe20008010837 */
[--C-:B------:R-:W-:Y:S01]  /*11430*/  FFMA.FTZ R63, R63, UR12, -R50.reuse ;  /* 0x0000000c3f3f7c23 */ /* 0x100fe20008010832 */
[--C-:B------:R-:W-:Y:S01]  /*11440*/  FFMA.FTZ R61, R61, UR12, -R50.reuse ;  /* 0x0000000c3d3d7c23 */ /* 0x100fe20008010832 */
[--C-:B------:R-:W-:Y:S01]  /*11450*/  FFMA.FTZ R56, R59, UR12, -R50.reuse ;  /* 0x0000000c3b387c23 */ /* 0x100fe20008010832 */
[----:B------:R-:W-:Y:S01]  /*11460*/  FFMA.FTZ R57, R57, UR12, -R50 ;  /* 0x0000000c39397c23 */ /* 0x000fe20008010832 */
[----:B------:R-:W-:Y:S01]  /*11470*/  FADD.FTZ R59, R54, R51 ;  /* 0x00000033363b7221 */ /* 0x000fe20000010000 */
[C---:B------:R-:W-:Y:S01]  /*11480*/  HMMA.16816.F32 R104, R68.reuse, R100, RZ ;  /* 0x000000644468723c */ /* 0x040fe200000018ff */
[----:B------:R-:W-:Y:S01]  /*11490*/  MUFU.EX2 R40, R40 ;  /* 0x0000002800287308 */ /* 0x000fe20000000800 */
[----:B------:R-:W-:Y:S01]  /*114a0*/  FADD.FTZ R48, R48, R49 ;  /* 0x0000003130307221 */ /* 0x000fe20000010000 */
[----:B------:R-:W-:Y:S03]  /*114b0*/  LDSM.16.MT88.4 R24, [R144+0xa800] ;  /* 0x00a800009018783b */ /* 0x000fe60000004200 */
[----:B------:R-:W-:Y:S01]  /*114c0*/  HMMA.16816.F32 R100, R68, R102, RZ ;  /* 0x000000664464723c */ /* 0x000fe200000018ff */
[----:B------:R-:W-:-:S02]  /*114d0*/  FADD.FTZ R47, R47, R48 ;  /* 0x000000302f2f7221 */ /* 0x000fc40000010000 */
[----:B------:R-:W-:Y:S02]  /*114e0*/  MUFU.EX2 R37, R37 ;  /* 0x0000002500257308 */ /* 0x000fe40000000800 */
[----:B------:R-:W-:Y:S01]  /*114f0*/  FADD.FTZ R44, R44, R47 ;  /* 0x0000002f2c2c7221 */ /* 0x000fe20000010000 */
[C---:B------:R-:W-:Y:S05]  /*11500*/  HMMA.16816.F32 R112, R68.reuse, R108, RZ ;  /* 0x0000006c4470723c */ /* 0x040fea00000018ff */
[----:B------:R-:W-:Y:S01]  /*11510*/  MUFU.EX2 R43, R43 ;  /* 0x0000002b002b7308 */ /* 0x000fe20000000800 */
[C---:B------:R-:W-:Y:S06]  /*11520*/  HMMA.16816.F32 R96, R68.reuse, R92, RZ ;  /* 0x0000005c4460723c */ /* 0x040fec00000018ff */
[C---:B------:R-:W-:Y:S01]  /*11530*/  HMMA.16816.F32 R88, R68.reuse, R84, RZ ;  /* 0x000000544458723c */ /* 0x040fe200000018ff */
[----:B------:R-:W4:Y:S05]  /*11540*/  MUFU.EX2 R38, R38 ;  /* 0x0000002600267308 */ /* 0x000f2a0000000800 */
[C---:B------:R-:W-:Y:S03]  /*11550*/  HMMA.16816.F32 R80, R68.reuse, R76, RZ ;  /* 0x0000004c4450723c */ /* 0x040fe600000018ff */
[----:B------:R-:W-:Y:S03]  /*11560*/  MUFU.EX2 R39, R39 ;  /* 0x0000002700277308 */ /* 0x000fe60000000800 */
[C---:B------:R-:W-:Y:S05]  /*11570*/  HMMA.16816.F32 R108, R68.reuse, R110, RZ ;  /* 0x0000006e446c723c */ /* 0x040fea00000018ff */
[----:B------:R-:W3:Y:S01]  /*11580*/  MUFU.EX2 R36, R36 ;  /* 0x0000002400247308 */ /* 0x000ee20000000800 */
        /* <DEDUP_REMOVED lines=8> */
[----:B-1----:R-:W-:-:S02]  /*11610*/  F2FP.F16.F32.PACK_AB R4, R41, R42 ;  /* 0x0000002a2904723e */ /* 0x002fc400000000ff */
[----:B----4-:R-:W-:Y:S01]  /*11620*/  F2FP.F16.F32.PACK_AB R5, R38, R43 ;  /* 0x0000002b2605723e */ /* 0x010fe200000000ff */
[----:B------:R-:W-:-:S03]  /*11630*/  FADD.FTZ R43, R43, R44 ;  /* 0x0000002c2b2b7221 */ /* 0x000fc60000010000 */
[----:B------:R-:W-:Y:S01]  /*11640*/  F2FP.F16.F32.PACK_AB R6, R37, R40 ;  /* 0x000000282506723e */ /* 0x000fe200000000ff */
[----:B------:R-:W1:Y:S01]  /*11650*/  MUFU.EX2 R29, R29 ;  /* 0x0000001d001d7308 */ /* 0x000e620000000800 */
[----:B---3--:R-:W-:Y:S01]  /*11660*/  F2FP.F16.F32.PACK_AB R7, R36, R39 ;  /* 0x000000272407723e */ /* 0x008fe200000000ff */
[----:B------:R-:W-:-:S04]  /*11670*/  FADD.FTZ R38, R38, R43 ;  /* 0x0000002b26267221 */ /* 0x000fc80000010000 */
[----:B------:R-:W-:Y:S02]  /*11680*/  FADD.FTZ R39, R39, R38 ;  /* 0x0000002627277221 */ /* 0x000fe40000010000 */
[----:B------:R-:W-:Y:S01]  /*11690*/  HMMA.16816.F32 R104, R4, R12, R104 ;  /* 0x0000000c0468723c */ /* 0x000fe20000001868 */
[----:B------:R-:W-:Y:S01]  /*116a0*/  MUFU.EX2 R35, R35 ;  /* 0x0000002300237308 */ /* 0x000fe20000000800 */
[----:B------:R-:W-:-:S04]  /*116b0*/  FADD.FTZ R36, R36, R39 ;  /* 0x0000002724247221 */ /* 0x000fc80000010000 */
[C---:B------:R-:W-:Y:S01]  /*116c0*/  HMMA.16816.F32 R100, R4.reuse, R14, R100 ;  /* 0x0000000e0464723c */ /* 0x040fe20000001864 */
[----:B------:R-:W3:Y:S02]  /*116d0*/  LDSM.16.MT88.4 R12, [R144+0xd400] ;  /* 0x00d40000900c783b */ /* 0x000ee40000004200 */
[----:B------:R-:W4:Y:S03]  /*116e0*/  MUFU.EX2 R30, R30 ;  /* 0x0000001e001e7308 */ /* 0x000f260000000800 */
[C---:B--2---:R-:W-:Y:S05]  /*116f0*/  HMMA.16816.F32 R96, R4.reuse, R8, R96 ;  /* 0x000000080460723c */ /* 0x044fea0000001860 */
[----:B------:R-:W-:Y:S01]  /*11700*/  MUFU.EX2 R31, R31 ;  /* 0x0000001f001f7308 */ /* 0x000fe20000000800 */
[C---:B------:R-:W-:Y:S01]  /*11710*/  HMMA.16816.F32 R92, R4.reuse, R10, R92 ;  /* 0x0000000a045c723c */ /* 0x040fe2000000185c */
[----:B------:R-:W2:Y:S05]  /*11720*/  LDSM.16.MT88.4 R8, [R116+0xd400] ;  /* 0x00d400007408783b */ /* 0x000eaa0000004200 */
[C---:B-----5:R-:W-:Y:S01]  /*11730*/  HMMA.16816.F32 R112, R4.reuse, R20, R112 ;  /* 0x000000140470723c */ /* 0x060fe20000001870 */
        /* <DEDUP_REMOVED lines=8> */
[C---:B---3--:R-:W-:Y:S01]  /*117c0*/  HMMA.16816.F32 R80, R4.reuse, R12, R80 ;  /* 0x0000000c0450723c */ /* 0x048fe20000001850 */
[----:B------:R-:W-:Y:S05]  /*117d0*/  MUFU.EX2 R119, R119 ;  /* 0x0000007700777308 */ /* 0x000fea0000000800 */
[C---:B------:R-:W-:Y:S01]  /*117e0*/  HMMA.16816.F32 R76, R4.reuse, R14, R76 ;  /* 0x0000000e044c723c */ /* 0x040fe2000000184c */
[----:B------:R-:W3:Y:S02]  /*117f0*/  LDSM.16.MT88.4 R12, [R116+0x9800] ;  /* 0x00980000740c783b */ /* 0x000ee40000004200 */
[----:B------:R-:W3:Y:S03]  /*11800*/  MUFU.EX2 R64, R64 ;  /* 0x0000004000407308 */ /* 0x000ee60000000800 */
[C---:B--2---:R-:W-:Y:S05]  /*11810*/  HMMA.16816.F32 R72, R4.reuse, R8, R72 ;  /* 0x000000080448723c */ /* 0x044fea0000001848 */
[----:B------:R-:W-:Y:S01]  /*11820*/  MUFU.EX2 R123, R123 ;  /* 0x0000007b007b7308 */ /* 0x000fe20000000800 */
[----:B------:R-:W-:Y:S01]  /*11830*/  HMMA.16816.F32 R68, R4, R10, R68 ;  /* 0x0000000a0444723c */ /* 0x000fe20000001844 */
[----:B------:R-:W2:Y:S06]  /*11840*/  LDSM.16.MT88.4 R8, [R144+0xb800] ;  /* 0x00b800009008783b */ /* 0x000eac0000004200 */
[----:B------:R-:W-:Y:S01]  /*11850*/  F2FP.F16.F32.PACK_AB R4, R33, R34 ;  /* 0x000000222104723e */ /* 0x000fe200000000ff */
[----:B------:R-:W2:Y:S01]  /*11860*/  MUFU.EX2 R124, R124 ;  /* 0x0000007c007c7308 */ /* 0x000ea20000000800 */
[----:B-1----:R-:W-:-:S02]  /*11870*/  F2FP.F16.F32.PACK_AB R6, R29, R32 ;  /* 0x000000201d06723e */ /* 0x002fc400000000ff */
[----:B----4-:R-:W-:Y:S01]  /*11880*/  F2FP.F16.F32.PACK_AB R5, R30, R35 ;  /* 0x000000231e05723e */ /* 0x010fe200000000ff */
[----:B------:R-:W-:Y:S01]  /*11890*/  FADD.FTZ R35, R35, R36 ;  /* 0x0000002423237221 */ /* 0x000fe20000010000 */
[----:B-----5:R-:W-:-:S03]  /*118a0*/  F2FP.F16.F32.PACK_AB R7, R28, R31 ;  /* 0x0000001f1c07723e */ /* 0x020fc600000000ff */
[----:B------:R-:W-:Y:S01]  /*118b0*/  MUFU.EX2 R126, R126 ;  /* 0x0000007e007e7308 */ /* 0x000fe20000000800 */
[----:B------:R-:W-:-:S03]  /*118c0*/  FADD.FTZ R30, R30, R35 ;  /* 0x000000231e1e7221 */ /* 0x000fc60000010000 */
[----:B------:R-:W-:Y:S01]  /*118d0*/  HMMA.16816.F32 R112, R4, R20, R112 ;  /* 0x000000140470723c */ /* 0x000fe20000001870 */
[----:B------:R-:W-:-:S03]  /*118e0*/  FADD.FTZ R31, R31, R30 ;  /* 0x0000001e1f1f7221 */ /* 0x000fc60000010000 */
[----:B------:R-:W1:Y:S01]  /*118f0*/  MUFU.EX2 R125, R125 ;  /* 0x0000007d007d7308 */ /* 0x000e620000000800 */
[----:B------:R-:W-:Y:S01]  /*11900*/  FADD.FTZ R28, R28, R31 ;  /* 0x0000001f1c1c7221 */ /* 0x000fe20000010000 */
[C---:B------:R-:W-:Y:S01]  /*11910*/  HMMA.16816.F32 R108, R4.reuse, R22, R108 ;  /* 0x00000016046c723c */ /* 0x040fe2000000186c */
[----:B------:R-:W-:Y:S05]  /*11920*/  LDSM.16.MT88.4 R20, [R144+0x9c00] ;  /* 0x009c00009014783b */ /* 0x000fea0000004200 */
[C---:B---3--:R-:W-:Y:S01]  /*11930*/  HMMA.16816.F32 R104, R4.reuse, R12, R104 ;  /* 0x0000000c0468723c */ /* 0x048fe20000001868 */
[----:B------:R-:W-:Y:S05]  /*11940*/  MUFU.EX2 R140, R140 ;  /* 0x0000008c008c7308 */ /* 0x000fea0000000800 */
[C---:B------:R-:W-:Y:S01]  /*11950*/  HMMA.16816.F32 R100, R4.reuse, R14, R100 ;  /* 0x0000000e0464723c */ /* 0x040fe20000001864 */
[----:B------:R-:W3:Y:S02]  /*11960*/  LDSM.16.MT88.4 R12, [R144+0xd800] ;  /* 0x00d80000900c783b */ /* 0x000ee40000004200 */
[----:B------:R-:W4:Y:S03]  /*11970*/  MUFU.EX2 R137, R137 ;  /* 0x0000008900897308 */ /* 0x000f260000000800 */
[C---:B--2---:R-:W-:Y:S05]  /*11980*/  HMMA.16816.F32 R96, R4.reuse, R8, R96 ;  /* 0x000000080460723c */ /* 0x044fea0000001860 */
[----:B------:R-:W-:Y:S01]  /*11990*/  MUFU.EX2 R136, R136 ;  /* 0x0000008800887308 */ /* 0x000fe20000000800 */
[C---:B------:R-:W-:Y:S01]  /*119a0*/  HMMA.16816.F32 R92, R4.reuse, R10, R92 ;  /* 0x0000000a045c723c */ /* 0x040fe2000000185c */
[----:B------:R-:W2:Y:S05]  /*119b0*/  LDSM.16.MT88.4 R8, [R116+0xd800] ;  /* 0x00d800007408783b */ /* 0x000eaa0000004200 */
[C---:B------:R-:W-:Y:S01]  /*119c0*/  HMMA.16816.F32 R88, R4.reuse, R16, R88 ;  /* 0x000000100458723c */ /* 0x040fe20000001858 */
[----:B------:R-:W5:Y:S05]  /*119d0*/  MUFU.EX2 R135, R135 ;  /* 0x0000008700877308 */ /* 0x000f6a0000000800 */
[C---:B------:R-:W-:Y:S01]  /*119e0*/  HMMA.16816.F32 R84, R4.reuse, R18, R84 ;  /* 0x000000120454723c */ /* 0x040fe20000001854 */
[----:B------:R-:W-:Y:S02]  /*119f0*/  LDSM.16.MT88.4 R16, [R116+0xbc00] ;  /* 0x00bc00007410783b */ /* 0x000fe40000004200 */
[----:B------:R-:W-:Y:S08]  /*11a00*/  MUFU.EX2 R141, R141 ;  /* 0x0000008d008d7308 */ /* 0x000ff00000000800 */
[----:B------:R-:W5:Y:S01]  /*11a10*/  MUFU.EX2 R142, R142 ;  /* 0x0000008e008e7308 */ /* 0x000f620000000800 */
[C---:B---3--:R-:W-:Y:S07]  /*11a20*/  HMMA.16816.F32 R80, R4.reuse, R12, R80 ;  /* 0x0000000c0450723c */ /* 0x048fee0000001850 */
[----:B------:R-:W-:Y:S01]  /*11a30*/  MUFU.EX2 R160, R160 ;  /* 0x000000a000a07308 */ /* 0x000fe20000000800 */
[C---:B------:R-:W-:Y:S01]  /*11a40*/  HMMA.16816.F32 R76, R4.reuse, R14, R76 ;  /* 0x0000000e044c723c */ /* 0x040fe2000000184c */
[----:B------:R-:W3:Y:S06]  /*11a50*/  LDSM.16.MT88.4 R12, [R116+0x9c00] ;  /* 0x009c0000740c783b */ /* 0x000eec0000004200 */
[----:B------:R-:W5:Y:S01]  /*11a60*/  MUFU.EX2 R143, R143 ;  /* 0x0000008f008f7308 */ /* 0x000f620000000800 */
[C---:B--2---:R-:W-:Y:S06]  /*11a70*/  HMMA.16816.F32 R72, R4.reuse, R8, R72 ;  /* 0x000000080448723c */ /* 0x044fec0000001848 */
[----:B------:R-:W-:Y:S01]  /*11a80*/  HMMA.16816.F32 R68, R4, R10, R68 ;  /* 0x0000000a0444723c */ /* 0x000fe20000001844 */
[----:B------:R-:W2:Y:S01]  /*11a90*/  LDSM.16.MT88.4 R8, [R144+0xbc00] ;  /* 0x00bc00009008783b */ /* 0x000ea20000004200 */
[----:B------:R-:W-:Y:S05]  /*11aa0*/  MUFU.EX2 R159, R159 ;  /* 0x0000009f009f7308 */ /* 0x000fea0000000800 */
[----:B------:R-:W-:-:S02]  /*11ab0*/  F2FP.F16.F32.PACK_AB R4, R121, R122 ;  /* 0x0000007a7904723e */ /* 0x000fc400000000ff */
[----:B------:R-:W-:Y:S01]  /*11ac0*/  F2FP.F16.F32.PACK_AB R6, R64, R119 ;  /* 0x000000774006723e */ /* 0x000fe200000000ff */
[----:B------:R-:W5:Y:S01]  /*11ad0*/  MUFU.EX2 R132, R132 ;  /* 0x0000008400847308 */ /* 0x000f620000000800 */
[----:B------:R-:W-:Y:S01]  /*11ae0*/  F2FP.F16.F32.PACK_AB R5, R124, R123 ;  /* 0x0000007b7c05723e */ /* 0x000fe200000000ff */
[----:B------:R-:W-:Y:S01]  /*11af0*/  FADD.FTZ R123, R123, R28 ;  /* 0x0000001c7b7b7221 */ /* 0x000fe20000010000 */
[----:B-1----:R-:W-:-:S03]  /*11b00*/  F2FP.F16.F32.PACK_AB R7, R125, R126 ;  /* 0x0000007e7d07723e */ /* 0x002fc600000000ff */
[----:B------:R-:W-:Y:S02]  /*11b10*/  FADD.FTZ R123, R124, R123 ;  /* 0x0000007b7c7b7221 */ /* 0x000fe40000010000 */
[----:B------:R-:W-:Y:S02]  /*11b20*/  MUFU.EX2 R130, R130 ;  /* 0x0000008200827308 */ /* 0x000fe40000000800 */
[----:B------:R-:W-:Y:S01]  /*11b30*/  HMMA.16816.F32 R112, R4, R20, R112 ;  /* 0x000000140470723c */ /* 0x000fe20000001870 */
[----:B------:R-:W-:-:S04]  /*11b40*/  FADD.FTZ R126, R126, R123 ;  /* 0x0000007b7e7e7221 */ /* 0x000fc80000010000 */
[----:B------:R-:W-:Y:S01]  /*11b50*/  FADD.FTZ R126, R125, R126 ;  /* 0x0000007e7d7e7221 */ /* 0x000fe20000010000 */
[C---:B------:R-:W-:Y:S01]  /*11b60*/  HMMA.16816.F32 R108, R4.reuse, R22, R108 ;  /* 0x00000016046c723c */ /* 0x040fe2000000186c */
[----:B------:R-:W-:Y:S01]  /*11b70*/  LDSM.16.MT88.4 R20, [R144+0xa000] ;  /* 0x00a000009014783b */ /* 0x000fe20000004200 */
[----:B------:R-:W1:Y:S04]  /*11b80*/  MUFU.EX2 R161, R161 ;  /* 0x000000a100a17308 */ /* 0x000e680000000800 */
[C---:B---3--:R-:W-:Y:S04]  /*11b90*/  HMMA.16816.F32 R104, R4.reuse, R12, R104 ;  /* 0x0000000c0468723c */ /* 0x048fe80000001868 */
[----:B------:R-:W-:Y:S02]  /*11ba0*/  MUFU.EX2 R128, R128 ;  /* 0x0000008000807308 */ /* 0x000fe40000000800 */
[C---:B------:R-:W-:Y:S01]  /*11bb0*/  HMMA.16816.F32 R100, R4.reuse, R14, R100 ;  /* 0x0000000e0464723c */ /* 0x040fe20000001864 */
[----:B------:R-:W3:Y:S05]  /*11bc0*/  LDSM.16.MT88.4 R12, [R144+0xdc00] ;  /* 0x00dc0000900c783b */ /* 0x000eea0000004200 */
[C---:B--2---:R-:W-:Y:S01]  /*11bd0*/  HMMA.16816.F32 R96, R4.reuse, R8, R96 ;  /* 0x000000080460723c */ /* 0x044fe20000001860 */
[----:B------:R-:W2:Y:S05]  /*11be0*/  MUFU.EX2 R131, R131 ;  /* 0x0000008300837308 */ /* 0x000eaa0000000800 */
[C---:B------:R-:W-:Y:S01]  /*11bf0*/  HMMA.16816.F32 R92, R4.reuse, R10, R92 ;  /* 0x0000000a045c723c */ /* 0x040fe2000000185c */
[----:B------:R-:W4:Y:S02]  /*11c00*/  LDSM.16.MT88.4 R8, [R116+0xdc00] ;  /* 0x00dc00007408783b */ /* 0x000f240000004200 */
[----:B------:R-:W-:Y:S03]  /*11c10*/  MUFU.EX2 R134, R134 ;  /* 0x0000008600867308 */ /* 0x000fe60000000800 */
[C---:B------:R-:W-:Y:S05]  /*11c20*/  HMMA.16816.F32 R88, R4.reuse, R16, R88 ;  /* 0x000000100458723c */ /* 0x040fea0000001858 */
[----:B------:R-:W2:Y:S01]  /*11c30*/  MUFU.EX2 R127, R127 ;  /* 0x0000007f007f7308 */ /* 0x000ea20000000800 */
[C---:B------:R-:W-:Y:S01]  /*11c40*/  HMMA.16816.F32 R84, R4.reuse, R18, R84 ;  /* 0x000000120454723c */ /* 0x040fe20000001854 */
[----:B------:R-:W1:Y:S06]  /*11c50*/  LDSM.16.MT88.4 R16, [R116+0xc000] ;  /* 0x00c000007410783b */ /* 0x000e6c0000004200 */
[----:B------:R-:W-:Y:S08]  /*11c60*/  MUFU.EX2 R129, R129 ;  /* 0x0000008100817308 */ /* 0x000ff00000000800 */
[----:B------:R-:W2:Y:S01]  /*11c70*/  MUFU.EX2 R66, R66 ;  /* 0x0000004200427308 */ /* 0x000ea20000000800 */
[C---:B---3--:R-:W-:Y:S06]  /*11c80*/  HMMA.16816.F32 R80, R4.reuse, R12, R80 ;  /* 0x0000000c0450723c */ /* 0x048fec0000001850 */
[C---:B------:R-:W-:Y:S01]  /*11c90*/  HMMA.16816.F32 R76, R4.reuse, R14, R76 ;  /* 0x0000000e044c723c */ /* 0x040fe2000000184c */
[----:B------:R-:W3:Y:S01]  /*11ca0*/  LDSM.16.MT88.4 R12, [R116+0xa000] ;  /* 0x00a00000740c783b */ /* 0x000ee20000004200 */
[----:B------:R-:W-:Y:S04]  /*11cb0*/  MUFU.EX2 R120, R120 ;  /* 0x0000007800787308 */ /* 0x000fe80000000800 */
[C---:B----4-:R-:W-:Y:S04]  /*11cc0*/  HMMA.16816.F32 R72, R4.reuse, R8, R72 ;  /* 0x000000080448723c */ /* 0x050fe80000001848 */
[----:B------:R-:W4:Y:S02]  /*11cd0*/  MUFU.EX2 R133, R133 ;  /* 0x0000008500857308 */ /* 0x000f240000000800 */
[----:B------:R-:W-:Y:S01]  /*11ce0*/  HMMA.16816.F32 R68, R4, R10, R68 ;  /* 0x0000000a0444723c */ /* 0x000fe20000001844 */
[----:B------:R-:W2:Y:S05]  /*11cf0*/  LDSM.16.MT88.4 R8, [R144+0xc000] ;  /* 0x00c000009008783b */ /* 0x000eaa0000004200 */
[----:B------:R-:W-:Y:S01]  /*11d00*/  MUFU.EX2 R162, R162 ;  /* 0x000000a200a27308 */ /* 0x000fe20000000800 */
[----:B------:R-:W-:-:S02]  /*11d10*/  F2FP.F16.F32.PACK_AB R4, R137, R140 ;  /* 0x0000008c8904723e */ /* 0x000fc400000000ff */
[----:B-----5:R-:W-:Y:S02]  /*11d20*/  F2FP.F16.F32.PACK_AB R6, R135, R136 ;  /* 0x000000888706723e */ /* 0x020fe400000000ff */
[C---:B------:R-:W-:Y:S01]  /*11d30*/  F2FP.F16.F32.PACK_AB R5, R142.reuse, R141 ;  /* 0x0000008d8e05723e */ /* 0x040fe200000000ff */
[----:B------:R-:W-:Y:S01]  /*11d40*/  FADD.FTZ R141, R141, R126 ;  /* 0x0000007e8d8d7221 */ /* 0x000fe20000010000 */
[----:B------:R-:W-:Y:S01]  /*11d50*/  F2FP.F16.F32.PACK_AB R7, R143, R160 ;  /* 0x000000a08f07723e */ /* 0x000fe200000000ff */
[----:B------:R-:W5:Y:S02]  /*11d60*/  MUFU.EX2 R163, R163 ;  /* 0x000000a300a37308 */ /* 0x000f640000000800 */
[----:B------:R-:W-:-:S04]  /*11d70*/  FADD.FTZ R141, R142, R141 ;  /* 0x0000008d8e8d7221 */ /* 0x000fc80000010000 */
[C---:B-1----:R-:W-:Y:S01]  /*11d80*/  HMMA.16816.F32 R88, R4.reuse, R16, R88 ;  /* 0x000000100458723c */ /* 0x042fe20000001858 */
[----:B------:R-:W-:Y:S01]  /*11d90*/  FADD.FTZ R160, R160, R141 ;  /* 0x0000008da0a07221 */ /* 0x000fe20000010000 */
[----:B------:R-:W-:Y:S03]  /*11da0*/  MUFU.EX2 R55, R67 ;  /* 0x0000004300377308 */ /* 0x000fe60000000800 */
[----:B------:R-:W-:Y:S01]  /*11db0*/  FADD.FTZ R143, R143, R160 ;  /* 0x000000a08f8f7221 */ /* 0x000fe20000010000 */
[C---:B------:R-:W-:Y:S01]  /*11dc0*/  HMMA.16816.F32 R84, R4.reuse, R18, R84 ;  /* 0x000000120454723c */ /* 0x040fe20000001854 */
[----:B------:R-:W-:Y:S03]  /*11dd0*/  LDSM.16.MT88.4 R16, [R144+0xa400] ;  /* 0x00a400009010783b */ /* 0x000fe60000004200 */
[----:B------:R-:W1:Y:S02]  /*11de0*/  MUFU.EX2 R50, R65 ;  /* 0x0000004100327308 */ /* 0x000e640000000800 */
        /* <DEDUP_REMOVED lines=8> */
[C---:B------:R-:W-:Y:S01]  /*11e70*/  HMMA.16816.F32 R112, R4.reuse, R20, R112 ;  /* 0x000000140470723c */ /* 0x040fe20000001870 */
[----:B------:R-:W-:Y:S05]  /*11e80*/  MUFU.EX2 R49, R56 ;  /* 0x0000003800317308 */ /* 0x000fea0000000800 */
[C---:B------:R-:W-:Y:S01]  /*11e90*/  HMMA.16816.F32 R108, R4.reuse, R22, R108 ;  /* 0x00000016046c723c */ /* 0x040fe2000000186c */
[----:B------:R-:W-:Y:S05]  /*11ea0*/  LDSM.16.MT88.4 R20, [R116+0xa800] ;  /* 0x00a800007414783b */ /* 0x000fea0000004200 */
[C---:B---3--:R-:W-:Y:S06]  /*11eb0*/  HMMA.16816.F32 R80, R4.reuse, R12, R80 ;  /* 0x0000000c0450723c */ /* 0x048fec0000001850 */
[C---:B------:R-:W-:Y:S01]  /*11ec0*/  HMMA.16816.F32 R76, R4.reuse, R14, R76 ;  /* 0x0000000e044c723c */ /* 0x040fe2000000184c */
[----:B------:R-:W3:Y:S05]  /*11ed0*/  LDSM.16.MT88.4 R12, [R116+0xa400] ;  /* 0x00a40000740c783b */ /* 0x000eea0000004200 */
[C---:B--2---:R-:W-:Y:S06]  /*11ee0*/  HMMA.16816.F32 R72, R4.reuse, R8, R72 ;  /* 0x000000080448723c */ /* 0x044fec0000001848 */
[----:B------:R-:W-:Y:S01]  /*11ef0*/  HMMA.16816.F32 R68, R4, R10, R68 ;  /* 0x0000000a0444723c */ /* 0x000fe20000001844 */
[----:B------:R-:W2:Y:S06]  /*11f00*/  LDSM.16.MT88.4 R8, [R144+0xc400] ;  /* 0x00c400009008783b */ /* 0x000eac0000004200 */
[----:B------:R-:W-:-:S02]  /*11f10*/  F2FP.F16.F32.PACK_AB R4, R132, R159 ;  /* 0x0000009f8404723e */ /* 0x000fc400000000ff */
[----:B------:R-:W-:Y:S02]  /*11f20*/  F2FP.F16.F32.PACK_AB R6, R161, R130 ;  /* 0x00000082a106723e */ /* 0x000fe400000000ff */
[----:B------:R-:W-:Y:S01]  /*11f30*/  F2FP.F16.F32.PACK_AB R5, R131, R128 ;  /* 0x000000808305723e */ /* 0x000fe200000000ff */
[----:B------:R-:W-:Y:S01]  /*11f40*/  FADD.FTZ R128, R128, R143 ;  /* 0x0000008f80807221 */ /* 0x000fe20000010000 */
[----:B------:R-:W-:-:S03]  /*11f50*/  F2FP.F16.F32.PACK_AB R7, R127, R134 ;  /* 0x000000867f07723e */ /* 0x000fc600000000ff */
[----:B------:R-:W-:-:S04]  /*11f60*/  FADD.FTZ R131, R131, R128 ;  /* 0x0000008083837221 */ /* 0x000fc80000010000 */
[----:B------:R-:W-:Y:S01]  /*11f70*/  HMMA.16816.F32 R112, R4, R16, R112 ;  /* 0x000000100470723c */ /* 0x000fe20000001870 */
[----:B------:R-:W-:-:S04]  /*11f80*/  FADD.FTZ R134, R134, R131 ;  /* 0x0000008386867221 */ /* 0x000fc80000010000 */
[----:B------:R-:W-:Y:S01]  /*11f90*/  FADD.FTZ R127, R127, R134 ;  /* 0x000000867f7f7221 */ /* 0x000fe20000010000 */
        /* <DEDUP_REMOVED lines=19> */
[----:B-----5:R-:W-:Y:S01]  /*120d0*/  F2FP.F16.F32.PACK_AB R5, R163, R162 ;  /* 0x000000a2a305723e */ /* 0x020fe200000000ff */
[----:B------:R-:W-:Y:S01]  /*120e0*/  FADD.FTZ R162, R162, R127 ;  /* 0x0000007fa2a27221 */ /* 0x000fe20000010000 */
[----:B-1----:R-:W-:-:S03]  /*120f0*/  F2FP.F16.F32.PACK_AB R7, R50, R55 ;  /* 0x000000373207723e */ /* 0x002fc600000000ff */
[----:B------:R-:W-:-:S04]  /*12100*/  FADD.FTZ R162, R163, R162 ;  /* 0x000000a2a3a27221 */ /* 0x000fc80000010000 */
[----:B----4-:R-:W-:Y:S01]  /*12110*/  HMMA.16816.F32 R88, R4, R16, R88 ;  /* 0x000000100458723c */ /* 0x010fe20000001858 */
[----:B------:R-:W-:-:S04]  /*12120*/  FADD.FTZ R55, R55, R162 ;  /* 0x000000a237377221 */ /* 0x000fc80000010000 */
[----:B------:R-:W-:Y:S01]  /*12130*/  FADD.FTZ R50, R50, R55 ;  /* 0x0000003732327221 */ /* 0x000fe20000010000 */
[C---:B------:R-:W-:Y:S01]  /*12140*/  HMMA.16816.F32 R84, R4.reuse, R18, R84 ;  /* 0x000000120454723c */ /* 0x040fe20000001854 */
[----:B------:R-:W-:Y:S05]  /*12150*/  LDSM.16.MT88.4 R16, [R116+0xac00] ;  /* 0x00ac00007410783b */ /* 0x000fea0000004200 */
[C---:B---3--:R-:W-:Y:S06]  /*12160*/  HMMA.16816.F32 R80, R4.reuse, R12, R80 ;  /* 0x0000000c0450723c */ /* 0x048fec0000001850 */
[----:B------:R-:W-:Y:S01]  /*12170*/  HMMA.16816.F32 R76, R4, R14, R76 ;  /* 0x0000000e044c723c */ /* 0x000fe2000000184c */
[----:B------:R-:W-:-:S02]  /*12180*/  FADD.FTZ R12, R46, R59 ;  /* 0x0000003b2e0c7221 */ /* 0x000fc40000010000 */
[----:B------:R-:W-:Y:S02]  /*12190*/  MUFU.EX2 R46, R57 ;  /* 0x00000039002e7308 */ /* 0x000fe40000000800 */
[----:B------:R-:W-:Y:S01]  /*121a0*/  FADD.FTZ R45, R45, R12 ;  /* 0x0000000c2d2d7221 */ /* 0x000fe20000010000 */
[----:B--2---:R-:W-:Y:S01]  /*121b0*/  HMMA.16816.F32 R96, R4, R8, R96 ;  /* 0x000000080460723c */ /* 0x004fe20000001860 */
[----:B------:R-:W-:Y:S02]  /*121c0*/  LDSM.16.MT88.4 R12, [R144+0xcc00] ;  /* 0x00cc0000900c783b */ /* 0x000fe40000004200 */
[----:B------:R-:W-:-:S03]  /*121d0*/  FADD.FTZ R42, R42, R45 ;  /* 0x0000002d2a2a7221 */ /* 0x000fc60000010000 */
[C---:B------:R-:W-:Y:S01]  /*121e0*/  HMMA.16816.F32 R92, R4.reuse, R10, R92 ;  /* 0x0000000a045c723c */ /* 0x040fe2000000185c */
[----:B------:R-:W-:Y:S01]  /*121f0*/  FADD.FTZ R41, R41, R42 ;  /* 0x0000002a29297221 */ /* 0x000fe20000010000 */
[----:B------:R-:W1:Y:S03]  /*12200*/  LDSM.16.MT88.4 R8, [R116+0xe800] ;  /* 0x00e800007408783b */ /* 0x000e660000004200 */
[----:B------:R-:W-:Y:S01]  /*12210*/  FADD.FTZ R40, R40, R41 ;  /* 0x0000002928287221 */ /* 0x000fe20000010000 */
[----:B------:R-:W-:Y:S01]  /*12220*/  HMMA.16816.F32 R112, R4, R24, R112 ;  /* 0x000000180470723c */ /* 0x000fe20000001870 */
[----:B------:R-:W-:Y:S02]  /*12230*/  MUFU.EX2 R24, R164 ;  /* 0x000000a400187308 */ /* 0x000fe40000000800 */
[----:B------:R-:W-:-:S03]  /*12240*/  FADD.FTZ R37, R37, R40 ;  /* 0x0000002825257221 */ /* 0x000fc60000010000 */
[C---:B------:R-:W-:Y:S01]  /*12250*/  HMMA.16816.F32 R108, R4.reuse, R26, R108 ;  /* 0x0000001a046c723c */ /* 0x040fe2000000186c */
[----:B------:R-:W-:Y:S02]  /*12260*/  FADD.FTZ R34, R34, R37 ;  /* 0x0000002522227221 */ /* 0x000fe40000010000 */
[----:B------:R-:W2:Y:S02]  /*12270*/  MUFU.EX2 R25, R62 ;  /* 0x0000003e00197308 */ /* 0x000ea40000000800 */
[----:B------:R-:W-:Y:S01]  /*12280*/  FADD.FTZ R33, R33, R34 ;  /* 0x0000002221217221 */ /* 0x000fe20000010000 */
[C---:B------:R-:W-:Y:S03]  /*12290*/  HMMA.16816.F32 R104, R4.reuse, R20, R104 ;  /* 0x000000140468723c */ /* 0x040fe60000001868 */
[----:B------:R-:W-:Y:S02]  /*122a0*/  FADD.FTZ R32, R32, R33 ;  /* 0x0000002120207221 */ /* 0x000fe40000010000 */
[----:B------:R-:W-:Y:S01]  /*122b0*/  MUFU.EX2 R27, R58 ;  /* 0x0000003a001b7308 */ /* 0x000fe20000000800 */
[----:B------:R-:W-:Y:S01]  /*122c0*/  HMMA.16816.F32 R100, R4, R22, R100 ;  /* 0x000000160464723c */ /* 0x000fe20000001864 */
[----:B------:R-:W-:Y:S01]  /*122d0*/  FADD.FTZ R29, R29, R32 ;  /* 0x000000201d1d7221 */ /* 0x000fe20000010000 */
[----:B------:R-:W3:Y:S03]  /*122e0*/  LDSM.16.MT88.4 R20, [R144+0xac00] ;  /* 0x00ac00009014783b */ /* 0x000ee60000004200 */
[----:B------:R-:W-:-:S02]  /*122f0*/  FADD.FTZ R122, R122, R29 ;  /* 0x0000001d7a7a7221 */ /* 0x000fc40000010000 */
[----:B------:R-:W4:Y:S02]  /*12300*/  MUFU.EX2 R26, R60 ;  /* 0x0000003c001a7308 */ /* 0x000f240000000800 */
[----:B------:R-:W-:-:S04]  /*12310*/  FADD.FTZ R122, R121, R122 ;  /* 0x0000007a797a7221 */ /* 0x000fc80000010000 */
[----:B------:R-:W-:-:S04]  /*12320*/  FADD.FTZ R119, R119, R122 ;  /* 0x0000007a77777221 */ /* 0x000fc80000010000 */
[----:B------:R-:W-:Y:S01]  /*12330*/  FADD.FTZ R119, R64, R119 ;  /* 0x0000007740777221 */ /* 0x000fe20000010000 */
[----:B-1----:R-:W-:Y:S03]  /*12340*/  HMMA.16816.F32 R72, R4, R8, R72 ;  /* 0x000000080448723c */ /* 0x002fe60000001848 */
[----:B------:R-:W-:-:S03]  /*12350*/  FADD.FTZ R140, R140, R119 ;  /* 0x000000778c8c7221 */ /* 0x000fc60000010000 */
[----:B------:R-:W-:Y:S01]  /*12360*/  HMMA.16816.F32 R68, R4, R10, R68 ;  /* 0x0000000a0444723c */ /* 0x000fe20000001844 */
[----:B------:R-:W-:Y:S01]  /*12370*/  FADD.FTZ R137, R137, R140 ;  /* 0x0000008c89897221 */ /* 0x000fe20000010000 */
[----:B------:R-:W1:Y:S03]  /*12380*/  LDSM.16.MT88.4 R8, [R116+0xcc00] ;  /* 0x00cc00007408783b */ /* 0x000e660000004200 */
[----:B------:R-:W-:Y:S02]  /*12390*/  FADD.FTZ R136, R136, R137 ;  /* 0x0000008988887221 */ /* 0x000fe40000010000 */
[----:B--2---:R-:W-:Y:S02]  /*123a0*/  F2FP.F16.F32.PACK_AB R4, R25, R24 ;  /* 0x000000181904723e */ /* 0x004fe400000000ff */
[----:B----4-:R-:W-:Y:S01]  /*123b0*/  F2FP.F16.F32.PACK_AB R6, R26, R27 ;  /* 0x0000001b1a06723e */ /* 0x010fe200000000ff */
        /* <DEDUP_REMOVED lines=9> */
[----:B------:R-:W-:-:S03]  /*12450*/  FADD.FTZ R130, R130, R159 ;  /* 0x0000009f82827221 */ /* 0x000fc60000010000 */
[----:B------:R-:W-:Y:S01]  /*12460*/  FADD.FTZ R162, R46, R49 ;  /* 0x000000312ea27221 */ /* 0x000fe20000010000 */
[----:B------:R-:W-:Y:S01]  /*12470*/  HMMA.16816.F32 R100, R4, R18, R100 ;  /* 0x000000120464723c */ /* 0x000fe20000001864 */
[----:B------:R-:W2:Y:S01]  /*12480*/  LDSM.16.MT88.4 R16, [R144+0xec00] ;  /* 0x00ec00009010783b */ /* 0x000ea20000004200 */
[----:B------:R-:W-:-:S04]  /*12490*/  FADD.FTZ R130, R161, R130 ;  /* 0x00000082a1827221 */ /* 0x000fc80000010000 */
[----:B------:R-:W-:Y:S01]  /*124a0*/  HMMA.16816.F32 R96, R4, R12, R96 ;  /* 0x0000000c0460723c */ /* 0x000fe20000001860 */
[----:B------:R-:W-:-:S04]  /*124b0*/  FADD.FTZ R129, R129, R130 ;  /* 0x0000008281817221 */ /* 0x000fc80000010000 */
[----:B------:R-:W-:Y:S01]  /*124c0*/  FADD.FTZ R129, R66, R129 ;  /* 0x0000008142817221 */ /* 0x000fe20000010000 */
[----:B------:R-:W-:Y:S01]  /*124d0*/  HMMA.16816.F32 R92, R4, R14, R92 ;  /* 0x0000000e045c723c */ /* 0x000fe2000000185c */
[----:B------:R-:W4:Y:S02]  /*124e0*/  LDSM.16.MT88.4 R12, [R116+0xec00] ;  /* 0x00ec0000740c783b */ /* 0x000f240000004200 */
[----:B------:R-:W-:-:S03]  /*124f0*/  FADD.FTZ R120, R120, R129 ;  /* 0x0000008178787221 */ /* 0x000fc60000010000 */
[----:B---3--:R-:W-:Y:S01]  /*12500*/  HMMA.16816.F32 R112, R4, R20, R112 ;  /* 0x000000140470723c */ /* 0x008fe20000001870 */
[----:B------:R-:W-:-:S04]  /*12510*/  FADD.FTZ R133, R133, R120 ;  /* 0x0000007885857221 */ /* 0x000fc80000010000 */
[----:B------:R-:W-:Y:S01]  /*12520*/  FADD.FTZ R24, R24, R133 ;  /* 0x0000008518187221 */ /* 0x000fe20000010000 */
[----:B------:R-:W-:Y:S03]  /*12530*/  HMMA.16816.F32 R108, R4, R22, R108 ;  /* 0x00000016046c723c */ /* 0x000fe6000000186c */
[----:B------:R-:W-:-:S03]  /*12540*/  FADD.FTZ R24, R25, R24 ;  /* 0x0000001819187221 */ /* 0x000fc60000010000 */
[----:B-1----:R-:W-:Y:S01]  /*12550*/  HMMA.16816.F32 R88, R4, R8, R88 ;  /* 0x000000080458723c */ /* 0x002fe20000001858 */
[----:B------:R-:W-:-:S04]  /*12560*/  FADD.FTZ R27, R27, R24 ;  /* 0x000000181b1b7221 */ /* 0x000fc80000010000 */
[----:B------:R-:W-:Y:S01]  /*12570*/  FADD.FTZ R161, R26, R27 ;  /* 0x0000001b1aa17221 */ /* 0x000fe20000010000 */
[C---:B------:R-:W-:Y:S06]  /*12580*/  HMMA.16816.F32 R84, R4.reuse, R10, R84 ;  /* 0x0000000a0454723c */ /* 0x040fec0000001854 */
[C---:B--2---:R-:W-:Y:S06]  /*12590*/  HMMA.16816.F32 R80, R4.reuse, R16, R80 ;  /* 0x000000100450723c */ /* 0x044fec0000001850 */
[C---:B------:R-:W-:Y:S06]  /*125a0*/  HMMA.16816.F32 R76, R4.reuse, R18, R76 ;  /* 0x00000012044c723c */ /* 0x040fec000000184c */
[C---:B----4-:R-:W-:Y:S06]  /*125b0*/  HMMA.16816.F32 R72, R4.reuse, R12, R72 ;  /* 0x0000000c0448723c */ /* 0x050fec0000001848 */
        /* <DEDUP_REMOVED lines=8> */
[----:B------:R-:W-:Y:S01]  /*12640*/  SHF.L.U32 R5, R153, 0x7, RZ ;  /* 0x0000000799057819 */ /* 0x000fe200000006ff */
[----:B------:R-:W-:-:S03]  /*12650*/  ULDC.64 UR8, c[0x0][0x250] ;  /* 0x0000940000087ab9 */ /* 0x000fc60000000a00 */
        /* <DEDUP_REMOVED lines=32> */
[----:B------:R-:W-:Y:S02]  /*12860*/  @P5 IADD3 R11, R11, 0x1, RZ ;  /* 0x000000010b0b5810 */ /* 0x000fe40007ffe0ff */
[----:B------:R-:W-:-:S03]  /*12870*/  @P6 VIADD R12, R12, 0x1 ;  /* 0x000000010c0c6836 */ /* 0x000fc60000000000 */
[----:B------:R-:W-:Y:S02]  /*12880*/  IMAD.MOV.U32 R5, RZ, RZ, R11 ;  /* 0x000000ffff057224 */ /* 0x000fe400078e000b */
[----:B------:R-:W-:Y:S02]  /*12890*/  @!P3 IADD3 R12, -R12, RZ, RZ ;  /* 0x000000ff0c0cb210 */ /* 0x000fe40007ffe1ff */
[----:B------:R-:W-:Y:S02]  /*128a0*/  @!P0 IMAD.MOV R5, RZ, RZ, -R5 ;  /* 0x000000ffff058224 */ /* 0x000fe400078e0a05 */
[----:B------:R-:W-:-:S03]  /*128b0*/  SEL R11, R4, R12, !P1 ;  /* 0x0000000c040b7207 */ /* 0x000fc60004800000 */
[----:B------:R-:W-:Y:S02]  /*128c0*/  SEL R4, R4, R5, !P1 ;  /* 0x0000000504047207 */ /* 0x000fe40004800000 */
[----:B------:R-:W-:-:S04]  /*128d0*/  IMAD.WIDE R14, R11, 0x4, R150 ;  /* 0x000000040b0e7825 */ /* 0x000fc800078e0296 */
[----:B------:R-:W-:Y:S01]  /*128e0*/  IMAD.WIDE R12, R4, 0x4, R150 ;  /* 0x00000004040c7825 */ /* 0x000fe200078e0296 */
[----:B------:R-:W2:Y:S04]  /*128f0*/  LDG.E R8, desc[UR6][R14.64] ;  /* 0x000000060e087981 */ /* 0x000ea8000c1e1900 */
[----:B------:R1:W2:Y:S01]  /*12900*/  LDG.E R7, desc[UR6][R12.64] ;  /* 0x000000060c077981 */ /* 0x0002a2000c1e1900 */
[----:B------:R-:W-:Y:S02]  /*12910*/  IADD3 R11, R11, -R4, RZ ;  /* 0x800000040b0b7210 */ /* 0x000fe40007ffe0ff */
[----:B------:R-:W3:Y:S03]  /*12920*/  LDC.64 R4, c[0x0][0x238] ;  /* 0x00008e00ff047b82 */ /* 0x000ee60000000a00 */
[----:B------:R-:W-:-:S02]  /*12930*/  IMAD R11, R11, R6, -0x80 ;  /* 0xffffff800b0b7424 */ /* 0x000fc400078e0206 */
[----:B------:R-:W-:-:S03]  /*12940*/  IMAD.U32 R6, RZ, RZ, UR8 ;  /* 0x00000008ff067e24 */ /* 0x000fc6000f8e00ff */
[----:B------:R-:W-:Y:S01]  /*12950*/  SHF.R.S32.HI R9, RZ, 0x1f, R11 ;  /* 0x0000001fff097819 */ /* 0x000fe2000001140b */
[----:B-1----:R-:W-:Y:S01]  /*12960*/  IMAD.WIDE.U32 R12, R11, R6, RZ ;  /* 0x000000060b0c7225 */ /* 0x002fe200078e00ff */
[----:B--2---:R-:W-:-:S03]  /*12970*/  IADD3 R7, -R8, R7, RZ ;  /* 0x0000000708077210 */ /* 0x004fc60007ffe1ff */
[----:B------:R-:W-:Y:S01]  /*12980*/  IMAD R8, R9, R6, RZ ;  /* 0x0000000609087224 */ /* 0x000fe200078e02ff */
[----:B------:R-:W-:-:S03]  /*12990*/  SHF.R.S32.HI R9, RZ, 0x1f, R7 ;  /* 0x0000001fff097819 */ /* 0x000fc60000011407 */
[----:B------:R-:W-:Y:S02]  /*129a0*/  IMAD R8, R11, UR9, R8 ;  /* 0x000000090b087c24 */ /* 0x000fe4000f8e0208 */
[-C--:B---3--:R-:W-:Y:S02]  /*129b0*/  IMAD R10, R9, R4.reuse, RZ ;  /* 0x00000004090a7224 */ /* 0x088fe400078e02ff */
[----:B------:R-:W-:Y:S02]  /*129c0*/  IMAD.IADD R13, R13, 0x1, R8 ;  /* 0x000000010d0d7824 */ /* 0x000fe400078e0208 */
[C---:B------:R-:W-:Y:S02]  /*129d0*/  IMAD R5, R7.reuse, R5, R10 ;  /* 0x0000000507057224 */ /* 0x040fe400078e020a */
[----:B------:R-:W-:-:S04]  /*129e0*/  IMAD.WIDE.U32 R12, R7, R4, R12 ;  /* 0x00000004070c7225 */ /* 0x000fc800078e000c */
[----:B------:R-:W-:Y:S01]  /*129f0*/  IMAD.MOV.U32 R7, RZ, RZ, R12 ;  /* 0x000000ffff077224 */ /* 0x000fe200078e000c */
[----:B------:R-:W-:Y:S01]  /*12a00*/  IADD3 R4, R13, R5, RZ ;  /* 0x000000050d047210 */ /* 0x000fe20007ffe0ff */
[----:B------:R-:W-:Y:S06]  /*12a10*/  BRA `(.L_x_2188) ;  /* 0x0000000000107947 */ /* 0x000fec0003800000 */
.L_x_2187:
[----:B------:R-:W1:Y:S02]  /*12a20*/  LDC R6, c[0x0][0x250] ;  /* 0x00009400ff067b82 */ /* 0x000e640000000800 */
[----:B-1----:R-:W-:-:S05]  /*12a30*/  IMAD.SHL.U32 R7, R6, 0x80, RZ ;  /* 0x0000008006077824 */ /* 0x002fca00078e00ff */
[----:B------:R-:W-:-:S04]  /*12a40*/  IADD3 R7, -R7, RZ, RZ ;  /* 0x000000ff07077210 */ /* 0x000fc80007ffe1ff */
[----:B------:R-:W-:-:S07]  /*12a50*/  SHF.R.S32.HI R4, RZ, 0x1f, R7 ;  /* 0x0000001fff047819 */ /* 0x000fce0000011407 */
.L_x_2188:
[----:B------:R-:W1:Y:S01]  /*12a60*/  LDC R5, c[0x0][0x254] ;  /* 0x00009500ff057b82 */ /* 0x000e620000000800 */
[C---:B------:R-:W-:Y:S02]  /*12a70*/  IADD3 R9, P3, R7.reuse, R138, RZ ;  /* 0x0000008a07097210 */ /* 0x040fe40007f7e0ff */
[----:B------:R-:W-:Y:S02]  /*12a80*/  LEA R156, P0, R7, R156, 0x1 ;  /* 0x0000009c079c7211 */ /* 0x000fe400078008ff */
[----:B------:R-:W-:Y:S01]  /*12a90*/  LEA R11, P1, R6, R7, 0x5 ;  /* 0x00000007060b7211 */ /* 0x000fe200078228ff */
[----:B------:R-:W-:Y:S01]  /*12aa0*/  IMAD.X R8, R4, 0x1, R52, P3 ;  /* 0x0000000104087824 */ /* 0x000fe200018e0634 */
[----:B------:R-:W-:Y:S02]  /*12ab0*/  LEA R10, P3, R9, UR10, 0x1 ;  /* 0x0000000a090a7c11 */ /* 0x000fe4000f8608ff */
[----:B------:R-:W-:Y:S01]  /*12ac0*/  LEA.HI.X R157, R7, R157, R4, 0x1, P0 ;  /* 0x0000009d079d7211 */ /* 0x000fe200000f0c04 */
[----:B------:R-:W-:Y:S01]  /*12ad0*/  IMAD.SHL.U32 R7, R6, 0x40, RZ ;  /* 0x0000004006077824 */ /* 0x000fe200078e00ff */
[----:B------:R-:W-:-:S02]  /*12ae0*/  IADD3 R138, P0, R11, R138, RZ ;  /* 0x0000008a0b8a7210 */ /* 0x000fc40007f1e0ff */
[----:B------:R-:W-:Y:S01]  /*12af0*/  LEA.HI.X R11, R9, UR11, R8, 0x1, P3 ;  /* 0x0000000b090b7c11 */ /* 0x000fe200098f0c08 */
[----:B------:R-:W-:Y:S01]  /*12b00*/  @!PT LDS RZ, [RZ] ;  /* 0x00000000fffff984 */ /* 0x000fe20000000800 */
[----:B------:R-:W-:Y:S01]  /*12b10*/  @!PT LDS RZ, [RZ] ;  /* 0x00000000fffff984 */ /* 0x000fe20000000800 */
[----:B------:R-:W-:Y:S01]  /*12b20*/  @!PT LDS RZ, [RZ] ;  /* 0x00000000fffff984 */ /* 0x000fe20000000800 */
[----:B------:R-:W-:Y:S04]  /*12b30*/  LDGSTS.E.BYPASS.LTC128B.128 [R152+0x9000], desc[UR6][R156.64] ;  /* 0x090000009c987fae */ /* 0x000fe8000b901d46 */
[----:B------:R-:W-:Y:S04]  /*12b40*/  LDGSTS.E.BYPASS.LTC128B.128 [R152+0xb000], desc[UR6][R10.64+0x40] ;  /* 0x0b0000400a987fae */ /* 0x000fe8000b901d46 */
[----:B------:R-:W-:Y:S01]  /*12b50*/  LDGSTS.E.BYPASS.LTC128B.128 [R152+0xd000], desc[UR6][R10.64+0x80] ;  /* 0x0d0000800a987fae */ /* 0x000fe2000b901d46 */
[----:B-1----:R-:W-:-:S02]  /*12b60*/  LEA.HI.X R9, R6, R4, R5, 0x5, P1 ;  /* 0x0000000406097211 */ /* 0x002fc400008f2c05 */
[----:B------:R-:W-:Y:S02]  /*12b70*/  IADD3 R4, P3, R7, R156, RZ ;  /* 0x0000009c07047210 */ /* 0x000fe40007f7e0ff */
[----:B------:R-:W-:Y:S01]  /*12b80*/  SHF.L.U64.HI R6, R6, 0x6, R5 ;  /* 0x0000000606067819 */ /* 0x000fe20000010205 */
[----:B------:R-:W-:Y:S01]  /*12b90*/  IMAD.X R9, R9, 0x1, R52, P0 ;  /* 0x0000000109097824 */ /* 0x000fe200000e0634 */
[----:B------:R-:W-:Y:S02]  /*12ba0*/  LEA R12, P1, R138, UR10, 0x1 ;  /* 0x0000000a8a0c7c11 */ /* 0x000fe4000f8208ff */
[-C--:B------:R-:W-:Y:S01]  /*12bb0*/  IADD3 R8, P0, R4, R7.reuse, RZ ;  /* 0x0000000704087210 */ /* 0x080fe20007f1e0ff */
[----:B------:R-:W-:Y:S01]  /*12bc0*/  IMAD.X R5, R6, 0x1, R157, P3 ;  /* 0x0000000106057824 */ /* 0x000fe200018e069d */
[----:B------:R-:W-:Y:S02]  /*12bd0*/  LEA.HI.X R13, R138, UR11, R9, 0x1, P1 ;  /* 0x0000000b8a0d7c11 */ /* 0x000fe400088f0c09 */
[-C--:B------:R-:W-:Y:S01]  /*12be0*/  IADD3 R18, P3, R12, R7.reuse, RZ ;  /* 0x000000070c127210 */ /* 0x080fe20007f7e0ff */
        /* <DEDUP_REMOVED lines=10> */
[----:B------:R-:W-:Y:S04]  /*12c90*/  LDGSTS.E.BYPASS.LTC128B.128 [R152+0xa000], desc[UR6][R8.64] ;  /* 0x0a00000008987fae */ /* 0x000fe8000b901d46 */
[----:B------:R-:W-:Y:S04]  /*12ca0*/  LDGSTS.E.BYPASS.LTC128B.128 [R152+0xc000], desc[UR6][R18.64+0x40] ;  /* 0x0c00004012987fae */ /* 0x000fe8000b901d46 */
[----:B------:R-:W-:Y:S04]  /*12cb0*/  LDGSTS.E.BYPASS.LTC128B.128 [R152+0xe000], desc[UR6][R18.64+0x80] ;  /* 0x0e00008012987fae */ /* 0x000fe8000b901d46 */
[----:B------:R2:W-:Y:S04]  /*12cc0*/  LDGSTS.E.BYPASS.LTC128B.128 [R152+0xa800], desc[UR6][R16.64] ;  /* 0x0a80000010987fae */ /* 0x0005e8000b901d46 */
[----:B------:R-:W-:Y:S04]  /*12cd0*/  LDGSTS.E.BYPASS.LTC128B.128 [R152+0xc800], desc[UR6][R28.64+0x40] ;  /* 0x0c8000401c987fae */ /* 0x000fe8000b901d46 */
[----:B------:R3:W-:Y:S04]  /*12ce0*/  LDGSTS.E.BYPASS.LTC128B.128 [R152+0xe800], desc[UR6][R28.64+0x80] ;  /* 0x0e8000801c987fae */ /* 0x0007e8000b901d46 */
[----:B------:R-:W-:Y:S04]  /*12cf0*/  LDSM.16.M88.4 R36, [R147] ;  /* 0x000000009324783b */ /* 0x000fe80000000200 */
[----:B-1----:R-:W2:Y:S04]  /*12d00*/  LDSM.16.M88.4 R12, [R146+0x3400] ;  /* 0x00340000920c783b */ /* 0x002ea80000000200 */
[----:B------:R-:W1:Y:S04]  /*12d10*/  LDSM.16.M88.4 R4, [R146+0x3800] ;  /* 0x003800009204783b */ /* 0x000e680000000200 */
[----:B------:R-:W4:Y:S04]  /*12d20*/  LDSM.16.M88.4 R124, [R146+0x3c00] ;  /* 0x003c0000927c783b */ /* 0x000f280000000200 */
[----:B------:R-:W5:Y:S04]  /*12d30*/  LDSM.16.M88.4 R64, [R146+0x4000] ;  /* 0x004000009240783b */ /* 0x000f680000000200 */
        /* <DEDUP_REMOVED lines=9> */
[C---:B-1----:R-:W-:Y:S01]  /*12dd0*/  HMMA.16816.F32 R8, R36.reuse, R4, RZ ;  /* 0x000000042408723c */ /* 0x042fe200000018ff */
[----:B---3--:R-:W1:Y:S04]  /*12de0*/  LDSM.16.M88.4 R28, [R118+0x4000] ;  /* 0x00400000761c783b */ /* 0x008e680000000200 */
[----:B------:R-:W3:Y:S01]  /*12df0*/  LDSM.16.M88.4 R168, [R118+0x3000] ;  /* 0x0030000076a8783b */ /* 0x000ee20000000200 */
[C---:B----4-:R-:W-:Y:S03]  /*12e00*/  HMMA.16816.F32 R128, R36.reuse, R124, RZ ;  /* 0x0000007c2480723c */ /* 0x050fe600000018ff */
[----:B------:R-:W0:Y:S03]  /*12e10*/  LDGDEPBAR ;  /* 0x00000000000079af */ /* 0x000e260000000000 */
[C---:B-----5:R-:W-:Y:S06]  /*12e20*/  HMMA.16816.F32 R120, R36.reuse, R64, RZ ;  /* 0x000000402478723c */ /* 0x060fec00000018ff */
        /* <DEDUP_REMOVED lines=27> */
[----:B------:R-:W-:Y:S05]  /*12fe0*/  LDSM.16.M88.4 R168, [R146+0x8800] ;  /* 0x0088000092a8783b */ /* 0x000fea0000000200 */
[C---:B----4-:R-:W-:Y:S06]  /*12ff0*/  HMMA.16816.F32 R60, R32.reuse, R164, R60 ;  /* 0x000000a4203c723c */ /* 0x050fec000000183c */
[C---:B------:R-:W-:Y:S01]  /*13000*/  HMMA.16816.F32 R56, R32.reuse, R166, R56 ;  /* 0x000000a62038723c */ /* 0x040fe20000001838 */
[----:B------:R-:W2:Y:S05]  /*13010*/  LDSM.16.M88.4 R164, [R146+0x5400] ;  /* 0x0054000092a4783b */ /* 0x000eaa0000000200 */
[C---:B-----5:R-:W-:Y:S06]  /*13020*/  HMMA.16816.F32 R48, R32.reuse, R140, R48 ;  /* 0x0000008c2030723c */ /* 0x060fec0000001830 */
[C---:B------:R-:W-:Y:S01]  /*13030*/  HMMA.16816.F32 R44, R32.reuse, R142, R44 ;  /* 0x0000008e202c723c */ /* 0x040fe2000000182c */
[----:B------:R-:W3:Y:S05]  /*13040*/  LDSM.16.M88.4 R140, [R146+0x5800] ;  /* 0x00580000928c783b */ /* 0x000eea0000000200 */
[C---:B------:R-:W-:Y:S06]  /*13050*/  HMMA.16816.F32 R40, R32.reuse, R136, R40 ;  /* 0x000000882028723c */ /* 0x040fec0000001828 */
        /* <DEDUP_REMOVED lines=26> */
[----:B------:R-:W3:Y:S04]  /*13200*/  LDSM.16.M88.4 R132, [R118+0x6000] ;  /* 0x006000007684783b */ /* 0x000ee80000000200 */
[----:B------:R-:W-:Y:S01]  /*13210*/  LDSM.16.M88.4 R140, [R118+0x5c00] ;  /* 0x005c0000768c783b */ /* 0x000fe20000000200 */
        /* <DEDUP_REMOVED lines=16> */
[C---:B------:R-:W-:Y:S01]  /*13320*/  HMMA.16816.F32 R44, R136.reuse, R30, R44 ;  /* 0x0000001e882c723c */ /* 0x040fe2000000182c */
[----:B------:R-:W1:Y:S05]  /*13330*/  LDSM.16.M88.4 R28, [R146+0x7800] ;  /* 0x00780000921c783b */ /* 0x000e6a0000000200 */
[C---:B------:R-:W-:Y:S06]  /*13340*/  HMMA.16816.F32 R128, R136.reuse, R140, R128 ;  /* 0x0000008c8880723c */ /* 0x040fec0000001880 */
[----:B------:R-:W-:Y:S01]  /*13350*/  HMMA.16816.F32 R124, R136, R142, R124 ;  /* 0x0000008e887c723c */ /* 0x000fe2000000187c */
[----:B------:R-:W4:Y:S05]  /*13360*/  LDSM.16.M88.4 R140, [R118+0x6c00] ;  /* 0x006c0000768c783b */ /* 0x000f2a0000000200 */
[C---:B--2---:R-:W-:Y:S06]  /*13370*/  HMMA.16816.F32 R24, R164.reuse, R132, R24 ;  /* 0x00000084a418723c */ /* 0x044fec0000001818 */
[C---:B------:R-:W-:Y:S01]  /*13380*/  HMMA.16816.F32 R20, R164.reuse, R134, R20 ;  /* 0x00000086a414723c */ /* 0x040fe20000001814 */
[----:B------:R-:W2:Y:S05]  /*13390*/  LDSM.16.M88.4 R132, [R146+0x8400] ;  /* 0x008400009284783b */ /* 0x000eaa0000000200 */
[C---:B---3--:R-:W-:Y:S06]  /*133a0*/  HMMA.16816.F32 R16, R164.reuse, R32, R16 ;  /* 0x00000020a410723c */ /* 0x048fec0000001810 */
[C---:B------:R-:W-:Y:S01]  /*133b0*/  HMMA.16816.F32 R12, R164.reuse, R34, R12 ;  /* 0x00000022a40c723c */ /* 0x040fe2000000180c */
[----:B------:R-:W-:Y:S05]  /*133c0*/  LDSM.16.M88.4 R32, [R145+0x2000] ;  /* 0x002000009120783b */ /* 0x000fea0000000200 */
[C---:B-1----:R-:W-:Y:S06]  /*133d0*/  HMMA.16816.F32 R8, R164.reuse, R28, R8 ;  /* 0x0000001ca408723c */ /* 0x042fec0000001808 */
[----:B------:R-:W-:Y:S01]  /*133e0*/  HMMA.16816.F32 R4, R164, R30, R4 ;  /* 0x0000001ea404723c */ /* 0x000fe20000001804 */
[----:B------:R-:W1:Y:S05]  /*133f0*/  LDSM.16.M88.4 R28, [R118+0x7000] ;  /* 0x00700000761c783b */ /* 0x000e6a0000000200 */
[C---:B----4-:R-:W-:Y:S06]  /*13400*/  HMMA.16816.F32 R40, R136.reuse, R140, R40 ;  /* 0x0000008c8828723c */ /* 0x050fec0000001828 */
[----:B------:R-:W-:Y:S01]  /*13410*/  HMMA.16816.F32 R36, R136, R142, R36 ;  /* 0x0000008e8824723c */ /* 0x000fe20000001824 */
[----:B------:R-:W3:Y:S04]  /*13420*/  LDSM.16.M88.4 R136, [R146+0x8000] ;  /* 0x008000009288783b */ /* 0x000ee80000000200 */
[----:B------:R-:W4:Y:S01]  /*13430*/  LDSM.16.M88.4 R140, [R146+0x7c00] ;  /* 0x007c0000928c783b */ /* 0x000f220000000200 */
[C---:B--2---:R-:W-:Y:S06]  /*13440*/  HMMA.16816.F32 R60, R164.reuse, R132, R60 ;  /* 0x00000084a43c723c */ /* 0x044fec000000183c */
[C---:B------:R-:W-:Y:S06]  /*13450*/  HMMA.16816.F32 R56, R164.reuse, R134, R56 ;  /* 0x00000086a438723c */ /* 0x040fec0000001838 */
[C---:B------:R-:W-:Y:S06]  /*13460*/  HMMA.16816.F32 R48, R164.reuse, R168, R48 ;  /* 0x000000a8a430723c */ /* 0x040fec0000001830 */
[----:B------:R-:W-:Y:S06]  /*13470*/  HMMA.16816.F32 R44, R164, R170, R44 ;  /* 0x000000aaa42c723c */ /* 0x000fec000000182c */
[C---:B-1----:R-:W-:Y:S06]  /*13480*/  HMMA.16816.F32 R24, R32.reuse, R28, R24 ;  /* 0x0000001c2018723c */ /* 0x042fec0000001818 */
[----:B------:R-:W-:Y:S01]  /*13490*/  HMMA.16816.F32 R20, R32, R30, R20 ;  /* 0x0000001e2014723c */ /* 0x000fe20000001814 */
[----:B------:R-:W1:Y:S05]  /*134a0*/  LDSM.16.M88.4 R28, [R118+0x7800] ;  /* 0x00780000761c783b */ /* 0x000e6a0000000200 */
[C---:B---3--:R-:W-:Y:S06]  /*134b0*/  HMMA.16816.F32 R120, R164.reuse, R136, R120 ;  /* 0x00000088a478723c */ /* 0x048fec0000001878 */
[C---:B------:R-:W-:Y:S01]  /*134c0*/  HMMA.16816.F32 R64, R164.reuse, R138, R64 ;  /* 0x0000008aa440723c */ /* 0x040fe20000001840 */
[----:B------:R-:W2:Y:S05]  /*134d0*/  LDSM.16.M88.4 R136, [R118+0x7400] ;  /* 0x007400007688783b */ /* 0x000eaa0000000200 */
[----:B------:R-:W-:Y:S01]  /*134e0*/  FMUL.FTZ R52, R25, UR5 ;  /* 0x0000000519347c20 */ /* 0x000fe20008410000 */
[----:B------:R-:W-:Y:S01]  /*134f0*/  FMUL.FTZ R25, R26, UR5 ;  /* 0x000000051a197c20 */ /* 0x000fe20008410000 */
[----:B------:R-:W-:Y:S01]  /*13500*/  FMUL.FTZ R26, R27, UR5 ;  /* 0x000000051b1a7c20 */ /* 0x000fe20008410000 */
[----:B----4-:R-:W-:Y:S01]  /*13510*/  HMMA.16816.F32 R128, R164, R140, R128 ;  /* 0x0000008ca480723c */ /* 0x010fe20000001880 */
[----:B------:R-:W-:-:S02]  /*13520*/  FMUL.FTZ R24, R24, UR5 ;  /* 0x0000000518187c20 */ /* 0x000fc40008410000 */
[----:B------:R-:W-:Y:S01]  /*13530*/  FMUL.FTZ R27, R23, UR5 ;  /* 0x00000005171b7c20 */ /* 0x000fe20008410000 */
[----:B------:R-:W-:Y:S01]  /*13540*/  MUFU.TANH R52, R52 ;  /* 0x0000003400347308 */ /* 0x000fe20000002400 */
[----:B------:R-:W-:Y:S01]  /*13550*/  FMUL.FTZ R20, R20, UR5 ;  /* 0x0000000514147c20 */ /* 0x000fe20008410000 */
[----:B------:R-:W-:Y:S01]  /*13560*/  HMMA.16816.F32 R124, R164, R142, R124 ;  /* 0x0000008ea47c723c */ /* 0x000fe2000000187c */
[----:B------:R-:W3:Y:S01]  /*13570*/  LDSM.16.M88.4 R140, [R146+0x8c00] ;  /* 0x008c0000928c783b */ /* 0x000ee20000000200 */
[----:B------:R-:W-:Y:S01]  /*13580*/  FMUL.FTZ R21, R21, UR5 ;  /* 0x0000000515157c20 */ /* 0x000fe20008410000 */
[----:B------:R-:W-:-:S03]  /*13590*/  FMUL.FTZ R22, R22, UR5 ;  /* 0x0000000516167c20 */ /* 0x000fc60008410000 */
[----:B------:R-:W4:Y:S01]  /*135a0*/  MUFU.TANH R20, R20 ;  /* 0x0000001400147308 */ /* 0x000f220000002400 */
[C---:B-1----:R-:W-:Y:S07]  /*135b0*/  HMMA.16816.F32 R8, R32.reuse, R28, R8 ;  /* 0x0000001c2008723c */ /* 0x042fee0000001808 */
[----:B------:R-:W-:Y:S01]  /*135c0*/  MUFU.TANH R21, R21 ;  /* 0x0000001500157308 */ /* 0x000fe20000002400 */
[C---:B------:R-:W-:Y:S07]  /*135d0*/  HMMA.16816.F32 R4, R32.reuse, R30, R4 ;  /* 0x0000001e2004723c */ /* 0x040fee0000001804 */
[----:B------:R-:W-:Y:S01]  /*135e0*/  MUFU.TANH R26, R26 ;  /* 0x0000001a001a7308 */ /* 0x000fe20000002400 */
[C---:B--2---:R-:W-:Y:S07]  /*135f0*/  HMMA.16816.F32 R16, R32.reuse, R136, R16 ;  /* 0x000000882010723c */ /* 0x044fee0000001810 */
[----:B------:R-:W1:Y:S01]  /*13600*/  MUFU.TANH R22, R22 ;  /* 0x0000001600167308 */ /* 0x000e620000002400 */
[----:B------:R-:W-:Y:S01]  /*13610*/  HMMA.16816.F32 R12, R32, R138, R12 ;  /* 0x0000008a200c723c */ /* 0x000fe2000000180c */
[----:B------:R-:W-:Y:S01]  /*13620*/  FMUL.FTZ R194, R8, UR5 ;  /* 0x0000000508c27c20 */ /* 0x000fe20008410000 */
[----:B------:R-:W-:Y:S01]  /*13630*/  FMUL.FTZ R192, R9, UR5 ;  /* 0x0000000509c07c20 */ /* 0x000fe20008410000 */
[----:B------:R-:W-:Y:S01]  /*13640*/  FMUL.FTZ R193, R10, UR5 ;  /* 0x000000050ac17c20 */ /* 0x000fe20008410000 */
[----:B------:R-:W-:-:S03]  /*13650*/  FMUL.FTZ R191, R11, UR5 ;  /* 0x000000050bbf7c20 */ /* 0x000fc60008410000 */
[----:B------:R-:W-:Y:S01]  /*13660*/  MUFU.TANH R27, R27 ;  /* 0x0000001b001b7308 */ /* 0x000fe20000002400 */
[----:B------:R-:W2:Y:S01]  /*13670*/  LDSM.16.M88.4 R8, [R118+0x8000] ;  /* 0x008000007608783b */ /* 0x000ea20000000200 */
[----:B------:R-:W-:Y:S01]  /*13680*/  FMUL.FTZ R4, R4, UR5 ;  /* 0x0000000504047c20 */ /* 0x000fe20008410000 */
[----:B------:R-:W-:Y:S01]  /*13690*/  FMUL.FTZ R5, R5, UR5 ;  /* 0x0000000505057c20 */ /* 0x000fe20008410000 */
[----:B------:R-:W-:Y:S01]  /*136a0*/  FMUL.FTZ R6, R6, UR5 ;  /* 0x0000000506067c20 */ /* 0x000fe20008410000 */
[----:B------:R-:W-:Y:S01]  /*136b0*/  FMUL.FTZ R7, R7, UR5 ;  /* 0x0000000507077c20 */ /* 0x000fe20008410000 */
[C---:B---3--:R-:W-:Y:S03]  /*136c0*/  HMMA.16816.F32 R40, R164.reuse, R140, R40 ;  /* 0x0000008ca428723c */ /* 0x048fe60000001828 */
[----:B------:R-:W-:Y:S01]  /*136d0*/  FMUL.FTZ R54, R16, UR5 ;  /* 0x0000000510367c20 */ /* 0x000fe20008410000 */
[----:B------:R-:W-:Y:S01]  /*136e0*/  FMUL.FTZ R23, R17, UR5 ;  /* 0x0000000511177c20 */ /* 0x000fe20008410000 */
[----:B------:R-:W-:Y:S01]  /*136f0*/  FMUL.FTZ R29, R18, UR5 ;  /* 0x00000005121d7c20 */ /* 0x000fe20008410000 */
[----:B------:R-:W-:Y:S01]  /*13700*/  FMUL.FTZ R31, R19, UR5 ;  /* 0x00000005131f7c20 */ /* 0x000fe20008410000 */
[----:B------:R-:W-:Y:S01]  /*13710*/  MUFU.TANH R190, R4 ;  /* 0x0000000400be7308 */ /* 0x000fe20000002400 */
[----:B------:R-:W3:Y:S03]  /*13720*/  LDSM.16.M88.4 R16, [R118+0x7c00] ;  /* 0x007c00007610783b */ /* 0x000ee60000000200 */
[----:B------:R-:W-:Y:S01]  /*13730*/  FMUL.FTZ R12, R12, UR5 ;  /* 0x000000050c0c7c20 */ /* 0x000fe20008410000 */
[----:B------:R-:W-:Y:S01]  /*13740*/  FMUL.FTZ R13, R13, UR5 ;  /* 0x000000050d0d7c20 */ /* 0x000fe20008410000 */
[----:B------:R-:W-:Y:S01]  /*13750*/  FMUL.FTZ R55, R14, UR5 ;  /* 0x000000050e377c20 */ /* 0x000fe20008410000 */
[----:B------:R-:W-:Y:S01]  /*13760*/  FMUL.FTZ R14, R15, UR5 ;  /* 0x000000050f0e7c20 */ /* 0x000fe20008410000 */
[----:B------:R-:W-:Y:S01]  /*13770*/  HMMA.16816.F32 R36, R164, R142, R36 ;  /* 0x0000008ea424723c */ /* 0x000fe20000001824 */
[----:B------:R-:W-:Y:S08]  /*13780*/  MUFU.TANH R188, R5 ;  /* 0x0000000500bc7308 */ /* 0x000ff00000002400 */
[----:B------:R-:W-:Y:S08]  /*13790*/  MUFU.TANH R187, R6 ;  /* 0x0000000600bb7308 */ /* 0x000ff00000002400 */
[----:B------:R5:W-:Y:S01]  /*137a0*/  MUFU.TANH R189, R7 ;  /* 0x0000000700bd7308 */ /* 0x000be20000002400 */
[C---:B--2---:R-:W-:Y:S01]  /*137b0*/  HMMA.16816.F32 R120, R32.reuse, R8, R120 ;  /* 0x000000082078723c */ /* 0x044fe20000001878 */
[----:B------:R-:W2:Y:S06]  /*137c0*/  S2R R8, SR_TID.X ;  /* 0x0000000000087919 */ /* 0x000eac0000002100 */
[----:B------:R4:W-:Y:S01]  /*137d0*/  MUFU.TANH R30, R12 ;  /* 0x0000000c001e7308 */ /* 0x0009e20000002400 */
[C---:B------:R-:W-:Y:S07]  /*137e0*/  HMMA.16816.F32 R64, R32.reuse, R10, R64 ;  /* 0x0000000a2040723c */ /* 0x040fee0000001840 */
[----:B------:R1:W-:Y:S01]  /*137f0*/  MUFU.TANH R28, R13 ;  /* 0x0000000d001c7308 */ /* 0x0003e20000002400 */
[----:B-----5:R-:W5:Y:S01]  /*13800*/  LDSM.16.M88.4 R4, [R118+0x8400] ;  /* 0x008400007604783b */ /* 0x020f620000000200 */
[C---:B---3--:R-:W-:Y:S06]  /*13810*/  HMMA.16816.F32 R128, R32.reuse, R16, R128 ;  /* 0x000000102080723c */ /* 0x048fec0000001880 */
[----:B------:R-:W3:Y:S01]  /*13820*/  MUFU.TANH R54, R54 ;  /* 0x0000003600367308 */ /* 0x000ee20000002400 */
[----:B----4-:R-:W-:Y:S01]  /*13830*/  IMAD.SHL.U32 R12, R153, 0x80, RZ ;  /* 0x00000080990c7824 */ /* 0x010fe200078e00ff */
[----:B------:R-:W-:Y:S01]  /*13840*/  HMMA.16816.F32 R124, R32, R18, R124 ;  /* 0x00000012207c723c */ /* 0x000fe2000000187c */
[----:B------:R-:W-:Y:S01]  /*13850*/  FMUL.FTZ R120, R120, UR5 ;  /* 0x0000000578787c20 */ /* 0x000fe20008410000 */
[----:B------:R-:W-:Y:S01]  /*13860*/  FMUL.FTZ R121, R121, UR5 ;  /* 0x0000000579797c20 */ /* 0x000fe20008410000 */
[----:B------:R-:W-:-:S03]  /*13870*/  FMUL.FTZ R123, R123, UR5 ;  /* 0x000000057b7b7c20 */ /* 0x000fc60008410000 */
[----:B------:R-:W4:Y:S01]  /*13880*/  MUFU.TANH R29, R29 ;  /* 0x0000001d001d7308 */ /* 0x000f220000002400 */
[----:B------:R-:W-:Y:S01]  /*13890*/  FMUL.FTZ R122, R122, UR5 ;  /* 0x000000057a7a7c20 */ /* 0x000fe20008410000 */
[----:B------:R-:W-:Y:S01]  /*138a0*/  FMUL.FTZ R67, R67, UR5 ;  /* 0x0000000543437c20 */ /* 0x000fe20008410000 */
[----:B------:R-:W-:Y:S01]  /*138b0*/  FMUL.FTZ R64, R64, UR5 ;  /* 0x0000000540407c20 */ /* 0x000fe20008410000 */
[----:B------:R-:W-:Y:S01]  /*138c0*/  FMUL.FTZ R65, R65, UR5 ;  /* 0x0000000541417c20 */ /* 0x000fe20008410000 */
[----:B--2---:R-:W-:Y:S02]  /*138d0*/  IMAD.SHL.U32 R8, R8, 0x2, RZ ;  /* 0x0000000208087824 */ /* 0x004fe400078e00ff */
[----:B------:R-:W-:Y:S01]  /*138e0*/  FMUL.FTZ R66, R66, UR5 ;  /* 0x0000000542427c20 */ /* 0x000fe20008410000 */
[----:B------:R-:W-:Y:S02]  /*138f0*/  MUFU.TANH R23, R23 ;  /* 0x0000001700177308 */ /* 0x000fe40000002400 */
[----:B------:R-:W-:Y:S01]  /*13900*/  FMUL.FTZ R130, R130, UR5 ;  /* 0x0000000582827c20 */ /* 0x000fe20008410000 */
[----:B-1----:R-:W-:Y:S01]  /*13910*/  LOP3.LUT R13, R8, 0x6, RZ, 0xc0, !PT ;  /* 0x00000006080d7812 */ /* 0x002fe200078ec0ff */
[----:B------:R-:W-:Y:S01]  /*13920*/  FMUL.FTZ R128, R128, UR5 ;  /* 0x0000000580807c20 */ /* 0x000fe20008410000 */
[----:B------:R-:W1:Y:S01]  /*13930*/  LDSM.16.M88.4 R8, [R118+0x8800] ;  /* 0x008800007608783b */ /* 0x000e620000000200 */
[----:B------:R-:W-:Y:S01]  /*13940*/  FMUL.FTZ R129, R129, UR5 ;  /* 0x0000000581817c20 */ /* 0x000fe20008410000 */
[C---:B------:R-:W-:Y:S01]  /*13950*/  LOP3.LUT R16, R12.reuse, R13, RZ, 0xfc, !PT ;  /* 0x0000000d0c107212 */ /* 0x040fe200078efcff */
[----:B------:R-:W-:Y:S01]  /*13960*/  MUFU.TANH R31, R31 ;  /* 0x0000001f001f7308 */ /* 0x000fe20000002400 */
[----:B------:R-:W-:Y:S01]  /*13970*/  LOP3.LUT R18, R12, 0x10, R13, 0xfe, !PT ;  /* 0x000000100c127812 */ /* 0x000fe200078efe0d */
[----:B------:R-:W-:Y:S01]  /*13980*/  FMUL.FTZ R124, R124, UR5 ;  /* 0x000000057c7c7c20 */ /* 0x000fe20008410000 */
[----:B------:R-:W-:Y:S01]  /*13990*/  FMUL.FTZ R131, R131, UR5 ;  /* 0x0000000583837c20 */ /* 0x000fe20008410000 */
[----:B------:R-:W-:Y:S01]  /*139a0*/  FMUL.FTZ R125, R125, UR5 ;  /* 0x000000057d7d7c20 */ /* 0x000fe20008410000 */
[----:B------:R-:W-:Y:S01]  /*139b0*/  ISETP.GE.AND P5, PT, R18, R3, PT ;  /* 0x000000031200720c */ /* 0x000fe20003fa6270 */
[----:B------:R-:W-:Y:S01]  /*139c0*/  FMUL.FTZ R126, R126, UR5 ;  /* 0x000000057e7e7c20 */ /* 0x000fe20008410000 */
[----:B------:R-:W-:Y:S01]  /*139d0*/  ISETP.GE.AND P6, PT, R18, R117, PT ;  /* 0x000000751200720c */ /* 0x000fe20003fc6270 */
[----:B------:R-:W-:Y:S01]  /*139e0*/  MUFU.TANH R55, R55 ;  /* 0x0000003700377308 */ /* 0x000fe20000002400 */
[----:B-----5:R-:W-:Y:S01]  /*139f0*/  HMMA.16816.F32 R60, R32, R4, R60 ;  /* 0x00000004203c723c */ /* 0x020fe2000000183c */
[----:B------:R-:W-:-:S05]  /*13a00*/  FMUL.FTZ R127, R127, UR5 ;  /* 0x000000057f7f7c20 */ /* 0x000fca0008410000 */
[----:B------:R-:W-:Y:S01]  /*13a10*/  HMMA.16816.F32 R56, R32, R6, R56 ;  /* 0x000000062038723c */ /* 0x000fe20000001838 */
[--C-:B------:R-:W-:Y:S01]  /*13a20*/  LOP3.LUT R4, R12, 0x8, R13.reuse, 0xfe, !PT ;  /* 0x000000080c047812 */ /* 0x100fe200078efe0d */
[----:B------:R-:W2:Y:S03]  /*13a30*/  MUFU.TANH R194, R194 ;  /* 0x000000c200c27308 */ /* 0x000ea60000002400 */
[C---:B------:R-:W-:Y:S02]  /*13a40*/  ISETP.GE.AND P1, PT, R4.reuse, R3, PT ;  /* 0x000000030400720c */ /* 0x040fe40003f26270 */
[----:B------:R-:W-:Y:S01]  /*13a50*/  ISETP.GE.AND P3, PT, R4, R117, PT ;  /* 0x000000750400720c */ /* 0x000fe20003f66270 */
[----:B------:R-:W-:Y:S01]  /*13a60*/  VIADD R4, R16, 0x1 ;  /* 0x0000000110047836 */ /* 0x000fe20000000000 */
[----:B------:R-:W-:Y:S01]  /*13a70*/  FSEL R20, R20, -INF , !P1 ;  /* 0xff80000014147808 */ /* 0x000fe20004800000 */
[----:B------:R4:W-:Y:S01]  /*13a80*/  MUFU.TANH R171, R67 ;  /* 0x0000004300ab7308 */ /* 0x0009e20000002400 */
[----:B------:R-:W-:-:S02]  /*13a90*/  LOP3.LUT R6, R12, 0x18, R13, 0xfe, !PT ;  /* 0x000000180c067812 */ /* 0x000fc400078efe0d */
[----:B------:R-:W-:Y:S02]  /*13aa0*/  ISETP.GE.AND P4, PT, R4, R3, PT ;  /* 0x000000030400720c */ /* 0x000fe40003f86270 */
[----:B------:R-:W-:Y:S02]  /*13ab0*/  FSEL R17, R22, -INF , !P3 ;  /* 0xff80000016117808 */ /* 0x000fe40005800000 */
[----:B------:R-:W-:Y:S01]  /*13ac0*/  FSEL R52, R52, -INF , !P4 ;  /* 0xff80000034347808 */ /* 0x000fe20006000000 */
[----:B------:R-:W-:Y:S01]  /*13ad0*/  FMUL.FTZ R169, R62, UR5 ;  /* 0x000000053ea97c20 */ /* 0x000fe20008410000 */
[-C--:B------:R-:W-:Y:S01]  /*13ae0*/  ISETP.GE.AND P4, PT, R4, R117.reuse, PT ;  /* 0x000000750400720c */ /* 0x080fe20003f86270 */
[----:B------:R-:W-:Y:S02]  /*13af0*/  VIADD R4, R16, 0x9 ;  /* 0x0000000910047836 */ /* 0x000fe40000000000 */
[----:B------:R-:W-:Y:S01]  /*13b00*/  FMUL.FTZ R60, R60, UR5 ;  /* 0x000000053c3c7c20 */ /* 0x000fe20008410000 */
[----:B------:R-:W-:Y:S01]  /*13b10*/  ISETP.GE.AND P3, PT, R6, R117, PT ;  /* 0x000000750600720c */ /* 0x000fe20003f66270 */
[----:B------:R-:W-:Y:S01]  /*13b20*/  MUFU.TANH R14, R14 ;  /* 0x0000000e000e7308 */ /* 0x000fe20000002400 */
[----:B------:R-:W-:Y:S01]  /*13b30*/  FSEL R15, R26, -INF , !P4 ;  /* 0xff8000001a0f7808 */ /* 0x000fe20006000000 */
[----:B------:R-:W-:Y:S01]  /*13b40*/  FMUL.FTZ R63, R63, UR5 ;  /* 0x000000053f3f7c20 */ /* 0x000fe20008410000 */
[-C--:B------:R-:W-:Y:S01]  /*13b50*/  ISETP.GE.AND P1, PT, R4, R3.reuse, PT ;  /* 0x000000030400720c */ /* 0x080fe20003f26270 */
[----:B------:R-:W-:Y:S01]  /*13b60*/  FMUL.FTZ R170, R56, UR5 ;  /* 0x0000000538aa7c20 */ /* 0x000fe20008410000 */
[----:B------:R-:W-:Y:S01]  /*13b70*/  ISETP.GE.AND P4, PT, R6, R3, PT ;  /* 0x000000030600720c */ /* 0x000fe20003f86270 */
[----:B------:R-:W-:Y:S01]  /*13b80*/  FMUL.FTZ R61, R61, UR5 ;  /* 0x000000053d3d7c20 */ /* 0x000fe20008410000 */
[----:B------:R-:W-:Y:S01]  /*13b90*/  FSEL R18, R21, -INF , !P1 ;  /* 0xff80000015127808 */ /* 0x000fe20004800000 */
[----:B------:R-:W-:Y:S01]  /*13ba0*/  MUFU.TANH R192, R192 ;  /* 0x000000c000c07308 */ /* 0x000fe20000002400 */
[----:B------:R-:W-:Y:S01]  /*13bb0*/  ISETP.GE.AND P1, PT, R4, R117, PT ;  /* 0x000000750400720c */ /* 0x000fe20003f26270 */
[----:B------:R-:W-:Y:S01]  /*13bc0*/  VIADD R4, R16, 0x11 ;  /* 0x0000001110047836 */ /* 0x000fe20000000000 */
[----:B---3--:R-:W-:Y:S01]  /*13bd0*/  FSEL R62, R54, -INF , !P5 ;  /* 0xff800000363e7808 */ /* 0x008fe20006800000 */
[C---:B-1----:R-:W-:Y:S01]  /*13be0*/  HMMA.16816.F32 R48, R32.reuse, R8, R48 ;  /* 0x000000082030723c */ /* 0x042fe20000001830 */
[--C-:B------:R-:W-:Y:S01]  /*13bf0*/  LOP3.LUT R6, R12, 0x20, R13.reuse, 0xfe, !PT ;  /* 0x000000200c067812 */ /* 0x100fe200078efe0d */
[----:B------:R-:W-:Y:S01]  /*13c00*/  FMUL.FTZ R58, R58, UR5 ;  /* 0x000000053a3a7c20 */ /* 0x000fe20008410000 */
[-C--:B------:R-:W-:Y:S01]  /*13c10*/  ISETP.GE.AND P5, PT, R4, R3.reuse, PT ;  /* 0x000000030400720c */ /* 0x080fe20003fa6270 */
[----:B------:R-:W1:Y:S01]  /*13c20*/  MUFU.TANH R193, R193 ;  /* 0x000000c100c17308 */ /* 0x000e620000002400 */
[----:B------:R-:W-:Y:S01]  /*13c30*/  FSEL R27, R27, -INF , !P1 ;  /* 0xff8000001b1b7808 */ /* 0x000fe20004800000 */
[----:B------:R-:W-:Y:S01]  /*13c40*/  HMMA.16816.F32 R44, R32, R10, R44 ;  /* 0x0000000a202c723c */ /* 0x000fe2000000182c */
[----:B----4-:R-:W-:Y:S01]  /*13c50*/  FSEL R67, R29, -INF , !P6 ;  /* 0xff8000001d437808 */ /* 0x010fe20007000000 */
[----:B------:R-:W-:Y:S01]  /*13c60*/  VIADD R8, R16, 0x29 ;  /* 0x0000002910087836 */ /* 0x000fe20000000000 */
[C---:B------:R-:W-:Y:S01]  /*13c70*/  ISETP.GE.AND P1, PT, R6.reuse, R3, PT ;  /* 0x000000030600720c */ /* 0x040fe20003f26270 */
[----:B------:R-:W-:Y:S01]  /*13c80*/  FMUL.FTZ R57, R57, UR5 ;  /* 0x0000000539397c20 */ /* 0x000fe20008410000 */
[----:B------:R-:W-:Y:S01]  /*13c90*/  ISETP.GE.AND P6, PT, R6, R117, PT ;  /* 0x000000750600720c */ /* 0x000fe20003fc6270 */
[----:B------:R3:W-:Y:S01]  /*13ca0*/  MUFU.TANH R166, R60 ;  /* 0x0000003c00a67308 */ /* 0x0007e20000002400 */
[----:B------:R-:W-:Y:S01]  /*13cb0*/  VIADD R6, R16, 0x19 ;  /* 0x0000001910067836 */ /* 0x000fe20000000000 */
[----:B--2---:R-:W-:Y:S01]  /*13cc0*/  FSEL R194, R194, -INF , !P1 ;  /* 0xff800000c2c27808 */ /* 0x004fe20004800000 */
[----:B------:R-:W-:Y:S01]  /*13cd0*/  FMUL.FTZ R59, R59, UR5 ;  /* 0x000000053b3b7c20 */ /* 0x000fe20008410000 */
[----:B------:R-:W-:-:S04]  /*13ce0*/  LOP3.LUT R10, R12, 0x40, R13, 0xfe, !PT ;  /* 0x000000400c0a7812 */ /* 0x000fc800078efe0d */
[----:B------:R2:W-:Y:S01]  /*13cf0*/  MUFU.TANH R176, R64 ;  /* 0x0000004000b07308 */ /* 0x0005e20000002400 */
[----:B-1----:R-:W-:-:S03]  /*13d00*/  FSEL R193, R193, -INF , !P6 ;  /* 0xff800000c1c17808 */ /* 0x002fc60007000000 */
[----:B------:R-:W-:Y:S01]  /*13d10*/  FMUL.FTZ R48, R48, UR5 ;  /* 0x0000000530307c20 */ /* 0x000fe20008410000 */
[----:B------:R-:W-:Y:S01]  /*13d20*/  FMUL.FTZ R49, R49, UR5 ;  /* 0x0000000531317c20 */ /* 0x000fe20008410000 */
[----:B------:R-:W-:Y:S01]  /*13d30*/  FMUL.FTZ R50, R50, UR5 ;  /* 0x0000000532327c20 */ /* 0x000fe20008410000 */
[----:B------:R-:W-:Y:S01]  /*13d40*/  FMUL.FTZ R51, R51, UR5 ;  /* 0x0000000533337c20 */ /* 0x000fe20008410000 */
[----:B------:R1:W-:Y:S01]  /*13d50*/  MUFU.TANH R172, R65 ;  /* 0x0000004100ac7308 */ /* 0x0003e20000002400 */
[----:B---3--:R-:W-:Y:S01]  /*13d60*/  FSEL R60, R23, -INF , !P5 ;  /* 0xff800000173c7808 */ /* 0x008fe20006800000 */
[----:B------:R-:W-:Y:S01]  /*13d70*/  FMUL.FTZ R45, R45, UR5 ;  /* 0x000000052d2d7c20 */ /* 0x000fe20008410000 */
[----:B------:R-:W-:Y:S01]  /*13d80*/  ISETP.GE.AND P5, PT, R4, R117, PT ;  /* 0x000000750400720c */ /* 0x000fe20003fa6270 */
[----:B------:R-:W-:Y:S01]  /*13d90*/  FMUL.FTZ R46, R46, UR5 ;  /* 0x000000052e2e7c20 */ /* 0x000fe20008410000 */
[----:B------:R-:W-:Y:S01]  /*13da0*/  LOP3.LUT R4, R12, 0x28, R13, 0xfe, !PT ;  /* 0x000000280c047812 */ /* 0x000fe200078efe0d */
[----:B------:R-:W-:Y:S01]  /*13db0*/  FMUL.FTZ R44, R44, UR5 ;  /* 0x000000052c2c7c20 */ /* 0x000fe20008410000 */
[----:B------:R-:W-:Y:S01]  /*13dc0*/  FMUL.FTZ R47, R47, UR5 ;  /* 0x000000052f2f7c20 */ /* 0x000fe20008410000 */
[----:B------:R3:W-:Y:S01]  /*13dd0*/  MUFU.TANH R167, R63 ;  /* 0x0000003f00a77308 */ /* 0x0007e20000002400 */
[----:B--2---:R-:W-:-:S02]  /*13de0*/  FSEL R64, R30, -INF , !P4 ;  /* 0xff8000001e407808 */ /* 0x004fc40006000000 */
[----:B------:R-:W-:-:S04]  /*13df0*/  ISETP.GE.AND P4, PT, R6, R3, PT ;  /* 0x000000030600720c */ /* 0x000fc80003f86270 */
[----:B------:R-:W-:Y:S01]  /*13e00*/  FSEL R56, R28, -INF , !P4 ;  /* 0xff8000001c387808 */ /* 0x000fe20006000000 */
[----:B------:R2:W-:Y:S01]  /*13e10*/  MUFU.TANH R164, R61 ;  /* 0x0000003d00a47308 */ /* 0x0005e20000002400 */
[----:B-1----:R-:W-:Y:S02]  /*13e20*/  FSEL R65, R31, -INF , !P5 ;  /* 0xff8000001f417808 */ /* 0x002fe40006800000 */
[----:B------:R-:W-:Y:S02]  /*13e30*/  ISETP.GE.AND P5, PT, R4, R3, PT ;  /* 0x000000030400720c */ /* 0x000fe40003fa6270 */
[----:B------:R-:W-:Y:S02]  /*13e40*/  ISETP.GE.AND P4, PT, R6, R117, PT ;  /* 0x000000750600720c */ /* 0x000fe40003f86270 */
[----:B------:R-:W-:Y:S01]  /*13e50*/  LOP3.LUT R6, R12, 0x30, R13, 0xfe, !PT ;  /* 0x000000300c067812 */ /* 0x000fe200078efe0d */
[----:B------:R-:W-:Y:S01]  /*13e60*/  MUFU.TANH R180, R120 ;  /* 0x0000007800b47308 */ /* 0x000fe20000002400 */
[----:B---3--:R-:W-:-:S02]  /*13e70*/  FSEL R63, R55, -INF , !P3 ;  /* 0xff800000373f7808 */ /* 0x008fc40005800000 */
[-C--:B------:R-:W-:Y:S01]  /*13e80*/  ISETP.GE.AND P3, PT, R4, R117.reuse, PT ;  /* 0x000000750400720c */ /* 0x080fe20003f66270 */
[----:B------:R-:W-:Y:S01]  /*13e90*/  VIADD R4, R16, 0x21 ;  /* 0x0000002110047836 */ /* 0x000fe20000000000 */
[----:B------:R-:W-:Y:S02]  /*13ea0*/  ISETP.GE.AND P6, PT, R6, R117, PT ;  /* 0x000000750600720c */ /* 0x000fe40003fc6270 */
[----:B------:R-:W-:Y:S01]  /*13eb0*/  FSEL R190, R190, -INF , !P5 ;  /* 0xff800000bebe7808 */ /* 0x000fe20006800000 */
[----:B------:R-:W1:Y:S01]  /*13ec0*/  MUFU.TANH R185, R130 ;  /* 0x0000008200b97308 */ /* 0x000e620000002400 */
[----:B------:R-:W-:Y:S02]  /*13ed0*/  ISETP.GE.AND P1, PT, R4, R3, PT ;  /* 0x000000030400720c */ /* 0x000fe40003f26270 */
[----:B--2---:R-:W-:Y:S02]  /*13ee0*/  FSEL R61, R14, -INF , !P4 ;  /* 0xff8000000e3d7808 */ /* 0x004fe40006000000 */
[----:B------:R-:W-:-:S02]  /*13ef0*/  FSEL R192, R192, -INF , !P1 ;  /* 0xff800000c0c07808 */ /* 0x000fc40004800000 */
[----:B------:R-:W-:Y:S01]  /*13f00*/  ISETP.GE.AND P4, PT, R6, R3, PT ;  /* 0x000000030600720c */ /* 0x000fe20003f86270 */
[----:B------:R-:W2:Y:S01]  /*13f10*/  MUFU.TANH R191, R191 ;  /* 0x000000bf00bf7308 */ /* 0x000ea20000002400 */
[----:B------:R-:W-:Y:S02]  /*13f20*/  ISETP.GE.AND P1, PT, R4, R117, PT ;  /* 0x000000750400720c */ /* 0x000fe40003f26270 */
[----:B------:R-:W3:Y:S01]  /*13f30*/  LDSM.16.M88.4 R4, [R118+0x8c00] ;  /* 0x008c00007604783b */ /* 0x000ee20000000200 */
[----:B------:R-:W-:Y:S01]  /*13f40*/  ISETP.GE.AND P5, PT, R8, R3, PT ;  /* 0x000000030800720c */ /* 0x000fe20003fa6270 */
[----:B------:R-:W-:-:S04]  /*13f50*/  DEPBAR.LE SB0, 0x0 ;  /* 0x000080000000791a */ /* 0x000fc80000000000 */
[----:B------:R-:W4:Y:S01]  /*13f60*/  MUFU.TANH R186, R128 ;  /* 0x0000008000ba7308 */ /* 0x000f220000002400 */
[----:B------:R-:W-:Y:S02]  /*13f70*/  FSEL R188, R188, -INF , !P5 ;  /* 0xff800000bcbc7808 */ /* 0x000fe40006800000 */
[----:B------:R-:W-:Y:S01]  /*13f80*/  ISETP.GE.AND P5, PT, R8, R117, PT ;  /* 0x000000750800720c */ /* 0x000fe20003fa6270 */
[----:B------:R-:W-:Y:S01]  /*13f90*/  VIADD R8, R16, 0x31 ;  /* 0x0000003110087836 */ /* 0x000fe20000000000 */
[----:B------:R-:W-:Y:S02]  /*13fa0*/  LOP3.LUT R14, R12, 0x38, R13, 0xfe, !PT ;  /* 0x000000380c0e7812 */ /* 0x000fe400078efe0d */
[----:B------:R-:W-:Y:S01]  /*13fb0*/  FSEL R189, R189, -INF , !P5 ;  /* 0xff800000bdbd7808 */ /* 0x000fe20006800000 */
[----:B------:R-:W-:Y:S01]  /*13fc0*/  MUFU.TANH R178, R121 ;  /* 0x0000007900b27308 */ /* 0x000fe20000002400 */
[----:B------:R-:W-:Y:S02]  /*13fd0*/  ISETP.GE.AND P5, PT, R10, R3, PT ;  /* 0x000000030a00720c */ /* 0x000fe40003fa6270 */
[----:B-1----:R-:W-:-:S02]  /*13fe0*/  FSEL R185, R185, -INF , !P6 ;  /* 0xff800000b9b97808 */ /* 0x002fc40007000000 */
[----:B------:R-:W-:Y:S02]  /*13ff0*/  FSEL R180, R180, -INF , !P5 ;  /* 0xff800000b4b47808 */ /* 0x000fe40006800000 */
[----:B--2---:R-:W-:Y:S01]  /*14000*/  FSEL R191, R191, -INF , !P1 ;  /* 0xff800000bfbf7808 */ /* 0x004fe20004800000 */
[----:B------:R-:W1:Y:S01]  /*14010*/  MUFU.TANH R184, R129 ;  /* 0x0000008100b87308 */ /* 0x000e620000002400 */
[----:B----4-:R-:W-:Y:S02]  /*14020*/  FSEL R186, R186, -INF , !P4 ;  /* 0xff800000baba7808 */ /* 0x010fe40006000000 */
[----:B------:R-:W-:Y:S01]  /*14030*/  ISETP.GE.AND P6, PT, R10, R117, PT ;  /* 0x000000750a00720c */ /* 0x000fe20003fc6270 */
[----:B------:R-:W-:Y:S01]  /*14040*/  VIADD R10, R16, 0x39 ;  /* 0x00000039100a7836 */ /* 0x000fe20000000000 */
[-C--:B------:R-:W-:Y:S02]  /*14050*/  ISETP.GE.AND P1, PT, R14, R3.reuse, PT ;  /* 0x000000030e00720c */ /* 0x080fe40003f26270 */
[----:B------:R-:W-:Y:S01]  /*14060*/  ISETP.GE.AND P4, PT, R8, R3, PT ;  /* 0x000000030800720c */ /* 0x000fe20003f86270 */
[----:B------:R-:W2:Y:S01]  /*14070*/  MUFU.TANH R182, R124 ;  /* 0x0000007c00b67308 */ /* 0x000ea20000002400 */
[----:B------:R-:W-:-:S02]  /*14080*/  FSEL R187, R187, -INF , !P3 ;  /* 0xff800000bbbb7808 */ /* 0x000fc40005800000 */
[----:B------:R-:W-:-:S05]  /*14090*/  ISETP.GE.AND P3, PT, R14, R117, PT ;  /* 0x000000750e00720c */ /* 0x000fca0003f66270 */
[----:B------:R-:W4:Y:S01]  /*140a0*/  MUFU.TANH R175, R123 ;  /* 0x0000007b00af7308 */ /* 0x000f220000002400 */
[----:B-1----:R-:W-:Y:S01]  /*140b0*/  FSEL R184, R184, -INF , !P4 ;  /* 0xff800000b8b87808 */ /* 0x002fe20006000000 */
[----:B---3--:R-:W-:Y:S01]  /*140c0*/  HMMA.16816.F32 R40, R32, R4, R40 ;  /* 0x000000042028723c */ /* 0x008fe20000001828 */
[----:B------:R-:W-:Y:S02]  /*140d0*/  ISETP.GE.AND P4, PT, R8, R117, PT ;  /* 0x000000750800720c */ /* 0x000fe40003f86270 */
[----:B------:R-:W-:-:S03]  /*140e0*/  LOP3.LUT R8, R12, 0x48, R13, 0xfe, !PT ;  /* 0x000000480c087812 */ /* 0x000fc600078efe0d */
[----:B------:R-:W1:Y:S01]  /*140f0*/  MUFU.TANH R183, R131 ;  /* 0x0000008300b77308 */ /* 0x000e620000002400 */
[----:B------:R-:W-:Y:S01]  /*14100*/  VIADD R4, R16, 0x41 ;  /* 0x0000004110047836 */ /* 0x000fe20000000000 */
[----:B--2---:R-:W-:Y:S01]  /*14110*/  FSEL R182, R182, -INF , !P1 ;  /* 0xff800000b6b67808 */ /* 0x004fe20004800000 */
[----:B------:R-:W-:Y:S01]  /*14120*/  HMMA.16816.F32 R36, R32, R6, R36 ;  /* 0x000000062024723c */ /* 0x000fe20000001824 */
[-C--:B------:R-:W-:Y:S02]  /*14130*/  ISETP.GE.AND P1, PT, R10, R3.reuse, PT ;  /* 0x000000030a00720c */ /* 0x080fe40003f26270 */
[----:B------:R-:W-:Y:S02]  /*14140*/  ISETP.GE.AND P5, PT, R4, R3, PT ;  /* 0x000000030400720c */ /* 0x000fe40003fa6270 */
[----:B------:R-:W2:Y:S02]  /*14150*/  MUFU.TANH R174, R125 ;  /* 0x0000007d00ae7308 */ /* 0x000ea40000002400 */
[----:B------:R-:W-:-:S02]  /*14160*/  FSEL R178, R178, -INF , !P5 ;  /* 0xff800000b2b27808 */ /* 0x000fc40006800000 */
[----:B------:R-:W-:Y:S01]  /*14170*/  ISETP.GE.AND P5, PT, R4, R117, PT ;  /* 0x000000750400720c */ /* 0x000fe20003fa6270 */
[----:B------:R-:W-:Y:S01]  /*14180*/  VIADD R4, R16, 0x49 ;  /* 0x0000004910047836 */ /* 0x000fe20000000000 */
[--C-:B------:R-:W-:Y:S02]  /*14190*/  LOP3.LUT R6, R12, 0x68, R13.reuse, 0xfe, !PT ;  /* 0x000000680c067812 */ /* 0x100fe400078efe0d */
[----:B------:R-:W3:Y:S01]  /*141a0*/  MUFU.TANH R179, R126 ;  /* 0x0000007e00b37308 */ /* 0x000ee20000002400 */
[----:B----4-:R-:W-:Y:S01]  /*141b0*/  FSEL R175, R175, -INF , !P5 ;  /* 0xff800000afaf7808 */ /* 0x010fe20006800000 */
[----:B------:R-:W-:Y:S01]  /*141c0*/  FMUL.FTZ R40, R40, UR5 ;  /* 0x0000000528287c20 */ /* 0x000fe20008410000 */
[----:B-1----:R-:W-:Y:S01]  /*141d0*/  FSEL R183, R183, -INF , !P4 ;  /* 0xff800000b7b77808 */ /* 0x002fe20006000000 */
[----:B------:R-:W-:Y:S01]  /*141e0*/  FMUL.FTZ R41, R41, UR5 ;  /* 0x0000000529297c20 */ /* 0x000fe20008410000 */
[-C--:B------:R-:W-:Y:S01]  /*141f0*/  ISETP.GE.AND P5, PT, R4, R3.reuse, PT ;  /* 0x000000030400720c */ /* 0x080fe20003fa6270 */
[----:B------:R-:W-:Y:S01]  /*14200*/  FMUL.FTZ R42, R42, UR5 ;  /* 0x000000052a2a7c20 */ /* 0x000fe20008410000 */
[----:B------:R-:W-:Y:S01]  /*14210*/  ISETP.GE.AND P4, PT, R8, R3, PT ;  /* 0x000000030800720c */ /* 0x000fe20003f86270 */
[----:B------:R-:W1:Y:S01]  /*14220*/  MUFU.TANH R181, R127 ;  /* 0x0000007f00b57308 */ /* 0x000e620000002400 */
[----:B--2---:R-:W-:Y:S01]  /*14230*/  FSEL R174, R174, -INF , !P1 ;  /* 0xff800000aeae7808 */ /* 0x004fe20004800000 */
[----:B------:R-:W-:Y:S01]  /*14240*/  FMUL.FTZ R43, R43, UR5 ;  /* 0x000000052b2b7c20 */ /* 0x000fe20008410000 */
[-C--:B------:R-:W-:Y:S01]  /*14250*/  ISETP.GE.AND P1, PT, R10, R117.reuse, PT ;  /* 0x000000750a00720c */ /* 0x080fe20003f26270 */
[----:B------:R-:W-:Y:S01]  /*14260*/  FMUL.FTZ R5, R38, UR5 ;  /* 0x0000000526057c20 */ /* 0x000fe20008410000 */
[----:B------:R-:W-:Y:S01]  /*14270*/  FSEL R172, R172, -INF , !P5 ;  /* 0xff800000acac7808 */ /* 0x000fe20006800000 */
[----:B------:R-:W-:Y:S01]  /*14280*/  FMUL.FTZ R36, R36, UR5 ;  /* 0x0000000524247c20 */ /* 0x000fe20008410000 */
[-C--:B------:R-:W-:Y:S01]  /*14290*/  ISETP.GE.AND P5, PT, R4, R117.reuse, PT ;  /* 0x000000750400720c */ /* 0x080fe20003fa6270 */
[----:B------:R-:W2:Y:S01]  /*142a0*/  MUFU.TANH R177, R122 ;  /* 0x0000007a00b17308 */ /* 0x000ea20000002400 */
[----:B---3--:R-:W-:Y:S01]  /*142b0*/  FSEL R179, R179, -INF , !P3 ;  /* 0xff800000b3b37808 */ /* 0x008fe20005800000 */
[----:B------:R-:W-:Y:S01]  /*142c0*/  VIADD R4, R16, 0x51 ;  /* 0x0000005110047836 */ /* 0x000fe20000000000 */
[----:B------:R-:W-:Y:S01]  /*142d0*/  ISETP.GE.AND P3, PT, R8, R117, PT ;  /* 0x000000750800720c */ /* 0x000fe20003f66270 */
[----:B------:R-:W-:Y:S01]  /*142e0*/  FMUL.FTZ R37, R37, UR5 ;  /* 0x0000000525257c20 */ /* 0x000fe20008410000 */
[----:B------:R-:W-:-:S02]  /*142f0*/  LOP3.LUT R8, R12, 0x50, R13, 0xfe, !PT ;  /* 0x000000500c087812 */ /* 0x000fc400078efe0d */
[----:B------:R-:W-:Y:S01]  /*14300*/  FSEL R176, R176, -INF , !P4 ;  /* 0xff800000b0b07808 */ /* 0x000fe20006000000 */
[----:B------:R-:W3:Y:S01]  /*14310*/  MUFU.TANH R173, R66 ;  /* 0x0000004200ad7308 */ /* 0x000ee20000002400 */
[----:B-1----:R-:W-:Y:S02]  /*14320*/  FSEL R181, R181, -INF , !P1 ;  /* 0xff800000b5b57808 */ /* 0x002fe40004800000 */
[----:B------:R-:W-:Y:S02]  /*14330*/  ISETP.GE.AND P1, PT, R8, R3, PT ;  /* 0x000000030800720c */ /* 0x000fe40003f26270 */
[----:B------:R-:W-:Y:S02]  /*14340*/  FSEL R171, R171, -INF , !P5 ;  /* 0xff800000abab7808 */ /* 0x000fe40006800000 */
[----:B------:R-:W-:Y:S01]  /*14350*/  FSEL R166, R166, -INF , !P1 ;  /* 0xff800000a6a67808 */ /* 0x000fe20004800000 */
[----:B------:R-:W1:Y:S01]  /*14360*/  MUFU.TANH R165, R58 ;  /* 0x0000003a00a57308 */ /* 0x000e620000002400 */
[----:B--2---:R-:W-:-:S02]  /*14370*/  FSEL R177, R177, -INF , !P6 ;  /* 0xff800000b1b17808 */ /* 0x004fc40007000000 */
[----:B------:R-:W-:Y:S02]  /*14380*/  ISETP.GE.AND P6, PT, R8, R117, PT ;  /* 0x000000750800720c */ /* 0x000fe40003fc6270 */
[----:B------:R-:W-:Y:S02]  /*14390*/  ISETP.GE.AND P1, PT, R4, R3, PT ;  /* 0x000000030400720c */ /* 0x000fe40003f26270 */
[----:B------:R-:W-:Y:S01]  /*143a0*/  LOP3.LUT R8, R12, 0x58, R13, 0xfe, !PT ;  /* 0x000000580c087812 */ /* 0x000fe200078efe0d */
[----:B------:R-:W2:Y:S01]  /*143b0*/  MUFU.TANH R170, R170 ;  /* 0x000000aa00aa7308 */ /* 0x000ea20000002400 */
[----:B---3--:R-:W-:Y:S02]  /*143c0*/  FSEL R173, R173, -INF , !P3 ;  /* 0xff800000adad7808 */ /* 0x008fe40005800000 */
[----:B------:R-:W-:Y:S02]  /*143d0*/  FSEL R164, R164, -INF , !P1 ;  /* 0xff800000a4a47808 */ /* 0x000fe40004800000 */
[----:B------:R-:W-:-:S02]  /*143e0*/  ISETP.GE.AND P3, PT, R8, R117, PT ;  /* 0x000000750800720c */ /* 0x000fc40003f66270 */
[----:B------:R-:W-:Y:S01]  /*143f0*/  ISETP.GE.AND P1, PT, R4, R117, PT ;  /* 0x000000750400720c */ /* 0x000fe20003f26270 */
[----:B------:R-:W3:Y:S01]  /*14400*/  MUFU.TANH R142, R48 ;  /* 0x00000030008e7308 */ /* 0x000ee20000002400 */
[-C--:B------:R-:W-:Y:S01]  /*14410*/  ISETP.GE.AND P4, PT, R8, R3.reuse, PT ;  /* 0x000000030800720c */ /* 0x080fe20003f86270 */
[----:B------:R-:W-:Y:S01]  /*14420*/  VIADD R4, R16, 0x59 ;  /* 0x0000005910047836 */ /* 0x000fe20000000000 */
[----:B------:R-:W-:Y:S02]  /*14430*/  LOP3.LUT R8, R12, 0x60, R13, 0xfe, !PT ;  /* 0x000000600c087812 */ /* 0x000fe400078efe0d */
[----:B------:R-:W-:Y:S02]  /*14440*/  FSEL R167, R167, -INF , !P1 ;  /* 0xff800000a7a77808 */ /* 0x000fe40004800000 */
[----:B-1----:R-:W-:Y:S01]  /*14450*/  FSEL R165, R165, -INF , !P3 ;  /* 0xff800000a5a57808 */ /* 0x002fe20005800000 */
[----:B------:R-:W1:Y:S01]  /*14460*/  MUFU.TANH R169, R169 ;  /* 0x000000a900a97308 */ /* 0x000e620000002400 */
[----:B------:R-:W-:-:S02]  /*14470*/  ISETP.GE.AND P1, PT, R6, R3, PT ;  /* 0x000000030600720c */ /* 0x000fc40003f26270 */
[----:B------:R-:W-:Y:S01]  /*14480*/  ISETP.GE.AND P3, PT, R6, R117, PT ;  /* 0x000000750600720c */ /* 0x000fe20003f66270 */
[----:B------:R-:W-:Y:S01]  /*14490*/  VIADD R6, R16, 0x61 ;  /* 0x0000006110067836 */ /* 0x000fe20000000000 */
[-C--:B------:R-:W-:Y:S02]  /*144a0*/  ISETP.GE.AND P5, PT, R8, R3.reuse, PT ;  /* 0x000000030800720c */ /* 0x080fe40003fa6270 */
[----:B--2---:R-:W-:Y:S01]  /*144b0*/  FSEL R170, R170, -INF , !P4 ;  /* 0xff800000aaaa7808 */ /* 0x004fe20006000000 */
        /* <DEDUP_REMOVED lines=9> */
[----:B------:R-:W-:Y:S02]  /*14550*/  ISETP.GE.AND P4, PT, R4, R117, PT ;  /* 0x000000750400720c */ /* 0x000fe40003f86270 */
[----:B------:R-:W-:-:S03]  /*14560*/  LOP3.LUT R4, R12, 0x70, R13, 0xfe, !PT ;  /* 0x000000700c047812 */ /* 0x000fc600078efe0d */
        /* <DEDUP_REMOVED lines=18> */
[----:B--2---:R-:W-:Y:S02]  /*14690*/  FSEL R139, R139, -INF , !P3 ;  /* 0xff8000008b8b7808 */ /* 0x004fe40005800000 */
[----:B------:R-:W-:Y:S01]  /*146a0*/  ISETP.GE.AND P3, PT, R4, R3, PT ;  /* 0x000000030400720c */ /* 0x000fe20003f66270 */
[----:B------:R-:W-:-:S04]  /*146b0*/  FMUL.FTZ R4, R39, UR5 ;  /* 0x0000000527047c20 */ /* 0x000fc80008410000 */
[----:B------:R-:W2:Y:S01]  /*146c0*/  MUFU.TANH R123, R40 ;  /* 0x00000028007b7308 */ /* 0x000ea20000002400 */
[----:B---3--:R-:W-:Y:S02]  /*146d0*/  FSEL R138, R138, -INF , !P1 ;  /* 0xff8000008a8a7808 */ /* 0x008fe40004800000 */
[----:B------:R-:W-:Y:S02]  /*146e0*/  ISETP.GE.AND P1, PT, R6, R117, PT ;  /* 0x000000750600720c */ /* 0x000fe40003f26270 */
[----:B------:R-:W-:-:S03]  /*146f0*/  LOP3.LUT R6, R12, 0x78, R13, 0xfe, !PT ;  /* 0x000000780c067812 */ /* 0x000fc600078efe0d */
[----:B------:R-:W3:Y:S01]  /*14700*/  MUFU.TANH R24, R24 ;  /* 0x0000001800187308 */ /* 0x000ee20000002400 */
[----:B-1----:R-:W-:Y:S02]  /*14710*/  FSEL R121, R121, -INF , !P1 ;  /* 0xff80000079797808 */ /* 0x002fe40004800000 */
[----:B------:R-:W-:-:S05]  /*14720*/  ISETP.GE.AND P1, PT, R16, R3, PT ;  /* 0x000000031000720c */ /* 0x000fca0003f26270 */
[----:B------:R-:W1:Y:S01]  /*14730*/  MUFU.TANH R122, R41 ;  /* 0x00000029007a7308 */ /* 0x000e620000002400 */
[----:B--2---:R-:W-:Y:S02]  /*14740*/  FSEL R123, R123, -INF , !P4 ;  /* 0xff8000007b7b7808 */ /* 0x004fe40006000000 */
[C---:B------:R-:W-:Y:S01]  /*14750*/  ISETP.GE.AND P4, PT, R16.reuse, R117, PT ;  /* 0x000000751000720c */ /* 0x040fe20003f86270 */
        /* <DEDUP_REMOVED lines=83> */
.L_x_2190:
[----:B------:R-:W-:Y:S02]  /*14c90*/  ULDC UR8, c[0x0][0x248] ;  /* 0x0000920000087ab9 */ /* 0x000fe40000000800 */
[----:B------:R-:W-:-:S06]  /*14ca0*/  USHF.L.U32 UR4, UR8, 0x7, URZ ;  /* 0x0000000708047899 */ /* 0x000fcc000800063f */
[----:B------:R-:W-:-:S04]  /*14cb0*/  IADD3 R6, RZ, -UR4, RZ ;  /* 0x80000004ff067c10 */ /* 0x000fc8000fffe0ff */
[----:B------:R-:W-:-:S07]  /*14cc0*/  SHF.R.S32.HI R4, RZ, 0x1f, R6 ;  /* 0x0000001fff047819 */ /* 0x000fce0000011406 */
.L_x_2191:
        /* <DEDUP_REMOVED lines=27> */
.L_x_2189:
        /* <DEDUP_REMOVED lines=79> */
[----:B------:R-:W-:Y:S01]  /*15370*/  FMUL.FTZ R128, R134, UR12 ;  /* 0x0000000c86807c20 */ /* 0x000fe20008410000 */
[----:B------:R-:W-:Y:S01]  /*15380*/  FSEL R133, R133, RZ, P1 ;  /* 0x000000ff85857208 */ /* 0x000fe20000800000 */
[----:B------:R-:W-:Y:S01]  /*15390*/  FADD.FTZ R2, R2, -R5 ;  /* 0x8000000502027221 */ /* 0x000fe20000010000 */
[----:B------:R-:W-:-:S02]  /*153a0*/  FSEL R5, R134, RZ, P0 ;  /* 0x000000ff86057208 */ /* 0x000fc40000000000 */
[----:B------:R-:W-:Y:S01]  /*153b0*/  FSEL R128, R128, RZ, P0 ;  /* 0x000000ff80807208 */ /* 0x000fe20000000000 */
[--C-:B------:R-:W-:Y:S01]  /*153c0*/  FFMA.FTZ R160, R24, UR12, -R133.reuse ;  /* 0x0000000c18a07c23 */ /* 0x100fe20008010885 */
[----:B------:R-:W-:Y:S01]  /*153d0*/  FFMA.FTZ R131, R20, UR12, -R133 ;  /* 0x0000000c14837c23 */ /* 0x000fe20008010885 */
[----:B------:R-:W-:Y:S01]  /*153e0*/  FADD.FTZ R0, R0, -R5 ;  /* 0x8000000500007221 */ /* 0x000fe20000010000 */
[--C-:B------:R-:W-:Y:S01]  /*153f0*/  FFMA.FTZ R132, R52, UR12, -R133.reuse ;  /* 0x0000000c34847c23 */ /* 0x100fe20008010885 */
[--C-:B------:R-:W-:Y:S01]  /*15400*/  FFMA.FTZ R129, R25, UR12, -R128.reuse ;  /* 0x0000000c19817c23 */ /* 0x100fe20008010880 */
[--C-:B------:R-:W-:Y:S01]  /*15410*/  FFMA.FTZ R137, R27, UR12, -R128.reuse ;  /* 0x0000000c1b897c23 */ /* 0x100fe20008010880 */
[----:B------:R-:W1:Y:S01]  /*15420*/  LDSM.16.MT88.4 R20, [R116+0x9000] ;  /* 0x009000007414783b */ /* 0x000e620000004200 */
[--C-:B------:R-:W-:Y:S01]  /*15430*/  FFMA.FTZ R130, R18, UR12, -R133.reuse ;  /* 0x0000000c12827c23 */ /* 0x100fe20008010885 */
[--C-:B------:R-:W-:Y:S01]  /*15440*/  FFMA.FTZ R127, R15, UR12, -R128.reuse ;  /* 0x0000000c0f7f7c23 */ /* 0x100fe20008010880 */
[--C-:B------:R-:W-:Y:S01]  /*15450*/  FFMA.FTZ R126, R17, UR12, -R128.reuse ;  /* 0x0000000c117e7c23 */ /* 0x100fe20008010880 */
[----:B------:R-:W2:Y:S01]  /*15460*/  LDSM.16.MT88.4 R24, [R144+0xb000] ;  /* 0x00b000009018783b */ /* 0x000ea20000004200 */
[----:B------:R-:W-:Y:S01]  /*15470*/  FMUL.FTZ R0, R0, UR12 ;  /* 0x0000000c00007c20 */ /* 0x000fe20008410000 */
[----:B------:R-:W-:Y:S01]  /*15480*/  FMUL.FTZ R2, R2, UR12 ;  /* 0x0000000c02027c20 */ /* 0x000fe20008410000 */
[----:B------:R-:W-:Y:S01]  /*15490*/  MUFU.EX2 R160, R160 ;  /* 0x000000a000a07308 */ /* 0x000fe20000000800 */
[----:B------:R-:W3:Y:S01]  /*154a0*/  LDSM.16.MT88.4 R52, [R116+0xd000] ;  /* 0x00d000007434783b */ /* 0x000ee20000004200 */
[--C-:B------:R-:W-:Y:S01]  /*154b0*/  FFMA.FTZ R64, R64, UR12, -R133.reuse ;  /* 0x0000000c40407c23 */ /* 0x100fe20008010885 */
[--C-:B------:R-:W-:Y:S01]  /*154c0*/  FFMA.FTZ R179, R179, UR12, -R128.reuse ;  /* 0x0000000cb3b37c23 */ /* 0x100fe20008010880 */
[--C-:B------:R-:W-:Y:S01]  /*154d0*/  FFMA.FTZ R180, R180, UR12, -R133.reuse ;  /* 0x0000000cb4b47c23 */ /* 0x100fe20008010885 */
[--C-:B------:R-:W-:Y:S01]  /*154e0*/  FFMA.FTZ R176, R176, UR12, -R133.reuse ;  /* 0x0000000cb0b07c23 */ /* 0x100fe20008010885 */
        /* <DEDUP_REMOVED lines=11> */
[----:B------:R-:W-:Y:S01]  /*155a0*/  FFMA.FTZ R3, R3, UR12, -R128 ;  /* 0x0000000c03037c23 */ /* 0x000fe20008010880 */
[----:B------:R-:W-:-:S06]  /*155b0*/  FFMA.FTZ R124, R124, UR12, -R133 ;  /* 0x0000000c7c7c7c23 */ /* 0x000fcc0008010885 */
[----:B------:R-:W5:Y:S01]  /*155c0*/  MUFU.EX2 R130, R130 ;  /* 0x0000008200827308 */ /* 0x000f620000000800 */
[----:B----4-:R-:W-:-:S07]  /*155d0*/  F2FP.F16.F32.PACK_AB R4, R132, R160 ;  /* 0x000000a08404723e */ /* 0x010fce00000000ff */
[----:B------:R-:W-:Y:S08]  /*155e0*/  MUFU.EX2 R129, R129 ;  /* 0x0000008100817308 */ /* 0x000ff00000000800 */
[----:B------:R-:W4:Y:S01]  /*155f0*/  MUFU.EX2 R127, R127 ;  /* 0x0000007f007f7308 */ /* 0x000f220000000800 */
[----:B-----5:R-:W-:-:S07]  /*15600*/  F2FP.F16.F32.PACK_AB R6, R130, R131 ;  /* 0x000000838206723e */ /* 0x020fce00000000ff */
[----:B------:R-:W-:Y:S08]  /*15610*/  MUFU.EX2 R126, R126 ;  /* 0x0000007e007e7308 */ /* 0x000ff00000000800 */
[----:B------:R-:W5:Y:S01]  /*15620*/  MUFU.EX2 R137, R137 ;  /* 0x0000008900897308 */ /* 0x000f620000000800 */
[----:B----4-:R-:W-:-:S07]  /*15630*/  F2FP.F16.F32.PACK_AB R5, R127, R129 ;  /* 0x000000817f05723e */ /* 0x010fce00000000ff */
[----:B------:R-:W4:Y:S08]  /*15640*/  MUFU.EX2 R159, R2 ;  /* 0x00000002009f7308 */ /* 0x000f300000000800 */
[----:B------:R-:W1:Y:S01]  /*15650*/  MUFU.EX2 R0, R0 ;  /* 0x0000000000007308 */ /* 0x000e620000000800 */
[----:B-----5:R-:W-:-:S07]  /*15660*/  F2FP.F16.F32.PACK_AB R7, R137, R126 ;  /* 0x0000007e8907723e */ /* 0x020fce00000000ff */
[----:B------:R-:W-:Y:S01]  /*15670*/  MUFU.EX2 R179, R179 ;  /* 0x000000b300b37308 */ /* 0x000fe20000000800 */
[-C--:B----4-:R-:W-:Y:S01]  /*15680*/  FMUL.FTZ R44, R80, R159.reuse ;  /* 0x0000009f502c7220 */ /* 0x090fe20000410000 */
[-C--:B------:R-:W-:Y:S01]  /*15690*/  FMUL.FTZ R45, R81, R159.reuse ;  /* 0x0000009f512d7220 */ /* 0x080fe20000410000 */
[-C--:B------:R-:W-:Y:S01]  /*156a0*/  FMUL.FTZ R48, R76, R159.reuse ;  /* 0x0000009f4c307220 */ /* 0x080fe20000410000 */
[-C--:B------:R-:W-:Y:S01]  /*156b0*/  FMUL.FTZ R49, R77, R159.reuse ;  /* 0x0000009f4d317220 */ /* 0x080fe20000410000 */
[-C--:B------:R-:W-:Y:S01]  /*156c0*/  FMUL.FTZ R12, R112, R159.reuse ;  /* 0x0000009f700c7220 */ /* 0x080fe20000410000 */
[-C--:B------:R-:W-:Y:S01]  /*156d0*/  FMUL.FTZ R13, R113, R159.reuse ;  /* 0x0000009f710d7220 */ /* 0x080fe20000410000 */
[-C--:B------:R-:W-:Y:S01]  /*156e0*/  FMUL.FTZ R16, R104, R159.reuse ;  /* 0x0000009f68107220 */ /* 0x080fe20000410000 */
[-C--:B------:R-:W-:Y:S01]  /*156f0*/  FMUL.FTZ R17, R105, R159.reuse ;  /* 0x0000009f69117220 */ /* 0x080fe20000410000 */
[-C--:B-1----:R-:W-:Y:S01]  /*15700*/  FMUL.FTZ R46, R82, R0.reuse ;  /* 0x00000000522e7220 */ /* 0x082fe20000410000 */
[-C--:B------:R-:W-:Y:S01]  /*15710*/  FMUL.FTZ R47, R83, R0.reuse ;  /* 0x00000000532f7220 */ /* 0x080fe20000410000 */
[-C--:B------:R-:W-:Y:S01]  /*15720*/  FMUL.FTZ R50, R78, R0.reuse ;  /* 0x000000004e327220 */ /* 0x080fe20000410000 */
[-C--:B------:R-:W-:Y:S01]  /*15730*/  FMUL.FTZ R51, R79, R0.reuse ;  /* 0x000000004f337220 */ /* 0x080fe20000410000 */
[-C--:B------:R-:W-:Y:S01]  /*15740*/  FMUL.FTZ R14, R114, R0.reuse ;  /* 0x00000000720e7220 */ /* 0x080fe20000410000 */
[-C--:B------:R-:W-:Y:S01]  /*15750*/  FMUL.FTZ R15, R115, R0.reuse ;  /* 0x00000000730f7220 */ /* 0x080fe20000410000 */
[-C--:B------:R-:W-:Y:S01]  /*15760*/  FMUL.FTZ R18, R106, R0.reuse ;  /* 0x000000006a127220 */ /* 0x080fe20000410000 */
[-C--:B------:R-:W-:Y:S01]  /*15770*/  FMUL.FTZ R19, R107, R0.reuse ;  /* 0x000000006b137220 */ /* 0x080fe20000410000 */
[C---:B------:R-:W-:Y:S01]  /*15780*/  HMMA.16816.F32 R44, R4.reuse, R40, R44 ;  /* 0x00000028042c723c */ /* 0x040fe2000000182c */
        /* <DEDUP_REMOVED lines=25> */
[--C-:B------:R-:W-:Y:S01]  /*15920*/  FFMA.FTZ R76, R56, UR12, -R133.reuse ;  /* 0x0000000c384c7c23 */ /* 0x100fe20008010885 */
        /* <DEDUP_REMOVED lines=9> */
[--C-:B------:R-:W-:Y:S01]  /*159c0*/  FFMA.FTZ R2, R60, UR12, -R133.reuse ;  /* 0x0000000c3c027c23 */ /* 0x100fe20008010885 */
[----:B------:R1:W-:Y:S01]  /*159d0*/  MUFU.EX2 R77, R64 ;  /* 0x00000040004d7308 */ /* 0x0003e20000000800 */
[--C-:B------:R-:W-:Y:S01]  /*159e0*/  FFMA.FTZ R60, R67, UR12, -R128.reuse ;  /* 0x0000000c433c7c23 */ /* 0x100fe20008010880 */
[--C-:B------:R-:W-:Y:S01]  /*159f0*/  FFMA.FTZ R75, R65, UR12, -R128.reuse ;  /* 0x0000000c414b7c23 */ /* 0x100fe20008010880 */
[--C-:B------:R-:W-:Y:S01]  /*15a00*/  FFMA.FTZ R73, R63, UR12, -R128.reuse ;  /* 0x0000000c3f497c23 */ /* 0x100fe20008010880 */
[C---:B------:R-:W-:Y:S01]  /*15a10*/  HMMA.16816.F32 R16, R4.reuse, R20, R16 ;  /* 0x000000140410723c */ /* 0x040fe20000001810 */
[--C-:B------:R-:W-:Y:S01]  /*15a20*/  FFMA.FTZ R72, R61, UR12, -R128.reuse ;  /* 0x0000000c3d487c23 */ /* 0x100fe20008010880 */
[----:B------:R-:W-:Y:S01]  /*15a30*/  LDSM.16.MT88.4 R68, [R144+0x9400] ;  /* 0x009400009044783b */ /* 0x000fe20000004200 */
[--C-:B------:R-:W-:Y:S01]  /*15a40*/  FFMA.FTZ R80, R194, UR12, -R133.reuse ;  /* 0x0000000cc2507c23 */ /* 0x100fe20008010885 */
[----:B------:R-:W-:Y:S01]  /*15a50*/  MUFU.EX2 R2, R2 ;  /* 0x0000000200027308 */ /* 0x000fe20000000800 */
[--C-:B------:R-:W-:Y:S01]  /*15a60*/  FFMA.FTZ R79, R192, UR12, -R133.reuse ;  /* 0x0000000cc04f7c23 */ /* 0x100fe20008010885 */
[C---:B--2---:R-:W-:Y:S01]  /*15a70*/  HMMA.16816.F32 R28, R4.reuse, R24, R28 ;  /* 0x00000018041c723c */ /* 0x044fe2000000181c */
[--C-:B------:R-:W-:Y:S01]  /*15a80*/  FFMA.FTZ R78, R190, UR12, -R133.reuse ;  /* 0x0000000cbe4e7c23 */ /* 0x100fe20008010885 */
[--C-:B------:R-:W-:Y:S01]  /*15a90*/  FFMA.FTZ R81, R188, UR12, -R133.reuse ;  /* 0x0000000cbc517c23 */ /* 0x100fe20008010885 */
[--C-:B------:R-:W-:Y:S01]  /*15aa0*/  FFMA.FTZ R82, R193, UR12, -R128.reuse ;  /* 0x0000000cc1527c23 */ /* 0x100fe20008010880 */
[--C-:B------:R-:W-:Y:S01]  /*15ab0*/  FFMA.FTZ R83, R191, UR12, -R128.reuse ;  /* 0x0000000cbf537c23 */ /* 0x100fe20008010880 */
[--C-:B------:R-:W-:Y:S01]  /*15ac0*/  FFMA.FTZ R91, R186, UR12, -R133.reuse ;  /* 0x0000000cba5b7c23 */ /* 0x100fe20008010885 */
[C---:B------:R-:W-:Y:S01]  /*15ad0*/  HMMA.16816.F32 R36, R4.reuse, R32, R36 ;  /* 0x000000200424723c */ /* 0x040fe20000001824 */
[----:B-1----:R-:W1:Y:S01]  /*15ae0*/  LDSM.16.MT88.4 R64, [R116+0x9400] ;  /* 0x009400007440783b */ /* 0x002e620000004200 */
[----:B------:R-:W2:Y:S01]  /*15af0*/  MUFU.EX2 R76, R76 ;  /* 0x0000004c004c7308 */ /* 0x000ea20000000800 */
[--C-:B------:R-:W-:Y:S01]  /*15b00*/  FFMA.FTZ R88, R184, UR12, -R133.reuse ;  /* 0x0000000cb8587c23 */ /* 0x100fe20008010885 */
[--C-:B------:R-:W-:Y:S01]  /*15b10*/  FFMA.FTZ R89, R182, UR12, -R133.reuse ;  /* 0x0000000cb6597c23 */ /* 0x100fe20008010885 */
[--C-:B------:R-:W-:Y:S01]  /*15b20*/  FFMA.FTZ R90, R185, UR12, -R128.reuse ;  /* 0x0000000cb95a7c23 */ /* 0x100fe20008010880 */
[C---:B------:R-:W-:Y:S01]  /*15b30*/  HMMA.16816.F32 R8, R4.reuse, R10, R108 ;  /* 0x0000000a0408723c */ /* 0x040fe2000000186c */
[--C-:B------:R-:W-:Y:S01]  /*15b40*/  FFMA.FTZ R97, R183, UR12, -R128.reuse ;  /* 0x0000000cb7617c23 */ /* 0x100fe20008010880 */
[--C-:B------:R-:W-:Y:S01]  /*15b50*/  FFMA.FTZ R183, R172, UR12, -R133.reuse ;  /* 0x0000000cacb77c23 */ /* 0x100fe20008010885 */
[--C-:B------:R-:W-:Y:S01]  /*15b60*/  FFMA.FTZ R172, R177, UR12, -R128.reuse ;  /* 0x0000000cb1ac7c23 */ /* 0x100fe20008010880 */
[----:B------:R-:W-:Y:S01]  /*15b70*/  MUFU.EX2 R74, R60 ;  /* 0x0000003c004a7308 */ /* 0x000fe20000000800 */
[--C-:B------:R-:W-:Y:S01]  /*15b80*/  FFMA.FTZ R177, R164, UR12, -R133.reuse ;  /* 0x0000000ca4b17c23 */ /* 0x100fe20008010885 */
[C---:B------:R-:W-:Y:S01]  /*15b90*/  HMMA.16816.F32 R20, R4.reuse, R22, R100 ;  /* 0x000000160414723c */ /* 0x040fe20000001864 */
[----:B------:R-:W-:Y:S01]  /*15ba0*/  FFMA.FTZ R164, R170, UR12, -R133 ;  /* 0x0000000caaa47c23 */ /* 0x000fe20008010885 */
[----:B------:R-:W-:Y:S01]  /*15bb0*/  FFMA.FTZ R170, R163, UR12, -R128 ;  /* 0x0000000ca3aa7c23 */ /* 0x000fe20008010880 */
[----:B------:R-:W-:Y:S01]  /*15bc0*/  LDSM.16.MT88.4 R108, [R144+0xac00] ;  /* 0x00ac0000906c783b */ /* 0x000fe20000004200 */
[----:B------:R-:W-:Y:S01]  /*15bd0*/  FFMA.FTZ R162, R162, R0, R129 ;  /* 0x00000000a2a27223 */ /* 0x000fe20000010081 */
[--C-:B------:R-:W-:Y:S01]  /*15be0*/  FFMA.FTZ R0, R122, UR12, -R133.reuse ;  /* 0x0000000c7a007c23 */ /* 0x100fe20008010885 */
[C---:B------:R-:W-:Y:S01]  /*15bf0*/  HMMA.16816.F32 R24, R4.reuse, R26, R92 ;  /* 0x0000001a0418723c */ /* 0x040fe2000000185c */
[----:B------:R-:W4:Y:S01]  /*15c00*/  MUFU.EX2 R75, R75 ;  /* 0x0000004b004b7308 */ /* 0x000f220000000800 */
[--C-:B------:R-:W-:Y:S01]  /*15c10*/  FFMA.FTZ R122, R125, UR12, -R133.reuse ;  /* 0x0000000c7d7a7c23 */ /* 0x100fe20008010885 */
[----:B------:R-:W-:Y:S01]  /*15c20*/  FADD.FTZ R127, R127, R162 ;  /* 0x000000a27f7f7221 */ /* 0x000fe20000010000 */
[----:B------:R-:W-:Y:S02]  /*15c30*/  LDSM.16.MT88.4 R100, [R116+0xac00] ;  /* 0x00ac00007464783b */ /* 0x000fe40000004200 */
[C---:B------:R-:W-:Y:S01]  /*15c40*/  HMMA.16816.F32 R32, R4.reuse, R34, R84 ;  /* 0x000000220420723c */ /* 0x040fe20000001854 */
[----:B------:R-:W-:Y:S01]  /*15c50*/  FFMA.FTZ R93, R161, R159, R160 ;  /* 0x0000009fa15d7223 */ /* 0x000fe200000100a0 */
[--C-:B------:R-:W-:Y:S01]  /*15c60*/  FFMA.FTZ R159, R140, UR12, -R133.reuse ;  /* 0x0000000c8c9f7c23 */ /* 0x100fe20008010885 */
[----:B------:R-:W-:Y:S01]  /*15c70*/  MUFU.EX2 R73, R73 ;  /* 0x0000004900497308 */ /* 0x000fe20000000800 */
[--C-:B------:R-:W-:Y:S01]  /*15c80*/  FFMA.FTZ R161, R136, UR12, -R133.reuse ;  /* 0x0000000c88a17c23 */ /* 0x100fe20008010885 */
[--C-:B------:R-:W-:Y:S01]  /*15c90*/  FFMA.FTZ R136, R143, UR12, -R128.reuse ;  /* 0x0000000c8f887c23 */ /* 0x100fe20008010880 */
[C---:B---3--:R-:W-:Y:S01]  /*15ca0*/  HMMA.16816.F32 R48, R4.reuse, R52, R48 ;  /* 0x000000340430723c */ /* 0x048fe20000001830 */
[--C-:B------:R-:W-:Y:S01]  /*15cb0*/  FFMA.FTZ R85, R62, UR12, -R133.reuse ;  /* 0x0000000c3e557c23 */ /* 0x100fe20008010885 */
[----:B--2---:R-:W-:Y:S01]  /*15cc0*/  F2FP.F16.F32.PACK_AB R62, R76, R77 ;  /* 0x0000004d4c3e723e */ /* 0x004fe200000000ff */
[--C-:B------:R-:W-:Y:S01]  /*15cd0*/  FFMA.FTZ R87, R187, UR12, -R128.reuse ;  /* 0x0000000cbb577c23 */ /* 0x100fe20008010880 */
[--C-:B------:R-:W-:Y:S01]  /*15ce0*/  FFMA.FTZ R84, R189, UR12, -R128.reuse ;  /* 0x0000000cbd547c23 */ /* 0x100fe20008010880 */
[----:B------:R-:W2:Y:S01]  /*15cf0*/  MUFU.EX2 R72, R72 ;  /* 0x0000004800487308 */ /* 0x000ea20000000800 */
[----:B------:R-:W-:Y:S01]  /*15d00*/  HMMA.16816.F32 R4, R4, R54, R56 ;  /* 0x000000360404723c */ /* 0x000fe20000001838 */
[----:B------:R-:W3:Y:S01]  /*15d10*/  LDSM.16.MT88.4 R56, [R144+0xb400] ;  /* 0x00b400009038783b */ /* 0x000ee20000004200 */
[----:B----4-:R-:W-:Y:S01]  /*15d20*/  F2FP.F16.F32.PACK_AB R61, R75, R74 ;  /* 0x0000004a4b3d723e */ /* 0x010fe200000000ff */
[--C-:B------:R-:W-:Y:S01]  /*15d30*/  FFMA.FTZ R86, R174, UR12, -R133.reuse ;  /* 0x0000000cae567c23 */ /* 0x100fe20008010885 */
[--C-:B------:R-:W-:Y:S01]  /*15d40*/  FFMA.FTZ R174, R181, UR12, -R128.reuse ;  /* 0x0000000cb5ae7c23 */ /* 0x100fe20008010880 */
[----:B------:R-:W4:Y:S01]  /*15d50*/  LDSM.16.MT88.4 R52, [R116+0xb400] ;  /* 0x00b400007434783b */ /* 0x000f220000004200 */
[--C-:B------:R-:W-:Y:S01]  /*15d60*/  FFMA.FTZ R181, R178, UR12, -R133.reuse ;  /* 0x0000000cb2b57c23 */ /* 0x100fe20008010885 */
[----:B------:R-:W5:Y:S01]  /*15d70*/  MUFU.EX2 R85, R85 ;  /* 0x0000005500557308 */ /* 0x000f620000000800 */
[--C-:B------:R-:W-:Y:S01]  /*15d80*/  FFMA.FTZ R178, R171, UR12, -R128.reuse ;  /* 0x0000000cabb27c23 */ /* 0x100fe20008010880 */
[--C-:B------:R-:W-:Y:S01]  /*15d90*/  FFMA.FTZ R171, R168, UR12, -R133.reuse ;  /* 0x0000000ca8ab7c23 */ /* 0x100fe20008010885 */
[--C-:B------:R-:W-:Y:S01]  /*15da0*/  FFMA.FTZ R168, R169, UR12, -R128.reuse ;  /* 0x0000000ca9a87c23 */ /* 0x100fe20008010880 */
[----:B------:R-:W-:Y:S01]  /*15db0*/  FFMA.FTZ R140, R121, UR12, -R128 ;  /* 0x0000000c798c7c23 */ /* 0x000fe20008010880 */
[----:B------:R-:W-:Y:S01]  /*15dc0*/  FFMA.FTZ R121, R123, UR12, -R133 ;  /* 0x0000000c7b797c23 */ /* 0x000fe20008010885 */
[----:B------:R-:W-:Y:S01]  /*15dd0*/  FADD.FTZ R132, R132, R93 ;  /* 0x0000005d84847221 */ /* 0x000fe20000010000 */
[----:B------:R-:W-:Y:S01]  /*15de0*/  FADD.FTZ R126, R126, R127 ;  /* 0x0000007f7e7e7221 */ /* 0x000fe20000010000 */
[----:B------:R-:W-:Y:S01]  /*15df0*/  MUFU.EX2 R80, R80 ;  /* 0x0000005000507308 */ /* 0x000fe20000000800 */
[----:B--2---:R-:W-:Y:S01]  /*15e00*/  F2FP.F16.F32.PACK_AB R63, R72, R73 ;  /* 0x00000049483f723e */ /* 0x004fe200000000ff */
[----:B------:R-:W-:Y:S01]  /*15e10*/  FADD.FTZ R131, R131, R132 ;  /* 0x0000008483837221 */ /* 0x000fe20000010000 */
[----:B------:R-:W-:Y:S01]  /*15e20*/  FADD.FTZ R137, R137, R126 ;  /* 0x0000007e89897221 */ /* 0x000fe20000010000 */
[----:B------:R-:W-:Y:S02]  /*15e30*/  LDSM.16.MT88.4 R92, [R144+0xcc00] ;  /* 0x00cc0000905c783b */ /* 0x000fe40000004200 */
[----:B------:R-:W-:Y:S01]  /*15e40*/  FADD.FTZ R130, R130, R131 ;  /* 0x0000008382827221 */ /* 0x000fe20000010000 */
[----:B------:R-:W-:Y:S01]  /*15e50*/  FADD.FTZ R74, R74, R137 ;  /* 0x000000894a4a7221 */ /* 0x000fe20000010000 */
[----:B------:R-:W2:Y:S01]  /*15e60*/  MUFU.EX2 R79, R79 ;  /* 0x0000004f004f7308 */ /* 0x000ea20000000800 */
[----:B-----5:R-:W-:Y:S01]  /*15e70*/  F2FP.F16.F32.PACK_AB R60, R2, R85 ;  /* 0x00000055023c723e */ /* 0x020fe200000000ff */
[----:B------:R-:W-:Y:S01]  /*15e80*/  FADD.FTZ R85, R85, R130 ;  /* 0x0000008255557221 */ /* 0x000fe20000010000 */
[----:B------:R-:W-:-:S03]  /*15e90*/  FADD.FTZ R74, R75, R74 ;  /* 0x0000004a4b4a7221 */ /* 0x000fc60000010000 */
[----:B------:R-:W-:Y:S02]  /*15ea0*/  FADD.FTZ R2, R2, R85 ;  /* 0x0000005502027221 */ /* 0x000fe40000010000 */
[----:B-1----:R-:W-:Y:S01]  /*15eb0*/  HMMA.16816.F32 R16, R60, R64, R16 ;  /* 0x000000403c10723c */ /* 0x002fe20000001810 */
[----:B------:R-:W-:Y:S01]  /*15ec0*/  MUFU.EX2 R78, R78 ;  /* 0x0000004e004e7308 */ /* 0x000fe20000000800 */
[----:B------:R-:W-:-:S04]  /*15ed0*/  FADD.FTZ R77, R77, R2 ;  /* 0x000000024d4d7221 */ /* 0x000fc80000010000 */
[C---:B------:R-:W-:Y:S01]  /*15ee0*/  HMMA.16816.F32 R20, R60.reuse, R66, R20 ;  /* 0x000000423c14723c */ /* 0x040fe20000001814 */
[----:B------:R-:W1:Y:S01]  /*15ef0*/  LDSM.16.MT88.4 R64, [R144+0xd400] ;  /* 0x00d400009040783b */ /* 0x000e620000004200 */
[----:B------:R-:W-:Y:S01]  /*15f00*/  FADD.FTZ R77, R76, R77 ;  /* 0x0000004d4c4d7221 */ /* 0x000fe20000010000 */
[----:B------:R-:W-:Y:S03]  /*15f10*/  MUFU.EX2 R81, R81 ;  /* 0x0000005100517308 */ /* 0x000fe60000000800 */
[C---:B---3--:R-:W-:Y:S05]  /*15f20*/  HMMA.16816.F32 R28, R60.reuse, R56, R28 ;  /* 0x000000383c1c723c */ /* 0x048fea000000181c */
[----:B------:R-:W-:Y:S01]  /*15f30*/  MUFU.EX2 R82, R82 ;  /* 0x0000005200527308 */ /* 0x000fe20000000800 */
[C---:B------:R-:W-:Y:S01]  /*15f40*/  HMMA.16816.F32 R24, R60.reuse, R58, R24 ;  /* 0x0000003a3c18723c */ /* 0x040fe20000001818 */
[----:B------:R-:W3:Y:S05]  /*15f50*/  LDSM.16.MT88.4 R56, [R116+0xd400] ;  /* 0x00d400007438783b */ /* 0x000eea0000004200 */
[C---:B----4-:R-:W-:Y:S01]  /*15f60*/  HMMA.16816.F32 R36, R60.reuse, R52, R36 ;  /* 0x000000343c24723c */ /* 0x050fe20000001824 */
[----:B------:R-:W4:Y:S05]  /*15f70*/  MUFU.EX2 R83, R83 ;  /* 0x0000005300537308 */ /* 0x000f2a0000000800 */
[C---:B------:R-:W-:Y:S01]  /*15f80*/  HMMA.16816.F32 R32, R60.reuse, R54, R32 ;  /* 0x000000363c20723c */ /* 0x040fe20000001820 */
[----:B------:R-:W5:Y:S02]  /*15f90*/  LDSM.16.MT88.4 R52, [R144+0x9800] ;  /* 0x009800009034783b */ /* 0x000f640000004200 */
[----:B------:R-:W-:Y:S03]  /*15fa0*/  MUFU.EX2 R87, R87 ;  /* 0x0000005700577308 */ /* 0x000fe60000000800 */
[C---:B------:R-:W-:Y:S05]  /*15fb0*/  HMMA.16816.F32 R12, R60.reuse, R68, R12 ;  /* 0x000000443c0c723c */ /* 0x040fea000000180c */
[----:B------:R-:W3:Y:S01]  /*15fc0*/  MUFU.EX2 R84, R84 ;  /* 0x0000005400547308 */ /* 0x000ee20000000800 */
[----:B------:R-:W-:Y:S01]  /*15fd0*/  HMMA.16816.F32 R8, R60, R70, R8 ;  /* 0x000000463c08723c */ /* 0x000fe20000001808 */
[----:B--2---:R-:W-:Y:S01]  /*15fe0*/  F2FP.F16.F32.PACK_AB R68, R79, R80 ;  /* 0x000000504f44723e */ /* 0x004fe200000000ff */
[----:B------:R-:W-:Y:S01]  /*15ff0*/  FADD.FTZ R80, R80, R77 ;  /* 0x0000004d50507221 */ /* 0x000fe20000010000 */
[----:B----4-:R-:W-:-:S03]  /*16000*/  F2FP.F16.F32.PACK_AB R69, R83, R82 ;  /* 0x000000525345723e */ /* 0x010fc600000000ff */
[----:B-1----:R-:W-:Y:S01]  /*16010*/  HMMA.16816.F32 R44, R60, R64, R44 ;  /* 0x000000403c2c723c */ /* 0x002fe2000000182c */
[----:B------:R-:W-:Y:S01]  /*16020*/  F2FP.F16.F32.PACK_AB R70, R81, R78 ;  /* 0x0000004e5146723e */ /* 0x000fe200000000ff */
[----:B------:R-:W-:Y:S01]  /*16030*/  MUFU.EX2 R91, R91 ;  /* 0x0000005b005b7308 */ /* 0x000fe20000000800 */
[----:B------:R-:W-:-:S03]  /*16040*/  FADD.FTZ R79, R79, R80 ;  /* 0x000000504f4f7221 */ /* 0x000fc60000010000 */
[C---:B------:R-:W-:Y:S01]  /*16050*/  HMMA.16816.F32 R40, R60.reuse, R66, R40 ;  /* 0x000000423c28723c */ /* 0x040fe20000001828 */
[----:B------:R-:W1:Y:S01]  /*16060*/  LDSM.16.MT88.4 R64, [R116+0x9800] ;  /* 0x009800007440783b */ /* 0x000e620000004200 */
[----:B------:R-:W-:Y:S01]  /*16070*/  FADD.FTZ R78, R78, R79 ;  /* 0x0000004f4e4e7221 */ /* 0x000fe20000010000 */
[----:B---3--:R-:W-:Y:S01]  /*16080*/  F2FP.F16.F32.PACK_AB R71, R84, R87 ;  /* 0x000000575447723e */ /* 0x008fe200000000ff */
        /* <DEDUP_REMOVED lines=13> */
[----:B------:R-:W1:Y:S01]  /*16160*/  MUFU.EX2 R174, R174 ;  /* 0x000000ae00ae7308 */ /* 0x000e620000000800 */
[C---:B------:R-:W-:Y:S01]  /*16170*/  HMMA.16816.F32 R20, R68.reuse, R66, R20 ;  /* 0x000000424414723c */ /* 0x040fe20000001814 */
[----:B------:R-:W-:Y:S05]  /*16180*/  LDSM.16.MT88.4 R64, [R144+0x9c00] ;  /* 0x009c00009040783b */ /* 0x000fea0000004200 */
[C---:B---3--:R-:W-:Y:S01]  /*16190*/  HMMA.16816.F32 R28, R68.reuse, R60, R28 ;  /* 0x0000003c441c723c */ /* 0x048fe2000000181c */
[----:B------:R-:W-:Y:S05]  /*161a0*/  MUFU.EX2 R180, R180 ;  /* 0x000000b400b47308 */ /* 0x000fea0000000800 */
[C---:B------:R-:W-:Y:S01]  /*161b0*/  HMMA.16816.F32 R24, R68.reuse, R62, R24 ;  /* 0x0000003e4418723c */ /* 0x040fe20000001818 */
[----:B------:R-:W3:Y:S02]  /*161c0*/  LDSM.16.MT88.4 R60, [R116+0xd800] ;  /* 0x00d80000743c783b */ /* 0x000ee40000004200 */
[----:B------:R-:W1:Y:S03]  /*161d0*/  MUFU.EX2 R181, R181 ;  /* 0x000000b500b57308 */ /* 0x000e660000000800 */
[C---:B----4-:R-:W-:Y:S05]  /*161e0*/  HMMA.16816.F32 R44, R68.reuse, R52, R44 ;  /* 0x00000034442c723c */ /* 0x050fea000000182c */
[----:B------:R-:W-:Y:S01]  /*161f0*/  MUFU.EX2 R176, R176 ;  /* 0x000000b000b07308 */ /* 0x000fe20000000800 */
        /* <DEDUP_REMOVED lines=18> */
[C---:B------:R-:W-:Y:S06]  /*16320*/  HMMA.16816.F32 R12, R60.reuse, R64, R12 ;  /* 0x000000403c0c723c */ /* 0x040fec000000180c */
[----:B------:R-:W-:Y:S01]  /*16330*/  MUFU.EX2 R177, R177 ;  /* 0x000000b100b17308 */ /* 0x000fe20000000800 */
[C---:B------:R-:W-:Y:S01]  /*16340*/  HMMA.16816.F32 R8, R60.reuse, R66, R8 ;  /* 0x000000423c08723c */ /* 0x040fe20000001808 */
[----:B------:R-:W1:Y:S05]  /*16350*/  LDSM.16.MT88.4 R64, [R116+0xbc00] ;  /* 0x00bc00007440783b */ /* 0x000e6a0000004200 */
[C---:B----4-:R-:W-:Y:S01]  /*16360*/  HMMA.16816.F32 R28, R60.reuse, R52, R28 ;  /* 0x000000343c1c723c */ /* 0x050fe2000000181c */
        /* <DEDUP_REMOVED lines=18> */
[C---:B----4-:R-:W-:Y:S01]  /*16490*/  HMMA.16816.F32 R44, R60.reuse, R56, R44 ;  /* 0x000000383c2c723c */ /* 0x050fe2000000182c */
[----:B------:R-:W4:Y:S05]  /*164a0*/  MUFU.EX2 R159, R159 ;  /* 0x0000009f009f7308 */ /* 0x000f2a0000000800 */
[----:B------:R-:W-:Y:S01]  /*164b0*/  HMMA.16816.F32 R40, R60, R58, R40 ;  /* 0x0000003a3c28723c */ /* 0x000fe20000001828 */
[----:B------:R-:W5:Y:S02]  /*164c0*/  LDSM.16.MT88.4 R56, [R144+0xc000] ;  /* 0x00c000009038783b */ /* 0x000f640000004200 */
[----:B------:R-:W-:Y:S04]  /*164d0*/  MUFU.EX2 R138, R138 ;  /* 0x0000008a008a7308 */ /* 0x000fe80000000800 */
[----:B------:R-:W-:-:S02]  /*164e0*/  F2FP.F16.F32.PACK_AB R60, R181, R180 ;  /* 0x000000b4b53c723e */ /* 0x000fc400000000ff */
[----:B------:R-:W-:Y:S02]  /*164f0*/  F2FP.F16.F32.PACK_AB R61, R175, R172 ;  /* 0x000000acaf3d723e */ /* 0x000fe400000000ff */
[----:B------:R-:W-:Y:S01]  /*16500*/  F2FP.F16.F32.PACK_AB R62, R183, R176 ;  /* 0x000000b0b73e723e */ /* 0x000fe200000000ff */
[----:B------:R-:W-:Y:S01]  /*16510*/  MUFU.EX2 R161, R161 ;  /* 0x000000a100a17308 */ /* 0x000fe20000000800 */
[----:B--2---:R-:W-:-:S07]  /*16520*/  F2FP.F16.F32.PACK_AB R63, R178, R173 ;  /* 0x000000adb23f723e */ /* 0x004fce00000000ff */
[C---:B------:R-:W-:Y:S01]  /*16530*/  HMMA.16816.F32 R12, R60.reuse, R68, R12 ;  /* 0x000000443c0c723c */ /* 0x040fe2000000180c */
[----:B------:R-:W-:Y:S05]  /*16540*/  MUFU.EX2 R136, R136 ;  /* 0x0000008800887308 */ /* 0x000fea0000000800 */
[C---:B------:R-:W-:Y:S01]  /*16550*/  HMMA.16816.F32 R8, R60.reuse, R70, R8 ;  /* 0x000000463c08723c */ /* 0x040fe20000001808 */
[----:B------:R-:W2:Y:S02]  /*16560*/  LDSM.16.MT88.4 R68, [R116+0xe000] ;  /* 0x00e000007444783b */ /* 0x000ea40000004200 */
[----:B------:R-:W4:Y:S03]  /*16570*/  MUFU.EX2 R141, R141 ;  /* 0x0000008d008d7308 */ /* 0x000f260000000800 */
[C---:B-1----:R-:W-:Y:S05]  /*16580*/  HMMA.16816.F32 R16, R60.reuse, R64, R16 ;  /* 0x000000403c10723c */ /* 0x042fea0000001810 */
[----:B------:R-:W-:Y:S01]  /*16590*/  MUFU.EX2 R139, R139 ;  /* 0x0000008b008b7308 */ /* 0x000fe20000000800 */
[C---:B------:R-:W-:Y:S01]  /*165a0*/  HMMA.16816.F32 R20, R60.reuse, R66, R20 ;  /* 0x000000423c14723c */ /* 0x040fe20000001814 */
[----:B------:R-:W1:Y:S05]  /*165b0*/  LDSM.16.MT88.4 R64, [R144+0xe000] ;  /* 0x00e000009040783b */ /* 0x000e6a0000004200 */
[C---:B---3--:R-:W-:Y:S01]  /*165c0*/  HMMA.16816.F32 R36, R60.reuse, R52, R36 ;  /* 0x000000343c24723c */ /* 0x048fe20000001824 */
[----:B------:R-:W3:Y:S05]  /*165d0*/  MUFU.EX2 R140, R140 ;  /* 0x0000008c008c7308 */ /* 0x000eea0000000800 */
[C---:B------:R-:W-:Y:S01]  /*165e0*/  HMMA.16816.F32 R32, R60.reuse, R54, R32 ;  /* 0x000000363c20723c */ /* 0x040fe20000001820 */
[----:B------:R-:W3:Y:S02]  /*165f0*/  LDSM.16.MT88.4 R52, [R144+0xa400] ;  /* 0x00a400009034783b */ /* 0x000ee40000004200 */
[----:B------:R-:W-:Y:S03]  /*16600*/  MUFU.EX2 R121, R121 ;  /* 0x0000007900797308 */ /* 0x000fe60000000800 */
[C---:B-----5:R-:W-:Y:S05]  /*16610*/  HMMA.16816.F32 R28, R60.reuse, R56, R28 ;  /* 0x000000383c1c723c */ /* 0x060fea000000181c */
[----:B------:R-:W5:Y:S01]  /*16620*/  MUFU.EX2 R0, R0 ;  /* 0x0000000000007308 */ /* 0x000f620000000800 */
[C---:B------:R-:W-:Y:S01]  /*16630*/  HMMA.16816.F32 R24, R60.reuse, R58, R24 ;  /* 0x0000003a3c18723c */ /* 0x040fe20000001818 */
[----:B------:R-:W5:Y:S05]  /*16640*/  LDSM.16.MT88.4 R56, [R116+0xa400] ;  /* 0x00a400007438783b */ /* 0x000f6a0000004200 */
[C---:B--2---:R-:W-:Y:S01]  /*16650*/  HMMA.16816.F32 R48, R60.reuse, R68, R48 ;  /* 0x000000443c30723c */ /* 0x044fe20000001830 */
[----:B------:R-:W-:Y:S05]  /*16660*/  MUFU.EX2 R122, R122 ;  /* 0x0000007a007a7308 */ /* 0x000fea0000000800 */
[----:B------:R-:W-:Y:S01]  /*16670*/  HMMA.16816.F32 R4, R60, R70, R4 ;  /* 0x000000463c04723c */ /* 0x000fe20000001804 */
[----:B----4-:R-:W-:-:S02]  /*16680*/  F2FP.F16.F32.PACK_AB R68, R159, R142 ;  /* 0x0000008e9f44723e */ /* 0x010fc400000000ff */
[----:B------:R-:W-:Y:S01]  /*16690*/  F2FP.F16.F32.PACK_AB R69, R141, R136 ;  /* 0x000000888d45723e */ /* 0x000fe200000000ff */
[----:B------:R-:W-:Y:S02]  /*166a0*/  MUFU.EX2 R3, R3 ;  /* 0x0000000300037308 */ /* 0x000fe40000000800 */
[----:B-1----:R-:W-:Y:S01]  /*166b0*/  HMMA.16816.F32 R44, R60, R64, R44 ;  /* 0x000000403c2c723c */ /* 0x002fe2000000182c */
[----:B------:R-:W-:Y:S02]  /*166c0*/  F2FP.F16.F32.PACK_AB R70, R161, R138 ;  /* 0x0000008aa146723e */ /* 0x000fe400000000ff */
[----:B---3--:R-:W-:-:S03]  /*166d0*/  F2FP.F16.F32.PACK_AB R71, R140, R139 ;  /* 0x0000008b8c47723e */ /* 0x008fc600000000ff */
[----:B------:R-:W-:Y:S01]  /*166e0*/  HMMA.16816.F32 R40, R60, R66, R40 ;  /* 0x000000423c28723c */ /* 0x000fe20000001828 */
[----:B------:R-:W1:Y:S01]  /*166f0*/  LDSM.16.MT88.4 R60, [R144+0xc400] ;  /* 0x00c40000903c783b */ /* 0x000e620000004200 */
[----:B------:R-:W-:Y:S02]  /*16700*/  F2FP.F16.F32.PACK_AB R64, R177, R166 ;  /* 0x000000a6b140723e */ /* 0x000fe400000000ff */
[----:B------:R-:W-:-:S03]  /*16710*/  F2FP.F16.F32.PACK_AB R65, R167, R168 ;  /* 0x000000a8a741723e */ /* 0x000fc600000000ff */
[----:B------:R-:W-:Y:S02]  /*16720*/  F2FP.F16.F32.PACK_AB R66, R171, R164 ;  /* 0x000000a4ab42723e */ /* 0x000fe400000000ff */
[----:B------:R-:W-:-:S07]  /*16730*/  F2FP.F16.F32.PACK_AB R67, R170, R165 ;  /* 0x000000a5aa43723e */ /* 0x000fce00000000ff */
[C---:B------:R-:W-:Y:S06]  /*16740*/  HMMA.16816.F32 R12, R64.reuse, R52, R12 ;  /* 0x00000034400c723c */ /* 0x040fec000000180c */
[C---:B------:R-:W-:Y:S01]  /*16750*/  HMMA.16816.F32 R8, R64.reuse, R54, R8 ;  /* 0x000000364008723c */ /* 0x040fe20000001808 */
[----:B------:R-:W2:Y:S05]  /*16760*/  LDSM.16.MT88.4 R52, [R116+0xc400] ;  /* 0x00c400007434783b */ /* 0x000eaa0000004200 */
[C---:B-----5:R-:W-:Y:S06]  /*16770*/  HMMA.16816.F32 R16, R64.reuse, R56, R16 ;  /* 0x000000384010723c */ /* 0x060fec0000001810 */
        /* <DEDUP_REMOVED lines=21> */
[C---:B-1----:R-:W-:Y:S01]  /*168d0*/  HMMA.16816.F32 R28, R68.reuse, R60, R28 ;  /* 0x0000003c441c723c */ /* 0x042fe2000000181c */
[----:B------:R-:W-:Y:S05]  /*168e0*/  MUFU.EX2 R61, R124 ;  /* 0x0000007c003d7308 */ /* 0x000fea0000000800 */
[----:B------:R-:W-:Y:S01]  /*168f0*/  HMMA.16816.F32 R24, R68, R62, R24 ;  /* 0x0000003e4418723c */ /* 0x000fe20000001818 */
[----:B------:R-:W-:-:S05]  /*16900*/  FFMA.FTZ R60, R120, UR12, -R128 ;  /* 0x0000000c783c7c23 */ /* 0x000fca0008010880 */
[C---:B----4-:R-:W-:Y:S01]  /*16910*/  HMMA.16816.F32 R36, R68.reuse, R64, R36 ;  /* 0x000000404424723c */ /* 0x050fe20000001824 */
[--C-:B------:R-:W-:Y:S01]  /*16920*/  FFMA.FTZ R63, R119, UR12, -R128.reuse ;  /* 0x0000000c773f7c23 */ /* 0x100fe20008010880 */
[----:B------:R-:W-:Y:S01]  /*16930*/  FFMA.FTZ R62, R117, UR12, -R128 ;  /* 0x0000000c753e7c23 */ /* 0x000fe20008010880 */
[----:B------:R-:W-:Y:S03]  /*16940*/  MUFU.EX2 R60, R60 ;  /* 0x0000003c003c7308 */ /* 0x000fe60000000800 */
[C---:B------:R-:W-:Y:S05]  /*16950*/  HMMA.16816.F32 R32, R68.reuse, R66, R32 ;  /* 0x000000424420723c */ /* 0x040fea0000001820 */
[----:B------:R-:W1:Y:S01]  /*16960*/  MUFU.EX2 R63, R63 ;  /* 0x0000003f003f7308 */ /* 0x000e620000000800 */
[C---:B--2---:R-:W-:Y:S06]  /*16970*/  HMMA.16816.F32 R44, R68.reuse, R52, R44 ;  /* 0x00000034442c723c */ /* 0x044fec000000182c */
[C---:B------:R-:W-:Y:S01]  /*16980*/  HMMA.16816.F32 R40, R68.reuse, R54, R40 ;  /* 0x000000364428723c */ /* 0x040fe20000001828 */
[----:B------:R-:W2:Y:S05]  /*16990*/  MUFU.EX2 R62, R62 ;  /* 0x0000003e003e7308 */ /* 0x000eaa0000000800 */
[C---:B---3--:R-:W-:Y:S06]  /*169a0*/  HMMA.16816.F32 R52, R68.reuse, R56, R48 ;  /* 0x000000384434723c */ /* 0x048fec0000001830 */
[----:B------:R-:W-:Y:S01]  /*169b0*/  HMMA.16816.F32 R4, R68, R58, R4 ;  /* 0x0000003a4404723c */ /* 0x000fe20000001804 */
[----:B------:R-:W-:Y:S01]  /*169c0*/  F2FP.F16.F32.PACK_AB R48, R0, R121 ;  /* 0x000000790030723e */ /* 0x000fe200000000ff */
[----:B------:R-:W3:Y:S01]  /*169d0*/  LDSM.16.MT88.4 R68, [R116+0xec00] ;  /* 0x00ec00007444783b */ /* 0x000ee20000004200 */
[----:B-1----:R-:W-:-:S02]  /*169e0*/  F2FP.F16.F32.PACK_AB R49, R63, R60 ;  /* 0x0000003c3f31723e */ /* 0x002fc400000000ff */
[----:B------:R-:W-:Y:S02]  /*169f0*/  F2FP.F16.F32.PACK_AB R50, R61, R122 ;  /* 0x0000007a3d32723e */ /* 0x000fe400000000ff */
[----:B--2---:R-:W-:-:S07]  /*16a00*/  F2FP.F16.F32.PACK_AB R51, R3, R62 ;  /* 0x0000003e0333723e */ /* 0x004fce00000000ff */
[C---:B------:R-:W-:Y:S06]  /*16a10*/  HMMA.16816.F32 R112, R48.reuse, R108, R12 ;  /* 0x0000006c3070723c */ /* 0x040fec000000180c */
[C---:B------:R-:W-:Y:S01]  /*16a20*/  HMMA.16816.F32 R108, R48.reuse, R110, R8 ;  /* 0x0000006e306c723c */ /* 0x040fe20000001808 */
[----:B------:R-:W-:Y:S01]  /*16a30*/  FADD.FTZ R13, R73, R74 ;  /* 0x0000004a490d7221 */ /* 0x000fe20000010000 */
[----:B------:R-:W1:Y:S03]  /*16a40*/  LDSM.16.MT88.4 R8, [R116+0xcc00] ;  /* 0x00cc00007408783b */ /* 0x000e660000004200 */
[----:B------:R-:W-:Y:S01]  /*16a50*/  FADD.FTZ R13, R72, R13 ;  /* 0x0000000d480d7221 */ /* 0x000fe20000010000 */
[----:B------:R-:W-:Y:S03]  /*16a60*/  HMMA.16816.F32 R104, R48, R100, R16 ;  /* 0x000000643068723c */ /* 0x000fe60000001810 */
[----:B------:R-:W-:-:S03]  /*16a70*/  FADD.FTZ R2, R82, R13 ;  /* 0x0000000d52027221 */ /* 0x000fc60000010000 */
[----:B------:R-:W-:Y:S01]  /*16a80*/  HMMA.16816.F32 R100, R48, R102, R20 ;  /* 0x000000663064723c */ /* 0x000fe20000001814 */
[----:B------:R-:W-:-:S04]  /*16a90*/  FADD.FTZ R2, R83, R2 ;  /* 0x0000000253027221 */ /* 0x000fc80000010000 */
[----:B------:R-:W-:Y:S01]  /*16aa0*/  FADD.FTZ R13, R87, R2 ;  /* 0x00000002570d7221 */ /* 0x000fe20000010000 */
[----:B------:R-:W-:Y:S02]  /*16ab0*/  FADD.FTZ R2, R81, R78 ;  /* 0x0000004e51027221 */ /* 0x000fe40000010000 */
[----:B------:R-:W2:Y:S01]  /*16ac0*/  LDSM.16.MT88.4 R76, [R144+0xec00] ;  /* 0x00ec0000904c783b */ /* 0x000ea20000004200 */
[----:B------:R-:W-:Y:S01]  /*16ad0*/  FADD.FTZ R13, R84, R13 ;  /* 0x0000000d540d7221 */ /* 0x000fe20000010000 */
[----:B------:R-:W-:Y:S01]  /*16ae0*/  FADD.FTZ R91, R91, R2 ;  /* 0x000000025b5b7221 */ /* 0x000fe20000010000 */
[----:B---3--:R-:W-:Y:S02]  /*16af0*/  HMMA.16816.F32 R72, R48, R68, R52 ;  /* 0x000000443048723c */ /* 0x008fe40000001834 */
        /* <DEDUP_REMOVED lines=13> */
[----:B-1----:R-:W-:Y:S01]  /*16bd0*/  HMMA.16816.F32 R88, R48, R8, R36 ;  /* 0x000000083058723c */ /* 0x002fe20000001824 */
[----:B------:R-:W-:-:S04]  /*16be0*/  FADD.FTZ R176, R176, R181 ;  /* 0x000000b5b0b07221 */ /* 0x000fc80000010000 */
[----:B------:R-:W-:Y:S01]  /*16bf0*/  FADD.FTZ R183, R183, R176 ;  /* 0x000000b0b7b77221 */ /* 0x000fe20000010000 */
[C---:B------:R-:W-:Y:S01]  /*16c00*/  HMMA.16816.F32 R84, R48.reuse, R10, R32 ;  /* 0x0000000a3054723c */ /* 0x040fe20000001820 */
[----:B------:R-:W-:Y:S02]  /*16c10*/  FADD.FTZ R9, R173, R2 ;  /* 0x00000002ad097221 */ /* 0x000fe40000010000 */
[----:B------:R-:W-:Y:S02]  /*16c20*/  FADD.FTZ R166, R166, R183 ;  /* 0x000000b7a6a67221 */ /* 0x000fe40000010000 */
[----:B------:R-:W-:Y:S01]  /*16c30*/  FADD.FTZ R9, R178, R9 ;  /* 0x00000009b2097221 */ /* 0x000fe20000010000 */
[----:B------:R-:W-:Y:S01]  /*16c40*/  HMMA.16816.F32 R68, R48, R70, R4 ;  /* 0x000000463044723c */ /* 0x000fe20000001804 */
[----:B------:R-:W-:Y:S02]  /*16c50*/  FADD.FTZ R177, R177, R166 ;  /* 0x000000a6b1b17221 */ /* 0x000fe40000010000 */
[----:B------:R-:W-:-:S02]  /*16c60*/  FADD.FTZ R2, R168, R9 ;  /* 0x00000009a8027221 */ /* 0x000fc40000010000 */
[----:B------:R-:W-:Y:S01]  /*16c70*/  FADD.FTZ R164, R164, R177 ;  /* 0x000000b1a4a47221 */ /* 0x000fe20000010000 */
[C---:B--2---:R-:W-:Y:S01]  /*16c80*/  HMMA.16816.F32 R80, R48.reuse, R76, R44 ;  /* 0x0000004c3050723c */ /* 0x044fe2000000182c */
        /* <DEDUP_REMOVED lines=8> */
[----:B------:R-:W-:Y:S02]  /*16d10*/  FADD.FTZ R138, R138, R159 ;  /* 0x0000009f8a8a7221 */ /* 0x000fe40000010000 */
[----:B------:R-:W-:-:S04]  /*16d20*/  FADD.FTZ R2, R141, R2 ;  /* 0x000000028d027221 */ /* 0x000fc80000010000 */
        /* <DEDUP_REMOVED lines=12> */
[----:B------:R-:W-:-:S07]  /*16df0*/  FADD.FTZ R162, R3, R62 ;  /* 0x0000003e03a27221 */ /* 0x000fce0000010000 */
.L_x_2186:
[----:B------:R-:W-:-:S13]  /*16e00*/  ISETP.GE.AND P0, PT, R153, 0x1, PT ;  /* 0x000000019900780c */ /* 0x000fda0003f06270 */
[----:B------:R-:W-:Y:S05]  /*16e10*/  @!P0 BRA `(.L_x_2192) ;  /* 0x0000003c00688947 */ /* 0x000fea0003800000 */
[----:B------:R-:W-:Y:S01]  /*16e20*/  ULDC UR9, c[0x0][0x250] ;  /* 0x0000940000097ab9 */ /* 0x000fe20000000800 */
[----:B------:R-:W-:Y:S01]  /*16e30*/  ULDC.64 UR4, c[0x0][0x250] ;  /* 0x0000940000047ab9 */ /* 0x000fe20000000a00 */
[----:B------:R-:W-:Y:S01]  /*16e40*/  ULEA UR9, -UR9, URZ, 0x7 ;  /* 0x0000003f09097291 */ /* 0x000fe2000f8e393f */
[----:B------:R-:W-:Y:S01]  /*16e50*/  IMAD.MOV.U32 R117, RZ, RZ, R0 ;  /* 0x000000ffff757224 */ /* 0x000fe200078e0000 */
[----:B------:R-:W-:Y:S01]  /*16e60*/  USHF.L.U64.HI UR14, UR4, 0x6, UR5 ;  /* 0x00000006040e7899 */ /* 0x000fe20008010205 */
[----:B------:R-:W-:Y:S01]  /*16e70*/  IMAD.MOV.U32 R119, RZ, RZ, R2 ;  /* 0x000000ffff777224 */ /* 0x000fe200078e0002 */
[----:B------:R-:W-:Y:S02]  /*16e80*/  USHF.L.U32 UR13, UR4, 0x6, URZ ;  /* 0x00000006040d7899 */ /* 0x000fe4000800063f */
[----:B------:R-:W-:Y:S01]  /*16e90*/  USHF.R.S32.HI UR4, URZ, 0x1f, UR9 ;  /* 0x0000001f3f047899 */ /* 0x000fe20008011409 */
[----:B------:R-:W-:Y:S01]  /*16ea0*/  MOV R160, UR9 ;  /* 0x0000000900a07c02 */ /* 0x000fe20008000f00 */
[----:B------:R-:W-:Y:S01]  /*16eb0*/  ULDC UR11, c[0x0][0x248] ;  /* 0x00009200000b7ab9 */ /* 0x000fe20000000800 */
[----:B------:R-:W-:Y:S01]  /*16ec0*/  ULDC UR8, c[0x0][0x24c] ;  /* 0x0000930000087ab9 */ /* 0x000fe20000000800 */
[----:B------:R-:W-:-:S02]  /*16ed0*/  USHF.L.U32 UR5, UR11, 0x6, URZ ;  /* 0x000000060b057899 */ /* 0x000fc4000800063f */
[----:B------:R-:W-:Y:S01]  /*16ee0*/  MOV R159, UR4 ;  /* 0x00000004009f7c02 */ /* 0x000fe20008000f00 */
[----:B------:R-:W-:Y:S01]  /*16ef0*/  USHF.L.U64.HI UR8, UR11, 0x6, UR8 ;  /* 0x000000060b087899 */ /* 0x000fe20008010208 */
[----:B------:R-:W-:Y:S01]  /*16f00*/  ULDC UR12, c[0x0][0x39c] ;  /* 0x0000e700000c7ab9 */ /* 0x000fe20000000800 */
[----:B------:R-:W-:-:S10]  /*16f10*/  ULDC UR4, c[0x0][0x2ec] ;  /* 0x0000bb0000047ab9 */ /* 0x000fd40000000800 */
.L_x_2196:
        /* <DEDUP_REMOVED lines=66> */
.L_x_2193:
        /* <DEDUP_REMOVED lines=25> */
[----:B------:R-:W1:Y:S06]  /*174d0*/  LDSM.16.M88.4 R8, [R146+0x3000] ;  /* 0x003000009208783b */ /* 0x000e6c0000000200 */
[----:B------:R-:W3:Y:S06]  /*174e0*/  LDSM.16.M88.4 R16, [R146+0x3400] ;  /* 0x003400009210783b */ /* 0x000eec0000000200 */
[----:B------:R-:W4:Y:S06]  /*174f0*/  LDSM.16.M88.4 R24, [R146+0x3800] ;  /* 0x003800009218783b */ /* 0x000f2c0000000200 */
[----:B------:R-:W5:Y:S06]  /*17500*/  LDSM.16.M88.4 R32, [R146+0x3c00] ;  /* 0x003c00009220783b */ /* 0x000f6c0000000200 */
[----:B------:R-:W0:Y:S06]  /*17510*/  LDGDEPBAR ;  /* 0x00000000000079af */ /* 0x000e2c0000000000 */
[----:B------:R-:W2:Y:S06]  /*17520*/  LDSM.16.M88.4 R40, [R146+0x4000] ;  /* 0x004000009228783b */ /* 0x000eac0000000200 */
[----:B------:R-:W2:Y:S01]  /*17530*/  LDSM.16.M88.4 R48, [R146+0x4400] ;  /* 0x004400009230783b */ /* 0x000ea20000000200 */
        /* <DEDUP_REMOVED lines=12> */
[C---:B-----5:R-:W-:Y:S05]  /*17600*/  HMMA.16816.F32 R28, R64.reuse, R32, RZ ;  /* 0x00000020401c723c */ /* 0x060fea00000018ff */
[----:B------:R-:W-:Y:S01]  /*17610*/  LDSM.16.M88.4 R140, [R118+0x4000] ;  /* 0x00400000768c783b */ /* 0x000fe20000000200 */
[C---:B------:R-:W-:Y:S06]  /*17620*/  HMMA.16816.F32 R32, R64.reuse, R34, RZ ;  /* 0x000000224020723c */ /* 0x040fec00000018ff */
[C---:B--2---:R-:W-:Y:S06]  /*17630*/  HMMA.16816.F32 R36, R64.reuse, R40, RZ ;  /* 0x000000284024723c */ /* 0x044fec00000018ff */
        /* <DEDUP_REMOVED lines=19> */
[----:B------:R-:W-:Y:S05]  /*17770*/  LDSM.16.M88.4 R136, [R147+0x1000] ;  /* 0x001000009388783b */ /* 0x000fea0000000200 */
[C---:B------:R-:W-:Y:S06]  /*17780*/  HMMA.16816.F32 R36, R124.reuse, R140, R36 ;  /* 0x0000008c7c24723c */ /* 0x040fec0000001824 */
[C---:B------:R-:W-:Y:S01]  /*17790*/  HMMA.16816.F32 R40, R124.reuse, R142, R40 ;  /* 0x0000008e7c28723c */ /* 0x040fe20000001828 */
[----:B------:R-:W4:Y:S05]  /*177a0*/  LDSM.16.M88.4 R140, [R146+0x5000] ;  /* 0x00500000928c783b */ /* 0x000f2a0000000200 */
        /* <DEDUP_REMOVED lines=8> */
[----:B------:R-:W3:Y:S05]  /*17830*/  LDSM.16.M88.4 R124, [R146+0x5c00] ;  /* 0x005c0000927c783b */ /* 0x000eea0000000200 */
[C---:B----4-:R-:W-:Y:S01]  /*17840*/  HMMA.16816.F32 R4, R136.reuse, R140, R4 ;  /* 0x0000008c8804723c */ /* 0x050fe20000001804 */
[----:B------:R-:W4:Y:S05]  /*17850*/  LDSM.16.M88.4 R132, [R146+0x6000] ;  /* 0x006000009284783b */ /* 0x000f2a0000000200 */
[C---:B------:R-:W-:Y:S01]  /*17860*/  HMMA.16816.F32 R8, R136.reuse, R142, R8 ;  /* 0x0000008e8808723c */ /* 0x040fe20000001808 */
[----:B------:R-:W5:Y:S05]  /*17870*/  LDSM.16.M88.4 R140, [R146+0x6400] ;  /* 0x00640000928c783b */ /* 0x000f6a0000000200 */
        /* <DEDUP_REMOVED lines=11> */
[----:B------:R-:W3:Y:S05]  /*17930*/  LDSM.16.M88.4 R132, [R118+0x5000] ;  /* 0x005000007684783b */ /* 0x000eea0000000200 */
[C---:B-----5:R-:W-:Y:S06]  /*17940*/  HMMA.16816.F32 R44, R136.reuse, R140, R44 ;  /* 0x0000008c882c723c */ /* 0x060fec000000182c */
[C---:B------:R-:W-:Y:S01]  /*17950*/  HMMA.16816.F32 R48, R136.reuse, R142, R48 ;  /* 0x0000008e8830723c */ /* 0x040fe20000001830 */
[----:B------:R-:W4:Y:S05]  /*17960*/  LDSM.16.M88.4 R140, [R118+0x5400] ;  /* 0x00540000768c783b */ /* 0x000f2a0000000200 */
[C---:B--2---:R-:W-:Y:S06]  /*17970*/  HMMA.16816.F32 R52, R136.reuse, R128, R52 ;  /* 0x000000808834723c */ /* 0x044fec0000001834 */
[C---:B------:R-:W-:Y:S01]  /*17980*/  HMMA.16816.F32 R56, R136.reuse, R130, R56 ;  /* 0x000000828838723c */ /* 0x040fe20000001838 */
[----:B------:R-:W2:Y:S05]  /*17990*/  LDSM.16.M88.4 R128, [R118+0x5800] ;  /* 0x005800007680783b */ /* 0x000eaa0000000200 */
[C---:B-1----:R-:W-:Y:S06]  /*179a0*/  HMMA.16816.F32 R60, R136.reuse, R120, R60 ;  /* 0x00000078883c723c */ /* 0x042fec000000183c */
[----:B------:R-:W-:Y:S01]  /*179b0*/  HMMA.16816.F32 R64, R136, R122, R64 ;  /* 0x0000007a8840723c */ /* 0x000fe20000001840 */
[----:B------:R-:W1:Y:S05]  /*179c0*/  LDSM.16.M88.4 R120, [R118+0x5c00] ;  /* 0x005c00007678783b */ /* 0x000e6a0000000200 */
[C---:B---3--:R-:W-:Y:S01]  /*179d0*/  HMMA.16816.F32 R4, R124.reuse, R132, R4 ;  /* 0x000000847c04723c */ /* 0x048fe20000001804 */
[----:B------:R-:W-:Y:S05]  /*179e0*/  LDSM.16.M88.4 R136, [R118+0x6400] ;  /* 0x006400007688783b */ /* 0x000fea0000000200 */
[C---:B------:R-:W-:Y:S01]  /*179f0*/  HMMA.16816.F32 R8, R124.reuse, R134, R8 ;  /* 0x000000867c08723c */ /* 0x040fe20000001808 */
[----:B------:R-:W3:Y:S05]  /*17a00*/  LDSM.16.M88.4 R132, [R118+0x6000] ;  /* 0x006000007684783b */ /* 0x000eea0000000200 */
[C---:B----4-:R-:W-:Y:S06]  /*17a10*/  HMMA.16816.F32 R12, R124.reuse, R140, R12 ;  /* 0x0000008c7c0c723c */ /* 0x050fec000000180c */
[C---:B------:R-:W-:Y:S01]  /*17a20*/  HMMA.16816.F32 R16, R124.reuse, R142, R16 ;  /* 0x0000008e7c10723c */ /* 0x040fe20000001810 */
[----:B------:R-:W4:Y:S05]  /*17a30*/  LDSM.16.M88.4 R140, [R118+0x6800] ;  /* 0x00680000768c783b */ /* 0x000f2a0000000200 */
        /* <DEDUP_REMOVED lines=9> */
[C---:B------:R-:W-:Y:S06]  /*17ad0*/  HMMA.16816.F32 R44, R124.reuse, R136, R44 ;  /* 0x000000887c2c723c */ /* 0x040fec000000182c */
[C---:B------:R-:W-:Y:S01]  /*17ae0*/  HMMA.16816.F32 R48, R124.reuse, R138, R48 ;  /* 0x0000008a7c30723c */ /* 0x040fe20000001830 */
[----:B------:R-:W3:Y:S05]  /*17af0*/  LDSM.16.M88.4 R136, [R146+0x7400] ;  /* 0x007400009288783b */ /* 0x000eea0000000200 */
[C---:B----4-:R-:W-:Y:S06]  /*17b00*/  HMMA.16816.F32 R52, R124.reuse, R140, R52 ;  /* 0x0000008c7c34723c */ /* 0x050fec0000001834 */
[C---:B------:R-:W-:Y:S01]  /*17b10*/  HMMA.16816.F32 R56, R124.reuse, R142, R56 ;  /* 0x0000008e7c38723c */ /* 0x040fe20000001838 */
[----:B------:R-:W4:Y:S05]  /*17b20*/  LDSM.16.M88.4 R140, [R146+0x7800] ;  /* 0x00780000928c783b */ /* 0x000f2a0000000200 */
[C---:B--2---:R-:W-:Y:S06]  /*17b30*/  HMMA.16816.F32 R60, R124.reuse, R128, R60 ;  /* 0x000000807c3c723c */ /* 0x044fec000000183c */
[----:B------:R-:W-:Y:S01]  /*17b40*/  HMMA.16816.F32 R64, R124, R130, R64 ;  /* 0x000000827c40723c */ /* 0x000fe20000001840 */
[----:B------:R-:W2:Y:S05]  /*17b50*/  LDSM.16.M88.4 R124, [R146+0x7c00] ;  /* 0x007c0000927c783b */ /* 0x000eaa0000000200 */
[C---:B-1----:R-:W-:Y:S01]  /*17b60*/  HMMA.16816.F32 R4, R120.reuse, R132, R4 ;  /* 0x000000847804723c */ /* 0x042fe20000001804 */
[----:B------:R-:W1:Y:S05]  /*17b70*/  LDSM.16.M88.4 R128, [R146+0x8000] ;  /* 0x008000009280783b */ /* 0x000e6a0000000200 */
        /* <DEDUP_REMOVED lines=14> */
[C---:B--2---:R-:W-:Y:S06]  /*17c60*/  HMMA.16816.F32 R44, R120.reuse, R124, R44 ;  /* 0x0000007c782c723c */ /* 0x044fec000000182c */
[C---:B------:R-:W-:Y:S06]  /*17c70*/  HMMA.16816.F32 R48, R120.reuse, R126, R48 ;  /* 0x0000007e7830723c */ /* 0x040fec0000001830 */
        /* <DEDUP_REMOVED lines=11> */
[----:B------:R-:W-:Y:S02]  /*17d30*/  FMUL.FTZ R127, R7, UR12 ;  /* 0x0000000c077f7c20 */ /* 0x000fe40008410000 */
[----:B------:R-:W1:Y:S01]  /*17d40*/  LDSM.16.M88.4 R4, [R118+0x7800] ;  /* 0x007800007604783b */ /* 0x000e620000000200 */
[----:B------:R-:W3:Y:S01]  /*17d50*/  MUFU.TANH R186, R186 ;  /* 0x000000ba00ba7308 */ /* 0x000ee20000002400 */
[----:B------:R-:W-:Y:S01]  /*17d60*/  FMUL.FTZ R8, R8, UR12 ;  /* 0x0000000c08087c20 */ /* 0x000fe20008410000 */
[----:B------:R-:W-:Y:S01]  /*17d70*/  FMUL.FTZ R9, R9, UR12 ;  /* 0x0000000c09097c20 */ /* 0x000fe20008410000 */
[----:B------:R-:W-:Y:S01]  /*17d80*/  FMUL.FTZ R10, R10, UR12 ;  /* 0x0000000c0a0a7c20 */ /* 0x000fe20008410000 */
[----:B------:R-:W-:Y:S01]  /*17d90*/  FMUL.FTZ R11, R11, UR12 ;  /* 0x0000000c0b0b7c20 */ /* 0x000fe20008410000 */
[C---:B--2---:R-:W-:Y:S05]  /*17da0*/  HMMA.16816.F32 R12, R128.reuse, R120, R12 ;  /* 0x00000078800c723c */ /* 0x044fea000000180c */
[----:B------:R-:W2:Y:S01]  /*17db0*/  MUFU.TANH R135, R8 ;  /* 0x0000000800877308 */ /* 0x000ea20000002400 */
[C---:B------:R-:W-:Y:S09]  /*17dc0*/  HMMA.16816.F32 R16, R128.reuse, R122, R16 ;  /* 0x0000007a8010723c */ /* 0x040ff20000001810 */
[----:B------:R-:W4:Y:S10]  /*17dd0*/  MUFU.TANH R133, R9 ;  /* 0x0000000900857308 */ /* 0x000f340000002400 */
[----:B------:R-:W2:Y:S01]  /*17de0*/  MUFU.TANH R252, R10 ;  /* 0x0000000a00fc7308 */ /* 0x000ea20000002400 */
[----:B------:R-:W-:Y:S01]  /*17df0*/  FMUL.FTZ R12, R12, UR12 ;  /* 0x0000000c0c0c7c20 */ /* 0x000fe20008410000 */
[----:B------:R-:W-:Y:S01]  /*17e00*/  FMUL.FTZ R13, R13, UR12 ;  /* 0x0000000c0d0d7c20 */ /* 0x000fe20008410000 */
[----:B------:R-:W-:Y:S07]  /*17e10*/  FMUL.FTZ R14, R14, UR12 ;  /* 0x0000000c0e0e7c20 */ /* 0x000fee0008410000 */
[----:B------:R5:W2:Y:S01]  /*17e20*/  MUFU.TANH R137, R11 ;  /* 0x0000000b00897308 */ /* 0x000aa20000002400 */
[----:B------:R-:W-:Y:S01]  /*17e30*/  FMUL.FTZ R15, R15, UR12 ;  /* 0x0000000c0f0f7c20 */ /* 0x000fe20008410000 */
[----:B------:R-:W-:Y:S01]  /*17e40*/  FMUL.FTZ R16, R16, UR12 ;  /* 0x0000000c10107c20 */ /* 0x000fe20008410000 */
[----:B------:R-:W-:Y:S01]  /*17e50*/  FMUL.FTZ R17, R17, UR12 ;  /* 0x0000000c11117c20 */ /* 0x000fe20008410000 */
[----:B------:R-:W-:Y:S01]  /*17e60*/  FMUL.FTZ R18, R18, UR12 ;  /* 0x0000000c12127c20 */ /* 0x000fe20008410000 */
[----:B------:R-:W-:Y:S01]  /*17e70*/  FMUL.FTZ R19, R19, UR12 ;  /* 0x0000000c13137c20 */ /* 0x000fe20008410000 */
[C---:B-1----:R-:W-:Y:S04]  /*17e80*/  HMMA.16816.F32 R20, R128.reuse, R4, R20 ;  /* 0x000000048014723c */ /* 0x042fe80000001814 */
[----:B------:R-:W1:Y:S02]  /*17e90*/  MUFU.TANH R140, R140 ;  /* 0x0000008c008c7308 */ /* 0x000e640000002400 */
        /* <DEDUP_REMOVED lines=84> */
[----:B----4-:R-:W-:Y:S01]  /*183e0*/  FMUL.FTZ R52, R66, UR12 ;  /* 0x0000000c42347c20 */ /* 0x010fe20008410000 */
        /* <DEDUP_REMOVED lines=57> */
[-C--:B------:R-:W-:Y:S05]  /*18780*/  LOP3.LUT R9, R9, R0.reuse, RZ, 0x3c, !PT ;  /* 0x0000000009097212 */ /* 0x080fea00078e3cff */
[----:B------:R-:W2:Y:S01]  /*18790*/  F2I.FTZ.U32.TRUNC.NTZ R13, R12 ;  /* 0x0000000c000d7305 */ /* 0x000ea2000021f000 */
[----:B------:R-:W-:Y:S02]  /*187a0*/  ISETP.GE.AND P0, PT, R9, RZ, PT ;  /* 0x000000ff0900720c */ /* 0x000fe40003f06270 */
[----:B------:R-:W-:Y:S01]  /*187b0*/  LOP3.LUT R9, RZ, R0, RZ, 0x33, !PT ;  /* 0x00000000ff097212 */ /* 0x000fe200078e33ff */
        /* <DEDUP_REMOVED lines=19> */
[----:B------:R-:W2:Y:S07]  /*188f0*/  LDC R2, c[0x0][0x24c] ;  /* 0x00009300ff027b82 */ /* 0x000eae0000000800 */
        /* <DEDUP_REMOVED lines=26> */
.L_x_2195:
        /* <DEDUP_REMOVED lines=24> */
.L_x_2194:
[----:B--2---:R-:W-:Y:S01]  /*18c20*/  FMNMX.FTZ R5, R186, R119, !PT ;  /* 0x00000077ba057209 */ /* 0x004fe20007810000 */
[----:B------:R-:W-:Y:S01]  /*18c30*/  LDSM.16.MT88.4 R16, [R144+0x9000] ;  /* 0x009000009010783b */ /* 0x000fe20000004200 */
[----:B-1----:R-:W-:Y:S02]  /*18c40*/  FMNMX.FTZ R2, R126, R117, !PT ;  /* 0x000000757e027209 */ /* 0x002fe40007810000 */
[----:B------:R-:W-:Y:S02]  /*18c50*/  FMNMX.FTZ R0, R140, R5, !PT ;  /* 0x000000058c007209 */ /* 0x000fe40007810000 */
[----:B------:R-:W-:Y:S02]  /*18c60*/  FMNMX.FTZ R7, R127, R2, !PT ;  /* 0x000000027f077209 */ /* 0x000fe40007810000 */
[----:B------:R-:W-:Y:S01]  /*18c70*/  FMNMX.FTZ R0, R135, R0, !PT ;  /* 0x0000000087007209 */ /* 0x000fe20007810000 */
[----:B------:R-:W-:Y:S03]  /*18c80*/  LDSM.16.MT88.4 R24, [R116+0x9000] ;  /* 0x009000007418783b */ /* 0x000fe60000004200 */
        /* <DEDUP_REMOVED lines=83> */
[--C-:B------:R-:W-:Y:S01]  /*191c0*/  FFMA.FTZ R129, R140, UR4, -R125.reuse ;  /* 0x000000048c817c23 */ /* 0x100fe2000801087d */
[----:B------:R-:W-:Y:S01]  /*191d0*/  FMUL.FTZ R53, R4, UR4 ;  /* 0x0000000404357c20 */ /* 0x000fe20008410000 */
[--C-:B------:R-:W-:Y:S01]  /*191e0*/  FFMA.FTZ R140, R135, UR4, -R125.reuse ;  /* 0x00000004878c7c23 */ /* 0x100fe2000801087d */
[----:B------:R-:W-:Y:S01]  /*191f0*/  FFMA.FTZ R123, R133, UR4, -R125 ;  /* 0x00000004857b7c23 */ /* 0x000fe2000801087d */
[--C-:B------:R-:W-:Y:S01]  /*19200*/  FFMA.FTZ R186, R126, UR4, -R55.reuse ;  /* 0x000000047eba7c23 */ /* 0x100fe20008010837 */
[--C-:B------:R-:W-:Y:S01]  /*19210*/  FFMA.FTZ R127, R127, UR4, -R55.reuse ;  /* 0x000000047f7f7c23 */ /* 0x100fe20008010837 */
[--C-:B------:R-:W-:Y:S01]  /*19220*/  FFMA.FTZ R126, R252, UR4, -R55.reuse ;  /* 0x00000004fc7e7c23 */ /* 0x100fe20008010837 */
[--C-:B------:R-:W-:Y:S01]  /*19230*/  FFMA.FTZ R117, R137, UR4, -R55.reuse ;  /* 0x0000000489757c23 */ /* 0x100fe20008010837 */
[----:B------:R-:W1:Y:S01]  /*19240*/  MUFU.EX2 R54, R54 ;  /* 0x0000003600367308 */ /* 0x000e620000000800 */
[----:B------:R-:W-:Y:S01]  /*19250*/  FFMA.FTZ R246, R246, UR4, -R55 ;  /* 0x00000004f6f67c23 */ /* 0x000fe20008010837 */
[----:B------:R-:W-:Y:S01]  /*19260*/  FFMA.FTZ R250, R250, UR4, -R125 ;  /* 0x00000004fafa7c23 */ /* 0x000fe2000801087d */
[----:B------:R-:W-:Y:S01]  /*19270*/  FFMA.FTZ R244, R244, UR4, -R55 ;  /* 0x00000004f4f47c23 */ /* 0x000fe20008010837 */
[----:B------:R-:W-:Y:S01]  /*19280*/  FFMA.FTZ R238, R238, UR4, -R125 ;  /* 0x00000004eeee7c23 */ /* 0x000fe2000801087d */
[----:B------:R-:W-:Y:S01]  /*19290*/  FFMA.FTZ R240, R240, UR4, -R55 ;  /* 0x00000004f0f07c23 */ /* 0x000fe20008010837 */
[--C-:B------:R-:W-:Y:S01]  /*192a0*/  FFMA.FTZ R133, R208, UR4, -R125.reuse ;  /* 0x00000004d0857c23 */ /* 0x100fe2000801087d */
        /* <DEDUP_REMOVED lines=34> */
[----:B------:R-:W-:Y:S01]  /*194d0*/  FMUL.FTZ R41, R54, R77 ;  /* 0x0000004d36297220 */ /* 0x000fe20000410000 */
[C---:B------:R-:W-:Y:S01]  /*194e0*/  FMUL.FTZ R42, R53.reuse, R78 ;  /* 0x0000004e352a7220 */ /* 0x040fe20000410000 */
[C---:B------:R-:W-:Y:S01]  /*194f0*/  FMUL.FTZ R43, R53.reuse, R79 ;  /* 0x0000004f352b7220 */ /* 0x040fe20000410000 */
[--C-:B------:R-:W-:Y:S01]  /*19500*/  FFMA.FTZ R87, R242, UR4, -R125.reuse ;  /* 0x00000004f2577c23 */ /* 0x100fe2000801087d */
[----:B------:R-:W2:Y:S01]  /*19510*/  LDSM.16.MT88.4 R76, [R116+0x9400] ;  /* 0x00940000744c783b */ /* 0x000ea20000004200 */
[C---:B------:R-:W-:Y:S01]  /*19520*/  FMUL.FTZ R48, R54.reuse, R68 ;  /* 0x0000004436307220 */ /* 0x040fe20000410000 */
[----:B------:R-:W-:Y:S03]  /*19530*/  FMUL.FTZ R49, R54, R69 ;  /* 0x0000004536317220 */ /* 0x000fe60000410000 */
[----:B------:R-:W3:Y:S01]  /*19540*/  MUFU.EX2 R186, R186 ;  /* 0x000000ba00ba7308 */ /* 0x000ee20000000800 */
[C---:B------:R-:W-:Y:S01]  /*19550*/  FMUL.FTZ R50, R53.reuse, R70 ;  /* 0x0000004635327220 */ /* 0x040fe20000410000 */
[----:B------:R-:W-:Y:S01]  /*19560*/  FMUL.FTZ R51, R53, R71 ;  /* 0x0000004735337220 */ /* 0x000fe20000410000 */
[----:B------:R-:W-:Y:S01]  /*19570*/  FFMA.FTZ R84, R234, UR4, -R125 ;  /* 0x00000004ea547c23 */ /* 0x000fe2000801087d */
[----:B------:R-:W-:Y:S01]  /*19580*/  FFMA.FTZ R86, R230, UR4, -R55 ;  /* 0x00000004e6567c23 */ /* 0x000fe20008010837 */
[----:B------:R-:W4:Y:S01]  /*19590*/  LDSM.16.MT88.4 R68, [R144+0xb400] ;  /* 0x00b400009044783b */ /* 0x000f220000004200 */
[--C-:B------:R-:W-:Y:S01]  /*195a0*/  FFMA.FTZ R106, R210, UR4, -R125.reuse ;  /* 0x00000004d26a7c23 */ /* 0x100fe2000801087d */
[--C-:B------:R-:W-:Y:S03]  /*195b0*/  FFMA.FTZ R143, R184, UR4, -R125.reuse ;  /* 0x00000004b88f7c23 */ /* 0x100fe6000801087d */
[----:B------:R-:W-:Y:S01]  /*195c0*/  MUFU.EX2 R140, R140 ;  /* 0x0000008c008c7308 */ /* 0x000fe20000000800 */
[----:B-1----:R-:W-:Y:S01]  /*195d0*/  F2FP.F16.F32.PACK_AB R56, R129, R131 ;  /* 0x000000838138723e */ /* 0x002fe200000000ff */
[----:B------:R-:W-:Y:S01]  /*195e0*/  FFMA.FTZ R182, R182, UR4, -R125 ;  /* 0x00000004b6b67c23 */ /* 0x000fe2000801087d */
[--C-:B------:R-:W-:Y:S01]  /*195f0*/  FFMA.FTZ R163, R180, UR4, -R55.reuse ;  /* 0x00000004b4a37c23 */ /* 0x100fe20008010837 */
[----:B------:R-:W-:Y:S01]  /*19600*/  FFMA.FTZ R178, R178, UR4, -R55 ;  /* 0x00000004b2b27c23 */ /* 0x000fe20008010837 */
[----:B------:R-:W-:Y:S01]  /*19610*/  LDSM.16.MT88.4 R108, [R144+0xac00] ;  /* 0x00ac0000906c783b */ /* 0x000fe20000004200 */
[--C-:B------:R-:W-:Y:S01]  /*19620*/  FFMA.FTZ R165, R176, UR4, -R125.reuse ;  /* 0x00000004b0a57c23 */ /* 0x100fe2000801087d */
[----:B------:R-:W-:Y:S03]  /*19630*/  FFMA.FTZ R174, R174, UR4, -R125 ;  /* 0x00000004aeae7c23 */ /* 0x000fe6000801087d */
[----:B------:R-:W1:Y:S01]  /*19640*/  MUFU.EX2 R123, R123 ;  /* 0x0000007b007b7308 */ /* 0x000e620000000800 */
[----:B---3--:R-:W-:Y:S01]  /*19650*/  F2FP.F16.F32.PACK_AB R57, R127, R186 ;  /* 0x000000ba7f39723e */ /* 0x008fe200000000ff */
[----:B------:R-:W-:Y:S01]  /*19660*/  FFMA.FTZ R186, R53, R162, R186 ;  /* 0x000000a235ba7223 */ /* 0x000fe200000100ba */
[--C-:B------:R-:W-:Y:S01]  /*19670*/  FFMA.FTZ R167, R172, UR4, -R55.reuse ;  /* 0x00000004aca77c23 */ /* 0x100fe20008010837 */
[--C-:B------:R-:W-:Y:S01]  /*19680*/  FFMA.FTZ R170, R170, UR4, -R55.reuse ;  /* 0x00000004aaaa7c23 */ /* 0x100fe20008010837 */
[--C-:B------:R-:W-:Y:S01]  /*19690*/  FFMA.FTZ R96, R222, UR4, -R55.reuse ;  /* 0x00000004de607c23 */ /* 0x100fe20008010837 */
[----:B------:R-:W-:Y:S01]  /*196a0*/  FFMA.FTZ R97, R220, UR4, -R55 ;  /* 0x00000004dc617c23 */ /* 0x000fe20008010837 */
[--C-:B------:R-:W-:Y:S03]  /*196b0*/  FFMA.FTZ R98, R218, UR4, -R125.reuse ;  /* 0x00000004da627c23 */ /* 0x100fe6000801087d */
[----:B------:R-:W3:Y:S01]  /*196c0*/  MUFU.EX2 R117, R117 ;  /* 0x0000007500757308 */ /* 0x000ee20000000800 */
[----:B------:R-:W-:Y:S01]  /*196d0*/  FFMA.FTZ R99, R216, UR4, -R125 ;  /* 0x00000004d8637c23 */ /* 0x000fe2000801087d */
[--C-:B------:R-:W-:Y:S01]  /*196e0*/  FFMA.FTZ R104, R214, UR4, -R55.reuse ;  /* 0x00000004d6687c23 */ /* 0x100fe20008010837 */
        /* <DEDUP_REMOVED lines=8> */
[--C-:B------:R-:W-:Y:S01]  /*19770*/  FFMA.FTZ R134, R134, UR4, -R55.reuse ;  /* 0x0000000486867c23 */ /* 0x100fe20008010837 */
[----:B------:R-:W-:Y:S01]  /*19780*/  FFMA.FTZ R171, R132, UR4, -R55 ;  /* 0x0000000484ab7c23 */ /* 0x000fe20008010837 */
[----:B------:R-:W-:Y:S01]  /*19790*/  FFMA.FTZ R128, R128, UR4, -R125 ;  /* 0x0000000480807c23 */ /* 0x000fe2000801087d */
[----:B------:R-:W-:Y:S01]  /*197a0*/  FFMA.FTZ R124, R124, UR4, -R55 ;  /* 0x000000047c7c7c23 */ /* 0x000fe20008010837 */
[----:B------:R-:W-:Y:S03]  /*197b0*/  FFMA.FTZ R121, R121, UR4, -R125 ;  /* 0x0000000479797c23 */ /* 0x000fe6000801087d */
[----:B------:R-:W-:Y:S01]  /*197c0*/  MUFU.EX2 R87, R87 ;  /* 0x0000005700577308 */ /* 0x000fe20000000800 */
[----:B---3--:R-:W-:Y:S01]  /*197d0*/  F2FP.F16.F32.PACK_AB R59, R117, R126 ;  /* 0x0000007e753b723e */ /* 0x008fe200000000ff */
[----:B------:R-:W-:Y:S01]  /*197e0*/  FFMA.FTZ R52, R52, UR4, -R55 ;  /* 0x0000000434347c23 */ /* 0x000fe20008010837 */
[----:B------:R-:W-:Y:S01]  /*197f0*/  FFMA.FTZ R131, R54, R161, R131 ;  /* 0x000000a136837223 */ /* 0x000fe20000010083 */
[----:B------:R-:W-:Y:S01]  /*19800*/  FFMA.FTZ R161, R164, UR4, -R55 ;  /* 0x00000004a4a17c23 */ /* 0x000fe20008010837 */
[----:B------:R-:W-:Y:S02]  /*19810*/  ISETP.GT.AND P0, PT, R153, 0x1, PT ;  /* 0x000000019900780c */ /* 0x000fe40003f04270 */
[----:B------:R-:W-:Y:S01]  /*19820*/  FADD.FTZ R131, R129, R131 ;  /* 0x0000008381837221 */ /* 0x000fe20000010000 */
[C---:B------:R-:W-:Y:S02]  /*19830*/  HMMA.16816.F32 R4, R56.reuse, R16, R4 ;  /* 0x000000103804723c */ /* 0x040fe40000001804 */
[----:B------:R-:W-:Y:S03]  /*19840*/  MUFU.EX2 R84, R84 ;  /* 0x0000005400547308 */ /* 0x000fe60000000800 */
[----:B------:R-:W-:Y:S01]  /*19850*/  FADD.FTZ R140, R140, R131 ;  /* 0x000000838c8c7221 */ /* 0x000fe20000010000 */
[C---:B------:R-:W-:Y:S06]  /*19860*/  HMMA.16816.F32 R8, R56.reuse, R18, R8 ;  /* 0x000000123808723c */ /* 0x040fec0000001808 */
[----:B------:R-:W-:Y:S01]  /*19870*/  MUFU.EX2 R86, R86 ;  /* 0x0000005600567308 */ /* 0x000fe20000000800 */
[C---:B------:R-:W-:Y:S01]  /*19880*/  FMUL.FTZ R16, R54.reuse, R100 ;  /* 0x0000006436107220 */ /* 0x040fe20000410000 */
[C---:B------:R-:W-:Y:S03]  /*19890*/  HMMA.16816.F32 R12, R56.reuse, R24, R12 ;  /* 0x00000018380c723c */ /* 0x040fe6000000180c */
[C---:B------:R-:W-:Y:S01]  /*198a0*/  FMUL.FTZ R17, R54.reuse, R101 ;  /* 0x0000006536117220 */ /* 0x040fe20000410000 */
[C---:B------:R-:W-:Y:S01]  /*198b0*/  FMUL.FTZ R18, R53.reuse, R102 ;  /* 0x0000006635127220 */ /* 0x040fe20000410000 */
[----:B------:R-:W-:Y:S03]  /*198c0*/  FMUL.FTZ R19, R53, R103 ;  /* 0x0000006735137220 */ /* 0x000fe60000410000 */
[----:B------:R-:W-:Y:S01]  /*198d0*/  MUFU.EX2 R106, R106 ;  /* 0x0000006a006a7308 */ /* 0x000fe20000000800 */
[----:B------:R-:W-:Y:S02]  /*198e0*/  LDSM.16.MT88.4 R100, [R116+0xac00] ;  /* 0x00ac00007464783b */ /* 0x000fe40000004200 */
[----:B------:R-:W-:Y:S01]  /*198f0*/  FADD.FTZ R140, R123, R140 ;  /* 0x0000008c7b8c7221 */ /* 0x000fe20000010000 */
[C---:B------:R-:W-:Y:S01]  /*19900*/  FMUL.FTZ R24, R54.reuse, R92 ;  /* 0x0000005c36187220 */ /* 0x040fe20000410000 */
[----:B------:R-:W-:Y:S01]  /*19910*/  FMUL.FTZ R25, R54, R93 ;  /* 0x0000005d36197220 */ /* 0x000fe20000410000 */
[C---:B------:R-:W-:Y:S04]  /*19920*/  HMMA.16816.F32 R16, R56.reuse, R26, R16 ;  /* 0x0000001a3810723c */ /* 0x040fe80000001810 */
[----:B------:R-:W-:Y:S01]  /*19930*/  MUFU.EX2 R93, R250 ;  /* 0x000000fa005d7308 */ /* 0x000fe20000000800 */
[----:B------:R-:W-:Y:S01]  /*19940*/  FFMA.FTZ R92, R248, UR4, -R125 ;  /* 0x00000004f85c7c23 */ /* 0x000fe2000801087d */
[----:B------:R-:W-:Y:S01]  /*19950*/  FFMA.FTZ R129, R122, UR4, -R55 ;  /* 0x000000047a817c23 */ /* 0x000fe20008010837 */
[C---:B------:R-:W-:Y:S07]  /*19960*/  HMMA.16816.F32 R20, R56.reuse, R28, R20 ;  /* 0x0000001c3814723c */ /* 0x040fee0000001814 */
[----:B------:R-:W-:Y:S01]  /*19970*/  MUFU.EX2 R92, R92 ;  /* 0x0000005c005c7308 */ /* 0x000fe20000000800 */
[C---:B------:R-:W-:Y:S03]  /*19980*/  FMUL.FTZ R26, R53.reuse, R94 ;  /* 0x0000005e351a7220 */ /* 0x040fe60000410000 */
[----:B------:R-:W-:Y:S01]  /*19990*/  FMUL.FTZ R27, R53, R95 ;  /* 0x0000005f351b7220 */ /* 0x000fe20000410000 */
[----:B------:R-:W-:Y:S01]  /*199a0*/  FADD.FTZ R95, R127, R186 ;  /* 0x000000ba7f5f7221 */ /* 0x000fe20000010000 */
[----:B------:R-:W-:Y:S03]  /*199b0*/  FMUL.FTZ R28, R54, R88 ;  /* 0x00000058361c7220 */ /* 0x000fe60000410000 */
[----:B------:R-:W-:Y:S01]  /*199c0*/  FADD.FTZ R126, R126, R95 ;  /* 0x0000005f7e7e7221 */ /* 0x000fe20000010000 */
[----:B------:R-:W1:Y:S01]  /*199d0*/  MUFU.EX2 R88, R244 ;  /* 0x000000f400587308 */ /* 0x000e620000000800 */
[C---:B------:R-:W-:Y:S03]  /*199e0*/  HMMA.16816.F32 R24, R56.reuse, R30, R24 ;  /* 0x0000001e3818723c */ /* 0x040fe60000001818 */
[----:B------:R-:W-:Y:S01]  /*199f0*/  FMUL.FTZ R29, R54, R89 ;  /* 0x00000059361d7220 */ /* 0x000fe20000410000 */
[----:B------:R-:W-:Y:S01]  /*19a00*/  FADD.FTZ R117, R117, R126 ;  /* 0x0000007e75757221 */ /* 0x000fe20000010000 */
[--C-:B------:R-:W-:Y:S01]  /*19a10*/  FFMA.FTZ R89, R224, UR4, -R125.reuse ;  /* 0x00000004e0597c23 */ /* 0x100fe2000801087d */
[----:B------:R-:W-:Y:S01]  /*19a20*/  FFMA.FTZ R127, R130, UR4, -R125 ;  /* 0x00000004827f7c23 */ /* 0x000fe2000801087d */
[C---:B------:R-:W-:Y:S01]  /*19a30*/  FMUL.FTZ R30, R53.reuse, R90 ;  /* 0x0000005a351e7220 */ /* 0x040fe20000410000 */
[C---:B------:R-:W-:Y:S01]  /*19a40*/  FMUL.FTZ R31, R53.reuse, R91 ;  /* 0x0000005b351f7220 */ /* 0x040fe20000410000 */
[----:B------:R-:W-:Y:S02]  /*19a50*/  MUFU.EX2 R133, R133 ;  /* 0x0000008500857308 */ /* 0x000fe40000000800 */
[----:B------:R-:W-:Y:S01]  /*19a60*/  FFMA.FTZ R91, R226, UR4, -R55 ;  /* 0x00000004e25b7c23 */ /* 0x000fe20008010837 */
[--C-:B------:R-:W-:Y:S03]  /*19a70*/  FFMA.FTZ R90, R228, UR4, -R125.reuse ;  /* 0x00000004e45a7c23 */ /* 0x100fe6000801087d */
        /* <DEDUP_REMOVED lines=9> */
[----:B------:R-:W3:Y:S01]  /*19b10*/  MUFU.EX2 R80, R238 ;  /* 0x000000ee00507308 */ /* 0x000ee20000000800 */
[--C-:B------:R-:W-:Y:S01]  /*19b20*/  FFMA.FTZ R82, R236, UR4, -R55.reuse ;  /* 0x00000004ec527c23 */ /* 0x100fe20008010837 */
[----:B------:R-:W-:Y:S01]  /*19b30*/  FFMA.FTZ R55, R3, UR4, -R55 ;  /* 0x0000000403377c23 */ /* 0x000fe20008010837 */
[C---:B------:R-:W-:Y:S07]  /*19b40*/  HMMA.16816.F32 R36, R56.reuse, R44, R36 ;  /* 0x0000002c3824723c */ /* 0x040fee0000001824 */
[----:B------:R-:W-:Y:S01]  /*19b50*/  MUFU.EX2 R83, R83 ;  /* 0x0000005300537308 */ /* 0x000fe20000000800 */
[C---:B------:R-:W-:Y:S03]  /*19b60*/  HMMA.16816.F32 R40, R56.reuse, R46, R40 ;  /* 0x0000002e3828723c */ /* 0x040fe60000001828 */
[C---:B------:R-:W-:Y:S01]  /*19b70*/  FMUL.FTZ R44, R54.reuse, R72 ;  /* 0x00000048362c7220 */ /* 0x040fe20000410000 */
[----:B------:R-:W-:Y:S03]  /*19b80*/  FMUL.FTZ R45, R54, R73 ;  /* 0x00000049362d7220 */ /* 0x000fe60000410000 */
[C---:B------:R-:W-:Y:S01]  /*19b90*/  FMUL.FTZ R46, R53.reuse, R74 ;  /* 0x0000004a352e7220 */ /* 0x040fe20000410000 */
[----:B------:R-:W-:Y:S01]  /*19ba0*/  FMUL.FTZ R47, R53, R75 ;  /* 0x0000004b352f7220 */ /* 0x000fe20000410000 */
[----:B------:R-:W-:Y:S01]  /*19bb0*/  MUFU.EX2 R81, R240 ;  /* 0x000000f000517308 */ /* 0x000fe20000000800 */
[----:B------:R-:W-:Y:S01]  /*19bc0*/  LDSM.16.MT88.4 R72, [R116+0xd400] ;  /* 0x00d400007448783b */ /* 0x000fe20000004200 */
[--C-:B------:R-:W-:Y:S01]  /*19bd0*/  FFMA.FTZ R53, R168, UR4, -R125.reuse ;  /* 0x00000004a8357c23 */ /* 0x100fe2000801087d */
[--C-:B------:R-:W-:Y:S01]  /*19be0*/  FFMA.FTZ R54, R166, UR4, -R125.reuse ;  /* 0x00000004a6367c23 */ /* 0x100fe2000801087d */
[----:B------:R-:W-:Y:S02]  /*19bf0*/  FFMA.FTZ R125, R120, UR4, -R125 ;  /* 0x00000004787d7c23 */ /* 0x000fe4000801087d */
[C---:B------:R-:W-:Y:S04]  /*19c00*/  HMMA.16816.F32 R44, R56.reuse, R60, R44 ;  /* 0x0000003c382c723c */ /* 0x040fe8000000182c */
[----:B------:R-:W5:Y:S02]  /*19c10*/  MUFU.EX2 R82, R82 ;  /* 0x0000005200527308 */ /* 0x000f640000000800 */
[----:B------:R-:W-:Y:S01]  /*19c20*/  HMMA.16816.F32 R48, R56, R62, R48 ;  /* 0x0000003e3830723c */ /* 0x000fe20000001830 */
[----:B------:R-:W4:Y:S07]  /*19c30*/  LDSM.16.MT88.4 R60, [R116+0xb400] ;  /* 0x00b40000743c783b */ /* 0x000f2e0000004200 */
[----:B------:R-:W-:Y:S03]  /*19c40*/  MUFU.EX2 R135, R135 ;  /* 0x0000008700877308 */ /* 0x000fe60000000800 */
[----:B-1----:R-:W-:Y:S01]  /*19c50*/  F2FP.F16.F32.PACK_AB R57, R85, R88 ;  /* 0x000000585539723e */ /* 0x002fe200000000ff */
[----:B------:R-:W-:Y:S01]  /*19c60*/  FADD.FTZ R88, R88, R117 ;  /* 0x0000007558587221 */ /* 0x000fe20000010000 */
[----:B------:R-:W-:Y:S01]  /*19c70*/  F2FP.F16.F32.PACK_AB R56, R92, R93 ;  /* 0x0000005d5c38723e */ /* 0x000fe200000000ff */
[----:B------:R-:W-:Y:S01]  /*19c80*/  FADD.FTZ R93, R93, R140 ;  /* 0x0000008c5d5d7221 */ /* 0x000fe20000010000 */
[----:B---3--:R-:W-:Y:S01]  /*19c90*/  F2FP.F16.F32.PACK_AB R58, R80, R87 ;  /* 0x00000057503a723e */ /* 0x008fe200000000ff */
[----:B------:R-:W-:Y:S01]  /*19ca0*/  FADD.FTZ R88, R85, R88 ;  /* 0x0000005855587221 */ /* 0x000fe20000010000 */
[----:B-----5:R-:W-:Y:S01]  /*19cb0*/  F2FP.F16.F32.PACK_AB R59, R82, R81 ;  /* 0x00000051523b723e */ /* 0x020fe200000000ff */
[----:B------:R-:W-:Y:S01]  /*19cc0*/  FADD.FTZ R92, R92, R93 ;  /* 0x0000005d5c5c7221 */ /* 0x000fe20000010000 */
[----:B------:R-:W-:Y:S01]  /*19cd0*/  MUFU.EX2 R196, R196 ;  /* 0x000000c400c47308 */ /* 0x000fe20000000800 */
[----:B------:R-:W-:Y:S01]  /*19ce0*/  FADD.FTZ R81, R81, R88 ;  /* 0x0000005851517221 */ /* 0x000fe20000010000 */
[----:B------:R-:W-:Y:S01]  /*19cf0*/  MOV R117, R0 ;  /* 0x0000000000757202 */ /* 0x000fe20000000f00 */
[----:B------:R-:W-:Y:S02]  /*19d00*/  FADD.FTZ R87, R87, R92 ;  /* 0x0000005c57577221 */ /* 0x000fe40000010000 */
[C---:B------:R-:W-:Y:S01]  /*19d10*/  HMMA.16816.F32 R4, R56.reuse, R64, R4 ;  /* 0x000000403804723c */ /* 0x040fe20000001804 */
[----:B------:R-:W-:Y:S02]  /*19d20*/  LDSM.16.MT88.4 R92, [R144+0xcc00] ;  /* 0x00cc0000905c783b */ /* 0x000fe40000004200 */
[----:B------:R-:W-:Y:S02]  /*19d30*/  FADD.FTZ R87, R80, R87 ;  /* 0x0000005750577221 */ /* 0x000fe40000010000 */
[----:B------:R-:W-:Y:S01]  /*19d40*/  MUFU.EX2 R137, R137 ;  /* 0x0000008900897308 */ /* 0x000fe20000000800 */
[----:B------:R-:W-:Y:S01]  /*19d50*/  FADD.FTZ R81, R82, R81 ;  /* 0x0000005152517221 */ /* 0x000fe20000010000 */
[C---:B------:R-:W-:Y:S02]  /*19d60*/  HMMA.16816.F32 R8, R56.reuse, R66, R8 ;  /* 0x000000423808723c */ /* 0x040fe40000001808 */
[----:B------:R-:W1:Y:S04]  /*19d70*/  LDSM.16.MT88.4 R64, [R144+0xd400] ;  /* 0x00d400009040783b */ /* 0x000e680000004200 */
[C---:B--2---:R-:W-:Y:S02]  /*19d80*/  HMMA.16816.F32 R12, R56.reuse, R76, R12 ;  /* 0x0000004c380c723c */ /* 0x044fe4000000180c */
[----:B------:R-:W-:Y:S04]  /*19d90*/  MUFU.EX2 R139, R139 ;  /* 0x0000008b008b7308 */ /* 0x000fe80000000800 */
[C---:B------:R-:W-:Y:S01]  /*19da0*/  HMMA.16816.F32 R16, R56.reuse, R78, R16 ;  /* 0x0000004e3810723c */ /* 0x040fe20000001810 */
[----:B------:R-:W-:Y:S05]  /*19db0*/  LDSM.16.MT88.4 R76, [R144+0xc400] ;  /* 0x00c40000904c783b */ /* 0x000fea0000004200 */
[----:B------:R-:W-:Y:S01]  /*19dc0*/  MUFU.EX2 R192, R192 ;  /* 0x000000c000c07308 */ /* 0x000fe20000000800 */
[C---:B----4-:R-:W-:Y:S09]  /*19dd0*/  HMMA.16816.F32 R20, R56.reuse, R68, R20 ;  /* 0x000000443814723c */ /* 0x050ff20000001814 */
[----:B------:R-:W-:Y:S01]  /*19de0*/  MUFU.EX2 R141, R141 ;  /* 0x0000008d008d7308 */ /* 0x000fe20000000800 */
[C---:B------:R-:W-:Y:S01]  /*19df0*/  HMMA.16816.F32 R24, R56.reuse, R70, R24 ;  /* 0x000000463818723c */ /* 0x040fe20000001818 */
[----:B------:R-:W2:Y:S05]  /*19e00*/  LDSM.16.MT88.4 R68, [R144+0x9800] ;  /* 0x009800009044783b */ /* 0x000eaa0000004200 */
[C---:B------:R-:W-:Y:S03]  /*19e10*/  HMMA.16816.F32 R28, R56.reuse, R60, R28 ;  /* 0x0000003c381c723c */ /* 0x040fe6000000181c */
[----:B------:R-:W-:Y:S03]  /*19e20*/  MUFU.EX2 R188, R188 ;  /* 0x000000bc00bc7308 */ /* 0x000fe60000000800 */
[C---:B------:R-:W-:Y:S01]  /*19e30*/  HMMA.16816.F32 R32, R56.reuse, R62, R32 ;  /* 0x0000003e3820723c */ /* 0x040fe20000001820 */
[----:B------:R-:W3:Y:S06]  /*19e40*/  LDSM.16.MT88.4 R60, [R116+0x9800] ;  /* 0x00980000743c783b */ /* 0x000eec0000004200 */
[----:B------:R-:W-:Y:S01]  /*19e50*/  MUFU.EX2 R143, R143 ;  /* 0x0000008f008f7308 */ /* 0x000fe20000000800 */
[C---:B-1----:R-:W-:Y:S09]  /*19e60*/  HMMA.16816.F32 R36, R56.reuse, R64, R36 ;  /* 0x000000403824723c */ /* 0x042ff20000001824 */
[----:B------:R-:W-:Y:S01]  /*19e70*/  MUFU.EX2 R182, R182 ;  /* 0x000000b600b67308 */ /* 0x000fe20000000800 */
[C---:B------:R-:W-:Y:S01]  /*19e80*/  HMMA.16816.F32 R40, R56.reuse, R66, R40 ;  /* 0x000000423828723c */ /* 0x040fe20000001828 */
[----:B------:R-:W1:Y:S05]  /*19e90*/  LDSM.16.MT88.4 R64, [R144+0xb800] ;  /* 0x00b800009040783b */ /* 0x000e6a0000004200 */
[C---:B------:R-:W-:Y:S03]  /*19ea0*/  HMMA.16816.F32 R44, R56.reuse, R72, R44 ;  /* 0x00000048382c723c */ /* 0x040fe6000000182c */
[----:B------:R-:W-:Y:S03]  /*19eb0*/  MUFU.EX2 R90, R90 ;  /* 0x0000005a005a7308 */ /* 0x000fe60000000800 */
[----:B------:R-:W-:Y:S01]  /*19ec0*/  HMMA.16816.F32 R48, R56, R74, R48 ;  /* 0x0000004a3830723c */ /* 0x000fe20000001830 */
[----:B------:R-:W4:Y:S06]  /*19ed0*/  LDSM.16.MT88.4 R72, [R116+0xb800] ;  /* 0x00b800007448783b */ /* 0x000f2c0000004200 */
[----:B------:R-:W5:Y:S01]  /*19ee0*/  MUFU.EX2 R89, R89 ;  /* 0x0000005900597308 */ /* 0x000f620000000800 */
[----:B------:R-:W-:Y:S03]  /*19ef0*/  F2FP.F16.F32.PACK_AB R56, R83, R84 ;  /* 0x000000545338723e */ /* 0x000fe600000000ff */
[----:B------:R-:W-:Y:S06]  /*19f00*/  FADD.FTZ R84, R84, R87 ;  /* 0x0000005754547221 */ /* 0x000fec0000010000 */
[----:B------:R-:W-:Y:S01]  /*19f10*/  MUFU.EX2 R96, R96 ;  /* 0x0000006000607308 */ /* 0x000fe20000000800 */
[----:B------:R-:W-:Y:S01]  /*19f20*/  F2FP.F16.F32.PACK_AB R57, R91, R86 ;  /* 0x000000565b39723e */ /* 0x000fe200000000ff */
[----:B------:R-:W-:Y:S01]  /*19f30*/  FADD.FTZ R86, R86, R81 ;  /* 0x0000005156567221 */ /* 0x000fe20000010000 */
[----:B------:R-:W-:Y:S03]  /*19f40*/  FADD.FTZ R83, R83, R84 ;  /* 0x0000005453537221 */ /* 0x000fe60000010000 */
[----:B------:R-:W-:Y:S04]  /*19f50*/  FADD.FTZ R91, R91, R86 ;  /* 0x000000565b5b7221 */ /* 0x000fe80000010000 */
[----:B------:R-:W2:Y:S01]  /*19f60*/  MUFU.EX2 R97, R97 ;  /* 0x0000006100617308 */ /* 0x000ea20000000800 */
[C---:B-----5:R-:W-:Y:S01]  /*19f70*/  F2FP.F16.F32.PACK_AB R58, R89.reuse, R90 ;  /* 0x0000005a593a723e */ /* 0x060fe200000000ff */
[----:B------:R-:W-:Y:S01]  /*19f80*/  LDSM.16.MT88.4 R84, [R116+0xcc00] ;  /* 0x00cc00007454783b */ /* 0x000fe20000004200 */
[----:B------:R-:W-:Y:S04]  /*19f90*/  FADD.FTZ R90, R90, R83 ;  /* 0x000000535a5a7221 */ /* 0x000fe80000010000 */
[----:B------:R-:W-:Y:S03]  /*19fa0*/  FADD.FTZ R89, R89, R90 ;  /* 0x0000005a59597221 */ /* 0x000fe60000010000 */
[----:B------:R-:W-:Y:S10]  /*19fb0*/  MUFU.EX2 R163, R163 ;  /* 0x000000a300a37308 */ /* 0x000ff40000000800 */
[----:B------:R-:W-:Y:S01]  /*19fc0*/  MUFU.EX2 R178, R178 ;  /* 0x000000b200b27308 */ /* 0x000fe20000000800 */
[C---:B--2---:R-:W-:Y:S01]  /*19fd0*/  F2FP.F16.F32.PACK_AB R59, R97.reuse, R96 ;  /* 0x00000060613b723e */ /* 0x044fe200000000ff */
[----:B------:R-:W-:Y:S04]  /*19fe0*/  FADD.FTZ R96, R96, R91 ;  /* 0x0000005b60607221 */ /* 0x000fe80000010000 */
[----:B------:R-:W-:Y:S02]  /*19ff0*/  FADD.FTZ R97, R97, R96 ;  /* 0x0000006061617221 */ /* 0x000fe40000010000 */
[C---:B------:R-:W-:Y:S02]  /*1a000*/  HMMA.16816.F32 R4, R56.reuse, R68, R4 ;  /* 0x000000443804723c */ /* 0x040fe40000001804 */
[----:B------:R-:W-:Y:S04]  /*1a010*/  MUFU.EX2 R165, R165 ;  /* 0x000000a500a57308 */ /* 0x000fe80000000800 */
[C---:B------:R-:W-:Y:S01]  /*1a020*/  HMMA.16816.F32 R8, R56.reuse, R70, R8 ;  /* 0x000000463808723c */ /* 0x040fe20000001808 */
[----:B------:R-:W-:Y:S05]  /*1a030*/  LDSM.16.MT88.4 R68, [R116+0xd800] ;  /* 0x00d800007444783b */ /* 0x000fea0000004200 */
[----:B------:R-:W-:Y:S01]  /*1a040*/  MUFU.EX2 R174, R174 ;  /* 0x000000ae00ae7308 */ /* 0x000fe20000000800 */
[C---:B---3--:R-:W-:Y:S09]  /*1a050*/  HMMA.16816.F32 R12, R56.reuse, R60, R12 ;  /* 0x0000003c380c723c */ /* 0x048ff2000000180c */
        /* <DEDUP_REMOVED lines=9> */
[----:B------:R-:W3:Y:S01]  /*1a0f0*/  MUFU.EX2 R99, R99 ;  /* 0x0000006300637308 */ /* 0x000ee20000000800 */
[C---:B------:R-:W-:Y:S01]  /*1a100*/  HMMA.16816.F32 R32, R56.reuse, R74, R32 ;  /* 0x0000004a3820723c */ /* 0x040fe20000001820 */
[----:B------:R-:W4:Y:S08]  /*1a110*/  LDSM.16.MT88.4 R72, [R116+0x9c00] ;  /* 0x009c00007448783b */ /* 0x000f300000004200 */
[----:B------:R-:W-:Y:S10]  /*1a120*/  MUFU.EX2 R104, R104 ;  /* 0x0000006800687308 */ /* 0x000ff40000000800 */
[----:B------:R-:W5:Y:S01]  /*1a130*/  MUFU.EX2 R105, R105 ;  /* 0x0000006900697308 */ /* 0x000f620000000800 */
[C---:B--2---:R-:W-:Y:S06]  /*1a140*/  HMMA.16816.F32 R36, R56.reuse, R60, R36 ;  /* 0x0000003c3824723c */ /* 0x044fec0000001824 */
[C---:B------:R-:W-:Y:S03]  /*1a150*/  HMMA.16816.F32 R40, R56.reuse, R62, R40 ;  /* 0x0000003e3828723c */ /* 0x040fe60000001828 */
[----:B------:R-:W-:Y:S01]  /*1a160*/  MUFU.EX2 R107, R107 ;  /* 0x0000006b006b7308 */ /* 0x000fe20000000800 */
[----:B------:R-:W2:Y:S02]  /*1a170*/  LDSM.16.MT88.4 R60, [R144+0xbc00] ;  /* 0x00bc0000903c783b */ /* 0x000ea40000004200 */
[C---:B------:R-:W-:Y:S07]  /*1a180*/  HMMA.16816.F32 R44, R56.reuse, R68, R44 ;  /* 0x00000044382c723c */ /* 0x040fee000000182c */
[----:B------:R-:W1:Y:S01]  /*1a190*/  MUFU.EX2 R204, R204 ;  /* 0x000000cc00cc7308 */ /* 0x000e620000000800 */
[----:B------:R-:W-:Y:S01]  /*1a1a0*/  HMMA.16816.F32 R48, R56, R70, R48 ;  /* 0x000000463830723c */ /* 0x000fe20000001830 */
[----:B------:R-:W2:Y:S08]  /*1a1b0*/  LDSM.16.MT88.4 R68, [R116+0xbc00] ;  /* 0x00bc00007444783b */ /* 0x000eb00000004200 */
[----:B------:R-:W-:Y:S02]  /*1a1c0*/  MUFU.EX2 R53, R53 ;  /* 0x0000003500357308 */ /* 0x000fe40000000800 */
[----:B---3--:R-:W-:Y:S01]  /*1a1d0*/  F2FP.F16.F32.PACK_AB R56, R99, R98 ;  /* 0x000000626338723e */ /* 0x008fe200000000ff */
[----:B------:R-:W-:Y:S01]  /*1a1e0*/  FADD.FTZ R98, R98, R89 ;  /* 0x0000005962627221 */ /* 0x000fe20000010000 */
[----:B-----5:R-:W-:Y:S03]  /*1a1f0*/  F2FP.F16.F32.PACK_AB R57, R105, R104 ;  /* 0x000000686939723e */ /* 0x020fe600000000ff */
[----:B------:R-:W-:Y:S01]  /*1a200*/  FADD.FTZ R99, R99, R98 ;  /* 0x0000006263637221 */ /* 0x000fe20000010000 */
[----:B------:R-:W-:Y:S02]  /*1a210*/  F2FP.F16.F32.PACK_AB R58, R133, R106 ;  /* 0x0000006a853a723e */ /* 0x000fe400000000ff */
[----:B------:R-:W3:Y:S01]  /*1a220*/  MUFU.EX2 R54, R54 ;  /* 0x0000003600367308 */ /* 0x000ee20000000800 */
[----:B-1----:R-:W-:Y:S01]  /*1a230*/  F2FP.F16.F32.PACK_AB R59, R204, R107 ;  /* 0x0000006bcc3b723e */ /* 0x002fe200000000ff */
[----:B------:R-:W-:Y:S04]  /*1a240*/  FADD.FTZ R104, R104, R97 ;  /* 0x0000006168687221 */ /* 0x000fe80000010000 */
[----:B------:R-:W-:Y:S02]  /*1a250*/  FADD.FTZ R104, R105, R104 ;  /* 0x0000006869687221 */ /* 0x000fe40000010000 */
[C---:B------:R-:W-:Y:S02]  /*1a260*/  HMMA.16816.F32 R4, R56.reuse, R64, R4 ;  /* 0x000000403804723c */ /* 0x040fe40000001804 */
[----:B------:R-:W-:Y:S01]  /*1a270*/  MUFU.EX2 R161, R161 ;  /* 0x000000a100a17308 */ /* 0x000fe20000000800 */
[----:B------:R-:W-:Y:S03]  /*1a280*/  FADD.FTZ R3, R107, R104 ;  /* 0x000000686b037221 */ /* 0x000fe60000010000 */
[C---:B------:R-:W-:Y:S01]  /*1a290*/  HMMA.16816.F32 R8, R56.reuse, R66, R8 ;  /* 0x000000423808723c */ /* 0x040fe20000001808 */
[----:B------:R-:W1:Y:S05]  /*1a2a0*/  LDSM.16.MT88.4 R64, [R144+0xdc00] ;  /* 0x00dc00009040783b */ /* 0x000e6a0000004200 */
[----:B------:R-:W5:Y:S01]  /*1a2b0*/  MUFU.EX2 R138, R138 ;  /* 0x0000008a008a7308 */ /* 0x000f620000000800 */
[----:B------:R-:W-:Y:S01]  /*1a2c0*/  FADD.FTZ R3, R204, R3 ;  /* 0x00000003cc037221 */ /* 0x000fe20000010000 */
[C---:B----4-:R-:W-:Y:S08]  /*1a2d0*/  HMMA.16816.F32 R12, R56.reuse, R72, R12 ;  /* 0x00000048380c723c */ /* 0x050ff0000000180c */
[----:B------:R-:W-:Y:S01]  /*1a2e0*/  MUFU.EX2 R142, R142 ;  /* 0x0000008e008e7308 */ /* 0x000fe20000000800 */
[C---:B------:R-:W-:Y:S01]  /*1a2f0*/  HMMA.16816.F32 R16, R56.reuse, R74, R16 ;  /* 0x0000004a3810723c */ /* 0x040fe20000001810 */
[----:B------:R-:W4:Y:S05]  /*1a300*/  LDSM.16.MT88.4 R72, [R116+0xdc00] ;  /* 0x00dc00007448783b */ /* 0x000f2a0000004200 */
[C---:B--2---:R-:W-:Y:S03]  /*1a310*/  HMMA.16816.F32 R20, R56.reuse, R60, R20 ;  /* 0x0000003c3814723c */ /* 0x044fe60000001814 */
[----:B------:R-:W2:Y:S03]  /*1a320*/  MUFU.EX2 R169, R169 ;  /* 0x000000a900a97308 */ /* 0x000ea60000000800 */
[C---:B------:R-:W-:Y:S01]  /*1a330*/  HMMA.16816.F32 R24, R56.reuse, R62, R24 ;  /* 0x0000003e3818723c */ /* 0x040fe20000001818 */
[----:B------:R-:W3:Y:S06]  /*1a340*/  LDSM.16.MT88.4 R60, [R144+0xa000] ;  /* 0x00a00000903c783b */ /* 0x000eec0000004200 */
[----:B------:R-:W-:Y:S01]  /*1a350*/  MUFU.EX2 R134, R134 ;  /* 0x0000008600867308 */ /* 0x000fe20000000800 */
[C---:B------:R-:W-:Y:S09]  /*1a360*/  HMMA.16816.F32 R28, R56.reuse, R68, R28 ;  /* 0x00000044381c723c */ /* 0x040ff2000000181c */
[----:B------:R-:W2:Y:S01]  /*1a370*/  MUFU.EX2 R171, R171 ;  /* 0x000000ab00ab7308 */ /* 0x000ea20000000800 */
[C---:B------:R-:W-:Y:S01]  /*1a380*/  HMMA.16816.F32 R32, R56.reuse, R70, R32 ;  /* 0x000000463820723c */ /* 0x040fe20000001820 */
[----:B------:R-:W5:Y:S05]  /*1a390*/  LDSM.16.MT88.4 R68, [R116+0xa000] ;  /* 0x00a000007444783b */ /* 0x000f6a0000004200 */
[C---:B-1----:R-:W-:Y:S03]  /*1a3a0*/  HMMA.16816.F32 R36, R56.reuse, R64, R36 ;  /* 0x000000403824723c */ /* 0x042fe60000001824 */
[----:B------:R-:W-:Y:S03]  /*1a3b0*/  MUFU.EX2 R127, R127 ;  /* 0x0000007f007f7308 */ /* 0x000fe60000000800 */
[C---:B------:R-:W-:Y:S01]  /*1a3c0*/  HMMA.16816.F32 R40, R56.reuse, R66, R40 ;  /* 0x000000423828723c */ /* 0x040fe20000001828 */
[----:B------:R-:W1:Y:S06]  /*1a3d0*/  LDSM.16.MT88.4 R64, [R144+0xc000] ;  /* 0x00c000009040783b */ /* 0x000e6c0000004200 */
[----:B------:R-:W2:Y:S01]  /*1a3e0*/  MUFU.EX2 R128, R128 ;  /* 0x0000008000807308 */ /* 0x000ea20000000800 */
[C---:B----4-:R-:W-:Y:S09]  /*1a3f0*/  HMMA.16816.F32 R44, R56.reuse, R72, R44 ;  /* 0x00000048382c723c */ /* 0x050ff2000000182c */
[----:B------:R-:W-:Y:S01]  /*1a400*/  MUFU.EX2 R124, R124 ;  /* 0x0000007c007c7308 */ /* 0x000fe20000000800 */
[----:B------:R-:W-:Y:S01]  /*1a410*/  HMMA.16816.F32 R48, R56, R74, R48 ;  /* 0x0000004a3830723c */ /* 0x000fe20000001830 */
[----:B------:R-:W4:Y:S06]  /*1a420*/  LDSM.16.MT88.4 R72, [R116+0xc000] ;  /* 0x00c000007448783b */ /* 0x000f2c0000004200 */
[----:B------:R-:W-:Y:S02]  /*1a430*/  F2FP.F16.F32.PACK_AB R56, R135, R202 ;  /* 0x000000ca8738723e */ /* 0x000fe400000000ff */
[----:B------:R-:W2:Y:S02]  /*1a440*/  MUFU.EX2 R129, R129 ;  /* 0x0000008100817308 */ /* 0x000ea40000000800 */
[----:B------:R-:W-:Y:S02]  /*1a450*/  F2FP.F16.F32.PACK_AB R57, R137, R196 ;  /* 0x000000c48939723e */ /* 0x000fe400000000ff */
[----:B------:R-:W-:Y:S02]  /*1a460*/  F2FP.F16.F32.PACK_AB R58, R192, R139 ;  /* 0x0000008bc03a723e */ /* 0x000fe400000000ff */
[----:B------:R-:W-:Y:S04]  /*1a470*/  F2FP.F16.F32.PACK_AB R59, R188, R141 ;  /* 0x0000008dbc3b723e */ /* 0x000fe800000000ff */
[----:B------:R-:W-:Y:S03]  /*1a480*/  MUFU.EX2 R125, R125 ;  /* 0x0000007d007d7308 */ /* 0x000fe60000000800 */
[C---:B---3--:R-:W-:Y:S07]  /*1a490*/  HMMA.16816.F32 R4, R56.reuse, R60, R4 ;  /* 0x0000003c3804723c */ /* 0x048fee0000001804 */
[----:B------:R-:W-:Y:S01]  /*1a4a0*/  MUFU.EX2 R52, R52 ;  /* 0x0000003400347308 */ /* 0x000fe20000000800 */
[C---:B------:R-:W-:Y:S01]  /*1a4b0*/  HMMA.16816.F32 R8, R56.reuse, R62, R8 ;  /* 0x0000003e3808723c */ /* 0x040fe20000001808 */
[----:B------:R-:W3:Y:S08]  /*1a4c0*/  LDSM.16.MT88.4 R60, [R144+0xe000] ;  /* 0x00e00000903c783b */ /* 0x000ef00000004200 */
[----:B------:R-:W-:Y:S01]  /*1a4d0*/  MUFU.EX2 R55, R55 ;  /* 0x0000003700377308 */ /* 0x000fe20000000800 */
[C---:B-----5:R-:W-:Y:S06]  /*1a4e0*/  HMMA.16816.F32 R12, R56.reuse, R68, R12 ;  /* 0x00000044380c723c */ /* 0x060fec000000180c */
[C---:B------:R-:W-:Y:S01]  /*1a4f0*/  HMMA.16816.F32 R16, R56.reuse, R70, R16 ;  /* 0x000000463810723c */ /* 0x040fe20000001810 */
[----:B------:R-:W5:Y:S05]  /*1a500*/  LDSM.16.MT88.4 R68, [R116+0xe000] ;  /* 0x00e000007444783b */ /* 0x000f6a0000004200 */
[C---:B-1----:R-:W-:Y:S06]  /*1a510*/  HMMA.16816.F32 R20, R56.reuse, R64, R20 ;  /* 0x000000403814723c */ /* 0x042fec0000001814 */
[C---:B------:R-:W-:Y:S01]  /*1a520*/  HMMA.16816.F32 R24, R56.reuse, R66, R24 ;  /* 0x000000423818723c */ /* 0x040fe20000001818 */
[----:B------:R-:W1:Y:S05]  /*1a530*/  LDSM.16.MT88.4 R64, [R144+0xa400] ;  /* 0x00a400009040783b */ /* 0x000e6a0000004200 */
[C---:B----4-:R-:W-:Y:S06]  /*1a540*/  HMMA.16816.F32 R28, R56.reuse, R72, R28 ;  /* 0x00000048381c723c */ /* 0x050fec000000181c */
[C---:B------:R-:W-:Y:S01]  /*1a550*/  HMMA.16816.F32 R32, R56.reuse, R74, R32 ;  /* 0x0000004a3820723c */ /* 0x040fe20000001820 */
[----:B------:R-:W4:Y:S05]  /*1a560*/  LDSM.16.MT88.4 R72, [R116+0xa400] ;  /* 0x00a400007448783b */ /* 0x000f2a0000004200 */
[C---:B---3--:R-:W-:Y:S06]  /*1a570*/  HMMA.16816.F32 R36, R56.reuse, R60, R36 ;  /* 0x0000003c3824723c */ /* 0x048fec0000001824 */
[C---:B------:R-:W-:Y:S05]  /*1a580*/  HMMA.16816.F32 R40, R56.reuse, R62, R40 ;  /* 0x0000003e3828723c */ /* 0x040fea0000001828 */
[----:B------:R-:W-:Y:S01]  /*1a590*/  F2FP.F16.F32.PACK_AB R60, R182, R143 ;  /* 0x0000008fb63c723e */ /* 0x000fe200000000ff */
[C---:B-----5:R-:W-:Y:S05]  /*1a5a0*/  HMMA.16816.F32 R44, R56.reuse, R68, R44 ;  /* 0x00000044382c723c */ /* 0x060fea000000182c */
[----:B------:R-:W-:Y:S01]  /*1a5b0*/  F2FP.F16.F32.PACK_AB R61, R178, R163 ;  /* 0x000000a3b23d723e */ /* 0x000fe200000000ff */
[----:B------:R-:W-:Y:S01]  /*1a5c0*/  HMMA.16816.F32 R48, R56, R70, R48 ;  /* 0x000000463830723c */ /* 0x000fe20000001830 */
[----:B------:R-:W3:Y:S04]  /*1a5d0*/  LDSM.16.MT88.4 R56, [R116+0xc400] ;  /* 0x00c400007438783b */ /* 0x000ee80000004200 */
[----:B------:R-:W-:Y:S02]  /*1a5e0*/  F2FP.F16.F32.PACK_AB R62, R174, R165 ;  /* 0x000000a5ae3e723e */ /* 0x000fe400000000ff */
[----:B------:R-:W-:Y:S02]  /*1a5f0*/  F2FP.F16.F32.PACK_AB R63, R170, R167 ;  /* 0x000000a7aa3f723e */ /* 0x000fe400000000ff */
[----:B------:R-:W-:Y:S05]  /*1a600*/  LDSM.16.MT88.4 R68, [R116+0xe400] ;  /* 0x00e400007444783b */ /* 0x000fea0000004200 */
[C---:B-1----:R-:W-:Y:S06]  /*1a610*/  HMMA.16816.F32 R4, R60.reuse, R64, R4 ;  /* 0x000000403c04723c */ /* 0x042fec0000001804 */
[C---:B------:R-:W-:Y:S01]  /*1a620*/  HMMA.16816.F32 R8, R60.reuse, R66, R8 ;  /* 0x000000423c08723c */ /* 0x040fe20000001808 */
[----:B------:R-:W1:Y:S05]  /*1a630*/  LDSM.16.MT88.4 R64, [R144+0xe400] ;  /* 0x00e400009040783b */ /* 0x000e6a0000004200 */
[C---:B----4-:R-:W-:Y:S06]  /*1a640*/  HMMA.16816.F32 R12, R60.reuse, R72, R12 ;  /* 0x000000483c0c723c */ /* 0x050fec000000180c */
[C---:B------:R-:W-:Y:S01]  /*1a650*/  HMMA.16816.F32 R16, R60.reuse, R74, R16 ;  /* 0x0000004a3c10723c */ /* 0x040fe20000001810 */
[----:B------:R-:W4:Y:S05]  /*1a660*/  LDSM.16.MT88.4 R72, [R144+0xa800] ;  /* 0x00a800009048783b */ /* 0x000f2a0000004200 */
[C---:B------:R-:W-:Y:S06]  /*1a670*/  HMMA.16816.F32 R20, R60.reuse, R76, R20 ;  /* 0x0000004c3c14723c */ /* 0x040fec0000001814 */
[C---:B------:R-:W-:Y:S01]  /*1a680*/  HMMA.16816.F32 R24, R60.reuse, R78, R24 ;  /* 0x0000004e3c18723c */ /* 0x040fe20000001818 */
[----:B------:R-:W5:Y:S05]  /*1a690*/  LDSM.16.MT88.4 R76, [R116+0xa800] ;  /* 0x00a80000744c783b */ /* 0x000f6a0000004200 */
[C---:B---3--:R-:W-:Y:S06]  /*1a6a0*/  HMMA.16816.F32 R28, R60.reuse, R56, R28 ;  /* 0x000000383c1c723c */ /* 0x048fec000000181c */
[C---:B------:R-:W-:Y:S05]  /*1a6b0*/  HMMA.16816.F32 R32, R60.reuse, R58, R32 ;  /* 0x0000003a3c20723c */ /* 0x040fea0000001820 */
[----:B------:R-:W-:Y:S01]  /*1a6c0*/  F2FP.F16.F32.PACK_AB R56, R54, R53 ;  /* 0x000000353638723e */ /* 0x000fe200000000ff */
[C---:B-1----:R-:W-:Y:S05]  /*1a6d0*/  HMMA.16816.F32 R36, R60.reuse, R64, R36 ;  /* 0x000000403c24723c */ /* 0x042fea0000001824 */
[----:B------:R-:W-:Y:S01]  /*1a6e0*/  F2FP.F16.F32.PACK_AB R57, R138, R161 ;  /* 0x000000a18a39723e */ /* 0x000fe200000000ff */
[C---:B------:R-:W-:Y:S01]  /*1a6f0*/  HMMA.16816.F32 R40, R60.reuse, R66, R40 ;  /* 0x000000423c28723c */ /* 0x040fe20000001828 */
[----:B------:R-:W1:Y:S04]  /*1a700*/  LDSM.16.MT88.4 R64, [R144+0xc800] ;  /* 0x00c800009040783b */ /* 0x000e680000004200 */
[----:B--2---:R-:W-:Y:S01]  /*1a710*/  F2FP.F16.F32.PACK_AB R58, R169, R142 ;  /* 0x0000008ea93a723e */ /* 0x004fe200000000ff */
[C---:B------:R-:W-:Y:S05]  /*1a720*/  HMMA.16816.F32 R44, R60.reuse, R68, R44 ;  /* 0x000000443c2c723c */ /* 0x040fea000000182c */
[----:B------:R-:W-:Y:S01]  /*1a730*/  F2FP.F16.F32.PACK_AB R59, R171, R134 ;  /* 0x00000086ab3b723e */ /* 0x000fe200000000ff */
[----:B------:R-:W-:Y:S01]  /*1a740*/  HMMA.16816.F32 R48, R60, R70, R48 ;  /* 0x000000463c30723c */ /* 0x000fe20000001830 */
[----:B------:R-:W2:Y:S05]  /*1a750*/  LDSM.16.MT88.4 R60, [R116+0xc800] ;  /* 0x00c80000743c783b */ /* 0x000eaa0000004200 */
[C---:B----4-:R-:W-:Y:S03]  /*1a760*/  HMMA.16816.F32 R4, R56.reuse, R72, R4 ;  /* 0x000000483804723c */ /* 0x050fe60000001804 */
[----:B------:R-:W3:Y:S03]  /*1a770*/  LDSM.16.MT88.4 R68, [R144+0xe800] ;  /* 0x00e800009044783b */ /* 0x000ee60000004200 */
[C---:B------:R-:W-:Y:S05]  /*1a780*/  HMMA.16816.F32 R8, R56.reuse, R74, R8 ;  /* 0x0000004a3808723c */ /* 0x040fea0000001808 */
[----:B------:R-:W4:Y:S01]  /*1a790*/  LDSM.16.MT88.4 R72, [R116+0xe800] ;  /* 0x00e800007448783b */ /* 0x000f220000004200 */
[C---:B-----5:R-:W-:Y:S06]  /*1a7a0*/  HMMA.16816.F32 R12, R56.reuse, R76, R12 ;  /* 0x0000004c380c723c */ /* 0x060fec000000180c */
[C---:B------:R-:W-:Y:S01]  /*1a7b0*/  HMMA.16816.F32 R16, R56.reuse, R78, R16 ;  /* 0x0000004e3810723c */ /* 0x040fe20000001810 */
[----:B------:R-:W5:Y:S05]  /*1a7c0*/  LDSM.16.MT88.4 R76, [R144+0xec00] ;  /* 0x00ec0000904c783b */ /* 0x000f6a0000004200 */
[C---:B-1----:R-:W-:Y:S01]  /*1a7d0*/  HMMA.16816.F32 R20, R56.reuse, R64, R20 ;  /* 0x000000403814723c */ /* 0x042fe20000001814 */
[----:B------:R-:W1:Y:S05]  /*1a7e0*/  MUFU.EX2 R64, R121 ;  /* 0x0000007900407308 */ /* 0x000e6a0000000800 */
[C---:B------:R-:W-:Y:S06]  /*1a7f0*/  HMMA.16816.F32 R24, R56.reuse, R66, R24 ;  /* 0x000000423818723c */ /* 0x040fec0000001818 */
[C---:B--2---:R-:W-:Y:S06]  /*1a800*/  HMMA.16816.F32 R28, R56.reuse, R60, R28 ;  /* 0x0000003c381c723c */ /* 0x044fec000000181c */
[C---:B------:R-:W-:Y:S06]  /*1a810*/  HMMA.16816.F32 R32, R56.reuse, R62, R32 ;  /* 0x0000003e3820723c */ /* 0x040fec0000001820 */
[C---:B---3--:R-:W-:Y:S06]  /*1a820*/  HMMA.16816.F32 R36, R56.reuse, R68, R36 ;  /* 0x000000443824723c */ /* 0x048fec0000001824 */
[C---:B------:R-:W-:Y:S05]  /*1a830*/  HMMA.16816.F32 R40, R56.reuse, R70, R40 ;  /* 0x000000463828723c */ /* 0x040fea0000001828 */
[----:B------:R-:W-:Y:S01]  /*1a840*/  F2FP.F16.F32.PACK_AB R68, R128, R127 ;  /* 0x0000007f8044723e */ /* 0x000fe200000000ff */
[C---:B----4-:R-:W-:Y:S05]  /*1a850*/  HMMA.16816.F32 R44, R56.reuse, R72, R44 ;  /* 0x00000048382c723c */ /* 0x050fea000000182c */
[----:B------:R-:W-:Y:S01]  /*1a860*/  F2FP.F16.F32.PACK_AB R69, R129, R124 ;  /* 0x0000007c8145723e */ /* 0x000fe200000000ff */
[----:B------:R-:W-:Y:S05]  /*1a870*/  HMMA.16816.F32 R48, R56, R74, R48 ;  /* 0x0000004a3830723c */ /* 0x000fea0000001830 */
[----:B-1----:R-:W-:Y:S02]  /*1a880*/  F2FP.F16.F32.PACK_AB R70, R125, R64 ;  /* 0x000000407d46723e */ /* 0x002fe400000000ff */
[----:B------:R-:W-:Y:S07]  /*1a890*/  F2FP.F16.F32.PACK_AB R71, R55, R52 ;  /* 0x000000343747723e */ /* 0x000fee00000000ff */
[C---:B------:R-:W-:Y:S06]  /*1a8a0*/  HMMA.16816.F32 R112, R68.reuse, R108, R4 ;  /* 0x0000006c4470723c */ /* 0x040fec0000001804 */
[C---:B------:R-:W-:Y:S05]  /*1a8b0*/  HMMA.16816.F32 R108, R68.reuse, R110, R8 ;  /* 0x0000006e446c723c */ /* 0x040fea0000001808 */
[----:B------:R-:W-:Y:S02]  /*1a8c0*/  FADD.FTZ R4, R106, R99 ;  /* 0x000000636a047221 */ /* 0x000fe40000010000 */
[C---:B------:R-:W-:Y:S04]  /*1a8d0*/  HMMA.16816.F32 R104, R68.reuse, R100, R12 ;  /* 0x000000644468723c */ /* 0x040fe8000000180c */
[----:B------:R-:W-:Y:S01]  /*1a8e0*/  FADD.FTZ R133, R133, R4 ;  /* 0x0000000485857221 */ /* 0x000fe20000010000 */
[----:B------:R-:W-:Y:S01]  /*1a8f0*/  FADD.FTZ R8, R196, R3 ;  /* 0x00000003c4087221 */ /* 0x000fe20000010000 */
[C---:B------:R-:W-:Y:S01]  /*1a900*/  HMMA.16816.F32 R100, R68.reuse, R102, R16 ;  /* 0x000000664464723c */ /* 0x040fe20000001810 */
[----:B------:R-:W1:Y:S04]  /*1a910*/  LDSM.16.MT88.4 R4, [R116+0xec00] ;  /* 0x00ec00007404783b */ /* 0x000e680000004200 */
        /* <DEDUP_REMOVED lines=10> */
[C---:B-----5:R-:W-:Y:S04]  /*1a9c0*/  HMMA.16816.F32 R80, R68.reuse, R76, R36 ;  /* 0x0000004c4450723c */ /* 0x060fe80000001824 */
[----:B------:R-:W-:Y:S01]  /*1a9d0*/  FADD.FTZ R188, R188, R141 ;  /* 0x0000008dbcbc7221 */ /* 0x000fe20000010000 */
[----:B------:R-:W-:Y:S01]  /*1a9e0*/  FADD.FTZ R143, R143, R192 ;  /* 0x000000c08f8f7221 */ /* 0x000fe20000010000 */
        /* <DEDUP_REMOVED lines=15> */
[----:B------:R-:W-:Y:S02]  /*1aae0*/  IADD3 R3, R153, -0x1, RZ ;  /* 0xffffffff99037810 */ /* 0x000fe40007ffe0ff */
        /* <DEDUP_REMOVED lines=13> */
.L_x_2192:
        /* <DEDUP_REMOVED lines=169> */
.L_x_2197:
[----:B------:R-:W1:Y:S01]  /*1b650*/  S2R R2, SR_CTAID.Z ;  /* 0x0000000000027919 */ /* 0x000e620000002700 */
[----:B------:R-:W1:Y:S01]  /*1b660*/  LDC R5, c[0x0][0x270] ;  /* 0x00009c00ff057b82 */ /* 0x000e620000000800 */
[----:B------:R-:W1:Y:S07]  /*1b670*/  S2R R15, SR_CTAID.Y ;  /* 0x00000000000f7919 */ /* 0x000e6e0000002600 */
[----:B------:R-:W2:Y:S01]  /*1b680*/  LDC R0, c[0x0][0x2c4] ;  /* 0x0000b100ff007b82 */ /* 0x000ea20000000800 */
[----:B-1----:R-:W-:-:S04]  /*1b690*/  IMAD R5, R15, R5, R2 ;  /* 0x000000050f057224 */ /* 0x002fc800078e0202 */
[----:B--2---:R-:W-:-:S07]  /*1b6a0*/  IMAD R0, R5, R0, RZ ;  /* 0x0000000005007224 */ /* 0x004fce00078e02ff */
.L_x_2198:
        /* <DEDUP_REMOVED lines=25> */
.L_x_2200:
[----:B------:R-:W-:Y:S05]  /*1b840*/  BSYNC B0 ;  /* 0x0000000000007941 */ /* 0x000fea0003800000 */
.L_x_2199:
        /* <DEDUP_REMOVED lines=51> */
.L_x_2202:
[----:B------:R-:W-:Y:S05]  /*1bb80*/  BSYNC B0 ;  /* 0x0000000000007941 */ /* 0x000fea0003800000 */
.L_x_2201:
        /* <DEDUP_REMOVED lines=16> */
.L_x_2203:
        /* <DEDUP_REMOVED lines=15> */
.L_x_6253:


//--------------------- .text._ZN5flash24flash_fwd_splitkv_kernelI23Flash_fwd_kernel_traitsILi96ELi64ELi128ELi4ELb0ELb0EN7cutlass6half_tE19Flash_kernel_traitsILi96ELi64ELi128ELi4ES3_EELb1ELb0ELb1ELb0ELb0ELb0ELb0ELb1EEEvNS_16Flash_fwd_paramsE --------------------------
	.section	.text._ZN5flash24flash_fwd_splitkv_kernelI23Flash_fwd_kernel_traitsILi96ELi64ELi128ELi4ELb0ELb0EN7cutlass6half_tE19Flash_kernel_traitsILi96ELi64ELi128ELi4ES3_EELb1ELb0ELb1ELb0ELb0ELb0ELb0ELb1EEEvNS_16Flash_fwd_paramsE,"ax",@progbits
	.align	128
        .global         _ZN5flash24flash_fwd_splitkv_kernelI23Flash_fwd_kernel_traitsILi96ELi64ELi128ELi4ELb0ELb0EN7cutlass6half_tE19Flash_kernel_traitsILi96ELi64ELi128ELi4ES3_EELb1ELb0ELb1ELb0ELb0ELb0ELb0ELb1EEEvNS_16Flash_fwd_paramsE
        .type           _ZN5flash24flash_fwd_splitkv_kernelI23Flash_fwd_kernel_traitsILi96ELi64ELi128ELi4ELb0ELb0EN7cutlass6half_tE19Flash_kernel_traitsILi96ELi64ELi128ELi4ES3_EELb1ELb0ELb1ELb0ELb0ELb0ELb0ELb1EEEvNS_16Flash_fwd_paramsE,@function
        .size           _ZN5flash24flash_fwd_splitkv_kernelI23Flash_fwd_kernel_traitsILi96ELi64ELi128ELi4ELb0ELb0EN7cutlass6half_tE19Flash_kernel_traitsILi96ELi64ELi128ELi4ES3_EELb1ELb0ELb1ELb0ELb0ELb0ELb0ELb1EEEvNS_16Flash_fwd_paramsE,(.L_x_6254 - _ZN5flash24flash_fwd_splitkv_kernelI23Flash_fwd_kernel_traitsILi96ELi64ELi128ELi4ELb0ELb0EN7cutlass6half_tE19Flash_kernel_traitsILi96ELi64ELi128ELi4ES3_EELb1ELb0ELb1ELb0ELb0ELb0ELb0ELb1EEEvNS_16Flash_fwd_paramsE)
        .other          _ZN5flash24flash_fwd_splitkv_kernelI23Flash_fwd_kernel_traitsILi96ELi64ELi128ELi4ELb0ELb0EN7cutlass6half_tE19Flash_kernel_traitsILi96ELi64ELi128ELi4ES3_EELb1ELb0ELb1ELb0ELb0ELb0ELb0ELb1EEEvNS_16Flash_fwd_paramsE,@"STO_CUDA_ENTRY STV_DEFAULT"
_ZN5flash24flash_fwd_splitkv_kernelI23Flash_fwd_kernel_traitsILi96ELi64ELi128ELi4ELb0ELb0EN7cutlass6half_tE19Flash_kernel_traitsILi96ELi64ELi128ELi4ES3_EELb1ELb0ELb1ELb0ELb0ELb0ELb0ELb1EEEvNS_16Flash_fwd_paramsE:
.text._ZN5flash24flash_fwd_splitkv_kernelI23Flash_fwd_kernel_traitsILi96ELi64ELi128ELi4ELb0ELb0EN7cutlass6half_tE19Flash_kernel_traitsILi96ELi64ELi128ELi4ES3_EELb1ELb0ELb1ELb0ELb0ELb0ELb0ELb1EEEvNS_16Flash_fwd_paramsE:
        /* <DEDUP_REMOVED lines=15> */
[----:B------:R-:W2:Y:S01]  /*00f0*/  @P0 LDG.E R154, desc[UR6][R10.64+0x4] ;  /* 0x000004060a9a0981 */ /* 0x000ea2000c1e1900 */
        /* <DEDUP_REMOVED lines=24> */
.L_x_2204:
[----:B------:R-:W1:Y:S02]  /*0280*/  LDC R8, c[0x0][0x2c8] ;  /* 0x0000b200ff087b82 */ /* 0x000e640000000800 */
.L_x_2205:
        /* <DEDUP_REMOVED lines=47> */
[----:B------:R-:W-:Y:S01]  /*0580*/  ISETP.NE.AND P6, PT, R54, RZ, PT ;  /* 0x000000ff3600720c */ /* 0x000fe20003fc5270 */
[----:B-1----:R-:W-:-:S04]  /*0590*/  @P0 IMAD.WIDE.U32 R6, R155, R4, RZ ;  /* 0x000000049b060225 */ /* 0x002fc800078e00ff */
[----:B------:R-:W-:Y:S01]  /*05a0*/  @P0 IMAD R155, R155, R5, R7 ;  /* 0x000000059b9b0224 */ /* 0x000fe200078e0207 */
[----:B------:R-:W-:Y:S01]  /*05b0*/  SHF.R.S32.HI R7, RZ, 0x1f, R149 ;  /* 0x0000001fff077819 */ /* 0x000fe20000011495 */
[----:B------:R-:W-:Y:S01]  /*05c0*/  @P0 IMAD.MOV.U32 R8, RZ, RZ, R6 ;  /* 0x000000ffff080224 */ /* 0x000fe200078e0006 */
[----:B------:R-:W-:Y:S01]  /*05d0*/  SHF.L.U32 R6, R54, 0x3, RZ ;  /* 0x0000000336067819 */ /* 0x000fe200000006ff */
[-C--:B--2---:R-:W-:Y:S02]  /*05e0*/  @!P0 IMAD R0, R63, R2.reuse, RZ ;  /* 0x000000023f008224 */ /* 0x084fe400078e02ff */
        /* <DEDUP_REMOVED lines=43> */
.L_x_2208:
[----:B------:R-:W-:Y:S05]  /*08a0*/  BSYNC B0 ;  /* 0x0000000000007941 */ /* 0x000fea0003800000 */
.L_x_2207:
        /* <DEDUP_REMOVED lines=20> */
.L_x_2210:
[----:B------:R-:W-:Y:S05]  /*09f0*/  BSYNC B0 ;  /* 0x0000000000007941 */ /* 0x000fea0003800000 */
.L_x_2209:
        /* <DEDUP_REMOVED lines=12> */
.L_x_2206:
        /* <DEDUP_REMOVED lines=25> */
.L_x_2211:
[----:B------:R-:W-:Y:S05]  /*0c50*/  @!P2 BRA `(.L_x_2212) ;  /* 0x000000040040a947 */ /* 0x000fea0003800000 */
[----:B------:R-:W1:Y:S01]  /*0c60*/  LDC R11, c[0x0][0x380] ;  /* 0x0000e000ff0b7b82 */ /* 0x000e620000000800 */
        /* <DEDUP_REMOVED lines=27> */
[----:B------:R-:W-:-:S06]  /*0e20*/  IMAD.WIDE R8, R17, 0x4, R158 ;  /* 0x0000000411087825 */ /* 0x000fcc00078e029e */
[----:B------:R-:W3:Y:S01]  /*0e30*/  LDG.E R8, desc[UR6][R8.64] ;  /* 0x0000000608087981 */ /* 0x000ee2000c1e1900 */
[----:B-1----:R-:W-:Y:S02]  /*0e40*/  IABS R2, R7 ;  /* 0x0000000700027213 */ /* 0x002fe40000000000 */
[----:B------:R-:W-:Y:S02]  /*0e50*/  IABS R4, R170 ;  /* 0x000000aa00047213 */ /* 0x000fe40000000000 */
[----:B------:R-:W1:Y:S01]  /*0e60*/  I2F.RP R5, R2 ;  /* 0x0000000200057306 */ /* 0x000e620000209400 */
[----:B------:R-:W-:-:S05]  /*0e70*/  IADD3 R17, -R17, RZ, RZ ;  /* 0x000000ff11117210 */ /* 0x000fca0007ffe1ff */
[----:B------:R-:W-:-:S05]  /*0e80*/  IMAD R17, R11, R17, R0 ;  /* 0x000000110b117224 */ /* 0x000fca00078e0200 */
[----:B------:R-:W-:Y:S01]  /*0e90*/  SHF.R.S32.HI R15, RZ, 0x1f, R17 ;  /* 0x0000001fff0f7819 */ /* 0x000fe20000011411 */
[----:B-1----:R-:W1:Y:S02]  /*0ea0*/  MUFU.RCP R12, R5 ;  /* 0x00000005000c7308 */ /* 0x002e640000001000 */
[----:B-1----:R-:W-:-:S06]  /*0eb0*/  IADD3 R12, R12, 0xffffffe, RZ ;  /* 0x0ffffffe0c0c7810 */ /* 0x002fcc0007ffe0ff */
[----:B-----5:R-:W1:Y:S02]  /*0ec0*/  F2I.FTZ.U32.TRUNC.NTZ R13, R12 ;  /* 0x0000000c000d7305 */ /* 0x020e64000021f000 */
[----:B-1----:R-:W-:Y:S01]  /*0ed0*/  IMAD.MOV R3, RZ, RZ, -R13 ;  /* 0x000000ffff037224 */ /* 0x002fe200078e0a0d */
[----:B------:R-:W-:-:S03]  /*0ee0*/  MOV R12, RZ ;  /* 0x000000ff000c7202 */ /* 0x000fc60000000f00 */
[----:B------:R-:W-:-:S04]  /*0ef0*/  IMAD R3, R3, R2, RZ ;  /* 0x0000000203037224 */ /* 0x000fc800078e02ff */
[----:B------:R-:W-:-:S06]  /*0f00*/  IMAD.HI.U32 R3, R13, R3, R12 ;  /* 0x000000030d037227 */ /* 0x000fcc00078e000c */
        /* <DEDUP_REMOVED lines=11> */
[----:B------:R-:W4:Y:S05]  /*0fc0*/  LDC.64 R2, c[0x0][0x238] ;  /* 0x00008e00ff027b82 */ /* 0x000f2a0000000a00 */
[----:B------:R-:W-:Y:S01]  /*0fd0*/  @P2 VIADD R10, R10, 0x1 ;  /* 0x000000010a0a2836 */ /* 0x000fe20000000000 */
[----:B---3--:R-:W-:Y:S01]  /*0fe0*/  SHF.R.S32.HI R9, RZ, 0x1f, R8 ;  /* 0x0000001fff097819 */ /* 0x008fe20000011408 */
[----:B-1----:R-:W-:-:S04]  /*0ff0*/  IMAD.WIDE.U32 R12, R8, R4, RZ ;  /* 0x00000004080c7225 */ /* 0x002fc800078e00ff */
[----:B------:R-:W-:Y:S02]  /*1000*/  IMAD R6, R9, R4, RZ ;  /* 0x0000000409067224 */ /* 0x000fe400078e02ff */
[----:B--2---:R-:W-:Y:S02]  /*1010*/  IMAD R4, R15, R176, RZ ;  /* 0x000000b00f047224 */ /* 0x004fe400078e02ff */
[C---:B------:R-:W-:Y:S01]  /*1020*/  IMAD R5, R8.reuse, R5, R6 ;  /* 0x0000000508057224 */ /* 0x040fe200078e0206 */
[----:B------:R-:W-:Y:S01]  /*1030*/  MOV R6, R10 ;  /* 0x0000000a00067202 */ /* 0x000fe20000000f00 */
[----:B------:R-:W-:Y:S02]  /*1040*/  IMAD R4, R17, R177, R4 ;  /* 0x000000b111047224 */ /* 0x000fe400078e0204 */
[----:B----4-:R-:W-:Y:S01]  /*1050*/  IMAD R9, R9, R2, RZ ;  /* 0x0000000209097224 */ /* 0x010fe200078e02ff */
[----:B------:R-:W-:Y:S01]  /*1060*/  IADD3 R13, R13, R5, RZ ;  /* 0x000000050d0d7210 */ /* 0x000fe20007ffe0ff */
[----:B------:R-:W-:Y:S01]  /*1070*/  @!P1 IMAD.MOV R6, RZ, RZ, -R6 ;  /* 0x000000ffff069224 */ /* 0x000fe200078e0a06 */
[----:B------:R-:W-:Y:S01]  /*1080*/  @!P0 LOP3.LUT R6, RZ, R7, RZ, 0x33, !PT ;  /* 0x00000007ff068212 */ /* 0x000fe200078e33ff */
[----:B------:R-:W-:-:S02]  /*1090*/  IMAD R3, R8, R3, R9 ;  /* 0x0000000308037224 */ /* 0x000fc400078e0209 */
[----:B------:R-:W-:Y:S01]  /*10a0*/  IMAD.WIDE.U32 R10, R17, R176, R12 ;  /* 0x000000b0110a7225 */ /* 0x000fe200078e000c */
[----:B------:R-:W-:-:S03]  /*10b0*/  SHF.R.S32.HI R7, RZ, 0x1f, R6 ;  /* 0x0000001fff077819 */ /* 0x000fc60000011406 */
[----:B------:R-:W-:Y:S02]  /*10c0*/  IMAD.IADD R11, R11, 0x1, R4 ;  /* 0x000000010b0b7824 */ /* 0x000fe400078e0204 */
[----:B------:R-:W-:Y:S02]  /*10d0*/  IMAD R5, R7, UR4, RZ ;  /* 0x0000000407057c24 */ /* 0x000fe4000f8e02ff */
        /* <DEDUP_REMOVED lines=8> */
.L_x_2212:
[----:B------:R-:W1:Y:S01]  /*1160*/  LDC R7, c[0x0][0x278] ;  /* 0x00009e00ff077b82 */ /* 0x000e620000000800 */
[----:B------:R-:W-:Y:S02]  /*1170*/  MOV R10, RZ ;  /* 0x000000ff000a7202 */ /* 0x000fe40000000f00 */
[----:B------:R-:W-:Y:S02]  /*1180*/  IABS R2, R170 ;  /* 0x000000aa00027213 */ /* 0x000fe40000000000 */
[----:B------:R-:W-:-:S13]  /*1190*/  ISETP.NE.AND P0, PT, R6, -0x1, PT ;  /* 0xffffffff0600780c */ /* 0x000fda0003f05270 */
[----:B------:R-:W2:Y:S01]  /*11a0*/  @P0 LDC.64 R176, c[0x0][0x248] ;  /* 0x00009200ffb00b82 */ /* 0x000ea20000000a00 */
[----:B------:R-:W-:Y:S01]  /*11b0*/  @P0 IMAD.IADD R16, R9, 0x1, R6 ;  /* 0x0000000109100824 */ /* 0x000fe200078e0206 */
[----:B-1----:R-:W-:-:S06]  /*11c0*/  IABS R3, R7 ;  /* 0x0000000700037213 */ /* 0x002fcc0000000000 */
[----:B------:R-:W1:Y:S01]  /*11d0*/  @P0 LDC.64 R20, c[0x0][0x250] ;  /* 0x00009400ff140b82 */ /* 0x000e620000000a00 */
[----:B------:R-:W3:Y:S08]  /*11e0*/  I2F.RP R4, R3 ;  /* 0x0000000300047306 */ /* 0x000ef00000209400 */
[----:B---3--:R-:W3:Y:S02]  /*11f0*/  MUFU.RCP R11, R4 ;  /* 0x00000004000b7308 */ /* 0x008ee40000001000 */
[----:B---3--:R-:W-:-:S06]  /*1200*/  VIADD R11, R11, 0xffffffe ;  /* 0x0ffffffe0b0b7836 */ /* 0x008fcc0000000000 */
[----:B------:R-:W3:Y:S02]  /*1210*/  F2I.FTZ.U32.TRUNC.NTZ R11, R11 ;  /* 0x0000000b000b7305 */ /* 0x000ee4000021f000 */
[----:B---3--:R-:W-:-:S04]  /*1220*/  IMAD.MOV R0, RZ, RZ, -R11 ;  /* 0x000000ffff007224 */ /* 0x008fc800078e0a0b */
[----:B------:R-:W-:-:S04]  /*1230*/  IMAD R5, R0, R3, RZ ;  /* 0x0000000300057224 */ /* 0x000fc800078e02ff */
[----:B------:R-:W-:-:S06]  /*1240*/  IMAD.HI.U32 R5, R11, R5, R10 ;  /* 0x000000050b057227 */ /* 0x000fcc00078e000a */
        /* <DEDUP_REMOVED lines=14> */
[----:B------:R-:W-:-:S02]  /*1330*/  ISETP.GE.AND P2, PT, R0, RZ, PT ;  /* 0x000000ff0000720c */ /* 0x000fc40003f46270 */
[----:B------:R-:W-:-:S04]  /*1340*/  LEA R0, R52, 0xffffff80, 0x7 ;  /* 0xffffff8034007811 */ /* 0x000fc800078e38ff */
[----:B------:R-:W-:Y:S01]  /*1350*/  @P3 VIADD R10, R10, 0x1 ;  /* 0x000000010a0a3836 */ /* 0x000fe20000000000 */
[----:B------:R-:W-:-:S06]  /*1360*/  SHF.R.S32.HI R15, RZ, 0x1f, R0 ;  /* 0x0000001fff0f7819 */ /* 0x000fcc0000011400 */
[----:B------:R-:W-:Y:S01]  /*1370*/  @!P2 IMAD.MOV R10, RZ, RZ, -R10 ;  /* 0x000000ffff0aa224 */ /* 0x000fe200078e0a0a */
[----:B-1----:R-:W-:Y:S06]  /*1380*/  @P0 BRA `(.L_x_2214) ;  /* 0x0000000000340947 */ /* 0x002fec0003800000 */
[----:B------:R-:W1:Y:S01]  /*1390*/  LDC.64 R176, c[0x0][0x248] ;  /* 0x00009200ffb07b82 */ /* 0x000e620000000a00 */
[----:B------:R-:W-:Y:S02]  /*13a0*/  SHF.R.S32.HI R11, RZ, 0x1f, R9 ;  /* 0x0000001fff0b7819 */ /* 0x000fe40000011409 */
[----:B-----5:R-:W-:-:S05]  /*13b0*/  SHF.R.S32.HI R17, RZ, 0x1f, R13 ;  /* 0x0000001fff117819 */ /* 0x020fca000001140d */
[----:B------:R-:W3:Y:S01]  /*13c0*/  LDC.64 R4, c[0x0][0x230] ;  /* 0x00008c00ff047b82 */ /* 0x000ee20000000a00 */
[-C--:B-1----:R-:W-:Y:S02]  /*13d0*/  IMAD R8, R11, R176.reuse, RZ ;  /* 0x000000b00b087224 */ /* 0x082fe400078e02ff */
        /* <DEDUP_REMOVED lines=8> */
.L_x_2214:
[----:B------:R-:W-:Y:S01]  /*1460*/  MOV R16, R8 ;  /* 0x0000000800107202 */ /* 0x000fe20000000f00 */
[----:B------:R-:W-:Y:S01]  /*1470*/  IMAD R4, R15, R176, RZ ;  /* 0x000000b00f047224 */ /* 0x000fe200078e02ff */
[----:B------:R-:W-:Y:S02]  /*1480*/  MOV R17, R5 ;  /* 0x0000000500117202 */ /* 0x000fe40000000f00 */
[----:B------:R-:W-:Y:S01]  /*1490*/  @!P1 LOP3.LUT R10, RZ, R7, RZ, 0x33, !PT ;  /* 0x00000007ff0a9212 */ /* 0x000fe200078e33ff */
[----:B------:R-:W-:Y:S01]  /*14a0*/  IMAD R4, R177, R0, R4 ;  /* 0x00000000b1047224 */ /* 0x000fe200078e0204 */
[----:B------:R-:W-:Y:S01]  /*14b0*/  @P0 IADD3 R6, R9, R6, RZ ;  /* 0x0000000609060210 */ /* 0x000fe20007ffe0ff */
[----:B------:R-:W-:Y:S01]  /*14c0*/  IMAD.WIDE.U32 R16, R176, R0, R16 ;  /* 0x00000000b0107225 */ /* 0x000fe200078e0010 */
[----:B------:R-:W-:-:S03]  /*14d0*/  SHF.R.S32.HI R7, RZ, 0x1f, R10 ;  /* 0x0000001fff077819 */ /* 0x000fc6000001140a */
[----:B------:R-:W-:Y:S01]  /*14e0*/  @P0 IMAD.WIDE.U32 R18, R6, R20, RZ ;  /* 0x0000001406120225 */ /* 0x000fe200078e00ff */
[----:B------:R-:W-:-:S03]  /*14f0*/  IADD3 R17, R17, R4, RZ ;  /* 0x0000000411117210 */ /* 0x000fc60007ffe0ff */
[----:B--2---:R-:W-:Y:S01]  /*1500*/  IMAD R4, R7, R2, RZ ;  /* 0x0000000207047224 */ /* 0x004fe200078e02ff */
[----:B------:R-:W-:Y:S01]  /*1510*/  @P0 MOV R14, R18 ;  /* 0x00000012000e0202 */ /* 0x000fe20000000f00 */
[----:B------:R-:W-:-:S04]  /*1520*/  IMAD.WIDE.U32 R16, R10, R2, R16 ;  /* 0x000000020a107225 */ /* 0x000fc800078e0010 */
[----:B------:R-:W-:Y:S01]  /*1530*/  IMAD R3, R10, R3, R4 ;  /* 0x000000030a037224 */ /* 0x000fe200078e0204 */
[----:B------:R-:W-:Y:S01]  /*1540*/  MOV R8, R16 ;  /* 0x0000001000087202 */ /* 0x000fe20000000f00 */
[----:B------:R-:W-:Y:S01]  /*1550*/  @P0 IMAD R21, R6, R21, R19 ;  /* 0x0000001506150224 */ /* 0x000fe200078e0213 */
[----:B------:R-:W-:Y:S02]  /*1560*/  MOV R6, R10 ;  /* 0x0000000a00067202 */ /* 0x000fe40000000f00 */
[----:B------:R-:W-:Y:S02]  /*1570*/  IADD3 R11, R17, R3, RZ ;  /* 0x00000003110b7210 */ /* 0x000fe40007ffe0ff */
[----:B------:R-:W-:Y:S01]  /*1580*/  MOV R17, R0 ;  /* 0x0000000000117202 */ /* 0x000fe20000000f00 */
        /* <DEDUP_REMOVED lines=14> */
.L_x_2213:
[----:B------:R1:W5:Y:S01]  /*1670*/  @P4 LDG.E R9, desc[UR6][R174.64] ;  /* 0x00000006ae094981 */ /* 0x000362000c1e1900 */
[----:B------:R-:W-:Y:S01]  /*1680*/  SHF.R.S32.HI R5, RZ, 0x1f, R54 ;  /* 0x0000001fff057819 */ /* 0x000fe20000011436 */
[----:B------:R-:W2:Y:S01]  /*1690*/  LDC.64 R2, c[0x0][0x240] ;  /* 0x00009000ff027b82 */ /* 0x000ea20000000a00 */
[----:B------:R-:W-:Y:S01]  /*16a0*/  ISETP.NE.AND P0, PT, R155, -0x1, PT ;  /* 0xffffffff9b00780c */ /* 0x000fe20003f05270 */
[----:B------:R-:W-:Y:S01]  /*16b0*/  ULDC UR10, c[0x0][0x2d0] ;  /* 0x0000b400000a7ab9 */ /* 0x000fe20000000800 */
[CC--:B------:R-:W-:Y:S01]  /*16c0*/  LEA.HI R145, R5.reuse, R54.reuse, RZ, 0x2 ;  /* 0x0000003605917211 */ /* 0x0c0fe200078f10ff */
[----:B------:R-:W-:Y:S01]  /*16d0*/  ULDC.64 UR4, c[0x0][0x268] ;  /* 0x00009a0000047ab9 */ /* 0x000fe20000000a00 */
[CC--:B------:R-:W-:Y:S01]  /*16e0*/  LEA.HI R144, R5.reuse, R54.reuse, RZ, 0x4 ;  /* 0x0000003605907211 */ /* 0x0c0fe200078f20ff */
[----:B------:R-:W-:Y:S01]  /*16f0*/  IMAD.MOV.U32 R41, RZ, RZ, 0x10 ;  /* 0x00000010ff297424 */ /* 0x000fe200078e00ff */
[----:B------:R-:W-:Y:S01]  /*1700*/  LEA.HI R148, R5, R54, RZ, 0x3 ;  /* 0x0000003605947211 */ /* 0x000fe200078f18ff */
[----:B------:R-:W3:Y:S01]  /*1710*/  LDC R138, c[0x0][0x2e0] ;  /* 0x0000b800ff8a7b82 */ /* 0x000ee20000000800 */
[----:B-----5:R-:W-:Y:S01]  /*1720*/  LOP3.LUT R13, R145, 0xfffffffc, RZ, 0xc0, !PT ;  /* 0xfffffffc910d7812 */ /* 0x020fe200078ec0ff */
[----:B------:R-:W-:Y:S01]  /*1730*/  IMAD.SHL.U32 R151, R176, 0x20, RZ ;  /* 0x00000020b0977824 */ /* 0x000fe200078e00ff */
[----:B------:R-:W-:-:S02]  /*1740*/  LOP3.LUT R143, R144, 0xfffffff0, RZ, 0xc0, !PT ;  /* 0xfffffff0908f7812 */ /* 0x000fc400078ec0ff */
[----:B------:R-:W-:Y:S01]  /*1750*/  SHF.R.S32.HI R147, RZ, 0x3, R148 ;  /* 0x00000003ff937819 */ /* 0x000fe20000011494 */
[C---:B------:R-:W-:Y:S01]  /*1760*/  IMAD.IADD R13, R54.reuse, 0x1, -R13 ;  /* 0x00000001360d7824 */ /* 0x040fe200078e0a0d */
[----:B------:R-:W-:Y:S01]  /*1770*/  LEA.HI R10, R5, R54, RZ, 0x5 ;  /* 0x00000036050a7211 */ /* 0x000fe200078f28ff */
[----:B------:R-:W-:Y:S01]  /*1780*/  IMAD.IADD R143, R54, 0x1, -R143 ;  /* 0x00000001368f7824 */ /* 0x000fe200078e0a8f */
[----:B------:R-:W-:Y:S01]  /*1790*/  SHF.R.S32.HI R172, RZ, 0x2, R145 ;  /* 0x00000002ffac7819 */ /* 0x000fe20000011491 */
[----:B------:R-:W4:Y:S01]  /*17a0*/  @!P0 LDC.64 R4, c[0x0][0x228] ;  /* 0x00008a00ff048b82 */ /* 0x000f220000000a00 */
[----:B------:R-:W-:Y:S01]  /*17b0*/  IMAD.SHL.U32 R23, R147, 0x40, RZ ;  /* 0x0000004093177824 */ /* 0x000fe200078e00ff */
[----:B------:R-:W-:Y:S01]  /*17c0*/  SHF.R.S32.HI R146, RZ, 0x5, R10 ;  /* 0x00000005ff927819 */ /* 0x000fe2000001140a */
[----:B------:R-:W-:Y:S01]  /*17d0*/  IMAD.SHL.U32 R118, R13, 0x8, RZ ;  /* 0x000000080d767824 */ /* 0x000fe200078e00ff */
[----:B------:R-:W-:Y:S01]  /*17e0*/  LEA.HI R145, R145, R172, RZ, 0x1 ;  /* 0x000000ac91917211 */ /* 0x000fe200078f08ff */
[----:B------:R-:W-:Y:S01]  /*17f0*/  IMAD.SHL.U32 R13, R13, 0x4, RZ ;  /* 0x000000040d0d7824 */ /* 0x000fe200078e00ff */
[----:B------:R-:W-:Y:S01]  /*1800*/  LEA.HI R142, R143, R143, RZ, 0x1 ;  /* 0x0000008f8f8e7211 */ /* 0x000fe200078f08ff */
[C---:B------:R-:W-:Y:S01]  /*1810*/  VIADD R117, R118.reuse, 0x20 ;  /* 0x0000002076757836 */ /* 0x040fe20000000000 */
[----:B------:R-:W-:Y:S01]  /*1820*/  LOP3.LUT R145, R145, 0x7fffffe, RZ, 0xc0, !PT ;  /* 0x07fffffe91917812 */ /* 0x000fe200078ec0ff */
[----:B------:R-:W1:Y:S01]  /*1830*/  LDC.64 R166, c[0x0][0x250] ;  /* 0x00009400ffa67b82 */ /* 0x000e620000000a00 */
[----:B------:R-:W-:Y:S01]  /*1840*/  LOP3.LUT R23, R23, 0xc0, RZ, 0xc0, !PT ;  /* 0x000000c017177812 */ /* 0x000fe200078ec0ff */
[----:B------:R-:W-:Y:S01]  /*1850*/  VIADD R116, R118, 0x40 ;  /* 0x0000004076747836 */ /* 0x000fe20000000000 */
[--C-:B------:R-:W-:Y:S01]  /*1860*/  SHF.R.S32.HI R16, RZ, 0x1, R142.reuse ;  /* 0x00000001ff107819 */ /* 0x100fe2000001148e */
[----:B------:R-:W-:Y:S01]  /*1870*/  IMAD.IADD R145, R172, 0x1, -R145 ;  /* 0x00000001ac917824 */ /* 0x000fe200078e0a91 */
[----:B------:R-:W-:-:S02]  /*1880*/  SHF.R.S32.HI R141, RZ, 0x1f, R142 ;  /* 0x0000001fff8d7819 */ /* 0x000fc4000001148e */
[----:B------:R-:W-:Y:S01]  /*1890*/  LOP3.LUT R19, R23, 0x18, R118, 0xf8, !PT ;  /* 0x0000001817137812 */ /* 0x000fe200078ef876 */
[----:B------:R-:W-:Y:S01]  /*18a0*/  IMAD R145, R146, 0x8, R145 ;  /* 0x0000000892917824 */ /* 0x000fe200078e0291 */
[----:B------:R-:W-:Y:S01]  /*18b0*/  SHF.R.U32.HI R12, RZ, 0x3, R23 ;  /* 0x00000003ff0c7819 */ /* 0x000fe20000011617 */
[----:B------:R-:W-:Y:S01]  /*18c0*/  IMAD R23, R7, UR4, RZ ;  /* 0x0000000407177c24 */ /* 0x000fe2000f8e02ff */
[----:B------:R-:W-:Y:S02]  /*18d0*/  ISETP.GE.AND P5, PT, R117, UR10, PT ;  /* 0x0000000a75007c0c */ /* 0x000fe4000bfa6270 */
[----:B------:R-:W-:Y:S02]  /*18e0*/  LEA.HI R141, R141, R16, RZ, 0x2 ;  /* 0x000000108d8d7211 */ /* 0x000fe400078f10ff */
[----:B------:R-:W-:Y:S01]  /*18f0*/  LOP3.LUT R12, R19, R12, RZ, 0x3c, !PT ;  /* 0x0000000c130c7212 */ /* 0x000fe200078e3cff */
[----:B--2---:R-:W-:Y:S01]  /*1900*/  @P0 IMAD.WIDE.U32 R18, R155, R2, RZ ;  /* 0x000000029b120225 */ /* 0x004fe200078e00ff */
[----:B------:R-:W-:-:S02]  /*1910*/  SEL R139, RZ, 0xffffffff, P5 ;  /* 0xffffffffff8b7807 */ /* 0x000fc40002800000 */
[C---:B------:R-:W-:Y:S01]  /*1920*/  ISETP.GE.AND P1, PT, R118.reuse, UR10, PT ;  /* 0x0000000a76007c0c */ /* 0x040fe2000bf26270 */
[----:B------:R-:W-:Y:S01]  /*1930*/  IMAD.U32 R145, R145, 0x20, R12 ;  /* 0x0000002091917824 */ /* 0x000fe200078e000c */
[----:B------:R-:W-:Y:S01]  /*1940*/  LOP3.LUT R141, R141, 0xfffffffc, RZ, 0xc0, !PT ;  /* 0xfffffffc8d8d7812 */ /* 0x000fe200078ec0ff */
[----:B------:R-:W-:Y:S01]  /*1950*/  IMAD.SHL.U32 R139, R139, 0x2, RZ ;  /* 0x000000028b8b7824 */ /* 0x000fe200078e00ff */
[----:B------:R-:W-:Y:S01]  /*1960*/  SEL R12, RZ, 0x1, P1 ;  /* 0x00000001ff0c7807 */ /* 0x000fe20000800000 */
[----:B----4-:R-:W-:Y:S01]  /*1970*/  @!P0 IMAD.WIDE.U32 R28, R65, R4, RZ ;  /* 0x00000004411c8225 */ /* 0x010fe200078e00ff */
[----:B------:R-:W-:Y:S02]  /*1980*/  IADD3 R26, P1, R118, R14, RZ ;  /* 0x0000000e761a7210 */ /* 0x000fe40007f3e0ff */
[----:B------:R-:W-:Y:S01]  /*1990*/  LOP3.LUT R139, R139, 0x2, R12, 0xe2, !PT ;  /* 0x000000028b8b7812 */ /* 0x000fe200078ee20c */
[----:B------:R-:W-:Y:S01]  /*19a0*/  IMAD.IADD R141, R16, 0x1, -R141 ;  /* 0x00000001108d7824 */ /* 0x000fe200078e0a8d */
[----:B------:R-:W-:Y:S01]  /*19b0*/  SHF.R.S32.HI R119, RZ, 0x1f, R118 ;  /* 0x0000001fff777819 */ /* 0x000fe20000011476 */
[----:B------:R-:W-:Y:S01]  /*19c0*/  @!P0 IMAD R16, R63, R4, RZ ;  /* 0x000000043f108224 */ /* 0x000fe200078e02ff */
[----:B------:R-:W-:Y:S01]  /*19d0*/  SHF.R.S32.HI R60, RZ, 0x1f, R61 ;  /* 0x0000001fff3c7819 */ /* 0x000fe2000001143d */
[----:B------:R-:W-:Y:S01]  /*19e0*/  @P0 IMAD.MOV.U32 R12, RZ, RZ, R18 ;  /* 0x000000ffff0c0224 */ /* 0x000fe200078e0012 */
[----:B------:R-:W-:Y:S01]  /*19f0*/  SHF.R.S32.HI R173, RZ, 0x1f, R172 ;  /* 0x0000001fffad7819 */ /* 0x000fe200000114ac */
[----:B------:R-:W-:Y:S01]  /*1a00*/  @!P0 IMAD R5, R65, R5, R16 ;  /* 0x0000000541058224 */ /* 0x000fe200078e0210 */
[----:B------:R-:W-:Y:S01]  /*1a10*/  LEA.HI R60, R60, R61, RZ, 0x7 ;  /* 0x0000003d3c3c7211 */ /* 0x000fe200078f38ff */
[----:B------:R-:W-:Y:S01]  /*1a20*/  @!P0 IMAD.MOV.U32 R12, RZ, RZ, R28 ;  /* 0x000000ffff0c8224 */ /* 0x000fe200078e001c */
[----:B---3--:R-:W-:Y:S01]  /*1a30*/  LEA.HI R138, R138, R138, RZ, 0x1 ;  /* 0x0000008a8a8a7211 */ /* 0x008fe200078f08ff */
[----:B------:R-:W-:Y:S01]  /*1a40*/  @P0 IMAD R19, R155, R3, R19 ;  /* 0x000000039b130224 */ /* 0x000fe200078e0213 */
[----:B------:R-:W-:Y:S01]  /*1a50*/  SHF.R.S32.HI R60, RZ, 0x7, R60 ;  /* 0x00000007ff3c7819 */ /* 0x000fe2000001143c */
[----:B------:R-:W-:Y:S01]  /*1a60*/  @!P0 IMAD.IADD R19, R29, 0x1, R5 ;  /* 0x000000011d138824 */ /* 0x000fe200078e0205 */
[----:B------:R-:W-:Y:S01]  /*1a70*/  IADD3 R20, P0, R118, R12, RZ ;  /* 0x0000000c76147210 */ /* 0x000fe20007f1e0ff */
[----:B------:R-:W-:Y:S01]  /*1a80*/  IMAD.X R27, R119, 0x1, R21, P1 ;  /* 0x00000001771b7824 */ /* 0x000fe200008e0615 */
[----:B------:R-:W-:Y:S01]  /*1a90*/  VIMNMX R60, RZ, R60, !PT ;  /* 0x0000003cff3c7248 */ /* 0x000fe20007fe0100 */
[----:B------:R-:W-:Y:S01]  /*1aa0*/  IMAD.WIDE R24, R25, 0x40, R172 ;  /* 0x0000004019187825 */ /* 0x000fe200078e02ac */
[----:B------:R-:W-:-:S02]  /*1ab0*/  SHF.R.S32.HI R135, RZ, 0x1, R138 ;  /* 0x00000001ff877819 */ /* 0x000fc4000001148a */
[----:B------:R-:W-:Y:S01]  /*1ac0*/  SHF.R.S32.HI R171, RZ, 0x1f, R170 ;  /* 0x0000001fffab7819 */ /* 0x000fe200000114aa */
[----:B------:R-:W-:Y:S01]  /*1ad0*/  IMAD.X R21, R119, 0x1, R19, P0 ;  /* 0x0000000177157824 */ /* 0x000fe200000e0613 */
[----:B------:R-:W-:Y:S01]  /*1ae0*/  IADD3 R160, P0, R172, R17, RZ ;  /* 0x00000011aca07210 */ /* 0x000fe20007f1e0ff */
[----:B------:R-:W-:Y:S01]  /*1af0*/  IMAD R5, R25, R2, RZ ;  /* 0x0000000219057224 */ /* 0x000fe200078e02ff */
[----:B------:R-:W-:Y:S01]  /*1b00*/  ISETP.GE.AND P2, PT, R116, UR10, PT ;  /* 0x0000000a74007c0c */ /* 0x000fe2000bf46270 */
[----:B------:R-:W-:Y:S01]  /*1b10*/  IMAD R4, R6, UR5, R23 ;  /* 0x0000000506047c24 */ /* 0x000fe2000f8e0217 */
[----:B------:R-:W-:Y:S01]  /*1b20*/  LOP3.LUT P1, RZ, R141, 0x2, RZ, 0xc0, !PT ;  /* 0x000000028dff7812 */ /* 0x000fe2000782c0ff */
[----:B------:R-:W-:Y:S01]  /*1b30*/  IMAD.X R15, R173, 0x1, R15, P0 ;  /* 0x00000001ad0f7824 */ /* 0x000fe200000e060f */
[----:B------:R-:W-:Y:S01]  /*1b40*/  IADD3 R162, P0, R118, R8, RZ ;  /* 0x0000000876a27210 */ /* 0x000fe20007f1e0ff */
[----:B------:R-:W-:Y:S01]  /*1b50*/  IMAD.WIDE.U32 R22, R6, UR4, R26 ;  /* 0x0000000406167c25 */ /* 0x000fe2000f8e001a */
[----:B------:R-:W-:Y:S01]  /*1b60*/  ULDC.64 UR4, c[0x0][0x258] ;  /* 0x0000960000047ab9 */ /* 0x000fe20000000a00 */
[----:B------:R-:W-:-:S02]  /*1b70*/  P2R R156, PR, RZ, 0x4 ;  /* 0x00000004ff9c7803 */ /* 0x000fc40000000000 */
[----:B------:R-:W-:Y:S01]  /*1b80*/  IMAD.X R163, R119, 0x1, R11, P0 ;  /* 0x0000000177a37824 */ /* 0x000fe200000e060b */
[----:B------:R-:W-:Y:S01]  /*1b90*/  ISETP.GT.AND P0, PT, R52, R60, PT ;  /* 0x0000003c3400720c */ /* 0x000fe20003f04270 */
[C---:B------:R-:W-:Y:S01]  /*1ba0*/  IMAD R3, R24.reuse, R3, R5 ;  /* 0x0000000318037224 */ /* 0x040fe200078e0205 */
[----:B------:R-:W-:Y:S01]  /*1bb0*/  IADD3 R19, R23, R4, RZ ;  /* 0x0000000417137210 */ /* 0x000fe20007ffe0ff */
[----:B------:R-:W-:Y:S01]  /*1bc0*/  IMAD.WIDE.U32 R168, R24, R2, R20 ;  /* 0x0000000218a87225 */ /* 0x000fe200078e0014 */
[----:B------:R-:W-:Y:S02]  /*1bd0*/  SEL R2, RZ, 0x4, P2 ;  /* 0x00000004ff027807 */ /* 0x000fe40001000000 */
[----:B------:R-:W-:Y:S01]  /*1be0*/  SHF.L.U64.HI R150, R176, 0x5, R177 ;  /* 0x00000005b0967819 */ /* 0x000fe200000102b1 */
[----:B------:R-:W-:Y:S01]  /*1bf0*/  IMAD.IADD R169, R169, 0x1, R3 ;  /* 0x00000001a9a97824 */ /* 0x000fe200078e0203 */
[----:B------:R-:W-:Y:S01]  /*1c00*/  LOP3.LUT R139, R139, R2, RZ, 0xfc, !PT ;  /* 0x000000028b8b7212 */ /* 0x000fe200078efcff */
[----:B-1----:R-:W-:Y:S01]  /*1c10*/  IMAD R3, R15, R166, RZ ;  /* 0x000000a60f037224 */ /* 0x002fe200078e02ff */
[----:B------:R-:W-:Y:S01]  /*1c20*/  LOP3.LUT R15, R10, 0xffffffe0, RZ, 0xc0, !PT ;  /* 0xffffffe00a0f7812 */ /* 0x000fe200078ec0ff */
[----:B------:R-:W-:Y:S01]  /*1c30*/  IMAD R136, R172, R135, R13 ;  /* 0x00000087ac887224 */ /* 0x000fe200078e020d */
[----:B------:R-:W-:Y:S01]  /*1c40*/  SHF.L.U64.HI R152, R166, 0x5, R167 ;  /* 0x00000005a6987819 */ /* 0x000fe200000102a7 */
[----:B------:R-:W-:Y:S01]  /*1c50*/  IMAD.MOV.U32 R18, RZ, RZ, R22 ;  /* 0x000000ffff127224 */ /* 0x000fe200078e0016 */
[----:B------:R-:W-:Y:S01]  /*1c60*/  IADD3 R140, -R15, R54, RZ ;  /* 0x000000360f8c7210 */ /* 0x000fe20007ffe1ff */
[----:B------:R-:W-:Y:S01]  /*1c70*/  IMAD R5, R171, UR4, RZ ;  /* 0x00000004ab057c24 */ /* 0x000fe2000f8e02ff */
[----:B------:R-:W-:Y:S01]  /*1c80*/  SHF.R.S32.HI R122, RZ, 0x1f, R136 ;  /* 0x0000001fff7a7819 */ /* 0x000fe20000011488 */
[----:B------:R-:W-:Y:S01]  /*1c90*/  IMAD R165, R173, R176, RZ ;  /* 0x000000b0ada57224 */ /* 0x000fe200078e02ff */
[----:B------:R-:W-:Y:S01]  /*1ca0*/  SEL R41, R41, 0xfffffff0, !P1 ;  /* 0xfffffff029297807 */ /* 0x000fe20004800000 */
[----:B------:R-:W-:-:S02]  /*1cb0*/  IMAD R3, R160, R167, R3 ;  /* 0x000000a7a0037224 */ /* 0x000fc400078e0203 */
[----:B------:R-:W-:Y:S02]  /*1cc0*/  IMAD.IADD R134, R13, 0x1, R136 ;  /* 0x000000010d867824 */ /* 0x000fe400078e0288 */
[----:B------:R-:W-:-:S03]  /*1cd0*/  IMAD.WIDE.U32 R160, R160, R166, R18 ;  /* 0x000000a6a0a07225 */ /* 0x000fc600078e0012 */
[----:B------:R-:W-:Y:S01]  /*1ce0*/  SHF.R.S32.HI R121, RZ, 0x1f, R134 ;  /* 0x0000001fff797819 */ /* 0x000fe20000011486 */
[C---:B------:R-:W-:Y:S02]  /*1cf0*/  IMAD R5, R170.reuse, UR5, R5 ;  /* 0x00000005aa057c24 */ /* 0x040fe4000f8e0205 */
[----:B------:R-:W-:-:S04]  /*1d00*/  IMAD.WIDE.U32 R168, R170, UR4, R168 ;  /* 0x00000004aaa87c25 */ /* 0x000fc8000f8e00a8 */
        /* <DEDUP_REMOVED lines=24> */
[C---:B------:R-:W-:Y:S01]  /*1e90*/  IMAD.WIDE.U32 R14, R65.reuse, UR4, R118 ;  /* 0x00000004410e7c25 */ /* 0x040fe2000f8e0076 */
        /* <DEDUP_REMOVED lines=17> */
[----:B------:R-:W-:Y:S01]  /*1fb0*/  LOP3.LUT R132, R130, 0x2, RZ, 0xc0, !PT ;  /* 0x0000000282847812 */ /* 0x000fe200078ec0ff */
[----:B------:R-:W-:Y:S01]  /*1fc0*/  USHF.L.U64.HI UR20, UR21, 0x1, UR20 ;  /* 0x0000000115147899 */ /* 0x000fe20008010214 */
[----:B------:R-:W-:Y:S01]  /*1fd0*/  IMAD.WIDE.U32 R14, R10, R2, R14 ;  /* 0x000000020a0e7225 */ /* 0x000fe200078e000e */
[----:B------:R-:W-:Y:S01]  /*1fe0*/  SHF.L.U64.HI R66, R2, 0x6, R3 ;  /* 0x0000000602427819 */ /* 0x000fe20000010203 */
        /* <DEDUP_REMOVED lines=10> */
[----:B------:R-:W-:Y:S01]  /*2090*/  IMAD R105, R7, UR4, RZ ;  /* 0x0000000407697c24 */ /* 0x000fe2000f8e02ff */
[----:B------:R-:W-:Y:S01]  /*20a0*/  ULDC UR23, c[0x0][0x2e0] ;  /* 0x0000b80000177ab9 */ /* 0x000fe20000000800 */
[C---:B------:R-:W-:Y:S01]  /*20b0*/  IMAD R103, R6.reuse, UR13, R103 ;  /* 0x0000000d06677c24 */ /* 0x040fe2000f8e0267 */
[----:B------:R-:W-:Y:S01]  /*20c0*/  ULDC.64 UR16, c[0x0][0x250] ;  /* 0x0000940000107ab9 */ /* 0x000fe20000000a00 */
[----:B------:R-:W-:Y:S01]  /*20d0*/  IMAD.WIDE.U32 R4, R6, UR12, R12 ;  /* 0x0000000c06047c25 */ /* 0x000fe2000f8e000c */
[----:B------:R-:W-:Y:S01]  /*20e0*/  ULDC.64 UR12, c[0x0][0x320] ;  /* 0x0000c800000c7ab9 */ /* 0x000fe20000000a00 */
[----:B------:R-:W-:-:S02]  /*20f0*/  USHF.L.U32 UR21, UR21, 0x1, URZ ;  /* 0x0000000115157899 */ /* 0x000fc4000800063f */
[----:B------:R-:W-:Y:S01]  /*2100*/  IMAD.IADD R0, R9, 0x1, R0 ;  /* 0x0000000109007824 */ /* 0x000fe200078e0200 */
[----:B------:R-:W-:Y:S01]  /*2110*/  LEA R102, P1, R4, UR12, 0x1 ;  /* 0x0000000c04667c11 */ /* 0x000fe2000f8208ff */
[C---:B------:R-:W-:Y:S01]  /*2120*/  IMAD R105, R6.reuse, UR5, R105 ;  /* 0x0000000506697c24 */ /* 0x040fe2000f8e0269 */
[----:B------:R-:W-:Y:S01]  /*2130*/  UIADD3 UR27, UR19, UR22, URZ ;  /* 0x00000016131b7290 */ /* 0x000fe2000fffe03f */
[----:B------:R-:W-:Y:S01]  /*2140*/  IMAD.WIDE.U32 R6, R6, UR4, R10 ;  /* 0x0000000406067c25 */ /* 0x000fe2000f8e000a */
[----:B------:R-:W-:Y:S01]  /*2150*/  ULDC.64 UR4, c[0x0][0x318] ;  /* 0x0000c60000047ab9 */ /* 0x000fe20000000a00 */
[----:B------:R-:W-:Y:S02]  /*2160*/  ULDC.64 UR14, c[0x0][0x238] ;  /* 0x00008e00000e7ab9 */ /* 0x000fe40000000a00 */
[----:B------:R-:W-:Y:S01]  /*2170*/  IMAD.IADD R103, R5, 0x1, R103 ;  /* 0x0000000105677824 */ /* 0x000fe200078e0267 */
[----:B------:R-:W-:Y:S01]  /*2180*/  LEA R104, P0, R6, UR4, 0x1 ;  /* 0x0000000406687c11 */ /* 0x000fe2000f8008ff */
[----:B------:R-:W-:-:S02]  /*2190*/  IMAD.SHL.U32 R94, R167, 0x40, RZ ;  /* 0x00000040a75e7824 */ /* 0x000fc400078e00ff */
[----:B------:R-:W-:Y:S01]  /*21a0*/  IMAD.WIDE.U32 R8, R166, 0x40, RZ ;  /* 0x00000040a6087825 */ /* 0x000fe200078e00ff */
[----:B------:R-:W-:Y:S01]  /*21b0*/  LEA.HI.X R103, R4, UR13, R103, 0x1, P1 ;  /* 0x0000000d04677c11 */ /* 0x000fe200088f0c67 */
[----:B------:R-:W-:Y:S02]  /*21c0*/  ULDC.64 UR12, c[0x0][0x220] ;  /* 0x00008800000c7ab9 */ /* 0x000fe40000000a00 */
        /* <DEDUP_REMOVED lines=38> */
[C---:B------:R-:W-:Y:S01]  /*2430*/  IADD3 R74, P1, R151.reuse, 0x20, RZ ;  /* 0x00000020974a7810 */ /* 0x040fe20007f3e0ff */
        /* <DEDUP_REMOVED lines=32> */
[----:B------:R-:W-:Y:S01]  /*2640*/  IMAD.X R86, R73, 0x1, R64, P1 ;  /* 0x0000000149567824 */ /* 0x000fe200008e0640 */
        /* <DEDUP_REMOVED lines=12> */
.L_x_2308:
        /* <DEDUP_REMOVED lines=22> */
.L_x_2217:
[----:B------:R-:W-:Y:S05]  /*2870*/  BSYNC B0 ;  /* 0x0000000000007941 */ /* 0x000fea0003800000 */
.L_x_2216:
        /* <DEDUP_REMOVED lines=15> */
.L_x_2219:
[----:B------:R-:W-:Y:S05]  /*2970*/  BSYNC B0 ;  /* 0x0000000000007941 */ /* 0x000fea0003800000 */
.L_x_2218:
        /* <DEDUP_REMOVED lines=23> */
.L_x_2221:
[----:B------:R-:W-:Y:S05]  /*2af0*/  BSYNC B0 ;  /* 0x0000000000007941 */ /* 0x000fea0003800000 */
.L_x_2220:
        /* <DEDUP_REMOVED lines=21> */
.L_x_2223:
[----:B------:R-:W-:Y:S05]  /*2c50*/  BSYNC B0 ;  /* 0x0000000000007941 */ /* 0x000fea0003800000 */
.L_x_2222:
        /* <DEDUP_REMOVED lines=63> */
.L_x_2229:
[----:B------:R-:W-:Y:S05]  /*3050*/  BSYNC B0 ;  /* 0x0000000000007941 */ /* 0x000fea0003800000 */
.L_x_2228:
        /* <DEDUP_REMOVED lines=54> */
.L_x_2231:
[----:B------:R-:W-:Y:S05]  /*33c0*/  BSYNC B0 ;  /* 0x0000000000007941 */ /* 0x000fea0003800000 */
.L_x_2230:
        /* <DEDUP_REMOVED lines=53> */
.L_x_2227:
[----:B------:R-:W-:Y:S05]  /*3720*/  BSYNC B1 ;  /* 0x0000000000017941 */ /* 0x000fea0003800000 */
.L_x_2226:
        /* <DEDUP_REMOVED lines=13> */
[C---:B------:R-:W-:Y:S02]  /*3800*/  LEA R34, P1, R67.reuse, R104, 0x1 ;  /* 0x0000006843227211 */ /* 0x040fe400078208ff */
        /* <DEDUP_REMOVED lines=52> */
.L_x_2235:
[----:B------:R-:W-:Y:S05]  /*3b50*/  BSYNC B0 ;  /* 0x0000000000007941 */ /* 0x000fea0003800000 */
.L_x_2234:
[----:B------:R-:W-:Y:S01]  /*3b60*/  ISETP.GE.AND P0, PT, R117, R33, PT ;  /* 0x000000217500720c */ /* 0x000fe20003f06270 */
[----:B------:R-:W-:Y:S11]  /*3b70*/  BSSY B0, `(.L_x_2236) ;  /* 0x0000038000007945 */ /* 0x000ff60003800000 */
[----:B------:R-:W-:Y:S01]  /*3b80*/  @!UPT UIADD3 URZ, URZ, URZ, URZ ;  /* 0x0000003f3f3ff290 */ /* 0x000fe2000fffe03f */
[----:B------:R-:W-:Y:S05]  /*3b90*/  @P0 BRA `(.L_x_2237) ;  /* 0x0000000000d40947 */ /* 0x000fea0003800000 */
[C---:B------:R-:W-:Y:S02]  /*3ba0*/  LEA R34, P1, R70.reuse, R104, 0x1 ;  /* 0x0000006846227211 */ /* 0x040fe400078208ff */
        /* <DEDUP_REMOVED lines=52> */
.L_x_2237:
[----:B------:R-:W-:Y:S05]  /*3ef0*/  BSYNC B0 ;  /* 0x0000000000007941 */ /* 0x000fea0003800000 */
.L_x_2236:
[----:B------:R-:W-:Y:S11]  /*3f00*/  ISETP.GE.AND P0, PT, R116, R33, PT ;  /* 0x000000217400720c */ /* 0x000ff60003f06270 */
[----:B------:R-:W-:Y:S02]  /*3f10*/  @!UPT UIADD3 URZ, URZ, URZ, URZ ;  /* 0x0000003f3f3ff290 */ /* 0x000fe4000fffe03f */
[----:B------:R-:W-:Y:S05]  /*3f20*/  @P0 BRA `(.L_x_2233) ;  /* 0x0000000000d40947 */ /* 0x000fea0003800000 */
[----:B------:R-:W-:Y:S02]  /*3f30*/  LEA R32, P1, R78, R104, 0x1 ;  /* 0x000000684e207211 */ /* 0x000fe400078208ff */
        /* <DEDUP_REMOVED lines=52> */
.L_x_2233:
[----:B------:R-:W-:Y:S05]  /*4280*/  BSYNC B1 ;  /* 0x0000000000017941 */ /* 0x000fea0003800000 */
.L_x_2232:
        /* <DEDUP_REMOVED lines=66> */
.L_x_2241:
[----:B------:R-:W-:Y:S05]  /*46b0*/  BSYNC B0 ;  /* 0x0000000000007941 */ /* 0x000fea0003800000 */
.L_x_2240:
[----:B------:R-:W-:Y:S01]  /*46c0*/  ISETP.GE.AND P2, PT, R116, R33, PT ;  /* 0x000000217400720c */ /* 0x000fe20003f46270 */
[----:B------:R-:W-:Y:S04]  /*46d0*/  BSSY B0, `(.L_x_2242) ;  /* 0x0000037000007945 */ /* 0x000fe80003800000 */
[----:B------:R-:W-:Y:S08]  /*46e0*/  @P3 BRA `(.L_x_2243) ;  /* 0x0000000000d43947 */ /* 0x000ff00003800000 */
[C---:B------:R-:W-:Y:S02]  /*46f0*/  LEA R32, P1, R72.reuse, R104, 0x1 ;  /* 0x0000006848207211 */ /* 0x040fe400078208ff */
        /* <DEDUP_REMOVED lines=52> */
.L_x_2243:
[----:B------:R-:W-:Y:S05]  /*4a40*/  BSYNC B0 ;  /* 0x0000000000007941 */ /* 0x000fea0003800000 */
.L_x_2242:
[----:B------:R-:W-:Y:S05]  /*4a50*/  @P2 BRA `(.L_x_2239) ;  /* 0x0000000000d42947 */ /* 0x000fea0003800000 */
[----:B------:R-:W-:Y:S02]  /*4a60*/  LEA R32, P1, R80, R104, 0x1 ;  /* 0x0000006850207211 */ /* 0x000fe400078208ff */
        /* <DEDUP_REMOVED lines=52> */
.L_x_2239:
[----:B------:R-:W-:Y:S05]  /*4db0*/  BSYNC B1 ;  /* 0x0000000000017941 */ /* 0x000fea0003800000 */
.L_x_2238:
        /* <DEDUP_REMOVED lines=74> */
.L_x_2247:
[----:B------:R-:W-:Y:S05]  /*5260*/  BSYNC B0 ;  /* 0x0000000000007941 */ /* 0x000fea0003800000 */
.L_x_2246:
        /* <DEDUP_REMOVED lines=55> */
.L_x_2249:
[----:B------:R-:W-:Y:S05]  /*55e0*/  BSYNC B0 ;  /* 0x0000000000007941 */ /* 0x000fea0003800000 */
.L_x_2248:
        /* <DEDUP_REMOVED lines=54> */
.L_x_2245:
[----:B------:R-:W-:Y:S05]  /*5950*/  BSYNC B1 ;  /* 0x0000000000017941 */ /* 0x000fea0003800000 */
.L_x_2244:
        /* <DEDUP_REMOVED lines=8> */
.L_x_2225:
        /* <DEDUP_REMOVED lines=97> */
.L_x_2256:
[----:B------:R-:W-:Y:S05]  /*5ff0*/  BSYNC B0 ;  /* 0x0000000000007941 */ /* 0x000fea0003800000 */
.L_x_2255:
[----:B------:R-:W-:Y:S05]  /*6000*/  MOV R99, R97 ;  /* 0x0000006100637202 */ /* 0x000fea0000000f00 */
[----:B-----5:R1:W-:Y:S02]  /*6010*/  STG.E.128 desc[UR6][R98.64], R32 ;  /* 0x0000002062007986 */ /* 0x0203e4000c101d06 */
.L_x_2254:
[----:B------:R-:W-:Y:S05]  /*6020*/  BSYNC B1 ;  /* 0x0000000000017941 */ /* 0x000fea0003800000 */
.L_x_2253:
        /* <DEDUP_REMOVED lines=96> */
.L_x_2260:
[----:B------:R-:W-:Y:S05]  /*6630*/  BSYNC B0 ;  /* 0x0000000000007941 */ /* 0x000fea0003800000 */
.L_x_2259:
[----:B------:R-:W-:Y:S05]  /*6640*/  MOV R99, R97 ;  /* 0x0000006100637202 */ /* 0x000fea0000000f00 */
[----:B-----5:R1:W-:Y:S02]  /*6650*/  STG.E.128 desc[UR6][R98.64+0x40], R32 ;  /* 0x0000402062007986 */ /* 0x0203e4000c101d06 */
.L_x_2258:
[----:B------:R-:W-:Y:S05]  /*6660*/  BSYNC B1 ;  /* 0x0000000000017941 */ /* 0x000fea0003800000 */
.L_x_2257:
[----:B------:R-:W-:Y:S11]  /*6670*/  ISETP.GE.AND P0, PT, R116, R49, PT ;  /* 0x000000317400720c */ /* 0x000ff60003f06270 */
[----:B------:R-:W-:Y:S02]  /*6680*/  @!UPT UIADD3 URZ, URZ, URZ, URZ ;  /* 0x0000003f3f3ff290 */ /* 0x000fe4000fffe03f */
        /* <DEDUP_REMOVED lines=93> */
.L_x_2262:
[----:B------:R-:W-:Y:S05]  /*6c60*/  BSYNC B0 ;  /* 0x0000000000007941 */ /* 0x000fea0003800000 */
.L_x_2261:
[----:B------:R-:W-:Y:S05]  /*6c70*/  MOV R99, R97 ;  /* 0x0000006100637202 */ /* 0x000fea0000000f00 */
[----:B-----5:R1:W-:Y:S02]  /*6c80*/  STG.E.128 desc[UR6][R98.64+0x80], R32 ;  /* 0x0000802062007986 */ /* 0x0203e4000c101d06 */
.L_x_2252:
[----:B------:R-:W-:Y:S05]  /*6c90*/  BSYNC B2 ;  /* 0x0000000000027941 */ /* 0x000fea0003800000 */
.L_x_2251:
[----:B------:R-:W-:Y:S04]  /*6ca0*/  BSSY B2, `(.L_x_2263) ;  /* 0x0000133000027945 */ /* 0x000fe80003800000 */
[----:B------:R-:W-:Y:S05]  /*6cb0*/  @!P4 BRA `(.L_x_2264) ;  /* 0x0000001000c4c947 */ /* 0x000fea0003800000 */
[----:B-1----:R-:W1:Y:S01]  /*6cc0*/  LDC R99, c[0x0][0x2d0] ;  /* 0x0000b400ff637b82 */ /* 0x002e620000000800 */
[----:B------:R-:W-:Y:S01]  /*6cd0*/  BSSY B1, `(.L_x_2265) ;  /* 0x0000065000017945 */ /* 0x000fe20003800000 */
[----:B-1----:R-:W-:Y:S11]  /*6ce0*/  ISETP.GE.AND P0, PT, R118, R99, PT ;  /* 0x000000637600720c */ /* 0x002ff60003f06270 */
[----:B------:R-:W-:Y:S02]  /*6cf0*/  @!UPT UIADD3 URZ, URZ, URZ, URZ ;  /* 0x0000003f3f3ff290 */ /* 0x000fe4000fffe03f */
[----:B------:R-:W-:Y:S05]  /*6d00*/  @P0 BRA `(.L_x_2266) ;  /* 0x0000000400840947 */ /* 0x000fea0003800000 */
[C---:B------:R-:W-:Y:S01]  /*6d10*/  LEA R182, P0, R67.reuse, R104, 0x1 ;  /* 0x0000006843b67211 */ /* 0x040fe200078008ff */
[----:B------:R-:W-:Y:S03]  /*6d20*/  BSSY B0, `(.L_x_2267) ;  /* 0x000005c000007945 */ /* 0x000fe60003800000 */
[----:B------:R-:W-:Y:S02]  /*6d30*/  LEA.HI.X R183, R67, R105, R64, 0x1, P0 ;  /* 0x0000006943b77211 */ /* 0x000fe400000f0c40 */
[----:B------:R-:W-:Y:S03]  /*6d40*/  ISETP.GE.AND P0, PT, R118, UR4, PT ;  /* 0x0000000476007c0c */ /* 0x000fe6000bf06270 */
[----:B------:R1:W5:Y:S10]  /*6d50*/  LDG.E.128 R32, desc[UR6][R182.64] ;  /* 0x00000006b6207981 */ /* 0x000374000c1e1d00 */
        /* <DEDUP_REMOVED lines=88> */
.L_x_2268:
[----:B------:R-:W-:Y:S05]  /*72e0*/  BSYNC B0 ;  /* 0x0000000000007941 */ /* 0x000fea0003800000 */
.L_x_2267:
[C---:B----4-:R-:W-:Y:S04]  /*72f0*/  LEA R2, P0, R151.reuse, R98, 0x1 ;  /* 0x0000006297027211 */ /* 0x050fe800078008ff */
[----:B------:R-:W-:Y:S05]  /*7300*/  LEA.HI.X R3, R151, R97, R150, 0x1, P0 ;  /* 0x0000006197037211 */ /* 0x000fea00000f0c96 */
[----:B-----5:R4:W-:Y:S04]  /*7310*/  STG.E.128 desc[UR6][R2.64], R32 ;  /* 0x0000002002007986 */ /* 0x0209e8000c101d06 */
.L_x_2266:
[----:B------:R-:W-:Y:S05]  /*7320*/  BSYNC B1 ;  /* 0x0000000000017941 */ /* 0x000fea0003800000 */
.L_x_2265:
[----:B------:R-:W-:Y:S01]  /*7330*/  ISETP.GE.AND P0, PT, R117, R99, PT ;  /* 0x000000637500720c */ /* 0x000fe20003f06270 */
[----:B------:R-:W-:Y:S11]  /*7340*/  BSSY B1, `(.L_x_2269) ;  /* 0x0000064000017945 */ /* 0x000ff60003800000 */
[----:B------:R-:W-:Y:S01]  /*7350*/  @!UPT UIADD3 URZ, URZ, URZ, URZ ;  /* 0x0000003f3f3ff290 */ /* 0x000fe2000fffe03f */
[----:B------:R-:W-:Y:S05]  /*7360*/  @P0 BRA `(.L_x_2270) ;  /* 0x0000000400840947 */ /* 0x000fea0003800000 */
[C---:B-1----:R-:W-:Y:S01]  /*7370*/  LEA R182, P0, R70.reuse, R104, 0x1 ;  /* 0x0000006846b67211 */ /* 0x042fe200078008ff */
[----:B------:R-:W-:Y:S03]  /*7380*/  BSSY B0, `(.L_x_2271) ;  /* 0x000005c000007945 */ /* 0x000fe60003800000 */
[----:B------:R-:W-:Y:S02]  /*7390*/  LEA.HI.X R183, R70, R105, R71, 0x1, P0 ;  /* 0x0000006946b77211 */ /* 0x000fe400000f0c47 */
[----:B------:R-:W-:Y:S03]  /*73a0*/  ISETP.GE.AND P0, PT, R117, UR4, PT ;  /* 0x0000000475007c0c */ /* 0x000fe6000bf06270 */
[----:B----4-:R1:W5:Y:S10]  /*73b0*/  LDG.E.128 R32, desc[UR6][R182.64] ;  /* 0x00000006b6207981 */ /* 0x010374000c1e1d00 */
        /* <DEDUP_REMOVED lines=25> */
[----:B------:R-:W4:Y:S01]  /*7550*/  LDG.E.128 R180, desc[UR6][R182.64] ;  /* 0x00000006b6b47981 */ /* 0x000f22000c1e1d00 */
        /* <DEDUP_REMOVED lines=62> */
.L_x_2272:
[----:B------:R-:W-:Y:S05]  /*7940*/  BSYNC B0 ;  /* 0x0000000000007941 */ /* 0x000fea0003800000 */
.L_x_2271:
[C---:B------:R-:W-:Y:S04]  /*7950*/  LEA R2, P0, R74.reuse, R98, 0x1 ;  /* 0x000000624a027211 */ /* 0x040fe800078008ff */
[----:B------:R-:W-:Y:S05]  /*7960*/  LEA.HI.X R3, R74, R97, R75, 0x1, P0 ;  /* 0x000000614a037211 */ /* 0x000fea00000f0c4b */
[----:B-----5:R4:W-:Y:S04]  /*7970*/  STG.E.128 desc[UR6][R2.64], R32 ;  /* 0x0000002002007986 */ /* 0x0209e8000c101d06 */
.L_x_2270:
[----:B------:R-:W-:Y:S05]  /*7980*/  BSYNC B1 ;  /* 0x0000000000017941 */ /* 0x000fea0003800000 */
.L_x_2269:
[----:B------:R-:W-:Y:S11]  /*7990*/  ISETP.GE.AND P0, PT, R116, R99, PT ;  /* 0x000000637400720c */ /* 0x000ff60003f06270 */
[----:B------:R-:W-:Y:S02]  /*79a0*/  @!UPT UIADD3 URZ, URZ, URZ, URZ ;  /* 0x0000003f3f3ff290 */ /* 0x000fe4000fffe03f */
        /* <DEDUP_REMOVED lines=94> */
.L_x_2274:
[----:B------:R-:W-:Y:S05]  /*7f90*/  BSYNC B0 ;  /* 0x0000000000007941 */ /* 0x000fea0003800000 */
.L_x_2273:
[C---:B------:R-:W-:Y:S04]  /*7fa0*/  LEA R2, P0, R82.reuse, R98, 0x1 ;  /* 0x0000006252027211 */ /* 0x040fe800078008ff */
[----:B------:R-:W-:Y:S05]  /*7fb0*/  LEA.HI.X R3, R82, R97, R83, 0x1, P0 ;  /* 0x0000006152037211 */ /* 0x000fea00000f0c53 */
[----:B-----5:R4:W-:Y:S04]  /*7fc0*/  STG.E.128 desc[UR6][R2.64], R32 ;  /* 0x0000002002007986 */ /* 0x0209e8000c101d06 */
.L_x_2264:
[----:B------:R-:W-:Y:S05]  /*7fd0*/  BSYNC B2 ;  /* 0x0000000000027941 */ /* 0x000fea0003800000 */
.L_x_2263:
        /* <DEDUP_REMOVED lines=100> */
.L_x_2280:
[----:B------:R-:W-:Y:S05]  /*8620*/  BSYNC B0 ;  /* 0x0000000000007941 */ /* 0x000fea0003800000 */
.L_x_2279:
[C---:B------:R-:W-:Y:S04]  /*8630*/  LEA R2, P0, R176.reuse, R98, 0x1 ;  /* 0x00000062b0027211 */ /* 0x040fe800078008ff */
[----:B------:R-:W-:Y:S05]  /*8640*/  LEA.HI.X R3, R176, R97, R68, 0x1, P0 ;  /* 0x00000061b0037211 */ /* 0x000fea00000f0c44 */
[----:B-----5:R4:W-:Y:S04]  /*8650*/  STG.E.128 desc[UR6][R2.64], R32 ;  /* 0x0000002002007986 */ /* 0x0209e8000c101d06 */
.L_x_2278:
[----:B------:R-:W-:Y:S05]  /*8660*/  BSYNC B1 ;  /* 0x0000000000017941 */ /* 0x000fea0003800000 */
.L_x_2277:
        /* <DEDUP_REMOVED lines=97> */
.L_x_2284:
[----:B------:R-:W-:Y:S05]  /*8c80*/  BSYNC B0 ;  /* 0x0000000000007941 */ /* 0x000fea0003800000 */
.L_x_2283:
[C---:B------:R-:W-:Y:S04]  /*8c90*/  LEA R2, P0, R76.reuse, R98, 0x1 ;  /* 0x000000624c027211 */ /* 0x040fe800078008ff */
[----:B------:R-:W-:Y:S05]  /*8ca0*/  LEA.HI.X R3, R76, R97, R77, 0x1, P0 ;  /* 0x000000614c037211 */ /* 0x000fea00000f0c4d */
[----:B-----5:R4:W-:Y:S04]  /*8cb0*/  STG.E.128 desc[UR6][R2.64], R32 ;  /* 0x0000002002007986 */ /* 0x0209e8000c101d06 */
.L_x_2282:
[----:B------:R-:W-:Y:S05]  /*8cc0*/  BSYNC B1 ;  /* 0x0000000000017941 */ /* 0x000fea0003800000 */
.L_x_2281:
[----:B------:R-:W-:Y:S11]  /*8cd0*/  ISETP.GE.AND P0, PT, R116, R99, PT ;  /* 0x000000637400720c */ /* 0x000ff60003f06270 */
[----:B------:R-:W-:Y:S02]  /*8ce0*/  @!UPT UIADD3 URZ, URZ, URZ, URZ ;  /* 0x0000003f3f3ff290 */ /* 0x000fe4000fffe03f */
[----:B------:R-:W-:Y:S05]  /*8cf0*/  @P0 BRA `(.L_x_2276) ;  /* 0x0000000400840947 */ /* 0x000fea0003800000 */
[----:B-1----:R-:W-:Y:S01]  /*8d00*/  LEA R182, P0, R80, R104, 0x1 ;  /* 0x0000006850b67211 */ /* 0x002fe200078008ff */
[----:B------:R-:W-:Y:S01]  /*8d10*/  BSSY B0, `(.L_x_2285) ;  /* 0x000005d000007945 */ /* 0x000fe20003800000 */
[----:B------:R-:W-:Y:S02]  /*8d20*/  LEA R184, P2, R84, R98, 0x1 ;  /* 0x0000006254b87211 */ /* 0x000fe400078408ff */
        /* <DEDUP_REMOVED lines=91> */
.L_x_2286:
[----:B------:R-:W-:Y:S05]  /*92e0*/  BSYNC B0 ;  /* 0x0000000000007941 */ /* 0x000fea0003800000 */
.L_x_2285:
[----:B------:R-:W-:Y:S05]  /*92f0*/  LEA.HI.X R185, R84, R97, R85, 0x1, P2 ;  /* 0x0000006154b97211 */ /* 0x000fea00010f0c55 */
[----:B-----5:R4:W-:Y:S02]  /*9300*/  STG.E.128 desc[UR6][R184.64], R32 ;  /* 0x00000020b8007986 */ /* 0x0209e4000c101d06 */
.L_x_2276:
[----:B------:R-:W-:Y:S05]  /*9310*/  BSYNC B2 ;  /* 0x0000000000027941 */ /* 0x000fea0003800000 */
.L_x_2275:
        /* <DEDUP_REMOVED lines=9> */
[----:B----4-:R-:W1:Y:S01]  /*93b0*/  LDC.64 R2, c[0x0][0x338] ;  /* 0x0000ce00ff027b82 */ /* 0x010e620000000a00 */
[----:B------:R-:W-:Y:S01]  /*93c0*/  ISETP.GE.AND P0, PT, R118, UR4, PT ;  /* 0x0000000476007c0c */ /* 0x000fe2000bf06270 */
[----:B------:R-:W-:Y:S01]  /*93d0*/  BSSY B0, `(.L_x_2291) ;  /* 0x000005d000007945 */ /* 0x000fe20003800000 */
[----:B-1----:R-:W-:Y:S04]  /*93e0*/  IMAD.WIDE.U32 R182, R2, 0xc0, R104 ;  /* 0x000000c002b67825 */ /* 0x002fe800078e0068 */
[----:B------:R-:W-:Y:S05]  /*93f0*/  IMAD R3, R3, 0xc0, RZ ;  /* 0x000000c003037824 */ /* 0x000fea00078e02ff */
[----:B------:R-:W-:Y:S05]  /*9400*/  IADD3 R183, R183, R3, RZ ;  /* 0x00000003b7b77210 */ /* 0x000fea0007ffe0ff */
[----:B------:R1:W5:Y:S01]  /*9410*/  LDG.E.128 R32, desc[UR6][R182.64] ;  /* 0x00000006b6207981 */ /* 0x000362000c1e1d00 */
        /* <DEDUP_REMOVED lines=88> */
.L_x_2292:
[----:B------:R-:W-:Y:S05]  /*99a0*/  BSYNC B0 ;  /* 0x0000000000007941 */ /* 0x000fea0003800000 */
.L_x_2291:
[----:B------:R-:W2:Y:S01]  /*99b0*/  LDC.64 R2, c[0x0][0x248] ;  /* 0x00009200ff027b82 */ /* 0x000ea20000000a00 */
[----:B------:R-:W-:Y:S03]  /*99c0*/  MOV R99, R97 ;  /* 0x0000006100637202 */ /* 0x000fe60000000f00 */
[----:B--23--:R-:W-:Y:S04]  /*99d0*/  IMAD.WIDE.U32 R4, R2, 0xc0, R98 ;  /* 0x000000c002047825 */ /* 0x00cfe800078e0062 */
[----:B------:R-:W-:Y:S05]  /*99e0*/  IMAD R3, R3, 0xc0, RZ ;  /* 0x000000c003037824 */ /* 0x000fea00078e02ff */
[----:B------:R-:W-:Y:S05]  /*99f0*/  IADD3 R5, R5, R3, RZ ;  /* 0x0000000305057210 */ /* 0x000fea0007ffe0ff */
[----:B-----5:R2:W-:Y:S02]  /*9a00*/  STG.E.128 desc[UR6][R4.64], R32 ;  /* 0x0000002004007986 */ /* 0x0205e4000c101d06 */
.L_x_2290:
[----:B------:R-:W-:Y:S05]  /*9a10*/  BSYNC B1 ;  /* 0x0000000000017941 */ /* 0x000fea0003800000 */
.L_x_2289:
        /* <DEDUP_REMOVED lines=8> */
[----:B--2-4-:R1:W5:Y:S10]  /*9aa0*/  LDG.E.128 R32, desc[UR6][R182.64] ;  /* 0x00000006b6207981 */ /* 0x014374000c1e1d00 */
        /* <DEDUP_REMOVED lines=19> */
[----:B---3--:R-:W2:Y:S03]  /*9be0*/  LDG.E.128 R24, desc[UR6][R14.64] ;  /* 0x000000060e187981 */ /* 0x008ea6000c1e1d00 */
        /* <DEDUP_REMOVED lines=9> */
[--C-:B--2---:R-:W-:Y:S01]  /*9c80*/  HADD2.F32 R30, -RZ, R24.reuse.H0_H0 ;  /* 0x20000018ff1e7230 */ /* 0x104fe20000004100 */
[----:B------:R-:W-:Y:S01]  /*9c90*/  MOV R22, R26 ;  /* 0x0000001a00167202 */ /* 0x000fe20000000f00 */
[----:B------:R-:W-:Y:S01]  /*9ca0*/  HADD2.F32 R28, -RZ, R24.H1_H1 ;  /* 0x30000018ff1c7230 */ /* 0x000fe20000004100 */
[----:B------:R-:W-:Y:S01]  /*9cb0*/  MOV R15, R27 ;  /* 0x0000001b000f7202 */ /* 0x000fe20000000f00 */
[--C-:B------:R-:W-:Y:S02]  /*9cc0*/  HADD2.F32 R26, -RZ, R25.reuse.H0_H0 ;  /* 0x20000019ff1a7230 */ /* 0x100fe40000004100 */
[----:B------:R-:W-:Y:S02]  /*9cd0*/  HADD2.F32 R24, -RZ, R25.H1_H1 ;  /* 0x30000019ff187230 */ /* 0x000fe40000004100 */
[--C-:B---3--:R-:W-:Y:S02]  /*9ce0*/  HADD2.F32 R23, -RZ, R180.reuse.H0_H0 ;  /* 0x200000b4ff177230 */ /* 0x108fe40000004100 */
        /* <DEDUP_REMOVED lines=15> */
[--C-:B----4-:R-:W-:Y:S02]  /*9de0*/  HADD2.F32 R31, -RZ, R44.reuse.H0_H0 ;  /* 0x2000002cff1f7230 */ /* 0x110fe40000004100 */
        /* <DEDUP_REMOVED lines=36> */
.L_x_2296:
[----:B------:R-:W-:Y:S05]  /*a030*/  BSYNC B0 ;  /* 0x0000000000007941 */ /* 0x000fea0003800000 */
.L_x_2295:
[C---:B------:R-:W-:Y:S04]  /*a040*/  LEA R2, P0, R89.reuse, R98, 0x1 ;  /* 0x0000006259027211 */ /* 0x040fe800078008ff */
[----:B------:R-:W-:Y:S05]  /*a050*/  LEA.HI.X R3, R89, R97, R88, 0x1, P0 ;  /* 0x0000006159037211 */ /* 0x000fea00000f0c58 */
[----:B-----5:R2:W-:Y:S04]  /*a060*/  STG.E.128 desc[UR6][R2.64], R32 ;  /* 0x0000002002007986 */ /* 0x0205e8000c101d06 */
.L_x_2294:
[----:B------:R-:W-:Y:S05]  /*a070*/  BSYNC B1 ;  /* 0x0000000000017941 */ /* 0x000fea0003800000 */
.L_x_2293:
        /* <DEDUP_REMOVED lines=8> */
[----:B--2-4-:R1:W5:Y:S10]  /*a100*/  LDG.E.128 R32, desc[UR6][R182.64] ;  /* 0x00000006b6207981 */ /* 0x014374000c1e1d00 */
        /* <DEDUP_REMOVED lines=20> */
[----:B---3--:R-:W2:Y:S01]  /*a250*/  LDG.E.128 R24, desc[UR6][R14.64] ;  /* 0x000000060e187981 */ /* 0x008ea2000c1e1d00 */
        /* <DEDUP_REMOVED lines=24> */
[--C-:B----4-:R-:W-:Y:S02]  /*a3e0*/  HADD2.F32 R31, -RZ, R44.reuse.H0_H0 ;  /* 0x2000002cff1f7230 */ /* 0x110fe40000004100 */
        /* <DEDUP_REMOVED lines=42> */
.L_x_2298:
[----:B------:R-:W-:Y:S05]  /*a690*/  BSYNC B0 ;  /* 0x0000000000007941 */ /* 0x000fea0003800000 */
.L_x_2297:
[----:B------:R-:W-:Y:S05]  /*a6a0*/  LEA.HI.X R179, R93, R97, R92, 0x1, P3 ;  /* 0x000000615db37211 */ /* 0x000fea00018f0c5c */
[----:B-----5:R2:W-:Y:S02]  /*a6b0*/  STG.E.128 desc[UR6][R178.64], R32 ;  /* 0x00000020b2007986 */ /* 0x0205e4000c101d06 */
.L_x_2288:
[----:B------:R-:W-:Y:S05]  /*a6c0*/  BSYNC B2 ;  /* 0x0000000000027941 */ /* 0x000fea0003800000 */
.L_x_2287:
[----:B--2-4-:R-:W2:Y:S01]  /*a6d0*/  LDC R3, c[0x0][0x2e0] ;  /* 0x0000b800ff037b82 */ /* 0x014ea20000000800 */
[----:B------:R-:W-:Y:S01]  /*a6e0*/  UMOV UR4, UR5 ;  /* 0x0000000500047c82 */ /* 0x000fe20008000000 */
[----:B--2---:R-:W-:Y:S05]  /*a6f0*/  IMAD.U32 R3, R3, -0x40, RZ ;  /* 0xffffffc003037824 */ /* 0x004fea00078e00ff */
[C---:B------:R-:W-:Y:S02]  /*a700*/  LEA R108, P1, R3.reuse, R108, 0x1 ;  /* 0x0000006c036c7211 */ /* 0x040fe400078208ff */
[C---:B------:R-:W-:Y:S02]  /*a710*/  LEA R106, P0, R3.reuse, R106, 0x1 ;  /* 0x0000006a036a7211 */ /* 0x040fe400078008ff */
[C---:B------:R-:W-:Y:S02]  /*a720*/  LEA.HI.X.SX32 R109, R3.reuse, R109, 0x1, P1 ;  /* 0x0000006d036d7211 */ /* 0x040fe400008f0eff */
[----:B------:R-:W-:Y:S01]  /*a730*/  LEA.HI.X.SX32 R107, R3, R107, 0x1, P0 ;  /* 0x0000006b036b7211 */ /* 0x000fe200000f0eff */
[----:B------:R-:W-:Y:S08]  /*a740*/  BRA `(.L_x_2250) ;  /* 0x0000000400887947 */ /* 0x000ff00003800000 */
.L_x_2224:
        /* <DEDUP_REMOVED lines=17> */
.L_x_2300:
[----:B------:R-:W-:Y:S05]  /*a860*/  BSYNC B0 ;  /* 0x0000000000007941 */ /* 0x000fea0003800000 */
.L_x_2299:
        /* <DEDUP_REMOVED lines=24> */
.L_x_2302:
[----:B------:R-:W-:Y:S05]  /*a9f0*/  BSYNC B0 ;  /* 0x0000000000007941 */ /* 0x000fea0003800000 */
.L_x_2301:
        /* <DEDUP_REMOVED lines=23> */
.L_x_2304:
[----:B------:R-:W-:Y:S05]  /*ab70*/  BSYNC B0 ;  /* 0x0000000000007941 */ /* 0x000fea0003800000 */
.L_x_2303:
        /* <DEDUP_REMOVED lines=30> */
.L_x_2305:
[----:B------:R-:W-:Y:S05]  /*ad60*/  BSYNC B0 ;  /* 0x0000000000007941 */ /* 0x000fea0003800000 */
.L_x_2250:
        /* <DEDUP_REMOVED lines=82> */
.L_x_2306:
        /* <DEDUP_REMOVED lines=9> */
.L_x_2307:
[----:B------:R-:W-:Y:S04]  /*b320*/  IADD3 R9, R9, -0x1, RZ ;  /* 0xffffffff09097810 */ /* 0x000fe80007ffe0ff */
[----:B------:R-:W-:Y:S11]  /*b330*/  ISETP.GT.AND P0, PT, R9, R60, PT ;  /* 0x0000003c0900720c */ /* 0x000ff60003f04270 */
[----:B------:R-:W-:Y:S02]  /*b340*/  @!UPT UIADD3 URZ, URZ, URZ, URZ ;  /* 0x0000003f3f3ff290 */ /* 0x000fe4000fffe03f */
[----:B------:R-:W-:Y:S05]  /*b350*/  @P0 BRA `(.L_x_2308) ;  /* 0xffffff7000ec0947 */ /* 0x000fea000383ffff */
.L_x_2215:
        /* <DEDUP_REMOVED lines=98> */
.L_x_2317:
[----:B------:R-:W-:Y:S05]  /*b980*/  BSYNC B0 ;  /* 0x0000000000007941 */ /* 0x000fea0003800000 */
.L_x_2316:
[----:B-----5:R3:W-:Y:S02]  /*b990*/  STS.128 [R166], R8 ;  /* 0x00000008a6007388 */ /* 0x0207e40000000c00 */
.L_x_2315:
[----:B------:R-:W-:Y:S05]  /*b9a0*/  BSYNC B1 ;  /* 0x0000000000017941 */ /* 0x000fea0003800000 */
.L_x_2314:
        /* <DEDUP_REMOVED lines=48> */
.L_x_2321:
[----:B------:R-:W-:Y:S05]  /*bcb0*/  BSYNC B0 ;  /* 0x0000000000007941 */ /* 0x000fea0003800000 */
.L_x_2320:
[----:B-----5:R1:W-:Y:S02]  /*bcc0*/  STS.128 [R166+0x1000], R8 ;  /* 0x00100008a6007388 */ /* 0x0203e40000000c00 */
.L_x_2319:
[----:B------:R-:W-:Y:S05]  /*bcd0*/  BSYNC B1 ;  /* 0x0000000000017941 */ /* 0x000fea0003800000 */
.L_x_2318:
        /* <DEDUP_REMOVED lines=8> */
[----:B------:R-:W2:Y:S01]  /*bd60*/  LDG.E.64 R4, desc[UR6][R6.64+0x40] ;  /* 0x0000400606047981 */ /* 0x000ea2000c1e1b00 */
[--C-:B-----5:R-:W-:Y:S01]  /*bd70*/  HADD2.F32 R13, -RZ, R11.reuse.H1_H1 ;  /* 0x3000000bff0d7230 */ /* 0x120fe20000004100 */
[----:B------:R-:W-:Y:S01]  /*bd80*/  MOV R12, R10 ;  /* 0x0000000a000c7202 */ /* 0x000fe20000000f00 */
[----:B------:R-:W-:Y:S02]  /*bd90*/  HADD2.F32 R15, -RZ, R11.H0_H0 ;  /* 0x2000000bff0f7230 */ /* 0x000fe40000004100 */
[--C-:B------:R-:W-:Y:S02]  /*bda0*/  HADD2.F32 R14, -RZ, R9.reuse.H1_H1 ;  /* 0x30000009ff0e7230 */ /* 0x100fe40000004100 */
[----:B------:R-:W-:-:S02]  /*bdb0*/  HADD2.F32 R16, -RZ, R9.H0_H0 ;  /* 0x20000009ff107230 */ /* 0x000fc40000004100 */
[----:B---3--:R-:W-:Y:S02]  /*bdc0*/  HADD2.F32 R0, -RZ, R3.H1_H1 ;  /* 0x30000003ff007230 */ /* 0x008fe40000004100 */
[----:B------:R-:W-:Y:S02]  /*bdd0*/  HADD2.F32 R17, -RZ, R2.H1_H1 ;  /* 0x30000002ff117230 */ /* 0x000fe40000004100 */
[----:B--2---:R-:W-:Y:S02]  /*bde0*/  HADD2.F32 R11, -RZ, R5.H1_H1 ;  /* 0x30000005ff0b7230 */ /* 0x004fe40000004100 */
        /* <DEDUP_REMOVED lines=15> */
[----:B------:R-:W-:Y:S02]  /*bee0*/  HADD2.F32 R12, -RZ, R12.H1_H1 ;  /* 0x3000000cff0c7230 */ /* 0x000fe40000004100 */
        /* <DEDUP_REMOVED lines=13> */
.L_x_2323:
[----:B------:R-:W-:Y:S05]  /*bfc0*/  BSYNC B0 ;  /* 0x0000000000007941 */ /* 0x000fea0003800000 */
.L_x_2322:
[----:B-----5:R3:W-:Y:S02]  /*bfd0*/  STS.128 [R166+0x2000], R8 ;  /* 0x00200008a6007388 */ /* 0x0207e40000000c00 */
.L_x_2313:
[----:B------:R-:W-:Y:S05]  /*bfe0*/  BSYNC B2 ;  /* 0x0000000000027941 */ /* 0x000fea0003800000 */
.L_x_2312:
        /* <DEDUP_REMOVED lines=64> */
.L_x_2328:
[----:B------:R-:W-:Y:S05]  /*c3f0*/  BSYNC B0 ;  /* 0x0000000000007941 */ /* 0x000fea0003800000 */
.L_x_2327:
[----:B-----5:R3:W-:Y:S02]  /*c400*/  STS.128 [R166+0x800], R8 ;  /* 0x00080008a6007388 */ /* 0x0207e40000000c00 */
.L_x_2326:
[----:B------:R-:W-:Y:S05]  /*c410*/  BSYNC B1 ;  /* 0x0000000000017941 */ /* 0x000fea0003800000 */
.L_x_2325:
        /* <DEDUP_REMOVED lines=48> */
.L_x_2332:
[----:B------:R-:W-:Y:S05]  /*c720*/  BSYNC B0 ;  /* 0x0000000000007941 */ /* 0x000fea0003800000 */
.L_x_2331:
[----:B-----5:R3:W-:Y:S02]  /*c730*/  STS.128 [R166+0x1800], R8 ;  /* 0x00180008a6007388 */ /* 0x0207e40000000c00 */
.L_x_2330:
[----:B------:R-:W-:Y:S05]  /*c740*/  BSYNC B1 ;  /* 0x0000000000017941 */ /* 0x000fea0003800000 */
.L_x_2329:
        /* <DEDUP_REMOVED lines=46> */
.L_x_2334:
[----:B------:R-:W-:Y:S05]  /*ca30*/  BSYNC B0 ;  /* 0x0000000000007941 */ /* 0x000fea0003800000 */
.L_x_2333:
[----:B-----5:R3:W-:Y:S01]  /*ca40*/  STS.128 [R166+0x2800], R8 ;  /* 0x00280008a6007388 */ /* 0x0207e20000000c00 */
[----:B------:R-:W-:Y:S05]  /*ca50*/  BRA `(.L_x_2324) ;  /* 0x0000002800487947 */ /* 0x000fea0003800000 */
.L_x_2311:
        /* <DEDUP_REMOVED lines=98> */
.L_x_2340:
[----:B------:R-:W-:Y:S05]  /*d080*/  BSYNC B0 ;  /* 0x0000000000007941 */ /* 0x000fea0003800000 */
.L_x_2339:
[----:B-----5:R3:W-:Y:S02]  /*d090*/  STS.128 [R166], R16 ;  /* 0x00000010a6007388 */ /* 0x0207e40000000c00 */
.L_x_2338:
[----:B------:R-:W-:Y:S05]  /*d0a0*/  BSYNC B1 ;  /* 0x0000000000017941 */ /* 0x000fea0003800000 */
.L_x_2337:
        /* <DEDUP_REMOVED lines=92> */
.L_x_2344:
[----:B------:R-:W-:Y:S05]  /*d670*/  BSYNC B0 ;  /* 0x0000000000007941 */ /* 0x000fea0003800000 */
.L_x_2343:
[----:B-----5:R1:W-:Y:S02]  /*d680*/  STS.128 [R166+0x1000], R16 ;  /* 0x00100010a6007388 */ /* 0x0203e40000000c00 */
.L_x_2342:
[----:B------:R-:W-:Y:S05]  /*d690*/  BSYNC B1 ;  /* 0x0000000000017941 */ /* 0x000fea0003800000 */
.L_x_2341:
        /* <DEDUP_REMOVED lines=59> */
[--C-:B-----5:R-:W-:Y:S02]  /*da50*/  HADD2.F32 R15, -RZ, R16.reuse.H0_H0 ;  /* 0x20000010ff0f7230 */ /* 0x120fe40000004100 */
        /* <DEDUP_REMOVED lines=31> */
.L_x_2346:
[----:B------:R-:W-:Y:S05]  /*dc50*/  BSYNC B0 ;  /* 0x0000000000007941 */ /* 0x000fea0003800000 */
.L_x_2345:
[----:B-----5:R3:W-:Y:S02]  /*dc60*/  STS.128 [R166+0x2000], R16 ;  /* 0x00200010a6007388 */ /* 0x0207e40000000c00 */
.L_x_2336:
[----:B------:R-:W-:Y:S05]  /*dc70*/  BSYNC B2 ;  /* 0x0000000000027941 */ /* 0x000fea0003800000 */
.L_x_2335:
        /* <DEDUP_REMOVED lines=99> */
.L_x_2350:
[----:B------:R-:W-:Y:S05]  /*e2b0*/  BSYNC B0 ;  /* 0x0000000000007941 */ /* 0x000fea0003800000 */
.L_x_2349:
[----:B-----5:R3:W-:Y:S02]  /*e2c0*/  STS.128 [R166+0x800], R16 ;  /* 0x00080010a6007388 */ /* 0x0207e40000000c00 */
.L_x_2348:
[----:B------:R-:W-:Y:S05]  /*e2d0*/  BSYNC B1 ;  /* 0x0000000000017941 */ /* 0x000fea0003800000 */
.L_x_2347:
        /* <DEDUP_REMOVED lines=94> */
.L_x_2354:
[----:B------:R-:W-:Y:S05]  /*e8c0*/  BSYNC B0 ;  /* 0x0000000000007941 */ /* 0x000fea0003800000 */
.L_x_2353:
[----:B-----5:R3:W-:Y:S02]  /*e8d0*/  STS.128 [R166+0x1800], R16 ;  /* 0x00180010a6007388 */ /* 0x0207e40000000c00 */
.L_x_2352:
[----:B------:R-:W-:Y:S05]  /*e8e0*/  BSYNC B1 ;  /* 0x0000000000017941 */ /* 0x000fea0003800000 */
.L_x_2351:
        /* <DEDUP_REMOVED lines=98> */
.L_x_2356:
[----:B------:R-:W-:Y:S05]  /*ef10*/  BSYNC B0 ;  /* 0x0000000000007941 */ /* 0x000fea0003800000 */
.L_x_2355:
[----:B-----5:R1:W-:Y:S01]  /*ef20*/  STS.128 [R166+0x2800], R12 ;  /* 0x0028000ca6007388 */ /* 0x0203e20000000c00 */
[----:B------:R-:W-:Y:S05]  /*ef30*/  BRA `(.L_x_2324) ;  /* 0x0000000400107947 */ /* 0x000fea0003800000 */
.L_x_2310:
        /* <DEDUP_REMOVED lines=36> */
.L_x_2358:
[----:B------:R-:W-:Y:S05]  /*f180*/  BSYNC B0 ;  /* 0x0000000000007941 */ /* 0x000fea0003800000 */
.L_x_2357:
        /* <DEDUP_REMOVED lines=31> */
.L_x_2324:
[----:B------:R-:W-:Y:S05]  /*f380*/  BSYNC B3 ;  /* 0x0000000000037941 */ /* 0x000fea0003800000 */
.L_x_2309:
[----:B------:R-:W-:Y:S01]  /*f390*/  VIADD R167, R52, 0xffffffff ;  /* 0xffffffff34a77836 */ /* 0x000fe20000000000 */
[----:B------:R-:W-:Y:S01]  /*f3a0*/  ULDC.64 UR12, c[0x0][0x218] ;  /* 0x00008600000c7ab9 */ /* 0x000fe20000000a00 */
[----:B------:R-:W-:Y:S01]  /*f3b0*/  BSSY B0, `(.L_x_2359) ;  /* 0x0000020000007945 */ /* 0x000fe20003800000 */
[C---:B------:R-:W-:Y:S01]  /*f3c0*/  LEA R168, P0, R162.reuse, UR12, 0x1 ;  /* 0x0000000ca2a87c11 */ /* 0x040fe2000f8008ff */
[----:B-1234-:R-:W-:Y:S01]  /*f3d0*/  IMAD.SHL.U32 R2, R167, 0x80, RZ ;  /* 0x00000080a7027824 */ /* 0x01efe200078e00ff */
[----:B------:R-:W-:Y:S02]  /*f3e0*/  LOP3.LUT R5, R139, 0xff, RZ, 0xc0, !PT ;  /* 0x000000ff8b057812 */ /* 0x000fe400078ec0ff */
[----:B------:R-:W-:Y:S01]  /*f3f0*/  LEA.HI.X R169, R162, UR13, R165, 0x1, P0 ;  /* 0x0000000da2a97c11 */ /* 0x000fe200080f0ca5 */
[----:B------:R-:W-:-:S05]  /*f400*/  IMAD.IADD R10, R53, 0x1, -R2 ;  /* 0x00000001350a7824 */ /* 0x000fca00078e0a02 */
[----:B------:R-:W-:-:S13]  /*f410*/  ISETP.GE.AND P1, PT, R172, R10, PT ;  /* 0x0000000aac00720c */ /* 0x000fda0003f26270 */
        /* <DEDUP_REMOVED lines=24> */
.L_x_2361:
[----:B------:R3:W-:Y:S02]  /*f5a0*/  STS.128 [R166+0x7000], RZ ;  /* 0x007000ffa6007388 */ /* 0x0007e40000000c00 */
.L_x_2360:
[----:B------:R-:W-:Y:S05]  /*f5b0*/  BSYNC B0 ;  /* 0x0000000000007941 */ /* 0x000fea0003800000 */
.L_x_2359:
[----:B------:R-:W-:Y:S01]  /*f5c0*/  ISETP.GE.AND P0, PT, R21, R10, PT ;  /* 0x0000000a1500720c */ /* 0x000fe20003f06270 */
[----:B------:R-:W-:-:S12]  /*f5d0*/  BSSY B0, `(.L_x_2362) ;  /* 0x000001f000007945 */ /* 0x000fd80003800000 */
[----:B------:R-:W-:Y:S05]  /*f5e0*/  @P0 BRA `(.L_x_2363) ;  /* 0x0000000000740947 */ /* 0x000fea0003800000 */
[C---:B------:R-:W-:Y:S02]  /*f5f0*/  LOP3.LUT R0, R5.reuse, 0x1, RZ, 0xc0, !PT ;  /* 0x0000000105007812 */ /* 0x040fe400078ec0ff */
[----:B------:R-:W-:Y:S02]  /*f600*/  LOP3.LUT P1, RZ, R5, 0x2, RZ, 0xc0, !PT ;  /* 0x0000000205ff7812 */ /* 0x000fe4000782c0ff */
[----:B------:R-:W-:Y:S02]  /*f610*/  ISETP.NE.U32.AND P0, PT, R0, 0x1, PT ;  /* 0x000000010000780c */ /* 0x000fe40003f05070 */
[----:B------:R-:W-:-:S05]  /*f620*/  IADD3 R3, P2, R151, R162, RZ ;  /* 0x000000a297037210 */ /* 0x000fca0007f5e0ff */
[----:B------:R-:W-:-:S04]  /*f630*/  IMAD.X R0, R150, 0x1, R165, P2 ;  /* 0x0000000196007824 */ /* 0x000fc800010e06a5 */
[----:B-1----:R-:W-:Y:S02]  /*f640*/  @P1 LEA R6, P2, R3, UR12, 0x1 ;  /* 0x0000000c03061c11 */ /* 0x002fe4000f8408ff */
        /* <DEDUP_REMOVED lines=22> */
.L_x_2364:
[----:B------:R4:W-:Y:S02]  /*f7b0*/  STS.128 [R166+0x7800], RZ ;  /* 0x007800ffa6007388 */ /* 0x0009e40000000c00 */
.L_x_2363:
[----:B------:R-:W-:Y:S05]  /*f7c0*/  BSYNC B0 ;  /* 0x0000000000007941 */ /* 0x000fea0003800000 */
.L_x_2362:
[----:B------:R-:W-:Y:S01]  /*f7d0*/  IADD3 R13, R172, 0x40, RZ ;  /* 0x00000040ac0d7810 */ /* 0x000fe20007ffe0ff */
[----:B------:R-:W-:Y:S03]  /*f7e0*/  BSSY B0, `(.L_x_2365) ;  /* 0x0000023000007945 */ /* 0x000fe60003800000 */
[----:B------:R-:W-:-:S13]  /*f7f0*/  ISETP.GE.AND P0, PT, R13, R10, PT ;  /* 0x0000000a0d00720c */ /* 0x000fda0003f06270 */
[----:B------:R-:W-:Y:S05]  /*f800*/  @P0 BRA `(.L_x_2366) ;  /* 0x0000000000800947 */ /* 0x000fea0003800000 */
[----:B-1--4-:R-:W1:Y:S01]  /*f810*/  LDC.64 R6, c[0x0][0x248] ;  /* 0x00009200ff067b82 */ /* 0x012e620000000a00 */
[C---:B------:R-:W-:Y:S02]  /*f820*/  LOP3.LUT R0, R5.reuse, 0x1, RZ, 0xc0, !PT ;  /* 0x0000000105007812 */ /* 0x040fe400078ec0ff */
[----:B------:R-:W-:Y:S02]  /*f830*/  LOP3.LUT P1, RZ, R5, 0x2, RZ, 0xc0, !PT ;  /* 0x0000000205ff7812 */ /* 0x000fe4000782c0ff */
[----:B------:R-:W-:Y:S01]  /*f840*/  ISETP.NE.U32.AND P0, PT, R0, 0x1, PT ;  /* 0x000000010000780c */ /* 0x000fe20003f05070 */
[C---:B-1----:R-:W-:Y:S01]  /*f850*/  IMAD.SHL.U32 R3, R6.reuse, 0x40, RZ ;  /* 0x0000004006037824 */ /* 0x042fe200078e00ff */
[----:B------:R-:W-:-:S11]  /*f860*/  SHF.L.U64.HI R6, R6, 0x6, R7 ;  /* 0x0000000606067819 */ /* 0x000fd60000010207 */
[C---:B------:R-:W-:Y:S02]  /*f870*/  @!P0 LEA R8, P3, R3.reuse, R168, 0x1 ;  /* 0x000000a803088211 */ /* 0x040fe400078608ff */
[C---:B------:R-:W-:Y:S02]  /*f880*/  IADD3 R0, P2, R3.reuse, R162, RZ ;  /* 0x000000a203007210 */ /* 0x040fe40007f5e0ff */
[----:B------:R-:W-:-:S03]  /*f890*/  @!P0 LEA.HI.X R9, R3, R169, R6, 0x1, P3 ;  /* 0x000000a903098211 */ /* 0x000fc600018f0c06 */
[----:B------:R-:W-:Y:S01]  /*f8a0*/  IMAD.X R3, R6, 0x1, R165, P2 ;  /* 0x0000000106037824 */ /* 0x000fe200010e06a5 */
[C---:B------:R-:W-:Y:S01]  /*f8b0*/  @P1 LEA R6, P2, R0.reuse, UR12, 0x1 ;  /* 0x0000000c00061c11 */ /* 0x040fe2000f8408ff */
[----:B------:R-:W-:Y:S01]  /*f8c0*/  @!PT LDS RZ, [RZ] ;  /* 0x00000000fffff984 */ /* 0x000fe20000000800 */
[----:B------:R-:W-:Y:S01]  /*f8d0*/  @!PT LDS RZ, [RZ] ;  /* 0x00000000fffff984 */ /* 0x000fe20000000800 */
[----:B------:R-:W-:Y:S01]  /*f8e0*/  @!PT LDS RZ, [RZ] ;  /* 0x00000000fffff984 */ /* 0x000fe20000000800 */
[----:B------:R1:W-:Y:S03]  /*f8f0*/  @!P0 LDGSTS.E.BYPASS.LTC128B.128 [R166+0x4000], desc[UR6][R8.64] ;  /* 0x0400000008a68fae */ /* 0x0003e6000b901d46 */
[----:B------:R-:W-:Y:S01]  /*f900*/  @P1 LEA.HI.X R7, R0, UR13, R3, 0x1, P2 ;  /* 0x0000000d00071c11 */ /* 0x000fe200090f0c03 */
        /* <DEDUP_REMOVED lines=15> */
.L_x_2367:
[----:B------:R4:W-:Y:S02]  /*fa00*/  STS.128 [R166+0x8000], RZ ;  /* 0x008000ffa6007388 */ /* 0x0009e40000000c00 */
.L_x_2366:
[----:B------:R-:W-:Y:S05]  /*fa10*/  BSYNC B0 ;  /* 0x0000000000007941 */ /* 0x000fea0003800000 */
.L_x_2365:
[----:B-1----:R-:W1:Y:S01]  /*fa20*/  LDC.64 R8, c[0x0][0x3c8] ;  /* 0x0000f200ff087b82 */ /* 0x002e620000000a00 */
[----:B------:R-:W-:Y:S01]  /*fa30*/  IADD3 R11, R172, 0x60, RZ ;  /* 0x00000060ac0b7810 */ /* 0x000fe20007ffe0ff */
[----:B------:R-:W-:Y:S03]  /*fa40*/  BSSY B0, `(.L_x_2368) ;  /* 0x0000022000007945 */ /* 0x000fe60003800000 */
[----:B------:R-:W-:-:S13]  /*fa50*/  ISETP.GE.AND P0, PT, R11, R10, PT ;  /* 0x0000000a0b00720c */ /* 0x000fda0003f06270 */
[----:B------:R-:W-:Y:S05]  /*fa60*/  @P0 BRA `(.L_x_2369) ;  /* 0x00000000007c0947 */ /* 0x000fea0003800000 */
[----:B----4-:R-:W4:Y:S01]  /*fa70*/  LDC.64 R6, c[0x0][0x248] ;  /* 0x00009200ff067b82 */ /* 0x010f220000000a00 */
[C---:B------:R-:W-:Y:S01]  /*fa80*/  LOP3.LUT R0, R5.reuse, 0x1, RZ, 0xc0, !PT ;  /* 0x0000000105007812 */ /* 0x040fe200078ec0ff */
[----:B------:R-:W-:Y:S01]  /*fa90*/  IMAD.MOV.U32 R164, RZ, RZ, R162 ;  /* 0x000000ffffa47224 */ /* 0x000fe200078e00a2 */
[C---:B------:R-:W-:Y:S02]  /*faa0*/  LOP3.LUT P2, RZ, R5.reuse, 0x2, RZ, 0xc0, !PT ;  /* 0x0000000205ff7812 */ /* 0x040fe4000784c0ff */
[----:B------:R-:W-:Y:S02]  /*fab0*/  ISETP.NE.U32.AND P0, PT, R0, 0x1, PT ;  /* 0x000000010000780c */ /* 0x000fe40003f05070 */
[----:B------:R-:W-:Y:S01]  /*fac0*/  LOP3.LUT P1, RZ, R5, 0x4, RZ, 0xc0, !PT ;  /* 0x0000000405ff7812 */ /* 0x000fe2000782c0ff */
[----:B----4-:R-:W-:-:S04]  /*fad0*/  IMAD.WIDE.U32 R14, R6, 0x60, R164 ;  /* 0x00000060060e7825 */ /* 0x010fc800078e00a4 */
        /* <DEDUP_REMOVED lines=24> */
.L_x_2369:
[----:B------:R-:W-:Y:S05]  /*fc60*/  BSYNC B0 ;  /* 0x0000000000007941 */ /* 0x000fea0003800000 */
.L_x_2368:
[----:B------:R-:W-:Y:S01]  /*fc70*/  ULDC.64 UR8, c[0x0][0x3d0] ;  /* 0x0000f40000087ab9 */ /* 0x000fe20000000a00 */
[----:B------:R-:W0:Y:S01]  /*fc80*/  LDGDEPBAR ;  /* 0x00000000000079af */ /* 0x000e220000000000 */
[----:B------:R-:W-:Y:S01]  /*fc90*/  IMAD R0, R63, UR8, RZ ;  /* 0x000000083f007c24 */ /* 0x000fe2000f8e02ff */
[----:B----4-:R-:W-:Y:S01]  /*fca0*/  SHF.R.S32.HI R7, RZ, 0x4, R144 ;  /* 0x00000004ff077819 */ /* 0x010fe20000011490 */
[C---:B------:R-:W-:Y:S01]  /*fcb0*/  IMAD.WIDE.U32 R170, R65.reuse, UR8, R170 ;  /* 0x0000000841aa7c25 */ /* 0x040fe2000f8e00aa */
[----:B------:R-:W-:Y:S01]  /*fcc0*/  SHF.R.S32.HI R6, RZ, 0x1f, R143 ;  /* 0x0000001fff067819 */ /* 0x000fe2000001148f */
[----:B------:R-:W-:Y:S01]  /*fcd0*/  ULDC UR5, c[0x0][0x2e8] ;  /* 0x0000ba0000057ab9 */ /* 0x000fe20000000800 */
[----:B------:R-:W-:Y:S01]  /*fce0*/  LOP3.LUT R3, R148, 0xfffffff8, RZ, 0xc0, !PT ;  /* 0xfffffff894037812 */ /* 0x000fe200078ec0ff */
[----:B------:R-:W-:Y:S01]  /*fcf0*/  IMAD R0, R65, UR9, R0 ;  /* 0x0000000941007c24 */ /* 0x000fe2000f8e0200 */
[----:B-1----:R-:W-:Y:S01]  /*fd00*/  LEA R14, P0, R170, R8, 0x2 ;  /* 0x00000008aa0e7211 */ /* 0x002fe200078010ff */
[----:B------:R-:W-:Y:S01]  /*fd10*/  IMAD.SHL.U32 R141, R141, 0x40, RZ ;  /* 0x000000408d8d7824 */ /* 0x000fe200078e00ff */
[----:B------:R-:W-:Y:S01]  /*fd20*/  LOP3.LUT R142, R142, 0x7fffffe, RZ, 0xc0, !PT ;  /* 0x07fffffe8e8e7812 */ /* 0x000fe200078ec0ff */
[----:B------:R-:W-:Y:S01]  /*fd30*/  IMAD.IADD R0, R171, 0x1, R0 ;  /* 0x00000001ab007824 */ /* 0x000fe200078e0200 */
[----:B------:R-:W-:-:S04]  /*fd40*/  ULDC.64 UR10, c[0x0][0x220] ;  /* 0x00008800000a7ab9 */ /* 0x000fc80000000a00 */
[----:B------:R-:W-:-:S05]  /*fd50*/  LEA.HI.X R15, R170, R9, R0, 0x2, P0 ;  /* 0x00000009aa0f7211 */ /* 0x000fca00000f1400 */
[----:B------:R1:W4:Y:S01]  /*fd60*/  LDG.E R0, desc[UR6][R14.64] ;  /* 0x000000060e007981 */ /* 0x000322000c1e1900 */
[----:B------:R-:W-:Y:S01]  /*fd70*/  LEA.HI R144, R144, R7, RZ, 0x1 ;  /* 0x0000000790907211 */ /* 0x000fe200078f08ff */
[----:B------:R-:W-:Y:S01]  /*fd80*/  IMAD.IADD R4, R54, 0x1, -R3 ;  /* 0x0000000136047824 */ /* 0x000fe200078e0a03 */
[----:B------:R-:W-:-:S04]  /*fd90*/  DEPBAR.LE SB0, 0x0 ;  /* 0x000080000000791a */ /* 0x000fc80000000000 */
[----:B------:R-:W-:Y:S01]  /*fda0*/  LEA.HI R6, R6, R143, RZ, 0x3 ;  /* 0x0000008f06067211 */ /* 0x000fe200078f18ff */
[----:B------:R-:W-:Y:S01]  /*fdb0*/  IMAD.IADD R142, R143, 0x1, -R142 ;  /* 0x000000018f8e7824 */ /* 0x000fe200078e0a8e */
[----:B------:R-:W-:Y:S01]  /*fdc0*/  LOP3.LUT R144, R144, 0xfffffffe, RZ, 0xc0, !PT ;  /* 0xfffffffe90907812 */ /* 0x000fe200078ec0ff */
[----:B------:R-:W-:Y:S01]  /*fdd0*/  IMAD.SHL.U32 R147, R147, 0x8, RZ ;  /* 0x0000000893937824 */ /* 0x000fe200078e00ff */
[----:B------:R-:W-:Y:S01]  /*fde0*/  ISETP.GE.AND P0, PT, R172, R10, PT ;  /* 0x0000000aac00720c */ /* 0x000fe20003f06270 */
[----:B------:R-:W-:Y:S01]  /*fdf0*/  BAR.SYNC.DEFER_BLOCKING 0x0 ;  /* 0x0000000000007b1d */ /* 0x000fe20000010000 */
[----:B------:R-:W-:Y:S01]  /*fe00*/  IMAD.SHL.U32 R6, R6, 0x20, RZ ;  /* 0x0000002006067824 */ /* 0x000fe200078e00ff */
[----:B------:R-:W-:Y:S01]  /*fe10*/  LEA.HI R8, R4, R4, RZ, 0x1 ;  /* 0x0000000404087211 */ /* 0x000fe200078f08ff */
[----:B------:R-:W-:Y:S01]  /*fe20*/  IMAD.IADD R144, R7, 0x1, -R144 ;  /* 0x0000000107907824 */ /* 0x000fe200078e0a90 */
[----:B------:R-:W-:Y:S01]  /*fe30*/  LOP3.LUT R141, R141, 0xc0, RZ, 0xc0, !PT ;  /* 0x000000c08d8d7812 */ /* 0x000fe200078ec0ff */
[----:B------:R-:W-:Y:S01]  /*fe40*/  IMAD R7, R146, 0x10, R149 ;  /* 0x0000001092077824 */ /* 0x000fe200078e0295 */
[----:B------:R-:W-:Y:S01]  /*fe50*/  LOP3.LUT R9, R8, 0x7fffffe, RZ, 0xc0, !PT ;  /* 0x07fffffe08097812 */ /* 0x000fe200078ec0ff */
[----:B------:R-:W-:Y:S01]  /*fe60*/  IMAD.SHL.U32 R171, R54, 0x2, RZ ;  /* 0x0000000236ab7824 */ /* 0x000fe200078e00ff */
[----:B------:R-:W-:Y:S01]  /*fe70*/  SHF.R.S32.HI R3, RZ, 0x1f, R140 ;  /* 0x0000001fff037819 */ /* 0x000fe2000001148c */
[----:B------:R-:W-:Y:S01]  /*fe80*/  BSSY B0, `(.L_x_2370) ;  /* 0x0000041000007945 */ /* 0x000fe20003800000 */
[----:B------:R-:W-:Y:S01]  /*fe90*/  SHF.R.S32.HI R8, RZ, 0x1, R8 ;  /* 0x00000001ff087819 */ /* 0x000fe20000011408 */
[----:B------:R-:W-:Y:S01]  /*fea0*/  IMAD.IADD R9, R4, 0x1, -R9 ;  /* 0x0000000104097824 */ /* 0x000fe200078e0a09 */
[----:B------:R-:W-:-:S02]  /*feb0*/  LEA.HI R3, R3, R140, RZ, 0x2 ;  /* 0x0000008c03037211 */ /* 0x000fc400078f10ff */
[----:B-1----:R-:W-:Y:S01]  /*fec0*/  LOP3.LUT R15, R6, 0xffffff00, RZ, 0xc0, !PT ;  /* 0xffffff00060f7812 */ /* 0x002fe200078ec0ff */
[----:B------:R-:W-:Y:S01]  /*fed0*/  IMAD.SHL.U32 R6, R144, 0x8, RZ ;  /* 0x0000000890067824 */ /* 0x000fe200078e00ff */
[C---:B------:R-:W-:Y:S01]  /*fee0*/  LOP3.LUT P2, RZ, R8.reuse, 0x2, RZ, 0xc0, !PT ;  /* 0x0000000208ff7812 */ /* 0x040fe2000784c0ff */
[----:B------:R-:W-:Y:S01]  /*fef0*/  IMAD.SHL.U32 R8, R8, 0x40, RZ ;  /* 0x0000004008087824 */ /* 0x000fe200078e00ff */
[----:B------:R-:W-:Y:S01]  /*ff00*/  SHF.R.S32.HI R170, RZ, 0x2, R3 ;  /* 0x00000002ffaa7819 */ /* 0x000fe20000011403 */
[----:B------:R-:W-:Y:S01]  /*ff10*/  IMAD R17, R146, 0x200, R15 ;  /* 0x0000020092117824 */ /* 0x000fe200078e020f */
[----:B------:R-:W-:Y:S01]  /*ff20*/  LOP3.LUT R6, R141, 0x8, R6, 0xf8, !PT ;  /* 0x000000088d067812 */ /* 0x000fe200078ef806 */
[----:B------:R-:W-:Y:S01]  /*ff30*/  IMAD R148, R144, 0x8, R9 ;  /* 0x0000000890947824 */ /* 0x000fe200078e0209 */
[----:B------:R-:W-:Y:S01]  /*ff40*/  SHF.R.U32.HI R141, RZ, 0x3, R141 ;  /* 0x00000003ff8d7819 */ /* 0x000fe2000001168d */
[C---:B------:R-:W-:Y:S01]  /*ff50*/  IMAD R4, R142.reuse, 0x20, R15 ;  /* 0x000000208e047824 */ /* 0x040fe200078e020f */
[----:B------:R1:W-:Y:S01]  /*ff60*/  @P0 STS [R166+0x9000], RZ ;  /* 0x009000ffa6000388 */ /* 0x0003e20000000800 */
[----:B------:R-:W-:Y:S01]  /*ff70*/  IMAD R17, R142, 0x20, R17 ;  /* 0x000000208e117824 */ /* 0x000fe200078e0211 */
[----:B------:R-:W-:Y:S01]  /*ff80*/  LOP3.LUT R6, R6, R141, RZ, 0x3c, !PT ;  /* 0x0000008d06067212 */ /* 0x000fe200078e3cff */
[----:B------:R-:W4:Y:S01]  /*ff90*/  MUFU.RCP R9, UR5 ;  /* 0x0000000500097d08 */ /* 0x000f220008001000 */
[----:B------:R1:W-:Y:S01]  /*ffa0*/  @P0 STS [R166+0x9004], RZ ;  /* 0x009004ffa6000388 */ /* 0x0003e20000000800 */
[----:B------:R-:W-:Y:S01]  /*ffb0*/  LOP3.LUT R8, R8, 0xc0, RZ, 0xc0, !PT ;  /* 0x000000c008087812 */ /* 0x000fe200078ec0ff */
[----:B------:R-:W-:Y:S01]  /*ffc0*/  IMAD.MOV.U32 R3, RZ, RZ, 0x10 ;  /* 0x00000010ff037424 */ /* 0x000fe200078e00ff */
[----:B------:R-:W-:Y:S01]  /*ffd0*/  ULDC UR5, c[0x0][0x398] ;  /* 0x0000e60000057ab9 */ /* 0x000fe20000000800 */
[----:B------:R1:W-:Y:S01]  /*ffe0*/  @P0 STS.64 [R166+0x9008], RZ ;  /* 0x009008ffa6000388 */ /* 0x0003e20000000a00 */
[----:B------:R-:W-:Y:S01]  /*fff0*/  IMAD.IADD R149, R6, 0x1, R17 ;  /* 0x0000000106957824 */ /* 0x000fe200078e0211 */
[----:B------:R-:W-:Y:S01]  /*10000*/  LOP3.LUT R147, R8, 0x8, R147, 0xf8, !PT ;  /* 0x0000000808937812 */ /* 0x000fe200078ef893 */
[----:B------:R-:W-:Y:S01]  /*10010*/  IMAD.IADD R4, R6, 0x1, R4 ;  /* 0x0000000106047824 */ /* 0x000fe200078e0204 */
[----:B------:R1:W-:Y:S01]  /*10020*/  @P0 STS.128 [R166+0xb000], RZ ;  /* 0x00b000ffa6000388 */ /* 0x0003e20000000c00 */
[----:B------:R-:W-:-:S02]  /*10030*/  IADD3 R6, R7, 0x1, R170 ;  /* 0x0000000107067810 */ /* 0x000fc40007ffe0aa */
[----:B------:R-:W-:Y:S01]  /*10040*/  SHF.R.U32.HI R8, RZ, 0x3, R8 ;  /* 0x00000003ff087819 */ /* 0x000fe20000011608 */
[----:B------:R1:W-:Y:S01]  /*10050*/  @P0 STS.128 [R166+0xd000], RZ ;  /* 0x00d000ffa6000388 */ /* 0x0003e20000000c00 */
[----:B------:R-:W-:Y:S02]  /*10060*/  IADD3 R6, R53, R6, -R154 ;  /* 0x0000000635067210 */ /* 0x000fe40007ffe89a */
[----:B------:R-:W-:Y:S02]  /*10070*/  LOP3.LUT R147, R147, R8, RZ, 0x3c, !PT ;  /* 0x0000000893937212 */ /* 0x000fe400078e3cff */
[----:B------:R-:W-:Y:S01]  /*10080*/  LEA R132, P1, R160, UR10, 0x1 ;  /* 0x0000000aa0847c11 */ /* 0x000fe2000f8208ff */
[----:B------:R-:W-:Y:S01]  /*10090*/  VIADD R6, R6, UR5 ;  /* 0x0000000506067c36 */ /* 0x000fe20008000000 */
[----:B------:R-:W-:Y:S01]  /*100a0*/  LOP3.LUT R171, R171, 0x6, RZ, 0xc0, !PT ;  /* 0x00000006abab7812 */ /* 0x000fe200078ec0ff */
[----:B------:R-:W-:Y:S01]  /*100b0*/  IMAD.U32 R148, R148, 0x20, R147 ;  /* 0x0000002094947824 */ /* 0x000fe200078e0093 */
[----:B------:R-:W-:-:S02]  /*100c0*/  LEA.HI.X R133, R160, UR11, R50, 0x1, P1 ;  /* 0x0000000ba0857c11 */ /* 0x000fc400088f0c32 */
[----:B------:R-:W-:Y:S02]  /*100d0*/  SEL R3, R3, 0xfffffff0, !P2 ;  /* 0xfffffff003037807 */ /* 0x000fe40005000000 */
[----:B------:R-:W-:Y:S01]  /*100e0*/  LEA R149, R149, UR4, 0x1 ;  /* 0x0000000495957c11 */ /* 0x000fe2000f8e08ff */
[----:B----4-:R-:W-:Y:S01]  /*100f0*/  FMUL.FTZ R0, R0, R9 ;  /* 0x0000000900007220 */ /* 0x010fe20000410000 */
[----:B-1----:R-:W-:Y:S06]  /*10100*/  @P0 BRA `(.L_x_2371) ;  /* 0x0000000000600947 */ /* 0x002fec0003800000 */
        /* <DEDUP_REMOVED lines=23> */
.L_x_2372:
[----:B------:R4:W-:Y:S02]  /*10280*/  STS.128 [R166+0xd000], RZ ;  /* 0x00d000ffa6007388 */ /* 0x0009e40000000c00 */
.L_x_2371:
[----:B------:R-:W-:Y:S05]  /*10290*/  BSYNC B0 ;  /* 0x0000000000007941 */ /* 0x000fea0003800000 */
.L_x_2370:
        /* <DEDUP_REMOVED lines=32> */
.L_x_2375:
[----:B------:R1:W-:Y:S02]  /*104a0*/  STS.128 [R166+0xd800], RZ ;  /* 0x00d800ffa6007388 */ /* 0x0003e40000000c00 */
.L_x_2374:
[----:B------:R-:W-:Y:S05]  /*104b0*/  BSYNC B0 ;  /* 0x0000000000007941 */ /* 0x000fea0003800000 */
.L_x_2373:
        /* <DEDUP_REMOVED lines=35> */
.L_x_2378:
[----:B------:R1:W-:Y:S02]  /*106f0*/  STS.128 [R166+0xe000], RZ ;  /* 0x00e000ffa6007388 */ /* 0x0003e40000000c00 */
.L_x_2377:
[----:B------:R-:W-:Y:S05]  /*10700*/  BSYNC B0 ;  /* 0x0000000000007941 */ /* 0x000fea0003800000 */
.L_x_2376:
        /* <DEDUP_REMOVED lines=9> */
[----:B-1----:R-:W1:Y:S08]  /*107a0*/  @P1 LDC.64 R8, c[0x0][0x250] ;  /* 0x00009400ff081b82 */ /* 0x002e700000000a00 */
[----:B------:R-:W5:Y:S01]  /*107b0*/  @!P0 LDC.64 R10, c[0x0][0x250] ;  /* 0x00009400ff0a8b82 */ /* 0x000f620000000a00 */
[----:B-1----:R-:W-:-:S04]  /*107c0*/  @P1 IMAD.WIDE.U32 R12, R8, 0xc0, R132 ;  /* 0x000000c0080c1825 */ /* 0x002fc800078e0084 */
[----:B------:R-:W-:Y:S01]  /*107d0*/  @P1 IMAD R9, R9, 0xc0, RZ ;  /* 0x000000c009091824 */ /* 0x000fe200078e02ff */
[----:B------:R-:W-:Y:S01]  /*107e0*/  @P1 MOV R8, R12 ;  /* 0x0000000c00081202 */ /* 0x000fe20000000f00 */
[----:B-----5:R-:W-:-:S03]  /*107f0*/  @!P0 IMAD.WIDE.U32 R14, R10, 0xc0, R132 ;  /* 0x000000c00a0e8825 */ /* 0x020fc600078e0084 */
        /* <DEDUP_REMOVED lines=23> */
.L_x_2381:
[----:B------:R1:W-:Y:S02]  /*10970*/  STS.128 [R166+0xe800], RZ ;  /* 0x00e800ffa6007388 */ /* 0x0003e40000000c00 */
.L_x_2380:
[----:B------:R-:W-:Y:S05]  /*10980*/  BSYNC B0 ;  /* 0x0000000000007941 */ /* 0x000fea0003800000 */
.L_x_2379:
[----:B------:R-:W-:Y:S01]  /*10990*/  LEA R148, R148, UR4, 0x1 ;  /* 0x0000000494947c11 */ /* 0x000fe2000f8e08ff */
[----:B------:R-:W-:Y:S01]  /*109a0*/  LDSM.16.M88.4 R128, [R149] ;  /* 0x000000009580783b */ /* 0x000fe20000000200 */
[----:B------:R-:W-:Y:S01]  /*109b0*/  IMAD R147, R41, 0x2, R149 ;  /* 0x0000000229937824 */ /* 0x000fe200078e0295 */
[C---:B------:R-:W-:Y:S02]  /*109c0*/  VIMNMX R54, R6.reuse, R53, PT ;  /* 0x0000003506367248 */ /* 0x040fe40003fe0100 */
[----:B------:R-:W5:Y:S01]  /*109d0*/  LDSM.16.M88.4 R56, [R148+0x3c00] ;  /* 0x003c00009438783b */ /* 0x000f620000000200 */
[----:B------:R-:W-:Y:S01]  /*109e0*/  IMAD R145, R3, 0x2, R148 ;  /* 0x0000000203917824 */ /* 0x000fe200078e0294 */
[----:B------:R-:W-:Y:S01]  /*109f0*/  VIADDMNMX R53, R6, 0x8, R53, PT ;  /* 0x0000000806357846 */ /* 0x000fe20003800135 */
[----:B------:R-:W-:Y:S01]  /*10a00*/  IMAD.IADD R3, R2, 0x1, R171 ;  /* 0x0000000102037824 */ /* 0x000fe200078e02ab */
[----:B------:R-:W2:Y:S03]  /*10a10*/  LDSM.16.M88.4 R36, [R148+0x4000] ;  /* 0x004000009424783b */ /* 0x000ea60000000200 */
[C---:B------:R-:W-:Y:S01]  /*10a20*/  VIADD R7, R3.reuse, 0x1 ;  /* 0x0000000103077836 */ /* 0x040fe20000000000 */
[----:B------:R-:W3:Y:S01]  /*10a30*/  LDSM.16.M88.4 R28, [R148+0x4400] ;  /* 0x00440000941c783b */ /* 0x000ee20000000200 */
[----:B------:R-:W-:-:S03]  /*10a40*/  VIADD R40, R3, 0x29 ;  /* 0x0000002903287836 */ /* 0x000fc60000000000 */
[----:B------:R-:W4:Y:S01]  /*10a50*/  LDSM.16.M88.4 R20, [R148+0x4800] ;  /* 0x004800009414783b */ /* 0x000f220000000200 */
[----:B------:R-:W-:Y:S02]  /*10a60*/  I2FP.F32.S32 R6, R7 ;  /* 0x0000000700067245 */ /* 0x000fe40000201400 */
[CC--:B------:R-:W-:Y:S01]  /*10a70*/  ISETP.GE.AND P1, PT, R7.reuse, R54.reuse, PT ;  /* 0x000000360700720c */ /* 0x0c0fe20003f26270 */
[----:B------:R-:W4:Y:S01]  /*10a80*/  LDSM.16.M88.4 R80, [R148+0x3000] ;  /* 0x003000009450783b */ /* 0x000f220000000200 */
[-C--:B------:R-:W-:Y:S01]  /*10a90*/  ISETP.GE.AND P0, PT, R7, R53.reuse, PT ;  /* 0x000000350700720c */ /* 0x080fe20003f06270 */
[----:B------:R-:W-:Y:S02]  /*10aa0*/  VIADD R7, R3, 0x8 ;  /* 0x0000000803077836 */ /* 0x000fe40000000000 */
[----:B------:R-:W4:Y:S03]  /*10ab0*/  LDSM.16.M88.4 R72, [R148+0x3400] ;  /* 0x003400009448783b */ /* 0x000f260000000200 */
[C---:B------:R-:W-:Y:S01]  /*10ac0*/  ISETP.GE.AND P2, PT, R7.reuse, R54, PT ;  /* 0x000000360700720c */ /* 0x040fe20003f46270 */
[----:B------:R-:W-:Y:S01]  /*10ad0*/  LDSM.16.M88.4 R104, [R147] ;  /* 0x000000009368783b */ /* 0x000fe20000000200 */
[----:B------:R-:W-:-:S02]  /*10ae0*/  ISETP.GE.AND P3, PT, R7, R53, PT ;  /* 0x000000350700720c */ /* 0x000fc40003f66270 */
[----:B------:R-:W-:Y:S01]  /*10af0*/  I2FP.F32.S32 R7, R7 ;  /* 0x0000000700077245 */ /* 0x000fe20000201400 */
[----:B-1----:R-:W1:Y:S04]  /*10b00*/  LDSM.16.M88.4 R12, [R145+0x3c00] ;  /* 0x003c0000910c783b */ /* 0x002e680000000200 */
[----:B------:R-:W1:Y:S04]  /*10b10*/  LDSM.16.M88.4 R8, [R145+0x4000] ;  /* 0x004000009108783b */ /* 0x000e680000000200 */
[----:B------:R-:W1:Y:S04]  /*10b20*/  LDSM.16.M88.4 R64, [R148+0x3800] ;  /* 0x003800009440783b */ /* 0x000e680000000200 */
[----:B------:R-:W1:Y:S01]  /*10b30*/  LDSM.16.M88.4 R100, [R148+0x4c00] ;  /* 0x004c00009464783b */ /* 0x000e620000000200 */
[C---:B-----5:R-:W-:Y:S03]  /*10b40*/  HMMA.16816.F32 R60, R128.reuse, R56, RZ ;  /* 0x00000038803c723c */ /* 0x060fe600000018ff */
[----:B------:R-:W5:Y:S03]  /*10b50*/  LDSM.16.M88.4 R88, [R145+0x4400] ;  /* 0x004400009158783b */ /* 0x000f660000000200 */
[C---:B--2---:R-:W-:Y:S01]  /*10b60*/  HMMA.16816.F32 R44, R128.reuse, R36, RZ ;  /* 0x00000024802c723c */ /* 0x044fe200000018ff */
[----:B------:R-:W2:Y:S04]  /*10b70*/  LDSM.16.M88.4 R120, [R145+0x4800] ;  /* 0x004800009178783b */ /* 0x000ea80000000200 */
[----:B------:R-:W2:Y:S01]  /*10b80*/  LDSM.16.M88.4 R96, [R145+0x3000] ;  /* 0x003000009160783b */ /* 0x000ea20000000200 */
[C---:B------:R-:W-:Y:S03]  /*10b90*/  HMMA.16816.F32 R56, R128.reuse, R58, RZ ;  /* 0x0000003a8038723c */ /* 0x040fe600000018ff */
[----:B------:R-:W2:Y:S03]  /*10ba0*/  LDSM.16.M88.4 R92, [R145+0x3400] ;  /* 0x00340000915c783b */ /* 0x000ea60000000200 */
[C---:B------:R-:W-:Y:S01]  /*10bb0*/  HMMA.16816.F32 R36, R128.reuse, R38, RZ ;  /* 0x000000268024723c */ /* 0x040fe200000018ff */
[----:B------:R-:W2:Y:S04]  /*10bc0*/  LDSM.16.M88.4 R124, [R145+0x3800] ;  /* 0x00380000917c783b */ /* 0x000ea80000000200 */
[----:B------:R-:W2:Y:S01]  /*10bd0*/  LDSM.16.M88.4 R112, [R145+0x4c00] ;  /* 0x004c00009170783b */ /* 0x000ea20000000200 */
[C---:B---3--:R-:W-:Y:S03]  /*10be0*/  HMMA.16816.F32 R32, R128.reuse, R28, RZ ;  /* 0x0000001c8020723c */ /* 0x048fe600000018ff */
[----:B------:R-:W-:Y:S03]  /*10bf0*/  LDSM.16.M88.4 R108, [R149+0x1000] ;  /* 0x00100000956c783b */ /* 0x000fe60000000200 */
[C---:B----4-:R-:W-:Y:S01]  /*10c00*/  HMMA.16816.F32 R24, R128.reuse, R20, RZ ;  /* 0x000000148018723c */ /* 0x050fe200000018ff */
        /* <DEDUP_REMOVED lines=8> */
[----:B------:R-:W-:Y:S06]  /*10c90*/  HMMA.16816.F32 R72, R128, R74, RZ ;  /* 0x0000004a8048723c */ /* 0x000fec00000018ff */
[C---:B-1----:R-:W-:Y:S06]  /*10ca0*/  HMMA.16816.F32 R60, R104.reuse, R12, R60 ;  /* 0x0000000c683c723c */ /* 0x042fec000000183c */
[C---:B------:R-:W-:Y:S01]  /*10cb0*/  HMMA.16816.F32 R56, R104.reuse, R14, R56 ;  /* 0x0000000e6838723c */ /* 0x040fe20000001838 */
[----:B------:R-:W1:Y:S05]  /*10cc0*/  LDSM.16.M88.4 R12, [R148+0x5c00] ;  /* 0x005c0000940c783b */ /* 0x000e6a0000000200 */
[C---:B------:R-:W-:Y:S06]  /*10cd0*/  HMMA.16816.F32 R44, R104.reuse, R8, R44 ;  /* 0x00000008682c723c */ /* 0x040fec000000182c */
[----:B------:R-:W-:Y:S01]  /*10ce0*/  HMMA.16816.F32 R36, R104, R10, R36 ;  /* 0x0000000a6824723c */ /* 0x000fe20000001824 */
[----:B------:R-:W3:Y:S05]  /*10cf0*/  LDSM.16.M88.4 R8, [R148+0x6000] ;  /* 0x006000009408783b */ /* 0x000eea0000000200 */
[C---:B------:R-:W-:Y:S06]  /*10d00*/  HMMA.16816.F32 R68, R128.reuse, R64, RZ ;  /* 0x000000408044723c */ /* 0x040fec00000018ff */
[C---:B------:R-:W-:Y:S06]  /*10d10*/  HMMA.16816.F32 R64, R128.reuse, R66, RZ ;  /* 0x000000428040723c */ /* 0x040fec00000018ff */
[C---:B------:R-:W-:Y:S06]  /*10d20*/  HMMA.16816.F32 R16, R128.reuse, R100, RZ ;  /* 0x000000648010723c */ /* 0x040fec00000018ff */
[----:B------:R-:W-:Y:S01]  /*10d30*/  HMMA.16816.F32 R128, R128, R102, RZ ;  /* 0x000000668080723c */ /* 0x000fe200000018ff */
[----:B------:R-:W4:Y:S05]  /*10d40*/  LDSM.16.M88.4 R100, [R148+0x5000] ;  /* 0x005000009464783b */ /* 0x000f2a0000000200 */
[C---:B-----5:R-:W-:Y:S06]  /*10d50*/  HMMA.16816.F32 R32, R104.reuse, R88, R32 ;  /* 0x000000586820723c */ /* 0x060fec0000001820 */
[C---:B------:R-:W-:Y:S01]  /*10d60*/  HMMA.16816.F32 R28, R104.reuse, R90, R28 ;  /* 0x0000005a681c723c */ /* 0x040fe2000000181c */
[----:B------:R-:W5:Y:S05]  /*10d70*/  LDSM.16.M88.4 R88, [R148+0x6400] ;  /* 0x006400009458783b */ /* 0x000f6a0000000200 */
        /* <DEDUP_REMOVED lines=13> */
[----:B------:R-:W-:Y:S01]  /*10e50*/  HMMA.16816.F32 R128, R104, R114, R128 ;  /* 0x000000726880723c */ /* 0x000fe20000001880 */
[----:B------:R-:W2:Y:S04]  /*10e60*/  LDSM.16.M88.4 R104, [R145+0x5000] ;  /* 0x005000009168783b */ /* 0x000ea80000000200 */
[----:B------:R-:W2:Y:S01]  /*10e70*/  LDSM.16.M88.4 R112, [R148+0x6c00] ;  /* 0x006c00009470783b */ /* 0x000ea20000000200 */
        /* <DEDUP_REMOVED lines=18> */
[C---:B------:R-:W-:Y:S06]  /*10fa0*/  HMMA.16816.F32 R68, R108.reuse, R92, R68 ;  /* 0x0000005c6c44723c */ /* 0x040fec0000001844 */
[----:B------:R-:W-:Y:S01]  /*10fb0*/  HMMA.16816.F32 R64, R108, R94, R64 ;  /* 0x0000005e6c40723c */ /* 0x000fe20000001840 */
[----:B------:R-:W5:Y:S05]  /*10fc0*/  LDSM.16.M88.4 R92, [R145+0x5c00] ;  /* 0x005c0000915c783b */ /* 0x000f6a0000000200 */
[----:B------:R-:W-:Y:S06]  /*10fd0*/  HMMA.16816.F32 R84, R136, R104, R84 ;  /* 0x000000688854723c */ /* 0x000fec0000001854 */
[----:B------:R-:W-:Y:S06]  /*10fe0*/  HMMA.16816.F32 R16, R108, R112, R16 ;  /* 0x000000706c10723c */ /* 0x000fec0000001810 */
[C---:B------:R-:W-:Y:S01]  /*10ff0*/  HMMA.16816.F32 R80, R136.reuse, R106, R80 ;  /* 0x0000006a8850723c */ /* 0x040fe20000001850 */
[----:B------:R-:W-:Y:S05]  /*11000*/  LDSM.16.M88.4 R104, [R148+0x7c00] ;  /* 0x007c00009468783b */ /* 0x000fea0000000200 */
[C---:B-1----:R-:W-:Y:S06]  /*11010*/  HMMA.16816.F32 R44, R136.reuse, R12, R44 ;  /* 0x0000000c882c723c */ /* 0x042fec000000182c */
[C---:B------:R-:W-:Y:S01]  /*11020*/  HMMA.16816.F32 R36, R136.reuse, R14, R36 ;  /* 0x0000000e8824723c */ /* 0x040fe20000001824 */
[----:B------:R-:W-:Y:S05]  /*11030*/  LDSM.16.M88.4 R12, [R145+0x7000] ;  /* 0x00700000910c783b */ /* 0x000fea0000000200 */
[C---:B---3--:R-:W-:Y:S06]  /*11040*/  HMMA.16816.F32 R32, R136.reuse, R8, R32 ;  /* 0x000000088820723c */ /* 0x048fec0000001820 */
[----:B------:R-:W-:Y:S01]  /*11050*/  HMMA.16816.F32 R28, R136, R10, R28 ;  /* 0x0000000a881c723c */ /* 0x000fe2000000181c */
[----:B------:R-:W1:Y:S05]  /*11060*/  LDSM.16.M88.4 R8, [R147+0x2000] ;  /* 0x002000009308783b */ /* 0x000e6a0000000200 */
[----:B------:R-:W-:Y:S01]  /*11070*/  HMMA.16816.F32 R128, R108, R114, R128 ;  /* 0x000000726c80723c */ /* 0x000fe20000001880 */
[----:B------:R-:W3:Y:S04]  /*11080*/  LDSM.16.M88.4 R112, [R148+0x7400] ;  /* 0x007400009470783b */ /* 0x000ee80000000200 */
[----:B------:R-:W3:Y:S01]  /*11090*/  LDSM.16.M88.4 R108, [R148+0x7800] ;  /* 0x00780000946c783b */ /* 0x000ee20000000200 */
[----:B--2---:R-:W-:Y:S06]  /*110a0*/  HMMA.16816.F32 R84, R124, R120, R84 ;  /* 0x000000787c54723c */ /* 0x004fec0000001854 */
[C---:B------:R-:W-:Y:S06]  /*110b0*/  HMMA.16816.F32 R76, R136.reuse, R100, R76 ;  /* 0x00000064884c723c */ /* 0x040fec000000184c */
[C---:B------:R-:W-:Y:S01]  /*110c0*/  HMMA.16816.F32 R72, R136.reuse, R102, R72 ;  /* 0x000000668848723c */ /* 0x040fe20000001848 */
[----:B------:R-:W-:Y:S05]  /*110d0*/  LDSM.16.M88.4 R100, [R148+0x8000] ;  /* 0x008000009464783b */ /* 0x000fea0000000200 */
[C---:B----4-:R-:W-:Y:S06]  /*110e0*/  HMMA.16816.F32 R68, R136.reuse, R96, R68 ;  /* 0x000000608844723c */ /* 0x050fec0000001844 */
[C---:B------:R-:W-:Y:S01]  /*110f0*/  HMMA.16816.F32 R64, R136.reuse, R98, R64 ;  /* 0x000000628840723c */ /* 0x040fe20000001840 */
[----:B------:R-:W-:Y:S05]  /*11100*/  LDSM.16.M88.4 R96, [R148+0x8400] ;  /* 0x008400009460783b */ /* 0x000fea0000000200 */
[C---:B-----5:R-:W-:Y:S06]  /*11110*/  HMMA.16816.F32 R60, R136.reuse, R92, R60 ;  /* 0x0000005c883c723c */ /* 0x060fec000000183c */
[C---:B------:R-:W-:Y:S01]  /*11120*/  HMMA.16816.F32 R56, R136.reuse, R94, R56 ;  /* 0x0000005e8838723c */ /* 0x040fe20000001838 */
[----:B------:R-:W-:Y:S05]  /*11130*/  LDSM.16.M88.4 R92, [R148+0x8800] ;  /* 0x00880000945c783b */ /* 0x000fea0000000200 */
[C---:B------:R-:W-:Y:S06]  /*11140*/  HMMA.16816.F32 R24, R136.reuse, R88, R24 ;  /* 0x000000588818723c */ /* 0x040fec0000001818 */
[C---:B------:R-:W-:Y:S01]  /*11150*/  HMMA.16816.F32 R20, R136.reuse, R90, R20 ;  /* 0x0000005a8814723c */ /* 0x040fe20000001814 */
[----:B------:R-:W2:Y:S05]  /*11160*/  LDSM.16.M88.4 R88, [R148+0x8c00] ;  /* 0x008c00009458783b */ /* 0x000eaa0000000200 */
[----:B------:R-:W-:Y:S06]  /*11170*/  HMMA.16816.F32 R16, R136, R140, R16 ;  /* 0x0000008c8810723c */ /* 0x000fec0000001810 */
[----:B------:R-:W-:Y:S06]  /*11180*/  HMMA.16816.F32 R80, R124, R122, R80 ;  /* 0x0000007a7c50723c */ /* 0x000fec0000001850 */
[----:B------:R-:W-:Y:S01]  /*11190*/  HMMA.16816.F32 R136, R136, R142, R128 ;  /* 0x0000008e8888723c */ /* 0x000fe20000001880 */
[----:B------:R-:W4:Y:S05]  /*111a0*/  LDSM.16.M88.4 R128, [R145+0x7400] ;  /* 0x007400009180783b */ /* 0x000f2a0000000200 */
[----:B-1----:R-:W-:Y:S06]  /*111b0*/  HMMA.16816.F32 R84, R8, R12, R84 ;  /* 0x0000000c0854723c */ /* 0x002fec0000001854 */
[----:B---3--:R-:W-:Y:S06]  /*111c0*/  HMMA.16816.F32 R76, R124, R112, R76 ;  /* 0x000000707c4c723c */ /* 0x008fec000000184c */
[----:B------:R-:W-:Y:S01]  /*111d0*/  HMMA.16816.F32 R80, R8, R14, R80 ;  /* 0x0000000e0850723c */ /* 0x000fe20000001850 */
[----:B------:R-:W1:Y:S05]  /*111e0*/  LDSM.16.M88.4 R12, [R145+0x7800] ;  /* 0x00780000910c783b */ /* 0x000e6a0000000200 */
[C---:B------:R-:W-:Y:S06]  /*111f0*/  HMMA.16816.F32 R72, R124.reuse, R114, R72 ;  /* 0x000000727c48723c */ /* 0x040fec0000001848 */
[CC--:B------:R-:W-:Y:S01]  /*11200*/  FFMA.FTZ R85, R0.reuse, R6.reuse, R85 ;  /* 0x0000000600557223 */ /* 0x0c0fe20000010055 */
[----:B------:R-:W-:Y:S01]  /*11210*/  FFMA.FTZ R87, R0, R6, R87 ;  /* 0x0000000600577223 */ /* 0x000fe20000010057 */
[----:B------:R-:W-:Y:S01]  /*11220*/  HMMA.16816.F32 R68, R124, R108, R68 ;  /* 0x0000006c7c44723c */ /* 0x000fe20000001844 */
[----:B------:R-:W-:-:S05]  /*11230*/  VIADD R6, R3, 0x9 ;  /* 0x0000000903067836 */ /* 0x000fca0000000000 */
[----:B--2---:R-:W-:Y:S01]  /*11240*/  HMMA.16816.F32 R16, R124, R88, R16 ;  /* 0x000000587c10723c */ /* 0x004fe20000001810 */
[----:B------:R-:W-:-:S03]  /*11250*/  ISETP.GE.AND P4, PT, R6, R54, PT ;  /* 0x000000360600720c */ /* 0x000fc60003f86270 */
[CC--:B------:R-:W-:Y:S01]  /*11260*/  FFMA.FTZ R80, R0.reuse, R7.reuse, R80 ;  /* 0x0000000700507223 */ /* 0x0c0fe20000010050 */
[----:B------:R-:W-:Y:S01]  /*11270*/  FFMA.FTZ R82, R0, R7, R82 ;  /* 0x0000000700527223 */ /* 0x000fe20000010052 */
[----:B----4-:R-:W-:Y:S01]  /*11280*/  HMMA.16816.F32 R76, R8, R128, R76 ;  /* 0x00000080084c723c */ /* 0x010fe2000000184c */
[----:B------:R-:W-:Y:S01]  /*11290*/  FSEL R88, R87, -INF , !P0 ;  /* 0xff80000057587808 */ /* 0x000fe20004000000 */
[----:B------:R-:W-:Y:S01]  /*112a0*/  VIADD R7, R3, 0x10 ;  /* 0x0000001003077836 */ /* 0x000fe20000000000 */
[----:B------:R-:W-:Y:S02]  /*112b0*/  ISETP.GE.AND P0, PT, R6, R53, PT ;  /* 0x000000350600720c */ /* 0x000fe40003f06270 */
[----:B------:R-:W-:Y:S01]  /*112c0*/  I2FP.F32.S32 R6, R6 ;  /* 0x0000000600067245 */ /* 0x000fe20000201400 */
[C---:B------:R-:W-:Y:S06]  /*112d0*/  HMMA.16816.F32 R56, R124.reuse, R106, R56 ;  /* 0x0000006a7c38723c */ /* 0x040fec0000001838 */
[----:B------:R-:W-:Y:S01]  /*112e0*/  HMMA.16816.F32 R36, R124, R102, R36 ;  /* 0x000000667c24723c */ /* 0x000fe20000001824 */
[----:B------:R-:W-:-:S02]  /*112f0*/  FSEL R106, R80, -INF , !P2 ;  /* 0xff800000506a7808 */ /* 0x000fc40005000000 */
[----:B------:R-:W-:-:S03]  /*11300*/  ISETP.GE.AND P2, PT, R7, R54, PT ;  /* 0x000000360700720c */ /* 0x000fc60003f46270 */
[----:B------:R-:W-:Y:S01]  /*11310*/  HMMA.16816.F32 R32, R124, R96, R32 ;  /* 0x000000607c20723c */ /* 0x000fe20000001820 */
[----:B------:R-:W-:-:S05]  /*11320*/  FFMA.FTZ R102, R0, R6, R81 ;  /* 0x0000000600667223 */ /* 0x000fca0000010051 */
[----:B------:R-:W-:Y:S01]  /*11330*/  HMMA.16816.F32 R20, R124, R94, R20 ;  /* 0x0000005e7c14723c */ /* 0x000fe20000001814 */
[----:B------:R-:W-:Y:S02]  /*11340*/  FSEL R96, R82, -INF , !P3 ;  /* 0xff80000052607808 */ /* 0x000fe40005800000 */
[----:B------:R-:W-:-:S03]  /*11350*/  FSEL R102, R102, -INF , !P4 ;  /* 0xff80000066667808 */ /* 0x000fc60006000000 */
[----:B------:R-:W-:Y:S01]  /*11360*/  HMMA.16816.F32 R64, R124, R110, R64 ;  /* 0x0000006e7c40723c */ /* 0x000fe20000001840 */
[----:B------:R-:W-:Y:S01]  /*11370*/  FFMA.FTZ R94, R0, R6, R83 ;  /* 0x00000006005e7223 */ /* 0x000fe20000010053 */
[----:B------:R-:W-:Y:S01]  /*11380*/  VIADD R6, R3, 0x11 ;  /* 0x0000001103067836 */ /* 0x000fe20000000000 */
[----:B------:R-:W2:Y:S03]  /*11390*/  LDSM.16.M88.4 R80, [R145+0x7c00] ;  /* 0x007c00009150783b */ /* 0x000ea60000000200 */
[----:B------:R-:W-:Y:S01]  /*113a0*/  HMMA.16816.F32 R72, R8, R130, R72 ;  /* 0x000000820848723c */ /* 0x000fe20000001848 */
[----:B------:R-:W-:Y:S02]  /*113b0*/  FSEL R94, R94, -INF , !P0 ;  /* 0xff8000005e5e7808 */ /* 0x000fe40004000000 */
[C---:B------:R-:W-:Y:S02]  /*113c0*/  ISETP.GE.AND P3, PT, R6.reuse, R54, PT ;  /* 0x000000360600720c */ /* 0x040fe40003f66270 */
[----:B------:R-:W-:Y:S01]  /*113d0*/  ISETP.GE.AND P0, PT, R6, R53, PT ;  /* 0x000000350600720c */ /* 0x000fe20003f06270 */
[----:B------:R-:W-:Y:S01]  /*113e0*/  HMMA.16816.F32 R28, R124, R98, R28 ;  /* 0x000000627c1c723c */ /* 0x000fe2000000181c */
[----:B------:R-:W-:-:S05]  /*113f0*/  I2FP.F32.S32 R6, R6 ;  /* 0x0000000600067245 */ /* 0x000fca0000201400 */
[----:B-1----:R-:W-:Y:S01]  /*11400*/  HMMA.16816.F32 R68, R8, R12, R68 ;  /* 0x0000000c0844723c */ /* 0x002fe20000001844 */
[----:B------:R-:W-:Y:S01]  /*11410*/  FSEL R98, R85, -INF , !P1 ;  /* 0xff80000055627808 */ /* 0x000fe20004800000 */
[CC--:B------:R-:W-:Y:S01]  /*11420*/  FFMA.FTZ R77, R0.reuse, R6.reuse, R77 ;  /* 0x00000006004d7223 */ /* 0x0c0fe2000001004d */
[----:B------:R-:W-:Y:S01]  /*11430*/  ISETP.GE.AND P1, PT, R7, R53, PT ;  /* 0x000000350700720c */ /* 0x000fe20003f26270 */
[C---:B------:R-:W-:Y:S01]  /*11440*/  FFMA.FTZ R79, R0.reuse, R6, R79 ;  /* 0x00000006004f7223 */ /* 0x040fe2000001004f */
[----:B------:R-:W-:Y:S01]  /*11450*/  I2FP.F32.S32 R7, R7 ;  /* 0x0000000700077245 */ /* 0x000fe20000201400 */
[C---:B------:R-:W-:Y:S01]  /*11460*/  HMMA.16816.F32 R60, R124.reuse, R104, R60 ;  /* 0x000000687c3c723c */ /* 0x040fe2000000183c */
[----:B------:R-:W-:Y:S01]  /*11470*/  VIADD R6, R3, 0x19 ;  /* 0x0000001903067836 */ /* 0x000fe20000000000 */
[----:B------:R-:W-:Y:S02]  /*11480*/  FSEL R108, R77, -INF , !P3 ;  /* 0xff8000004d6c7808 */ /* 0x000fe40005800000 */
[CC--:B------:R-:W-:Y:S01]  /*11490*/  FFMA.FTZ R76, R0.reuse, R7.reuse, R76 ;  /* 0x00000007004c7223 */ /* 0x0c0fe2000001004c */
[----:B------:R-:W-:Y:S01]  /*114a0*/  FFMA.FTZ R78, R0, R7, R78 ;  /* 0x00000007004e7223 */ /* 0x000fe2000001004e */
[----:B------:R-:W-:Y:S01]  /*114b0*/  VIADD R7, R3, 0x18 ;  /* 0x0000001803077836 */ /* 0x000fe20000000000 */
[----:B------:R-:W-:Y:S01]  /*114c0*/  HMMA.16816.F32 R24, R124, R92, R24 ;  /* 0x0000005c7c18723c */ /* 0x000fe20000001818 */
[----:B------:R-:W-:-:S02]  /*114d0*/  ISETP.GE.AND P3, PT, R6, R54, PT ;  /* 0x000000360600720c */ /* 0x000fc40003f66270 */
[----:B------:R-:W-:Y:S02]  /*114e0*/  FSEL R110, R76, -INF , !P2 ;  /* 0xff8000004c6e7808 */ /* 0x000fe40005000000 */
[C---:B------:R-:W-:Y:S01]  /*114f0*/  ISETP.GE.AND P2, PT, R7.reuse, R54, PT ;  /* 0x000000360700720c */ /* 0x040fe20003f46270 */
[----:B------:R-:W-:Y:S01]  /*11500*/  HMMA.16816.F32 R136, R124, R90, R136 ;  /* 0x0000005a7c88723c */ /* 0x000fe20000001888 */
[----:B------:R-:W-:Y:S02]  /*11510*/  FSEL R92, R78, -INF , !P1 ;  /* 0xff8000004e5c7808 */ /* 0x000fe40004800000 */
[----:B------:R-:W-:Y:S02]  /*11520*/  ISETP.GE.AND P1, PT, R7, R53, PT ;  /* 0x000000350700720c */ /* 0x000fe40003f26270 */
[----:B------:R-:W-:Y:S01]  /*11530*/  I2FP.F32.S32 R7, R7 ;  /* 0x0000000700077245 */ /* 0x000fe20000201400 */
[----:B------:R-:W-:Y:S01]  /*11540*/  HMMA.16816.F32 R64, R8, R14, R64 ;  /* 0x0000000e0840723c */ /* 0x000fe20000001840 */
[----:B------:R-:W-:Y:S01]  /*11550*/  FSEL R90, R79, -INF , !P0 ;  /* 0xff8000004f5a7808 */ /* 0x000fe20004000000 */
[----:B------:R-:W1:Y:S01]  /*11560*/  LDSM.16.M88.4 R12, [R145+0x8000] ;  /* 0x00800000910c783b */ /* 0x000e620000000200 */
[----:B------:R-:W-:Y:S01]  /*11570*/  ISETP.GE.AND P0, PT, R6, R53, PT ;  /* 0x000000350600720c */ /* 0x000fe20003f06270 */
[CC--:B------:R-:W-:Y:S01]  /*11580*/  FFMA.FTZ R72, R0.reuse, R7.reuse, R72 ;  /* 0x0000000700487223 */ /* 0x0c0fe20000010048 */
[----:B------:R-:W-:Y:S01]  /*11590*/  I2FP.F32.S32 R6, R6 ;  /* 0x0000000600067245 */ /* 0x000fe20000201400 */
[----:B------:R-:W-:Y:S01]  /*115a0*/  FFMA.FTZ R74, R0, R7, R74 ;  /* 0x00000007004a7223 */ /* 0x000fe2000001004a */
[C---:B------:R-:W-:Y:S01]  /*115b0*/  VIADD R7, R3.reuse, 0x20 ;  /* 0x0000002003077836 */ /* 0x040fe20000000000 */
[----:B------:R-:W-:Y:S01]  /*115c0*/  HMMA.16816.F32 R44, R124, R100, R44 ;  /* 0x000000647c2c723c */ /* 0x000fe2000000182c */
[----:B------:R-:W-:Y:S01]  /*115d0*/  FSEL R104, R72, -INF , !P2 ;  /* 0xff80000048687808 */ /* 0x000fe20005000000 */
[CC--:B------:R-:W-:Y:S01]  /*115e0*/  FFMA.FTZ R73, R0.reuse, R6.reuse, R73 ;  /* 0x0000000600497223 */ /* 0x0c0fe20000010049 */
[----:B------:R-:W-:Y:S01]  /*115f0*/  FFMA.FTZ R75, R0, R6, R75 ;  /* 0x00000006004b7223 */ /* 0x000fe2000001004b */
[----:B------:R-:W-:Y:S01]  /*11600*/  FSEL R78, R74, -INF , !P1 ;  /* 0xff8000004a4e7808 */ /* 0x000fe20004800000 */
[----:B------:R-:W-:Y:S01]  /*11610*/  VIADD R6, R3, 0x21 ;  /* 0x0000002103067836 */ /* 0x000fe20000000000 */
[C---:B------:R-:W-:Y:S01]  /*11620*/  ISETP.GE.AND P2, PT, R7.reuse, R54, PT ;  /* 0x000000360700720c */ /* 0x040fe20003f46270 */
[----:B--2---:R-:W-:Y:S01]  /*11630*/  HMMA.16816.F32 R60, R8, R80, R60 ;  /* 0x00000050083c723c */ /* 0x004fe2000000183c */
[----:B------:R-:W-:-:S02]  /*11640*/  ISETP.GE.AND P1, PT, R7, R53, PT ;  /* 0x000000350700720c */ /* 0x000fc40003f26270 */
[----:B------:R-:W-:Y:S02]  /*11650*/  I2FP.F32.S32 R7, R7 ;  /* 0x0000000700077245 */ /* 0x000fe40000201400 */
[----:B------:R-:W-:Y:S01]  /*11660*/  FSEL R100, R73, -INF , !P3 ;  /* 0xff80000049647808 */ /* 0x000fe20005800000 */
[----:B------:R-:W-:Y:S01]  /*11670*/  HMMA.16816.F32 R56, R8, R82, R56 ;  /* 0x000000520838723c */ /* 0x000fe20000001838 */
[----:B------:R-:W-:Y:S01]  /*11680*/  FSEL R76, R75, -INF , !P0 ;  /* 0xff8000004b4c7808 */ /* 0x000fe20004000000 */
[-C--:B------:R-:W-:Y:S01]  /*11690*/  FFMA.FTZ R68, R0, R7.reuse, R68 ;  /* 0x0000000700447223 */ /* 0x080fe20000010044 */
[----:B------:R-:W-:Y:S01]  /*116a0*/  ISETP.GE.AND P3, PT, R6, R54, PT ;  /* 0x000000360600720c */ /* 0x000fe20003f66270 */
[----:B------:R-:W-:Y:S01]  /*116b0*/  FFMA.FTZ R70, R0, R7, R70 ;  /* 0x0000000700467223 */ /* 0x000fe20000010046 */
[----:B------:R-:W-:Y:S01]  /*116c0*/  ISETP.GE.AND P0, PT, R6, R53, PT ;  /* 0x000000350600720c */ /* 0x000fe20003f06270 */
[----:B------:R-:W-:Y:S01]  /*116d0*/  VIADD R7, R3, 0x28 ;  /* 0x0000002803077836 */ /* 0x000fe20000000000 */
[----:B------:R-:W-:-:S02]  /*116e0*/  I2FP.F32.S32 R6, R6 ;  /* 0x0000000600067245 */ /* 0x000fc40000201400 */
[----:B------:R-:W-:Y:S02]  /*116f0*/  FSEL R204, R68, -INF , !P2 ;  /* 0xff80000044cc7808 */ /* 0x000fe40005000000 */
[----:B------:R-:W-:Y:S01]  /*11700*/  FSEL R202, R70, -INF , !P1 ;  /* 0xff80000046ca7808 */ /* 0x000fe20004800000 */
[CC--:B------:R-:W-:Y:S01]  /*11710*/  FFMA.FTZ R69, R0.reuse, R6.reuse, R69 ;  /* 0x0000000600457223 */ /* 0x0c0fe20000010045 */
[C---:B------:R-:W-:Y:S01]  /*11720*/  FFMA.FTZ R71, R0.reuse, R6, R71 ;  /* 0x0000000600477223 */ /* 0x040fe20000010047 */
[CC--:B------:R-:W-:Y:S02]  /*11730*/  ISETP.GE.AND P2, PT, R7.reuse, R54.reuse, PT ;  /* 0x000000360700720c */ /* 0x0c0fe40003f46270 */
[----:B------:R-:W-:Y:S02]  /*11740*/  ISETP.GE.AND P1, PT, R7, R53, PT ;  /* 0x000000350700720c */ /* 0x000fe40003f26270 */
[----:B------:R-:W-:Y:S02]  /*11750*/  I2FP.F32.S32 R7, R7 ;  /* 0x0000000700077245 */ /* 0x000fe40000201400 */
[----:B------:R-:W-:Y:S01]  /*11760*/  FSEL R6, R69, -INF , !P3 ;  /* 0xff80000045067808 */ /* 0x000fe20005800000 */
[C---:B-1----:R-:W-:Y:S01]  /*11770*/  HMMA.16816.F32 R44, R8.reuse, R12, R44 ;  /* 0x0000000c082c723c */ /* 0x042fe2000000182c */
[----:B------:R-:W-:Y:S01]  /*11780*/  FSEL R200, R71, -INF , !P0 ;  /* 0xff80000047c87808 */ /* 0x000fe20004000000 */
[-C--:B------:R-:W-:Y:S01]  /*11790*/  FFMA.FTZ R64, R0, R7.reuse, R64 ;  /* 0x0000000700407223 */ /* 0x080fe20000010040 */
[----:B------:R-:W-:Y:S01]  /*117a0*/  ISETP.GE.AND P3, PT, R40, R54, PT ;  /* 0x000000362800720c */ /* 0x000fe20003f66270 */
[----:B------:R-:W-:Y:S01]  /*117b0*/  FFMA.FTZ R66, R0, R7, R66 ;  /* 0x0000000700427223 */ /* 0x000fe20000010042 */
[----:B------:R-:W-:Y:S01]  /*117c0*/  ISETP.GE.AND P0, PT, R40, R53, PT ;  /* 0x000000352800720c */ /* 0x000fe20003f06270 */
[C---:B------:R-:W-:Y:S01]  /*117d0*/  VIADD R7, R3.reuse, 0x30 ;  /* 0x0000003003077836 */ /* 0x040fe20000000000 */
[----:B------:R-:W-:Y:S01]  /*117e0*/  I2FP.F32.S32 R40, R40 ;  /* 0x0000002800287245 */ /* 0x000fe20000201400 */
[C---:B------:R-:W-:Y:S01]  /*117f0*/  VIADD R12, R3.reuse, 0x39 ;  /* 0x00000039030c7836 */ /* 0x040fe20000000000 */
[----:B------:R-:W-:Y:S01]  /*11800*/  FSEL R210, R64, -INF , !P2 ;  /* 0xff80000040d27808 */ /* 0x000fe20005000000 */
[----:B------:R-:W-:Y:S01]  /*11810*/  HMMA.16816.F32 R36, R8, R14, R36 ;  /* 0x0000000e0824723c */ /* 0x000fe20000001824 */
[----:B------:R-:W-:Y:S01]  /*11820*/  FSEL R206, R66, -INF , !P1 ;  /* 0xff80000042ce7808 */ /* 0x000fe20004800000 */
[CC--:B------:R-:W-:Y:S01]  /*11830*/  FFMA.FTZ R208, R0.reuse, R40.reuse, R65 ;  /* 0x0000002800d07223 */ /* 0x0c0fe20000010041 */
[----:B------:R-:W-:Y:S01]  /*11840*/  FFMA.FTZ R198, R0, R40, R67 ;  /* 0x0000002800c67223 */ /* 0x000fe20000010043 */
[----:B------:R-:W-:Y:S01]  /*11850*/  VIADD R40, R3, 0x31 ;  /* 0x0000003103287836 */ /* 0x000fe20000000000 */
[----:B------:R-:W1:Y:S01]  /*11860*/  LDSM.16.M88.4 R64, [R145+0x8400] ;  /* 0x008400009140783b */ /* 0x000e620000000200 */
[----:B------:R-:W-:-:S02]  /*11870*/  ISETP.GE.AND P2, PT, R7, R54, PT ;  /* 0x000000360700720c */ /* 0x000fc40003f46270 */
[----:B------:R-:W-:Y:S02]  /*11880*/  ISETP.GE.AND P1, PT, R7, R53, PT ;  /* 0x000000350700720c */ /* 0x000fe40003f26270 */
[----:B------:R-:W-:Y:S02]  /*11890*/  FSEL R208, R208, -INF , !P3 ;  /* 0xff800000d0d07808 */ /* 0x000fe40005800000 */
[----:B------:R-:W-:Y:S02]  /*118a0*/  FSEL R198, R198, -INF , !P0 ;  /* 0xff800000c6c67808 */ /* 0x000fe40004000000 */
[----:B------:R-:W-:Y:S02]  /*118b0*/  I2FP.F32.S32 R7, R7 ;  /* 0x0000000700077245 */ /* 0x000fe40000201400 */
[C---:B------:R-:W-:Y:S02]  /*118c0*/  ISETP.GE.AND P3, PT, R40.reuse, R54, PT ;  /* 0x000000362800720c */ /* 0x040fe40003f66270 */
[----:B------:R-:W-:Y:S01]  /*118d0*/  ISETP.GE.AND P0, PT, R40, R53, PT ;  /* 0x000000352800720c */ /* 0x000fe20003f06270 */
[CC--:B------:R-:W-:Y:S01]  /*118e0*/  FFMA.FTZ R190, R0.reuse, R7.reuse, R60 ;  /* 0x0000000700be7223 */ /* 0x0c0fe2000001003c */
[----:B------:R-:W-:Y:S01]  /*118f0*/  I2FP.F32.S32 R40, R40 ;  /* 0x0000002800287245 */ /* 0x000fe20000201400 */
[----:B------:R-:W-:Y:S01]  /*11900*/  FFMA.FTZ R128, R0, R7, R62 ;  /* 0x0000000700807223 */ /* 0x000fe2000001003e */
[----:B------:R-:W-:-:S02]  /*11910*/  VIADD R7, R3, 0x38 ;  /* 0x0000003803077836 */ /* 0x000fc40000000000 */
[----:B------:R-:W-:Y:S01]  /*11920*/  FSEL R190, R190, -INF , !P2 ;  /* 0xff800000bebe7808 */ /* 0x000fe20005000000 */
[CC--:B------:R-:W-:Y:S01]  /*11930*/  FFMA.FTZ R60, R0.reuse, R40.reuse, R61 ;  /* 0x00000028003c7223 */ /* 0x0c0fe2000001003d */
[----:B------:R-:W-:Y:S01]  /*11940*/  FFMA.FTZ R62, R0, R40, R63 ;  /* 0x00000028003e7223 */ /* 0x000fe2000001003f */
[----:B------:R-:W-:Y:S01]  /*11950*/  FSEL R128, R128, -INF , !P1 ;  /* 0xff80000080807808 */ /* 0x000fe20004800000 */
[----:B------:R-:W-:Y:S01]  /*11960*/  VIADD R40, R3, 0x41 ;  /* 0x0000004103287836 */ /* 0x000fe20000000000 */
[-C--:B------:R-:W-:Y:S02]  /*11970*/  ISETP.GE.AND P2, PT, R7, R54.reuse, PT ;  /* 0x000000360700720c */ /* 0x080fe40003f46270 */
[----:B------:R-:W-:Y:S02]  /*11980*/  FSEL R60, R60, -INF , !P3 ;  /* 0xff8000003c3c7808 */ /* 0x000fe40005800000 */
[----:B------:R-:W-:Y:S02]  /*11990*/  FSEL R62, R62, -INF , !P0 ;  /* 0xff8000003e3e7808 */ /* 0x000fe40004000000 */
[----:B------:R-:W-:-:S02]  /*119a0*/  ISETP.GE.AND P3, PT, R12, R54, PT ;  /* 0x000000360c00720c */ /* 0x000fc40003f66270 */
[-C--:B------:R-:W-:Y:S02]  /*119b0*/  ISETP.GE.AND P0, PT, R12, R53.reuse, PT ;  /* 0x000000350c00720c */ /* 0x080fe40003f06270 */
[----:B------:R-:W-:Y:S02]  /*119c0*/  I2FP.F32.S32 R12, R12 ;  /* 0x0000000c000c7245 */ /* 0x000fe40000201400 */
[----:B------:R-:W-:Y:S02]  /*119d0*/  ISETP.GE.AND P1, PT, R7, R53, PT ;  /* 0x000000350700720c */ /* 0x000fe40003f26270 */
[----:B------:R-:W-:Y:S01]  /*119e0*/  I2FP.F32.S32 R7, R7 ;  /* 0x0000000700077245 */ /* 0x000fe20000201400 */
[CC--:B------:R-:W-:Y:S01]  /*119f0*/  FFMA.FTZ R57, R0.reuse, R12.reuse, R57 ;  /* 0x0000000c00397223 */ /* 0x0c0fe20000010039 */
[C---:B------:R-:W-:Y:S01]  /*11a00*/  FFMA.FTZ R59, R0.reuse, R12, R59 ;  /* 0x0000000c003b7223 */ /* 0x040fe2000001003b */
[C---:B-1----:R-:W-:Y:S01]  /*11a10*/  HMMA.16816.F32 R32, R8.reuse, R64, R32 ;  /* 0x000000400820723c */ /* 0x042fe20000001820 */
[----:B------:R-:W1:Y:S01]  /*11a20*/  LDSM.16.M88.4 R12, [R145+0x8800] ;  /* 0x00880000910c783b */ /* 0x000e620000000200 */
[CC--:B------:R-:W-:Y:S01]  /*11a30*/  FFMA.FTZ R56, R0.reuse, R7.reuse, R56 ;  /* 0x0000000700387223 */ /* 0x0c0fe20000010038 */
[----:B------:R-:W-:Y:S01]  /*11a40*/  FFMA.FTZ R58, R0, R7, R58 ;  /* 0x00000007003a7223 */ /* 0x000fe2000001003a */
[----:B------:R-:W-:Y:S01]  /*11a50*/  VIADD R7, R3, 0x40 ;  /* 0x0000004003077836 */ /* 0x000fe20000000000 */
[----:B------:R-:W-:Y:S01]  /*11a60*/  FSEL R194, R57, -INF , !P3 ;  /* 0xff80000039c27808 */ /* 0x000fe20005800000 */
[----:B------:R-:W-:Y:S01]  /*11a70*/  HMMA.16816.F32 R64, R8, R66, R28 ;  /* 0x000000420840723c */ /* 0x000fe2000000181c */
[----:B------:R-:W-:Y:S01]  /*11a80*/  FSEL R196, R56, -INF , !P2 ;  /* 0xff80000038c47808 */ /* 0x000fe20005000000 */
[----:B------:R-:W2:Y:S01]  /*11a90*/  LDSM.16.M88.4 R28, [R145+0x8c00] ;  /* 0x008c0000911c783b */ /* 0x000ea20000000200 */
[----:B------:R-:W-:Y:S01]  /*11aa0*/  FSEL R192, R58, -INF , !P1 ;  /* 0xff8000003ac07808 */ /* 0x000fe20004800000 */
[----:B------:R-:W-:-:S04]  /*11ab0*/  DEPBAR.LE SB0, 0x0 ;  /* 0x000080000000791a */ /* 0x000fc80000000000 */
[CC--:B------:R-:W-:Y:S01]  /*11ac0*/  ISETP.GE.AND P2, PT, R7.reuse, R54.reuse, PT ;  /* 0x000000360700720c */ /* 0x0c0fe20003f46270 */
[----:B------:R-:W-:Y:S01]  /*11ad0*/  BAR.SYNC.DEFER_BLOCKING 0x0 ;  /* 0x0000000000007b1d */ /* 0x000fe20000010000 */
[----:B------:R-:W-:Y:S02]  /*11ae0*/  ISETP.GE.AND P1, PT, R7, R53, PT ;  /* 0x000000350700720c */ /* 0x000fe40003f26270 */
[----:B------:R-:W-:Y:S02]  /*11af0*/  I2FP.F32.S32 R7, R7 ;  /* 0x0000000700077245 */ /* 0x000fe40000201400 */
[----:B------:R-:W-:Y:S02]  /*11b00*/  FSEL R188, R59, -INF , !P0 ;  /* 0xff8000003bbc7808 */ /* 0x000fe40004000000 */
[----:B------:R-:W-:Y:S01]  /*11b10*/  ISETP.GE.AND P3, PT, R40, R54, PT ;  /* 0x000000362800720c */ /* 0x000fe20003f66270 */
[----:B------:R-:W-:Y:S01]  /*11b20*/  FFMA.FTZ R44, R0, R7, R44 ;  /* 0x00000007002c7223 */ /* 0x000fe2000001002c */
[----:B------:R-:W-:Y:S01]  /*11b30*/  ISETP.GE.AND P0, PT, R40, R53, PT ;  /* 0x000000352800720c */ /* 0x000fe20003f06270 */
[----:B------:R-:W-:Y:S01]  /*11b40*/  FFMA.FTZ R46, R0, R7, R46 ;  /* 0x00000007002e7223 */ /* 0x000fe2000001002e */
[----:B------:R-:W-:Y:S01]  /*11b50*/  I2FP.F32.S32 R40, R40 ;  /* 0x0000002800287245 */ /* 0x000fe20000201400 */
[----:B------:R-:W-:Y:S01]  /*11b60*/  VIADD R7, R3, 0x48 ;  /* 0x0000004803077836 */ /* 0x000fe20000000000 */
[----:B------:R-:W-:-:S02]  /*11b70*/  FSEL R180, R44, -INF , !P2 ;  /* 0xff8000002cb47808 */ /* 0x000fc40005000000 */
[----:B------:R-:W-:Y:S01]  /*11b80*/  FSEL R176, R46, -INF , !P1 ;  /* 0xff8000002eb07808 */ /* 0x000fe20004800000 */
[CC--:B------:R-:W-:Y:S01]  /*11b90*/  FFMA.FTZ R45, R0.reuse, R40.reuse, R45 ;  /* 0x00000028002d7223 */ /* 0x0c0fe2000001002d */
[C---:B------:R-:W-:Y:S01]  /*11ba0*/  FFMA.FTZ R47, R0.reuse, R40, R47 ;  /* 0x00000028002f7223 */ /* 0x040fe2000001002f */
[----:B------:R-:W-:Y:S01]  /*11bb0*/  VIADD R40, R3, 0x49 ;  /* 0x0000004903287836 */ /* 0x000fe20000000000 */
        /* <DEDUP_REMOVED lines=9> */
[-C--:B------:R-:W-:Y:S01]  /*11c50*/  ISETP.GE.AND P0, PT, R40, R53.reuse, PT ;  /* 0x000000352800720c */ /* 0x080fe20003f06270 */
[C---:B------:R-:W-:Y:S01]  /*11c60*/  VIADD R7, R3.reuse, 0x50 ;  /* 0x0000005003077836 */ /* 0x040fe20000000000 */
[----:B------:R-:W-:Y:S01]  /*11c70*/  I2FP.F32.S32 R40, R40 ;  /* 0x0000002800287245 */ /* 0x000fe20000201400 */
[C---:B------:R-:W-:Y:S01]  /*11c80*/  VIADD R36, R3.reuse, 0x51 ;  /* 0x0000005103247836 */ /* 0x040fe20000000000 */
[----:B------:R-:W-:Y:S01]  /*11c90*/  FSEL R186, R186, -INF , !P2 ;  /* 0xff800000baba7808 */ /* 0x000fe20005000000 */
[----:B------:R-:W-:Y:S01]  /*11ca0*/  VIADD R12, R3, 0x59 ;  /* 0x00000059030c7836 */ /* 0x000fe20000000000 */
[----:B------:R-:W-:Y:S01]  /*11cb0*/  FSEL R182, R38, -INF , !P1 ;  /* 0xff80000026b67808 */ /* 0x000fe20004800000 */
[CC--:B------:R-:W-:Y:S01]  /*11cc0*/  FFMA.FTZ R37, R0.reuse, R40.reuse, R37 ;  /* 0x0000002800257223 */ /* 0x0c0fe20000010025 */
[----:B------:R-:W-:Y:S01]  /*11cd0*/  FFMA.FTZ R39, R0, R40, R39 ;  /* 0x0000002800277223 */ /* 0x000fe20000010027 */
[C---:B------:R-:W-:Y:S01]  /*11ce0*/  ISETP.GE.AND P2, PT, R7.reuse, R54, PT ;  /* 0x000000360700720c */ /* 0x040fe20003f46270 */
[----:B------:R-:W-:Y:S01]  /*11cf0*/  HMMA.16816.F32 R20, R8, R14, R20 ;  /* 0x0000000e0814723c */ /* 0x000fe20000001814 */
[----:B------:R-:W-:Y:S01]  /*11d00*/  ISETP.GE.AND P1, PT, R7, R53, PT ;  /* 0x000000350700720c */ /* 0x000fe20003f26270 */
[----:B------:R-:W-:Y:S01]  /*11d10*/  VIADD R13, R3, 0x69 ;  /* 0x00000069030d7836 */ /* 0x000fe20000000000 */
[----:B------:R-:W-:-:S02]  /*11d20*/  I2FP.F32.S32 R7, R7 ;  /* 0x0000000700077245 */ /* 0x000fc40000201400 */
[----:B------:R-:W-:Y:S01]  /*11d30*/  FSEL R184, R37, -INF , !P3 ;  /* 0xff80000025b87808 */ /* 0x000fe20005800000 */
[C---:B--2---:R-:W-:Y:S01]  /*11d40*/  HMMA.16816.F32 R16, R8.reuse, R28, R16 ;  /* 0x0000001c0810723c */ /* 0x044fe20000001810 */
[----:B------:R-:W-:Y:S01]  /*11d50*/  FSEL R172, R39, -INF , !P0 ;  /* 0xff80000027ac7808 */ /* 0x000fe20004000000 */
[-C--:B------:R-:W-:Y:S01]  /*11d60*/  FFMA.FTZ R32, R0, R7.reuse, R32 ;  /* 0x0000000700207223 */ /* 0x080fe20000010020 */
[----:B------:R-:W-:Y:S01]  /*11d70*/  ISETP.GE.AND P3, PT, R36, R54, PT ;  /* 0x000000362400720c */ /* 0x000fe20003f66270 */
[----:B------:R-:W-:Y:S01]  /*11d80*/  FFMA.FTZ R34, R0, R7, R34 ;  /* 0x0000000700227223 */ /* 0x000fe20000010022 */
[----:B------:R-:W-:Y:S01]  /*11d90*/  ISETP.GE.AND P0, PT, R36, R53, PT ;  /* 0x000000352400720c */ /* 0x000fe20003f06270 */
[----:B------:R-:W-:Y:S01]  /*11da0*/  VIADD R7, R3, 0x58 ;  /* 0x0000005803077836 */ /* 0x000fe20000000000 */
[----:B------:R-:W-:Y:S01]  /*11db0*/  I2FP.F32.S32 R36, R36 ;  /* 0x0000002400247245 */ /* 0x000fe20000201400 */
[----:B------:R-:W-:Y:S01]  /*11dc0*/  HMMA.16816.F32 R136, R8, R30, R136 ;  /* 0x0000001e0888723c */ /* 0x000fe20000001888 */
[----:B------:R-:W-:-:S02]  /*11dd0*/  FSEL R126, R32, -INF , !P2 ;  /* 0xff800000207e7808 */ /* 0x000fc40005000000 */
[----:B------:R-:W-:Y:S01]  /*11de0*/  FSEL R122, R34, -INF , !P1 ;  /* 0xff800000227a7808 */ /* 0x000fe20004800000 */
[CC--:B------:R-:W-:Y:S01]  /*11df0*/  FFMA.FTZ R33, R0.reuse, R36.reuse, R33 ;  /* 0x0000002400217223 */ /* 0x0c0fe20000010021 */
[C---:B------:R-:W-:Y:S01]  /*11e00*/  FFMA.FTZ R35, R0.reuse, R36, R35 ;  /* 0x0000002400237223 */ /* 0x040fe20000010023 */
[-C--:B------:R-:W-:Y:S01]  /*11e10*/  ISETP.GE.AND P2, PT, R7, R54.reuse, PT ;  /* 0x000000360700720c */ /* 0x080fe20003f46270 */
[----:B------:R-:W-:Y:S01]  /*11e20*/  VIADD R9, R3, 0x70 ;  /* 0x0000007003097836 */ /* 0x000fe20000000000 */
[----:B------:R-:W-:Y:S02]  /*11e30*/  ISETP.GE.AND P1, PT, R7, R53, PT ;  /* 0x000000350700720c */ /* 0x000fe40003f26270 */
[----:B------:R-:W-:Y:S02]  /*11e40*/  I2FP.F32.S32 R7, R7 ;  /* 0x0000000700077245 */ /* 0x000fe40000201400 */
[----:B------:R-:W-:Y:S02]  /*11e50*/  FSEL R124, R33, -INF , !P3 ;  /* 0xff800000217c7808 */ /* 0x000fe40005800000 */
        /* <DEDUP_REMOVED lines=10> */
[----:B------:R-:W-:Y:S01]  /*11f00*/  FFMA.FTZ R66, R0, R12, R67 ;  /* 0x0000000c00427223 */ /* 0x000fe20000010043 */
[----:B------:R-:W-:Y:S01]  /*11f10*/  VIADD R12, R3, 0x61 ;  /* 0x00000061030c7836 */ /* 0x000fe20000000000 */
[C---:B------:R-:W-:Y:S02]  /*11f20*/  ISETP.GE.AND P2, PT, R7.reuse, R54, PT ;  /* 0x000000360700720c */ /* 0x040fe40003f46270 */
[----:B------:R-:W-:Y:S02]  /*11f30*/  ISETP.GE.AND P1, PT, R7, R53, PT ;  /* 0x000000350700720c */ /* 0x000fe40003f26270 */
[----:B------:R-:W-:-:S02]  /*11f40*/  I2FP.F32.S32 R7, R7 ;  /* 0x0000000700077245 */ /* 0x000fc40000201400 */
[----:B------:R-:W-:Y:S02]  /*11f50*/  FSEL R66, R66, -INF , !P0 ;  /* 0xff80000042427808 */ /* 0x000fe40004000000 */
[----:B------:R-:W-:Y:S01]  /*11f60*/  ISETP.GE.AND P4, PT, R12, R54, PT ;  /* 0x000000360c00720c */ /* 0x000fe20003f86270 */
[----:B------:R-:W-:Y:S01]  /*11f70*/  FFMA.FTZ R14, R0, R7, R24 ;  /* 0x00000007000e7223 */ /* 0x000fe20000010018 */
[----:B------:R-:W-:Y:S01]  /*11f80*/  ISETP.GE.AND P0, PT, R12, R53, PT ;  /* 0x000000350c00720c */ /* 0x000fe20003f06270 */
[C---:B------:R-:W-:Y:S01]  /*11f90*/  FFMA.FTZ R15, R0.reuse, R7, R26 ;  /* 0x00000007000f7223 */ /* 0x040fe2000001001a */
[----:B------:R-:W-:Y:S01]  /*11fa0*/  I2FP.F32.S32 R12, R12 ;  /* 0x0000000c000c7245 */ /* 0x000fe20000201400 */
[----:B------:R-:W-:Y:S01]  /*11fb0*/  VIADD R7, R3, 0x68 ;  /* 0x0000006803077836 */ /* 0x000fe20000000000 */
[----:B------:R-:W-:Y:S02]  /*11fc0*/  FSEL R134, R65, -INF , !P3 ;  /* 0xff80000041867808 */ /* 0x000fe40005800000 */
[----:B------:R-:W-:Y:S01]  /*11fd0*/  ISETP.GE.AND P6, PT, R13, R54, PT ;  /* 0x000000360d00720c */ /* 0x000fe20003fc6270 */
[-C--:B------:R-:W-:Y:S01]  /*11fe0*/  FFMA.FTZ R24, R0, R12.reuse, R27 ;  /* 0x0000000c00187223 */ /* 0x080fe2000001001b */
[----:B------:R-:W-:Y:S01]  /*11ff0*/  FSEL R27, R14, -INF , !P2 ;  /* 0xff8000000e1b7808 */ /* 0x000fe20005000000 */
[----:B------:R-:W-:Y:S01]  /*12000*/  FFMA.FTZ R26, R0, R12, R25 ;  /* 0x0000000c001a7223 */ /* 0x000fe20000010019 */
[----:B------:R-:W-:-:S02]  /*12010*/  ISETP.GE.AND P3, PT, R7, R54, PT ;  /* 0x000000360700720c */ /* 0x000fc40003f66270 */
[----:B------:R-:W-:Y:S02]  /*12020*/  ISETP.GE.AND P2, PT, R7, R53, PT ;  /* 0x000000350700720c */ /* 0x000fe40003f46270 */
[----:B------:R-:W-:Y:S02]  /*12030*/  I2FP.F32.S32 R7, R7 ;  /* 0x0000000700077245 */ /* 0x000fe40000201400 */
[----:B------:R-:W-:Y:S02]  /*12040*/  FSEL R26, R26, -INF , !P4 ;  /* 0xff8000001a1a7808 */ /* 0x000fe40006000000 */
[----:B------:R-:W-:Y:S01]  /*12050*/  FSEL R24, R24, -INF , !P0 ;  /* 0xff80000018187808 */ /* 0x000fe20004000000 */
[CC--:B------:R-:W-:Y:S01]  /*12060*/  FFMA.FTZ R20, R0.reuse, R7.reuse, R20 ;  /* 0x0000000700147223 */ /* 0x0c0fe20000010014 */
[----:B------:R-:W-:Y:S01]  /*12070*/  FFMA.FTZ R22, R0, R7, R22 ;  /* 0x0000000700167223 */ /* 0x000fe20000010016 */
[----:B------:R-:W-:Y:S01]  /*12080*/  VIADD R7, R3, 0x71 ;  /* 0x0000007103077836 */ /* 0x000fe20000000000 */
[----:B------:R-:W-:-:S02]  /*12090*/  ISETP.GE.AND P4, PT, R9, R54, PT ;  /* 0x000000360900720c */ /* 0x000fc40003f86270 */
[----:B------:R-:W-:Y:S02]  /*120a0*/  ISETP.GE.AND P0, PT, R9, R53, PT ;  /* 0x000000350900720c */ /* 0x000fe40003f06270 */
[----:B------:R-:W-:Y:S02]  /*120b0*/  I2FP.F32.S32 R9, R9 ;  /* 0x0000000900097245 */ /* 0x000fe40000201400 */
[----:B------:R-:W-:Y:S02]  /*120c0*/  FSEL R48, R20, -INF , !P3 ;  /* 0xff80000014307808 */ /* 0x000fe40005800000 */
[----:B------:R-:W-:Y:S01]  /*120d0*/  FSEL R46, R22, -INF , !P2 ;  /* 0xff800000162e7808 */ /* 0x000fe20005000000 */
[C---:B------:R-:W-:Y:S01]  /*120e0*/  FFMA.FTZ R16, R0.reuse, R9, R16 ;  /* 0x0000000900107223 */ /* 0x040fe20000010010 */
[----:B------:R-:W-:Y:S01]  /*120f0*/  I2FP.F32.S32 R12, R13 ;  /* 0x0000000d000c7245 */ /* 0x000fe20000201400 */
[C---:B------:R-:W-:Y:S01]  /*12100*/  FFMA.FTZ R18, R0.reuse, R9, R18 ;  /* 0x0000000900127223 */ /* 0x040fe20000010012 */
[----:B------:R-:W-:Y:S01]  /*12110*/  ISETP.GE.AND P3, PT, R7, R54, PT ;  /* 0x000000360700720c */ /* 0x000fe20003f66270 */
[----:B------:R-:W-:Y:S01]  /*12120*/  VIADD R9, R3, 0x78 ;  /* 0x0000007803097836 */ /* 0x000fe20000000000 */
[----:B------:R-:W-:Y:S01]  /*12130*/  I2FP.F32.S32 R8, R7 ;  /* 0x0000000700087245 */ /* 0x000fe20000201400 */
[CC--:B------:R-:W-:Y:S01]  /*12140*/  FFMA.FTZ R23, R0.reuse, R12.reuse, R23 ;  /* 0x0000000c00177223 */ /* 0x0c0fe20000010017 */
[----:B------:R-:W-:Y:S01]  /*12150*/  ISETP.GE.AND P2, PT, R7, R53, PT ;  /* 0x000000350700720c */ /* 0x000fe20003f46270 */
[C---:B------:R-:W-:Y:S01]  /*12160*/  FFMA.FTZ R21, R0.reuse, R12, R21 ;  /* 0x0000000c00157223 */ /* 0x040fe20000010015 */
[----:B------:R-:W-:Y:S01]  /*12170*/  I2FP.F32.S32 R7, R3 ;  /* 0x0000000300077245 */ /* 0x000fe20000201400 */
[CC--:B------:R-:W-:Y:S01]  /*12180*/  FFMA.FTZ R19, R0.reuse, R8.reuse, R19 ;  /* 0x0000000800137223 */ /* 0x0c0fe20000010013 */
[----:B------:R-:W-:Y:S01]  /*12190*/  FSEL R25, R15, -INF , !P1 ;  /* 0xff8000000f197808 */ /* 0x000fe20004800000 */
[C---:B------:R-:W-:Y:S01]  /*121a0*/  FFMA.FTZ R17, R0.reuse, R8, R17 ;  /* 0x0000000800117223 */ /* 0x040fe20000010011 */
[----:B------:R-:W-:Y:S01]  /*121b0*/  ISETP.GE.AND P1, PT, R13, R53, PT ;  /* 0x000000350d00720c */ /* 0x000fe20003f26270 */
[-C--:B------:R-:W-:Y:S01]  /*121c0*/  FFMA.FTZ R10, R0, R7.reuse, R84 ;  /* 0x00000007000a7223 */ /* 0x080fe20000010054 */
[----:B------:R-:W-:Y:S01]  /*121d0*/  FSEL R42, R16, -INF , !P4 ;  /* 0xff800000102a7808 */ /* 0x000fe20006000000 */
[----:B------:R-:W-:Y:S01]  /*121e0*/  FFMA.FTZ R86, R0, R7, R86 ;  /* 0x0000000700567223 */ /* 0x000fe20000010056 */
[----:B------:R-:W-:-:S02]  /*121f0*/  ISETP.GE.AND P4, PT, R3, R54, PT ;  /* 0x000000360300720c */ /* 0x000fc40003f86270 */
[----:B------:R-:W-:Y:S02]  /*12200*/  FSEL R30, R23, -INF , !P1 ;  /* 0xff800000171e7808 */ /* 0x000fe40004800000 */
[----:B------:R-:W-:Y:S02]  /*12210*/  FSEL R29, R18, -INF , !P0 ;  /* 0xff800000121d7808 */ /* 0x000fe40004000000 */
[----:B------:R-:W-:Y:S02]  /*12220*/  FSEL R28, R19, -INF , !P2 ;  /* 0xff800000131c7808 */ /* 0x000fe40005000000 */
[C---:B------:R-:W-:Y:S02]  /*12230*/  ISETP.GE.AND P1, PT, R9.reuse, R54, PT ;  /* 0x000000360900720c */ /* 0x040fe40003f26270 */
[-C--:B------:R-:W-:Y:S02]  /*12240*/  ISETP.GE.AND P0, PT, R9, R53.reuse, PT ;  /* 0x000000350900720c */ /* 0x080fe40003f06270 */
[C---:B------:R-:W-:Y:S01]  /*12250*/  ISETP.GE.AND P2, PT, R3.reuse, R53, PT ;  /* 0x000000350300720c */ /* 0x040fe20003f46270 */
[----:B------:R-:W-:Y:S01]  /*12260*/  VIADD R3, R3, 0x79 ;  /* 0x0000007903037836 */ /* 0x000fe20000000000 */
[----:B------:R-:W-:-:S02]  /*12270*/  FSEL R10, R10, -INF , !P4 ;  /* 0xff8000000a0a7808 */ /* 0x000fc40006000000 */
[----:B------:R-:W-:Y:S02]  /*12280*/  I2FP.F32.S32 R9, R9 ;  /* 0x0000000900097245 */ /* 0x000fe40000201400 */
[----:B------:R-:W-:Y:S02]  /*12290*/  ISETP.GE.AND P4, PT, R52, 0x2, PT ;  /* 0x000000023400780c */ /* 0x000fe40003f86270 */
[----:B------:R-:W-:Y:S01]  /*122a0*/  I2FP.F32.S32 R8, R3 ;  /* 0x0000000300087245 */ /* 0x000fe20000201400 */
[CC--:B------:R-:W-:Y:S01]  /*122b0*/  FFMA.FTZ R31, R0.reuse, R9.reuse, R136 ;  /* 0x00000009001f7223 */ /* 0x0c0fe20000010088 */
[C---:B------:R-:W-:Y:S01]  /*122c0*/  FFMA.FTZ R43, R0.reuse, R9, R138 ;  /* 0x00000009002b7223 */ /* 0x040fe2000001008a */
[----:B------:R-:W-:Y:S02]  /*122d0*/  FSEL R47, R21, -INF , !P6 ;  /* 0xff800000152f7808 */ /* 0x000fe40007000000 */
[CC--:B------:R-:W-:Y:S01]  /*122e0*/  FFMA.FTZ R45, R0.reuse, R8.reuse, R137 ;  /* 0x00000008002d7223 */ /* 0x0c0fe20000010089 */
[----:B------:R-:W-:Y:S01]  /*122f0*/  FSEL R31, R31, -INF , !P1 ;  /* 0xff8000001f1f7808 */ /* 0x000fe20004800000 */
[----:B------:R-:W-:Y:S01]  /*12300*/  FFMA.FTZ R44, R0, R8, R139 ;  /* 0x00000008002c7223 */ /* 0x000fe2000001008b */
[----:B------:R-:W-:-:S02]  /*12310*/  FSEL R43, R43, -INF , !P0 ;  /* 0xff8000002b2b7808 */ /* 0x000fc40004000000 */
[C---:B------:R-:W-:Y:S02]  /*12320*/  ISETP.GE.AND P1, PT, R3.reuse, R54, PT ;  /* 0x000000360300720c */ /* 0x040fe40003f26270 */
[----:B------:R-:W-:Y:S02]  /*12330*/  ISETP.GE.AND P0, PT, R3, R53, PT ;  /* 0x000000350300720c */ /* 0x000fe40003f06270 */
[----:B------:R-:W-:Y:S02]  /*12340*/  FSEL R40, R17, -INF , !P3 ;  /* 0xff80000011287808 */ /* 0x000fe40005800000 */
        /* <DEDUP_REMOVED lines=15> */
[----:B-1----:R-:W-:-:S06]  /*12440*/  VIADD R13, R13, 0xffffffe ;  /* 0x0ffffffe0d0d7836 */ /* 0x002fcc0000000000 */
[----:B------:R-:W1:Y:S02]  /*12450*/  F2I.FTZ.U32.TRUNC.NTZ R13, R13 ;  /* 0x0000000d000d7305 */ /* 0x000e64000021f000 */
[----:B-1----:R-:W-:-:S04]  /*12460*/  IMAD.MOV R3, RZ, RZ, -R13 ;  /* 0x000000ffff037224 */ /* 0x002fc800078e0a0d */
[----:B------:R-:W-:-:S04]  /*12470*/  IMAD R3, R3, R7, RZ ;  /* 0x0000000703037224 */ /* 0x000fc800078e02ff */
[----:B------:R-:W-:Y:S01]  /*12480*/  IMAD.HI.U32 R3, R13, R3, R12 ;  /* 0x000000030d037227 */ /* 0x000fe200078e000c */
[----:B------:R-:W-:Y:S02]  /*12490*/  IABS R12, R18 ;  /* 0x00000012000c7213 */ /* 0x000fe40000000000 */
[----:B------:R-:W-:-:S03]  /*124a0*/  LOP3.LUT R18, R18, R9, RZ, 0x3c, !PT ;  /* 0x0000000912127212 */ /* 0x000fc600078e3cff */
        /* <DEDUP_REMOVED lines=10> */
[----:B------:R-:W-:Y:S02]  /*12550*/  @!P1 IADD3 R11, R11, 0x1, RZ ;  /* 0x000000010b0b9810 */ /* 0x000fe40007ffe0ff */
[-C--:B------:R-:W-:Y:S02]  /*12560*/  ISETP.GE.U32.AND P2, PT, R14, R7.reuse, PT ;  /* 0x000000070e00720c */ /* 0x080fe40003f46070 */
[----:B------:R-:W-:Y:S02]  /*12570*/  ISETP.GE.U32.AND P1, PT, R12, R7, PT ;  /* 0x000000070c00720c */ /* 0x000fe40003f26070 */
[----:B------:R-:W-:Y:S02]  /*12580*/  @!P0 IADD3 R3, R3, 0x1, RZ ;  /* 0x0000000103038810 */ /* 0x000fe40007ffe0ff */
[----:B------:R-:W-:-:S07]  /*12590*/  ISETP.GE.AND P0, PT, R18, RZ, PT ;  /* 0x000000ff1200720c */ /* 0x000fce0003f06270 */
[----:B------:R-:W-:Y:S01]  /*125a0*/  @P2 VIADD R11, R11, 0x1 ;  /* 0x000000010b0b2836 */ /* 0x000fe20000000000 */
[----:B------:R-:W-:Y:S01]  /*125b0*/  ISETP.GE.AND P2, PT, R2, RZ, PT ;  /* 0x000000ff0200720c */ /* 0x000fe20003f46270 */
[----:B------:R-:W-:Y:S01]  /*125c0*/  @P1 VIADD R3, R3, 0x1 ;  /* 0x0000000103031836 */ /* 0x000fe20000000000 */
[----:B------:R-:W-:Y:S02]  /*125d0*/  ISETP.NE.AND P1, PT, R9, RZ, PT ;  /* 0x000000ff0900720c */ /* 0x000fe40003f25270 */
[----:B------:R-:W-:Y:S01]  /*125e0*/  MOV R12, R11 ;  /* 0x0000000b000c7202 */ /* 0x000fe20000000f00 */
[----:B------:R-:W-:Y:S01]  /*125f0*/  IMAD.MOV.U32 R2, RZ, RZ, R3 ;  /* 0x000000ffff027224 */ /* 0x000fe200078e0003 */
[----:B------:R-:W-:-:S03]  /*12600*/  LOP3.LUT R11, RZ, R9, RZ, 0x33, !PT ;  /* 0x00000009ff0b7212 */ /* 0x000fc600078e33ff */
[----:B------:R-:W-:-:S04]  /*12610*/  @!P0 IMAD.MOV R2, RZ, RZ, -R2 ;  /* 0x000000ffff028224 */ /* 0x000fc800078e0a02 */
[----:B------:R-:W-:-:S04]  /*12620*/  @!P2 IADD3 R12, -R12, RZ, RZ ;  /* 0x000000ff0c0ca210 */ /* 0x000fc80007ffe1ff */
[C---:B------:R-:W-:Y:S02]  /*12630*/  SEL R3, R11.reuse, R12, !P1 ;  /* 0x0000000c0b037207 */ /* 0x040fe40004800000 */
[----:B------:R-:W-:-:S03]  /*12640*/  SEL R11, R11, R2, !P1 ;  /* 0x000000020b0b7207 */ /* 0x000fc60004800000 */
[----:B------:R-:W-:-:S04]  /*12650*/  IMAD.WIDE R18, R3, 0x4, R158 ;  /* 0x0000000403127825 */ /* 0x000fc800078e029e */
[----:B------:R-:W-:Y:S01]  /*12660*/  IMAD.WIDE R16, R11, 0x4, R158 ;  /* 0x000000040b107825 */ /* 0x000fe200078e029e */
[----:B------:R-:W2:Y:S04]  /*12670*/  LDG.E R7, desc[UR6][R18.64] ;  /* 0x0000000612077981 */ /* 0x000ea8000c1e1900 */
[----:B------:R-:W2:Y:S01]  /*12680*/  LDG.E R2, desc[UR6][R16.64] ;  /* 0x0000000610027981 */ /* 0x000ea2000c1e1900 */
[----:B------:R-:W-:-:S05]  /*12690*/  IADD3 R12, R3, -R11, RZ ;  /* 0x8000000b030c7210 */ /* 0x000fca0007ffe0ff */
[----:B------:R-:W-:-:S04]  /*126a0*/  IMAD R9, R12, R9, -0x80 ;  /* 0xffffff800c097424 */ /* 0x000fc800078e0209 */
[----:B------:R-:W-:Y:S01]  /*126b0*/  IMAD.WIDE.U32 R14, R9, UR8, RZ ;  /* 0x00000008090e7c25 */ /* 0x000fe2000f8e00ff */
[----:B------:R-:W-:-:S05]  /*126c0*/  SHF.R.S32.HI R3, RZ, 0x1f, R9 ;  /* 0x0000001fff037819 */ /* 0x000fca0000011409 */
[----:B------:R-:W-:-:S04]  /*126d0*/  IMAD R12, R3, UR8, RZ ;  /* 0x00000008030c7c24 */ /* 0x000fc8000f8e02ff */
[----:B------:R-:W-:Y:S01]  /*126e0*/  IMAD R12, R9, UR9, R12 ;  /* 0x00000009090c7c24 */ /* 0x000fe2000f8e020c */
[----:B------:R-:W-:-:S04]  /*126f0*/  ULDC.64 UR8, c[0x0][0x230] ;  /* 0x00008c0000087ab9 */ /* 0x000fc80000000a00 */
        /* <DEDUP_REMOVED lines=8> */
.L_x_2383:
[----:B------:R-:W1:Y:S02]  /*12780*/  LDC R12, c[0x0][0x248] ;  /* 0x00009200ff0c7b82 */ /* 0x000e640000000800 */
[----:B-1----:R-:W-:-:S04]  /*12790*/  LEA R12, -R12, RZ, 0x7 ;  /* 0x000000ff0c0c7211 */ /* 0x002fc800078e39ff */
[----:B------:R-:W-:-:S07]  /*127a0*/  SHF.R.S32.HI R7, RZ, 0x1f, R12 ;  /* 0x0000001fff077819 */ /* 0x000fce000001140c */
.L_x_2384:
        /* <DEDUP_REMOVED lines=114> */
.L_x_2382:
        /* <DEDUP_REMOVED lines=76> */
[----:B------:R-:W-:Y:S01]  /*13390*/  LDSM.16.MT88.4 R12, [R146+0xb400] ;  /* 0x00b40000920c783b */ /* 0x000fe20000004200 */
[C---:B------:R-:W-:Y:S01]  /*133a0*/  FSETP.NEU.FTZ.AND P0, PT, R3.reuse, -INF , PT ;  /* 0xff8000000300780b */ /* 0x040fe20003f1d000 */
[----:B------:R-:W-:-:S05]  /*133b0*/  FMUL.FTZ R55, R3, UR8 ;  /* 0x0000000803377c20 */ /* 0x000fca0008410000 */
[----:B------:R-:W-:-:S05]  /*133c0*/  FSEL R55, R55, RZ, P0 ;  /* 0x000000ff37377208 */ /* 0x000fca0000000000 */
[--C-:B------:R-:W-:Y:S01]  /*133d0*/  FFMA.FTZ R162, R10, UR8, -R55.reuse ;  /* 0x000000080aa27c23 */ /* 0x100fe20008010837 */
[--C-:B------:R-:W-:Y:S01]  /*133e0*/  FFMA.FTZ R125, R98, UR8, -R55.reuse ;  /* 0x00000008627d7c23 */ /* 0x100fe20008010837 */
[--C-:B------:R-:W-:Y:S01]  /*133f0*/  FFMA.FTZ R136, R106, UR8, -R55.reuse ;  /* 0x000000086a887c23 */ /* 0x100fe20008010837 */
[----:B--2---:R-:W-:Y:S01]  /*13400*/  FMNMX.FTZ R2, R7, R2, !PT ;  /* 0x0000000207027209 */ /* 0x004fe20007810000 */
[--C-:B------:R-:W-:Y:S01]  /*13410*/  FFMA.FTZ R121, R102, UR8, -R55.reuse ;  /* 0x0000000866797c23 */ /* 0x100fe20008010837 */
[--C-:B------:R-:W-:Y:S01]  /*13420*/  FFMA.FTZ R61, R104, UR8, -R55.reuse ;  /* 0x00000008683d7c23 */ /* 0x100fe20008010837 */
[----:B------:R-:W-:Y:S01]  /*13430*/  MUFU.EX2 R162, R162 ;  /* 0x000000a200a27308 */ /* 0x000fe20000000800 */
[C---:B------:R-:W-:Y:S01]  /*13440*/  FSETP.NEU.FTZ.AND P0, PT, R2.reuse, -INF , PT ;  /* 0xff8000000200780b */ /* 0x040fe20003f1d000 */
[----:B------:R-:W-:Y:S01]  /*13450*/  FMUL.FTZ R49, R2, UR8 ;  /* 0x0000000802317c20 */ /* 0x000fe20008410000 */
[--C-:B------:R-:W-:Y:S01]  /*13460*/  FFMA.FTZ R56, R110, UR8, -R55.reuse ;  /* 0x000000086e387c23 */ /* 0x100fe20008010837 */
[--C-:B------:R-:W-:Y:S01]  /*13470*/  FFMA.FTZ R51, R108, UR8, -R55.reuse ;  /* 0x000000086c337c23 */ /* 0x100fe20008010837 */
[--C-:B------:R-:W-:Y:S01]  /*13480*/  FFMA.FTZ R38, R100, UR8, -R55.reuse ;  /* 0x0000000864267c23 */ /* 0x100fe20008010837 */
[----:B------:R-:W1:Y:S01]  /*13490*/  LDSM.16.MT88.4 R108, [R146+0x9000] ;  /* 0x00900000926c783b */ /* 0x000e620000004200 */
[----:B------:R-:W-:Y:S01]  /*134a0*/  FSEL R49, R49, RZ, P0 ;  /* 0x000000ff31317208 */ /* 0x000fe20000000000 */
        /* <DEDUP_REMOVED lines=13> */
[----:B------:R-:W3:Y:S01]  /*13580*/  LDSM.16.MT88.4 R88, [R144+0xb000] ;  /* 0x00b000009058783b */ /* 0x000ee20000004200 */
[----:B------:R-:W-:Y:S01]  /*13590*/  FFMA.FTZ R6, R208, UR8, -R55 ;  /* 0x00000008d0067c23 */ /* 0x000fe20008010837 */
[--C-:B------:R-:W-:Y:S01]  /*135a0*/  FFMA.FTZ R35, R202, UR8, -R49.reuse ;  /* 0x00000008ca237c23 */ /* 0x100fe20008010831 */
[----:B------:R-:W4:Y:S01]  /*135b0*/  MUFU.EX2 R121, R121 ;  /* 0x0000007900797308 */ /* 0x000f220000000800 */
[----:B--2---:R-:W-:Y:S01]  /*135c0*/  F2FP.F16.F32.PACK_AB R104, R125, R162 ;  /* 0x000000a27d68723e */ /* 0x004fe200000000ff */
[----:B------:R-:W2:Y:S01]  /*135d0*/  LDSM.16.MT88.4 R96, [R146+0xd000] ;  /* 0x00d000009260783b */ /* 0x000ea20000004200 */
[--C-:B------:R-:W-:Y:S01]  /*135e0*/  FFMA.FTZ R32, R200, UR8, -R49.reuse ;  /* 0x00000008c8207c23 */ /* 0x100fe20008010831 */
[--C-:B------:R-:W-:Y:S01]  /*135f0*/  FFMA.FTZ R7, R206, UR8, -R49.reuse ;  /* 0x00000008ce077c23 */ /* 0x100fe20008010831 */
[----:B------:R-:W-:Y:S01]  /*13600*/  FFMA.FTZ R4, R198, UR8, -R49 ;  /* 0x00000008c6047c23 */ /* 0x000fe20008010831 */
[----:B------:R-:W-:Y:S01]  /*13610*/  FFMA.FTZ R64, R60, UR8, -R55 ;  /* 0x000000083c407c23 */ /* 0x000fe20008010837 */
[----:B------:R-:W-:Y:S01]  /*13620*/  FFMA.FTZ R63, R62, UR8, -R49 ;  /* 0x000000083e3f7c23 */ /* 0x000fe20008010831 */
        /* <DEDUP_REMOVED lines=8> */
[----:B------:R-:W5:Y:S01]  /*136b0*/  MUFU.EX2 R123, R123 ;  /* 0x0000007b007b7308 */ /* 0x000f620000000800 */
[----:B----4-:R-:W-:Y:S01]  /*136c0*/  F2FP.F16.F32.PACK_AB R106, R121, R136 ;  /* 0x00000088796a723e */ /* 0x010fe200000000ff */
[--C-:B------:R-:W-:Y:S01]  /*136d0*/  FFMA.FTZ R180, R180, UR8, -R55.reuse ;  /* 0x00000008b4b47c23 */ /* 0x100fe20008010837 */
[--C-:B------:R-:W-:Y:S01]  /*136e0*/  FFMA.FTZ R129, R178, UR8, -R55.reuse ;  /* 0x00000008b2817c23 */ /* 0x100fe20008010837 */
        /* <DEDUP_REMOVED lines=13> */
[----:B-----5:R-:W-:Y:S01]  /*137c0*/  F2FP.F16.F32.PACK_AB R105, R123, R138 ;  /* 0x0000008a7b69723e */ /* 0x020fe200000000ff */
[--C-:B------:R-:W-:Y:S01]  /*137d0*/  FFMA.FTZ R66, R66, UR8, -R49.reuse ;  /* 0x0000000842427c23 */ /* 0x100fe20008010831 */
[----:B------:R-:W-:Y:S01]  /*137e0*/  FFMA.FTZ R130, R130, UR8, -R49 ;  /* 0x0000000882827c23 */ /* 0x000fe20008010831 */
[----:B------:R-:W-:Y:S01]  /*137f0*/  FADD.FTZ R123, R138, R123 ;  /* 0x0000007b8a7b7221 */ /* 0x000fe20000010000 */
[--C-:B------:R-:W-:Y:S01]  /*13800*/  FFMA.FTZ R122, R27, UR8, -R55.reuse ;  /* 0x000000081b7a7c23 */ /* 0x100fe20008010837 */
[--C-:B------:R-:W-:Y:S01]  /*13810*/  FFMA.FTZ R48, R48, UR8, -R55.reuse ;  /* 0x0000000830307c23 */ /* 0x100fe20008010837 */
[----:B------:R-:W-:Y:S01]  /*13820*/  FFMA.FTZ R47, R47, UR8, -R55 ;  /* 0x000000082f2f7c23 */ /* 0x000fe20008010837 */
[----:B------:R-:W-:Y:S01]  /*13830*/  MUFU.EX2 R56, R56 ;  /* 0x0000003800387308 */ /* 0x000fe20000000800 */
[----:B------:R-:W-:Y:S01]  /*13840*/  FFMA.FTZ R143, R25, UR8, -R49 ;  /* 0x00000008198f7c23 */ /* 0x000fe20008010831 */
[----:B------:R-:W-:Y:S01]  /*13850*/  FFMA.FTZ R134, R42, UR8, -R55 ;  /* 0x000000082a867c23 */ /* 0x000fe20008010837 */
[----:B------:R-:W-:-:S05]  /*13860*/  FFMA.FTZ R44, R44, UR8, -R49 ;  /* 0x000000082c2c7c23 */ /* 0x000fca0008010831 */
[----:B------:R-:W5:Y:S01]  /*13870*/  MUFU.EX2 R51, R51 ;  /* 0x0000003300337308 */ /* 0x000f620000000800 */
[----:B----4-:R-:W-:Y:S01]  /*13880*/  F2FP.F16.F32.PACK_AB R107, R59, R142 ;  /* 0x0000008e3b6b723e */ /* 0x010fe200000000ff */
[----:B------:R-:W-:Y:S01]  /*13890*/  FADD.FTZ R142, R142, R123 ;  /* 0x0000007b8e8e7221 */ /* 0x000fe20000010000 */
[--C-:B------:R-:W-:Y:S01]  /*138a0*/  FFMA.FTZ R123, R46, UR8, -R49.reuse ;  /* 0x000000082e7b7c23 */ /* 0x100fe20008010831 */
[----:B------:R-:W-:-:S04]  /*138b0*/  FFMA.FTZ R46, R30, UR8, -R49 ;  /* 0x000000081e2e7c23 */ /* 0x000fc80008010831 */
[C---:B------:R-:W-:Y:S01]  /*138c0*/  HMMA.16816.F32 R76, R104.reuse, R80, RZ ;  /* 0x00000050684c723c */ /* 0x040fe200000018ff */
[----:B------:R-:W-:Y:S05]  /*138d0*/  MUFU.EX2 R61, R61 ;  /* 0x0000003d003d7308 */ /* 0x000fea0000000800 */
[----:B------:R-:W-:Y:S03]  /*138e0*/  HMMA.16816.F32 R80, R104, R82, RZ ;  /* 0x000000526850723c */ /* 0x000fe600000018ff */
[----:B------:R-:W4:Y:S01]  /*138f0*/  MUFU.EX2 R38, R38 ;  /* 0x0000002600267308 */ /* 0x000f220000000800 */
[----:B-----5:R-:W-:-:S02]  /*13900*/  F2FP.F16.F32.PACK_AB R8, R51, R56 ;  /* 0x000000383308723e */ /* 0x020fc400000000ff */
[C---:B------:R-:W-:Y:S05]  /*13910*/  HMMA.16816.F32 R68, R104.reuse, R72, RZ ;  /* 0x000000486844723c */ /* 0x040fea00000018ff */
[----:B------:R-:W-:Y:S01]  /*13920*/  MUFU.EX2 R58, R58 ;  /* 0x0000003a003a7308 */ /* 0x000fe20000000800 */
[C---:B------:R-:W-:Y:S06]  /*13930*/  HMMA.16816.F32 R72, R104.reuse, R74, RZ ;  /* 0x0000004a6848723c */ /* 0x040fec00000018ff */
[----:B-1----:R-:W-:Y:S01]  /*13940*/  HMMA.16816.F32 R112, R104, R108, RZ ;  /* 0x0000006c6870723c */ /* 0x002fe200000018ff */
[----:B------:R-:W1:Y:S01]  /*13950*/  MUFU.EX2 R57, R57 ;  /* 0x0000003900397308 */ /* 0x000e620000000800 */
[----:B----4-:R-:W-:-:S04]  /*13960*/  F2FP.F16.F32.PACK_AB R10, R38, R61 ;  /* 0x0000003d260a723e */ /* 0x010fc800000000ff */
[C---:B---3--:R-:W-:Y:S03]  /*13970*/  HMMA.16816.F32 R84, R104.reuse, R88, RZ ;  /* 0x000000586854723c */ /* 0x048fe600000018ff */
[----:B------:R-:W-:Y:S03]  /*13980*/  MUFU.EX2 R39, R39 ;  /* 0x0000002700277308 */ /* 0x000fe60000000800 */
[C---:B--2---:R-:W-:Y:S05]  /*13990*/  HMMA.16816.F32 R92, R104.reuse, R96, RZ ;  /* 0x00000060685c723c */ /* 0x044fea00000018ff */
        /* <DEDUP_REMOVED lines=19> */
[----:B------:R-:W-:Y:S01]  /*13ad0*/  HMMA.16816.F32 R108, R8, R22, R108 ;  /* 0x00000016086c723c */ /* 0x000fe2000000186c */
[----:B------:R-:W5:Y:S05]  /*13ae0*/  LDSM.16.MT88.4 R20, [R144+0xb400] ;  /* 0x00b400009014783b */ /* 0x000f6a0000004200 */
[----:B------:R-:W-:Y:S08]  /*13af0*/  MUFU.EX2 R7, R7 ;  /* 0x0000000700077308 */ /* 0x000ff00000000800 */
[----:B------:R-:W4:Y:S01]  /*13b00*/  MUFU.EX2 R4, R4 ;  /* 0x0000000400047308 */ /* 0x000f220000000800 */
[C---:B--2---:R-:W-:Y:S07]  /*13b10*/  HMMA.16816.F32 R100, R104.reuse, R12, RZ ;  /* 0x0000000c6864723c */ /* 0x044fee00000018ff */
[----:B------:R-:W-:Y:S01]  /*13b20*/  MUFU.EX2 R67, R67 ;  /* 0x0000004300437308 */ /* 0x000fe20000000800 */
[----:B------:R-:W-:Y:S01]  /*13b30*/  HMMA.16816.F32 R104, R104, R14, RZ ;  /* 0x0000000e6868723c */ /* 0x000fe200000018ff */
[----:B------:R-:W2:Y:S05]  /*13b40*/  LDSM.16.MT88.4 R12, [R144+0xd400] ;  /* 0x00d40000900c783b */ /* 0x000eaa0000004200 */
[C---:B---3--:R-:W-:Y:S01]  /*13b50*/  HMMA.16816.F32 R92, R8.reuse, R16, R92 ;  /* 0x00000010085c723c */ /* 0x048fe2000000185c */
[----:B------:R-:W3:Y:S05]  /*13b60*/  MUFU.EX2 R64, R64 ;  /* 0x0000004000407308 */ /* 0x000eea0000000800 */
[C---:B------:R-:W-:Y:S01]  /*13b70*/  HMMA.16816.F32 R96, R8.reuse, R18, R96 ;  /* 0x000000120860723c */ /* 0x040fe20000001860 */
[----:B------:R-:W3:Y:S02]  /*13b80*/  LDSM.16.MT88.4 R16, [R146+0x9800] ;  /* 0x009800009210783b */ /* 0x000ee40000004200 */
[----:B------:R-:W-:Y:S03]  /*13b90*/  MUFU.EX2 R65, R65 ;  /* 0x0000004100417308 */ /* 0x000fe60000000800 */
[C---:B-----5:R-:W-:Y:S05]  /*13ba0*/  HMMA.16816.F32 R84, R8.reuse, R20, R84 ;  /* 0x000000140854723c */ /* 0x060fea0000001854 */
[----:B------:R-:W-:Y:S01]  /*13bb0*/  MUFU.EX2 R60, R60 ;  /* 0x0000003c003c7308 */ /* 0x000fe20000000800 */
[C---:B------:R-:W-:Y:S01]  /*13bc0*/  HMMA.16816.F32 R88, R8.reuse, R22, R88 ;  /* 0x000000160858723c */ /* 0x040fe20000001858 */
[----:B------:R-:W-:Y:S06]  /*13bd0*/  LDSM.16.MT88.4 R20, [R146+0xa400] ;  /* 0x00a400009214783b */ /* 0x000fec0000004200 */
[----:B------:R-:W-:Y:S08]  /*13be0*/  MUFU.EX2 R128, R128 ;  /* 0x0000008000807308 */ /* 0x000ff00000000800 */
[----:B------:R-:W5:Y:S01]  /*13bf0*/  MUFU.EX2 R63, R63 ;  /* 0x0000003f003f7308 */ /* 0x000f620000000800 */
[C---:B--2---:R-:W-:Y:S06]  /*13c00*/  HMMA.16816.F32 R100, R8.reuse, R12, R100 ;  /* 0x0000000c0864723c */ /* 0x044fec0000001864 */
[----:B------:R-:W-:Y:S01]  /*13c10*/  HMMA.16816.F32 R104, R8, R14, R104 ;  /* 0x0000000e0868723c */ /* 0x000fe20000001868 */
[----:B------:R-:W2:Y:S01]  /*13c20*/  LDSM.16.MT88.4 R12, [R144+0x9800] ;  /* 0x00980000900c783b */ /* 0x000ea20000004200 */
[----:B------:R-:W-:Y:S05]  /*13c30*/  MUFU.EX2 R62, R62 ;  /* 0x0000003e003e7308 */ /* 0x000fea0000000800 */
[----:B-1----:R-:W-:-:S02]  /*13c40*/  F2FP.F16.F32.PACK_AB R8, R36, R37 ;  /* 0x000000252408723e */ /* 0x002fc400000000ff */
[----:B----4-:R-:W-:Y:S01]  /*13c50*/  F2FP.F16.F32.PACK_AB R9, R32, R35 ;  /* 0x000000232009723e */ /* 0x010fe200000000ff */
[----:B------:R-:W1:Y:S01]  /*13c60*/  MUFU.EX2 R41, R41 ;  /* 0x0000002900297308 */ /* 0x000e620000000800 */
[----:B------:R-:W-:Y:S02]  /*13c70*/  F2FP.F16.F32.PACK_AB R10, R6, R33 ;  /* 0x00000021060a723e */ /* 0x000fe400000000ff */
[----:B------:R-:W-:-:S05]  /*13c80*/  F2FP.F16.F32.PACK_AB R11, R4, R7 ;  /* 0x00000007040b723e */ /* 0x000fca00000000ff */
[----:B------:R-:W-:Y:S02]  /*13c90*/  MUFU.EX2 R180, R180 ;  /* 0x000000b400b47308 */ /* 0x000fe40000000800 */
[C---:B---3--:R-:W-:Y:S06]  /*13ca0*/  HMMA.16816.F32 R112, R8.reuse, R16, R112 ;  /* 0x000000100870723c */ /* 0x048fec0000001870 */
[C---:B------:R-:W-:Y:S01]  /*13cb0*/  HMMA.16816.F32 R108, R8.reuse, R18, R108 ;  /* 0x00000012086c723c */ /* 0x040fe2000000186c */
[----:B------:R-:W3:Y:S01]  /*13cc0*/  LDSM.16.MT88.4 R16, [R146+0xb800] ;  /* 0x00b800009210783b */ /* 0x000ee20000004200 */
[----:B------:R-:W4:Y:S08]  /*13cd0*/  MUFU.EX2 R129, R129 ;  /* 0x0000008100817308 */ /* 0x000f300000000800 */
[----:B------:R-:W-:Y:S01]  /*13ce0*/  MUFU.EX2 R164, R164 ;  /* 0x000000a400a47308 */ /* 0x000fe20000000800 */
[C---:B--2---:R-:W-:Y:S07]  /*13cf0*/  HMMA.16816.F32 R68, R8.reuse, R12, R68 ;  /* 0x0000000c0844723c */ /* 0x044fee0000001844 */
[----:B------:R-:W-:Y:S01]  /*13d00*/  MUFU.EX2 R127, R127 ;  /* 0x0000007f007f7308 */ /* 0x000fe20000000800 */
[C---:B------:R-:W-:Y:S01]  /*13d10*/  HMMA.16816.F32 R72, R8.reuse, R14, R72 ;  /* 0x0000000e0848723c */ /* 0x040fe20000001848 */
[----:B------:R-:W2:Y:S06]  /*13d20*/  LDSM.16.MT88.4 R12, [R144+0xb800] ;  /* 0x00b80000900c783b */ /* 0x000eac0000004200 */
[----:B------:R-:W-:Y:S08]  /*13d30*/  MUFU.EX2 R176, R176 ;  /* 0x000000b000b07308 */ /* 0x000ff00000000800 */
[----:B------:R-:W4:Y:S01]  /*13d40*/  MUFU.EX2 R135, R135 ;  /* 0x0000008700877308 */ /* 0x000f220000000800 */
[C---:B---3--:R-:W-:Y:S07]  /*13d50*/  HMMA.16816.F32 R76, R8.reuse, R16, R76 ;  /* 0x00000010084c723c */ /* 0x048fee000000184c */
[----:B------:R-:W-:Y:S01]  /*13d60*/  MUFU.EX2 R174, R174 ;  /* 0x000000ae00ae7308 */ /* 0x000fe20000000800 */
[C---:B------:R-:W-:Y:S01]  /*13d70*/  HMMA.16816.F32 R80, R8.reuse, R18, R80 ;  /* 0x000000120850723c */ /* 0x040fe20000001850 */
[----:B------:R-:W3:Y:S06]  /*13d80*/  LDSM.16.MT88.4 R16, [R146+0xd800] ;  /* 0x00d800009210783b */ /* 0x000eec0000004200 */
[----:B------:R-:W4:Y:S08]  /*13d90*/  MUFU.EX2 R131, R131 ;  /* 0x0000008300837308 */ /* 0x000f300000000800 */
[----:B------:R-:W-:Y:S01]  /*13da0*/  MUFU.EX2 R139, R139 ;  /* 0x0000008b008b7308 */ /* 0x000fe20000000800 */
[C---:B--2---:R-:W-:Y:S07]  /*13db0*/  HMMA.16816.F32 R84, R8.reuse, R12, R84 ;  /* 0x0000000c0854723c */ /* 0x044fee0000001854 */
[----:B------:R-:W2:Y:S01]  /*13dc0*/  MUFU.EX2 R126, R126 ;  /* 0x0000007e007e7308 */ /* 0x000ea20000000800 */
[C---:B------:R-:W-:Y:S01]  /*13dd0*/  HMMA.16816.F32 R88, R8.reuse, R14, R88 ;  /* 0x0000000e0858723c */ /* 0x040fe20000001858 */
[----:B------:R-:W5:Y:S06]  /*13de0*/  LDSM.16.MT88.4 R12, [R144+0xd800] ;  /* 0x00d80000900c783b */ /* 0x000f6c0000004200 */
[----:B------:R-:W-:Y:S08]  /*13df0*/  MUFU.EX2 R137, R137 ;  /* 0x0000008900897308 */ /* 0x000ff00000000800 */
[----:B------:R-:W2:Y:S01]  /*13e00*/  MUFU.EX2 R124, R124 ;  /* 0x0000007c007c7308 */ /* 0x000ea20000000800 */
[C---:B---3--:R-:W-:Y:S07]  /*13e10*/  HMMA.16816.F32 R92, R8.reuse, R16, R92 ;  /* 0x00000010085c723c */ /* 0x048fee000000185c */
[----:B------:R-:W-:Y:S01]  /*13e20*/  MUFU.EX2 R141, R141 ;  /* 0x0000008d008d7308 */ /* 0x000fe20000000800 */
[C---:B------:R-:W-:Y:S01]  /*13e30*/  HMMA.16816.F32 R96, R8.reuse, R18, R96 ;  /* 0x000000120860723c */ /* 0x040fe20000001860 */
[----:B------:R-:W3:Y:S06]  /*13e40*/  LDSM.16.MT88.4 R16, [R146+0x9c00] ;  /* 0x009c00009210783b */ /* 0x000eec0000004200 */
[----:B------:R-:W2:Y:S08]  /*13e50*/  MUFU.EX2 R120, R120 ;  /* 0x0000007800787308 */ /* 0x000eb00000000800 */
[----:B------:R-:W-:Y:S01]  /*13e60*/  MUFU.EX2 R66, R66 ;  /* 0x0000004200427308 */ /* 0x000fe20000000800 */
[C---:B-----5:R-:W-:Y:S07]  /*13e70*/  HMMA.16816.F32 R100, R8.reuse, R12, R100 ;  /* 0x0000000c0864723c */ /* 0x060fee0000001864 */
[----:B------:R-:W-:Y:S01]  /*13e80*/  MUFU.EX2 R122, R122 ;  /* 0x0000007a007a7308 */ /* 0x000fe20000000800 */
[----:B------:R-:W-:Y:S01]  /*13e90*/  HMMA.16816.F32 R104, R8, R14, R104 ;  /* 0x0000000e0868723c */ /* 0x000fe20000001868 */
[----:B------:R-:W5:Y:S06]  /*13ea0*/  LDSM.16.MT88.4 R12, [R144+0x9c00] ;  /* 0x009c0000900c783b */ /* 0x000f6c0000004200 */
[----:B------:R-:W-:Y:S01]  /*13eb0*/  F2FP.F16.F32.PACK_AB R8, R64, R67 ;  /* 0x000000434008723e */ /* 0x000fe200000000ff */
[----:B------:R-:W-:Y:S01]  /*13ec0*/  MUFU.EX2 R48, R48 ;  /* 0x0000003000307308 */ /* 0x000fe20000000800 */
[----:B------:R-:W-:-:S02]  /*13ed0*/  F2FP.F16.F32.PACK_AB R9, R63, R128 ;  /* 0x000000803f09723e */ /* 0x000fc400000000ff */
[----:B------:R-:W-:Y:S02]  /*13ee0*/  F2FP.F16.F32.PACK_AB R10, R60, R65 ;  /* 0x000000413c0a723e */ /* 0x000fe400000000ff */
[----:B-1----:R-:W-:-:S03]  /*13ef0*/  F2FP.F16.F32.PACK_AB R11, R41, R62 ;  /* 0x0000003e290b723e */ /* 0x002fc600000000ff */
[----:B------:R-:W-:Y:S04]  /*13f00*/  MUFU.EX2 R47, R47 ;  /* 0x0000002f002f7308 */ /* 0x000fe80000000800 */
[C---:B---3--:R-:W-:Y:S04]  /*13f10*/  HMMA.16816.F32 R112, R8.reuse, R16, R112 ;  /* 0x000000100870723c */ /* 0x048fe80000001870 */
[----:B------:R-:W-:Y:S02]  /*13f20*/  MUFU.EX2 R143, R143 ;  /* 0x0000008f008f7308 */ /* 0x000fe40000000800 */
[C---:B------:R-:W-:Y:S01]  /*13f30*/  HMMA.16816.F32 R108, R8.reuse, R18, R108 ;  /* 0x00000012086c723c */ /* 0x040fe2000000186c */
[----:B------:R-:W1:Y:S05]  /*13f40*/  LDSM.16.MT88.4 R16, [R146+0xbc00] ;  /* 0x00bc00009210783b */ /* 0x000e6a0000004200 */
[----:B------:R-:W-:Y:S08]  /*13f50*/  MUFU.EX2 R123, R123 ;  /* 0x0000007b007b7308 */ /* 0x000ff00000000800 */
[----:B------:R-:W-:Y:S01]  /*13f60*/  MUFU.EX2 R46, R46 ;  /* 0x0000002e002e7308 */ /* 0x000fe20000000800 */
[C---:B-----5:R-:W-:Y:S06]  /*13f70*/  HMMA.16816.F32 R68, R8.reuse, R12, R68 ;  /* 0x0000000c0844723c */ /* 0x060fec0000001844 */
        /* <DEDUP_REMOVED lines=14> */
[----:B----4-:R-:W-:-:S02]  /*14060*/  F2FP.F16.F32.PACK_AB R8, R129, R180 ;  /* 0x000000b48108723e */ /* 0x010fc400000000ff */
[----:B------:R-:W-:Y:S02]  /*14070*/  F2FP.F16.F32.PACK_AB R9, R135, R176 ;  /* 0x000000b08709723e */ /* 0x000fe400000000ff */
[----:B------:R-:W-:Y:S02]  /*14080*/  F2FP.F16.F32.PACK_AB R10, R127, R164 ;  /* 0x000000a47f0a723e */ /* 0x000fe400000000ff */
[----:B------:R-:W-:-:S07]  /*14090*/  F2FP.F16.F32.PACK_AB R11, R131, R174 ;  /* 0x000000ae830b723e */ /* 0x000fce00000000ff */
        /* <DEDUP_REMOVED lines=18> */
[----:B------:R-:W-:Y:S01]  /*141c0*/  FADD.FTZ R9, R162, R125 ;  /* 0x0000007da2097221 */ /* 0x000fe20000010000 */
[----:B--2---:R-:W-:Y:S01]  /*141d0*/  F2FP.F16.F32.PACK_AB R8, R126, R139 ;  /* 0x0000008b7e08723e */ /* 0x004fe200000000ff */
[----:B------:R-:W2:Y:S01]  /*141e0*/  MUFU.EX2 R125, R130 ;  /* 0x00000082007d7308 */ /* 0x000ea20000000800 */
[----:B------:R-:W-:Y:S01]  /*141f0*/  F2FP.F16.F32.PACK_AB R10, R124, R137 ;  /* 0x000000897c0a723e */ /* 0x000fe200000000ff */
[----:B------:R-:W-:Y:S01]  /*14200*/  FADD.FTZ R136, R136, R9 ;  /* 0x0000000988887221 */ /* 0x000fe20000010000 */
[----:B------:R-:W-:Y:S01]  /*14210*/  F2FP.F16.F32.PACK_AB R9, R120, R141 ;  /* 0x0000008d7809723e */ /* 0x000fe200000000ff */
[----:B------:R-:W-:Y:S01]  /*14220*/  FFMA.FTZ R162, R45, UR8, -R55 ;  /* 0x000000082da27c23 */ /* 0x000fe20008010837 */
[----:B------:R-:W-:Y:S01]  /*14230*/  FFMA.FTZ R45, R28, UR8, -R49 ;  /* 0x000000081c2d7c23 */ /* 0x000fe20008010831 */
[----:B------:R-:W-:Y:S01]  /*14240*/  FADD.FTZ R163, R121, R136 ;  /* 0x0000008879a37221 */ /* 0x000fe20000010000 */
[----:B------:R-:W-:-:S03]  /*14250*/  FFMA.FTZ R121, R26, UR8, -R55 ;  /* 0x000000081a797c23 */ /* 0x000fc60008010837 */
[----:B------:R-:W-:Y:S01]  /*14260*/  MUFU.EX2 R162, R162 ;  /* 0x000000a200a27308 */ /* 0x000fe20000000800 */
[----:B--2---:R-:W-:Y:S01]  /*14270*/  F2FP.F16.F32.PACK_AB R11, R66, R125 ;  /* 0x0000007d420b723e */ /* 0x004fe200000000ff */
[----:B------:R-:W-:-:S06]  /*14280*/  FFMA.FTZ R130, R24, UR8, -R49 ;  /* 0x0000000818827c23 */ /* 0x000fcc0008010831 */
[----:B------:R-:W2:Y:S01]  /*14290*/  MUFU.EX2 R121, R121 ;  /* 0x0000007900797308 */ /* 0x000ea20000000800 */
[----:B------:R-:W-:Y:S01]  /*142a0*/  LDSM.16.MT88.4 R24, [R146+0xc800] ;  /* 0x00c800009218783b */ /* 0x000fe20000004200 */
[C---:B-1----:R-:W-:Y:S06]  /*142b0*/  HMMA.16816.F32 R68, R8.reuse, R16, R68 ;  /* 0x000000100844723c */ /* 0x042fec0000001844 */
[----:B------:R-:W1:Y:S01]  /*142c0*/  MUFU.EX2 R130, R130 ;  /* 0x0000008200827308 */ /* 0x000e620000000800 */
[C---:B------:R-:W-:Y:S01]  /*142d0*/  HMMA.16816.F32 R72, R8.reuse, R18, R72 ;  /* 0x000000120848723c */ /* 0x040fe20000001848 */
[----:B------:R-:W4:Y:S05]  /*142e0*/  LDSM.16.MT88.4 R16, [R144+0xe400] ;  /* 0x00e400009010783b */ /* 0x000f2a0000004200 */
[C---:B---3--:R-:W-:Y:S06]  /*142f0*/  HMMA.16816.F32 R76, R8.reuse, R12, R76 ;  /* 0x0000000c084c723c */ /* 0x048fec000000184c */
[C---:B------:R-:W-:Y:S01]  /*14300*/  HMMA.16816.F32 R80, R8.reuse, R14, R80 ;  /* 0x0000000e0850723c */ /* 0x040fe20000001850 */
[----:B------:R-:W3:Y:S05]  /*14310*/  LDSM.16.MT88.4 R12, [R146+0xe400] ;  /* 0x00e40000920c783b */ /* 0x000eea0000004200 */
[C---:B------:R-:W-:Y:S06]  /*14320*/  HMMA.16816.F32 R112, R8.reuse, R20, R112 ;  /* 0x000000140870723c */ /* 0x040fec0000001870 */
[C---:B------:R-:W-:Y:S01]  /*14330*/  HMMA.16816.F32 R108, R8.reuse, R22, R108 ;  /* 0x00000016086c723c */ /* 0x040fe2000000186c */
[----:B------:R-:W5:Y:S05]  /*14340*/  LDSM.16.MT88.4 R20, [R144+0xc400] ;  /* 0x00c400009014783b */ /* 0x000f6a0000004200 */
[C---:B----4-:R-:W-:Y:S06]  /*14350*/  HMMA.16816.F32 R100, R8.reuse, R16, R100 ;  /* 0x000000100864723c */ /* 0x050fec0000001864 */
[C---:B------:R-:W-:Y:S01]  /*14360*/  HMMA.16816.F32 R104, R8.reuse, R18, R104 ;  /* 0x000000120868723c */ /* 0x040fe20000001868 */
[----:B------:R-:W-:Y:S01]  /*14370*/  FADD.FTZ R16, R56, R163 ;  /* 0x000000a338107221 */ /* 0x000fe20000010000 */
[----:B------:R-:W-:Y:S01]  /*14380*/  FADD.FTZ R17, R59, R142 ;  /* 0x0000008e3b117221 */ /* 0x000fe20000010000 */
[--C-:B------:R-:W-:Y:S01]  /*14390*/  FFMA.FTZ R56, R31, UR8, -R55.reuse ;  /* 0x000000081f387c23 */ /* 0x100fe20008010837 */
[----:B------:R-:W-:Y:S01]  /*143a0*/  FFMA.FTZ R59, R40, UR8, -R55 ;  /* 0x00000008283b7c23 */ /* 0x000fe20008010837 */
[----:B------:R-:W-:Y:S01]  /*143b0*/  FADD.FTZ R16, R51, R16 ;  /* 0x0000001033107221 */ /* 0x000fe20000010000 */
[C---:B---3--:R-:W-:Y:S01]  /*143c0*/  HMMA.16816.F32 R92, R8.reuse, R12, R92 ;  /* 0x0000000c085c723c */ /* 0x048fe2000000185c */
[----:B------:R-:W-:Y:S01]  /*143d0*/  FADD.FTZ R42, R58, R17 ;  /* 0x000000113a2a7221 */ /* 0x000fe20000010000 */
[----:B------:R-:W-:Y:S01]  /*143e0*/  FFMA.FTZ R51, R29, UR8, -R49 ;  /* 0x000000081d337c23 */ /* 0x000fe20008010831 */
[----:B------:R-:W-:Y:S01]  /*143f0*/  FADD.FTZ R61, R61, R16 ;  /* 0x000000103d3d7221 */ /* 0x000fe20000010000 */
[----:B------:R-:W3:Y:S01]  /*14400*/  LDSM.16.MT88.4 R28, [R144+0xa800] ;  /* 0x00a80000901c783b */ /* 0x000ee20000004200 */
[----:B------:R-:W-:Y:S01]  /*14410*/  FADD.FTZ R42, R57, R42 ;  /* 0x0000002a392a7221 */ /* 0x000fe20000010000 */
[C---:B------:R-:W-:Y:S01]  /*14420*/  HMMA.16816.F32 R96, R8.reuse, R14, R96 ;  /* 0x0000000e0860723c */ /* 0x040fe20000001860 */
[----:B------:R-:W-:Y:S01]  /*14430*/  FADD.FTZ R38, R38, R61 ;  /* 0x0000003d26267221 */ /* 0x000fe20000010000 */
[----:B------:R-:W4:Y:S01]  /*14440*/  LDSM.16.MT88.4 R12, [R146+0xa800] ;  /* 0x00a80000920c783b */ /* 0x000f220000004200 */
[----:B------:R-:W-:Y:S01]  /*14450*/  FADD.FTZ R39, R39, R42 ;  /* 0x0000002a27277221 */ /* 0x000fe20000010000 */
[----:B------:R-:W-:Y:S01]  /*14460*/  FFMA.FTZ R40, R43, UR8, -R49 ;  /* 0x000000082b287c23 */ /* 0x000fe20008010831 */
[----:B------:R-:W-:Y:S01]  /*14470*/  FADD.FTZ R37, R37, R38 ;  /* 0x0000002625257221 */ /* 0x000fe20000010000 */
[C---:B-----5:R-:W-:Y:S01]  /*14480*/  HMMA.16816.F32 R84, R8.reuse, R20, R84 ;  /* 0x000000140854723c */ /* 0x060fe20000001854 */
[----:B------:R-:W5:Y:S01]  /*14490*/  LDSM.16.MT88.4 R16, [R144+0xc800] ;  /* 0x00c800009010783b */ /* 0x000f620000004200 */
[----:B------:R-:W-:Y:S01]  /*144a0*/  FADD.FTZ R34, R34, R39 ;  /* 0x0000002722227221 */ /* 0x000fe20000010000 */
[----:B------:R-:W-:Y:S01]  /*144b0*/  FADD.FTZ R36, R36, R37 ;  /* 0x0000002524247221 */ /* 0x000fe20000010000 */
[----:B------:R-:W-:Y:S02]  /*144c0*/  MUFU.EX2 R43, R45 ;  /* 0x0000002d002b7308 */ /* 0x000fe40000000800 */
[----:B------:R-:W-:Y:S01]  /*144d0*/  HMMA.16816.F32 R88, R8, R22, R88 ;  /* 0x000000160858723c */ /* 0x000fe20000001858 */
[----:B------:R-:W5:Y:S01]  /*144e0*/  LDSM.16.MT88.4 R20, [R144+0xe800] ;  /* 0x00e800009014783b */ /* 0x000f620000004200 */
[----:B------:R-:W-:Y:S01]  /*144f0*/  FADD.FTZ R35, R35, R34 ;  /* 0x0000002223237221 */ /* 0x000fe20000010000 */
[----:B------:R-:W-:-:S03]  /*14500*/  FADD.FTZ R33, R33, R36 ;  /* 0x0000002421217221 */ /* 0x000fc60000010000 */
[----:B------:R-:W-:Y:S01]  /*14510*/  FADD.FTZ R32, R32, R35 ;  /* 0x0000002320207221 */ /* 0x000fe20000010000 */
[----:B--2---:R-:W-:Y:S01]  /*14520*/  F2FP.F16.F32.PACK_AB R8, R121, R122 ;  /* 0x0000007a7908723e */ /* 0x004fe200000000ff */
[----:B------:R-:W-:Y:S01]  /*14530*/  FADD.FTZ R6, R6, R33 ;  /* 0x0000002106067221 */ /* 0x000fe20000010000 */
[----:B-1----:R-:W-:Y:S01]  /*14540*/  F2FP.F16.F32.PACK_AB R9, R130, R143 ;  /* 0x0000008f8209723e */ /* 0x002fe200000000ff */
        /* <DEDUP_REMOVED lines=8> */
[C---:B------:R-:W-:Y:S01]  /*145d0*/  HMMA.16816.F32 R76, R8.reuse, R24, R76 ;  /* 0x00000018084c723c */ /* 0x040fe2000000184c */
[----:B------:R-:W-:Y:S01]  /*145e0*/  FADD.FTZ R65, R65, R64 ;  /* 0x0000004041417221 */ /* 0x000fe20000010000 */
[----:B------:R-:W-:Y:S01]  /*145f0*/  FADD.FTZ R63, R63, R128 ;  /* 0x000000803f3f7221 */ /* 0x000fe20000010000 */
[----:B------:R-:W-:Y:S02]  /*14600*/  MUFU.EX2 R163, R44 ;  /* 0x0000002c00a37308 */ /* 0x000fe40000000800 */
[----:B------:R-:W-:Y:S01]  /*14610*/  FADD.FTZ R65, R60, R65 ;  /* 0x000000413c417221 */ /* 0x000fe20000010000 */
[----:B---3--:R-:W-:Y:S01]  /*14620*/  HMMA.16816.F32 R68, R8, R28, R68 ;  /* 0x0000001c0844723c */ /* 0x008fe20000001844 */
[----:B------:R-:W-:Y:S02]  /*14630*/  FADD.FTZ R62, R62, R63 ;  /* 0x0000003f3e3e7221 */ /* 0x000fe40000010000 */
[----:B------:R-:W-:-:S02]  /*14640*/  FADD.FTZ R180, R180, R65 ;  /* 0x00000041b4b47221 */ /* 0x000fc40000010000 */
[----:B------:R-:W-:Y:S01]  /*14650*/  MUFU.EX2 R29, R134 ;  /* 0x00000086001d7308 */ /* 0x000fe20000000800 */
[----:B----4-:R-:W-:Y:S01]  /*14660*/  HMMA.16816.F32 R112, R8, R12, R112 ;  /* 0x0000000c0870723c */ /* 0x010fe20000001870 */
[----:B------:R-:W-:Y:S01]  /*14670*/  FADD.FTZ R41, R41, R62 ;  /* 0x0000003e29297221 */ /* 0x000fe20000010000 */
[----:B------:R-:W-:-:S03]  /*14680*/  FADD.FTZ R129, R129, R180 ;  /* 0x000000b481817221 */ /* 0x000fc60000010000 */
[----:B------:R-:W-:Y:S01]  /*14690*/  FADD.FTZ R176, R176, R41 ;  /* 0x00000029b0b07221 */ /* 0x000fe20000010000 */
[C---:B------:R-:W-:Y:S01]  /*146a0*/  HMMA.16816.F32 R108, R8.reuse, R14, R108 ;  /* 0x0000000e086c723c */ /* 0x040fe2000000186c */
[----:B------:R-:W1:Y:S01]  /*146b0*/  LDSM.16.MT88.4 R12, [R146+0xe800] ;  /* 0x00e80000920c783b */ /* 0x000e620000004200 */
[----:B------:R-:W2:Y:S01]  /*146c0*/  MUFU.EX2 R28, R59 ;  /* 0x0000003b001c7308 */ /* 0x000ea20000000800 */
[----:B------:R-:W-:Y:S01]  /*146d0*/  FADD.FTZ R135, R135, R176 ;  /* 0x000000b087877221 */ /* 0x000fe20000010000 */
        /* <DEDUP_REMOVED lines=9> */
[----:B------:R-:W-:Y:S01]  /*14770*/  HMMA.16816.F32 R72, R8, R30, R72 ;  /* 0x0000001e0848723c */ /* 0x000fe20000001848 */
[----:B------:R-:W-:Y:S01]  /*14780*/  MUFU.EX2 R31, R56 ;  /* 0x00000038001f7308 */ /* 0x000fe20000000800 */
[----:B------:R-:W-:Y:S01]  /*14790*/  FADD.FTZ R126, R126, R139 ;  /* 0x0000008b7e7e7221 */ /* 0x000fe20000010000 */
[----:B------:R-:W-:-:S03]  /*147a0*/  FADD.FTZ R120, R120, R141 ;  /* 0x0000008d78787221 */ /* 0x000fc60000010000 */
[C---:B------:R-:W-:Y:S01]  /*147b0*/  HMMA.16816.F32 R80, R8.reuse, R26, R80 ;  /* 0x0000001a0850723c */ /* 0x040fe20000001850 */
[----:B------:R-:W4:Y:S01]  /*147c0*/  LDSM.16.MT88.4 R24, [R146+0xac00] ;  /* 0x00ac00009218783b */ /* 0x000f220000004200 */
[----:B------:R-:W-:Y:S01]  /*147d0*/  FADD.FTZ R137, R137, R126 ;  /* 0x0000007e89897221 */ /* 0x000fe20000010000 */
[----:B------:R-:W5:Y:S01]  /*147e0*/  MUFU.EX2 R30, R51 ;  /* 0x00000033001e7308 */ /* 0x000f620000000800 */
[----:B------:R-:W-:Y:S02]  /*147f0*/  FADD.FTZ R125, R125, R120 ;  /* 0x000000787d7d7221 */ /* 0x000fe40000010000 */
        /* <DEDUP_REMOVED lines=15> */
[----:B------:R-:W-:-:S04]  /*148f0*/  FADD.FTZ R123, R46, R123 ;  /* 0x0000007b2e7b7221 */ /* 0x000fc80000010000 */
[----:B--2---:R-:W-:Y:S01]  /*14900*/  F2FP.F16.F32.PACK_AB R8, R28, R29 ;  /* 0x0000001d1c08723e */ /* 0x004fe200000000ff */
[----:B------:R-:W-:Y:S01]  /*14910*/  FADD.FTZ R29, R29, R48 ;  /* 0x000000301d1d7221 */ /* 0x000fe20000010000 */
[----:B-----5:R-:W-:Y:S01]  /*14920*/  F2FP.F16.F32.PACK_AB R9, R43, R30 ;  /* 0x0000001e2b09723e */ /* 0x020fe200000000ff */
[----:B------:R-:W-:Y:S01]  /*14930*/  FADD.FTZ R30, R30, R123 ;  /* 0x0000007b1e1e7221 */ /* 0x000fe20000010000 */
[----:B------:R-:W-:Y:S01]  /*14940*/  F2FP.F16.F32.PACK_AB R10, R162, R31 ;  /* 0x0000001fa20a723e */ /* 0x000fe200000000ff */
[----:B------:R-:W-:Y:S01]  /*14950*/  FADD.FTZ R28, R28, R29 ;  /* 0x0000001d1c1c7221 */ /* 0x000fe20000010000 */
[----:B------:R-:W-:Y:S01]  /*14960*/  F2FP.F16.F32.PACK_AB R11, R163, R40 ;  /* 0x00000028a30b723e */ /* 0x000fe200000000ff */
[----:B------:R-:W-:Y:S02]  /*14970*/  FADD.FTZ R43, R43, R30 ;  /* 0x0000001e2b2b7221 */ /* 0x000fe40000010000 */
[----:B------:R-:W-:Y:S02]  /*14980*/  FADD.FTZ R31, R31, R28 ;  /* 0x0000001c1f1f7221 */ /* 0x000fe40000010000 */
[----:B------:R-:W-:-:S02]  /*14990*/  FADD.FTZ R40, R40, R43 ;  /* 0x0000002b28287221 */ /* 0x000fc40000010000 */
[----:B---3--:R-:W-:Y:S01]  /*149a0*/  HMMA.16816.F32 R68, R8, R16, R68 ;  /* 0x000000100844723c */ /* 0x008fe20000001844 */
[----:B------:R-:W-:Y:S01]  /*149b0*/  FADD.FTZ R162, R162, R31 ;  /* 0x0000001fa2a27221 */ /* 0x000fe20000010000 */
[----:B------:R-:W-:-:S04]  /*149c0*/  FADD.FTZ R163, R163, R40 ;  /* 0x00000028a3a37221 */ /* 0x000fc80000010000 */
[C---:B------:R-:W-:Y:S01]  /*149d0*/  HMMA.16816.F32 R72, R8.reuse, R18, R72 ;  /* 0x000000120848723c */ /* 0x040fe20000001848 */
[----:B------:R-:W2:Y:S05]  /*149e0*/  LDSM.16.MT88.4 R16, [R146+0xec00] ;  /* 0x00ec00009210783b */ /* 0x000eaa0000004200 */
[C---:B----4-:R-:W-:Y:S06]  /*149f0*/  HMMA.16816.F32 R112, R8.reuse, R24, R112 ;  /* 0x000000180870723c */ /* 0x050fec0000001870 */
[C---:B------:R-:W-:Y:S06]  /*14a00*/  HMMA.16816.F32 R108, R8.reuse, R26, R108 ;  /* 0x0000001a086c723c */ /* 0x040fec000000186c */
[C---:B-1----:R-:W-:Y:S06]  /*14a10*/  HMMA.16816.F32 R76, R8.reuse, R12, R76 ;  /* 0x0000000c084c723c */ /* 0x042fec000000184c */
        /* <DEDUP_REMOVED lines=27> */
[----:B-1----:R-:W-:Y:S01]  /*14bd0*/  IMAD.MOV R9, RZ, RZ, -R11 ;  /* 0x000000ffff097224 */ /* 0x002fe200078e0a0b */
[----:B------:R-:W-:-:S03]  /*14be0*/  MOV R10, RZ ;  /* 0x000000ff000a7202 */ /* 0x000fc60000000f00 */
[----:B------:R-:W-:Y:S01]  /*14bf0*/  IMAD R4, R9, R6, RZ ;  /* 0x0000000609047224 */ /* 0x000fe200078e02ff */
[----:B------:R-:W-:Y:S02]  /*14c00*/  IABS R9, R8 ;  /* 0x0000000800097213 */ /* 0x000fe40000000000 */
[----:B------:R-:W-:Y:S01]  /*14c10*/  LOP3.LUT R8, R8, R7, RZ, 0x3c, !PT ;  /* 0x0000000708087212 */ /* 0x000fe200078e3cff */
        /* <DEDUP_REMOVED lines=18> */
[----:B------:R-:W-:-:S05]  /*14d40*/  @P2 IADD3 R10, R10, 0x1, RZ ;  /* 0x000000010a0a2810 */ /* 0x000fca0007ffe0ff */
        /* <DEDUP_REMOVED lines=15> */
[----:B------:R-:W-:Y:S01]  /*14e40*/  IMAD.WIDE.U32 R10, R7, UR4, RZ ;  /* 0x00000004070a7c25 */ /* 0x000fe2000f8e00ff */
[----:B------:R-:W-:Y:S02]  /*14e50*/  ULDC.64 UR4, c[0x0][0x238] ;  /* 0x00008e0000047ab9 */ /* 0x000fe40000000a00 */
        /* <DEDUP_REMOVED lines=8> */
.L_x_2386:
[----:B------:R-:W1:Y:S02]  /*14ee0*/  LDC R6, c[0x0][0x250] ;  /* 0x00009400ff067b82 */ /* 0x000e640000000800 */
[----:B-1----:R-:W-:-:S04]  /*14ef0*/  LEA R6, -R6, RZ, 0x7 ;  /* 0x000000ff06067211 */ /* 0x002fc800078e39ff */
[----:B------:R-:W-:-:S07]  /*14f00*/  SHF.R.S32.HI R7, RZ, 0x1f, R6 ;  /* 0x0000001fff077819 */ /* 0x000fce0000011406 */
.L_x_2387:
        /* <DEDUP_REMOVED lines=9> */
[----:B------:R-:W-:Y:S02]  /*14fa0*/  @P1 LEA.HI.X R9, R10, UR11, R9, 0x1, P2 ;  /* 0x0000000b0a091c11 */ /* 0x000fe400090f0c09 */
[----:B------:R-:W-:Y:S01]  /*14fb0*/  LOP3.LUT P2, RZ, R5, 0x1, RZ, 0xc0, !PT ;  /* 0x0000000105ff7812 */ /* 0x000fe2000784c0ff */
[----:B------:R-:W-:Y:S01]  /*14fc0*/  @P0 IMAD.X R5, R7, 0x1, R50, P3 ;  /* 0x0000000107050824 */ /* 0x000fe200018e0632 */
        /* <DEDUP_REMOVED lines=43> */
[----:B------:R1:W-:Y:S01]  /*15280*/  @P1 LDGSTS.E.BYPASS.LTC128B.128 [R166+0xb800], desc[UR6][R14.64+0x40] ;  /* 0x0b8000400ea61fae */ /* 0x0003e2000b901d46 */
        /* <DEDUP_REMOVED lines=57> */
[----:B-1----:R-:W1:Y:S04]  /*15620*/  LDSM.16.M88.4 R12, [R148+0x3000] ;  /* 0x00300000940c783b */ /* 0x002e680000000200 */
[----:B------:R-:W3:Y:S04]  /*15630*/  LDSM.16.M88.4 R4, [R148+0x3400] ;  /* 0x003400009404783b */ /* 0x000ee80000000200 */
[----:B------:R-:W4:Y:S04]  /*15640*/  LDSM.16.M88.4 R40, [R148+0x3800] ;  /* 0x003800009428783b */ /* 0x000f280000000200 */
[----:B------:R-:W-:Y:S04]  /*15650*/  LDSM.16.M88.4 R120, [R147] ;  /* 0x000000009378783b */ /* 0x000fe80000000200 */
[----:B--2---:R-:W2:Y:S04]  /*15660*/  LDSM.16.M88.4 R32, [R148+0x3c00] ;  /* 0x003c00009420783b */ /* 0x004ea80000000200 */
[----:B------:R-:W5:Y:S04]  /*15670*/  LDSM.16.M88.4 R28, [R145+0x3000] ;  /* 0x00300000911c783b */ /* 0x000f680000000200 */
[----:B------:R-:W5:Y:S04]  /*15680*/  LDSM.16.M88.4 R24, [R148+0x4000] ;  /* 0x004000009418783b */ /* 0x000f680000000200 */
[----:B------:R-:W5:Y:S04]  /*15690*/  LDSM.16.M88.4 R20, [R145+0x3400] ;  /* 0x003400009114783b */ /* 0x000f680000000200 */
[----:B------:R-:W5:Y:S04]  /*156a0*/  LDSM.16.M88.4 R64, [R145+0x3800] ;  /* 0x003800009140783b */ /* 0x000f680000000200 */
[----:B------:R-:W5:Y:S01]  /*156b0*/  LDSM.16.M88.4 R60, [R145+0x3c00] ;  /* 0x003c0000913c783b */ /* 0x000f620000000200 */
[C---:B-1----:R-:W-:Y:S03]  /*156c0*/  HMMA.16816.F32 R16, R132.reuse, R12, RZ ;  /* 0x0000000c8410723c */ /* 0x042fe600000018ff */
[----:B------:R-:W1:Y:S04]  /*156d0*/  LDSM.16.M88.4 R136, [R148+0x4400] ;  /* 0x004400009488783b */ /* 0x000e680000000200 */
[----:B------:R-:W1:Y:S01]  /*156e0*/  LDSM.16.M88.4 R128, [R148+0x4800] ;  /* 0x004800009480783b */ /* 0x000e620000000200 */
[C---:B------:R-:W-:Y:S03]  /*156f0*/  HMMA.16816.F32 R12, R132.reuse, R14, RZ ;  /* 0x0000000e840c723c */ /* 0x040fe600000018ff */
[----:B------:R-:W1:Y:S03]  /*15700*/  LDSM.16.M88.4 R124, [R148+0x4c00] ;  /* 0x004c0000947c783b */ /* 0x000e660000000200 */
[C---:B---3--:R-:W-:Y:S01]  /*15710*/  HMMA.16816.F32 R8, R132.reuse, R4, RZ ;  /* 0x000000048408723c */ /* 0x048fe200000018ff */
[----:B------:R-:W3:Y:S04]  /*15720*/  LDSM.16.M88.4 R56, [R145+0x4000] ;  /* 0x004000009138783b */ /* 0x000ee80000000200 */
[----:B------:R-:W3:Y:S01]  /*15730*/  LDSM.16.M88.4 R48, [R145+0x4400] ;  /* 0x004400009130783b */ /* 0x000ee20000000200 */
[C---:B----4-:R-:W-:Y:S03]  /*15740*/  HMMA.16816.F32 R44, R132.reuse, R40, RZ ;  /* 0x00000028842c723c */ /* 0x050fe600000018ff */
[----:B------:R-:W0:Y:S03]  /*15750*/  LDGDEPBAR ;  /* 0x00000000000079af */ /* 0x000e260000000000 */
[C---:B--2---:R-:W-:Y:S06]  /*15760*/  HMMA.16816.F32 R36, R132.reuse, R32, RZ ;  /* 0x000000208424723c */ /* 0x044fec00000018ff */
[----:B------:R-:W-:Y:S06]  /*15770*/  HMMA.16816.F32 R4, R132, R6, RZ ;  /* 0x000000068404723c */ /* 0x000fec00000018ff */
[C---:B-----5:R-:W-:Y:S06]  /*15780*/  HMMA.16816.F32 R16, R120.reuse, R28, R16 ;  /* 0x0000001c7810723c */ /* 0x060fec0000001810 */
[----:B------:R-:W-:Y:S06]  /*15790*/  HMMA.16816.F32 R12, R120, R30, R12 ;  /* 0x0000001e780c723c */ /* 0x000fec000000180c */
[C---:B------:R-:W-:Y:S06]  /*157a0*/  HMMA.16816.F32 R40, R132.reuse, R42, RZ ;  /* 0x0000002a8428723c */ /* 0x040fec00000018ff */
[C---:B------:R-:W-:Y:S06]  /*157b0*/  HMMA.16816.F32 R32, R132.reuse, R34, RZ ;  /* 0x000000228420723c */ /* 0x040fec00000018ff */
[C---:B------:R-:W-:Y:S06]  /*157c0*/  HMMA.16816.F32 R28, R132.reuse, R24, RZ ;  /* 0x00000018841c723c */ /* 0x040fec00000018ff */
[----:B------:R-:W-:Y:S06]  /*157d0*/  HMMA.16816.F32 R24, R132, R26, RZ ;  /* 0x0000001a8418723c */ /* 0x000fec00000018ff */
[C---:B------:R-:W-:Y:S06]  /*157e0*/  HMMA.16816.F32 R8, R120.reuse, R20, R8 ;  /* 0x000000147808723c */ /* 0x040fec0000001808 */
[C---:B------:R-:W-:Y:S06]  /*157f0*/  HMMA.16816.F32 R4, R120.reuse, R22, R4 ;  /* 0x000000167804723c */ /* 0x040fec0000001804 */
[C---:B------:R-:W-:Y:S06]  /*15800*/  HMMA.16816.F32 R44, R120.reuse, R64, R44 ;  /* 0x00000040782c723c */ /* 0x040fec000000182c */
[C---:B------:R-:W-:Y:S06]  /*15810*/  HMMA.16816.F32 R40, R120.reuse, R66, R40 ;  /* 0x000000427828723c */ /* 0x040fec0000001828 */
[C---:B------:R-:W-:Y:S06]  /*15820*/  HMMA.16816.F32 R36, R120.reuse, R60, R36 ;  /* 0x0000003c7824723c */ /* 0x040fec0000001824 */
[----:B------:R-:W-:Y:S06]  /*15830*/  HMMA.16816.F32 R32, R120, R62, R32 ;  /* 0x0000003e7820723c */ /* 0x000fec0000001820 */
[C---:B-1----:R-:W-:Y:S06]  /*15840*/  HMMA.16816.F32 R20, R132.reuse, R136, RZ ;  /* 0x000000888414723c */ /* 0x042fec00000018ff */
[C---:B------:R-:W-:Y:S06]  /*15850*/  HMMA.16816.F32 R60, R132.reuse, R128, RZ ;  /* 0x00000080843c723c */ /* 0x040fec00000018ff */
[C---:B------:R-:W-:Y:S06]  /*15860*/  HMMA.16816.F32 R64, R132.reuse, R124, RZ ;  /* 0x0000007c8440723c */ /* 0x040fec00000018ff */
[C---:B------:R-:W-:Y:S06]  /*15870*/  HMMA.16816.F32 R136, R132.reuse, R138, RZ ;  /* 0x0000008a8488723c */ /* 0x040fec00000018ff */
[C---:B------:R-:W-:Y:S06]  /*15880*/  HMMA.16816.F32 R128, R132.reuse, R130, RZ ;  /* 0x000000828480723c */ /* 0x040fec00000018ff */
[----:B------:R-:W-:Y:S01]  /*15890*/  HMMA.16816.F32 R124, R132, R126, RZ ;  /* 0x0000007e847c723c */ /* 0x000fe200000018ff */
[----:B------:R-:W1:Y:S05]  /*158a0*/  LDSM.16.M88.4 R132, [R145+0x4800] ;  /* 0x004800009184783b */ /* 0x000e6a0000000200 */
[C---:B---3--:R-:W-:Y:S06]  /*158b0*/  HMMA.16816.F32 R28, R120.reuse, R56, R28 ;  /* 0x00000038781c723c */ /* 0x048fec000000181c */
        /* <DEDUP_REMOVED lines=100> */
[----:B------:R-:W-:Y:S01]  /*15f00*/  HMMA.16816.F32 R24, R56, R134, R24 ;  /* 0x000000863818723c */ /* 0x000fe20000001818 */
[----:B------:R-:W2:Y:S01]  /*15f10*/  LDSM.16.M88.4 R132, [R145+0x8800] ;  /* 0x008800009184783b */ /* 0x000ea20000000200 */
[----:B------:R-:W-:-:S04]  /*15f20*/  DEPBAR.LE SB0, 0x0 ;  /* 0x000080000000791a */ /* 0x000fc80000000000 */
[C---:B---3--:R-:W-:Y:S06]  /*15f30*/  HMMA.16816.F32 R136, R56.reuse, R50, R136 ;  /* 0x000000323888723c */ /* 0x048fec0000001888 */
[----:B------:R-:W-:Y:S01]  /*15f40*/  HMMA.16816.F32 R20, R56, R48, R20 ;  /* 0x000000303814723c */ /* 0x000fe20000001814 */
[----:B------:R-:W-:-:S05]  /*15f50*/  IMAD.SHL.U32 R50, R167, 0x80, RZ ;  /* 0x00000080a7327824 */ /* 0x000fca00078e00ff */
[C---:B------:R-:W-:Y:S02]  /*15f60*/  LOP3.LUT R55, R50.reuse, 0x18, R171, 0xfe, !PT ;  /* 0x0000001832377812 */ /* 0x040fe400078efeab */
[----:B------:R-:W-:Y:S01]  /*15f70*/  LOP3.LUT R49, R50, R171, RZ, 0xfc, !PT ;  /* 0x000000ab32317212 */ /* 0x000fe200078efcff */
[----:B------:R-:W-:Y:S01]  /*15f80*/  BAR.SYNC.DEFER_BLOCKING 0x0 ;  /* 0x0000000000007b1d */ /* 0x000fe20000010000 */
[----:B------:R-:W-:Y:S02]  /*15f90*/  ISETP.GE.AND P3, PT, R55, R54, PT ;  /* 0x000000363700720c */ /* 0x000fe40003f66270 */
[C---:B------:R-:W-:Y:S01]  /*15fa0*/  ISETP.GE.AND P4, PT, R49.reuse, R53, PT ;  /* 0x000000353100720c */ /* 0x040fe20003f86270 */
[----:B------:R-:W-:Y:S01]  /*15fb0*/  VIADD R51, R49, 0x1 ;  /* 0x0000000131337836 */ /* 0x000fe20000000000 */
[----:B-1----:R-:W-:Y:S04]  /*15fc0*/  HMMA.16816.F32 R64, R56, R120, R64 ;  /* 0x000000783840723c */ /* 0x002fe80000001840 */
[----:B------:R-:W-:-:S02]  /*15fd0*/  I2FP.F32.S32 R48, R51 ;  /* 0x0000003300307245 */ /* 0x000fc40000201400 */
[C---:B------:R-:W-:Y:S02]  /*15fe0*/  ISETP.GE.AND P0, PT, R51.reuse, R54, PT ;  /* 0x000000363300720c */ /* 0x040fe40003f06270 */
[----:B------:R-:W-:Y:S01]  /*15ff0*/  ISETP.GE.AND P1, PT, R51, R53, PT ;  /* 0x000000353300720c */ /* 0x000fe20003f26270 */
[CC--:B------:R-:W-:Y:S01]  /*16000*/  FFMA.FTZ R17, R0.reuse, R48.reuse, R17 ;  /* 0x0000003000117223 */ /* 0x0c0fe20000010011 */
[C---:B------:R-:W-:Y:S01]  /*16010*/  HMMA.16816.F32 R124, R56.reuse, R122, R124 ;  /* 0x0000007a387c723c */ /* 0x040fe2000000187c */
[----:B------:R-:W-:Y:S02]  /*16020*/  VIADD R51, R49, 0x9 ;  /* 0x0000000931337836 */ /* 0x000fe40000000000 */
[----:B------:R-:W-:Y:S01]  /*16030*/  FFMA.FTZ R48, R0, R48, R19 ;  /* 0x0000003000307223 */ /* 0x000fe20000010013 */
[----:B------:R-:W-:Y:S02]  /*16040*/  FSEL R17, R17, -INF , !P0 ;  /* 0xff80000011117808 */ /* 0x000fe40004000000 */
[----:B--2---:R-:W-:Y:S01]  /*16050*/  HMMA.16816.F32 R60, R56, R132, R60 ;  /* 0x00000084383c723c */ /* 0x004fe2000000183c */
[----:B------:R-:W-:-:S02]  /*16060*/  I2FP.F32.S32 R52, R51 ;  /* 0x0000003300347245 */ /* 0x000fc40000201400 */
[----:B------:R-:W-:Y:S02]  /*16070*/  FSEL R48, R48, -INF , !P1 ;  /* 0xff80000030307808 */ /* 0x000fe40004800000 */
[----:B------:R-:W-:Y:S01]  /*16080*/  ISETP.GE.AND P1, PT, R51, R54, PT ;  /* 0x000000363300720c */ /* 0x000fe20003f26270 */
[----:B------:R-:W-:Y:S01]  /*16090*/  HMMA.16816.F32 R128, R56, R134, R128 ;  /* 0x000000863880723c */ /* 0x000fe20000001880 */
[----:B------:R-:W-:Y:S01]  /*160a0*/  FFMA.FTZ R13, R0, R52, R13 ;  /* 0x00000034000d7223 */ /* 0x000fe2000001000d */
[----:B------:R-:W-:Y:S02]  /*160b0*/  IMAD.MOV.U32 R132, RZ, RZ, R140 ;  /* 0x000000ffff847224 */ /* 0x000fe400078e008c */
[----:B------:R-:W-:Y:S02]  /*160c0*/  IMAD.MOV.U32 R133, RZ, RZ, R141 ;  /* 0x000000ffff857224 */ /* 0x000fe400078e008d */
[----:B------:R-:W-:Y:S02]  /*160d0*/  FSEL R13, R13, -INF , !P1 ;  /* 0xff8000000d0d7808 */ /* 0x000fe40004800000 */
[----:B------:R-:W-:-:S04]  /*160e0*/  LOP3.LUT R57, R50, 0x8, R171, 0xfe, !PT ;  /* 0x0000000832397812 */ /* 0x000fc800078efeab */
[C---:B------:R-:W-:Y:S02]  /*160f0*/  ISETP.GE.AND P2, PT, R57.reuse, R54, PT ;  /* 0x000000363900720c */ /* 0x040fe40003f46270 */
[----:B------:R-:W-:Y:S02]  /*16100*/  ISETP.GE.AND P0, PT, R57, R53, PT ;  /* 0x000000353900720c */ /* 0x000fe40003f06270 */
[----:B------:R-:W-:-:S05]  /*16110*/  I2FP.F32.S32 R57, R57 ;  /* 0x0000003900397245 */ /* 0x000fca0000201400 */
[CC--:B------:R-:W-:Y:S01]  /*16120*/  FFMA.FTZ R19, R0.reuse, R57.reuse, R12 ;  /* 0x0000003900137223 */ /* 0x0c0fe2000001000c */
[C---:B------:R-:W-:Y:S01]  /*16130*/  FFMA.FTZ R12, R0.reuse, R57, R14 ;  /* 0x00000039000c7223 */ /* 0x040fe2000001000e */
[----:B------:R-:W-:Y:S01]  /*16140*/  FFMA.FTZ R14, R0, R52, R15 ;  /* 0x00000034000e7223 */ /* 0x000fe2000001000f */
[----:B------:R-:W-:Y:S02]  /*16150*/  VIADD R15, R49, 0x19 ;  /* 0x00000019310f7836 */ /* 0x000fe40000000000 */
[----:B------:R-:W-:Y:S02]  /*16160*/  FSEL R19, R19, -INF , !P2 ;  /* 0xff80000013137808 */ /* 0x000fe40005000000 */
[----:B------:R-:W-:Y:S02]  /*16170*/  ISETP.GE.AND P2, PT, R55, R53, PT ;  /* 0x000000353700720c */ /* 0x000fe40003f46270 */
[----:B------:R-:W-:Y:S02]  /*16180*/  I2FP.F32.S32 R55, R55 ;  /* 0x0000003700377245 */ /* 0x000fe40000201400 */
[----:B------:R-:W-:-:S02]  /*16190*/  FSEL R12, R12, -INF , !P0 ;  /* 0xff8000000c0c7808 */ /* 0x000fc40004000000 */
[----:B------:R-:W-:Y:S01]  /*161a0*/  ISETP.GE.AND P0, PT, R51, R53, PT ;  /* 0x000000353300720c */ /* 0x000fe20003f06270 */
[CC--:B------:R-:W-:Y:S01]  /*161b0*/  FFMA.FTZ R4, R0.reuse, R55.reuse, R4 ;  /* 0x0000003700047223 */ /* 0x0c0fe20000010004 */
[----:B------:R-:W-:Y:S01]  /*161c0*/  FFMA.FTZ R214, R0, R55, R6 ;  /* 0x0000003700d67223 */ /* 0x000fe20000010006 */
[----:B------:R-:W-:Y:S02]  /*161d0*/  I2FP.F32.S32 R6, R15 ;  /* 0x0000000f00067245 */ /* 0x000fe40000201400 */
[----:B------:R-:W-:Y:S02]  /*161e0*/  FSEL R14, R14, -INF , !P0 ;  /* 0xff8000000e0e7808 */ /* 0x000fe40004000000 */
[----:B------:R-:W-:Y:S01]  /*161f0*/  FSEL R215, R4, -INF , !P3 ;  /* 0xff80000004d77808 */ /* 0x000fe20005800000 */
[-C--:B------:R-:W-:Y:S01]  /*16200*/  FFMA.FTZ R59, R0, R6.reuse, R5 ;  /* 0x00000006003b7223 */ /* 0x080fe20000010005 */
[----:B------:R-:W-:Y:S01]  /*16210*/  VIADD R4, R49, 0x21 ;  /* 0x0000002131047836 */ /* 0x000fe20000000000 */
[----:B------:R-:W-:Y:S01]  /*16220*/  LOP3.LUT R51, R50, 0x20, R171, 0xfe, !PT ;  /* 0x0000002032337812 */ /* 0x000fe200078efeab */
[----:B------:R-:W-:Y:S01]  /*16230*/  FFMA.FTZ R7, R0, R6, R7 ;  /* 0x0000000600077223 */ /* 0x000fe20000010007 */
[----:B------:R-:W-:-:S02]  /*16240*/  ISETP.GE.AND P0, PT, R15, R54, PT ;  /* 0x000000360f00720c */ /* 0x000fc40003f06270 */
[----:B------:R-:W-:Y:S02]  /*16250*/  I2FP.F32.S32 R5, R51 ;  /* 0x0000003300057245 */ /* 0x000fe40000201400 */
[----:B------:R-:W-:Y:S02]  /*16260*/  FSEL R59, R59, -INF , !P0 ;  /* 0xff8000003b3b7808 */ /* 0x000fe40004000000 */
[----:B------:R-:W-:Y:S01]  /*16270*/  I2FP.F32.S32 R6, R4 ;  /* 0x0000000400067245 */ /* 0x000fe20000201400 */
[C---:B------:R-:W-:Y:S01]  /*16280*/  FFMA.FTZ R46, R0.reuse, R5, R46 ;  /* 0x00000005002e7223 */ /* 0x040fe2000001002e */
[----:B------:R-:W-:Y:S01]  /*16290*/  ISETP.GE.AND P0, PT, R15, R53, PT ;  /* 0x000000350f00720c */ /* 0x000fe20003f06270 */
[----:B------:R-:W-:Y:S01]  /*162a0*/  FFMA.FTZ R44, R0, R5, R44 ;  /* 0x00000005002c7223 */ /* 0x000fe2000001002c */
[----:B------:R-:W-:Y:S01]  /*162b0*/  FSEL R214, R214, -INF , !P2 ;  /* 0xff800000d6d67808 */ /* 0x000fe20005000000 */
[CC--:B------:R-:W-:Y:S01]  /*162c0*/  FFMA.FTZ R45, R0.reuse, R6.reuse, R45 ;  /* 0x00000006002d7223 */ /* 0x0c0fe2000001002d */
[----:B------:R-:W-:Y:S01]  /*162d0*/  FSEL R134, R7, -INF , !P0 ;  /* 0xff80000007867808 */ /* 0x000fe20004000000 */
[----:B------:R-:W-:Y:S01]  /*162e0*/  FFMA.FTZ R47, R0, R6, R47 ;  /* 0x00000006002f7223 */ /* 0x000fe2000001002f */
[----:B------:R-:W-:-:S02]  /*162f0*/  ISETP.GE.AND P2, PT, R51, R53, PT ;  /* 0x000000353300720c */ /* 0x000fc40003f46270 */
[-C--:B------:R-:W-:Y:S02]  /*16300*/  ISETP.GE.AND P0, PT, R4, R54.reuse, PT ;  /* 0x000000360400720c */ /* 0x080fe40003f06270 */
[----:B------:R-:W-:Y:S02]  /*16310*/  LOP3.LUT R5, R50, 0x28, R171, 0xfe, !PT ;  /* 0x0000002832057812 */ /* 0x000fe400078efeab */
[-C--:B------:R-:W-:Y:S02]  /*16320*/  ISETP.GE.AND P1, PT, R51, R54.reuse, PT ;  /* 0x000000363300720c */ /* 0x080fe40003f26270 */
[----:B------:R-:W-:Y:S02]  /*16330*/  FSEL R202, R46, -INF , !P2 ;  /* 0xff8000002eca7808 */ /* 0x000fe40005000000 */
[----:B------:R-:W-:Y:S02]  /*16340*/  FSEL R203, R45, -INF , !P0 ;  /* 0xff8000002dcb7808 */ /* 0x000fe40004000000 */
[----:B------:R-:W-:-:S02]  /*16350*/  ISETP.GE.AND P2, PT, R5, R54, PT ;  /* 0x000000360500720c */ /* 0x000fc40003f46270 */
[----:B------:R-:W-:Y:S02]  /*16360*/  ISETP.GE.AND P0, PT, R5, R53, PT ;  /* 0x000000350500720c */ /* 0x000fe40003f06270 */
[----:B------:R-:W-:Y:S02]  /*16370*/  I2FP.F32.S32 R5, R5 ;  /* 0x0000000500057245 */ /* 0x000fe40000201400 */
[----:B------:R-:W-:Y:S02]  /*16380*/  FSEL R209, R44, -INF , !P1 ;  /* 0xff8000002cd17808 */ /* 0x000fe40004800000 */
[----:B------:R-:W-:Y:S01]  /*16390*/  ISETP.GE.AND P1, PT, R4, R53, PT ;  /* 0x000000350400720c */ /* 0x000fe20003f26270 */
[C---:B------:R-:W-:Y:S02]  /*163a0*/  VIADD R4, R49.reuse, 0x29 ;  /* 0x0000002931047836 */ /* 0x040fe40000000000 */
[-C--:B------:R-:W-:Y:S01]  /*163b0*/  FFMA.FTZ R40, R0, R5.reuse, R40 ;  /* 0x0000000500287223 */ /* 0x080fe20000010028 */
[----:B------:R-:W-:Y:S01]  /*163c0*/  LOP3.LUT R15, R50, 0x30, R171, 0xfe, !PT ;  /* 0x00000030320f7812 */ /* 0x000fe200078efeab */
[----:B------:R-:W-:Y:S01]  /*163d0*/  FFMA.FTZ R42, R0, R5, R42 ;  /* 0x00000005002a7223 */ /* 0x000fe2000001002a */
[----:B------:R-:W-:Y:S01]  /*163e0*/  VIADD R5, R49, 0x31 ;  /* 0x0000003131057836 */ /* 0x000fe20000000000 */
[----:B------:R-:W-:-:S02]  /*163f0*/  I2FP.F32.S32 R6, R4 ;  /* 0x0000000400067245 */ /* 0x000fc40000201400 */
[----:B------:R-:W-:Y:S02]  /*16400*/  FSEL R213, R40, -INF , !P2 ;  /* 0xff80000028d57808 */ /* 0x000fe40005000000 */
[C---:B------:R-:W-:Y:S01]  /*16410*/  ISETP.GE.AND P3, PT, R15.reuse, R54, PT ;  /* 0x000000360f00720c */ /* 0x040fe20003f66270 */
[CC--:B------:R-:W-:Y:S01]  /*16420*/  FFMA.FTZ R41, R0.reuse, R6.reuse, R41 ;  /* 0x0000000600297223 */ /* 0x0c0fe20000010029 */
[----:B------:R-:W-:Y:S01]  /*16430*/  ISETP.GE.AND P2, PT, R15, R53, PT ;  /* 0x000000350f00720c */ /* 0x000fe20003f46270 */
[----:B------:R-:W-:Y:S01]  /*16440*/  FFMA.FTZ R43, R0, R6, R43 ;  /* 0x00000006002b7223 */ /* 0x000fe2000001002b */
[----:B------:R-:W-:Y:S02]  /*16450*/  I2FP.F32.S32 R15, R15 ;  /* 0x0000000f000f7245 */ /* 0x000fe40000201400 */
[----:B------:R-:W-:Y:S02]  /*16460*/  FSEL R210, R42, -INF , !P0 ;  /* 0xff8000002ad27808 */ /* 0x000fe40004000000 */
[----:B------:R-:W-:Y:S01]  /*16470*/  I2FP.F32.S32 R6, R5 ;  /* 0x0000000500067245 */ /* 0x000fe20000201400 */
[----:B------:R-:W-:Y:S01]  /*16480*/  FFMA.FTZ R38, R0, R15, R38 ;  /* 0x0000000f00267223 */ /* 0x000fe20000010026 */
[----:B------:R-:W-:Y:S01]  /*16490*/  ISETP.GE.AND P0, PT, R4, R53, PT ;  /* 0x000000350400720c */ /* 0x000fe20003f06270 */
[C---:B------:R-:W-:Y:S01]  /*164a0*/  FFMA.FTZ R36, R0.reuse, R15, R36 ;  /* 0x0000000f00247223 */ /* 0x040fe20000010024 */
[----:B------:R-:W-:Y:S01]  /*164b0*/  FSEL R212, R47, -INF , !P1 ;  /* 0xff8000002fd47808 */ /* 0x000fe20004800000 */
[----:B------:R-:W-:Y:S01]  /*164c0*/  FFMA.FTZ R37, R0, R6, R37 ;  /* 0x0000000600257223 */ /* 0x000fe20000010025 */
[----:B------:R-:W-:Y:S01]  /*164d0*/  ISETP.GE.AND P1, PT, R4, R54, PT ;  /* 0x000000360400720c */ /* 0x000fe20003f26270 */
[----:B------:R-:W-:Y:S01]  /*164e0*/  VIADD R4, R49, 0x39 ;  /* 0x0000003931047836 */ /* 0x000fe20000000000 */
[----:B------:R-:W-:Y:S01]  /*164f0*/  LOP3.LUT R7, R50, 0x38, R171, 0xfe, !PT ;  /* 0x0000003832077812 */ /* 0x000fe200078efeab */
[----:B------:R-:W-:Y:S01]  /*16500*/  FFMA.FTZ R39, R0, R6, R39 ;  /* 0x0000000600277223 */ /* 0x000fe20000010027 */
[----:B------:R-:W-:-:S02]  /*16510*/  FSEL R198, R43, -INF , !P0 ;  /* 0xff8000002bc67808 */ /* 0x000fc40004000000 */
[-C--:B------:R-:W-:Y:S02]  /*16520*/  ISETP.GE.AND P0, PT, R5, R54.reuse, PT ;  /* 0x000000360500720c */ /* 0x080fe40003f06270 */
[----:B------:R-:W-:Y:S02]  /*16530*/  FSEL R211, R41, -INF , !P1 ;  /* 0xff80000029d37808 */ /* 0x000fe40004800000 */
[----:B------:R-:W-:Y:S02]  /*16540*/  FSEL R200, R38, -INF , !P2 ;  /* 0xff80000026c87808 */ /* 0x000fe40005000000 */
[C---:B------:R-:W-:Y:S02]  /*16550*/  ISETP.GE.AND P1, PT, R7.reuse, R54, PT ;  /* 0x000000360700720c */ /* 0x040fe40003f26270 */
[----:B------:R-:W-:Y:S02]  /*16560*/  ISETP.GE.AND P2, PT, R7, R53, PT ;  /* 0x000000350700720c */ /* 0x000fe40003f46270 */
[----:B------:R-:W-:-:S02]  /*16570*/  I2FP.F32.S32 R7, R7 ;  /* 0x0000000700077245 */ /* 0x000fc40000201400 */
[----:B------:R-:W-:Y:S02]  /*16580*/  FSEL R197, R37, -INF , !P0 ;  /* 0xff80000025c57808 */ /* 0x000fe40004000000 */
[----:B------:R-:W-:Y:S01]  /*16590*/  I2FP.F32.S32 R6, R4 ;  /* 0x0000000400067245 */ /* 0x000fe20000201400 */
[C---:B------:R-:W-:Y:S01]  /*165a0*/  FFMA.FTZ R34, R0.reuse, R7, R34 ;  /* 0x0000000700227223 */ /* 0x040fe20000010022 */
[----:B------:R-:W-:Y:S01]  /*165b0*/  ISETP.GE.AND P0, PT, R5, R53, PT ;  /* 0x000000350500720c */ /* 0x000fe20003f06270 */
[----:B------:R-:W-:Y:S01]  /*165c0*/  FFMA.FTZ R32, R0, R7, R32 ;  /* 0x0000000700207223 */ /* 0x000fe20000010020 */
[----:B------:R-:W-:Y:S01]  /*165d0*/  LOP3.LUT R5, R50, 0x40, R171, 0xfe, !PT ;  /* 0x0000004032057812 */ /* 0x000fe200078efeab */
[CC--:B------:R-:W-:Y:S01]  /*165e0*/  FFMA.FTZ R33, R0.reuse, R6.reuse, R33 ;  /* 0x0000000600217223 */ /* 0x0c0fe20000010021 */
[----:B------:R-:W-:Y:S01]  /*165f0*/  FSEL R206, R39, -INF , !P0 ;  /* 0xff80000027ce7808 */ /* 0x000fe20004000000 */
[----:B------:R-:W-:Y:S01]  /*16600*/  FFMA.FTZ R35, R0, R6, R35 ;  /* 0x0000000600237223 */ /* 0x000fe20000010023 */
[----:B------:R-:W-:-:S02]  /*16610*/  ISETP.GE.AND P0, PT, R4, R54, PT ;  /* 0x000000360400720c */ /* 0x000fc40003f06270 */
[----:B------:R-:W-:Y:S02]  /*16620*/  FSEL R204, R34, -INF , !P2 ;  /* 0xff80000022cc7808 */ /* 0x000fe40005000000 */
[----:B------:R-:W-:Y:S02]  /*16630*/  FSEL R201, R33, -INF , !P0 ;  /* 0xff80000021c97808 */ /* 0x000fe40004000000 */
[C---:B------:R-:W-:Y:S02]  /*16640*/  ISETP.GE.AND P2, PT, R5.reuse, R54, PT ;  /* 0x000000360500720c */ /* 0x040fe40003f46270 */
[----:B------:R-:W-:Y:S02]  /*16650*/  ISETP.GE.AND P0, PT, R5, R53, PT ;  /* 0x000000350500720c */ /* 0x000fe40003f06270 */
[----:B------:R-:W-:Y:S02]  /*16660*/  I2FP.F32.S32 R5, R5 ;  /* 0x0000000500057245 */ /* 0x000fe40000201400 */
[----:B------:R-:W-:-:S02]  /*16670*/  FSEL R205, R32, -INF , !P1 ;  /* 0xff80000020cd7808 */ /* 0x000fc40004800000 */
[----:B------:R-:W-:Y:S01]  /*16680*/  ISETP.GE.AND P1, PT, R4, R53, PT ;  /* 0x000000350400720c */ /* 0x000fe20003f26270 */
[C---:B------:R-:W-:Y:S02]  /*16690*/  VIADD R4, R49.reuse, 0x41 ;  /* 0x0000004131047836 */ /* 0x040fe40000000000 */
[-C--:B------:R-:W-:Y:S01]  /*166a0*/  FFMA.FTZ R28, R0, R5.reuse, R28 ;  /* 0x00000005001c7223 */ /* 0x080fe2000001001c */
[----:B------:R-:W-:Y:S01]  /*166b0*/  LOP3.LUT R15, R50, 0x48, R171, 0xfe, !PT ;  /* 0x00000048320f7812 */ /* 0x000fe200078efeab */
[----:B------:R-:W-:Y:S01]  /*166c0*/  FFMA.FTZ R30, R0, R5, R30 ;  /* 0x00000005001e7223 */ /* 0x000fe2000001001e */
[----:B------:R-:W-:Y:S01]  /*166d0*/  VIADD R5, R49, 0x49 ;  /* 0x0000004931057836 */ /* 0x000fe20000000000 */
[----:B------:R-:W-:Y:S02]  /*166e0*/  I2FP.F32.S32 R6, R4 ;  /* 0x0000000400067245 */ /* 0x000fe40000201400 */
[----:B------:R-:W-:Y:S02]  /*166f0*/  FSEL R199, R36, -INF , !P3 ;  /* 0xff80000024c77808 */ /* 0x000fe40005800000 */
[----:B------:R-:W-:Y:S01]  /*16700*/  FSEL R185, R28, -INF , !P2 ;  /* 0xff8000001cb97808 */ /* 0x000fe20005000000 */
[C---:B------:R-:W-:Y:S01]  /*16710*/  FFMA.FTZ R29, R0.reuse, R6, R29 ;  /* 0x00000006001d7223 */ /* 0x040fe2000001001d */
[C---:B------:R-:W-:Y:S01]  /*16720*/  ISETP.GE.AND P3, PT, R15.reuse, R54, PT ;  /* 0x000000360f00720c */ /* 0x040fe20003f66270 */
[----:B------:R-:W-:Y:S01]  /*16730*/  FFMA.FTZ R31, R0, R6, R31 ;  /* 0x00000006001f7223 */ /* 0x000fe2000001001f */
[----:B------:R-:W-:-:S02]  /*16740*/  ISETP.GE.AND P2, PT, R15, R53, PT ;  /* 0x000000350f00720c */ /* 0x000fc40003f46270 */
        /* <DEDUP_REMOVED lines=73> */
[----:B------:R-:W-:Y:S01]  /*16be0*/  FFMA.FTZ R129, R0, R6, R129 ;  /* 0x0000000600817223 */ /* 0x000fe20000010081 */
[----:B------:R-:W-:Y:S02]  /*16bf0*/  FSEL R120, R63, -INF , !P0 ;  /* 0xff8000003f787808 */ /* 0x000fe40004000000 */
[----:B------:R-:W-:-:S02]  /*16c00*/  ISETP.GE.AND P0, PT, R4, R54, PT ;  /* 0x000000360400720c */ /* 0x000fc40003f06270 */
[----:B------:R-:W-:Y:S02]  /*16c10*/  FSEL R122, R122, -INF , !P2 ;  /* 0xff8000007a7a7808 */ /* 0x000fe40005000000 */
[----:B------:R-:W-:Y:S02]  /*16c20*/  FSEL R143, R129, -INF , !P0 ;  /* 0xff800000818f7808 */ /* 0x000fe40004000000 */
[C---:B------:R-:W-:Y:S02]  /*16c30*/  ISETP.GE.AND P2, PT, R5.reuse, R54, PT ;  /* 0x000000360500720c */ /* 0x040fe40003f46270 */
[----:B------:R-:W-:Y:S02]  /*16c40*/  ISETP.GE.AND P0, PT, R5, R53, PT ;  /* 0x000000350500720c */ /* 0x000fe40003f06270 */
[----:B------:R-:W-:Y:S02]  /*16c50*/  I2FP.F32.S32 R5, R5 ;  /* 0x0000000500057245 */ /* 0x000fe40000201400 */
[----:B------:R-:W-:Y:S01]  /*16c60*/  FSEL R161, R128, -INF , !P1 ;  /* 0xff80000080a17808 */ /* 0x000fe20004800000 */
[----:B------:R-:W-:Y:S01]  /*16c70*/  FFMA.FTZ R128, R0, R6, R131 ;  /* 0x0000000600807223 */ /* 0x000fe20000010083 */
[----:B------:R-:W-:Y:S01]  /*16c80*/  ISETP.GE.AND P1, PT, R4, R53, PT ;  /* 0x000000350400720c */ /* 0x000fe20003f26270 */
[----:B------:R-:W-:Y:S01]  /*16c90*/  FFMA.FTZ R64, R0, R5, R64 ;  /* 0x0000000500407223 */ /* 0x000fe20000010040 */
[----:B------:R-:W-:-:S02]  /*16ca0*/  VIADD R4, R49, 0x71 ;  /* 0x0000007131047836 */ /* 0x000fc40000000000 */
[----:B------:R-:W-:Y:S01]  /*16cb0*/  FFMA.FTZ R66, R0, R5, R66 ;  /* 0x0000000500427223 */ /* 0x000fe20000010042 */
[----:B------:R-:W-:Y:S02]  /*16cc0*/  LOP3.LUT R5, R50, 0x78, R171, 0xfe, !PT ;  /* 0x0000007832057812 */ /* 0x000fe400078efeab */
[----:B------:R-:W-:Y:S02]  /*16cd0*/  FSEL R138, R60, -INF , !P3 ;  /* 0xff8000003c8a7808 */ /* 0x000fe40005800000 */
[----:B------:R-:W-:Y:S02]  /*16ce0*/  FSEL R173, R64, -INF , !P2 ;  /* 0xff80000040ad7808 */ /* 0x000fe40005000000 */
[----:B------:R-:W-:Y:S02]  /*16cf0*/  I2FP.F32.S32 R6, R4 ;  /* 0x0000000400067245 */ /* 0x000fe40000201400 */
[C---:B------:R-:W-:Y:S02]  /*16d00*/  ISETP.GE.AND P3, PT, R5.reuse, R54, PT ;  /* 0x000000360500720c */ /* 0x040fe40003f66270 */
[----:B------:R-:W-:Y:S01]  /*16d10*/  ISETP.GE.AND P2, PT, R5, R53, PT ;  /* 0x000000350500720c */ /* 0x000fe20003f46270 */
[-C--:B------:R-:W-:Y:S01]  /*16d20*/  FFMA.FTZ R65, R0, R6.reuse, R65 ;  /* 0x0000000600417223 */ /* 0x080fe20000010041 */
[----:B------:R-:W-:Y:S01]  /*16d30*/  LOP3.LUT R7, R50, 0x10, R171, 0xfe, !PT ;  /* 0x0000001032077812 */ /* 0x000fe200078efeab */
[----:B------:R-:W-:Y:S01]  /*16d40*/  FFMA.FTZ R67, R0, R6, R67 ;  /* 0x0000000600437223 */ /* 0x000fe20000010043 */
[----:B------:R-:W-:-:S02]  /*16d50*/  I2FP.F32.S32 R5, R5 ;  /* 0x0000000500057245 */ /* 0x000fc40000201400 */
[----:B------:R-:W-:Y:S02]  /*16d60*/  FSEL R128, R128, -INF , !P1 ;  /* 0xff80000080807808 */ /* 0x000fe40004800000 */
[----:B------:R-:W-:Y:S01]  /*16d70*/  FSEL R66, R66, -INF , !P0 ;  /* 0xff80000042427808 */ /* 0x000fe20004000000 */
[-C--:B------:R-:W-:Y:S01]  /*16d80*/  FFMA.FTZ R124, R0, R5.reuse, R124 ;  /* 0x00000005007c7223 */ /* 0x080fe2000001007c */
[----:B------:R-:W-:Y:S01]  /*16d90*/  ISETP.GE.AND P1, PT, R4, R54, PT ;  /* 0x000000360400720c */ /* 0x000fe20003f26270 */
[----:B------:R-:W-:Y:S01]  /*16da0*/  FFMA.FTZ R121, R0, R5, R126 ;  /* 0x0000000500797223 */ /* 0x000fe2000001007e */
[----:B------:R-:W-:Y:S01]  /*16db0*/  ISETP.GE.AND P0, PT, R4, R53, PT ;  /* 0x000000350400720c */ /* 0x000fe20003f06270 */
[----:B------:R-:W-:Y:S01]  /*16dc0*/  VIADD R4, R49, 0x11 ;  /* 0x0000001131047836 */ /* 0x000fe20000000000 */
[----:B------:R-:W-:Y:S02]  /*16dd0*/  I2FP.F32.S32 R15, R7 ;  /* 0x00000007000f7245 */ /* 0x000fe40000201400 */
[----:B------:R-:W-:-:S02]  /*16de0*/  I2FP.F32.S32 R5, R49 ;  /* 0x0000003100057245 */ /* 0x000fc40000201400 */
[----:B------:R-:W-:Y:S01]  /*16df0*/  FSEL R165, R65, -INF , !P1 ;  /* 0xff80000041a57808 */ /* 0x000fe20004800000 */
[C---:B------:R-:W-:Y:S01]  /*16e00*/  FFMA.FTZ R8, R0.reuse, R15, R8 ;  /* 0x0000000f00087223 */ /* 0x040fe20000010008 */
[----:B------:R-:W-:Y:S01]  /*16e10*/  FSEL R67, R67, -INF , !P0 ;  /* 0xff80000043437808 */ /* 0x000fe20004000000 */
[----:B------:R-:W-:Y:S01]  /*16e20*/  FFMA.FTZ R15, R0, R5, R16 ;  /* 0x00000005000f7223 */ /* 0x000fe20000010010 */
[-C--:B------:R-:W-:Y:S02]  /*16e30*/  ISETP.GE.AND P0, PT, R7, R54.reuse, PT ;  /* 0x000000360700720c */ /* 0x080fe40003f06270 */
[C---:B------:R-:W-:Y:S01]  /*16e40*/  ISETP.GE.AND P1, PT, R49.reuse, R54, PT ;  /* 0x000000363100720c */ /* 0x040fe20003f26270 */
[----:B------:R-:W-:Y:S01]  /*16e50*/  VIADD R49, R49, 0x79 ;  /* 0x0000007931317836 */ /* 0x000fe20000000000 */
[----:B------:R-:W-:Y:S02]  /*16e60*/  I2FP.F32.S32 R6, R4 ;  /* 0x0000000400067245 */ /* 0x000fe40000201400 */
[----:B------:R-:W-:-:S02]  /*16e70*/  LOP3.LUT R16, R50, 0x10, R171, 0xfe, !PT ;  /* 0x0000001032107812 */ /* 0x000fc400078efeab */
[----:B------:R-:W-:Y:S01]  /*16e80*/  FSEL R61, R8, -INF , !P0 ;  /* 0xff800000083d7808 */ /* 0x000fe20004000000 */
[C---:B------:R-:W-:Y:S01]  /*16e90*/  FFMA.FTZ R8, R0.reuse, R5, R18 ;  /* 0x0000000500087223 */ /* 0x040fe20000010012 */
[C---:B------:R-:W-:Y:S01]  /*16ea0*/  FFMA.FTZ R9, R0.reuse, R6, R9 ;  /* 0x0000000600097223 */ /* 0x040fe20000010009 */
[----:B------:R-:W-:Y:S02]  /*16eb0*/  I2FP.F32.S32 R6, R49 ;  /* 0x0000003100067245 */ /* 0x000fe40000201400 */
[----:B------:R-:W-:Y:S02]  /*16ec0*/  I2FP.F32.S32 R7, R16 ;  /* 0x0000001000077245 */ /* 0x000fe40000201400 */
[----:B------:R-:W-:Y:S01]  /*16ed0*/  I2FP.F32.S32 R5, R4 ;  /* 0x0000000400057245 */ /* 0x000fe20000201400 */
[----:B------:R-:W-:Y:S01]  /*16ee0*/  FFMA.FTZ R125, R0, R6, R125 ;  /* 0x00000006007d7223 */ /* 0x000fe2000001007d */
[----:B------:R-:W-:Y:S01]  /*16ef0*/  ISETP.GE.AND P0, PT, R4, R54, PT ;  /* 0x000000360400720c */ /* 0x000fe20003f06270 */
[----:B------:R-:W-:Y:S01]  /*16f00*/  FFMA.FTZ R7, R0, R7, R10 ;  /* 0x0000000700077223 */ /* 0x000fe2000001000a */
[----:B------:R-:W-:Y:S01]  /*16f10*/  FSEL R174, R124, -INF , !P3 ;  /* 0xff8000007cae7808 */ /* 0x000fe20005800000 */
[C---:B------:R-:W-:Y:S01]  /*16f20*/  FFMA.FTZ R5, R0.reuse, R5, R11 ;  /* 0x0000000500057223 */ /* 0x040fe2000001000b */
[----:B------:R-:W-:Y:S01]  /*16f30*/  FSEL R121, R121, -INF , !P2 ;  /* 0xff80000079797808 */ /* 0x000fe20005000000 */
[----:B------:R-:W-:Y:S01]  /*16f40*/  FFMA.FTZ R127, R0, R6, R127 ;  /* 0x00000006007f7223 */ /* 0x000fe2000001007f */
[----:B------:R-:W-:-:S02]  /*16f50*/  FSEL R15, R15, -INF , !P1 ;  /* 0xff8000000f0f7808 */ /* 0x000fc40004800000 */
[----:B------:R-:W-:Y:S02]  /*16f60*/  FSEL R63, R9, -INF , !P0 ;  /* 0xff800000093f7808 */ /* 0x000fe40004000000 */
[C---:B------:R-:W-:Y:S02]  /*16f70*/  ISETP.GE.AND P3, PT, R49.reuse, R54, PT ;  /* 0x000000363100720c */ /* 0x040fe40003f66270 */
[-C--:B------:R-:W-:Y:S02]  /*16f80*/  ISETP.GE.AND P2, PT, R16, R53.reuse, PT ;  /* 0x000000351000720c */ /* 0x080fe40003f46270 */
        /* <DEDUP_REMOVED lines=11> */
[----:B------:R-:W-:Y:S01]  /*17040*/  MOV R10, RZ ;  /* 0x000000ff000a7202 */ /* 0x000fe20000000f00 */
[C---:B------:R-:W-:Y:S01]  /*17050*/  VIADD R16, R50.reuse, 0xffffff80 ;  /* 0xffffff8032107836 */ /* 0x040fe20000000000 */
        /* <DEDUP_REMOVED lines=25> */
[----:B------:R-:W-:Y:S01]  /*171f0*/  ISETP.GE.AND P1, PT, R16, RZ, PT ;  /* 0x000000ff1000720c */ /* 0x000fe20003f26270 */
[----:B------:R-:W1:Y:S01]  /*17200*/  LDC.64 R6, c[0x0][0x248] ;  /* 0x00009200ff067b82 */ /* 0x000e620000000a00 */
[----:B------:R-:W-:Y:S02]  /*17210*/  @!P0 IADD3 R10, R10, 0x1, RZ ;  /* 0x000000010a0a8810 */ /* 0x000fe40007ffe0ff */
[----:B------:R-:W-:-:S02]  /*17220*/  ISETP.GE.U32.AND P4, PT, R5, R4, PT ;  /* 0x000000040500720c */ /* 0x000fc40003f86070 */
[----:B------:R-:W-:Y:S02]  /*17230*/  ISETP.NE.AND P0, PT, R9, RZ, PT ;  /* 0x000000ff0900720c */ /* 0x000fe40003f05270 */
        /* <DEDUP_REMOVED lines=8> */
[----:B------:R2:W3:Y:S02]  /*172c0*/  LDG.E R11, desc[UR6][R20.64] ;  /* 0x00000006140b7981 */ /* 0x0004e4000c1e1900 */
[----:B------:R-:W-:-:S05]  /*172d0*/  IMAD.WIDE R22, R16, 0x4, R158 ;  /* 0x0000000410167825 */ /* 0x000fca00078e029e */
[----:B------:R-:W3:Y:S01]  /*172e0*/  LDG.E R10, desc[UR6][R22.64] ;  /* 0x00000006160a7981 */ /* 0x000ee2000c1e1900 */
[----:B------:R-:W-:Y:S02]  /*172f0*/  IADD3 R16, R5, -R16, RZ ;  /* 0x8000001005107210 */ /* 0x000fe40007ffe0ff */
[----:B------:R-:W4:Y:S03]  /*17300*/  LDC.64 R4, c[0x0][0x230] ;  /* 0x00008c00ff047b82 */ /* 0x000f260000000a00 */
[----:B------:R-:W-:-:S05]  /*17310*/  IMAD R16, R16, R9, -0x80 ;  /* 0xffffff8010107424 */ /* 0x000fca00078e0209 */
[----:B------:R-:W-:-:S05]  /*17320*/  SHF.R.S32.HI R9, RZ, 0x1f, R16 ;  /* 0x0000001fff097819 */ /* 0x000fca0000011410 */
[-C--:B-1----:R-:W-:Y:S02]  /*17330*/  IMAD R9, R9, R6.reuse, RZ ;  /* 0x0000000609097224 */ /* 0x082fe400078e02ff */
[----:B--2---:R-:W-:-:S04]  /*17340*/  IMAD.WIDE.U32 R20, R16, R6, RZ ;  /* 0x0000000610147225 */ /* 0x004fc800078e00ff */
[----:B------:R-:W-:-:S05]  /*17350*/  IMAD R7, R16, R7, R9 ;  /* 0x0000000710077224 */ /* 0x000fca00078e0209 */
[----:B------:R-:W-:Y:S01]  /*17360*/  IADD3 R21, R21, R7, RZ ;  /* 0x0000000715157210 */ /* 0x000fe20007ffe0ff */
[----:B---3--:R-:W-:-:S05]  /*17370*/  IMAD.IADD R10, R10, 0x1, -R11 ;  /* 0x000000010a0a7824 */ /* 0x008fca00078e0a0b */
[----:B------:R-:W-:-:S05]  /*17380*/  SHF.R.S32.HI R9, RZ, 0x1f, R10 ;  /* 0x0000001fff097819 */ /* 0x000fca000001140a */
[----:B----4-:R-:W-:-:S04]  /*17390*/  IMAD R9, R9, R4, RZ ;  /* 0x0000000409097224 */ /* 0x010fc800078e02ff */
[C---:B------:R-:W-:Y:S02]  /*173a0*/  IMAD R5, R10.reuse, R5, R9 ;  /* 0x000000050a057224 */ /* 0x040fe400078e0209 */
[----:B------:R-:W-:-:S04]  /*173b0*/  IMAD.WIDE.U32 R10, R10, R4, R20 ;  /* 0x000000040a0a7225 */ /* 0x000fc800078e0014 */
[----:B------:R-:W-:Y:S01]  /*173c0*/  IMAD.IADD R7, R11, 0x1, R5 ;  /* 0x000000010b077824 */ /* 0x000fe200078e0205 */
[----:B------:R-:W-:Y:S06]  /*173d0*/  BRA `(.L_x_2390) ;  /* 0x00000000000c7947 */ /* 0x000fec0003800000 */
.L_x_2389:
[----:B------:R-:W1:Y:S02]  /*173e0*/  LDC R10, c[0x0][0x248] ;  /* 0x00009200ff0a7b82 */ /* 0x000e640000000800 */
[----:B-1----:R-:W-:-:S04]  /*173f0*/  LEA R10, -R10, RZ, 0x7 ;  /* 0x000000ff0a0a7211 */ /* 0x002fc800078e39ff */
[----:B------:R-:W-:-:S07]  /*17400*/  SHF.R.S32.HI R7, RZ, 0x1f, R10 ;  /* 0x0000001fff077819 */ /* 0x000fce000001140a */
.L_x_2390:
[----:B------:R-:W-:Y:S01]  /*17410*/  ULDC UR4, c[0x0][0x2d0] ;  /* 0x0000b40000047ab9 */ /* 0x000fe20000000800 */
[----:B------:R-:W-:Y:S02]  /*17420*/  ISETP.NE.AND P2, PT, R156, RZ, PT ;  /* 0x000000ff9c00720c */ /* 0x000fe40003f45270 */
[----:B------:R-:W-:Y:S02]  /*17430*/  ISETP.GE.AND P0, PT, R118, UR4, PT ;  /* 0x0000000476007c0c */ /* 0x000fe4000bf06270 */
[C---:B------:R-:W-:Y:S02]  /*17440*/  LEA R22, P1, R10.reuse, R168, 0x1 ;  /* 0x000000a80a167211 */ /* 0x040fe400078208ff */
[----:B------:R-:W-:Y:S02]  /*17450*/  SEL R4, RZ, 0x3fffc, P2 ;  /* 0x0003fffcff047807 */ /* 0x000fe40001000000 */
[----:B------:R-:W-:Y:S02]  /*17460*/  LEA.HI.X R23, R10, R169, R7, 0x1, P1 ;  /* 0x000000a90a177211 */ /* 0x000fe400008f0c07 */
[----:B------:R-:W-:-:S05]  /*17470*/  LOP3.LUT P1, RZ, R4, 0x4, RZ, 0xc0, !PT ;  /* 0x0000000404ff7812 */ /* 0x000fca000782c0ff */
[C---:B------:R-:W-:Y:S01]  /*17480*/  @!P0 IADD3 R5, P2, R10.reuse, R151, RZ ;  /* 0x000000970a058210 */ /* 0x040fe20007f5e0ff */
[----:B------:R-:W-:Y:S01]  /*17490*/  @!PT LDS RZ, [RZ] ;  /* 0x00000000fffff984 */ /* 0x000fe20000000800 */
[----:B------:R-:W-:Y:S01]  /*174a0*/  @!PT LDS RZ, [RZ] ;  /* 0x00000000fffff984 */ /* 0x000fe20000000800 */
[----:B------:R-:W-:Y:S01]  /*174b0*/  @!PT LDS RZ, [RZ] ;  /* 0x00000000fffff984 */ /* 0x000fe20000000800 */
[----:B------:R-:W-:Y:S04]  /*174c0*/  @!P0 LDGSTS.E.BYPASS.LTC128B.128 [R166+0x3000], desc[UR6][R22.64] ;  /* 0x0300000016a68fae */ /* 0x000fe8000b901d46 */
[----:B------:R-:W-:Y:S01]  /*174d0*/  @!P0 IMAD.X R4, R7, 0x1, R150, P2 ;  /* 0x0000000107048824 */ /* 0x000fe200010e0696 */
[C---:B------:R-:W-:Y:S01]  /*174e0*/  @!P0 LEA R26, P2, R5.reuse, R168, 0x1 ;  /* 0x000000a8051a8211 */ /* 0x040fe200078408ff */
[----:B------:R1:W-:Y:S03]  /*174f0*/  @P0 STS [R166+0x3000], RZ ;  /* 0x003000ffa6000388 */ /* 0x0003e60000000800 */
[----:B------:R-:W-:Y:S01]  /*17500*/  @!P0 LEA.HI.X R27, R5, R169, R4, 0x1, P2 ;  /* 0x000000a9051b8211 */ /* 0x000fe200010f0c04 */
[----:B------:R1:W-:Y:S01]  /*17510*/  @P0 STS [R166+0x3004], RZ ;  /* 0x003004ffa6000388 */ /* 0x0003e20000000800 */
[----:B------:R-:W-:-:S03]  /*17520*/  @!P5 IADD3 R5, P2, R10, R151, RZ ;  /* 0x000000970a05d210 */ /* 0x000fc60007f5e0ff */
[----:B------:R1:W-:Y:S01]  /*17530*/  @P0 STS.64 [R166+0x3008], RZ ;  /* 0x003008ffa6000388 */ /* 0x0003e20000000a00 */
[-C--:B------:R-:W-:Y:S01]  /*17540*/  @!P5 LEA R20, P3, R5, R168.reuse, 0x1 ;  /* 0x000000a80514d211 */ /* 0x080fe200078608ff */
[----:B------:R-:W-:Y:S01]  /*17550*/  @!P5 IMAD.X R6, R7, 0x1, R150, P2 ;  /* 0x000000010706d824 */ /* 0x000fe200010e0696 */
[----:B------:R-:W-:Y:S01]  /*17560*/  @P1 IADD3 R4, P2, R10, R151, RZ ;  /* 0x000000970a041210 */ /* 0x000fe20007f5e0ff */
[----:B------:R-:W-:Y:S01]  /*17570*/  @!PT LDS RZ, [RZ] ;  /* 0x00000000fffff984 */ /* 0x000fe20000000800 */
[----:B------:R-:W-:Y:S01]  /*17580*/  @!PT LDS RZ, [RZ] ;  /* 0x00000000fffff984 */ /* 0x000fe20000000800 */
[----:B------:R-:W-:Y:S01]  /*17590*/  @!PT LDS RZ, [RZ] ;  /* 0x00000000fffff984 */ /* 0x000fe20000000800 */
[----:B------:R-:W-:Y:S03]  /*175a0*/  @!P5 LDGSTS.E.BYPASS.LTC128B.128 [R166+0x5000], desc[UR6][R22.64+0x40] ;  /* 0x0500004016a6dfae */ /* 0x000fe6000b901d46 */
[-C--:B------:R-:W-:Y:S01]  /*175b0*/  @!P5 LEA.HI.X R21, R5, R169.reuse, R6, 0x1, P3 ;  /* 0x000000a90515d211 */ /* 0x080fe200018f0c06 */
[----:B------:R-:W-:Y:S01]  /*175c0*/  @P1 IMAD.X R5, R7, 0x1, R150, P2 ;  /* 0x0000000107051824 */ /* 0x000fe200010e0696 */
[C---:B------:R-:W-:Y:S01]  /*175d0*/  @P1 LEA R24, P2, R4.reuse, R168, 0x1 ;  /* 0x000000a804181211 */ /* 0x040fe200078408ff */
[----:B------:R1:W-:Y:S03]  /*175e0*/  @P5 STS.128 [R166+0x5000], RZ ;  /* 0x005000ffa6005388 */ /* 0x0003e60000000c00 */
[----:B------:R-:W-:Y:S01]  /*175f0*/  @P1 LEA.HI.X R25, R4, R169, R5, 0x1, P2 ;  /* 0x000000a904191211 */ /* 0x000fe200010f0c05 */
[----:B------:R-:W-:Y:S01]  /*17600*/  @!PT LDS RZ, [RZ] ;  /* 0x00000000fffff984 */ /* 0x000fe20000000800 */
[----:B------:R-:W-:Y:S01]  /*17610*/  @!PT LDS RZ, [RZ] ;  /* 0x00000000fffff984 */ /* 0x000fe20000000800 */
[----:B------:R-:W-:Y:S01]  /*17620*/  @!PT LDS RZ, [RZ] ;  /* 0x00000000fffff984 */ /* 0x000fe20000000800 */
[----:B------:R-:W-:Y:S01]  /*17630*/  @P1 LDGSTS.E.BYPASS.LTC128B.128 [R166+0x7000], desc[UR6][R22.64+0x80] ;  /* 0x0700008016a61fae */ /* 0x000fe2000b901d46 */
[----:B------:R-:W-:-:S03]  /*17640*/  IADD3 R10, P3, P2, R151, R10, R151 ;  /* 0x0000000a970a7210 */ /* 0x000fc60007a7e097 */
[----:B------:R1:W-:Y:S01]  /*17650*/  @!P1 STS.128 [R166+0x7000], RZ ;  /* 0x007000ffa6009388 */ /* 0x0003e20000000c00 */
[----:B------:R-:W-:Y:S02]  /*17660*/  IADD3.X R7, R150, R7, R150, P3, P2 ;  /* 0x0000000796077210 */ /* 0x000fe40001fe4496 */
        /* <DEDUP_REMOVED lines=8> */
[C---:B------:R-:W-:Y:S02]  /*176f0*/  @!P0 LEA.HI.X R31, R10.reuse, R169, R7, 0x1, P3 ;  /* 0x000000a90a1f8211 */ /* 0x040fe400018f0c07 */
[C---:B------:R-:W-:Y:S01]  /*17700*/  IADD3 R4, P3, R10.reuse, R151, RZ ;  /* 0x000000970a047210 */ /* 0x040fe20007f7e0ff */
        /* <DEDUP_REMOVED lines=13> */
[----:B------:R1:W-:Y:S01]  /*177e0*/  @!P0 LDGSTS.E.BYPASS.LTC128B.128 [R166+0x4000], desc[UR6][R30.64] ;  /* 0x040000001ea68fae */ /* 0x0003e2000b901d46 */
[----:B--2---:R-:W-:-:S03]  /*177f0*/  @P1 LEA R26, P2, R10, R168, 0x1 ;  /* 0x000000a80a1a1211 */ /* 0x004fc600078408ff */
[----:B------:R1:W-:Y:S01]  /*17800*/  @P0 STS.128 [R166+0x4000], RZ ;  /* 0x004000ffa6000388 */ /* 0x0003e20000000c00 */
[-C--:B------:R-:W-:Y:S01]  /*17810*/  @P1 LEA.HI.X R27, R10, R169.reuse, R7, 0x1, P2 ;  /* 0x000000a90a1b1211 */ /* 0x080fe200010f0c07 */
        /* <DEDUP_REMOVED lines=9> */
[C---:B------:R-:W-:Y:S01]  /*178b0*/  @P1 LEA R6, P2, R4.reuse, R168, 0x1 ;  /* 0x000000a804061211 */ /* 0x040fe200078408ff */
[----:B------:R-:W-:Y:S01]  /*178c0*/  IMAD.MOV.U32 R168, RZ, RZ, R22 ;  /* 0x000000ffffa87224 */ /* 0x000fe200078e0016 */
[CCC-:B------:R-:W-:Y:S01]  /*178d0*/  @!P5 LEA.HI.X R11, R4.reuse, R169.reuse, R7.reuse, 0x1, P3 ;  /* 0x000000a9040bd211 */ /* 0x1c0fe200018f0c07 */
[----:B------:R-:W-:Y:S01]  /*178e0*/  @!PT LDS RZ, [RZ] ;  /* 0x00000000fffff984 */ /* 0x000fe20000000800 */
[----:B------:R-:W-:Y:S01]  /*178f0*/  @!PT LDS RZ, [RZ] ;  /* 0x00000000fffff984 */ /* 0x000fe20000000800 */
[----:B------:R-:W-:Y:S01]  /*17900*/  @!PT LDS RZ, [RZ] ;  /* 0x00000000fffff984 */ /* 0x000fe20000000800 */
[----:B------:R1:W-:Y:S01]  /*17910*/  @P1 LDGSTS.E.BYPASS.LTC128B.128 [R166+0x8000], desc[UR6][R26.64+0x80] ;  /* 0x080000801aa61fae */ /* 0x0003e2000b901d46 */
[----:B------:R-:W-:Y:S01]  /*17920*/  @P1 LEA.HI.X R7, R4, R169, R7, 0x1, P2 ;  /* 0x000000a904071211 */ /* 0x000fe200010f0c07 */
[----:B------:R-:W-:-:S02]  /*17930*/  IMAD.MOV.U32 R169, RZ, RZ, R23 ;  /* 0x000000ffffa97224 */ /* 0x000fc400078e0017 */
        /* <DEDUP_REMOVED lines=17> */
.L_x_2388:
        /* <DEDUP_REMOVED lines=85> */
[----:B------:R-:W-:Y:S01]  /*17fa0*/  FMUL.FTZ R208, R4, UR8 ;  /* 0x0000000804d07c20 */ /* 0x000fe20008410000 */
[--C-:B------:R-:W-:Y:S01]  /*17fb0*/  FFMA.FTZ R207, R15, UR8, -R182.reuse ;  /* 0x000000080fcf7c23 */ /* 0x100fe200080108b6 */
        /* <DEDUP_REMOVED lines=21> */
[----:B------:R-:W-:Y:S01]  /*18110*/  LDSM.16.MT88.4 R60, [R144+0x9400] ;  /* 0x00940000903c783b */ /* 0x000fe20000004200 */
        /* <DEDUP_REMOVED lines=38> */
[----:B------:R-:W-:Y:S01]  /*18380*/  FMUL.FTZ R83, R83, R195 ;  /* 0x000000c353537220 */ /* 0x000fe20000410000 */
        /* <DEDUP_REMOVED lines=39> */
[----:B------:R-:W-:Y:S01]  /*18600*/  FFMA.FTZ R196, R196, UR8, -R131 ;  /* 0x00000008c4c47c23 */ /* 0x000fe20008010883 */
[--C-:B------:R-:W-:Y:S01]  /*18610*/  FFMA.FTZ R204, R183, UR8, -R182.reuse ;  /* 0x00000008b7cc7c23 */ /* 0x100fe200080108b6 */
[C---:B-1----:R-:W-:Y:S01]  /*18620*/  HMMA.16816.F32 R4, R48.reuse, R8, R4 ;  /* 0x000000083004723c */ /* 0x042fe20000001804 */
[----:B------:R-:W-:Y:S01]  /*18630*/  MUFU.EX2 R64, R64 ;  /* 0x0000004000407308 */ /* 0x000fe20000000800 */
[--C-:B------:R-:W-:Y:S01]  /*18640*/  FFMA.FTZ R183, R189, UR8, -R182.reuse ;  /* 0x00000008bdb77c23 */ /* 0x100fe200080108b6 */
[----:B------:R-:W-:Y:S01]  /*18650*/  FFMA.FTZ R76, R162, R208, R207 ;  /* 0x000000d0a24c7223 */ /* 0x000fe200000100cf */
[--C-:B------:R-:W-:Y:S01]  /*18660*/  FFMA.FTZ R189, R192, UR8, -R131.reuse ;  /* 0x00000008c0bd7c23 */ /* 0x100fe20008010883 */
[--C-:B------:R-:W-:Y:S01]  /*18670*/  FFMA.FTZ R162, R187, UR8, -R182.reuse ;  /* 0x00000008bba27c23 */ /* 0x100fe200080108b6 */
[C---:B------:R-:W-:Y:S01]  /*18680*/  HMMA.16816.F32 R8, R48.reuse, R10, R108 ;  /* 0x0000000a3008723c */ /* 0x040fe2000000186c */
[--C-:B------:R-:W-:Y:S01]  /*18690*/  FFMA.FTZ R192, R186, UR8, -R131.reuse ;  /* 0x00000008bac07c23 */ /* 0x100fe20008010883 */
[----:B------:R-:W-:Y:S01]  /*186a0*/  FFMA.FTZ R185, R185, UR8, -R182 ;  /* 0x00000008b9b97c23 */ /* 0x000fe200080108b6 */
[----:B------:R-:W-:Y:S01]  /*186b0*/  MUFU.EX2 R3, R3 ;  /* 0x0000000300037308 */ /* 0x000fe20000000800 */
[--C-:B------:R-:W-:Y:S01]  /*186c0*/  FFMA.FTZ R186, R188, UR8, -R131.reuse ;  /* 0x00000008bcba7c23 */ /* 0x100fe20008010883 */
[--C-:B------:R-:W-:Y:S01]  /*186d0*/  FFMA.FTZ R187, R190, UR8, -R131.reuse ;  /* 0x00000008bebb7c23 */ /* 0x100fe20008010883 */
[C---:B---3--:R-:W-:Y:S01]  /*186e0*/  HMMA.16816.F32 R12, R48.reuse, R16, R12 ;  /* 0x00000010300c723c */ /* 0x048fe2000000180c */
[----:B------:R-:W-:Y:S01]  /*186f0*/  LDSM.16.MT88.4 R108, [R146+0xa400] ;  /* 0x00a40000926c783b */ /* 0x000fe20000004200 */
[----:B------:R-:W-:Y:S01]  /*18700*/  FFMA.FTZ R194, R163, R195, R194 ;  /* 0x000000c3a3c27223 */ /* 0x000fe200000100c2 */
[--C-:B------:R-:W-:Y:S01]  /*18710*/  FFMA.FTZ R163, R172, UR8, -R131.reuse ;  /* 0x00000008aca37c23 */ /* 0x100fe20008010883 */
[----:B------:R-:W-:Y:S01]  /*18720*/  FFMA.FTZ R160, R160, UR8, -R131 ;  /* 0x00000008a0a07c23 */ /* 0x000fe20008010883 */
[----:B------:R-:W-:Y:S01]  /*18730*/  MUFU.EX2 R141, R141 ;  /* 0x0000008d008d7308 */ /* 0x000fe20000000800 */
[C---:B------:R-:W-:Y:S01]  /*18740*/  HMMA.16816.F32 R20, R48.reuse, R24, R20 ;  /* 0x000000183014723c */ /* 0x040fe20000001814 */
[----:B------:R-:W-:Y:S01]  /*18750*/  FADD.FTZ R76, R191, R76 ;  /* 0x0000004cbf4c7221 */ /* 0x000fe20000010000 */
[--C-:B------:R-:W-:Y:S01]  /*18760*/  FFMA.FTZ R161, R161, UR8, -R182.reuse ;  /* 0x00000008a1a17c23 */ /* 0x100fe200080108b6 */
[----:B------:R-:W-:Y:S01]  /*18770*/  FFMA.FTZ R143, R143, UR8, -R182 ;  /* 0x000000088f8f7c23 */ /* 0x000fe200080108b6 */
[----:B------:R-:W-:Y:S01]  /*18780*/  FADD.FTZ R193, R193, R194 ;  /* 0x000000c2c1c17221 */ /* 0x000fe20000010000 */
[--C-:B------:R-:W-:Y:S01]  /*18790*/  FFMA.FTZ R173, R173, UR8, -R182.reuse ;  /* 0x00000008adad7c23 */ /* 0x100fe200080108b6 */
[C---:B------:R-:W-:Y:S01]  /*187a0*/  HMMA.16816.F32 R28, R48.reuse, R32, R28 ;  /* 0x00000020301c723c */ /* 0x040fe2000000181c */
[----:B------:R-:W1:Y:S01]  /*187b0*/  MUFU.EX2 R58, R58 ;  /* 0x0000003a003a7308 */ /* 0x000e620000000800 */
[----:B------:R-:W-:Y:S01]  /*187c0*/  FADD.FTZ R184, R184, R193 ;  /* 0x000000c1b8b87221 */ /* 0x000fe20000010000 */
[--C-:B------:R-:W-:Y:S01]  /*187d0*/  FFMA.FTZ R174, R174, UR8, -R182.reuse ;  /* 0x00000008aeae7c23 */ /* 0x100fe200080108b6 */
[--C-:B------:R-:W-:Y:S01]  /*187e0*/  FFMA.FTZ R179, R179, UR8, -R182.reuse ;  /* 0x00000008b3b37c23 */ /* 0x100fe200080108b6 */
[----:B------:R-:W-:Y:S01]  /*187f0*/  FFMA.FTZ R165, R165, UR8, -R182 ;  /* 0x00000008a5a57c23 */ /* 0x000fe200080108b6 */
[----:B------:R-:W-:Y:S01]  /*18800*/  HMMA.16816.F32 R36, R48, R40, R36 ;  /* 0x000000283024723c */ /* 0x000fe20000001824 */
[----:B------:R-:W-:-:S02]  /*18810*/  FADD.FTZ R184, R135, R184 ;  /* 0x000000b887b87221 */ /* 0x000fc40000010000 */
[----:B------:R-:W-:Y:S03]  /*18820*/  MUFU.EX2 R59, R59 ;  /* 0x0000003b003b7308 */ /* 0x000fe60000000800 */
[C---:B------:R-:W-:Y:S01]  /*18830*/  HMMA.16816.F32 R16, R48.reuse, R18, R72 ;  /* 0x000000123010723c */ /* 0x040fe20000001848 */
[----:B------:R-:W3:Y:S04]  /*18840*/  LDSM.16.MT88.4 R72, [R144+0xb400] ;  /* 0x00b400009048783b */ /* 0x000ee80000004200 */
[----:B------:R-:W5:Y:S01]  /*18850*/  MUFU.EX2 R2, R2 ;  /* 0x0000000200027308 */ /* 0x000f620000000800 */
        /* <DEDUP_REMOVED lines=11> */
[----:B--2---:R-:W-:-:S02]  /*18910*/  F2FP.F16.F32.PACK_AB R52, R65, R140 ;  /* 0x0000008c4134723e */ /* 0x004fc400000000ff */
[----:B-1----:R-:W-:Y:S01]  /*18920*/  F2FP.F16.F32.PACK_AB R53, R58, R141 ;  /* 0x0000008d3a35723e */ /* 0x002fe200000000ff */
[----:B------:R-:W-:-:S03]  /*18930*/  FADD.FTZ R141, R141, R184 ;  /* 0x000000b88d8d7221 */ /* 0x000fc60000010000 */
[----:B------:R-:W-:Y:S01]  /*18940*/  F2FP.F16.F32.PACK_AB R54, R3, R64 ;  /* 0x000000400336723e */ /* 0x000fe200000000ff */
[----:B------:R-:W-:Y:S01]  /*18950*/  MUFU.EX2 R126, R126 ;  /* 0x0000007e007e7308 */ /* 0x000fe20000000800 */
[----:B-----5:R-:W-:Y:S01]  /*18960*/  F2FP.F16.F32.PACK_AB R55, R2, R59 ;  /* 0x0000003b0237723e */ /* 0x020fe200000000ff */
[----:B------:R-:W-:-:S04]  /*18970*/  FADD.FTZ R58, R58, R141 ;  /* 0x0000008d3a3a7221 */ /* 0x000fc80000010000 */
[----:B------:R-:W-:Y:S02]  /*18980*/  FADD.FTZ R59, R59, R58 ;  /* 0x0000003a3b3b7221 */ /* 0x000fe40000010000 */
[----:B----4-:R-:W-:Y:S01]  /*18990*/  HMMA.16816.F32 R4, R52, R68, R4 ;  /* 0x000000443404723c */ /* 0x010fe20000001804 */
        /* <DEDUP_REMOVED lines=9> */
[C---:B---3--:R-:W-:Y:S01]  /*18a30*/  HMMA.16816.F32 R28, R52.reuse, R72, R28 ;  /* 0x00000048341c723c */ /* 0x048fe2000000181c */
[----:B------:R-:W3:Y:S05]  /*18a40*/  MUFU.EX2 R124, R124 ;  /* 0x0000007c007c7308 */ /* 0x000eea0000000800 */
[C---:B------:R-:W-:Y:S01]  /*18a50*/  HMMA.16816.F32 R32, R52.reuse, R74, R32 ;  /* 0x0000004a3420723c */ /* 0x040fe20000001820 */
[----:B------:R-:W-:Y:S02]  /*18a60*/  LDSM.16.MT88.4 R72, [R146+0x9800] ;  /* 0x009800009248783b */ /* 0x000fe40000004200 */
[----:B------:R-:W-:Y:S08]  /*18a70*/  MUFU.EX2 R203, R203 ;  /* 0x000000cb00cb7308 */ /* 0x000ff00000000800 */
[----:B------:R-:W-:Y:S01]  /*18a80*/  MUFU.EX2 R202, R202 ;  /* 0x000000ca00ca7308 */ /* 0x000fe20000000800 */
        /* <DEDUP_REMOVED lines=9> */
[----:B------:R-:W-:Y:S08]  /*18b20*/  MUFU.EX2 R200, R200 ;  /* 0x000000c800c87308 */ /* 0x000ff00000000800 */
[----:B------:R-:W-:Y:S08]  /*18b30*/  MUFU.EX2 R197, R197 ;  /* 0x000000c500c57308 */ /* 0x000ff00000000800 */
[----:B------:R-:W-:Y:S01]  /*18b40*/  MUFU.EX2 R196, R196 ;  /* 0x000000c400c47308 */ /* 0x000fe20000000800 */
[C---:B-1----:R-:W-:Y:S07]  /*18b50*/  HMMA.16816.F32 R44, R52.reuse, R68, R44 ;  /* 0x00000044342c723c */ /* 0x042fee000000182c */
[----:B------:R-:W-:Y:S01]  /*18b60*/  MUFU.EX2 R185, R185 ;  /* 0x000000b900b97308 */ /* 0x000fe20000000800 */
[----:B------:R-:W-:Y:S01]  /*18b70*/  HMMA.16816.F32 R48, R52, R70, R48 ;  /* 0x000000463430723c */ /* 0x000fe20000001830 */
[----:B------:R-:W1:Y:S06]  /*18b80*/  LDSM.16.MT88.4 R68, [R144+0xb800] ;  /* 0x00b800009044783b */ /* 0x000e6c0000004200 */
[----:B------:R-:W-:Y:S01]  /*18b90*/  F2FP.F16.F32.PACK_AB R52, R134, R139 ;  /* 0x0000008b8634723e */ /* 0x000fe200000000ff */
[----:B------:R-:W5:Y:S01]  /*18ba0*/  MUFU.EX2 R204, R204 ;  /* 0x000000cc00cc7308 */ /* 0x000f620000000800 */
[----:B--2---:R-:W-:Y:S01]  /*18bb0*/  F2FP.F16.F32.PACK_AB R53, R130, R137 ;  /* 0x000000898235723e */ /* 0x004fe200000000ff */
[----:B------:R-:W-:Y:S01]  /*18bc0*/  FADD.FTZ R137, R137, R2 ;  /* 0x0000000289897221 */ /* 0x000fe20000010000 */
[----:B------:R-:W-:-:S02]  /*18bd0*/  F2FP.F16.F32.PACK_AB R54, R126, R127 ;  /* 0x0000007f7e36723e */ /* 0x000fc400000000ff */
[----:B---3--:R-:W-:Y:S01]  /*18be0*/  F2FP.F16.F32.PACK_AB R55, R124, R125 ;  /* 0x0000007d7c37723e */ /* 0x008fe200000000ff */
[----:B------:R-:W-:Y:S02]  /*18bf0*/  FADD.FTZ R130, R130, R137 ;  /* 0x0000008982827221 */ /* 0x000fe40000010000 */
[----:B------:R-:W-:Y:S02]  /*18c00*/  MUFU.EX2 R162, R162 ;  /* 0x000000a200a27308 */ /* 0x000fe40000000800 */
[----:B------:R-:W-:Y:S02]  /*18c10*/  FADD.FTZ R125, R125, R130 ;  /* 0x000000827d7d7221 */ /* 0x000fe40000010000 */
[C---:B------:R-:W-:Y:S02]  /*18c20*/  HMMA.16816.F32 R4, R52.reuse, R72, R4 ;  /* 0x000000483404723c */ /* 0x040fe40000001804 */
[----:B------:R-:W-:Y:S02]  /*18c30*/  FADD.FTZ R124, R124, R125 ;  /* 0x0000007d7c7c7221 */ /* 0x000fe40000010000 */
[----:B------:R-:W2:Y:S01]  /*18c40*/  MUFU.EX2 R183, R183 ;  /* 0x000000b700b77308 */ /* 0x000ea20000000800 */
[----:B-----5:R-:W-:Y:S01]  /*18c50*/  F2FP.F16.F32.PACK_AB R104, R204, R185 ;  /* 0x000000b9cc68723e */ /* 0x020fe200000000ff */
[C---:B------:R-:W-:Y:S01]  /*18c60*/  HMMA.16816.F32 R8, R52.reuse, R74, R8 ;  /* 0x0000004a3408723c */ /* 0x040fe20000001808 */
[----:B------:R-:W3:Y:S05]  /*18c70*/  LDSM.16.MT88.4 R72, [R146+0xb800] ;  /* 0x00b800009248783b */ /* 0x000eea0000004200 */
[C---:B----4-:R-:W-:Y:S01]  /*18c80*/  HMMA.16816.F32 R12, R52.reuse, R60, R12 ;  /* 0x0000003c340c723c */ /* 0x050fe2000000180c */
[----:B------:R-:W-:Y:S05]  /*18c90*/  MUFU.EX2 R189, R189 ;  /* 0x000000bd00bd7308 */ /* 0x000fea0000000800 */
[----:B------:R-:W-:Y:S01]  /*18ca0*/  HMMA.16816.F32 R16, R52, R62, R16 ;  /* 0x0000003e3410723c */ /* 0x000fe20000001810 */
[----:B------:R-:W4:Y:S02]  /*18cb0*/  LDSM.16.MT88.4 R60, [R144+0xd800] ;  /* 0x00d80000903c783b */ /* 0x000f240000004200 */
[----:B------:R-:W5:Y:S01]  /*18cc0*/  MUFU.EX2 R192, R192 ;  /* 0x000000c000c07308 */ /* 0x000f620000000800 */
[----:B--2---:R-:W-:-:S02]  /*18cd0*/  F2FP.F16.F32.PACK_AB R106, R183, R162 ;  /* 0x000000a2b76a723e */ /* 0x004fc400000000ff */
[C---:B-1----:R-:W-:Y:S05]  /*18ce0*/  HMMA.16816.F32 R28, R52.reuse, R68, R28 ;  /* 0x00000044341c723c */ /* 0x042fea000000181c */
[----:B------:R-:W-:Y:S01]  /*18cf0*/  MUFU.EX2 R186, R186 ;  /* 0x000000ba00ba7308 */ /* 0x000fe20000000800 */
[----:B------:R-:W-:Y:S01]  /*18d00*/  HMMA.16816.F32 R32, R52, R70, R32 ;  /* 0x000000463420723c */ /* 0x000fe20000001820 */
[----:B------:R-:W-:Y:S06]  /*18d10*/  LDSM.16.MT88.4 R68, [R144+0x9c00] ;  /* 0x009c00009044783b */ /* 0x000fec0000004200 */
[----:B------:R-:W1:Y:S01]  /*18d20*/  MUFU.EX2 R187, R187 ;  /* 0x000000bb00bb7308 */ /* 0x000e620000000800 */
[----:B-----5:R-:W-:-:S07]  /*18d30*/  F2FP.F16.F32.PACK_AB R105, R192, R189 ;  /* 0x000000bdc069723e */ /* 0x020fce00000000ff */
[----:B------:R-:W-:Y:S01]  /*18d40*/  MUFU.EX2 R163, R163 ;  /* 0x000000a300a37308 */ /* 0x000fe20000000800 */
[C---:B---3--:R-:W-:Y:S06]  /*18d50*/  HMMA.16816.F32 R20, R52.reuse, R72, R20 ;  /* 0x000000483414723c */ /* 0x048fec0000001814 */
[C---:B------:R-:W-:Y:S01]  /*18d60*/  HMMA.16816.F32 R24, R52.reuse, R74, R24 ;  /* 0x0000004a3418723c */ /* 0x040fe20000001818 */
[----:B------:R-:W2:Y:S01]  /*18d70*/  LDSM.16.MT88.4 R72, [R146+0xd800] ;  /* 0x00d800009248783b */ /* 0x000ea20000004200 */
[----:B-1----:R-:W-:Y:S01]  /*18d80*/  F2FP.F16.F32.PACK_AB R107, R187, R186 ;  /* 0x000000babb6b723e */ /* 0x002fe200000000ff */
[----:B------:R-:W-:Y:S03]  /*18d90*/  MUFU.EX2 R173, R173 ;  /* 0x000000ad00ad7308 */ /* 0x000fe60000000800 */
[C---:B----4-:R-:W-:Y:S05]  /*18da0*/  HMMA.16816.F32 R44, R52.reuse, R60, R44 ;  /* 0x0000003c342c723c */ /* 0x050fea000000182c */
[----:B------:R-:W-:Y:S01]  /*18db0*/  MUFU.EX2 R174, R174 ;  /* 0x000000ae00ae7308 */ /* 0x000fe20000000800 */
[C---:B------:R-:W-:Y:S01]  /*18dc0*/  HMMA.16816.F32 R48, R52.reuse, R62, R48 ;  /* 0x0000003e3430723c */ /* 0x040fe20000001830 */
[----:B------:R-:W1:Y:S06]  /*18dd0*/  LDSM.16.MT88.4 R60, [R146+0xbc00] ;  /* 0x00bc0000923c783b */ /* 0x000e6c0000004200 */
[----:B------:R-:W-:Y:S01]  /*18de0*/  MUFU.EX2 R179, R179 ;  /* 0x000000b300b37308 */ /* 0x000fe20000000800 */
[C---:B--2---:R-:W-:Y:S06]  /*18df0*/  HMMA.16816.F32 R36, R52.reuse, R72, R36 ;  /* 0x000000483424723c */ /* 0x044fec0000001824 */
[----:B------:R-:W-:Y:S01]  /*18e00*/  HMMA.16816.F32 R40, R52, R74, R40 ;  /* 0x0000004a3428723c */ /* 0x000fe20000001828 */
[----:B------:R-:W2:Y:S06]  /*18e10*/  LDSM.16.MT88.4 R72, [R146+0x9c00] ;  /* 0x009c00009248783b */ /* 0x000eac0000004200 */
[----:B------:R-:W-:-:S02]  /*18e20*/  F2FP.F16.F32.PACK_AB R52, R202, R203 ;  /* 0x000000cbca34723e */ /* 0x000fc400000000ff */
[----:B------:R-:W-:Y:S01]  /*18e30*/  F2FP.F16.F32.PACK_AB R53, R200, R201 ;  /* 0x000000c9c835723e */ /* 0x000fe200000000ff */
[----:B------:R-:W-:Y:S01]  /*18e40*/  FADD.FTZ R201, R201, R124 ;  /* 0x0000007cc9c97221 */ /* 0x000fe20000010000 */
[----:B------:R-:W-:Y:S02]  /*18e50*/  F2FP.F16.F32.PACK_AB R54, R198, R199 ;  /* 0x000000c7c636723e */ /* 0x000fe400000000ff */
[----:B------:R-:W-:Y:S01]  /*18e60*/  F2FP.F16.F32.PACK_AB R55, R196, R197 ;  /* 0x000000c5c437723e */ /* 0x000fe200000000ff */
[----:B------:R-:W-:-:S04]  /*18e70*/  FADD.FTZ R200, R200, R201 ;  /* 0x000000c9c8c87221 */ /* 0x000fc80000010000 */
[----:B------:R-:W-:Y:S02]  /*18e80*/  FADD.FTZ R197, R197, R200 ;  /* 0x000000c8c5c57221 */ /* 0x000fe40000010000 */
[----:B------:R-:W-:Y:S02]  /*18e90*/  HMMA.16816.F32 R12, R52, R68, R12 ;  /* 0x00000044340c723c */ /* 0x000fe4000000180c */
[----:B------:R-:W-:-:S04]  /*18ea0*/  FADD.FTZ R196, R196, R197 ;  /* 0x000000c5c4c47221 */ /* 0x000fc80000010000 */
        /* <DEDUP_REMOVED lines=16> */
[----:B------:R-:W2:Y:S04]  /*18fb0*/  LDSM.16.MT88.4 R72, [R146+0xa000] ;  /* 0x00a000009248783b */ /* 0x000ea80000004200 */
[----:B------:R-:W4:Y:S01]  /*18fc0*/  LDSM.16.MT88.4 R52, [R144+0xc000] ;  /* 0x00c000009034783b */ /* 0x000f220000004200 */
[C---:B---3--:R-:W-:Y:S06]  /*18fd0*/  HMMA.16816.F32 R12, R104.reuse, R68, R12 ;  /* 0x00000044680c723c */ /* 0x048fec000000180c */
[C---:B------:R-:W-:Y:S06]  /*18fe0*/  HMMA.16816.F32 R16, R104.reuse, R70, R16 ;  /* 0x000000466810723c */ /* 0x040fec0000001810 */
[C---:B-1----:R-:W-:Y:S06]  /*18ff0*/  HMMA.16816.F32 R20, R104.reuse, R60, R20 ;  /* 0x0000003c6814723c */ /* 0x042fec0000001814 */
[----:B------:R-:W-:Y:S01]  /*19000*/  HMMA.16816.F32 R24, R104, R62, R24 ;  /* 0x0000003e6818723c */ /* 0x000fe20000001818 */
[--C-:B------:R-:W-:Y:S01]  /*19010*/  FFMA.FTZ R60, R178, UR8, -R182.reuse ;  /* 0x00000008b23c7c23 */ /* 0x100fe200080108b6 */
[----:B------:R-:W-:-:S04]  /*19020*/  FFMA.FTZ R61, R177, UR8, -R182 ;  /* 0x00000008b13d7c23 */ /* 0x000fc800080108b6 */
[C---:B--2---:R-:W-:Y:S01]  /*19030*/  HMMA.16816.F32 R112, R104.reuse, R72, R4 ;  /* 0x000000486870723c */ /* 0x044fe20000001804 */
[----:B------:R-:W1:Y:S01]  /*19040*/  LDSM.16.MT88.4 R4, [R146+0xe000] ;  /* 0x00e000009204783b */ /* 0x000e620000004200 */
[--C-:B------:R-:W-:Y:S01]  /*19050*/  FFMA.FTZ R62, R176, UR8, -R182.reuse ;  /* 0x00000008b03e7c23 */ /* 0x100fe200080108b6 */
[----:B------:R-:W-:Y:S01]  /*19060*/  FFMA.FTZ R63, R175, UR8, -R182 ;  /* 0x00000008af3f7c23 */ /* 0x000fe200080108b6 */
[----:B------:R-:W-:Y:S02]  /*19070*/  MUFU.EX2 R60, R60 ;  /* 0x0000003c003c7308 */ /* 0x000fe40000000800 */
[C---:B----4-:R-:W-:Y:S06]  /*19080*/  HMMA.16816.F32 R28, R104.reuse, R52, R28 ;  /* 0x00000034681c723c */ /* 0x050fec000000181c */
[C---:B------:R-:W-:Y:S01]  /*19090*/  HMMA.16816.F32 R32, R104.reuse, R54, R32 ;  /* 0x000000366820723c */ /* 0x040fe20000001820 */
[----:B------:R-:W2:Y:S01]  /*190a0*/  LDSM.16.MT88.4 R52, [R144+0xe000] ;  /* 0x00e000009034783b */ /* 0x000ea20000004200 */
[----:B------:R-:W-:Y:S04]  /*190b0*/  MUFU.EX2 R62, R62 ;  /* 0x0000003e003e7308 */ /* 0x000fe80000000800 */
[C---:B------:R-:W-:Y:S01]  /*190c0*/  HMMA.16816.F32 R8, R104.reuse, R74, R8 ;  /* 0x0000004a6808723c */ /* 0x040fe20000001808 */
[----:B------:R-:W3:Y:S03]  /*190d0*/  LDSM.16.MT88.4 R72, [R144+0xa400] ;  /* 0x00a400009048783b */ /* 0x000ee60000004200 */
[----:B------:R-:W4:Y:S08]  /*190e0*/  MUFU.EX2 R63, R63 ;  /* 0x0000003f003f7308 */ /* 0x000f300000000800 */
[----:B------:R-:W5:Y:S01]  /*190f0*/  MUFU.EX2 R61, R61 ;  /* 0x0000003d003d7308 */ /* 0x000f620000000800 */
[C---:B-1----:R-:W-:Y:S06]  /*19100*/  HMMA.16816.F32 R36, R104.reuse, R4, R36 ;  /* 0x000000046824723c */ /* 0x042fec0000001824 */
[----:B------:R-:W-:Y:S01]  /*19110*/  HMMA.16816.F32 R40, R104, R6, R40 ;  /* 0x000000066828723c */ /* 0x000fe20000001828 */
[----:B----4-:R-:W-:-:S05]  /*19120*/  F2FP.F16.F32.PACK_AB R4, R63, R62 ;  /* 0x0000003e3f04723e */ /* 0x010fca00000000ff */
[----:B--2---:R-:W-:Y:S01]  /*19130*/  HMMA.16816.F32 R44, R104, R52, R44 ;  /* 0x00000034682c723c */ /* 0x004fe2000000182c */
[----:B-----5:R-:W-:-:S05]  /*19140*/  F2FP.F16.F32.PACK_AB R6, R61, R60 ;  /* 0x0000003c3d06723e */ /* 0x020fca00000000ff */
[----:B------:R-:W-:Y:S01]  /*19150*/  HMMA.16816.F32 R104, R104, R54, R48 ;  /* 0x000000366868723c */ /* 0x000fe20000001830 */
[----:B------:R-:W-:Y:S01]  /*19160*/  FFMA.FTZ R52, R164, UR8, -R131 ;  /* 0x00000008a4347c23 */ /* 0x000fe20008010883 */
[----:B------:R-:W-:Y:S01]  /*19170*/  MUFU.EX2 R48, R160 ;  /* 0x000000a000307308 */ /* 0x000fe20000000800 */
[----:B------:R-:W-:-:S04]  /*19180*/  FADD.FTZ R53, R181, R76 ;  /* 0x0000004cb5357221 */ /* 0x000fc80000010000 */
[----:B------:R-:W-:Y:S01]  /*19190*/  FFMA.FTZ R49, R136, UR8, -R131 ;  /* 0x0000000888317c23 */ /* 0x000fe20008010883 */
[--C-:B------:R-:W-:Y:S01]  /*191a0*/  FFMA.FTZ R50, R138, UR8, -R182.reuse ;  /* 0x000000088a327c23 */ /* 0x100fe200080108b6 */
[----:B------:R-:W-:Y:S01]  /*191b0*/  FFMA.FTZ R51, R142, UR8, -R182 ;  /* 0x000000088e337c23 */ /* 0x000fe200080108b6 */
[----:B------:R-:W1:Y:S01]  /*191c0*/  MUFU.EX2 R52, R52 ;  /* 0x0000003400347308 */ /* 0x000e620000000800 */
[----:B------:R-:W-:-:S04]  /*191d0*/  FADD.FTZ R53, R180, R53 ;  /* 0x00000035b4357221 */ /* 0x000fc80000010000 */
[----:B------:R-:W-:-:S03]  /*191e0*/  FADD.FTZ R140, R140, R53 ;  /* 0x000000358c8c7221 */ /* 0x000fc60000010000 */
[----:B------:R-:W2:Y:S01]  /*191f0*/  MUFU.EX2 R49, R49 ;  /* 0x0000003100317308 */ /* 0x000ea20000000800 */
[----:B------:R-:W-:-:S07]  /*19200*/  FADD.FTZ R65, R65, R140 ;  /* 0x0000008c41417221 */ /* 0x000fce0000010000 */
        /* <DEDUP_REMOVED lines=8> */
[----:B------:R-:W4:Y:S05]  /*19290*/  LDSM.16.MT88.4 R20, [R144+0xa800] ;  /* 0x00a800009014783b */ /* 0x000f2a0000004200 */
[C---:B---3--:R-:W-:Y:S01]  /*192a0*/  HMMA.16816.F32 R68, R4.reuse, R72, R12 ;  /* 0x000000480444723c */ /* 0x048fe2000000180c */
[----:B------:R-:W-:Y:S05]  /*192b0*/  LDSM.16.MT88.4 R12, [R144+0xc800] ;  /* 0x00c80000900c783b */ /* 0x000fea0000004200 */
[C---:B------:R-:W-:Y:S01]  /*192c0*/  HMMA.16816.F32 R84, R4.reuse, R88, R28 ;  /* 0x000000580454723c */ /* 0x040fe2000000181c */
[----:B------:R-:W-:Y:S05]  /*192d0*/  MUFU.EX2 R29, R161 ;  /* 0x000000a1001d7308 */ /* 0x000fea0000000800 */
[C---:B------:R-:W-:Y:S01]  /*192e0*/  HMMA.16816.F32 R92, R4.reuse, R96, R36 ;  /* 0x00000060045c723c */ /* 0x040fe20000001824 */
[--C-:B------:R-:W-:Y:S01]  /*192f0*/  FFMA.FTZ R30, R123, UR8, -R131.reuse ;  /* 0x000000087b1e7c23 */ /* 0x100fe20008010883 */
[--C-:B------:R-:W-:Y:S01]  /*19300*/  FFMA.FTZ R31, R122, UR8, -R131.reuse ;  /* 0x000000087a1f7c23 */ /* 0x100fe20008010883 */
[----:B------:R-:W3:Y:S03]  /*19310*/  MUFU.EX2 R28, R143 ;  /* 0x0000008f001c7308 */ /* 0x000ee60000000800 */
[C---:B------:R-:W-:Y:S01]  /*19320*/  HMMA.16816.F32 R72, R4.reuse, R74, R16 ;  /* 0x0000004a0448723c */ /* 0x040fe20000001810 */
[----:B------:R-:W-:Y:S01]  /*19330*/  LDSM.16.MT88.4 R16, [R146+0xc800] ;  /* 0x00c800009210783b */ /* 0x000fe20000004200 */
[--C-:B------:R-:W-:Y:S01]  /*19340*/  FFMA.FTZ R36, R67, UR8, -R131.reuse ;  /* 0x0000000843247c23 */ /* 0x100fe20008010883 */
[--C-:B------:R-:W-:Y:S01]  /*19350*/  FFMA.FTZ R37, R121, UR8, -R131.reuse ;  /* 0x0000000879257c23 */ /* 0x100fe20008010883 */
[--C-:B------:R-:W-:Y:S01]  /*19360*/  FFMA.FTZ R38, R129, UR8, -R131.reuse ;  /* 0x0000000881267c23 */ /* 0x100fe20008010883 */
[----:B------:R-:W-:Y:S01]  /*19370*/  MUFU.EX2 R30, R30 ;  /* 0x0000001e001e7308 */ /* 0x000fe20000000800 */
[C---:B------:R-:W-:Y:S01]  /*19380*/  HMMA.16816.F32 R80, R4.reuse, R82, R24 ;  /* 0x000000520450723c */ /* 0x040fe20000001818 */
[----:B------:R-:W-:Y:S05]  /*19390*/  LDSM.16.MT88.4 R24, [R146+0xa800] ;  /* 0x00a800009218783b */ /* 0x000fea0000004200 */
[C---:B------:R-:W-:Y:S01]  /*193a0*/  HMMA.16816.F32 R88, R4.reuse, R90, R32 ;  /* 0x0000005a0458723c */ /* 0x040fe20000001820 */
[----:B------:R-:W-:Y:S05]  /*193b0*/  MUFU.EX2 R31, R31 ;  /* 0x0000001f001f7308 */ /* 0x000fea0000000800 */
[C---:B------:R-:W-:Y:S01]  /*193c0*/  HMMA.16816.F32 R96, R4.reuse, R98, R40 ;  /* 0x000000620460723c */ /* 0x040fe20000001828 */
[--C-:B------:R-:W-:Y:S01]  /*193d0*/  FFMA.FTZ R33, R120, UR8, -R131.reuse ;  /* 0x0000000878217c23 */ /* 0x100fe20008010883 */
[--C-:B------:R-:W-:Y:S01]  /*193e0*/  FFMA.FTZ R32, R128, UR8, -R131.reuse ;  /* 0x0000000880207c23 */ /* 0x100fe20008010883 */
[----:B------:R-:W-:Y:S01]  /*193f0*/  FFMA.FTZ R35, R66, UR8, -R131 ;  /* 0x0000000842237c23 */ /* 0x000fe20008010883 */
[----:B------:R-:W-:Y:S02]  /*19400*/  MUFU.EX2 R34, R165 ;  /* 0x000000a500227308 */ /* 0x000fe40000000800 */
[C---:B--2---:R-:W-:Y:S06]  /*19410*/  HMMA.16816.F32 R100, R4.reuse, R8, R44 ;  /* 0x000000080464723c */ /* 0x044fec000000182c */
[----:B------:R-:W-:Y:S01]  /*19420*/  HMMA.16816.F32 R104, R4, R10, R104 ;  /* 0x0000000a0468723c */ /* 0x000fe20000001868 */
[----:B------:R-:W2:Y:S01]  /*19430*/  LDSM.16.MT88.4 R4, [R146+0xe800] ;  /* 0x00e800009204783b */ /* 0x000ea20000004200 */
[----:B------:R-:W5:Y:S01]  /*19440*/  MUFU.EX2 R33, R33 ;  /* 0x0000002100217308 */ /* 0x000f620000000800 */
[----:B-1----:R-:W-:-:S04]  /*19450*/  F2FP.F16.F32.PACK_AB R8, R51, R50 ;  /* 0x000000323308723e */ /* 0x002fc800000000ff */
[----:B---3--:R-:W-:-:S03]  /*19460*/  F2FP.F16.F32.PACK_AB R10, R28, R29 ;  /* 0x0000001d1c0a723e */ /* 0x008fc600000000ff */
[----:B------:R-:W1:Y:S08]  /*19470*/  MUFU.EX2 R32, R32 ;  /* 0x0000002000207308 */ /* 0x000e700000000800 */
[----:B------:R-:W-:Y:S01]  /*19480*/  MUFU.EX2 R35, R35 ;  /* 0x0000002300237308 */ /* 0x000fe20000000800 */
[----:B-----5:R-:W-:-:S07]  /*19490*/  F2FP.F16.F32.PACK_AB R9, R33, R30 ;  /* 0x0000001e2109723e */ /* 0x020fce00000000ff */
[----:B------:R-:W3:Y:S01]  /*194a0*/  MUFU.EX2 R36, R36 ;  /* 0x0000002400247308 */ /* 0x000ee20000000800 */
[----:B-1----:R-:W-:-:S07]  /*194b0*/  F2FP.F16.F32.PACK_AB R11, R32, R31 ;  /* 0x0000001f200b723e */ /* 0x002fce00000000ff */
[C---:B----4-:R-:W-:Y:S01]  /*194c0*/  HMMA.16816.F32 R68, R8.reuse, R20, R68 ;  /* 0x000000140844723c */ /* 0x050fe20000001844 */
[----:B------:R-:W-:Y:S05]  /*194d0*/  MUFU.EX2 R37, R37 ;  /* 0x0000002500257308 */ /* 0x000fea0000000800 */
[C---:B------:R-:W-:Y:S01]  /*194e0*/  HMMA.16816.F32 R72, R8.reuse, R22, R72 ;  /* 0x000000160848723c */ /* 0x040fe20000001848 */
[----:B------:R-:W1:Y:S02]  /*194f0*/  LDSM.16.MT88.4 R20, [R144+0xe800] ;  /* 0x00e800009014783b */ /* 0x000e640000004200 */
[----:B------:R-:W4:Y:S03]  /*19500*/  MUFU.EX2 R38, R38 ;  /* 0x0000002600267308 */ /* 0x000f260000000800 */
[C---:B--2---:R-:W-:Y:S06]  /*19510*/  HMMA.16816.F32 R92, R8.reuse, R4, R92 ;  /* 0x00000004085c723c */ /* 0x044fec000000185c */
[----:B------:R-:W-:Y:S01]  /*19520*/  HMMA.16816.F32 R76, R8, R16, R76 ;  /* 0x00000010084c723c */ /* 0x000fe2000000184c */
[----:B------:R-:W-:Y:S01]  /*19530*/  FADD.FTZ R4, R64, R65 ;  /* 0x0000004140047221 */ /* 0x000fe20000010000 */
[----:B---3--:R-:W-:-:S03]  /*19540*/  F2FP.F16.F32.PACK_AB R5, R36, R35 ;  /* 0x000000232405723e */ /* 0x008fc600000000ff */
[----:B------:R-:W-:Y:S01]  /*19550*/  FADD.FTZ R4, R3, R4 ;  /* 0x0000000403047221 */ /* 0x000fe20000010000 */
[C---:B------:R-:W-:Y:S01]  /*19560*/  HMMA.16816.F32 R80, R8.reuse, R18, R80 ;  /* 0x000000120850723c */ /* 0x040fe20000001850 */
[----:B------:R-:W2:Y:S02]  /*19570*/  LDSM.16.MT88.4 R16, [R144+0xac00] ;  /* 0x00ac00009010783b */ /* 0x000ea40000004200 */
[----:B------:R-:W-:Y:S01]  /*19580*/  FADD.FTZ R139, R139, R4 ;  /* 0x000000048b8b7221 */ /* 0x000fe20000010000 */
[----:B------:R-:W-:Y:S02]  /*19590*/  F2FP.F16.F32.PACK_AB R4, R34, R173 ;  /* 0x000000ad2204723e */ /* 0x000fe400000000ff */
[----:B------:R-:W-:Y:S01]  /*195a0*/  HMMA.16816.F32 R84, R8, R12, R84 ;  /* 0x0000000c0854723c */ /* 0x000fe20000001854 */
[----:B------:R-:W-:-:S04]  /*195b0*/  FADD.FTZ R134, R134, R139 ;  /* 0x0000008b86867221 */ /* 0x000fc80000010000 */
[----:B------:R-:W-:Y:S01]  /*195c0*/  FADD.FTZ R127, R127, R134 ;  /* 0x000000867f7f7221 */ /* 0x000fe20000010000 */
[----:B------:R-:W-:Y:S01]  /*195d0*/  HMMA.16816.F32 R88, R8, R14, R88 ;  /* 0x0000000e0858723c */ /* 0x000fe20000001858 */
[----:B------:R-:W3:Y:S02]  /*195e0*/  LDSM.16.MT88.4 R12, [R146+0xcc00] ;  /* 0x00cc0000920c783b */ /* 0x000ee40000004200 */
[----:B------:R-:W-:-:S03]  /*195f0*/  FADD.FTZ R126, R126, R127 ;  /* 0x0000007f7e7e7221 */ /* 0x000fc60000010000 */
[----:B------:R-:W-:Y:S01]  /*19600*/  HMMA.16816.F32 R112, R8, R24, R112 ;  /* 0x000000180870723c */ /* 0x000fe20000001870 */
[----:B------:R-:W-:-:S04]  /*19610*/  FADD.FTZ R203, R203, R126 ;  /* 0x0000007ecbcb7221 */ /* 0x000fc80000010000 */
[----:B------:R-:W-:Y:S01]  /*19620*/  FADD.FTZ R202, R202, R203 ;  /* 0x000000cbcaca7221 */ /* 0x000fe20000010000 */
[----:B------:R-:W-:Y:S01]  /*19630*/  HMMA.16816.F32 R108, R8, R26, R108 ;  /* 0x0000001a086c723c */ /* 0x000fe2000000186c */
[----:B------:R-:W5:Y:S02]  /*19640*/  LDSM.16.MT88.4 R24, [R146+0xac00] ;  /* 0x00ac00009218783b */ /* 0x000f640000004200 */
[----:B------:R-:W-:-:S03]  /*19650*/  FADD.FTZ R199, R199, R202 ;  /* 0x000000cac7c77221 */ /* 0x000fc60000010000 */
[----:B------:R-:W-:Y:S01]  /*19660*/  HMMA.16816.F32 R96, R8, R6, R96 ;  /* 0x000000060860723c */ /* 0x000fe20000001860 */
[----:B------:R-:W-:-:S04]  /*19670*/  FADD.FTZ R198, R198, R199 ;  /* 0x000000c7c6c67221 */ /* 0x000fc80000010000 */
[----:B------:R-:W-:Y:S01]  /*19680*/  FADD.FTZ R3, R185, R198 ;  /* 0x000000c6b9037221 */ /* 0x000fe20000010000 */
[C---:B-1----:R-:W-:Y:S01]  /*19690*/  HMMA.16816.F32 R100, R8.reuse, R20, R100 ;  /* 0x000000140864723c */ /* 0x042fe20000001864 */
[----:B------:R-:W-:Y:S02]  /*196a0*/  F2FP.F16.F32.PACK_AB R6, R179, R174 ;  /* 0x000000aeb306723e */ /* 0x000fe400000000ff */
[----:B----4-:R-:W-:Y:S01]  /*196b0*/  F2FP.F16.F32.PACK_AB R7, R38, R37 ;  /* 0x000000252607723e */ /* 0x010fe200000000ff */
[----:B------:R-:W-:Y:S02]  /*196c0*/  FADD.FTZ R3, R204, R3 ;  /* 0x00000003cc037221 */ /* 0x000fe40000010000 */
        /* <DEDUP_REMOVED lines=20> */
[----:B------:R-:W-:Y:S02]  /*19810*/  MOV R3, R57 ;  /* 0x0000003900037202 */ /* 0x000fe40000000f00 */
[----:B------:R-:W-:Y:S01]  /*19820*/  FADD.FTZ R61, R61, R60 ;  /* 0x0000003c3d3d7221 */ /* 0x000fe20000010000 */
[----:B------:R-:W-:Y:S01]  /*19830*/  FADD.FTZ R49, R49, R48 ;  /* 0x0000003031317221 */ /* 0x000fe20000010000 */
[----:B-----5:R-:W-:Y:S02]  /*19840*/  HMMA.16816.F32 R112, R4, R24, R112 ;  /* 0x000000180470723c */ /* 0x020fe40000001870 */
[----:B------:R-:W-:-:S04]  /*19850*/  FADD.FTZ R2, R50, R61 ;  /* 0x0000003d32027221 */ /* 0x000fc80000010000 */
[----:B------:R-:W-:Y:S01]  /*19860*/  FADD.FTZ R2, R51, R2 ;  /* 0x0000000233027221 */ /* 0x000fe20000010000 */
[C---:B------:R-:W-:Y:S03]  /*19870*/  HMMA.16816.F32 R108, R4.reuse, R26, R108 ;  /* 0x0000001a046c723c */ /* 0x040fe6000000186c */
[----:B------:R-:W-:Y:S01]  /*19880*/  FADD.FTZ R29, R29, R2 ;  /* 0x000000021d1d7221 */ /* 0x000fe20000010000 */
[----:B------:R-:W-:Y:S02]  /*19890*/  MOV R2, R56 ;  /* 0x0000003800027202 */ /* 0x000fe40000000f00 */
[----:B-1----:R-:W-:Y:S01]  /*198a0*/  HMMA.16816.F32 R84, R4, R8, R84 ;  /* 0x000000080454723c */ /* 0x002fe20000001854 */
[----:B------:R-:W-:-:S04]  /*198b0*/  FADD.FTZ R28, R28, R29 ;  /* 0x0000001d1c1c7221 */ /* 0x000fc80000010000 */
[----:B------:R-:W-:Y:S01]  /*198c0*/  FADD.FTZ R173, R173, R28 ;  /* 0x0000001cadad7221 */ /* 0x000fe20000010000 */
[C---:B------:R-:W-:Y:S01]  /*198d0*/  HMMA.16816.F32 R88, R4.reuse, R10, R88 ;  /* 0x0000000a0458723c */ /* 0x040fe20000001858 */
[----:B------:R-:W-:Y:S02]  /*198e0*/  FADD.FTZ R8, R30, R49 ;  /* 0x000000311e087221 */ /* 0x000fe40000010000 */
[----:B------:R-:W-:Y:S02]  /*198f0*/  FADD.FTZ R173, R34, R173 ;  /* 0x000000ad22ad7221 */ /* 0x000fe40000010000 */
[----:B------:R-:W-:Y:S01]  /*19900*/  FADD.FTZ R8, R33, R8 ;  /* 0x0000000821087221 */ /* 0x000fe20000010000 */
[----:B--2---:R-:W-:Y:S01]  /*19910*/  HMMA.16816.F32 R92, R4, R16, R92 ;  /* 0x00000010045c723c */ /* 0x004fe2000000185c */
[----:B------:R-:W-:Y:S02]  /*19920*/  FADD.FTZ R162, R174, R173 ;  /* 0x000000adaea27221 */ /* 0x000fe40000010000 */
[----:B------:R-:W-:-:S02]  /*19930*/  FADD.FTZ R31, R31, R8 ;  /* 0x000000081f1f7221 */ /* 0x000fc40000010000 */
[----:B------:R-:W-:Y:S01]  /*19940*/  FADD.FTZ R162, R179, R162 ;  /* 0x000000a2b3a27221 */ /* 0x000fe20000010000 */
        /* <DEDUP_REMOVED lines=9> */
.L_x_2385:
        /* <DEDUP_REMOVED lines=12> */
.L_x_2395:
[----:B------:R-:W-:Y:S01]  /*19aa0*/  ISETP.NE.AND P6, PT, R157, RZ, PT ;  /* 0x000000ff9d00720c */ /* 0x000fe20003fc5270 */
[----:B------:R-:W-:Y:S04]  /*19ab0*/  DEPBAR.LE SB0, 0x0 ;  /* 0x000080000000791a */ /* 0x000fe80000000000 */
[----:B------:R-:W-:Y:S01]  /*19ac0*/  BAR.SYNC.DEFER_BLOCKING 0x0 ;  /* 0x0000000000007b1d */ /* 0x000fe20000010000 */
[----:B------:R-:W-:Y:S01]  /*19ad0*/  ISETP.NE.AND P0, PT, R156, RZ, PT ;  /* 0x000000ff9c00720c */ /* 0x000fe20003f05270 */
[----:B------:R-:W-:Y:S02]  /*19ae0*/  IMAD.MOV.U32 R4, RZ, RZ, R161 ;  /* 0x000000ffff047224 */ /* 0x000fe400078e00a1 */
[----:B------:R-:W-:Y:S01]  /*19af0*/  IMAD.MOV.U32 R3, RZ, RZ, R160 ;  /* 0x000000ffff037224 */ /* 0x000fe200078e00a0 */
[----:B------:R-:W-:Y:S02]  /*19b00*/  SEL R2, RZ, 0x3fffc, P0 ;  /* 0x0003fffcff027807 */ /* 0x000fe40000000000 */
[----:B------:R-:W-:Y:S02]  /*19b10*/  ISETP.GE.AND P0, PT, R118, UR10, PT ;  /* 0x0000000a76007c0c */ /* 0x000fe4000bf06270 */
[----:B------:R-:W-:Y:S01]  /*19b20*/  LOP3.LUT P1, RZ, R2, 0x4, RZ, 0xc0, !PT ;  /* 0x0000000402ff7812 */ /* 0x000fe2000782c0ff */
[----:B------:R-:W-:Y:S01]  /*19b30*/  @!UPT UIADD3 URZ, URZ, URZ, URZ ;  /* 0x0000003f3f3ff290 */ /* 0x000fe2000fffe03f */
        /* <DEDUP_REMOVED lines=19> */
[C---:B------:R-:W-:Y:S03]  /*19c70*/  IADD3 R5, -R9.reuse, RZ, RZ ;  /* 0x000000ff09057210 */ /* 0x040fe60007ffe1ff */
        /* <DEDUP_REMOVED lines=34> */
[----:B------:R-:W-:Y:S02]  /*19ea0*/  IMAD R6, R9, R5, R6 ;  /* 0x0000000509067224 */ /* 0x000fe400078e0206 */
[----:B------:R-:W-:Y:S03]  /*19eb0*/  IMAD.MOV.U32 R4, RZ, RZ, R10 ;  /* 0x000000ffff047224 */ /* 0x000fe600078e000a */
[----:B------:R-:W-:Y:S01]  /*19ec0*/  IADD3 R5, R11, R6, RZ ;  /* 0x000000060b057210 */ /* 0x000fe20007ffe0ff */
[----:B--2---:R-:W-:Y:S04]  /*19ed0*/  IMAD.IADD R7, R7, 0x1, -R8 ;  /* 0x0000000107077824 */ /* 0x004fe800078e0a08 */
[-C--:B---3--:R-:W-:Y:S01]  /*19ee0*/  IMAD.WIDE.U32 R4, R7, R2.reuse, R4 ;  /* 0x0000000207047225 */ /* 0x088fe200078e0004 */
[----:B------:R-:W-:Y:S05]  /*19ef0*/  SHF.R.S32.HI R9, RZ, 0x1f, R7 ;  /* 0x0000001fff097819 */ /* 0x000fea0000011407 */
[----:B------:R-:W-:Y:S04]  /*19f00*/  IMAD R6, R9, R2, RZ ;  /* 0x0000000209067224 */ /* 0x000fe800078e02ff */
[----:B------:R-:W-:Y:S05]  /*19f10*/  IMAD R6, R7, R3, R6 ;  /* 0x0000000307067224 */ /* 0x000fea00078e0206 */
[----:B------:R-:W-:Y:S07]  /*19f20*/  IADD3 R3, R5, R6, RZ ;  /* 0x0000000605037210 */ /* 0x000fee0007ffe0ff */
.L_x_2392:
[----:B------:R-:W-:Y:S02]  /*19f30*/  IADD3 R7, P2, R153, R4, RZ ;  /* 0x0000000499077210 */ /* 0x000fe40007f5e0ff */
[-C--:B------:R-:W-:Y:S03]  /*19f40*/  LEA R2, P3, R4, R132.reuse, 0x1 ;  /* 0x0000008404027211 */ /* 0x080fe600078608ff */
[--C-:B------:R-:W-:Y:S01]  /*19f50*/  IMAD.X R8, R152, 0x1, R3.reuse, P2 ;  /* 0x0000000198087824 */ /* 0x100fe200010e0603 */
[----:B------:R-:W-:Y:S02]  /*19f60*/  LEA.HI.X R3, R4, R133, R3, 0x1, P3 ;  /* 0x0000008504037211 */ /* 0x000fe400018f0c03 */
[-C--:B------:R-:W-:Y:S02]  /*19f70*/  @!P0 LEA R14, P3, R7, R132.reuse, 0x1 ;  /* 0x00000084070e8211 */ /* 0x080fe400078608ff */
[----:B------:R-:W-:Y:S01]  /*19f80*/  IADD3 R5, P2, R153, R7, RZ ;  /* 0x0000000799057210 */ /* 0x000fe20007f5e0ff */
[----:B------:R-:W-:Y:S01]  /*19f90*/  @!PT LDS RZ, [RZ] ;  /* 0x00000000fffff984 */ /* 0x000fe20000000800 */
[----:B------:R-:W-:Y:S01]  /*19fa0*/  @!PT LDS RZ, [RZ] ;  /* 0x00000000fffff984 */ /* 0x000fe20000000800 */
[----:B------:R-:W-:Y:S01]  /*19fb0*/  @!PT LDS RZ, [RZ] ;  /* 0x00000000fffff984 */ /* 0x000fe20000000800 */
[----:B------:R-:W-:Y:S01]  /*19fc0*/  @!P0 LDGSTS.E.BYPASS.LTC128B.128 [R166+0x9000], desc[UR6][R2.64] ;  /* 0x0900000002a68fae */ /* 0x000fe2000b901d46 */
[CCC-:B------:R-:W-:Y:S02]  /*19fd0*/  @!P0 LEA.HI.X R15, R7.reuse, R133.reuse, R8.reuse, 0x1, P3 ;  /* 0x00000085070f8211 */ /* 0x1c0fe400018f0c08 */
[CC--:B------:R-:W-:Y:S01]  /*19fe0*/  @P1 LEA R10, P3, R7.reuse, R132.reuse, 0x1 ;  /* 0x00000084070a1211 */ /* 0x0c0fe200078608ff */
[----:B------:R-:W-:Y:S01]  /*19ff0*/  @P0 STS [R166+0x9000], RZ ;  /* 0x009000ffa6000388 */ /* 0x000fe20000000800 */
[--C-:B------:R-:W-:Y:S01]  /*1a000*/  IMAD.X R6, R152, 0x1, R8.reuse, P2 ;  /* 0x0000000198067824 */ /* 0x100fe200010e0608 */
[CC--:B------:R-:W-:Y:S02]  /*1a010*/  @!P5 LEA R12, P2, R7.reuse, R132.reuse, 0x1 ;  /* 0x00000084070cd211 */ /* 0x0c0fe400078408ff */
[----:B------:R-:W-:Y:S01]  /*1a020*/  @P0 STS [R166+0x9004], RZ ;  /* 0x009004ffa6000388 */ /* 0x000fe20000000800 */
[CCC-:B------:R-:W-:Y:S02]  /*1a030*/  @P1 LEA.HI.X R11, R7.reuse, R133.reuse, R8.reuse, 0x1, P3 ;  /* 0x00000085070b1211 */ /* 0x1c0fe400018f0c08 */
[-C--:B------:R-:W-:Y:S01]  /*1a040*/  @!P5 LEA.HI.X R13, R7, R133.reuse, R8, 0x1, P2 ;  /* 0x00000085070dd211 */ /* 0x080fe200010f0c08 */
[----:B------:R-:W-:Y:S01]  /*1a050*/  @P0 STS.64 [R166+0x9008], RZ ;  /* 0x009008ffa6000388 */ /* 0x000fe20000000a00 */
[CC--:B------:R-:W-:Y:S02]  /*1a060*/  @!P0 LEA R18, P4, R5.reuse, R132.reuse, 0x1 ;  /* 0x0000008405128211 */ /* 0x0c0fe400078808ff */
[CC--:B------:R-:W-:Y:S01]  /*1a070*/  @!P5 LEA R16, P3, R5.reuse, R132.reuse, 0x1 ;  /* 0x000000840510d211 */ /* 0x0c0fe200078608ff */
[----:B------:R-:W-:Y:S01]  /*1a080*/  @!PT LDS RZ, [RZ] ;  /* 0x00000000fffff984 */ /* 0x000fe20000000800 */
[----:B------:R-:W-:Y:S01]  /*1a090*/  @!PT LDS RZ, [RZ] ;  /* 0x00000000fffff984 */ /* 0x000fe20000000800 */
[----:B------:R-:W-:Y:S01]  /*1a0a0*/  @!PT LDS RZ, [RZ] ;  /* 0x00000000fffff984 */ /* 0x000fe20000000800 */
[----:B------:R-:W-:Y:S01]  /*1a0b0*/  @!P5 LDGSTS.E.BYPASS.LTC128B.128 [R166+0xb000], desc[UR6][R2.64+0x40] ;  /* 0x0b00004002a6dfae */ /* 0x000fe2000b901d46 */
[--C-:B------:R-:W-:Y:S02]  /*1a0c0*/  @!P0 LEA.HI.X R19, R5, R133, R6.reuse, 0x1, P4 ;  /* 0x0000008505138211 */ /* 0x100fe400020f0c06 */
[----:B------:R-:W-:Y:S01]  /*1a0d0*/  IADD3 R4, P2, R153, R5, RZ ;  /* 0x0000000599047210 */ /* 0x000fe20007f5e0ff */
[----:B------:R-:W-:Y:S01]  /*1a0e0*/  @P5 STS.128 [R166+0xb000], RZ ;  /* 0x00b000ffa6005388 */ /* 0x000fe20000000c00 */
[CCC-:B------:R-:W-:Y:S02]  /*1a0f0*/  @!P5 LEA.HI.X R17, R5.reuse, R133.reuse, R6.reuse, 0x1, P3 ;  /* 0x000000850511d211 */ /* 0x1c0fe400018f0c06 */
[-C--:B------:R-:W-:Y:S01]  /*1a100*/  @!P0 LEA R20, P4, R4, R132.reuse, 0x1 ;  /* 0x0000008404148211 */ /* 0x080fe200078808ff */
[----:B------:R-:W-:Y:S01]  /*1a110*/  @!PT LDS RZ, [RZ] ;  /* 0x00000000fffff984 */ /* 0x000fe20000000800 */
[----:B------:R-:W-:Y:S01]  /*1a120*/  @!PT LDS RZ, [RZ] ;  /* 0x00000000fffff984 */ /* 0x000fe20000000800 */
[----:B------:R-:W-:Y:S01]  /*1a130*/  @!PT LDS RZ, [RZ] ;  /* 0x00000000fffff984 */ /* 0x000fe20000000800 */
[----:B------:R-:W-:Y:S01]  /*1a140*/  @P1 LDGSTS.E.BYPASS.LTC128B.128 [R166+0xd000], desc[UR6][R2.64+0x80] ;  /* 0x0d00008002a61fae */ /* 0x000fe2000b901d46 */
[--C-:B------:R-:W-:Y:S01]  /*1a150*/  IMAD.X R7, R152, 0x1, R6.reuse, P2 ;  /* 0x0000000198077824 */ /* 0x100fe200010e0606 */
[CC--:B------:R-:W-:Y:S02]  /*1a160*/  @P1 LEA R8, P2, R5.reuse, R132.reuse, 0x1 ;  /* 0x0000008405081211 */ /* 0x0c0fe400078408ff */
        /* <DEDUP_REMOVED lines=53> */
[----:B------:R-:W-:Y:S04]  /*1a4c0*/  LDSM.16.M88.4 R124, [R149] ;  /* 0x00000000957c783b */ /* 0x000fe80000000200 */
[----:B------:R-:W2:Y:S04]  /*1a4d0*/  LDSM.16.M88.4 R128, [R148+0x3000] ;  /* 0x003000009480783b */ /* 0x000ea80000000200 */
[----:B-1----:R-:W1:Y:S04]  /*1a4e0*/  LDSM.16.M88.4 R16, [R148+0x3400] ;  /* 0x003400009410783b */ /* 0x002e680000000200 */
        /* <DEDUP_REMOVED lines=8> */
[C---:B--2---:R-:W-:Y:S03]  /*1a570*/  HMMA.16816.F32 R4, R124.reuse, R128, RZ ;  /* 0x000000807c04723c */ /* 0x044fe600000018ff */
[----:B------:R-:W2:Y:S04]  /*1a580*/  LDSM.16.M88.4 R136, [R145+0x3000] ;  /* 0x003000009188783b */ /* 0x000ea80000000200 */
[----:B------:R-:W2:Y:S01]  /*1a590*/  LDSM.16.M88.4 R140, [R145+0x3400] ;  /* 0x00340000918c783b */ /* 0x000ea20000000200 */
[C---:B------:R-:W-:Y:S03]  /*1a5a0*/  HMMA.16816.F32 R8, R124.reuse, R130, RZ ;  /* 0x000000827c08723c */ /* 0x040fe600000018ff */
[----:B------:R-:W-:Y:S03]  /*1a5b0*/  LDSM.16.M88.4 R128, [R145+0x3c00] ;  /* 0x003c00009180783b */ /* 0x000fe60000000200 */
[C---:B-1----:R-:W-:Y:S06]  /*1a5c0*/  HMMA.16816.F32 R12, R124.reuse, R16, RZ ;  /* 0x000000107c0c723c */ /* 0x042fec00000018ff */
        /* <DEDUP_REMOVED lines=18> */
[C---:B------:R-:W-:Y:S06]  /*1a6f0*/  HMMA.16816.F32 R16, R132.reuse, R142, R16 ;  /* 0x0000008e8410723c */ /* 0x040fec0000001810 */
        /* <DEDUP_REMOVED lines=18> */
[----:B------:R-:W-:Y:S01]  /*1a820*/  LDSM.16.M88.4 R136, [R148+0x5c00] ;  /* 0x005c00009488783b */ /* 0x000fe20000000200 */
        /* <DEDUP_REMOVED lines=93> */
[C---:B------:R-:W-:Y:S05]  /*1ae00*/  HMMA.16816.F32 R48, R128.reuse, R134, R48 ;  /* 0x000000868030723c */ /* 0x040fea0000001830 */
[----:B------:R-:W-:Y:S02]  /*1ae10*/  IMAD.MOV.U32 R132, RZ, RZ, R2 ;  /* 0x000000ffff847224 */ /* 0x000fe400078e0002 */
[----:B------:R-:W-:Y:S01]  /*1ae20*/  IMAD.MOV.U32 R133, RZ, RZ, R3 ;  /* 0x000000ffff857224 */ /* 0x000fe200078e0003 */
        /* <DEDUP_REMOVED lines=42> */
[----:B------:R-:W-:Y:S01]  /*1b0d0*/  ISETP.GE.U32.AND P3, PT, R124, R2, PT ;  /* 0x000000027c00720c */ /* 0x000fe20003f66070 */
[----:B------:R-:W1:Y:S10]  /*1b0e0*/  LDC R123, c[0x0][0x24c] ;  /* 0x00009300ff7b7b82 */ /* 0x000e740000000800 */
[----:B------:R-:W-:Y:S01]  /*1b0f0*/  @P2 VIADD R126, R126, 0x1 ;  /* 0x000000017e7e2836 */ /* 0x000fe20000000000 */
[----:B------:R-:W-:Y:S01]  /*1b100*/  ISETP.GE.AND P2, PT, R127, RZ, PT ;  /* 0x000000ff7f00720c */ /* 0x000fe20003f46270 */
[----:B------:R-:W-:Y:S01]  /*1b110*/  @P3 VIADD R128, R128, 0x1 ;  /* 0x0000000180803836 */ /* 0x000fe20000000000 */
[----:B------:R-:W-:Y:S02]  /*1b120*/  ISETP.GE.AND P3, PT, R129, RZ, PT ;  /* 0x000000ff8100720c */ /* 0x000fe40003f66270 */
[----:B------:R-:W-:Y:S09]  /*1b130*/  LOP3.LUT R127, RZ, R122, RZ, 0x33, !PT ;  /* 0x0000007aff7f7212 */ /* 0x000ff200078e33ff */
[----:B------:R-:W-:Y:S02]  /*1b140*/  @!P2 IADD3 R126, -R126, RZ, RZ ;  /* 0x000000ff7e7ea210 */ /* 0x000fe40007ffe1ff */
[----:B------:R-:W-:Y:S01]  /*1b150*/  @!P3 IMAD.MOV R128, RZ, RZ, -R128 ;  /* 0x000000ffff80b224 */ /* 0x000fe200078e0a80 */
[----:B------:R-:W-:Y:S04]  /*1b160*/  ISETP.NE.AND P2, PT, R122, RZ, PT ;  /* 0x000000ff7a00720c */ /* 0x000fe80003f45270 */
        /* <DEDUP_REMOVED lines=12> */
[----:B------:R-:W-:Y:S04]  /*1b230*/  IMAD R122, R122, UR9, RZ ;  /* 0x000000097a7a7c24 */ /* 0x000fe8000f8e02ff */
[C---:B-1----:R-:W-:Y:S02]  /*1b240*/  IMAD R122, R126.reuse, R123, R122 ;  /* 0x0000007b7e7a7224 */ /* 0x042fe400078e027a */
[----:B------:R-:W-:Y:S04]  /*1b250*/  IMAD.WIDE.U32 R126, R126, UR9, RZ ;  /* 0x000000097e7e7c25 */ /* 0x000fe8000f8e00ff */
[----:B------:R-:W-:Y:S01]  /*1b260*/  IMAD.IADD R127, R127, 0x1, R122 ;  /* 0x000000017f7f7824 */ /* 0x000fe200078e027a */
[----:B--2---:R-:W-:Y:S04]  /*1b270*/  IADD3 R124, -R125, R124, RZ ;  /* 0x0000007c7d7c7210 */ /* 0x004fe80007ffe1ff */
[----:B------:R-:W-:Y:S01]  /*1b280*/  SHF.R.S32.HI R123, RZ, 0x1f, R124 ;  /* 0x0000001fff7b7819 */ /* 0x000fe2000001147c */
[CC--:B---3--:R-:W-:Y:S04]  /*1b290*/  IMAD.WIDE.U32 R126, R124.reuse, R2.reuse, R126 ;  /* 0x000000027c7e7225 */ /* 0x0c8fe800078e007e */
[----:B------:R-:W-:Y:S04]  /*1b2a0*/  IMAD R123, R123, R2, RZ ;  /* 0x000000027b7b7224 */ /* 0x000fe800078e02ff */
[----:B------:R-:W-:Y:S05]  /*1b2b0*/  IMAD R123, R124, R3, R123 ;  /* 0x000000037c7b7224 */ /* 0x000fea00078e027b */
[----:B------:R-:W-:Y:S07]  /*1b2c0*/  IADD3 R3, R127, R123, RZ ;  /* 0x0000007b7f037210 */ /* 0x000fee0007ffe0ff */
.L_x_2394:
[CC--:B------:R-:W-:Y:S02]  /*1b2d0*/  LEA R128, P3, R126.reuse, R168.reuse, 0x1 ;  /* 0x000000a87e807211 */ /* 0x0c0fe400078608ff */
[C---:B------:R-:W-:Y:S02]  /*1b2e0*/  IADD3 R123, P2, R126.reuse, R151, RZ ;  /* 0x000000977e7b7210 */ /* 0x040fe40007f5e0ff */
[-C--:B------:R-:W-:Y:S02]  /*1b2f0*/  LEA.HI.X R129, R126, R169.reuse, R3, 0x1, P3 ;  /* 0x000000a97e817211 */ /* 0x080fe400018f0c03 */
        /* <DEDUP_REMOVED lines=88> */
.L_x_2393:
[----:B-1----:R-:W-:Y:S01]  /*1b880*/  IADD3 R134, R167, -0x1, RZ ;  /* 0xffffffffa7867810 */ /* 0x002fe20007ffe0ff */
[----:B------:R-:W-:Y:S03]  /*1b890*/  LDSM.16.MT88.4 R128, [R144+0x9000] ;  /* 0x009000009080783b */ /* 0x000fe60000004200 */
[----:B------:R-:W-:Y:S04]  /*1b8a0*/  LEA R2, R134, R171, 0x7 ;  /* 0x000000ab86027211 */ /* 0x000fe800078e38ff */
[C---:B------:R-:W-:Y:S02]  /*1b8b0*/  IADD3 R3, R2.reuse, 0x8, RZ ;  /* 0x0000000802037810 */ /* 0x040fe40007ffe0ff */
[C---:B------:R-:W-:Y:S02]  /*1b8c0*/  IADD3 R122, R2.reuse, 0x9, RZ ;  /* 0x00000009027a7810 */ /* 0x040fe40007ffe0ff */
[----:B------:R-:W-:Y:S02]  /*1b8d0*/  I2FP.F32.S32 R3, R3 ;  /* 0x0000000300037245 */ /* 0x000fe40000201400 */
[----:B------:R-:W-:Y:S02]  /*1b8e0*/  IADD3 R124, R2, 0x1, RZ ;  /* 0x00000001027c7810 */ /* 0x000fe40007ffe0ff */
[----:B------:R-:W-:Y:S01]  /*1b8f0*/  I2FP.F32.S32 R122, R122 ;  /* 0x0000007a007a7245 */ /* 0x000fe20000201400 */
[CC--:B------:R-:W-:Y:S01]  /*1b900*/  FFMA.FTZ R10, R0.reuse, R3.reuse, R10 ;  /* 0x00000003000a7223 */ /* 0x0c0fe2000001000a */
[----:B------:R-:W-:Y:S01]  /*1b910*/  FFMA.FTZ R8, R0, R3, R8 ;  /* 0x0000000300087223 */ /* 0x000fe20000010008 */
[----:B------:R-:W-:Y:S02]  /*1b920*/  IADD3 R3, R2, 0x18, RZ ;  /* 0x0000001802037810 */ /* 0x000fe40007ffe0ff */
[----:B------:R-:W-:Y:S01]  /*1b930*/  I2FP.F32.S32 R123, R2 ;  /* 0x00000002007b7245 */ /* 0x000fe20000201400 */
[C---:B------:R-:W-:Y:S01]  /*1b940*/  FFMA.FTZ R9, R0.reuse, R122, R9 ;  /* 0x0000007a00097223 */ /* 0x040fe20000010009 */
[----:B------:R-:W-:Y:S01]  /*1b950*/  I2FP.F32.S32 R124, R124 ;  /* 0x0000007c007c7245 */ /* 0x000fe20000201400 */
[C---:B------:R-:W-:Y:S01]  /*1b960*/  FFMA.FTZ R11, R0.reuse, R122, R11 ;  /* 0x0000007a000b7223 */ /* 0x040fe2000001000b */
[----:B------:R-:W-:Y:S01]  /*1b970*/  I2FP.F32.S32 R3, R3 ;  /* 0x0000000300037245 */ /* 0x000fe20000201400 */
[-C--:B------:R-:W-:Y:S01]  /*1b980*/  FFMA.FTZ R6, R0, R123.reuse, R6 ;  /* 0x0000007b00067223 */ /* 0x080fe20000010006 */
[----:B------:R-:W-:Y:S01]  /*1b990*/  IADD3 R122, R2, 0x19, RZ ;  /* 0x00000019027a7810 */ /* 0x000fe20007ffe0ff */
[C---:B------:R-:W-:Y:S01]  /*1b9a0*/  FFMA.FTZ R4, R0.reuse, R123, R4 ;  /* 0x0000007b00047223 */ /* 0x040fe20000010004 */
[CC--:B------:R-:W-:Y:S01]  /*1b9b0*/  FFMA.FTZ R7, R0.reuse, R124.reuse, R7 ;  /* 0x0000007c00077223 */ /* 0x0c0fe20000010007 */
[----:B------:R-:W-:Y:S01]  /*1b9c0*/  FFMA.FTZ R5, R0, R124, R5 ;  /* 0x0000007c00057223 */ /* 0x000fe20000010005 */
[----:B------:R-:W-:Y:S01]  /*1b9d0*/  IADD3 R123, R2, 0x10, RZ ;  /* 0x00000010027b7810 */ /* 0x000fe20007ffe0ff */
[-C--:B------:R-:W-:Y:S01]  /*1b9e0*/  FFMA.FTZ R18, R0, R3.reuse, R18 ;  /* 0x0000000300127223 */ /* 0x080fe20000010012 */
[----:B------:R-:W-:Y:S01]  /*1b9f0*/  IADD3 R124, R2, 0x11, RZ ;  /* 0x00000011027c7810 */ /* 0x000fe20007ffe0ff */
[----:B------:R-:W-:Y:S01]  /*1ba00*/  FFMA.FTZ R16, R0, R3, R16 ;  /* 0x0000000300107223 */ /* 0x000fe20000010010 */
[----:B------:R-:W-:Y:S02]  /*1ba10*/  I2FP.F32.S32 R122, R122 ;  /* 0x0000007a007a7245 */ /* 0x000fe40000201400 */
        /* <DEDUP_REMOVED lines=14> */
[C---:B------:R-:W-:Y:S01]  /*1bb00*/  FFMA.FTZ R24, R0.reuse, R3, R24 ;  /* 0x0000000300187223 */ /* 0x040fe20000010018 */
[----:B------:R-:W-:Y:S02]  /*1bb10*/  I2FP.F32.S32 R122, R122 ;  /* 0x0000007a007a7245 */ /* 0x000fe40000201400 */
[----:B------:R-:W-:Y:S02]  /*1bb20*/  I2FP.F32.S32 R123, R123 ;  /* 0x0000007b007b7245 */ /* 0x000fe40000201400 */
[----:B------:R-:W-:Y:S01]  /*1bb30*/  I2FP.F32.S32 R124, R124 ;  /* 0x0000007c007c7245 */ /* 0x000fe20000201400 */
[-C--:B------:R-:W-:Y:S01]  /*1bb40*/  FFMA.FTZ R27, R0, R122.reuse, R27 ;  /* 0x0000007a001b7223 */ /* 0x080fe2000001001b */
[----:B------:R-:W-:Y:S01]  /*1bb50*/  IADD3 R3, R2, 0x31, RZ ;  /* 0x0000003102037810 */ /* 0x000fe20007ffe0ff */
[----:B------:R-:W-:Y:S01]  /*1bb60*/  FFMA.FTZ R25, R0, R122, R25 ;  /* 0x0000007a00197223 */ /* 0x000fe20000010019 */
[----:B------:R-:W-:Y:S01]  /*1bb70*/  IADD3 R122, R2, 0x39, RZ ;  /* 0x00000039027a7810 */ /* 0x000fe20007ffe0ff */
[C---:B------:R-:W-:Y:S01]  /*1bb80*/  FFMA.FTZ R22, R0.reuse, R123, R22 ;  /* 0x0000007b00167223 */ /* 0x040fe20000010016 */
[----:B------:R-:W-:Y:S01]  /*1bb90*/  I2FP.F32.S32 R3, R3 ;  /* 0x0000000300037245 */ /* 0x000fe20000201400 */
        /* <DEDUP_REMOVED lines=12> */
[----:B------:R-:W-:Y:S01]  /*1bc60*/  FFMA.FTZ R33, R0, R122, R33 ;  /* 0x0000007a00217223 */ /* 0x000fe20000010021 */
[----:B------:R-:W-:Y:S01]  /*1bc70*/  FMNMX.FTZ R124, R6, R121, !PT ;  /* 0x00000079067c7209 */ /* 0x000fe20007810000 */
[C---:B------:R-:W-:Y:S01]  /*1bc80*/  FFMA.FTZ R34, R0.reuse, R123, R34 ;  /* 0x0000007b00227223 */ /* 0x040fe20000010022 */
[----:B------:R-:W-:Y:S01]  /*1bc90*/  I2FP.F32.S32 R125, R125 ;  /* 0x0000007d007d7245 */ /* 0x000fe20000201400 */
[----:B------:R-:W-:Y:S01]  /*1bca0*/  FFMA.FTZ R32, R0, R123, R32 ;  /* 0x0000007b00207223 */ /* 0x000fe20000010020 */
        /* <DEDUP_REMOVED lines=9> */
[----:B------:R-:W-:Y:S02]  /*1bd40*/  I2FP.F32.S32 R123, R123 ;  /* 0x0000007b007b7245 */ /* 0x000fe40000201400 */
[----:B------:R-:W-:Y:S02]  /*1bd50*/  FMNMX.FTZ R124, R8, R125, !PT ;  /* 0x0000007d087c7209 */ /* 0x000fe40007810000 */
[----:B------:R-:W-:Y:S01]  /*1bd60*/  FMNMX.FTZ R125, R11, R126, !PT ;  /* 0x0000007e0b7d7209 */ /* 0x000fe20007810000 */
[-C--:B------:R-:W-:Y:S01]  /*1bd70*/  FFMA.FTZ R39, R0, R123.reuse, R39 ;  /* 0x0000007b00277223 */ /* 0x080fe20000010027 */
[----:B------:R-:W-:Y:S01]  /*1bd80*/  IADD3 R3, R2, 0x48, RZ ;  /* 0x0000004802037810 */ /* 0x000fe20007ffe0ff */
[----:B------:R-:W-:Y:S01]  /*1bd90*/  FFMA.FTZ R37, R0, R123, R37 ;  /* 0x0000007b00257223 */ /* 0x000fe20000010025 */
        /* <DEDUP_REMOVED lines=8> */
[----:B------:R-:W-:Y:S02]  /*1be20*/  FMNMX.FTZ R126, R18, R123, !PT ;  /* 0x0000007b127e7209 */ /* 0x000fe40007810000 */
[----:B------:R-:W-:Y:S02]  /*1be30*/  FMNMX.FTZ R124, R16, R3, !PT ;  /* 0x00000003107c7209 */ /* 0x000fe40007810000 */
[----:B------:R-:W-:Y:S02]  /*1be40*/  FMNMX.FTZ R3, R19, R126, !PT ;  /* 0x0000007e13037209 */ /* 0x000fe40007810000 */
[C---:B------:R-:W-:Y:S02]  /*1be50*/  IADD3 R123, R2.reuse, 0x50, RZ ;  /* 0x00000050027b7810 */ /* 0x040fe40007ffe0ff */
[----:B------:R-:W-:Y:S02]  /*1be60*/  FMNMX.FTZ R125, R17, R124, !PT ;  /* 0x0000007c117d7209 */ /* 0x000fe40007810000 */
[----:B------:R-:W-:Y:S02]  /*1be70*/  IADD3 R122, R2, 0x49, RZ ;  /* 0x00000049027a7810 */ /* 0x000fe40007ffe0ff */
[----:B------:R-:W-:Y:S02]  /*1be80*/  FMNMX.FTZ R126, R22, R3, !PT ;  /* 0x00000003167e7209 */ /* 0x000fe40007810000 */
[----:B------:R-:W-:Y:S02]  /*1be90*/  I2FP.F32.S32 R123, R123 ;  /* 0x0000007b007b7245 */ /* 0x000fe40000201400 */
[----:B------:R-:W-:Y:S02]  /*1bea0*/  FMNMX.FTZ R124, R20, R125, !PT ;  /* 0x0000007d147c7209 */ /* 0x000fe40007810000 */
[----:B------:R-:W-:Y:S01]  /*1beb0*/  I2FP.F32.S32 R122, R122 ;  /* 0x0000007a007a7245 */ /* 0x000fe20000201400 */
[CC--:B------:R-:W-:Y:S01]  /*1bec0*/  FFMA.FTZ R46, R0.reuse, R123.reuse, R46 ;  /* 0x0000007b002e7223 */ /* 0x0c0fe2000001002e */
[----:B------:R-:W-:Y:S01]  /*1bed0*/  FMNMX.FTZ R125, R23, R126, !PT ;  /* 0x0000007e177d7209 */ /* 0x000fe20007810000 */
[C---:B------:R-:W-:Y:S01]  /*1bee0*/  FFMA.FTZ R44, R0.reuse, R123, R44 ;  /* 0x0000007b002c7223 */ /* 0x040fe2000001002c */
[----:B------:R-:W-:Y:S01]  /*1bef0*/  FMNMX.FTZ R123, R21, R124, !PT ;  /* 0x0000007c157b7209 */ /* 0x000fe20007810000 */
[-C--:B------:R-:W-:Y:S01]  /*1bf00*/  FFMA.FTZ R43, R0, R122.reuse, R43 ;  /* 0x0000007a002b7223 */ /* 0x080fe2000001002b */
[----:B------:R-:W-:Y:S01]  /*1bf10*/  FMNMX.FTZ R126, R26, R125, !PT ;  /* 0x0000007d1a7e7209 */ /* 0x000fe20007810000 */
[----:B------:R-:W-:Y:S01]  /*1bf20*/  FFMA.FTZ R41, R0, R122, R41 ;  /* 0x0000007a00297223 */ /* 0x000fe20000010029 */
        /* <DEDUP_REMOVED lines=16> */
[----:B------:R-:W-:Y:S01]  /*1c030*/  FFMA.FTZ R50, R0, R3, R50 ;  /* 0x0000000300327223 */ /* 0x000fe20000010032 */
[----:B------:R-:W-:Y:S01]  /*1c040*/  FMNMX.FTZ R124, R32, R125, !PT ;  /* 0x0000007d207c7209 */ /* 0x000fe20007810000 */
[C---:B------:R-:W-:Y:S01]  /*1c050*/  FFMA.FTZ R48, R0.reuse, R3, R48 ;  /* 0x0000000300307223 */ /* 0x040fe20000010030 */
        /* <DEDUP_REMOVED lines=16> */
[----:B------:R-:W-:Y:S02]  /*1c160*/  IADD3 R122, R2, 0x61, RZ ;  /* 0x00000061027a7810 */ /* 0x000fe40007ffe0ff */
[----:B------:R-:W-:Y:S02]  /*1c170*/  FMNMX.FTZ R125, R41, R124, !PT ;  /* 0x0000007c297d7209 */ /* 0x000fe40007810000 */
[----:B------:R-:W-:Y:S02]  /*1c180*/  FMNMX.FTZ R126, R46, R3, !PT ;  /* 0x000000032e7e7209 */ /* 0x000fe40007810000 */
[----:B------:R-:W-:Y:S02]  /*1c190*/  I2FP.F32.S32 R123, R123 ;  /* 0x0000007b007b7245 */ /* 0x000fe40000201400 */
[----:B------:R-:W-:Y:S02]  /*1c1a0*/  I2FP.F32.S32 R122, R122 ;  /* 0x0000007a007a7245 */ /* 0x000fe40000201400 */
[----:B------:R-:W-:Y:S01]  /*1c1b0*/  FMNMX.FTZ R124, R44, R125, !PT ;  /* 0x0000007d2c7c7209 */ /* 0x000fe20007810000 */
        /* <DEDUP_REMOVED lines=9> */
[----:B------:R-:W-:Y:S02]  /*1c250*/  IADD3 R3, R2, 0x70, RZ ;  /* 0x0000007002037810 */ /* 0x000fe40007ffe0ff */
[----:B------:R-:W-:Y:S02]  /*1c260*/  FMNMX.FTZ R123, R51, R126, !PT ;  /* 0x0000007e337b7209 */ /* 0x000fe40007810000 */
[----:B------:R-:W-:Y:S02]  /*1c270*/  I2FP.F32.S32 R122, R122 ;  /* 0x0000007a007a7245 */ /* 0x000fe40000201400 */
[----:B------:R-:W-:Y:S02]  /*1c280*/  I2FP.F32.S32 R3, R3 ;  /* 0x0000000300037245 */ /* 0x000fe40000201400 */
[----:B------:R-:W-:Y:S01]  /*1c290*/  FMNMX.FTZ R125, R49, R124, !PT ;  /* 0x0000007c317d7209 */ /* 0x000fe20007810000 */
[-C--:B------:R-:W-:Y:S01]  /*1c2a0*/  FFMA.FTZ R59, R0, R122.reuse, R59 ;  /* 0x0000007a003b7223 */ /* 0x080fe2000001003b */
[----:B------:R-:W-:Y:S01]  /*1c2b0*/  FMNMX.FTZ R124, R54, R123, !PT ;  /* 0x0000007b367c7209 */ /* 0x000fe20007810000 */
[----:B------:R-:W-:Y:S01]  /*1c2c0*/  FFMA.FTZ R57, R0, R122, R57 ;  /* 0x0000007a00397223 */ /* 0x000fe20000010039 */
        /* <DEDUP_REMOVED lines=8> */
[C---:B------:R-:W-:Y:S02]  /*1c350*/  IADD3 R122, R2.reuse, 0x79, RZ ;  /* 0x00000079027a7810 */ /* 0x040fe40007ffe0ff */
[----:B------:R-:W-:Y:S01]  /*1c360*/  IADD3 R123, R2, 0x78, RZ ;  /* 0x00000078027b7810 */ /* 0x000fe20007ffe0ff */
[----:B------:R-:W-:Y:S01]  /*1c370*/  FFMA.FTZ R61, R0, R3, R61 ;  /* 0x00000003003d7223 */ /* 0x000fe2000001003d */
[----:B------:R-:W-:Y:S01]  /*1c380*/  FMNMX.FTZ R2, R56, R125, !PT ;  /* 0x0000007d38027209 */ /* 0x000fe20007810000 */
[----:B------:R-:W-:Y:S01]  /*1c390*/  FFMA.FTZ R63, R0, R3, R63 ;  /* 0x00000003003f7223 */ /* 0x000fe2000001003f */
[----:B------:R-:W-:Y:S02]  /*1c3a0*/  FMNMX.FTZ R125, R59, R124, !PT ;  /* 0x0000007c3b7d7209 */ /* 0x000fe40007810000 */
[----:B------:R-:W-:Y:S02]  /*1c3b0*/  I2FP.F32.S32 R123, R123 ;  /* 0x0000007b007b7245 */ /* 0x000fe40000201400 */
[----:B------:R-:W-:Y:S02]  /*1c3c0*/  FMNMX.FTZ R3, R57, R2, !PT ;  /* 0x0000000239037209 */ /* 0x000fe40007810000 */
[----:B------:R-:W-:Y:S01]  /*1c3d0*/  FMNMX.FTZ R124, R62, R125, !PT ;  /* 0x0000007d3e7c7209 */ /* 0x000fe20007810000 */
[CC--:B------:R-:W-:Y:S01]  /*1c3e0*/  FFMA.FTZ R66, R0.reuse, R123.reuse, R66 ;  /* 0x0000007b00427223 */ /* 0x0c0fe20000010042 */
[----:B------:R-:W-:Y:S01]  /*1c3f0*/  I2FP.F32.S32 R122, R122 ;  /* 0x0000007a007a7245 */ /* 0x000fe20000201400 */
[----:B------:R-:W-:Y:S01]  /*1c400*/  FFMA.FTZ R64, R0, R123, R64 ;  /* 0x0000007b00407223 */ /* 0x000fe20000010040 */
[----:B------:R-:W-:Y:S02]  /*1c410*/  FMNMX.FTZ R2, R60, R3, !PT ;  /* 0x000000033c027209 */ /* 0x000fe40007810000 */
[----:B------:R-:W-:Y:S01]  /*1c420*/  FMNMX.FTZ R3, R63, R124, !PT ;  /* 0x0000007c3f037209 */ /* 0x000fe20007810000 */
[C---:B------:R-:W-:Y:S01]  /*1c430*/  FFMA.FTZ R67, R0.reuse, R122, R67 ;  /* 0x0000007a00437223 */ /* 0x040fe20000010043 */
        /* <DEDUP_REMOVED lines=14> */
[C---:B------:R-:W-:Y:S02]  /*1c520*/  FMUL.FTZ R135, R3.reuse, UR4 ;  /* 0x0000000403877c20 */ /* 0x040fe40008410000 */
[----:B------:R-:W1:Y:S01]  /*1c530*/  LDSM.16.MT88.4 R124, [R146+0x9000] ;  /* 0x00900000927c783b */ /* 0x000e620000004200 */
        /* <DEDUP_REMOVED lines=8> */
[----:B------:R-:W2:Y:S02]  /*1c5c0*/  MUFU.EX2 R121, R123 ;  /* 0x0000007b00797308 */ /* 0x000ea40000000800 */
        /* <DEDUP_REMOVED lines=15> */
[C---:B--2---:R-:W-:Y:S01]  /*1c6c0*/  FMUL.FTZ R4, R121.reuse, R112 ;  /* 0x0000007079047220 */ /* 0x044fe20000410000 */
        /* <DEDUP_REMOVED lines=58> */
[----:B------:R-:W4:Y:S01]  /*1ca70*/  MUFU.EX2 R122, R122 ;  /* 0x0000007a007a7308 */ /* 0x000f220000000800 */
[----:B--2---:R-:W-:Y:S01]  /*1ca80*/  F2FP.F16.F32.PACK_AB R112, R140, R176 ;  /* 0x000000b08c70723e */ /* 0x004fe200000000ff */
[--C-:B------:R-:W-:Y:S01]  /*1ca90*/  FFMA.FTZ R165, R34, UR4, -R136.reuse ;  /* 0x0000000422a57c23 */ /* 0x100fe20008010888 */
[--C-:B------:R-:W-:Y:S01]  /*1caa0*/  FFMA.FTZ R172, R35, UR4, -R136.reuse ;  /* 0x0000000423ac7c23 */ /* 0x100fe20008010888 */
[--C-:B------:R-:W-:Y:S01]  /*1cab0*/  FFMA.FTZ R178, R28, UR4, -R135.reuse ;  /* 0x000000041cb27c23 */ /* 0x100fe20008010887 */
[--C-:B------:R-:W-:Y:S01]  /*1cac0*/  FFMA.FTZ R179, R29, UR4, -R135.reuse ;  /* 0x000000041db37c23 */ /* 0x100fe20008010887 */
[--C-:B------:R-:W-:Y:S01]  /*1cad0*/  FFMA.FTZ R180, R32, UR4, -R135.reuse ;  /* 0x0000000420b47c23 */ /* 0x100fe20008010887 */
[----:B------:R-:W-:Y:S03]  /*1cae0*/  LDSM.16.MT88.4 R28, [R146+0xc400] ;  /* 0x00c40000921c783b */ /* 0x000fe60000004200 */
[----:B------:R-:W-:Y:S01]  /*1caf0*/  MUFU.EX2 R141, R141 ;  /* 0x0000008d008d7308 */ /* 0x000fe20000000800 */
[--C-:B------:R-:W-:Y:S01]  /*1cb00*/  FFMA.FTZ R177, R33, UR4, -R135.reuse ;  /* 0x0000000421b17c23 */ /* 0x100fe20008010887 */
[--C-:B------:R-:W-:Y:S01]  /*1cb10*/  FFMA.FTZ R182, R38, UR4, -R136.reuse ;  /* 0x0000000426b67c23 */ /* 0x100fe20008010888 */
[----:B------:R-:W-:Y:S01]  /*1cb20*/  FFMA.FTZ R181, R39, UR4, -R136 ;  /* 0x0000000427b57c23 */ /* 0x000fe20008010888 */
[----:B------:R-:W-:Y:S01]  /*1cb30*/  FFMA.FTZ R36, R36, UR4, -R135 ;  /* 0x0000000424247c23 */ /* 0x000fe20008010887 */
[----:B------:R-:W-:Y:S01]  /*1cb40*/  FFMA.FTZ R175, R120, R163, R175 ;  /* 0x000000a378af7223 */ /* 0x000fe200000100af */
[--C-:B------:R-:W-:Y:S01]  /*1cb50*/  FFMA.FTZ R163, R37, UR4, -R135.reuse ;  /* 0x0000000425a37c23 */ /* 0x100fe20008010887 */
[----:B------:R-:W-:Y:S03]  /*1cb60*/  LDSM.16.MT88.4 R32, [R146+0xc800] ;  /* 0x00c800009220783b */ /* 0x000fe60000004200 */
[----:B------:R-:W2:Y:S01]  /*1cb70*/  MUFU.EX2 R142, R142 ;  /* 0x0000008e008e7308 */ /* 0x000ea20000000800 */
[----:B----4-:R-:W-:Y:S01]  /*1cb80*/  F2FP.F16.F32.PACK_AB R114, R122, R137 ;  /* 0x000000897a72723e */ /* 0x010fe200000000ff */
[--C-:B------:R-:W-:Y:S01]  /*1cb90*/  FFMA.FTZ R52, R52, UR4, -R135.reuse ;  /* 0x0000000434347c23 */ /* 0x100fe20008010887 */
[--C-:B------:R-:W-:Y:S01]  /*1cba0*/  FFMA.FTZ R53, R53, UR4, -R135.reuse ;  /* 0x0000000435357c23 */ /* 0x100fe20008010887 */
[----:B------:R-:W-:Y:S01]  /*1cbb0*/  FFMA.FTZ R176, R121, R162, R176 ;  /* 0x000000a279b07223 */ /* 0x000fe200000100b0 */
[--C-:B------:R-:W-:Y:S01]  /*1cbc0*/  FFMA.FTZ R121, R40, UR4, -R135.reuse ;  /* 0x0000000428797c23 */ /* 0x100fe20008010887 */
[--C-:B------:R-:W-:Y:S01]  /*1cbd0*/  FFMA.FTZ R42, R42, UR4, -R136.reuse ;  /* 0x000000042a2a7c23 */ /* 0x100fe20008010888 */
[--C-:B------:R-:W-:Y:S01]  /*1cbe0*/  FFMA.FTZ R43, R43, UR4, -R136.reuse ;  /* 0x000000042b2b7c23 */ /* 0x100fe20008010888 */
        /* <DEDUP_REMOVED lines=20> */
[--C-:B------:R-:W-:Y:S04]  /*1cd30*/  FFMA.FTZ R130, R15, UR4, -R136.reuse ;  /* 0x000000040f827c23 */ /* 0x100fe80008010888 */
[----:B------:R-:W-:Y:S03]  /*1cd40*/  MUFU.EX2 R129, R129 ;  /* 0x0000008100817308 */ /* 0x000fe60000000800 */
[--C-:B------:R-:W-:Y:S01]  /*1cd50*/  FFMA.FTZ R46, R47, UR4, -R136.reuse ;  /* 0x000000042f2e7c23 */ /* 0x100fe20008010888 */
        /* <DEDUP_REMOVED lines=12> */
[----:B------:R-:W-:Y:S03]  /*1ce20*/  MUFU.EX2 R51, R51 ;  /* 0x0000003300337308 */ /* 0x000fe60000000800 */
[--C-:B------:R-:W-:Y:S01]  /*1ce30*/  FFMA.FTZ R49, R54, UR4, -R136.reuse ;  /* 0x0000000436317c23 */ /* 0x100fe20008010888 */
[--C-:B------:R-:W-:Y:S01]  /*1ce40*/  FFMA.FTZ R54, R55, UR4, -R136.reuse ;  /* 0x0000000437367c23 */ /* 0x100fe20008010888 */
[--C-:B------:R-:W-:Y:S01]  /*1ce50*/  FFMA.FTZ R55, R56, UR4, -R135.reuse ;  /* 0x0000000438377c23 */ /* 0x100fe20008010887 */
[--C-:B------:R-:W-:Y:S04]  /*1ce60*/  FFMA.FTZ R56, R57, UR4, -R135.reuse ;  /* 0x0000000439387c23 */ /* 0x100fe80008010887 */
[----:B------:R-:W-:Y:S01]  /*1ce70*/  MUFU.EX2 R58, R58 ;  /* 0x0000003a003a7308 */ /* 0x000fe20000000800 */
[--C-:B------:R-:W-:Y:S01]  /*1ce80*/  FFMA.FTZ R62, R62, UR4, -R136.reuse ;  /* 0x000000043e3e7c23 */ /* 0x100fe20008010888 */
[--C-:B------:R-:W-:Y:S01]  /*1ce90*/  FFMA.FTZ R63, R63, UR4, -R136.reuse ;  /* 0x000000043f3f7c23 */ /* 0x100fe20008010888 */
[----:B------:R-:W-:Y:S01]  /*1cea0*/  FFMA.FTZ R59, R66, UR4, -R136 ;  /* 0x00000004423b7c23 */ /* 0x000fe20008010888 */
[--C-:B------:R-:W-:Y:S01]  /*1ceb0*/  FFMA.FTZ R66, R61, UR4, -R135.reuse ;  /* 0x000000043d427c23 */ /* 0x100fe20008010887 */
[----:B------:R-:W-:Y:S01]  /*1cec0*/  FFMA.FTZ R64, R64, UR4, -R135 ;  /* 0x0000000440407c23 */ /* 0x000fe20008010887 */
[----:B------:R-:W-:Y:S01]  /*1ced0*/  FADD.FTZ R175, R139, R175 ;  /* 0x000000af8baf7221 */ /* 0x000fe20000010000 */
[----:B------:R-:W-:Y:S01]  /*1cee0*/  FADD.FTZ R176, R140, R176 ;  /* 0x000000b08cb07221 */ /* 0x000fe20000010000 */
[C---:B-1----:R-:W-:Y:S02]  /*1cef0*/  HMMA.16816.F32 R92, R112.reuse, R108, R92 ;  /* 0x0000006c705c723c */ /* 0x042fe4000000185c */
[----:B------:R-:W-:Y:S01]  /*1cf00*/  MUFU.EX2 R49, R49 ;  /* 0x0000003100317308 */ /* 0x000fe20000000800 */
[----:B------:R-:W-:Y:S01]  /*1cf10*/  FADD.FTZ R138, R138, R175 ;  /* 0x000000af8a8a7221 */ /* 0x000fe20000010000 */
[----:B------:R-:W-:Y:S01]  /*1cf20*/  FADD.FTZ R137, R137, R176 ;  /* 0x000000b089897221 */ /* 0x000fe20000010000 */
[----:B------:R-:W-:Y:S01]  /*1cf30*/  MOV R167, R134 ;  /* 0x0000008600a77202 */ /* 0x000fe20000000f00 */
[C---:B------:R-:W-:Y:S01]  /*1cf40*/  HMMA.16816.F32 R96, R112.reuse, R110, R96 ;  /* 0x0000006e7060723c */ /* 0x040fe20000001860 */
[----:B------:R-:W1:Y:S05]  /*1cf50*/  LDSM.16.MT88.4 R108, [R146+0x9400] ;  /* 0x00940000926c783b */ /* 0x000e6a0000004200 */
[----:B------:R-:W-:Y:S01]  /*1cf60*/  MUFU.EX2 R54, R54 ;  /* 0x0000003600367308 */ /* 0x000fe20000000800 */
[----:B------:R-:W-:Y:S01]  /*1cf70*/  FADD.FTZ R138, R123, R138 ;  /* 0x0000008a7b8a7221 */ /* 0x000fe20000010000 */
[----:B------:R-:W-:Y:S08]  /*1cf80*/  FADD.FTZ R122, R122, R137 ;  /* 0x000000897a7a7221 */ /* 0x000ff00000010000 */
[----:B------:R-:W-:Y:S01]  /*1cf90*/  MUFU.EX2 R55, R55 ;  /* 0x0000003700377308 */ /* 0x000fe20000000800 */
[----:B------:R-:W-:Y:S04]  /*1cfa0*/  FADD.FTZ R141, R141, R122 ;  /* 0x0000007a8d8d7221 */ /* 0x000fe80000010000 */
[----:B------:R-:W-:Y:S01]  /*1cfb0*/  FADD.FTZ R142, R142, R141 ;  /* 0x0000008d8e8e7221 */ /* 0x000fe20000010000 */
[C---:B--2---:R-:W-:Y:S04]  /*1cfc0*/  HMMA.16816.F32 R100, R112.reuse, R124, R100 ;  /* 0x0000007c7064723c */ /* 0x044fe80000001864 */
[----:B------:R-:W-:Y:S02]  /*1cfd0*/  MUFU.EX2 R56, R56 ;  /* 0x0000003800387308 */ /* 0x000fe40000000800 */
[----:B------:R-:W-:Y:S01]  /*1cfe0*/  HMMA.16816.F32 R104, R112, R126, R104 ;  /* 0x0000007e7068723c */ /* 0x000fe20000001868 */
[----:B------:R-:W2:Y:S07]  /*1cff0*/  LDSM.16.MT88.4 R112, [R144+0x9400] ;  /* 0x009400009070783b */ /* 0x000eae0000004200 */
[----:B------:R-:W3:Y:S03]  /*1d000*/  MUFU.EX2 R130, R130 ;  /* 0x0000008200827308 */ /* 0x000ee60000000800 */
[--C-:B------:R-:W-:Y:S01]  /*1d010*/  FFMA.FTZ R125, R16, UR4, -R135.reuse ;  /* 0x00000004107d7c23 */ /* 0x100fe20008010887 */
[--C-:B------:R-:W-:Y:S01]  /*1d020*/  FFMA.FTZ R124, R17, UR4, -R135.reuse ;  /* 0x00000004117c7c23 */ /* 0x100fe20008010887 */
[----:B------:R-:W-:Y:S01]  /*1d030*/  FFMA.FTZ R127, R22, UR4, -R136 ;  /* 0x00000004167f7c23 */ /* 0x000fe20008010888 */
[----:B------:R-:W-:Y:S01]  /*1d040*/  FFMA.FTZ R126, R24, UR4, -R135 ;  /* 0x00000004187e7c23 */ /* 0x000fe20008010887 */
[----:B------:R-:W4:Y:S03]  /*1d050*/  LDSM.16.MT88.4 R16, [R146+0xb400] ;  /* 0x00b400009210783b */ /* 0x000f260000004200 */
[----:B------:R-:W5:Y:S10]  /*1d060*/  MUFU.EX2 R128, R128 ;  /* 0x0000008000807308 */ /* 0x000f740000000800 */
[----:B------:R-:W-:Y:S01]  /*1d070*/  MUFU.EX2 R125, R125 ;  /* 0x0000007d007d7308 */ /* 0x000fe20000000800 */
[C---:B---3--:R-:W-:Y:S01]  /*1d080*/  F2FP.F16.F32.PACK_AB R13, R130.reuse, R131 ;  /* 0x00000083820d723e */ /* 0x048fe200000000ff */
[----:B------:R-:W-:Y:S04]  /*1d090*/  FADD.FTZ R131, R131, R138 ;  /* 0x0000008a83837221 */ /* 0x000fe80000010000 */
[----:B------:R-:W-:Y:S04]  /*1d0a0*/  FADD.FTZ R130, R130, R131 ;  /* 0x0000008382827221 */ /* 0x000fe80000010000 */
[----:B------:R-:W3:Y:S01]  /*1d0b0*/  MUFU.EX2 R124, R124 ;  /* 0x0000007c007c7308 */ /* 0x000ee20000000800 */
[C---:B-----5:R-:W-:Y:S01]  /*1d0c0*/  F2FP.F16.F32.PACK_AB R15, R128.reuse, R129 ;  /* 0x00000081800f723e */ /* 0x060fe200000000ff */
[----:B------:R-:W-:Y:S04]  /*1d0d0*/  FADD.FTZ R129, R129, R130 ;  /* 0x0000008281817221 */ /* 0x000fe80000010000 */
[----:B------:R-:W-:Y:S04]  /*1d0e0*/  FADD.FTZ R128, R128, R129 ;  /* 0x0000008180807221 */ /* 0x000fe80000010000 */
[----:B------:R-:W-:Y:S10]  /*1d0f0*/  MUFU.EX2 R127, R127 ;  /* 0x0000007f007f7308 */ /* 0x000ff40000000800 */
[----:B------:R-:W-:Y:S01]  /*1d100*/  MUFU.EX2 R164, R164 ;  /* 0x000000a400a47308 */ /* 0x000fe20000000800 */
[C---:B---3--:R-:W-:Y:S01]  /*1d110*/  F2FP.F16.F32.PACK_AB R14, R124.reuse, R125 ;  /* 0x0000007d7c0e723e */ /* 0x048fe200000000ff */
        /* <DEDUP_REMOVED lines=11> */
[C---:B----4-:R-:W-:Y:S03]  /*1d1d0*/  HMMA.16816.F32 R76, R12.reuse, R16, R76 ;  /* 0x000000100c4c723c */ /* 0x050fe6000000184c */
        /* <DEDUP_REMOVED lines=18> */
[----:B------:R-:W4:Y:S01]  /*1d300*/  MUFU.EX2 R172, R172 ;  /* 0x000000ac00ac7308 */ /* 0x000f220000000800 */
[C---:B--2---:R-:W-:Y:S09]  /*1d310*/  HMMA.16816.F32 R92, R12.reuse, R16, R92 ;  /* 0x000000100c5c723c */ /* 0x044ff2000000185c */
[----:B------:R-:W-:Y:S01]  /*1d320*/  MUFU.EX2 R178, R178 ;  /* 0x000000b200b27308 */ /* 0x000fe20000000800 */
[C---:B------:R-:W-:Y:S01]  /*1d330*/  HMMA.16816.F32 R96, R12.reuse, R18, R96 ;  /* 0x000000120c60723c */ /* 0x040fe20000001860 */
[----:B------:R-:W2:Y:S08]  /*1d340*/  LDSM.16.MT88.4 R16, [R146+0x9800] ;  /* 0x009800009210783b */ /* 0x000eb00000004200 */
[----:B------:R-:W5:Y:S10]  /*1d350*/  MUFU.EX2 R179, R179 ;  /* 0x000000b300b37308 */ /* 0x000f740000000800 */
[----:B------:R-:W-:Y:S01]  /*1d360*/  MUFU.EX2 R180, R180 ;  /* 0x000000b400b47308 */ /* 0x000fe20000000800 */
[C---:B-1----:R-:W-:Y:S09]  /*1d370*/  HMMA.16816.F32 R100, R12.reuse, R108, R100 ;  /* 0x0000006c0c64723c */ /* 0x042ff20000001864 */
[----:B------:R-:W1:Y:S01]  /*1d380*/  MUFU.EX2 R177, R177 ;  /* 0x000000b100b17308 */ /* 0x000e620000000800 */
[----:B------:R-:W-:Y:S01]  /*1d390*/  HMMA.16816.F32 R104, R12, R110, R104 ;  /* 0x0000006e0c68723c */ /* 0x000fe20000001868 */
[----:B------:R-:W4:Y:S08]  /*1d3a0*/  LDSM.16.MT88.4 R108, [R144+0x9800] ;  /* 0x00980000906c783b */ /* 0x000f300000004200 */
[----:B------:R-:W-:Y:S02]  /*1d3b0*/  MUFU.EX2 R182, R182 ;  /* 0x000000b600b67308 */ /* 0x000fe40000000800 */
[----:B---3--:R-:W-:Y:S01]  /*1d3c0*/  F2FP.F16.F32.PACK_AB R13, R114, R127 ;  /* 0x0000007f720d723e */ /* 0x008fe200000000ff */
[----:B------:R-:W-:Y:S01]  /*1d3d0*/  FADD.FTZ R127, R127, R128 ;  /* 0x000000807f7f7221 */ /* 0x000fe20000010000 */
[----:B------:R-:W-:Y:S03]  /*1d3e0*/  F2FP.F16.F32.PACK_AB R15, R112, R113 ;  /* 0x00000071700f723e */ /* 0x000fe600000000ff */
[----:B------:R-:W-:Y:S01]  /*1d3f0*/  FADD.FTZ R114, R114, R127 ;  /* 0x0000007f72727221 */ /* 0x000fe20000010000 */
[----:B------:R-:W-:Y:S02]  /*1d400*/  F2FP.F16.F32.PACK_AB R12, R164, R143 ;  /* 0x0000008fa40c723e */ /* 0x000fe400000000ff */
[----:B------:R-:W3:Y:S01]  /*1d410*/  MUFU.EX2 R181, R181 ;  /* 0x000000b500b57308 */ /* 0x000ee20000000800 */
[----:B------:R-:W-:Y:S01]  /*1d420*/  F2FP.F16.F32.PACK_AB R14, R115, R126 ;  /* 0x0000007e730e723e */ /* 0x000fe200000000ff */
[----:B------:R-:W-:Y:S06]  /*1d430*/  FADD.FTZ R113, R113, R114 ;  /* 0x0000007271717221 */ /* 0x000fec0000010000 */
[C---:B--2---:R-:W-:Y:S02]  /*1d440*/  HMMA.16816.F32 R4, R12.reuse, R16, R4 ;  /* 0x000000100c04723c */ /* 0x044fe40000001804 */
[----:B------:R-:W-:Y:S04]  /*1d450*/  MUFU.EX2 R42, R42 ;  /* 0x0000002a002a7308 */ /* 0x000fe80000000800 */
[C---:B------:R-:W-:Y:S01]  /*1d460*/  HMMA.16816.F32 R8, R12.reuse, R18, R8 ;  /* 0x000000120c08723c */ /* 0x040fe20000001808 */
[----:B------:R-:W2:Y:S05]  /*1d470*/  LDSM.16.MT88.4 R16, [R146+0xb800] ;  /* 0x00b800009210783b */ /* 0x000eaa0000004200 */
[----:B------:R-:W3:Y:S10]  /*1d480*/  MUFU.EX2 R43, R43 ;  /* 0x0000002b002b7308 */ /* 0x000ef40000000800 */
[----:B------:R-:W3:Y:S01]  /*1d490*/  MUFU.EX2 R163, R163 ;  /* 0x000000a300a37308 */ /* 0x000ee20000000800 */
[C---:B----4-:R-:W-:Y:S06]  /*1d4a0*/  HMMA.16816.F32 R68, R12.reuse, R108, R68 ;  /* 0x0000006c0c44723c */ /* 0x050fec0000001844 */
[C---:B------:R-:W-:Y:S01]  /*1d4b0*/  HMMA.16816.F32 R72, R12.reuse, R110, R72 ;  /* 0x0000006e0c48723c */ /* 0x040fe20000001848 */
[----:B------:R-:W-:Y:S02]  /*1d4c0*/  LDSM.16.MT88.4 R108, [R146+0xac00] ;  /* 0x00ac0000926c783b */ /* 0x000fe40000004200 */
[----:B------:R-:W-:Y:S10]  /*1d4d0*/  MUFU.EX2 R121, R121 ;  /* 0x0000007900797308 */ /* 0x000ff40000000800 */
[----:B------:R-:W4:Y:S10]  /*1d4e0*/  MUFU.EX2 R40, R40 ;  /* 0x0000002800287308 */ /* 0x000f340000000800 */
[----:B------:R-:W-:Y:S01]  /*1d4f0*/  MUFU.EX2 R183, R183 ;  /* 0x000000b700b77308 */ /* 0x000fe20000000800 */
[C---:B--2---:R-:W-:Y:S09]  /*1d500*/  HMMA.16816.F32 R76, R12.reuse, R16, R76 ;  /* 0x000000100c4c723c */ /* 0x044ff2000000184c */
[----:B------:R-:W2:Y:S01]  /*1d510*/  MUFU.EX2 R46, R46 ;  /* 0x0000002e002e7308 */ /* 0x000ea20000000800 */
[C---:B------:R-:W-:Y:S01]  /*1d520*/  HMMA.16816.F32 R80, R12.reuse, R18, R80 ;  /* 0x000000120c50723c */ /* 0x040fe20000001850 */
[----:B------:R-:W5:Y:S05]  /*1d530*/  LDSM.16.MT88.4 R16, [R146+0xd800] ;  /* 0x00d800009210783b */ /* 0x000f6a0000004200 */
[C---:B------:R-:W-:Y:S03]  /*1d540*/  HMMA.16816.F32 R84, R12.reuse, R20, R84 ;  /* 0x000000140c54723c */ /* 0x040fe60000001854 */
[----:B------:R-:W-:Y:S03]  /*1d550*/  MUFU.EX2 R50, R50 ;  /* 0x0000003200327308 */ /* 0x000fe60000000800 */
[C---:B------:R-:W-:Y:S01]  /*1d560*/  HMMA.16816.F32 R88, R12.reuse, R22, R88 ;  /* 0x000000160c58723c */ /* 0x040fe20000001858 */
[----:B------:R-:W1:Y:S06]  /*1d570*/  LDSM.16.MT88.4 R20, [R144+0xd800] ;  /* 0x00d800009014783b */ /* 0x000e6c0000004200 */
[----:B------:R-:W2:Y:S10]  /*1d580*/  MUFU.EX2 R41, R41 ;  /* 0x0000002900297308 */ /* 0x000eb40000000800 */
[----:B------:R-:W-:Y:S10]  /*1d590*/  MUFU.EX2 R44, R44 ;  /* 0x0000002c002c7308 */ /* 0x000ff40000000800 */
[----:B------:R-:W2:Y:S10]  /*1d5a0*/  MUFU.EX2 R45, R45 ;  /* 0x0000002d002d7308 */ /* 0x000eb40000000800 */
[----:B------:R-:W-:Y:S01]  /*1d5b0*/  MUFU.EX2 R47, R47 ;  /* 0x0000002f002f7308 */ /* 0x000fe20000000800 */
[C---:B-----5:R-:W-:Y:S06]  /*1d5c0*/  HMMA.16816.F32 R92, R12.reuse, R16, R92 ;  /* 0x000000100c5c723c */ /* 0x060fec000000185c */
[C---:B------:R-:W-:Y:S01]  /*1d5d0*/  HMMA.16816.F32 R96, R12.reuse, R18, R96 ;  /* 0x000000120c60723c */ /* 0x040fe20000001860 */
[----:B------:R-:W5:Y:S02]  /*1d5e0*/  LDSM.16.MT88.4 R16, [R146+0x9c00] ;  /* 0x009c00009210783b */ /* 0x000f640000004200 */
[----:B------:R-:W2:Y:S03]  /*1d5f0*/  MUFU.EX2 R48, R48 ;  /* 0x0000003000307308 */ /* 0x000ea60000000800 */
[C---:B-1----:R-:W-:Y:S07]  /*1d600*/  HMMA.16816.F32 R100, R12.reuse, R20, R100 ;  /* 0x000000140c64723c */ /* 0x042fee0000001864 */
[----:B------:R-:W-:Y:S01]  /*1d610*/  MUFU.EX2 R57, R62 ;  /* 0x0000003e00397308 */ /* 0x000fe20000000800 */
[----:B------:R-:W-:Y:S01]  /*1d620*/  HMMA.16816.F32 R104, R12, R22, R104 ;  /* 0x000000160c68723c */ /* 0x000fe20000001868 */
[----:B------:R-:W1:Y:S08]  /*1d630*/  LDSM.16.MT88.4 R20, [R144+0x9c00] ;  /* 0x009c00009014783b */ /* 0x000e700000004200 */
[----:B------:R-:W2:Y:S02]  /*1d640*/  MUFU.EX2 R60, R63 ;  /* 0x0000003f003c7308 */ /* 0x000ea40000000800 */
[----:B------:R-:W-:Y:S02]  /*1d650*/  F2FP.F16.F32.PACK_AB R13, R173, R174 ;  /* 0x000000aead0d723e */ /* 0x000fe400000000ff */
[----:B------:R-:W-:Y:S02]  /*1d660*/  F2FP.F16.F32.PACK_AB R15, R172, R165 ;  /* 0x000000a5ac0f723e */ /* 0x000fe400000000ff */
[----:B------:R-:W-:Y:S04]  /*1d670*/  F2FP.F16.F32.PACK_AB R12, R179, R178 ;  /* 0x000000b2b30c723e */ /* 0x000fe800000000ff */
[----:B------:R-:W-:Y:S01]  /*1d680*/  MUFU.EX2 R59, R59 ;  /* 0x0000003b003b7308 */ /* 0x000fe20000000800 */
[----:B------:R-:W-:Y:S09]  /*1d690*/  F2FP.F16.F32.PACK_AB R14, R177, R180 ;  /* 0x000000b4b10e723e */ /* 0x000ff200000000ff */
[----:B------:R-:W2:Y:S01]  /*1d6a0*/  MUFU.EX2 R136, R136 ;  /* 0x0000008800887308 */ /* 0x000ea20000000800 */
[C---:B-----5:R-:W-:Y:S09]  /*1d6b0*/  HMMA.16816.F32 R4, R12.reuse, R16, R4 ;  /* 0x000000100c04723c */ /* 0x060ff20000001804 */
[----:B------:R-:W-:Y:S01]  /*1d6c0*/  MUFU.EX2 R61, R67 ;  /* 0x00000043003d7308 */ /* 0x000fe20000000800 */
[C---:B------:R-:W-:Y:S01]  /*1d6d0*/  HMMA.16816.F32 R8, R12.reuse, R18, R8 ;  /* 0x000000120c08723c */ /* 0x040fe20000001808 */
[----:B------:R-:W5:Y:S08]  /*1d6e0*/  LDSM.16.MT88.4 R16, [R146+0xbc00] ;  /* 0x00bc00009210783b */ /* 0x000f700000004200 */
        /* <DEDUP_REMOVED lines=11> */
[C---:B------:R-:W-:Y:S01]  /*1d7a0*/  HMMA.16816.F32 R96, R12.reuse, R18, R96 ;  /* 0x000000120c60723c */ /* 0x040fe20000001860 */
[----:B------:R-:W5:Y:S05]  /*1d7b0*/  LDSM.16.MT88.4 R16, [R146+0xa000] ;  /* 0x00a000009210783b */ /* 0x000f6a0000004200 */
[C---:B-1----:R-:W-:Y:S06]  /*1d7c0*/  HMMA.16816.F32 R100, R12.reuse, R20, R100 ;  /* 0x000000140c64723c */ /* 0x042fec0000001864 */
[----:B------:R-:W-:Y:S01]  /*1d7d0*/  HMMA.16816.F32 R104, R12, R22, R104 ;  /* 0x000000160c68723c */ /* 0x000fe20000001868 */
[----:B------:R-:W1:Y:S06]  /*1d7e0*/  LDSM.16.MT88.4 R20, [R146+0xc000] ;  /* 0x00c000009214783b */ /* 0x000e6c0000004200 */
[----:B---3--:R-:W-:Y:S04]  /*1d7f0*/  F2FP.F16.F32.PACK_AB R13, R181, R182 ;  /* 0x000000b6b50d723e */ /* 0x008fe800000000ff */
[----:B------:R-:W-:Y:S02]  /*1d800*/  F2FP.F16.F32.PACK_AB R15, R43, R42 ;  /* 0x0000002a2b0f723e */ /* 0x000fe400000000ff */
[----:B------:R-:W-:Y:S02]  /*1d810*/  F2FP.F16.F32.PACK_AB R12, R163, R120 ;  /* 0x00000078a30c723e */ /* 0x000fe400000000ff */
[----:B----4-:R-:W-:Y:S07]  /*1d820*/  F2FP.F16.F32.PACK_AB R14, R40, R121 ;  /* 0x00000079280e723e */ /* 0x010fee00000000ff */
[C---:B-----5:R-:W-:Y:S06]  /*1d830*/  HMMA.16816.F32 R4, R12.reuse, R16, R4 ;  /* 0x000000100c04723c */ /* 0x060fec0000001804 */
[C---:B------:R-:W-:Y:S01]  /*1d840*/  HMMA.16816.F32 R8, R12.reuse, R18, R8 ;  /* 0x000000120c08723c */ /* 0x040fe20000001808 */
[----:B------:R-:W3:Y:S05]  /*1d850*/  LDSM.16.MT88.4 R16, [R144+0xc000] ;  /* 0x00c000009010783b */ /* 0x000eea0000004200 */
[C---:B------:R-:W-:Y:S06]  /*1d860*/  HMMA.16816.F32 R68, R12.reuse, R24, R68 ;  /* 0x000000180c44723c */ /* 0x040fec0000001844 */
        /* <DEDUP_REMOVED lines=14> */
[----:B--2---:R-:W-:Y:S04]  /*1d950*/  F2FP.F16.F32.PACK_AB R13, R46, R183 ;  /* 0x000000b72e0d723e */ /* 0x004fe800000000ff */
[----:B------:R-:W-:Y:S02]  /*1d960*/  F2FP.F16.F32.PACK_AB R15, R41, R50 ;  /* 0x00000032290f723e */ /* 0x000fe400000000ff */
[----:B------:R-:W-:Y:S02]  /*1d970*/  F2FP.F16.F32.PACK_AB R12, R45, R44 ;  /* 0x0000002c2d0c723e */ /* 0x000fe400000000ff */
[----:B------:R-:W-:Y:S07]  /*1d980*/  F2FP.F16.F32.PACK_AB R14, R48, R47 ;  /* 0x0000002f300e723e */ /* 0x000fee00000000ff */
[C---:B---3--:R-:W-:Y:S06]  /*1d990*/  HMMA.16816.F32 R4, R12.reuse, R16, R4 ;  /* 0x000000100c04723c */ /* 0x048fec0000001804 */
[C---:B------:R-:W-:Y:S01]  /*1d9a0*/  HMMA.16816.F32 R8, R12.reuse, R18, R8 ;  /* 0x000000120c08723c */ /* 0x040fe20000001808 */
[----:B------:R-:W2:Y:S05]  /*1d9b0*/  LDSM.16.MT88.4 R16, [R146+0xe400] ;  /* 0x00e400009210783b */ /* 0x000eaa0000004200 */
[C---:B----4-:R-:W-:Y:S06]  /*1d9c0*/  HMMA.16816.F32 R68, R12.reuse, R24, R68 ;  /* 0x000000180c44723c */ /* 0x050fec0000001844 */
        /* <DEDUP_REMOVED lines=23> */
[----:B------:R-:W4:Y:S05]  /*1db40*/  LDSM.16.MT88.4 R28, [R146+0xcc00] ;  /* 0x00cc0000921c783b */ /* 0x000f2a0000004200 */
[C---:B------:R-:W-:Y:S01]  /*1db50*/  HMMA.16816.F32 R76, R12.reuse, R32, R76 ;  /* 0x000000200c4c723c */ /* 0x040fe2000000184c */
[----:B------:R-:W5:Y:S05]  /*1db60*/  MUFU.EX2 R32, R66 ;  /* 0x0000004200207308 */ /* 0x000f6a0000000800 */
[C---:B------:R-:W-:Y:S05]  /*1db70*/  HMMA.16816.F32 R80, R12.reuse, R34, R80 ;  /* 0x000000220c50723c */ /* 0x040fea0000001850 */
[----:B------:R-:W1:Y:S01]  /*1db80*/  MUFU.EX2 R33, R64 ;  /* 0x0000004000217308 */ /* 0x000e620000000800 */
[C---:B--2---:R-:W-:Y:S05]  /*1db90*/  HMMA.16816.F32 R84, R12.reuse, R16, R84 ;  /* 0x000000100c54723c */ /* 0x044fea0000001854 */
[----:B------:R-:W-:Y:S01]  /*1dba0*/  FADD.FTZ R35, R143, R124 ;  /* 0x0000007c8f237221 */ /* 0x000fe20000010000 */
[C---:B------:R-:W-:Y:S05]  /*1dbb0*/  HMMA.16816.F32 R88, R12.reuse, R18, R88 ;  /* 0x000000120c58723c */ /* 0x040fea0000001858 */
[----:B------:R-:W-:Y:S01]  /*1dbc0*/  F2FP.F16.F32.PACK_AB R17, R60, R57 ;  /* 0x000000393c11723e */ /* 0x000fe200000000ff */
[C---:B------:R-:W-:Y:S05]  /*1dbd0*/  HMMA.16816.F32 R92, R12.reuse, R36, R92 ;  /* 0x000000240c5c723c */ /* 0x040fea000000185c */
[----:B------:R-:W-:Y:S01]  /*1dbe0*/  F2FP.F16.F32.PACK_AB R19, R136, R59 ;  /* 0x0000003b8813723e */ /* 0x000fe200000000ff */
[C---:B------:R-:W-:Y:S05]  /*1dbf0*/  HMMA.16816.F32 R96, R12.reuse, R38, R96 ;  /* 0x000000260c60723c */ /* 0x040fea0000001860 */
[----:B-----5:R-:W-:Y:S01]  /*1dc00*/  F2FP.F16.F32.PACK_AB R16, R32, R61 ;  /* 0x0000003d2010723e */ /* 0x020fe200000000ff */
[C---:B---3--:R-:W-:Y:S05]  /*1dc10*/  HMMA.16816.F32 R100, R12.reuse, R24, R100 ;  /* 0x000000180c64723c */ /* 0x048fea0000001864 */
[----:B------:R-:W-:Y:S01]  /*1dc20*/  FADD.FTZ R35, R164, R35 ;  /* 0x00000023a4237221 */ /* 0x000fe20000010000 */
[----:B------:R-:W-:Y:S01]  /*1dc30*/  HMMA.16816.F32 R104, R12, R26, R104 ;  /* 0x0000001a0c68723c */ /* 0x000fe20000001868 */
[----:B------:R-:W2:Y:S04]  /*1dc40*/  LDSM.16.MT88.4 R12, [R144+0xcc00] ;  /* 0x00cc0000900c783b */ /* 0x000ea80000004200 */
[----:B-1----:R-:W-:Y:S01]  /*1dc50*/  F2FP.F16.F32.PACK_AB R18, R162, R33 ;  /* 0x00000021a212723e */ /* 0x002fe200000000ff */
[----:B------:R-:W-:Y:S01]  /*1dc60*/  FADD.FTZ R126, R126, R35 ;  /* 0x000000237e7e7221 */ /* 0x000fe20000010000 */
[----:B------:R-:W-:Y:S04]  /*1dc70*/  FADD.FTZ R25, R112, R113 ;  /* 0x0000007170197221 */ /* 0x000fe80000010000 */
[----:B------:R-:W-:Y:S01]  /*1dc80*/  FADD.FTZ R27, R115, R126 ;  /* 0x0000007e731b7221 */ /* 0x000fe20000010000 */
[----:B------:R-:W-:Y:S01]  /*1dc90*/  FADD.FTZ R24, R174, R25 ;  /* 0x00000019ae187221 */ /* 0x000fe20000010000 */
[C---:B------:R-:W-:Y:S01]  /*1dca0*/  HMMA.16816.F32 R112, R16.reuse, R108, R4 ;  /* 0x0000006c1070723c */ /* 0x040fe20000001804 */
[----:B------:R-:W1:Y:S04]  /*1dcb0*/  LDSM.16.MT88.4 R4, [R146+0xec00] ;  /* 0x00ec00009204783b */ /* 0x000e680000004200 */
        /* <DEDUP_REMOVED lines=8> */
[C---:B----4-:R-:W-:Y:S05]  /*1dd40*/  HMMA.16816.F32 R76, R16.reuse, R28, R76 ;  /* 0x0000001c104c723c */ /* 0x050fea000000184c */
[----:B------:R-:W-:Y:S01]  /*1dd50*/  FADD.FTZ R180, R180, R179 ;  /* 0x000000b3b4b47221 */ /* 0x000fe20000010000 */
[C---:B------:R-:W-:Y:S05]  /*1dd60*/  HMMA.16816.F32 R80, R16.reuse, R30, R80 ;  /* 0x0000001e1050723c */ /* 0x040fea0000001850 */
[----:B------:R-:W-:Y:S01]  /*1dd70*/  FADD.FTZ R165, R172, R165 ;  /* 0x000000a5aca57221 */ /* 0x000fe20000010000 */
[C---:B--2---:R-:W-:Y:S05]  /*1dd80*/  HMMA.16816.F32 R84, R16.reuse, R12, R84 ;  /* 0x0000000c1054723c */ /* 0x044fea0000001854 */
[----:B------:R-:W-:Y:S01]  /*1dd90*/  FADD.FTZ R177, R177, R180 ;  /* 0x000000b4b1b17221 */ /* 0x000fe20000010000 */
[----:B------:R-:W-:Y:S01]  /*1dda0*/  FADD.FTZ R182, R182, R165 ;  /* 0x000000a5b6b67221 */ /* 0x000fe20000010000 */
[C---:B------:R-:W-:Y:S04]  /*1ddb0*/  HMMA.16816.F32 R88, R16.reuse, R14, R88 ;  /* 0x0000000e1058723c */ /* 0x040fe80000001858 */
[----:B------:R-:W-:Y:S01]  /*1ddc0*/  FADD.FTZ R20, R120, R177 ;  /* 0x000000b178147221 */ /* 0x000fe20000010000 */
[----:B------:R-:W-:Y:S01]  /*1ddd0*/  MOV R120, R3 ;  /* 0x0000000300787202 */ /* 0x000fe20000000f00 */
[----:B------:R-:W-:Y:S01]  /*1dde0*/  FADD.FTZ R181, R181, R182 ;  /* 0x000000b6b5b57221 */ /* 0x000fe20000010000 */
[C---:B-1----:R-:W-:Y:S04]  /*1ddf0*/  HMMA.16816.F32 R92, R16.reuse, R4, R92 ;  /* 0x00000004105c723c */ /* 0x042fe8000000185c */
[----:B------:R-:W-:Y:S01]  /*1de00*/  FADD.FTZ R20, R163, R20 ;  /* 0x00000014a3147221 */ /* 0x000fe20000010000 */
[----:B------:R-:W-:Y:S01]  /*1de10*/  FADD.FTZ R42, R42, R181 ;  /* 0x000000b52a2a7221 */ /* 0x000fe20000010000 */
[C---:B------:R-:W-:Y:S05]  /*1de20*/  HMMA.16816.F32 R96, R16.reuse, R6, R96 ;  /* 0x000000061060723c */ /* 0x040fea0000001860 */
[----:B------:R-:W-:Y:S01]  /*1de30*/  FADD.FTZ R121, R121, R20 ;  /* 0x0000001479797221 */ /* 0x000fe20000010000 */
[----:B------:R-:W-:Y:S01]  /*1de40*/  FADD.FTZ R20, R43, R42 ;  /* 0x0000002a2b147221 */ /* 0x000fe20000010000 */
[C---:B---3--:R-:W-:Y:S04]  /*1de50*/  HMMA.16816.F32 R100, R16.reuse, R8, R100 ;  /* 0x000000081064723c */ /* 0x048fe80000001864 */
[----:B------:R-:W-:Y:S01]  /*1de60*/  FADD.FTZ R121, R40, R121 ;  /* 0x0000007928797221 */ /* 0x000fe20000010000 */
[----:B------:R-:W-:Y:S01]  /*1de70*/  FADD.FTZ R183, R183, R20 ;  /* 0x00000014b7b77221 */ /* 0x000fe20000010000 */
[----:B------:R-:W-:Y:S05]  /*1de80*/  HMMA.16816.F32 R104, R16, R10, R104 ;  /* 0x0000000a1068723c */ /* 0x000fea0000001868 */
[----:B------:R-:W-:Y:S01]  /*1de90*/  FADD.FTZ R44, R44, R121 ;  /* 0x000000792c2c7221 */ /* 0x000fe20000010000 */
[----:B------:R-:W-:Y:S01]  /*1dea0*/  FADD.FTZ R183, R46, R183 ;  /* 0x000000b72eb77221 */ /* 0x000fe20000010000 */
[----:B------:R-:W-:Y:S04]  /*1deb0*/  MOV R121, R2 ;  /* 0x0000000200797202 */ /* 0x000fe80000000f00 */
        /* <DEDUP_REMOVED lines=22> */
.L_x_2391:
[----:B------:R-:W1:Y:S01]  /*1e020*/  SHFL.BFLY PT, R0, R163, 0x2, 0x1f ;  /* 0x0c401f00a3007f89 */ /* 0x000e6200000e0000 */
[----:B------:R-:W2:Y:S01]  /*1e030*/  S2UR UR4, SR_CgaCtaId ;  /* 0x00000000000479c3 */ /* 0x000ea20000008800 */
[----:B------:R-:W-:Y:S01]  /*1e040*/  MOV R7, 0x3f800000 ;  /* 0x3f80000000077802 */ /* 0x000fe20000000f00 */
[----:B------:R-:W-:Y:S01]  /*1e050*/  IMAD.MOV.U32 R8, RZ, RZ, 0x3f800000 ;  /* 0x3f800000ff087424 */ /* 0x000fe200078e00ff */
[----:B------:R-:W3:Y:S01]  /*1e060*/  S2R R5, SR_TID.X ;  /* 0x0000000000057919 */ /* 0x000ee20000002100 */
[----:B------:R-:W-:Y:S01]  /*1e070*/  UMOV UR5, 0x400 ;  /* 0x0000040000057882 */ /* 0x000fe20000000000 */
[----:B------:R-:W4:Y:S01]  /*1e080*/  SHFL.BFLY PT, R11, R162, 0x2, 0x1f ;  /* 0x0c401f00a20b7f89 */ /* 0x000f2200000e0000 */
[----:B-1----:R-:W-:Y:S01]  /*1e090*/  FADD.FTZ R9, R0, R163 ;  /* 0x000000a300097221 */ /* 0x002fe20000010000 */
[----:B--2---:R-:W-:-:S04]  /*1e0a0*/  ULEA UR4, UR4, UR5, 0x18 ;  /* 0x0000000504047291 */ /* 0x004fc8000f8ec03f */
[----:B------:R-:W1:Y:S01]  /*1e0b0*/  SHFL.BFLY PT, R4, R9, 0x1, 0x1f ;  /* 0x0c201f0009047f89 */ /* 0x000e6200000e0000 */
[----:B----4-:R-:W-:Y:S01]  /*1e0c0*/  FADD.FTZ R11, R11, R162 ;  /* 0x000000a20b0b7221 */ /* 0x010fe20000010000 */
[----:B---3--:R-:W-:-:S04]  /*1e0d0*/  SHF.R.S32.HI R0, RZ, 0x1f, R5 ;  /* 0x0000001fff007819 */ /* 0x008fc80000011405 */
[----:B------:R-:W2:Y:S01]  /*1e0e0*/  SHFL.BFLY PT, R6, R11, 0x1, 0x1f ;  /* 0x0c201f000b067f89 */ /* 0x000ea200000e0000 */
[----:B------:R-:W-:Y:S02]  /*1e0f0*/  SHF.R.S32.HI R10, RZ, 0x1f, R5 ;  /* 0x0000001fff0a7819 */ /* 0x000fe40000011405 */
[-C--:B------:R-:W-:Y:S02]  /*1e100*/  LEA.HI R0, R0, R5.reuse, RZ, 0x2 ;  /* 0x0000000500007211 */ /* 0x080fe400078f10ff */
[-C--:B------:R-:W-:Y:S02]  /*1e110*/  LEA.HI R12, R10, R5.reuse, RZ, 0x2 ;  /* 0x000000050a0c7211 */ /* 0x080fe400078f10ff */
[----:B------:R-:W-:Y:S02]  /*1e120*/  SHF.R.S32.HI R0, RZ, 0x2, R0 ;  /* 0x00000002ff007819 */ /* 0x000fe40000011400 */
[----:B------:R-:W-:Y:S02]  /*1e130*/  LOP3.LUT R12, R12, 0xfffffffc, RZ, 0xc0, !PT ;  /* 0xfffffffc0c0c7812 */ /* 0x000fe400078ec0ff */
[----:B------:R-:W-:-:S03]  /*1e140*/  LEA.HI R10, R10, R5, RZ, 0x5 ;  /* 0x000000050a0a7211 */ /* 0x000fc600078f28ff */
[----:B------:R-:W-:Y:S01]  /*1e150*/  IMAD.IADD R12, R5, 0x1, -R12 ;  /* 0x00000001050c7824 */ /* 0x000fe200078e0a0c */
[----:B------:R-:W-:Y:S01]  /*1e160*/  SHF.R.S32.HI R13, RZ, 0x5, R10 ;  /* 0x00000005ff0d7819 */ /* 0x000fe2000001140a */
[----:B-1----:R-:W-:Y:S01]  /*1e170*/  FADD.FTZ R4, R9, R4 ;  /* 0x0000000409047221 */ /* 0x002fe20000010000 */
[----:B------:R-:W-:Y:S02]  /*1e180*/  SHF.R.S32.HI R9, RZ, 0x1f, R0 ;  /* 0x0000001fff097819 */ /* 0x000fe40000011400 */
[----:B------:R-:W-:Y:S02]  /*1e190*/  SHF.R.S32.HI R18, RZ, 0x1f, R13 ;  /* 0x0000001fff127819 */ /* 0x000fe4000001140d */
[----:B------:R-:W-:Y:S02]  /*1e1a0*/  LEA.HI R9, R9, R0, RZ, 0x3 ;  /* 0x0000000009097211 */ /* 0x000fe400078f18ff */
[----:B------:R-:W-:Y:S01]  /*1e1b0*/  FSETP.NE.FTZ.AND P0, PT, R4, RZ, PT ;  /* 0x000000ff0400720b */ /* 0x000fe20003f15000 */
[----:B--2---:R-:W-:Y:S01]  /*1e1c0*/  FADD.FTZ R6, R11, R6 ;  /* 0x000000060b067221 */ /* 0x004fe20000010000 */
[----:B------:R-:W-:-:S02]  /*1e1d0*/  LOP3.LUT R9, R9, 0xfffffff8, RZ, 0xc0, !PT ;  /* 0xfffffff809097812 */ /* 0x000fc400078ec0ff */
[----:B------:R-:W-:Y:S02]  /*1e1e0*/  LEA.HI R18, R18, R13, RZ, 0x2 ;  /* 0x0000000d12127211 */ /* 0x000fe400078f10ff */
[----:B------:R-:W-:Y:S02]  /*1e1f0*/  IADD3 R9, R0, -R9, RZ ;  /* 0x8000000900097210 */ /* 0x000fe40007ffe0ff */
[----:B------:R-:W-:Y:S02]  /*1e200*/  FSETP.NE.FTZ.AND P1, PT, R6, RZ, PT ;  /* 0x000000ff0600720b */ /* 0x000fe40003f35000 */
[----:B------:R-:W-:Y:S02]  /*1e210*/  LEA.HI R11, R9, R9, RZ, 0x1 ;  /* 0x00000009090b7211 */ /* 0x000fe400078f08ff */
[----:B------:R-:W-:Y:S01]  /*1e220*/  LOP3.LUT R18, R18, 0xfffffffc, RZ, 0xc0, !PT ;  /* 0xfffffffc12127812 */ /* 0x000fe200078ec0ff */
[----:B------:R-:W1:Y:S01]  /*1e230*/  @P0 MUFU.RCP R8, R4 ;  /* 0x0000000400080308 */ /* 0x000e620000001000 */
[----:B------:R-:W-:Y:S01]  /*1e240*/  LOP3.LUT R14, R11, 0x3fffffe, RZ, 0xc0, !PT ;  /* 0x03fffffe0b0e7812 */ /* 0x000fe200078ec0ff */
[----:B------:R-:W2:Y:S01]  /*1e250*/  @P0 LDC R19, c[0x0][0x2e8] ;  /* 0x0000ba00ff130b82 */ /* 0x000ea20000000800 */
[----:B------:R-:W-:-:S02]  /*1e260*/  SHF.R.S32.HI R11, RZ, 0x1, R11 ;  /* 0x00000001ff0b7819 */ /* 0x000fc4000001140b */
[----:B------:R-:W-:Y:S02]  /*1e270*/  IADD3 R14, R9, -R14, RZ ;  /* 0x8000000e090e7210 */ /* 0x000fe40007ffe0ff */
[----:B------:R-:W-:Y:S01]  /*1e280*/  LEA R9, R13, R12, 0x8 ;  /* 0x0000000c0d097211 */ /* 0x000fe200078e40ff */
[C---:B------:R-:W-:Y:S01]  /*1e290*/  IMAD.SHL.U32 R15, R11.reuse, 0x40, RZ ;  /* 0x000000400b0f7824 */ /* 0x040fe200078e00ff */
[----:B------:R-:W3:Y:S01]  /*1e2a0*/  @P1 MUFU.RCP R7, R6 ;  /* 0x0000000600071308 */ /* 0x000ee20000001000 */
[----:B------:R-:W-:Y:S02]  /*1e2b0*/  LOP3.LUT P2, RZ, R11, 0x2, RZ, 0xc0, !PT ;  /* 0x000000020bff7812 */ /* 0x000fe4000784c0ff */
[----:B------:R-:W-:Y:S02]  /*1e2c0*/  LEA R9, R14, R9, 0x4 ;  /* 0x000000090e097211 */ /* 0x000fe400078e20ff */
[----:B------:R-:W-:Y:S02]  /*1e2d0*/  LOP3.LUT R15, R15, 0xc0, RZ, 0xc0, !PT ;  /* 0x000000c00f0f7812 */ /* 0x000fe400078ec0ff */
[----:B------:R-:W-:Y:S01]  /*1e2e0*/  LOP3.LUT R14, R11, 0x1, RZ, 0xc0, !PT ;  /* 0x000000010b0e7812 */ /* 0x000fe200078ec0ff */
[C---:B-1----:R-:W-:Y:S01]  /*1e2f0*/  FMUL.FTZ R115, R8.reuse, R115 ;  /* 0x0000007308737220 */ /* 0x042fe20000410000 */
[----:B------:R-:W-:Y:S01]  /*1e300*/  LEA.HI R16, R15, R15, RZ, 0x1d ;  /* 0x0000000f0f107211 */ /* 0x000fe200078fe8ff */
[----:B------:R-:W-:Y:S01]  /*1e310*/  FMUL.FTZ R114, R8, R114 ;  /* 0x0000007208727220 */ /* 0x000fe20000410000 */
[----:B------:R-:W-:Y:S01]  /*1e320*/  ISETP.NE.U32.AND P3, PT, R14, 0x1, PT ;  /* 0x000000010e00780c */ /* 0x000fe20003f65070 */
[----:B------:R-:W-:Y:S01]  /*1e330*/  FMUL.FTZ R111, R8, R111 ;  /* 0x0000006f086f7220 */ /* 0x000fe20000410000 */
[----:B------:R-:W-:Y:S01]  /*1e340*/  MOV R11, 0x20 ;  /* 0x00000020000b7802 */ /* 0x000fe20000000f00 */
[----:B------:R-:W-:-:S02]  /*1e350*/  IMAD.U32 R9, R9, 0x2, R16 ;  /* 0x0000000209097824 */ /* 0x000fc400078e0010 */
[C---:B------:R-:W-:Y:S01]  /*1e360*/  FMUL.FTZ R110, R8.reuse, R110 ;  /* 0x0000006e086e7220 */ /* 0x040fe20000410000 */
[C---:B------:R-:W-:Y:S01]  /*1e370*/  FMUL.FTZ R71, R8.reuse, R71 ;  /* 0x0000004708477220 */ /* 0x040fe20000410000 */
[C---:B---3--:R-:W-:Y:S01]  /*1e380*/  FMUL.FTZ R112, R7.reuse, R112 ;  /* 0x0000007007707220 */ /* 0x048fe20000410000 */
[----:B------:R-:W-:Y:S01]  /*1e390*/  FMUL.FTZ R113, R7, R113 ;  /* 0x0000007107717220 */ /* 0x000fe20000410000 */
[----:B------:R-:W-:Y:S01]  /*1e3a0*/  LEA R9, R9, UR4, 0x1 ;  /* 0x0000000409097c11 */ /* 0x000fe2000f8e08ff */
[C---:B------:R-:W-:Y:S01]  /*1e3b0*/  FMUL.FTZ R108, R7.reuse, R108 ;  /* 0x0000006c076c7220 */ /* 0x040fe20000410000 */
[C---:B------:R-:W-:Y:S01]  /*1e3c0*/  FMUL.FTZ R109, R7.reuse, R109 ;  /* 0x0000006d076d7220 */ /* 0x040fe20000410000 */
[C---:B------:R-:W-:Y:S01]  /*1e3d0*/  FMUL.FTZ R68, R7.reuse, R68 ;  /* 0x0000004407447220 */ /* 0x040fe20000410000 */
[----:B------:R-:W-:Y:S01]  /*1e3e0*/  FMUL.FTZ R69, R7, R69 ;  /* 0x0000004507457220 */ /* 0x000fe20000410000 */
        /* <DEDUP_REMOVED lines=53> */
[----:B------:R-:W-:Y:S01]  /*1e740*/  F2FP.F16.F32.PACK_AB R84, R85, R84 ;  /* 0x000000545554723e */ /* 0x000fe200000000ff */
[----:B------:R-:W-:Y:S01]  /*1e750*/  STS [R9+0x200], R114 ;  /* 0x0002007209007388 */ /* 0x000fe20000000800 */
[----:B------:R-:W-:Y:S01]  /*1e760*/  F2FP.F16.F32.PACK_AB R86, R87, R86 ;  /* 0x000000565756723e */ /* 0x000fe200000000ff */
[----:B------:R-:W1:Y:S01]  /*1e770*/  @P1 LDC R14, c[0x0][0x2e8] ;  /* 0x0000ba00ff0e1b82 */ /* 0x000e620000000800 */
[----:B------:R-:W-:Y:S01]  /*1e780*/  F2FP.F16.F32.PACK_AB R88, R89, R88 ;  /* 0x000000585958723e */ /* 0x000fe200000000ff */
[----:B------:R-:W-:Y:S01]  /*1e790*/  STS [R15], R108 ;  /* 0x0000006c0f007388 */ /* 0x000fe20000000800 */
[----:B------:R-:W-:Y:S01]  /*1e7a0*/  F2FP.F16.F32.PACK_AB R90, R91, R90 ;  /* 0x0000005a5b5a723e */ /* 0x000fe200000000ff */
[----:B------:R-:W3:Y:S01]  /*1e7b0*/  @P1 MUFU.LG2 R6, R6 ;  /* 0x0000000600061308 */ /* 0x000ee20000000c00 */
[----:B------:R-:W-:Y:S01]  /*1e7c0*/  F2FP.F16.F32.PACK_AB R92, R93, R92 ;  /* 0x0000005c5d5c723e */ /* 0x000fe200000000ff */
[----:B------:R-:W-:Y:S01]  /*1e7d0*/  STS [R15+0x200], R110 ;  /* 0x0002006e0f007388 */ /* 0x000fe20000000800 */
[----:B------:R-:W-:Y:S01]  /*1e7e0*/  F2FP.F16.F32.PACK_AB R94, R95, R94 ;  /* 0x0000005e5f5e723e */ /* 0x000fe200000000ff */
[----:B------:R-:W-:Y:S01]  /*1e7f0*/  ULDC.U8 UR4, c[0x0][0x3d8] ;  /* 0x0000f60000047ab9 */ /* 0x000fe20000000000 */
[----:B------:R-:W-:Y:S01]  /*1e800*/  F2FP.F16.F32.PACK_AB R96, R97, R96 ;  /* 0x000000606160723e */ /* 0x000fe200000000ff */
[----:B------:R-:W-:Y:S01]  /*1e810*/  STS [R11], R68 ;  /* 0x000000440b007388 */ /* 0x000fe20000000800 */
[----:B------:R-:W-:Y:S01]  /*1e820*/  F2FP.F16.F32.PACK_AB R98, R99, R98 ;  /* 0x000000626362723e */ /* 0x000fe200000000ff */
[----:B------:R-:W4:Y:S01]  /*1e830*/  @P0 MUFU.LG2 R4, R4 ;  /* 0x0000000400040308 */ /* 0x000f220000000c00 */
[----:B------:R-:W-:Y:S01]  /*1e840*/  F2FP.F16.F32.PACK_AB R100, R101, R100 ;  /* 0x000000646564723e */ /* 0x000fe200000000ff */
[----:B------:R-:W-:Y:S01]  /*1e850*/  STS [R11+0x200], R70 ;  /* 0x000200460b007388 */ /* 0x000fe20000000800 */
[----:B------:R-:W-:Y:S01]  /*1e860*/  F2FP.F16.F32.PACK_AB R102, R103, R102 ;  /* 0x000000666766723e */ /* 0x000fe200000000ff */
[----:B------:R-:W-:Y:S01]  /*1e870*/  FMUL.FTZ R104, R7, R104 ;  /* 0x0000006807687220 */ /* 0x000fe20000410000 */
[----:B------:R-:W-:Y:S01]  /*1e880*/  F2FP.F16.F32.PACK_AB R8, R107, R8 ;  /* 0x000000086b08723e */ /* 0x000fe200000000ff */
[----:B------:R-:W-:Y:S01]  /*1e890*/  STS [R17], R72 ;  /* 0x0000004811007388 */ /* 0x000fe20000000800 */
[----:B------:R-:W-:Y:S01]  /*1e8a0*/  ISETP.NE.AND P2, PT, RZ, UR4, PT ;  /* 0x00000004ff007c0c */ /* 0x000fe2000bf45270 */
[----:B------:R-:W-:Y:S01]  /*1e8b0*/  FMUL.FTZ R7, R7, R105 ;  /* 0x0000006907077220 */ /* 0x000fe20000410000 */
[----:B---3--:R-:W-:Y:S01]  /*1e8c0*/  @P1 FMUL.FTZ R6, R6, 0.69314718246459960938 ;  /* 0x3f31721806061820 */ /* 0x008fe20000410000 */
[----:B------:R-:W-:Y:S01]  /*1e8d0*/  STS [R17+0x200], R74 ;  /* 0x0002004a11007388 */ /* 0x000fe20000000800 */
[----:B------:R-:W-:-:S02]  /*1e8e0*/  MOV R16, 0x7f800000 ;  /* 0x7f80000000107802 */ /* 0x000fc40000000f00 */
[----:B------:R-:W-:Y:S01]  /*1e8f0*/  F2FP.F16.F32.PACK_AB R7, R7, R104 ;  /* 0x000000680707723e */ /* 0x000fe200000000ff */
        /* <DEDUP_REMOVED lines=11> */
[----:B------:R-:W-:Y:S04]  /*1e9b0*/  STS [R15+0x2200], R98 ;  /* 0x002200620f007388 */ /* 0x000fe80000000800 */
[----:B------:R-:W-:Y:S04]  /*1e9c0*/  STS [R11+0x2000], R100 ;  /* 0x002000640b007388 */ /* 0x000fe80000000800 */
[----:B------:R4:W-:Y:S04]  /*1e9d0*/  STS [R11+0x2200], R102 ;  /* 0x002200660b007388 */ /* 0x0009e80000000800 */
[----:B------:R-:W-:Y:S04]  /*1e9e0*/  STS [R17+0x2200], R8 ;  /* 0x0022000811007388 */ /* 0x000fe80000000800 */
[----:B------:R5:W-:Y:S01]  /*1e9f0*/  STS [R17+0x2000], R7 ;  /* 0x0020000711007388 */ /* 0x000be20000000800 */
[----:B---3--:R-:W-:-:S02]  /*1ea00*/  IMAD.MOV.U32 R9, RZ, RZ, 0x7f800000 ;  /* 0x7f800000ff097424 */ /* 0x008fc400078e00ff */
[----:B-1----:R-:W-:Y:S01]  /*1ea10*/  @P1 FFMA.FTZ R9, R3, R14, R6 ;  /* 0x0000000e03091223 */ /* 0x002fe20000010006 */
[----:B----4-:R-:W-:-:S04]  /*1ea20*/  @P0 FMUL.FTZ R11, R4, 0.69314718246459960938 ;  /* 0x3f317218040b0820 */ /* 0x010fc80000410000 */
[----:B--2---:R-:W-:Y:S01]  /*1ea30*/  @P0 FFMA.FTZ R16, R2, R19, R11 ;  /* 0x0000001302100223 */ /* 0x004fe2000001000b */
[----:B-----5:R-:W-:Y:S01]  /*1ea40*/  IADD3 R7, R13, -R18, RZ ;  /* 0x800000120d077210 */ /* 0x020fe20007ffe0ff */
        /* <DEDUP_REMOVED lines=10> */
.L_x_2396:
[----:B------:R-:W1:Y:S01]  /*1eaf0*/  S2R R13, SR_CTAID.Z ;  /* 0x00000000000d7919 */ /* 0x000e620000002700 */
[----:B------:R-:W1:Y:S01]  /*1eb00*/  LDC R3, c[0x0][0x270] ;  /* 0x00009c00ff037b82 */ /* 0x000e620000000800 */
[----:B------:R-:W1:Y:S07]  /*1eb10*/  S2R R14, SR_CTAID.Y ;  /* 0x00000000000e7919 */ /* 0x000e6e0000002600 */
[----:B------:R-:W2:Y:S01]  /*1eb20*/  LDC R2, c[0x0][0x2c4] ;  /* 0x0000b100ff027b82 */ /* 0x000ea20000000800 */
[----:B-1----:R-:W-:-:S04]  /*1eb30*/  IMAD R3, R14, R3, R13 ;  /* 0x000000030e037224 */ /* 0x002fc800078e020d */
[----:B--2---:R-:W-:-:S03]  /*1eb40*/  IMAD R2, R3, R2, RZ ;  /* 0x0000000203027224 */ /* 0x004fc600078e02ff */
.L_x_2397:
        /* <DEDUP_REMOVED lines=21> */
.L_x_2399:
[----:B------:R-:W-:Y:S05]  /*1eca0*/  BSYNC B0 ;  /* 0x0000000000007941 */ /* 0x000fea0003800000 */
.L_x_2398:
[----:B------:R-:W2:Y:S01]  /*1ecb0*/  S2UR UR8, SR_CTAID.X ;  /* 0x00000000000879c3 */ /* 0x000ea20000002500 */
[----:B------:R-:W-:Y:S01]  /*1ecc0*/  SHF.R.S32.HI R7, RZ, 0x1f, R14 ;  /* 0x0000001fff077819 */ /* 0x000fe2000001140e */
[----:B-1----:R1:W3:Y:S01]  /*1ecd0*/  LDS.128 R16, [R166+0x800] ;  /* 0x00080000a6107984 */ /* 0x0022e20000000c00 */
[----:B------:R-:W-:Y:S01]  /*1ece0*/  SHF.L.U32 R6, R12, 0x3, RZ ;  /* 0x000000030c067819 */ /* 0x000fe200000006ff */
[----:B------:R-:W-:Y:S01]  /*1ecf0*/  BSSY B0, `(.L_x_2400) ;  /* 0x0000032000007945 */ /* 0x000fe20003800000 */
[----:B------:R-:W-:Y:S01]  /*1ed00*/  ISETP.NE.AND P0, PT, R155, -0x1, PT ;  /* 0xffffffff9b00780c */ /* 0x000fe20003f05270 */
[----:B------:R1:W4:Y:S02]  /*1ed10*/  LDS.128 R8, [R166+0x1800] ;  /* 0x00180000a6087984 */ /* 0x0003240000000c00 */
[----:B------:R-:W5:Y:S02]  /*1ed20*/  LDC.64 R2, c[0x0][0x290] ;  /* 0x0000a400ff027b82 */ /* 0x000f640000000a00 */
[----:B------:R1:W1:Y:S06]  /*1ed30*/  LDS.128 R24, [R166] ;  /* 0x00000000a6187984 */ /* 0x00026c0000000c00 */
[----:B------:R-:W3:Y:S01]  /*1ed40*/  LDC.64 R4, c[0x0][0x298] ;  /* 0x0000a600ff047b82 */ /* 0x000ee20000000a00 */
[----:B--2---:R-:W-:-:S04]  /*1ed50*/  USHF.L.U32 UR8, UR8, 0x6, URZ ;  /* 0x0000000608087899 */ /* 0x004fc8000800063f */
[----:B------:R-:W-:Y:S01]  /*1ed60*/  USHF.R.S32.HI UR4, URZ, 0x1f, UR8 ;  /* 0x0000001f3f047899 */ /* 0x000fe20008011408 */
[----:B-----5:R-:W-:Y:S01]  /*1ed70*/  IMAD R12, R7, R2, RZ ;  /* 0x00000002070c7224 */ /* 0x020fe200078e02ff */
[----:B------:R-:W-:-:S03]  /*1ed80*/  SHF.R.S32.HI R7, RZ, 0x1f, R6 ;  /* 0x0000001fff077819 */ /* 0x000fc60000011406 */
        /* <DEDUP_REMOVED lines=10> */
[----:B------:R-:W-:Y:S02]  /*1ee30*/  SHF.R.S32.HI R3, RZ, 0x1f, R13 ;  /* 0x0000001fff037819 */ /* 0x000fe4000001140d */
[----:B------:R-:W-:Y:S01]  /*1ee40*/  IADD3 R28, P0, R12, R20, RZ ;  /* 0x000000140c1c7210 */ /* 0x000fe20007f1e0ff */
[----:B------:R-:W-:Y:S01]  /*1ee50*/  VIADD R12, R0, 0x20 ;  /* 0x00000020000c7836 */ /* 0x000fe20000000000 */
[----:B------:R-:W-:Y:S02]  /*1ee60*/  IADD3 R15, R154, -UR8, RZ ;  /* 0x800000089a0f7c10 */ /* 0x000fe4000fffe0ff */
[----:B------:R-:W-:Y:S01]  /*1ee70*/  IADD3.X R29, R155, R21, R2, P0, !PT ;  /* 0x000000159b1d7210 */ /* 0x000fe200007fe402 */
[----:B------:R-:W-:Y:S01]  /*1ee80*/  IMAD R2, R3, UR4, RZ ;  /* 0x0000000403027c24 */ /* 0x000fe2000f8e02ff */
[-C--:B------:R-:W-:Y:S01]  /*1ee90*/  ISETP.GE.AND P4, PT, R12, R15.reuse, PT ;  /* 0x0000000f0c00720c */ /* 0x080fe20003f86270 */
[----:B------:R2:W3:Y:S01]  /*1eea0*/  LDS.128 R20, [R166+0x1000] ;  /* 0x00100000a6147984 */ /* 0x0004e20000000c00 */
[----:B------:R-:W-:Y:S01]  /*1eeb0*/  ISETP.GE.AND P0, PT, R0, R15, PT ;  /* 0x0000000f0000720c */ /* 0x000fe20003f06270 */
[C---:B------:R-:W-:Y:S01]  /*1eec0*/  IMAD R2, R13.reuse, UR5, R2 ;  /* 0x000000050d027c24 */ /* 0x040fe2000f8e0202 */
[----:B------:R-:W-:Y:S01]  /*1eed0*/  SHF.R.S32.HI R3, RZ, 0x1f, R0 ;  /* 0x0000001fff037819 */ /* 0x000fe20000011400 */
[----:B------:R-:W-:-:S02]  /*1eee0*/  IMAD.WIDE.U32 R28, R13, UR4, R28 ;  /* 0x000000040d1c7c25 */ /* 0x000fc4000f8e001c */
[----:B------:R2:W1:Y:S02]  /*1eef0*/  LDS.128 R12, [R166+0x2000] ;  /* 0x00200000a60c7984 */ /* 0x0004640000000c00 */
[----:B------:R-:W-:-:S06]  /*1ef00*/  IMAD.IADD R31, R2, 0x1, R29 ;  /* 0x00000001021f7824 */ /* 0x000fcc00078e021d */
[----:B----4-:R-:W-:Y:S05]  /*1ef10*/  @P0 BRA `(.L_x_2401) ;  /* 0x00000000003c0947 */ /* 0x010fea0003800000 */
        /* <DEDUP_REMOVED lines=15> */
.L_x_2401:
[----:B------:R-:W-:Y:S05]  /*1f010*/  BSYNC B0 ;  /* 0x0000000000007941 */ /* 0x000fea0003800000 */
.L_x_2400:
[----:B-12---:R-:W1:Y:S01]  /*1f020*/  LDS.128 R164, [R166+0x2800] ;  /* 0x00280000a6a47984 */ /* 0x006e620000000c00 */
[----:B------:R-:W-:Y:S05]  /*1f030*/  @P4 EXIT ;  /* 0x000000000000494d */ /* 0x000fea0003800000 */
[----:B------:R-:W-:Y:S01]  /*1f040*/  IADD3 R0, P0, R0, 0x20, RZ ;  /* 0x0000002000007810 */ /* 0x000fe20007f1e0ff */
[----:B----4-:R-:W-:Y:S01]  /*1f050*/  IMAD.MOV.U32 R12, RZ, RZ, R28 ;  /* 0x000000ffff0c7224 */ /* 0x010fe200078e001c */
[----:B------:R-:W-:Y:S01]  /*1f060*/  MOV R13, R31 ;  /* 0x0000001f000d7202 */ /* 0x000fe20000000f00 */
[----:B------:R-:W-:Y:S01]  /*1f070*/  ULDC UR8, c[0x0][0x2d0] ;  /* 0x0000b40000087ab9 */ /* 0x000fe20000000800 */
[----:B------:R-:W-:Y:S01]  /*1f080*/  ULDC.64 UR4, c[0x0][0x280] ;  /* 0x0000a00000047ab9 */ /* 0x000fe20000000a00 */
[----:B------:R-:W-:Y:S01]  /*1f090*/  IMAD.X R3, RZ, RZ, R3, P0 ;  /* 0x000000ffff037224 */ /* 0x000fe200000e0603 */
[----:B------:R-:W-:Y:S01]  /*1f0a0*/  ISETP.GE.AND P2, PT, R6, UR8, PT ;  /* 0x0000000806007c0c */ /* 0x000fe2000bf46270 */
[-C--:B------:R-:W-:Y:S01]  /*1f0b0*/  IMAD.WIDE.U32 R12, R0, R4.reuse, R12 ;  /* 0x00000004000c7225 */ /* 0x080fe200078e000c */
[----:B------:R-:W-:Y:S02]  /*1f0c0*/  ISETP.GE.AND P1, PT, R117, UR8, PT ;  /* 0x0000000875007c0c */ /* 0x000fe4000bf26270 */
[----:B------:R-:W-:Y:S01]  /*1f0d0*/  ISETP.GE.AND P0, PT, R116, UR8, PT ;  /* 0x0000000874007c0c */ /* 0x000fe2000bf06270 */
[----:B------:R-:W-:Y:S01]  /*1f0e0*/  IMAD R2, R3, R4, RZ ;  /* 0x0000000403027224 */ /* 0x000fe200078e02ff */
[----:B------:R-:W-:-:S03]  /*1f0f0*/  LEA R4, P3, R12, UR4, 0x1 ;  /* 0x000000040c047c11 */ /* 0x000fc6000f8608ff */
[----:B------:R-:W-:-:S04]  /*1f100*/  IMAD R2, R0, R5, R2 ;  /* 0x0000000500027224 */ /* 0x000fc800078e0202 */
[----:B------:R-:W-:-:S05]  /*1f110*/  IMAD.IADD R2, R2, 0x1, R13 ;  /* 0x0000000102027824 */ /* 0x000fca00078e020d */
[----:B------:R-:W-:-:S05]  /*1f120*/  LEA.HI.X R5, R12, UR5, R2, 0x1, P3 ;  /* 0x000000050c057c11 */ /* 0x000fca00098f0c02 */
[----:B------:R2:W-:Y:S04]  /*1f130*/  @!P2 STG.E.128 desc[UR6][R4.64], R16 ;  /* 0x000000100400a986 */ /* 0x0005e8000c101d06 */
[----:B------:R2:W-:Y:S01]  /*1f140*/  @!P1 STG.E.128 desc[UR6][R4.64+0x40], R8 ;  /* 0x0000400804009986 */ /* 0x0005e2000c101d06 */
[----:B------:R-:W-:Y:S05]  /*1f150*/  @P0 EXIT ;  /* 0x000000000000094d */ /* 0x000fea0003800000 */
[----:B-1----:R-:W-:Y:S01]  /*1f160*/  STG.E.128 desc[UR6][R4.64+0x80], R164 ;  /* 0x000080a404007986 */ /* 0x002fe2000c101d06 */
[----:B------:R-:W-:Y:S05]  /*1f170*/  EXIT ;  /* 0x000000000000794d */ /* 0x000fea0003800000 */
.L_x_2402:
        /* <DEDUP_REMOVED lines=16> */
.L_x_6254:


//--------------------- .text._ZN5flash24flash_fwd_splitkv_kernelI23Flash_fwd_kernel_traitsILi96ELi64ELi128ELi4ELb0ELb0EN7cutlass6half_tE19Flash_kernel_traitsILi96ELi64ELi128ELi4ES3_EELb1ELb0ELb1ELb0ELb0ELb1ELb0ELb1EEEvNS_16Flash_fwd_paramsE --------------------------
	.section	.text._ZN5flash24flash_fwd_splitkv_kernelI23Flash_fwd_kernel_traitsILi96ELi64ELi128ELi4ELb0ELb0EN7cutlass6half_tE19Flash_kernel_traitsILi96ELi64ELi128ELi4ES3_EELb1ELb0ELb1ELb0ELb0ELb1ELb0ELb1EEEvNS_16Flash_fwd_paramsE,"ax",@progbits
	.align	128
        .global         _ZN5flash24flash_fwd_splitkv_kernelI23Flash_fwd_kernel_traitsILi96ELi64ELi128ELi4ELb0ELb0EN7cutlass6half_tE19Flash_kernel_traitsILi96ELi64ELi128ELi4ES3_EELb1ELb0ELb1ELb0ELb0ELb1ELb0ELb1EEEvNS_16Flash_fwd_paramsE
        .type           _ZN5flash24flash_fwd_splitkv_kernelI23Flash_fwd_kernel_traitsILi96ELi64ELi128ELi4ELb0ELb0EN7cutlass6half_tE19Flash_kernel_traitsILi96ELi64ELi128ELi4ES3_EELb1ELb0ELb1ELb0ELb0ELb1ELb0ELb1EEEvNS_16Flash_fwd_paramsE,@function
        .size           _ZN5flash24flash_fwd_splitkv_kernelI23Flash_fwd_kernel_traitsILi96ELi64ELi128ELi4ELb0ELb0EN7cutlass6half_tE19Flash_kernel_traitsILi96ELi64ELi128ELi4ES3_EELb1ELb0ELb1ELb0ELb0ELb1ELb0ELb1EEEvNS_16Flash_fwd_paramsE,(.L_x_6255 - _ZN5flash24flash_fwd_splitkv_kernelI23Flash_fwd_kernel_traitsILi96ELi64ELi128ELi4ELb0ELb0EN7cutlass6half_tE19Flash_kernel_traitsILi96ELi64ELi128ELi4ES3_EELb1ELb0ELb1ELb0ELb0ELb1ELb0ELb1EEEvNS_16Flash_fwd_paramsE)
        .other          _ZN5flash24flash_fwd_splitkv_kernelI23Flash_fwd_kernel_traitsILi96ELi64ELi128ELi4ELb0ELb0EN7cutlass6half_tE19Flash_kernel_traitsILi96ELi64ELi128ELi4ES3_EELb1ELb0ELb1ELb0ELb0ELb1ELb0ELb1EEEvNS_16Flash_fwd_paramsE,@"STO_CUDA_ENTRY STV_DEFAULT"
_ZN5flash24flash_fwd_splitkv_kernelI23Flash_fwd_kernel_traitsILi96ELi64ELi128ELi4ELb0ELb0EN7cutlass6half_tE19Flash_kernel_traitsILi96ELi64ELi128ELi4ES3_EELb1ELb0ELb1ELb0ELb0ELb1ELb0ELb1EEEvNS_16Flash_fwd_paramsE:
.text._ZN5flash24flash_fwd_splitkv_kernelI23Flash_fwd_kernel_traitsILi96ELi64ELi128ELi4ELb0ELb0EN7cutlass6half_tE19Flash_kernel_traitsILi96ELi64ELi128ELi4ES3_EELb1ELb0ELb1ELb0ELb0ELb1ELb0ELb1EEEvNS_16Flash_fwd_paramsE:
        /* <DEDUP_REMOVED lines=40> */
.L_x_2403:
[----:B------:R-:W1:Y:S02]  /*0280*/  LDC R8, c[0x0][0x2c8] ;  /* 0x0000b200ff087b82 */ /* 0x000e640000000800 */
.L_x_2404:
        /* <DEDUP_REMOVED lines=97> */
.L_x_2407:
[----:B------:R-:W-:Y:S05]  /*08a0*/  BSYNC B0 ;  /* 0x0000000000007941 */ /* 0x000fea0003800000 */
.L_x_2406:
        /* <DEDUP_REMOVED lines=20> */
.L_x_2409:
[----:B------:R-:W-:Y:S05]  /*09f0*/  BSYNC B0 ;  /* 0x0000000000007941 */ /* 0x000fea0003800000 */
.L_x_2408:
        /* <DEDUP_REMOVED lines=12> */
.L_x_2405:
        /* <DEDUP_REMOVED lines=25> */
.L_x_2410:
        /* <DEDUP_REMOVED lines=81> */
.L_x_2411:
        /* <DEDUP_REMOVED lines=48> */
.L_x_2413:
        /* <DEDUP_REMOVED lines=33> */
.L_x_2412:
        /* <DEDUP_REMOVED lines=266> */
.L_x_2507:
        /* <DEDUP_REMOVED lines=22> */
.L_x_2416:
[----:B------:R-:W-:Y:S05]  /*2870*/  BSYNC B0 ;  /* 0x0000000000007941 */ /* 0x000fea0003800000 */
.L_x_2415:
        /* <DEDUP_REMOVED lines=15> */
.L_x_2418:
[----:B------:R-:W-:Y:S05]  /*2970*/  BSYNC B0 ;  /* 0x0000000000007941 */ /* 0x000fea0003800000 */
.L_x_2417:
        /* <DEDUP_REMOVED lines=23> */
.L_x_2420:
[----:B------:R-:W-:Y:S05]  /*2af0*/  BSYNC B0 ;  /* 0x0000000000007941 */ /* 0x000fea0003800000 */
.L_x_2419:
        /* <DEDUP_REMOVED lines=21> */
.L_x_2422:
[----:B------:R-:W-:Y:S05]  /*2c50*/  BSYNC B0 ;  /* 0x0000000000007941 */ /* 0x000fea0003800000 */
.L_x_2421:
        /* <DEDUP_REMOVED lines=63> */
.L_x_2428:
[----:B------:R-:W-:Y:S05]  /*3050*/  BSYNC B0 ;  /* 0x0000000000007941 */ /* 0x000fea0003800000 */
.L_x_2427:
        /* <DEDUP_REMOVED lines=54> */
.L_x_2430:
[----:B------:R-:W-:Y:S05]  /*33c0*/  BSYNC B0 ;  /* 0x0000000000007941 */ /* 0x000fea0003800000 */
.L_x_2429:
        /* <DEDUP_REMOVED lines=53> */
.L_x_2426:
[----:B------:R-:W-:Y:S05]  /*3720*/  BSYNC B1 ;  /* 0x0000000000017941 */ /* 0x000fea0003800000 */
.L_x_2425:
        /* <DEDUP_REMOVED lines=66> */
.L_x_2434:
[----:B------:R-:W-:Y:S05]  /*3b50*/  BSYNC B0 ;  /* 0x0000000000007941 */ /* 0x000fea0003800000 */
.L_x_2433:
        /* <DEDUP_REMOVED lines=57> */
.L_x_2436:
[----:B------:R-:W-:Y:S05]  /*3ef0*/  BSYNC B0 ;  /* 0x0000000000007941 */ /* 0x000fea0003800000 */
.L_x_2435:
        /* <DEDUP_REMOVED lines=56> */
.L_x_2432:
[----:B------:R-:W-:Y:S05]  /*4280*/  BSYNC B1 ;  /* 0x0000000000017941 */ /* 0x000fea0003800000 */
.L_x_2431:
        /* <DEDUP_REMOVED lines=66> */
.L_x_2440:
[----:B------:R-:W-:Y:S05]  /*46b0*/  BSYNC B0 ;  /* 0x0000000000007941 */ /* 0x000fea0003800000 */
.L_x_2439:
        /* <DEDUP_REMOVED lines=56> */
.L_x_2442:
[----:B------:R-:W-:Y:S05]  /*4a40*/  BSYNC B0 ;  /* 0x0000000000007941 */ /* 0x000fea0003800000 */
.L_x_2441:
        /* <DEDUP_REMOVED lines=54> */
.L_x_2438:
[----:B------:R-:W-:Y:S05]  /*4db0*/  BSYNC B1 ;  /* 0x0000000000017941 */ /* 0x000fea0003800000 */
.L_x_2437:
        /* <DEDUP_REMOVED lines=74> */
.L_x_2446:
[----:B------:R-:W-:Y:S05]  /*5260*/  BSYNC B0 ;  /* 0x0000000000007941 */ /* 0x000fea0003800000 */
.L_x_2445:
        /* <DEDUP_REMOVED lines=55> */
.L_x_2448:
[----:B------:R-:W-:Y:S05]  /*55e0*/  BSYNC B0 ;  /* 0x0000000000007941 */ /* 0x000fea0003800000 */
.L_x_2447:
        /* <DEDUP_REMOVED lines=54> */
.L_x_2444:
[----:B------:R-:W-:Y:S05]  /*5950*/  BSYNC B1 ;  /* 0x0000000000017941 */ /* 0x000fea0003800000 */
.L_x_2443:
        /* <DEDUP_REMOVED lines=8> */
.L_x_2424:
        /* <DEDUP_REMOVED lines=97> */
.L_x_2455:
[----:B------:R-:W-:Y:S05]  /*5ff0*/  BSYNC B0 ;  /* 0x0000000000007941 */ /* 0x000fea0003800000 */
.L_x_2454:
[----:B------:R-:W-:Y:S05]  /*6000*/  MOV R99, R97 ;  /* 0x0000006100637202 */ /* 0x000fea0000000f00 */
[----:B-----5:R1:W-:Y:S02]  /*6010*/  STG.E.128 desc[UR6][R98.64], R32 ;  /* 0x0000002062007986 */ /* 0x0203e4000c101d06 */
.L_x_2453:
[----:B------:R-:W-:Y:S05]  /*6020*/  BSYNC B1 ;  /* 0x0000000000017941 */ /* 0x000fea0003800000 */
.L_x_2452:
        /* <DEDUP_REMOVED lines=96> */
.L_x_2459:
[----:B------:R-:W-:Y:S05]  /*6630*/  BSYNC B0 ;  /* 0x0000000000007941 */ /* 0x000fea0003800000 */
.L_x_2458:
[----:B------:R-:W-:Y:S05]  /*6640*/  MOV R99, R97 ;  /* 0x0000006100637202 */ /* 0x000fea0000000f00 */
[----:B-----5:R1:W-:Y:S02]  /*6650*/  STG.E.128 desc[UR6][R98.64+0x40], R32 ;  /* 0x0000402062007986 */ /* 0x0203e4000c101d06 */
.L_x_2457:
[----:B------:R-:W-:Y:S05]  /*6660*/  BSYNC B1 ;  /* 0x0000000000017941 */ /* 0x000fea0003800000 */
.L_x_2456:
        /* <DEDUP_REMOVED lines=95> */
.L_x_2461:
[----:B------:R-:W-:Y:S05]  /*6c60*/  BSYNC B0 ;  /* 0x0000000000007941 */ /* 0x000fea0003800000 */
.L_x_2460:
[----:B------:R-:W-:Y:S05]  /*6c70*/  MOV R99, R97 ;  /* 0x0000006100637202 */ /* 0x000fea0000000f00 */
[----:B-----5:R1:W-:Y:S02]  /*6c80*/  STG.E.128 desc[UR6][R98.64+0x80], R32 ;  /* 0x0000802062007986 */ /* 0x0203e4000c101d06 */
.L_x_2451:
[----:B------:R-:W-:Y:S05]  /*6c90*/  BSYNC B2 ;  /* 0x0000000000027941 */ /* 0x000fea0003800000 */
.L_x_2450:
        /* <DEDUP_REMOVED lines=100> */
.L_x_2467:
[----:B------:R-:W-:Y:S05]  /*72e0*/  BSYNC B0 ;  /* 0x0000000000007941 */ /* 0x000fea0003800000 */
.L_x_2466:
[C---:B----4-:R-:W-:Y:S04]  /*72f0*/  LEA R2, P0, R145.reuse, R98, 0x1 ;  /* 0x0000006291027211 */ /* 0x050fe800078008ff */
[----:B------:R-:W-:Y:S05]  /*7300*/  LEA.HI.X R3, R145, R97, R144, 0x1, P0 ;  /* 0x0000006191037211 */ /* 0x000fea00000f0c90 */
[----:B-----5:R4:W-:Y:S04]  /*7310*/  STG.E.128 desc[UR6][R2.64], R32 ;  /* 0x0000002002007986 */ /* 0x0209e8000c101d06 */
.L_x_2465:
[----:B------:R-:W-:Y:S05]  /*7320*/  BSYNC B1 ;  /* 0x0000000000017941 */ /* 0x000fea0003800000 */
.L_x_2464:
        /* <DEDUP_REMOVED lines=97> */
.L_x_2471:
[----:B------:R-:W-:Y:S05]  /*7940*/  BSYNC B0 ;  /* 0x0000000000007941 */ /* 0x000fea0003800000 */
.L_x_2470:
[C---:B------:R-:W-:Y:S04]  /*7950*/  LEA R2, P0, R74.reuse, R98, 0x1 ;  /* 0x000000624a027211 */ /* 0x040fe800078008ff */
[----:B------:R-:W-:Y:S05]  /*7960*/  LEA.HI.X R3, R74, R97, R75, 0x1, P0 ;  /* 0x000000614a037211 */ /* 0x000fea00000f0c4b */
[----:B-----5:R4:W-:Y:S04]  /*7970*/  STG.E.128 desc[UR6][R2.64], R32 ;  /* 0x0000002002007986 */ /* 0x0209e8000c101d06 */
.L_x_2469:
[----:B------:R-:W-:Y:S05]  /*7980*/  BSYNC B1 ;  /* 0x0000000000017941 */ /* 0x000fea0003800000 */
.L_x_2468:
        /* <DEDUP_REMOVED lines=96> */
.L_x_2473:
[----:B------:R-:W-:Y:S05]  /*7f90*/  BSYNC B0 ;  /* 0x0000000000007941 */ /* 0x000fea0003800000 */
.L_x_2472:
[C---:B------:R-:W-:Y:S04]  /*7fa0*/  LEA R2, P0, R82.reuse, R98, 0x1 ;  /* 0x0000006252027211 */ /* 0x040fe800078008ff */
[----:B------:R-:W-:Y:S05]  /*7fb0*/  LEA.HI.X R3, R82, R97, R83, 0x1, P0 ;  /* 0x0000006152037211 */ /* 0x000fea00000f0c53 */
[----:B-----5:R4:W-:Y:S04]  /*7fc0*/  STG.E.128 desc[UR6][R2.64], R32 ;  /* 0x0000002002007986 */ /* 0x0209e8000c101d06 */
.L_x_2463:
[----:B------:R-:W-:Y:S05]  /*7fd0*/  BSYNC B2 ;  /* 0x0000000000027941 */ /* 0x000fea0003800000 */
.L_x_2462:
        /* <DEDUP_REMOVED lines=100> */
.L_x_2479:
[----:B------:R-:W-:Y:S05]  /*8620*/  BSYNC B0 ;  /* 0x0000000000007941 */ /* 0x000fea0003800000 */
.L_x_2478:
[C---:B------:R-:W-:Y:S04]  /*8630*/  LEA R2, P0, R176.reuse, R98, 0x1 ;  /* 0x00000062b0027211 */ /* 0x040fe800078008ff */
[----:B------:R-:W-:Y:S05]  /*8640*/  LEA.HI.X R3, R176, R97, R68, 0x1, P0 ;  /* 0x00000061b0037211 */ /* 0x000fea00000f0c44 */
[----:B-----5:R4:W-:Y:S04]  /*8650*/  STG.E.128 desc[UR6][R2.64], R32 ;  /* 0x0000002002007986 */ /* 0x0209e8000c101d06 */
.L_x_2477:
[----:B------:R-:W-:Y:S05]  /*8660*/  BSYNC B1 ;  /* 0x0000000000017941 */ /* 0x000fea0003800000 */
.L_x_2476:
        /* <DEDUP_REMOVED lines=97> */
.L_x_2483:
[----:B------:R-:W-:Y:S05]  /*8c80*/  BSYNC B0 ;  /* 0x0000000000007941 */ /* 0x000fea0003800000 */
.L_x_2482:
[C---:B------:R-:W-:Y:S04]  /*8c90*/  LEA R2, P0, R76.reuse, R98, 0x1 ;  /* 0x000000624c027211 */ /* 0x040fe800078008ff */
[----:B------:R-:W-:Y:S05]  /*8ca0*/  LEA.HI.X R3, R76, R97, R77, 0x1, P0 ;  /* 0x000000614c037211 */ /* 0x000fea00000f0c4d */
[----:B-----5:R4:W-:Y:S04]  /*8cb0*/  STG.E.128 desc[UR6][R2.64], R32 ;  /* 0x0000002002007986 */ /* 0x0209e8000c101d06 */
.L_x_2481:
[----:B------:R-:W-:Y:S05]  /*8cc0*/  BSYNC B1 ;  /* 0x0000000000017941 */ /* 0x000fea0003800000 */
.L_x_2480:
        /* <DEDUP_REMOVED lines=97> */
.L_x_2485:
[----:B------:R-:W-:Y:S05]  /*92e0*/  BSYNC B0 ;  /* 0x0000000000007941 */ /* 0x000fea0003800000 */
.L_x_2484:
[----:B------:R-:W-:Y:S05]  /*92f0*/  LEA.HI.X R185, R84, R97, R85, 0x1, P2 ;  /* 0x0000006154b97211 */ /* 0x000fea00010f0c55 */
[----:B-----5:R4:W-:Y:S02]  /*9300*/  STG.E.128 desc[UR6][R184.64], R32 ;  /* 0x00000020b8007986 */ /* 0x0209e4000c101d06 */
.L_x_2475:
[----:B------:R-:W-:Y:S05]  /*9310*/  BSYNC B2 ;  /* 0x0000000000027941 */ /* 0x000fea0003800000 */
.L_x_2474:
        /* <DEDUP_REMOVED lines=104> */
.L_x_2491:
[----:B------:R-:W-:Y:S05]  /*99a0*/  BSYNC B0 ;  /* 0x0000000000007941 */ /* 0x000fea0003800000 */
.L_x_2490:
[----:B------:R-:W2:Y:S01]  /*99b0*/  LDC.64 R2, c[0x0][0x248] ;  /* 0x00009200ff027b82 */ /* 0x000ea20000000a00 */
[----:B------:R-:W-:Y:S03]  /*99c0*/  MOV R99, R97 ;  /* 0x0000006100637202 */ /* 0x000fe60000000f00 */
[----:B--23--:R-:W-:Y:S04]  /*99d0*/  IMAD.WIDE.U32 R4, R2, 0xc0, R98 ;  /* 0x000000c002047825 */ /* 0x00cfe800078e0062 */
[----:B------:R-:W-:Y:S05]  /*99e0*/  IMAD R3, R3, 0xc0, RZ ;  /* 0x000000c003037824 */ /* 0x000fea00078e02ff */
[----:B------:R-:W-:Y:S05]  /*99f0*/  IADD3 R5, R5, R3, RZ ;  /* 0x0000000305057210 */ /* 0x000fea0007ffe0ff */
[----:B-----5:R2:W-:Y:S02]  /*9a00*/  STG.E.128 desc[UR6][R4.64], R32 ;  /* 0x0000002004007986 */ /* 0x0205e4000c101d06 */
.L_x_2489:
[----:B------:R-:W-:Y:S05]  /*9a10*/  BSYNC B1 ;  /* 0x0000000000017941 */ /* 0x000fea0003800000 */
.L_x_2488:
        /* <DEDUP_REMOVED lines=97> */
.L_x_2495:
[----:B------:R-:W-:Y:S05]  /*a030*/  BSYNC B0 ;  /* 0x0000000000007941 */ /* 0x000fea0003800000 */
.L_x_2494:
[C---:B------:R-:W-:Y:S04]  /*a040*/  LEA R2, P0, R89.reuse, R98, 0x1 ;  /* 0x0000006259027211 */ /* 0x040fe800078008ff */
[----:B------:R-:W-:Y:S05]  /*a050*/  LEA.HI.X R3, R89, R97, R88, 0x1, P0 ;  /* 0x0000006159037211 */ /* 0x000fea00000f0c58 */
[----:B-----5:R2:W-:Y:S04]  /*a060*/  STG.E.128 desc[UR6][R2.64], R32 ;  /* 0x0000002002007986 */ /* 0x0205e8000c101d06 */
.L_x_2493:
[----:B------:R-:W-:Y:S05]  /*a070*/  BSYNC B1 ;  /* 0x0000000000017941 */ /* 0x000fea0003800000 */
.L_x_2492:
        /* <DEDUP_REMOVED lines=97> */
.L_x_2497:
[----:B------:R-:W-:Y:S05]  /*a690*/  BSYNC B0 ;  /* 0x0000000000007941 */ /* 0x000fea0003800000 */
.L_x_2496:
[----:B------:R-:W-:Y:S05]  /*a6a0*/  LEA.HI.X R179, R93, R97, R92, 0x1, P3 ;  /* 0x000000615db37211 */ /* 0x000fea00018f0c5c */
[----:B-----5:R2:W-:Y:S02]  /*a6b0*/  STG.E.128 desc[UR6][R178.64], R32 ;  /* 0x00000020b2007986 */ /* 0x0205e4000c101d06 */
.L_x_2487:
[----:B------:R-:W-:Y:S05]  /*a6c0*/  BSYNC B2 ;  /* 0x0000000000027941 */ /* 0x000fea0003800000 */
.L_x_2486:
        /* <DEDUP_REMOVED lines=8> */
.L_x_2423:
        /* <DEDUP_REMOVED lines=17> */
.L_x_2499:
[----:B------:R-:W-:Y:S05]  /*a860*/  BSYNC B0 ;  /* 0x0000000000007941 */ /* 0x000fea0003800000 */
.L_x_2498:
        /* <DEDUP_REMOVED lines=24> */
.L_x_2501:
[----:B------:R-:W-:Y:S05]  /*a9f0*/  BSYNC B0 ;  /* 0x0000000000007941 */ /* 0x000fea0003800000 */
.L_x_2500:
        /* <DEDUP_REMOVED lines=23> */
.L_x_2503:
[----:B------:R-:W-:Y:S05]  /*ab70*/  BSYNC B0 ;  /* 0x0000000000007941 */ /* 0x000fea0003800000 */
.L_x_2502:
        /* <DEDUP_REMOVED lines=30> */
.L_x_2504:
[----:B------:R-:W-:Y:S05]  /*ad60*/  BSYNC B0 ;  /* 0x0000000000007941 */ /* 0x000fea0003800000 */
.L_x_2449:
        /* <DEDUP_REMOVED lines=82> */
.L_x_2505:
        /* <DEDUP_REMOVED lines=9> */
.L_x_2506:
[----:B------:R-:W-:Y:S04]  /*b320*/  IADD3 R9, R9, -0x1, RZ ;  /* 0xffffffff09097810 */ /* 0x000fe80007ffe0ff */
[----:B------:R-:W-:Y:S11]  /*b330*/  ISETP.GT.AND P0, PT, R9, R60, PT ;  /* 0x0000003c0900720c */ /* 0x000ff60003f04270 */
[----:B------:R-:W-:Y:S02]  /*b340*/  @!UPT UIADD3 URZ, URZ, URZ, URZ ;  /* 0x0000003f3f3ff290 */ /* 0x000fe4000fffe03f */
[----:B------:R-:W-:Y:S05]  /*b350*/  @P0 BRA `(.L_x_2507) ;  /* 0xffffff7000ec0947 */ /* 0x000fea000383ffff */
.L_x_2414:
        /* <DEDUP_REMOVED lines=98> */
.L_x_2516:
[----:B------:R-:W-:Y:S05]  /*b980*/  BSYNC B0 ;  /* 0x0000000000007941 */ /* 0x000fea0003800000 */
.L_x_2515:
[----:B-----5:R3:W-:Y:S02]  /*b990*/  STS.128 [R155], R8 ;  /* 0x000000089b007388 */ /* 0x0207e40000000c00 */
.L_x_2514:
[----:B------:R-:W-:Y:S05]  /*b9a0*/  BSYNC B1 ;  /* 0x0000000000017941 */ /* 0x000fea0003800000 */
.L_x_2513:
        /* <DEDUP_REMOVED lines=48> */
.L_x_2520:
[----:B------:R-:W-:Y:S05]  /*bcb0*/  BSYNC B0 ;  /* 0x0000000000007941 */ /* 0x000fea0003800000 */
.L_x_2519:
[----:B-----5:R1:W-:Y:S02]  /*bcc0*/  STS.128 [R155+0x1000], R8 ;  /* 0x001000089b007388 */ /* 0x0203e40000000c00 */
.L_x_2518:
[----:B------:R-:W-:Y:S05]  /*bcd0*/  BSYNC B1 ;  /* 0x0000000000017941 */ /* 0x000fea0003800000 */
.L_x_2517:
        /* <DEDUP_REMOVED lines=46> */
.L_x_2522:
[----:B------:R-:W-:Y:S05]  /*bfc0*/  BSYNC B0 ;  /* 0x0000000000007941 */ /* 0x000fea0003800000 */
.L_x_2521:
[----:B-----5:R3:W-:Y:S02]  /*bfd0*/  STS.128 [R155+0x2000], R8 ;  /* 0x002000089b007388 */ /* 0x0207e40000000c00 */
.L_x_2512:
[----:B------:R-:W-:Y:S05]  /*bfe0*/  BSYNC B2 ;  /* 0x0000000000027941 */ /* 0x000fea0003800000 */
.L_x_2511:
        /* <DEDUP_REMOVED lines=64> */
.L_x_2527:
[----:B------:R-:W-:Y:S05]  /*c3f0*/  BSYNC B0 ;  /* 0x0000000000007941 */ /* 0x000fea0003800000 */
.L_x_2526:
[----:B-----5:R3:W-:Y:S02]  /*c400*/  STS.128 [R155+0x800], R8 ;  /* 0x000800089b007388 */ /* 0x0207e40000000c00 */
.L_x_2525:
[----:B------:R-:W-:Y:S05]  /*c410*/  BSYNC B1 ;  /* 0x0000000000017941 */ /* 0x000fea0003800000 */
.L_x_2524:
        /* <DEDUP_REMOVED lines=48> */
.L_x_2531:
[----:B------:R-:W-:Y:S05]  /*c720*/  BSYNC B0 ;  /* 0x0000000000007941 */ /* 0x000fea0003800000 */
.L_x_2530:
[----:B-----5:R3:W-:Y:S02]  /*c730*/  STS.128 [R155+0x1800], R8 ;  /* 0x001800089b007388 */ /* 0x0207e40000000c00 */
.L_x_2529:
[----:B------:R-:W-:Y:S05]  /*c740*/  BSYNC B1 ;  /* 0x0000000000017941 */ /* 0x000fea0003800000 */
.L_x_2528:
        /* <DEDUP_REMOVED lines=46> */
.L_x_2533:
[----:B------:R-:W-:Y:S05]  /*ca30*/  BSYNC B0 ;  /* 0x0000000000007941 */ /* 0x000fea0003800000 */
.L_x_2532:
[----:B-----5:R3:W-:Y:S01]  /*ca40*/  STS.128 [R155+0x2800], R8 ;  /* 0x002800089b007388 */ /* 0x0207e20000000c00 */
[----:B------:R-:W-:Y:S05]  /*ca50*/  BRA `(.L_x_2523) ;  /* 0x0000002800487947 */ /* 0x000fea0003800000 */
.L_x_2510:
        /* <DEDUP_REMOVED lines=98> */
.L_x_2539:
[----:B------:R-:W-:Y:S05]  /*d080*/  BSYNC B0 ;  /* 0x0000000000007941 */ /* 0x000fea0003800000 */
.L_x_2538:
[----:B-----5:R3:W-:Y:S02]  /*d090*/  STS.128 [R155], R16 ;  /* 0x000000109b007388 */ /* 0x0207e40000000c00 */
.L_x_2537:
[----:B------:R-:W-:Y:S05]  /*d0a0*/  BSYNC B1 ;  /* 0x0000000000017941 */ /* 0x000fea0003800000 */
.L_x_2536:
        /* <DEDUP_REMOVED lines=92> */
.L_x_2543:
[----:B------:R-:W-:Y:S05]  /*d670*/  BSYNC B0 ;  /* 0x0000000000007941 */ /* 0x000fea0003800000 */
.L_x_2542:
[----:B-----5:R1:W-:Y:S02]  /*d680*/  STS.128 [R155+0x1000], R16 ;  /* 0x001000109b007388 */ /* 0x0203e40000000c00 */
.L_x_2541:
[----:B------:R-:W-:Y:S05]  /*d690*/  BSYNC B1 ;  /* 0x0000000000017941 */ /* 0x000fea0003800000 */
.L_x_2540:
        /* <DEDUP_REMOVED lines=91> */
.L_x_2545:
[----:B------:R-:W-:Y:S05]  /*dc50*/  BSYNC B0 ;  /* 0x0000000000007941 */ /* 0x000fea0003800000 */
.L_x_2544:
[----:B-----5:R3:W-:Y:S02]  /*dc60*/  STS.128 [R155+0x2000], R16 ;  /* 0x002000109b007388 */ /* 0x0207e40000000c00 */
.L_x_2535:
[----:B------:R-:W-:Y:S05]  /*dc70*/  BSYNC B2 ;  /* 0x0000000000027941 */ /* 0x000fea0003800000 */
.L_x_2534:
        /* <DEDUP_REMOVED lines=99> */
.L_x_2549:
[----:B------:R-:W-:Y:S05]  /*e2b0*/  BSYNC B0 ;  /* 0x0000000000007941 */ /* 0x000fea0003800000 */
.L_x_2548:
[----:B-----5:R3:W-:Y:S02]  /*e2c0*/  STS.128 [R155+0x800], R16 ;  /* 0x000800109b007388 */ /* 0x0207e40000000c00 */
.L_x_2547:
[----:B------:R-:W-:Y:S05]  /*e2d0*/  BSYNC B1 ;  /* 0x0000000000017941 */ /* 0x000fea0003800000 */
.L_x_2546:
        /* <DEDUP_REMOVED lines=94> */
.L_x_2553:
[----:B------:R-:W-:Y:S05]  /*e8c0*/  BSYNC B0 ;  /* 0x0000000000007941 */ /* 0x000fea0003800000 */
.L_x_2552:
[----:B-----5:R3:W-:Y:S02]  /*e8d0*/  STS.128 [R155+0x1800], R16 ;  /* 0x001800109b007388 */ /* 0x0207e40000000c00 */
.L_x_2551:
[----:B------:R-:W-:Y:S05]  /*e8e0*/  BSYNC B1 ;  /* 0x0000000000017941 */ /* 0x000fea0003800000 */
.L_x_2550:
        /* <DEDUP_REMOVED lines=98> */
.L_x_2555:
[----:B------:R-:W-:Y:S05]  /*ef10*/  BSYNC B0 ;  /* 0x0000000000007941 */ /* 0x000fea0003800000 */
.L_x_2554:
[----:B-----5:R1:W-:Y:S01]  /*ef20*/  STS.128 [R155+0x2800], R12 ;  /* 0x0028000c9b007388 */ /* 0x0203e20000000c00 */
[----:B------:R-:W-:Y:S05]  /*ef30*/  BRA `(.L_x_2523) ;  /* 0x0000000400107947 */ /* 0x000fea0003800000 */
.L_x_2509:
        /* <DEDUP_REMOVED lines=36> */
.L_x_2557:
[----:B------:R-:W-:Y:S05]  /*f180*/  BSYNC B0 ;  /* 0x0000000000007941 */ /* 0x000fea0003800000 */
.L_x_2556:
        /* <DEDUP_REMOVED lines=31> */
.L_x_2523:
[----:B------:R-:W-:Y:S05]  /*f380*/  BSYNC B3 ;  /* 0x0000000000037941 */ /* 0x000fea0003800000 */
.L_x_2508:
        /* <DEDUP_REMOVED lines=12> */
[----:B------:R-:W-:-:S11]  /*f450*/  ISETP.NE.U32.AND P0, PT, R0, 0x1, PT ;  /* 0x000000010000780c */ /* 0x000fd60003f05070 */
[--C-:B------:R-:W-:Y:S02]  /*f460*/  @P1 IMAD.MOV.U32 R172, RZ, RZ, R166.reuse ;  /* 0x000000ffffac1224 */ /* 0x100fe400078e00a6 */
        /* <DEDUP_REMOVED lines=21> */
.L_x_2560:
[----:B------:R2:W-:Y:S02]  /*f5c0*/  STS.128 [R155+0x7000], RZ ;  /* 0x007000ff9b007388 */ /* 0x0005e40000000c00 */
.L_x_2559:
[----:B------:R-:W-:Y:S05]  /*f5d0*/  BSYNC B0 ;  /* 0x0000000000007941 */ /* 0x000fea0003800000 */
.L_x_2558:
        /* <DEDUP_REMOVED lines=31> */
.L_x_2563:
[----:B------:R4:W-:Y:S02]  /*f7d0*/  STS.128 [R155+0x7800], RZ ;  /* 0x007800ff9b007388 */ /* 0x0009e40000000c00 */
.L_x_2562:
[----:B------:R-:W-:Y:S05]  /*f7e0*/  BSYNC B0 ;  /* 0x0000000000007941 */ /* 0x000fea0003800000 */
.L_x_2561:
[----:B------:R-:W-:Y:S01]  /*f7f0*/  IADD3 R13, R170, 0x40, RZ ;  /* 0x00000040aa0d7810 */ /* 0x000fe20007ffe0ff */
[----:B------:R-:W-:Y:S03]  /*f800*/  BSSY B0, `(.L_x_2564) ;  /* 0x0000023000007945 */ /* 0x000fe60003800000 */
[----:B------:R-:W-:-:S13]  /*f810*/  ISETP.GE.AND P0, PT, R13, R10, PT ;  /* 0x0000000a0d00720c */ /* 0x000fda0003f06270 */
[----:B------:R-:W-:Y:S05]  /*f820*/  @P0 BRA `(.L_x_2565) ;  /* 0x0000000000800947 */ /* 0x000fea0003800000 */
[----:B-1-3--:R-:W1:Y:S01]  /*f830*/  LDC.64 R6, c[0x0][0x248] ;  /* 0x00009200ff067b82 */ /* 0x00ae620000000a00 */
        /* <DEDUP_REMOVED lines=30> */
.L_x_2566:
[----:B------:R3:W-:Y:S02]  /*fa20*/  STS.128 [R155+0x8000], RZ ;  /* 0x008000ff9b007388 */ /* 0x0007e40000000c00 */
.L_x_2565:
[----:B------:R-:W-:Y:S05]  /*fa30*/  BSYNC B0 ;  /* 0x0000000000007941 */ /* 0x000fea0003800000 */
.L_x_2564:
[----:B-1----:R-:W1:Y:S01]  /*fa40*/  LDC.64 R8, c[0x0][0x3c8] ;  /* 0x0000f200ff087b82 */ /* 0x002e620000000a00 */
[----:B------:R-:W-:Y:S01]  /*fa50*/  IADD3 R11, R170, 0x60, RZ ;  /* 0x00000060aa0b7810 */ /* 0x000fe20007ffe0ff */
[----:B------:R-:W-:Y:S03]  /*fa60*/  BSSY B0, `(.L_x_2567) ;  /* 0x0000023000007945 */ /* 0x000fe60003800000 */
[----:B------:R-:W-:-:S13]  /*fa70*/  ISETP.GE.AND P0, PT, R11, R10, PT ;  /* 0x0000000a0b00720c */ /* 0x000fda0003f06270 */
[----:B------:R-:W-:Y:S05]  /*fa80*/  @P0 BRA `(.L_x_2568) ;  /* 0x0000000000800947 */ /* 0x000fea0003800000 */
[----:B---3--:R-:W3:Y:S01]  /*fa90*/  LDC.64 R6, c[0x0][0x248] ;  /* 0x00009200ff067b82 */ /* 0x008ee20000000a00 */
[C---:B------:R-:W-:Y:S01]  /*faa0*/  LOP3.LUT R0, R5.reuse, 0x1, RZ, 0xc0, !PT ;  /* 0x0000000105007812 */ /* 0x040fe200078ec0ff */
[----:B------:R-:W-:Y:S01]  /*fab0*/  IMAD.MOV.U32 R164, RZ, RZ, R162 ;  /* 0x000000ffffa47224 */ /* 0x000fe200078e00a2 */
[C---:B------:R-:W-:Y:S02]  /*fac0*/  LOP3.LUT P2, RZ, R5.reuse, 0x2, RZ, 0xc0, !PT ;  /* 0x0000000205ff7812 */ /* 0x040fe4000784c0ff */
[----:B------:R-:W-:Y:S02]  /*fad0*/  ISETP.NE.U32.AND P0, PT, R0, 0x1, PT ;  /* 0x000000010000780c */ /* 0x000fe40003f05070 */
[----:B------:R-:W-:-:S11]  /*fae0*/  LOP3.LUT P1, RZ, R5, 0x4, RZ, 0xc0, !PT ;  /* 0x0000000405ff7812 */ /* 0x000fd6000782c0ff */
[----:B------:R-:W-:Y:S02]  /*faf0*/  @!P0 IMAD.MOV.U32 R172, RZ, RZ, R166 ;  /* 0x000000ffffac8224 */ /* 0x000fe400078e00a6 */
[----:B---3--:R-:W-:-:S04]  /*fb00*/  IMAD.WIDE.U32 R14, R6, 0x60, R164 ;  /* 0x00000060060e7825 */ /* 0x008fc800078e00a4 */
[----:B------:R-:W-:Y:S01]  /*fb10*/  IMAD R0, R7, 0x60, RZ ;  /* 0x0000006007007824 */ /* 0x000fe200078e02ff */
[----:B------:R-:W-:Y:S01]  /*fb20*/  @P2 LEA R16, P3, R14, UR12, 0x1 ;  /* 0x0000000c0e102c11 */ /* 0x000fe2000f8608ff */
        /* <DEDUP_REMOVED lines=22> */
.L_x_2568:
[----:B------:R-:W-:Y:S05]  /*fc90*/  BSYNC B0 ;  /* 0x0000000000007941 */ /* 0x000fea0003800000 */
.L_x_2567:
[----:B------:R-:W-:Y:S01]  /*fca0*/  ULDC.64 UR8, c[0x0][0x3d0] ;  /* 0x0000f40000087ab9 */ /* 0x000fe20000000a00 */
[----:B------:R-:W0:Y:S01]  /*fcb0*/  LDGDEPBAR ;  /* 0x00000000000079af */ /* 0x000e220000000000 */
[----:B------:R-:W-:Y:S01]  /*fcc0*/  IMAD R0, R63, UR8, RZ ;  /* 0x000000083f007c24 */ /* 0x000fe2000f8e02ff */
[----:B---3--:R-:W-:Y:S01]  /*fcd0*/  SHF.R.S32.HI R7, RZ, 0x4, R154 ;  /* 0x00000004ff077819 */ /* 0x008fe2000001149a */
        /* <DEDUP_REMOVED lines=11> */
[----:B------:R1:W3:Y:S01]  /*fd90*/  LDG.E R0, desc[UR6][R14.64] ;  /* 0x000000060e007981 */ /* 0x0002e2000c1e1900 */
[----:B------:R-:W-:Y:S01]  /*fda0*/  LEA.HI R154, R154, R7, RZ, 0x1 ;  /* 0x000000079a9a7211 */ /* 0x000fe200078f08ff */
[----:B------:R-:W-:Y:S01]  /*fdb0*/  IMAD.IADD R4, R54, 0x1, -R3 ;  /* 0x0000000136047824 */ /* 0x000fe200078e0a03 */
[----:B------:R-:W-:-:S04]  /*fdc0*/  DEPBAR.LE SB0, 0x0 ;  /* 0x000080000000791a */ /* 0x000fc80000000000 */
[----:B------:R-:W-:Y:S01]  /*fdd0*/  LEA.HI R6, R6, R143, RZ, 0x3 ;  /* 0x0000008f06067211 */ /* 0x000fe200078f18ff */
[----:B------:R-:W-:Y:S01]  /*fde0*/  IMAD.IADD R142, R143, 0x1, -R142 ;  /* 0x000000018f8e7824 */ /* 0x000fe200078e0a8e */
[----:B------:R-:W-:Y:S01]  /*fdf0*/  LOP3.LUT R154, R154, 0xfffffffe, RZ, 0xc0, !PT ;  /* 0xfffffffe9a9a7812 */ /* 0x000fe200078ec0ff */
[----:B------:R-:W-:Y:S01]  /*fe00*/  IMAD R159, R156, 0x10, R159 ;  /* 0x000000109c9f7824 */ /* 0x000fe200078e029f */
[----:B------:R-:W-:Y:S01]  /*fe10*/  ISETP.GE.AND P0, PT, R170, R10, PT ;  /* 0x0000000aaa00720c */ /* 0x000fe20003f06270 */
[----:B------:R-:W-:Y:S01]  /*fe20*/  BAR.SYNC.DEFER_BLOCKING 0x0 ;  /* 0x0000000000007b1d */ /* 0x000fe20000010000 */
[----:B------:R-:W-:Y:S01]  /*fe30*/  IMAD.SHL.U32 R6, R6, 0x20, RZ ;  /* 0x0000002006067824 */ /* 0x000fe200078e00ff */
[----:B------:R-:W-:Y:S01]  /*fe40*/  LEA.HI R8, R4, R4, RZ, 0x1 ;  /* 0x0000000404087211 */ /* 0x000fe200078f08ff */
[----:B------:R-:W-:Y:S01]  /*fe50*/  IMAD.IADD R154, R7, 0x1, -R154 ;  /* 0x00000001079a7824 */ /* 0x000fe200078e0a9a */
[----:B------:R-:W-:Y:S01]  /*fe60*/  LOP3.LUT R141, R141, 0xc0, RZ, 0xc0, !PT ;  /* 0x000000c08d8d7812 */ /* 0x000fe200078ec0ff */
[----:B------:R-:W-:Y:S01]  /*fe70*/  IMAD.SHL.U32 R157, R157, 0x8, RZ ;  /* 0x000000089d9d7824 */ /* 0x000fe200078e00ff */
[----:B------:R-:W-:Y:S01]  /*fe80*/  LOP3.LUT R7, R6, 0xffffff00, RZ, 0xc0, !PT ;  /* 0xffffff0006077812 */ /* 0x000fe200078ec0ff */
[----:B------:R-:W-:Y:S01]  /*fe90*/  IMAD.SHL.U32 R6, R154, 0x8, RZ ;  /* 0x000000089a067824 */ /* 0x000fe200078e00ff */
[----:B------:R-:W-:Y:S01]  /*fea0*/  LOP3.LUT R9, R8, 0x7fffffe, RZ, 0xc0, !PT ;  /* 0x07fffffe08097812 */ /* 0x000fe200078ec0ff */
[----:B------:R-:W-:Y:S01]  /*feb0*/  BSSY B0, `(.L_x_2569) ;  /* 0x0000041000007945 */ /* 0x000fe20003800000 */
[----:B------:R-:W-:-:S02]  /*fec0*/  SHF.R.S32.HI R3, RZ, 0x1f, R140 ;  /* 0x0000001fff037819 */ /* 0x000fc4000001148c */
[----:B------:R-:W-:Y:S01]  /*fed0*/  SHF.R.S32.HI R8, RZ, 0x1, R8 ;  /* 0x00000001ff087819 */ /* 0x000fe20000011408 */
[----:B------:R-:W-:Y:S01]  /*fee0*/  IMAD.IADD R9, R4, 0x1, -R9 ;  /* 0x0000000104097824 */ /* 0x000fe200078e0a09 */
[----:B------:R-:W-:Y:S01]  /*fef0*/  LOP3.LUT R6, R141, 0x8, R6, 0xf8, !PT ;  /* 0x000000088d067812 */ /* 0x000fe200078ef806 */
[----:B-1----:R-:W-:Y:S01]  /*ff00*/  IMAD R15, R156, 0x200, R7 ;  /* 0x000002009c0f7824 */ /* 0x002fe200078e0207 */
[----:B------:R-:W-:Y:S01]  /*ff10*/  SHF.R.U32.HI R141, RZ, 0x3, R141 ;  /* 0x00000003ff8d7819 */ /* 0x000fe2000001168d */
[C---:B------:R-:W-:Y:S01]  /*ff20*/  IMAD R4, R142.reuse, 0x20, R7 ;  /* 0x000000208e047824 */ /* 0x040fe200078e0207 */
[----:B------:R-:W-:Y:S01]  /*ff30*/  LEA.HI R3, R3, R140, RZ, 0x2 ;  /* 0x0000008c03037211 */ /* 0x000fe200078f10ff */
[----:B------:R-:W-:Y:S01]  /*ff40*/  IMAD R15, R142, 0x20, R15 ;  /* 0x000000208e0f7824 */ /* 0x000fe200078e020f */
[C---:B------:R-:W-:Y:S01]  /*ff50*/  LOP3.LUT P2, RZ, R8.reuse, 0x2, RZ, 0xc0, !PT ;  /* 0x0000000208ff7812 */ /* 0x040fe2000784c0ff */
[----:B------:R-:W-:Y:S01]  /*ff60*/  IMAD.SHL.U32 R8, R8, 0x40, RZ ;  /* 0x0000004008087824 */ /* 0x000fe200078e00ff */
[----:B------:R-:W-:Y:S01]  /*ff70*/  LOP3.LUT R6, R6, R141, RZ, 0x3c, !PT ;  /* 0x0000008d06067212 */ /* 0x000fe200078e3cff */
[----:B------:R-:W-:Y:S01]  /*ff80*/  IMAD R9, R154, 0x8, R9 ;  /* 0x000000089a097824 */ /* 0x000fe200078e0209 */
[----:B------:R1:W-:Y:S01]  /*ff90*/  @P0 STS [R155+0x9000], RZ ;  /* 0x009000ff9b000388 */ /* 0x0003e20000000800 */
[----:B------:R-:W3:Y:S01]  /*ffa0*/  MUFU.RCP R7, UR5 ;  /* 0x0000000500077d08 */ /* 0x000ee20008001000 */
[----:B------:R-:W-:Y:S01]  /*ffb0*/  SHF.R.S32.HI R154, RZ, 0x2, R3 ;  /* 0x00000002ff9a7819 */ /* 0x000fe20000011403 */
[----:B------:R-:W-:Y:S01]  /*ffc0*/  IMAD.IADD R143, R6, 0x1, R15 ;  /* 0x00000001068f7824 */ /* 0x000fe200078e020f */
[----:B------:R1:W-:Y:S01]  /*ffd0*/  @P0 STS [R155+0x9004], RZ ;  /* 0x009004ff9b000388 */ /* 0x0003e20000000800 */
[----:B------:R-:W-:Y:S01]  /*ffe0*/  LOP3.LUT R8, R8, 0xc0, RZ, 0xc0, !PT ;  /* 0x000000c008087812 */ /* 0x000fe200078ec0ff */
[----:B------:R-:W-:Y:S01]  /*fff0*/  IMAD.IADD R4, R6, 0x1, R4 ;  /* 0x0000000106047824 */ /* 0x000fe200078e0204 */
[----:B------:R-:W-:Y:S01]  /*10000*/  IADD3 R6, R159, 0x1, R154 ;  /* 0x000000019f067810 */ /* 0x000fe20007ffe09a */
[----:B------:R1:W-:Y:S01]  /*10010*/  @P0 STS.64 [R155+0x9008], RZ ;  /* 0x009008ff9b000388 */ /* 0x0003e20000000a00 */
[----:B------:R-:W-:Y:S01]  /*10020*/  LOP3.LUT R157, R8, 0x8, R157, 0xf8, !PT ;  /* 0x00000008089d7812 */ /* 0x000fe200078ef89d */
[----:B------:R-:W-:Y:S01]  /*10030*/  IMAD.SHL.U32 R156, R54, 0x2, RZ ;  /* 0x00000002369c7824 */ /* 0x000fe200078e00ff */
[----:B------:R-:W-:Y:S01]  /*10040*/  SHF.R.U32.HI R8, RZ, 0x3, R8 ;  /* 0x00000003ff087819 */ /* 0x000fe20000011608 */
[----:B------:R1:W-:Y:S01]  /*10050*/  @P0 STS.128 [R155+0xb000], RZ ;  /* 0x00b000ff9b000388 */ /* 0x0003e20000000c00 */
[----:B------:R-:W-:Y:S01]  /*10060*/  IADD3 R6, R53, R6, -R148 ;  /* 0x0000000635067210 */ /* 0x000fe20007ffe894 */
[----:B------:R-:W-:Y:S01]  /*10070*/  IMAD.MOV.U32 R3, RZ, RZ, 0x10 ;  /* 0x00000010ff037424 */ /* 0x000fe200078e00ff */
[----:B------:R-:W-:Y:S01]  /*10080*/  LOP3.LUT R8, R157, R8, RZ, 0x3c, !PT ;  /* 0x000000089d087212 */ /* 0x000fe200078e3cff */
[----:B------:R1:W-:Y:S01]  /*10090*/  @P0 STS.128 [R155+0xd000], RZ ;  /* 0x00d000ff9b000388 */ /* 0x0003e20000000c00 */
[----:B------:R-:W-:Y:S01]  /*100a0*/  ULDC UR5, c[0x0][0x398] ;  /* 0x0000e60000057ab9 */ /* 0x000fe20000000800 */
[----:B------:R-:W-:Y:S01]  /*100b0*/  LEA R128, P1, R160, UR10, 0x1 ;  /* 0x0000000aa0807c11 */ /* 0x000fe2000f8208ff */
[----:B------:R-:W-:Y:S01]  /*100c0*/  VIADD R6, R6, UR5 ;  /* 0x0000000506067c36 */ /* 0x000fe20008000000 */
[----:B------:R-:W-:Y:S01]  /*100d0*/  LOP3.LUT R156, R156, 0x6, RZ, 0xc0, !PT ;  /* 0x000000069c9c7812 */ /* 0x000fe200078ec0ff */
[----:B------:R-:W-:Y:S01]  /*100e0*/  IMAD.U32 R142, R9, 0x20, R8 ;  /* 0x00000020098e7824 */ /* 0x000fe200078e0008 */
[----:B------:R-:W-:-:S02]  /*100f0*/  LEA.HI.X R129, R160, UR11, R50, 0x1, P1 ;  /* 0x0000000ba0817c11 */ /* 0x000fc400088f0c32 */
[----:B------:R-:W-:Y:S02]  /*10100*/  SEL R3, R3, 0xfffffff0, !P2 ;  /* 0xfffffff003037807 */ /* 0x000fe40005000000 */
[----:B------:R-:W-:Y:S01]  /*10110*/  LEA R143, R143, UR4, 0x1 ;  /* 0x000000048f8f7c11 */ /* 0x000fe2000f8e08ff */
[----:B---3--:R-:W-:Y:S01]  /*10120*/  FMUL.FTZ R0, R0, R7 ;  /* 0x0000000700007220 */ /* 0x008fe20000410000 */
        /* <DEDUP_REMOVED lines=24> */
.L_x_2571:
[----:B------:R3:W-:Y:S02]  /*102b0*/  STS.128 [R155+0xd000], RZ ;  /* 0x00d000ff9b007388 */ /* 0x0007e40000000c00 */
.L_x_2570:
[----:B------:R-:W-:Y:S05]  /*102c0*/  BSYNC B0 ;  /* 0x0000000000007941 */ /* 0x000fea0003800000 */
.L_x_2569:
        /* <DEDUP_REMOVED lines=32> */
.L_x_2574:
[----:B------:R1:W-:Y:S02]  /*104d0*/  STS.128 [R155+0xd800], RZ ;  /* 0x00d800ff9b007388 */ /* 0x0003e40000000c00 */
.L_x_2573:
[----:B------:R-:W-:Y:S05]  /*104e0*/  BSYNC B0 ;  /* 0x0000000000007941 */ /* 0x000fea0003800000 */
.L_x_2572:
        /* <DEDUP_REMOVED lines=35> */
.L_x_2577:
[----:B------:R1:W-:Y:S02]  /*10720*/  STS.128 [R155+0xe000], RZ ;  /* 0x00e000ff9b007388 */ /* 0x0003e40000000c00 */
.L_x_2576:
[----:B------:R-:W-:Y:S05]  /*10730*/  BSYNC B0 ;  /* 0x0000000000007941 */ /* 0x000fea0003800000 */
.L_x_2575:
        /* <DEDUP_REMOVED lines=38> */
.L_x_2580:
[----:B------:R1:W-:Y:S02]  /*109a0*/  STS.128 [R155+0xe800], RZ ;  /* 0x00e800ff9b007388 */ /* 0x0003e40000000c00 */
.L_x_2579:
[----:B------:R-:W-:Y:S05]  /*109b0*/  BSYNC B0 ;  /* 0x0000000000007941 */ /* 0x000fea0003800000 */
.L_x_2578:
[----:B------:R-:W-:Y:S01]  /*109c0*/  LEA R142, R142, UR4, 0x1 ;  /* 0x000000048e8e7c11 */ /* 0x000fe2000f8e08ff */
[----:B------:R-:W-:Y:S01]  /*109d0*/  LDSM.16.M88.4 R32, [R143] ;  /* 0x000000008f20783b */ /* 0x000fe20000000200 */
[----:B------:R-:W-:Y:S01]  /*109e0*/  IMAD R141, R41, 0x2, R143 ;  /* 0x00000002298d7824 */ /* 0x000fe200078e028f */
[----:B------:R-:W-:Y:S01]  /*109f0*/  ULDC UR5, c[0x0][0x39c] ;  /* 0x0000e70000057ab9 */ /* 0x000fe20000000800 */
[C---:B------:R-:W-:Y:S01]  /*10a00*/  VIMNMX R54, R6.reuse, R53, PT ;  /* 0x0000003506367248 */ /* 0x040fe20003fe0100 */
[----:B------:R-:W1:Y:S01]  /*10a10*/  LDSM.16.M88.4 R20, [R142+0x3000] ;  /* 0x003000008e14783b */ /* 0x000e620000000200 */
[----:B------:R-:W-:Y:S01]  /*10a20*/  IMAD R123, R3, 0x2, R142 ;  /* 0x00000002037b7824 */ /* 0x000fe200078e028e */
[----:B------:R-:W-:Y:S02]  /*10a30*/  VIADDMNMX R53, R6, 0x8, R53, PT ;  /* 0x0000000806357846 */ /* 0x000fe40003800135 */
[----:B------:R-:W5:Y:S04]  /*10a40*/  LDSM.16.M88.4 R92, [R142+0x3400] ;  /* 0x003400008e5c783b */ /* 0x000f680000000200 */
[----:B------:R-:W2:Y:S04]  /*10a50*/  LDSM.16.M88.4 R84, [R142+0x3800] ;  /* 0x003800008e54783b */ /* 0x000ea80000000200 */
[----:B------:R-:W3:Y:S04]  /*10a60*/  LDSM.16.M88.4 R76, [R142+0x3c00] ;  /* 0x003c00008e4c783b */ /* 0x000ee80000000200 */
[----:B------:R-:W4:Y:S04]  /*10a70*/  LDSM.16.M88.4 R68, [R142+0x4000] ;  /* 0x004000008e44783b */ /* 0x000f280000000200 */
[----:B------:R-:W4:Y:S04]  /*10a80*/  LDSM.16.M88.4 R60, [R142+0x4400] ;  /* 0x004400008e3c783b */ /* 0x000f280000000200 */
[----:B------:R-:W4:Y:S04]  /*10a90*/  LDSM.16.M88.4 R44, [R142+0x4800] ;  /* 0x004800008e2c783b */ /* 0x000f280000000200 */
[----:B------:R-:W4:Y:S04]  /*10aa0*/  LDSM.16.M88.4 R24, [R142+0x4c00] ;  /* 0x004c00008e18783b */ /* 0x000f280000000200 */
[----:B------:R-:W-:Y:S04]  /*10ab0*/  LDSM.16.M88.4 R100, [R141] ;  /* 0x000000008d64783b */ /* 0x000fe80000000200 */
[----:B------:R-:W4:Y:S04]  /*10ac0*/  LDSM.16.M88.4 R124, [R123+0x3000] ;  /* 0x003000007b7c783b */ /* 0x000f280000000200 */
[----:B------:R-:W4:Y:S01]  /*10ad0*/  LDSM.16.M88.4 R108, [R123+0x3800] ;  /* 0x003800007b6c783b */ /* 0x000f220000000200 */
[C---:B-1----:R-:W-:Y:S03]  /*10ae0*/  HMMA.16816.F32 R12, R32.reuse, R20, RZ ;  /* 0x00000014200c723c */ /* 0x042fe600000018ff */
[----:B------:R-:W1:Y:S03]  /*10af0*/  LDSM.16.M88.4 R16, [R123+0x3c00] ;  /* 0x003c00007b10783b */ /* 0x000e660000000200 */
[C---:B------:R-:W-:Y:S01]  /*10b00*/  HMMA.16816.F32 R20, R32.reuse, R22, RZ ;  /* 0x000000162014723c */ /* 0x040fe200000018ff */
[----:B------:R-:W1:Y:S04]  /*10b10*/  LDSM.16.M88.4 R8, [R123+0x4000] ;  /* 0x004000007b08783b */ /* 0x000e680000000200 */
[----:B------:R-:W-:Y:S01]  /*10b20*/  LDSM.16.M88.4 R28, [R142+0x5000] ;  /* 0x005000008e1c783b */ /* 0x000fe20000000200 */
[C---:B-----5:R-:W-:Y:S03]  /*10b30*/  HMMA.16816.F32 R96, R32.reuse, R92, RZ ;  /* 0x0000005c2060723c */ /* 0x060fe600000018ff */
[----:B------:R-:W-:Y:S03]  /*10b40*/  LDSM.16.M88.4 R112, [R123+0x3400] ;  /* 0x003400007b70783b */ /* 0x000fe60000000200 */
[C---:B--2---:R-:W-:Y:S01]  /*10b50*/  HMMA.16816.F32 R88, R32.reuse, R84, RZ ;  /* 0x000000542058723c */ /* 0x044fe200000018ff */
[----:B------:R-:W-:Y:S04]  /*10b60*/  LDSM.16.M88.4 R176, [R123+0x4400] ;  /* 0x004400007bb0783b */ /* 0x000fe80000000200 */
[----:B------:R-:W-:Y:S01]  /*10b70*/  LDSM.16.M88.4 R168, [R141+0x1000] ;  /* 0x001000008da8783b */ /* 0x000fe20000000200 */
        /* <DEDUP_REMOVED lines=30> */
[----:B------:R-:W-:Y:S01]  /*10d60*/  HMMA.16816.F32 R20, R24, R30, R20 ;  /* 0x0000001e1814723c */ /* 0x000fe20000001814 */
[----:B------:R-:W-:Y:S05]  /*10d70*/  LDSM.16.M88.4 R28, [R143+0x2000] ;  /* 0x002000008f1c783b */ /* 0x000fea0000000200 */
[C---:B------:R-:W-:Y:S06]  /*10d80*/  HMMA.16816.F32 R96, R100.reuse, R112, R96 ;  /* 0x000000706460723c */ /* 0x040fec0000001860 */
[C---:B------:R-:W-:Y:S01]  /*10d90*/  HMMA.16816.F32 R92, R100.reuse, R114, R92 ;  /* 0x00000072645c723c */ /* 0x040fe2000000185c */
[----:B------:R-:W2:Y:S05]  /*10da0*/  LDSM.16.M88.4 R112, [R142+0x5c00] ;  /* 0x005c00008e70783b */ /* 0x000eaa0000000200 */
[C---:B------:R-:W-:Y:S06]  /*10db0*/  HMMA.16816.F32 R64, R100.reuse, R176, R64 ;  /* 0x000000b06440723c */ /* 0x040fec0000001840 */
[----:B------:R-:W-:Y:S01]  /*10dc0*/  HMMA.16816.F32 R60, R100, R178, R60 ;  /* 0x000000b2643c723c */ /* 0x000fe2000000183c */
[----:B------:R-:W5:Y:S05]  /*10dd0*/  LDSM.16.M88.4 R176, [R142+0x7000] ;  /* 0x007000008eb0783b */ /* 0x000f6a0000000200 */
[C---:B---3--:R-:W-:Y:S06]  /*10de0*/  HMMA.16816.F32 R12, R168.reuse, R108, R12 ;  /* 0x0000006ca80c723c */ /* 0x048fec000000180c */
[----:B------:R-:W-:Y:S01]  /*10df0*/  HMMA.16816.F32 R20, R168, R110, R20 ;  /* 0x0000006ea814723c */ /* 0x000fe20000001814 */
        /* <DEDUP_REMOVED lines=8> */
[C---:B-1----:R-:W-:Y:S06]  /*10e80*/  HMMA.16816.F32 R72, R24.reuse, R16, R72 ;  /* 0x000000101848723c */ /* 0x042fec0000001848 */
[C---:B------:R-:W-:Y:S01]  /*10e90*/  HMMA.16816.F32 R68, R24.reuse, R18, R68 ;  /* 0x000000121844723c */ /* 0x040fe20000001844 */
[----:B------:R-:W-:Y:S05]  /*10ea0*/  LDSM.16.M88.4 R16, [R123+0x7000] ;  /* 0x007000007b10783b */ /* 0x000fea0000000200 */
[C---:B----4-:R-:W-:Y:S06]  /*10eb0*/  HMMA.16816.F32 R64, R24.reuse, R8, R64 ;  /* 0x000000081840723c */ /* 0x050fec0000001840 */
[C---:B------:R-:W-:Y:S01]  /*10ec0*/  HMMA.16816.F32 R60, R24.reuse, R10, R60 ;  /* 0x0000000a183c723c */ /* 0x040fe2000000183c */
[----:B------:R-:W1:Y:S05]  /*10ed0*/  LDSM.16.M88.4 R8, [R141+0x2000] ;  /* 0x002000008d08783b */ /* 0x000e6a0000000200 */
[C---:B------:R-:W-:Y:S06]  /*10ee0*/  HMMA.16816.F32 R88, R24.reuse, R124, R88 ;  /* 0x0000007c1858723c */ /* 0x040fec0000001858 */
[C---:B------:R-:W-:Y:S01]  /*10ef0*/  HMMA.16816.F32 R84, R24.reuse, R126, R84 ;  /* 0x0000007e1854723c */ /* 0x040fe20000001854 */
[----:B------:R-:W4:Y:S05]  /*10f00*/  LDSM.16.M88.4 R124, [R123+0x5c00] ;  /* 0x005c00007b7c783b */ /* 0x000f2a0000000200 */
[C---:B--2---:R-:W-:Y:S06]  /*10f10*/  HMMA.16816.F32 R80, R24.reuse, R112, R80 ;  /* 0x000000701850723c */ /* 0x044fec0000001850 */
[----:B------:R-:W-:Y:S01]  /*10f20*/  HMMA.16816.F32 R76, R24, R114, R76 ;  /* 0x00000072184c723c */ /* 0x000fe2000000184c */
[----:B------:R-:W2:Y:S05]  /*10f30*/  LDSM.16.M88.4 R112, [R123+0x6000] ;  /* 0x006000007b70783b */ /* 0x000eaa0000000200 */
[C---:B-----5:R-:W-:Y:S06]  /*10f40*/  HMMA.16816.F32 R12, R28.reuse, R176, R12 ;  /* 0x000000b01c0c723c */ /* 0x060fec000000180c */
[----:B------:R-:W-:Y:S06]  /*10f50*/  HMMA.16816.F32 R20, R28, R178, R20 ;  /* 0x000000b21c14723c */ /* 0x000fec0000001814 */
[C---:B------:R-:W-:Y:S06]  /*10f60*/  HMMA.16816.F32 R96, R24.reuse, R132, R96 ;  /* 0x000000841860723c */ /* 0x040fec0000001860 */
[C---:B------:R-:W-:Y:S01]  /*10f70*/  HMMA.16816.F32 R92, R24.reuse, R134, R92 ;  /* 0x00000086185c723c */ /* 0x040fe2000000185c */
[----:B------:R-:W5:Y:S05]  /*10f80*/  LDSM.16.M88.4 R132, [R123+0x5800] ;  /* 0x005800007b84783b */ /* 0x000f6a0000000200 */
[C---:B---3--:R-:W-:Y:S06]  /*10f90*/  HMMA.16816.F32 R56, R24.reuse, R104, R56 ;  /* 0x000000681838723c */ /* 0x048fec0000001838 */
[C---:B------:R-:W-:Y:S01]  /*10fa0*/  HMMA.16816.F32 R44, R24.reuse, R106, R44 ;  /* 0x0000006a182c723c */ /* 0x040fe2000000182c */
[----:B------:R-:W-:Y:S05]  /*10fb0*/  LDSM.16.M88.4 R104, [R123+0x6800] ;  /* 0x006800007b68783b */ /* 0x000fea0000000200 */
[C---:B------:R-:W-:Y:S06]  /*10fc0*/  HMMA.16816.F32 R36, R24.reuse, R100, R36 ;  /* 0x000000641824723c */ /* 0x040fec0000001824 */
[----:B------:R-:W-:Y:S01]  /*10fd0*/  HMMA.16816.F32 R32, R24, R102, R32 ;  /* 0x000000661820723c */ /* 0x000fe20000001820 */
[----:B------:R-:W3:Y:S04]  /*10fe0*/  LDSM.16.M88.4 R24, [R142+0x7400] ;  /* 0x007400008e18783b */ /* 0x000ee80000000200 */
[----:B------:R-:W3:Y:S01]  /*10ff0*/  LDSM.16.M88.4 R100, [R123+0x6c00] ;  /* 0x006c00007b64783b */ /* 0x000ee20000000200 */
[C---:B-1----:R-:W-:Y:S06]  /*11000*/  HMMA.16816.F32 R12, R8.reuse, R16, R12 ;  /* 0x00000010080c723c */ /* 0x042fec000000180c */
[----:B------:R-:W-:Y:S01]  /*11010*/  HMMA.16816.F32 R20, R8, R18, R20 ;  /* 0x000000120814723c */ /* 0x000fe20000001814 */
[----:B------:R-:W1:Y:S05]  /*11020*/  LDSM.16.M88.4 R16, [R142+0x8000] ;  /* 0x008000008e10783b */ /* 0x000e6a0000000200 */
[C---:B------:R-:W-:Y:S06]  /*11030*/  HMMA.16816.F32 R96, R168.reuse, R136, R96 ;  /* 0x00000088a860723c */ /* 0x040fec0000001860 */
[C---:B------:R-:W-:Y:S06]  /*11040*/  HMMA.16816.F32 R92, R168.reuse, R138, R92 ;  /* 0x0000008aa85c723c */ /* 0x040fec000000185c */
[----:B----4-:R-:W-:Y:S01]  /*11050*/  HMMA.16816.F32 R80, R168, R124, R80 ;  /* 0x0000007ca850723c */ /* 0x010fe20000001850 */
[----:B------:R-:W-:Y:S01]  /*11060*/  FMUL.FTZ R3, R12, UR5 ;  /* 0x000000050c037c20 */ /* 0x000fe20008410000 */
[----:B------:R-:W-:Y:S01]  /*11070*/  FMUL.FTZ R43, R13, UR5 ;  /* 0x000000050d2b7c20 */ /* 0x000fe20008410000 */
[----:B------:R-:W-:Y:S01]  /*11080*/  FMUL.FTZ R7, R14, UR5 ;  /* 0x000000050e077c20 */ /* 0x000fe20008410000 */
[----:B------:R-:W-:-:S02]  /*11090*/  FMUL.FTZ R49, R15, UR5 ;  /* 0x000000050f317c20 */ /* 0x000fc40008410000 */
[C---:B------:R-:W-:Y:S01]  /*110a0*/  HMMA.16816.F32 R76, R168.reuse, R126, R76 ;  /* 0x0000007ea84c723c */ /* 0x040fe2000000184c */
[----:B------:R-:W4:Y:S01]  /*110b0*/  LDSM.16.M88.4 R124, [R142+0x7800] ;  /* 0x007800008e7c783b */ /* 0x000f220000000200 */
[----:B------:R-:W-:Y:S01]  /*110c0*/  FMUL.FTZ R51, R20, UR5 ;  /* 0x0000000514337c20 */ /* 0x000fe20008410000 */
[----:B------:R-:W-:Y:S01]  /*110d0*/  FMUL.FTZ R55, R21, UR5 ;  /* 0x0000000515377c20 */ /* 0x000fe20008410000 */
[----:B------:R-:W4:Y:S01]  /*110e0*/  MUFU.TANH R49, R49 ;  /* 0x0000003100317308 */ /* 0x000f220000002400 */
[----:B------:R-:W-:Y:S01]  /*110f0*/  LDSM.16.M88.4 R12, [R142+0x8400] ;  /* 0x008400008e0c783b */ /* 0x000fe20000000200 */
[C---:B--2---:R-:W-:Y:S06]  /*11100*/  HMMA.16816.F32 R72, R168.reuse, R112, R72 ;  /* 0x00000070a848723c */ /* 0x044fec0000001848 */
[C---:B------:R-:W-:Y:S01]  /*11110*/  HMMA.16816.F32 R112, R168.reuse, R114, R68 ;  /* 0x00000072a870723c */ /* 0x040fe20000001844 */
[----:B------:R-:W-:Y:S01]  /*11120*/  LDSM.16.M88.4 R68, [R123+0x7400] ;  /* 0x007400007b44783b */ /* 0x000fe20000000200 */
[----:B------:R-:W2:Y:S04]  /*11130*/  MUFU.TANH R43, R43 ;  /* 0x0000002b002b7308 */ /* 0x000ea80000002400 */
[C---:B-----5:R-:W-:Y:S04]  /*11140*/  HMMA.16816.F32 R88, R168.reuse, R132, R88 ;  /* 0x00000084a858723c */ /* 0x060fe80000001858 */
[----:B------:R-:W5:Y:S02]  /*11150*/  MUFU.TANH R51, R51 ;  /* 0x0000003300337308 */ /* 0x000f640000002400 */
[----:B------:R-:W-:Y:S06]  /*11160*/  HMMA.16816.F32 R84, R168, R134, R84 ;  /* 0x00000086a854723c */ /* 0x000fec0000001854 */
[C---:B---3--:R-:W-:Y:S01]  /*11170*/  HMMA.16816.F32 R96, R28.reuse, R24, R96 ;  /* 0x000000181c60723c */ /* 0x048fe20000001860 */
[----:B------:R-:W-:Y:S05]  /*11180*/  MUFU.TANH R55, R55 ;  /* 0x0000003700377308 */ /* 0x000fea0000002400 */
[----:B------:R-:W-:Y:S01]  /*11190*/  HMMA.16816.F32 R92, R28, R26, R92 ;  /* 0x0000001a1c5c723c */ /* 0x000fe2000000185c */
[----:B------:R-:W3:Y:S02]  /*111a0*/  LDSM.16.M88.4 R24, [R123+0x7800] ;  /* 0x007800007b18783b */ /* 0x000ee40000000200 */
[----:B------:R-:W-:Y:S03]  /*111b0*/  MUFU.TANH R3, R3 ;  /* 0x0000000300037308 */ /* 0x000fe60000002400 */
[C---:B------:R-:W-:Y:S05]  /*111c0*/  HMMA.16816.F32 R36, R168.reuse, R100, R36 ;  /* 0x00000064a824723c */ /* 0x040fea0000001824 */
[----:B------:R-:W-:Y:S01]  /*111d0*/  MUFU.TANH R7, R7 ;  /* 0x0000000700077308 */ /* 0x000fe20000002400 */
[----:B------:R-:W-:Y:S01]  /*111e0*/  HMMA.16816.F32 R32, R168, R102, R32 ;  /* 0x00000066a820723c */ /* 0x000fe20000001820 */
[----:B------:R-:W-:-:S05]  /*111f0*/  FMUL.FTZ R101, R22, UR5 ;  /* 0x0000000516657c20 */ /* 0x000fca0008410000 */
[C---:B-1----:R-:W-:Y:S01]  /*11200*/  HMMA.16816.F32 R72, R28.reuse, R16, R72 ;  /* 0x000000101c48723c */ /* 0x042fe20000001848 */
[----:B------:R-:W-:Y:S01]  /*11210*/  FMUL.FTZ R103, R23, UR5 ;  /* 0x0000000517677c20 */ /* 0x000fe20008410000 */
[----:B------:R-:W1:Y:S01]  /*11220*/  MUFU.TANH R101, R101 ;  /* 0x0000006500657308 */ /* 0x000e620000002400 */
[----:B------:R-:W2:Y:S03]  /*11230*/  LDSM.16.M88.4 R20, [R142+0x8800] ;  /* 0x008800008e14783b */ /* 0x000ea60000000200 */
[C---:B------:R-:W-:Y:S01]  /*11240*/  HMMA.16816.F32 R112, R28.reuse, R18, R112 ;  /* 0x000000121c70723c */ /* 0x040fe20000001870 */
[----:B------:R-:W5:Y:S03]  /*11250*/  LDSM.16.M88.4 R16, [R142+0x8c00] ;  /* 0x008c00008e10783b */ /* 0x000f660000000200 */
[----:B------:R-:W1:Y:S02]  /*11260*/  MUFU.TANH R103, R103 ;  /* 0x0000006700677308 */ /* 0x000e640000002400 */
[C---:B----4-:R-:W-:Y:S06]  /*11270*/  HMMA.16816.F32 R88, R28.reuse, R124, R88 ;  /* 0x0000007c1c58723c */ /* 0x050fec0000001858 */
[----:B------:R-:W-:Y:S06]  /*11280*/  HMMA.16816.F32 R84, R28, R126, R84 ;  /* 0x0000007e1c54723c */ /* 0x000fec0000001854 */
[C---:B------:R-:W-:Y:S06]  /*11290*/  HMMA.16816.F32 R64, R168.reuse, R108, R64 ;  /* 0x0000006ca840723c */ /* 0x040fec0000001840 */
[C---:B------:R-:W-:Y:S06]  /*112a0*/  HMMA.16816.F32 R60, R168.reuse, R110, R60 ;  /* 0x0000006ea83c723c */ /* 0x040fec000000183c */
[C---:B------:R-:W-:Y:S06]  /*112b0*/  HMMA.16816.F32 R56, R168.reuse, R104, R56 ;  /* 0x00000068a838723c */ /* 0x040fec0000001838 */
[----:B------:R-:W-:Y:S01]  /*112c0*/  HMMA.16816.F32 R44, R168, R106, R44 ;  /* 0x0000006aa82c723c */ /* 0x000fe2000000182c */
[----:B------:R-:W4:Y:S05]  /*112d0*/  LDSM.16.M88.4 R104, [R142+0x7c00] ;  /* 0x007c00008e68783b */ /* 0x000f2a0000000200 */
[C---:B---3--:R-:W-:Y:S06]  /*112e0*/  HMMA.16816.F32 R88, R8.reuse, R24, R88 ;  /* 0x000000180858723c */ /* 0x048fec0000001858 */
[C---:B------:R-:W-:Y:S01]  /*112f0*/  HMMA.16816.F32 R84, R8.reuse, R26, R84 ;  /* 0x0000001a0854723c */ /* 0x040fe20000001854 */
[----:B------:R-:W3:Y:S05]  /*11300*/  LDSM.16.M88.4 R24, [R123+0x8c00] ;  /* 0x008c00007b18783b */ /* 0x000eea0000000200 */
[C---:B------:R-:W-:Y:S06]  /*11310*/  HMMA.16816.F32 R96, R8.reuse, R68, R96 ;  /* 0x000000440860723c */ /* 0x040fec0000001860 */
[----:B------:R-:W-:Y:S01]  /*11320*/  HMMA.16816.F32 R92, R8, R70, R92 ;  /* 0x00000046085c723c */ /* 0x000fe2000000185c */
[----:B------:R-:W-:Y:S05]  /*11330*/  LDSM.16.M88.4 R68, [R123+0x7c00] ;  /* 0x007c00007b44783b */ /* 0x000fea0000000200 */
[----:B------:R-:W-:Y:S01]  /*11340*/  HMMA.16816.F32 R64, R28, R12, R64 ;  /* 0x0000000c1c40723c */ /* 0x000fe20000001840 */
[----:B------:R-:W-:Y:S01]  /*11350*/  FMUL.FTZ R88, R88, UR5 ;  /* 0x0000000558587c20 */ /* 0x000fe20008410000 */
[----:B------:R-:W-:-:S03]  /*11360*/  FMUL.FTZ R89, R89, UR5 ;  /* 0x0000000559597c20 */ /* 0x000fc60008410000 */
[----:B------:R-:W-:Y:S01]  /*11370*/  MUFU.TANH R121, R88 ;  /* 0x0000005800797308 */ /* 0x000fe20000002400 */
[C---:B------:R-:W-:Y:S01]  /*11380*/  HMMA.16816.F32 R60, R28.reuse, R14, R60 ;  /* 0x0000000e1c3c723c */ /* 0x040fe2000000183c */
[----:B------:R-:W1:Y:S05]  /*11390*/  LDSM.16.M88.4 R12, [R123+0x8000] ;  /* 0x008000007b0c783b */ /* 0x000e6a0000000200 */
[C---:B--2---:R-:W-:Y:S01]  /*113a0*/  HMMA.16816.F32 R56, R28.reuse, R20, R56 ;  /* 0x000000141c38723c */ /* 0x044fe20000001838 */
[----:B------:R-:W-:Y:S01]  /*113b0*/  FMUL.FTZ R96, R96, UR5 ;  /* 0x0000000560607c20 */ /* 0x000fe20008410000 */
[----:B------:R-:W-:Y:S01]  /*113c0*/  FMUL.FTZ R98, R98, UR5 ;  /* 0x0000000562627c20 */ /* 0x000fe20008410000 */
[----:B------:R-:W-:Y:S01]  /*113d0*/  FMUL.FTZ R97, R97, UR5 ;  /* 0x0000000561617c20 */ /* 0x000fe20008410000 */
[----:B------:R-:W-:Y:S01]  /*113e0*/  FMUL.FTZ R99, R99, UR5 ;  /* 0x0000000563637c20 */ /* 0x000fe20008410000 */
[----:B------:R-:W-:Y:S01]  /*113f0*/  MUFU.TANH R89, R89 ;  /* 0x0000005900597308 */ /* 0x000fe20000002400 */
[C---:B------:R-:W-:Y:S01]  /*11400*/  HMMA.16816.F32 R44, R28.reuse, R22, R44 ;  /* 0x000000161c2c723c */ /* 0x040fe2000000182c */
[----:B------:R-:W2:Y:S01]  /*11410*/  LDSM.16.M88.4 R20, [R123+0x8400] ;  /* 0x008400007b14783b */ /* 0x000ea20000000200 */
[----:B------:R-:W-:Y:S01]  /*11420*/  FMUL.FTZ R92, R92, UR5 ;  /* 0x000000055c5c7c20 */ /* 0x000fe20008410000 */
[----:B------:R-:W-:Y:S01]  /*11430*/  FMUL.FTZ R94, R94, UR5 ;  /* 0x000000055e5e7c20 */ /* 0x000fe20008410000 */
[----:B------:R-:W-:Y:S01]  /*11440*/  FMUL.FTZ R93, R93, UR5 ;  /* 0x000000055d5d7c20 */ /* 0x000fe20008410000 */
[----:B------:R-:W-:Y:S01]  /*11450*/  FMUL.FTZ R95, R95, UR5 ;  /* 0x000000055f5f7c20 */ /* 0x000fe20008410000 */
[C---:B-----5:R-:W-:Y:S01]  /*11460*/  HMMA.16816.F32 R36, R28.reuse, R16, R36 ;  /* 0x000000101c24723c */ /* 0x060fe20000001824 */
[----:B------:R-:W-:Y:S05]  /*11470*/  MUFU.TANH R97, R97 ;  /* 0x0000006100617308 */ /* 0x000fea0000002400 */
[----:B------:R-:W-:Y:S01]  /*11480*/  HMMA.16816.F32 R32, R28, R18, R32 ;  /* 0x000000121c20723c */ /* 0x000fe20000001820 */
[----:B------:R-:W5:Y:S01]  /*11490*/  LDSM.16.M88.4 R16, [R123+0x8800] ;  /* 0x008800007b10783b */ /* 0x000f620000000200 */
[----:B------:R-:W-:-:S04]  /*114a0*/  DEPBAR.LE SB0, 0x0 ;  /* 0x000080000000791a */ /* 0x000fc80000000000 */
[C---:B----4-:R-:W-:Y:S01]  /*114b0*/  HMMA.16816.F32 R80, R28.reuse, R104, R80 ;  /* 0x000000681c50723c */ /* 0x050fe20000001850 */
[----:B------:R-:W4:Y:S05]  /*114c0*/  MUFU.TANH R105, R96 ;  /* 0x0000006000697308 */ /* 0x000f2a0000002400 */
[----:B------:R-:W-:Y:S03]  /*114d0*/  HMMA.16816.F32 R76, R28, R106, R76 ;  /* 0x0000006a1c4c723c */ /* 0x000fe6000000184c */
[----:B------:R-:W4:Y:S03]  /*114e0*/  MUFU.TANH R107, R98 ;  /* 0x00000062006b7308 */ /* 0x000f260000002400 */
[----:B---3--:R-:W-:Y:S01]  /*114f0*/  HMMA.16816.F32 R36, R8, R24, R36 ;  /* 0x000000180824723c */ /* 0x008fe20000001824 */
[----:B------:R-:W-:Y:S01]  /*11500*/  FMUL.FTZ R29, R90, UR5 ;  /* 0x000000055a1d7c20 */ /* 0x000fe20008410000 */
[----:B------:R-:W-:-:S03]  /*11510*/  FMUL.FTZ R31, R91, UR5 ;  /* 0x000000055b1f7c20 */ /* 0x000fc60008410000 */
[----:B------:R-:W3:Y:S01]  /*11520*/  MUFU.TANH R99, R99 ;  /* 0x0000006300637308 */ /* 0x000ee20000002400 */
[C---:B-1----:R-:W-:Y:S06]  /*11530*/  HMMA.16816.F32 R72, R8.reuse, R12, R72 ;  /* 0x0000000c0848723c */ /* 0x042fec0000001848 */
[----:B------:R-:W-:Y:S01]  /*11540*/  HMMA.16816.F32 R80, R8, R68, R80 ;  /* 0x000000440850723c */ /* 0x000fe20000001850 */
[----:B------:R-:W1:Y:S01]  /*11550*/  MUFU.TANH R109, R92 ;  /* 0x0000005c006d7308 */ /* 0x000e620000002400 */
[----:B------:R-:W-:-:S04]  /*11560*/  FMUL.FTZ R13, R85, UR5 ;  /* 0x00000005550d7c20 */ /* 0x000fc80008410000 */
[C---:B------:R-:W-:Y:S01]  /*11570*/  HMMA.16816.F32 R76, R8.reuse, R70, R76 ;  /* 0x00000046084c723c */ /* 0x040fe2000000184c */
[----:B------:R-:W-:Y:S02]  /*11580*/  FMUL.FTZ R69, R84, UR5 ;  /* 0x0000000554457c20 */ /* 0x000fe40008410000 */
[----:B------:R-:W1:Y:S03]  /*11590*/  MUFU.TANH R111, R94 ;  /* 0x0000005e006f7308 */ /* 0x000e660000002400 */
[C---:B------:R-:W-:Y:S01]  /*115a0*/  HMMA.16816.F32 R112, R8.reuse, R14, R112 ;  /* 0x0000000e0870723c */ /* 0x040fe20000001870 */
[----:B------:R-:W-:Y:S01]  /*115b0*/  FMUL.FTZ R28, R36, UR5 ;  /* 0x00000005241c7c20 */ /* 0x000fe20008410000 */
[----:B------:R-:W-:Y:S01]  /*115c0*/  FMUL.FTZ R39, R39, UR5 ;  /* 0x0000000527277c20 */ /* 0x000fe20008410000 */
[----:B------:R-:W-:Y:S02]  /*115d0*/  FMUL.FTZ R37, R37, UR5 ;  /* 0x0000000525257c20 */ /* 0x000fe40008410000 */
[----:B------:R-:W1:Y:S01]  /*115e0*/  MUFU.TANH R93, R93 ;  /* 0x0000005d005d7308 */ /* 0x000e620000002400 */
[----:B--2---:R-:W-:Y:S01]  /*115f0*/  HMMA.16816.F32 R64, R8, R20, R64 ;  /* 0x000000140840723c */ /* 0x004fe20000001840 */
[----:B------:R-:W-:Y:S01]  /*11600*/  FMUL.FTZ R15, R86, UR5 ;  /* 0x00000005560f7c20 */ /* 0x000fe20008410000 */
[----:B------:R-:W-:Y:S01]  /*11610*/  FMUL.FTZ R6, R75, UR5 ;  /* 0x000000054b067c20 */ /* 0x000fe20008410000 */
[----:B------:R-:W-:Y:S01]  /*11620*/  FMUL.FTZ R72, R72, UR5 ;  /* 0x0000000548487c20 */ /* 0x000fe20008410000 */
[----:B------:R-:W-:-:S02]  /*11630*/  FMUL.FTZ R74, R74, UR5 ;  /* 0x000000054a4a7c20 */ /* 0x000fc40008410000 */
[----:B------:R-:W-:Y:S01]  /*11640*/  HMMA.16816.F32 R60, R8, R22, R60 ;  /* 0x00000016083c723c */ /* 0x000fe2000000183c */
[----:B------:R-:W2:Y:S01]  /*11650*/  MUFU.TANH R95, R95 ;  /* 0x0000005f005f7308 */ /* 0x000ea20000002400 */
[----:B------:R-:W-:Y:S01]  /*11660*/  FMUL.FTZ R21, R87, UR5 ;  /* 0x0000000557157c20 */ /* 0x000fe20008410000 */
[----:B------:R-:W-:-:S03]  /*11670*/  FMUL.FTZ R25, R83, UR5 ;  /* 0x0000000553197c20 */ /* 0x000fc60008410000 */
[C---:B-----5:R-:W-:Y:S01]  /*11680*/  HMMA.16816.F32 R56, R8.reuse, R16, R56 ;  /* 0x000000100838723c */ /* 0x060fe20000001838 */
[----:B------:R-:W-:Y:S01]  /*11690*/  FMUL.FTZ R23, R80, UR5 ;  /* 0x0000000550177c20 */ /* 0x000fe20008410000 */
[----:B------:R-:W-:Y:S01]  /*116a0*/  FMUL.FTZ R78, R78, UR5 ;  /* 0x000000054e4e7c20 */ /* 0x000fe20008410000 */
[----:B------:R-:W5:Y:S01]  /*116b0*/  MUFU.TANH R29, R29 ;  /* 0x0000001d001d7308 */ /* 0x000f620000002400 */
[----:B------:R-:W-:Y:S01]  /*116c0*/  FMUL.FTZ R71, R77, UR5 ;  /* 0x000000054d477c20 */ /* 0x000fe20008410000 */
[----:B------:R-:W-:Y:S01]  /*116d0*/  FMUL.FTZ R79, R79, UR5 ;  /* 0x000000054f4f7c20 */ /* 0x000fe20008410000 */
[C---:B------:R-:W-:Y:S01]  /*116e0*/  HMMA.16816.F32 R44, R8.reuse, R18, R44 ;  /* 0x00000012082c723c */ /* 0x040fe2000000182c */
[----:B------:R-:W-:Y:S01]  /*116f0*/  FMUL.FTZ R17, R81, UR5 ;  /* 0x0000000551117c20 */ /* 0x000fe20008410000 */
[----:B------:R-:W-:Y:S01]  /*11700*/  FMUL.FTZ R77, R73, UR5 ;  /* 0x00000005494d7c20 */ /* 0x000fe20008410000 */
[----:B------:R-:W-:Y:S01]  /*11710*/  FMUL.FTZ R112, R112, UR5 ;  /* 0x0000000570707c20 */ /* 0x000fe20008410000 */
[----:B------:R-:W-:Y:S01]  /*11720*/  FMUL.FTZ R114, R114, UR5 ;  /* 0x0000000572727c20 */ /* 0x000fe20008410000 */
[----:B------:R-:W5:Y:S01]  /*11730*/  MUFU.TANH R31, R31 ;  /* 0x0000001f001f7308 */ /* 0x000f620000002400 */
[----:B------:R-:W-:Y:S01]  /*11740*/  HMMA.16816.F32 R32, R8, R26, R32 ;  /* 0x0000001a0820723c */ /* 0x000fe20000001820 */
[----:B------:R-:W-:Y:S01]  /*11750*/  FMUL.FTZ R19, R82, UR5 ;  /* 0x0000000552137c20 */ /* 0x000fe20008410000 */
[----:B------:R-:W-:Y:S01]  /*11760*/  FMUL.FTZ R66, R66, UR5 ;  /* 0x0000000542427c20 */ /* 0x000fe20008410000 */
[----:B------:R-:W-:Y:S01]  /*11770*/  FMUL.FTZ R64, R64, UR5 ;  /* 0x0000000540407c20 */ /* 0x000fe20008410000 */
[----:B------:R-:W-:Y:S01]  /*11780*/  FMUL.FTZ R113, R113, UR5 ;  /* 0x0000000571717c20 */ /* 0x000fe20008410000 */
[----:B------:R-:W-:Y:S01]  /*11790*/  FMUL.FTZ R115, R115, UR5 ;  /* 0x0000000573737c20 */ /* 0x000fe20008410000 */
[----:B------:R-:W-:Y:S01]  /*117a0*/  FMUL.FTZ R42, R61, UR5 ;  /* 0x000000053d2a7c20 */ /* 0x000fe20008410000 */
[----:B------:R-:W-:-:S02]  /*117b0*/  IMAD.IADD R9, R2, 0x1, R156 ;  /* 0x0000000102097824 */ /* 0x000fc400078e029c */
[----:B------:R-:W-:Y:S01]  /*117c0*/  FMUL.FTZ R27, R38, UR5 ;  /* 0x00000005261b7c20 */ /* 0x000fe20008410000 */
[----:B------:R-:W5:Y:S01]  /*117d0*/  MUFU.TANH R69, R69 ;  /* 0x0000004500457308 */ /* 0x000f620000002400 */
[----:B------:R-:W-:Y:S01]  /*117e0*/  FMUL.FTZ R11, R76, UR5 ;  /* 0x000000054c0b7c20 */ /* 0x000fe20008410000 */
[C---:B------:R-:W-:Y:S02]  /*117f0*/  VIADD R8, R9.reuse, 0x1 ;  /* 0x0000000109087836 */ /* 0x040fe40000000000 */
[----:B------:R-:W-:Y:S01]  /*11800*/  FMUL.FTZ R30, R58, UR5 ;  /* 0x000000053a1e7c20 */ /* 0x000fe20008410000 */
[C---:B------:R-:W-:Y:S02]  /*11810*/  VIADD R22, R9.reuse, 0x8 ;  /* 0x0000000809167836 */ /* 0x040fe40000000000 */
[----:B------:R-:W-:Y:S01]  /*11820*/  FMUL.FTZ R60, R60, UR5 ;  /* 0x000000053c3c7c20 */ /* 0x000fe20008410000 */
[C---:B------:R-:W-:Y:S01]  /*11830*/  VIADD R16, R9.reuse, 0x9 ;  /* 0x0000000909107836 */ /* 0x040fe20000000000 */
[C---:B------:R-:W-:Y:S01]  /*11840*/  ISETP.GE.AND P1, PT, R8.reuse, R54, PT ;  /* 0x000000360800720c */ /* 0x040fe20003f26270 */
[C---:B------:R-:W-:Y:S01]  /*11850*/  VIADD R14, R9.reuse, 0x10 ;  /* 0x00000010090e7836 */ /* 0x040fe20000000000 */
[-C--:B------:R-:W-:Y:S01]  /*11860*/  ISETP.GE.AND P0, PT, R8, R53.reuse, PT ;  /* 0x000000350800720c */ /* 0x080fe20003f06270 */
[C---:B------:R-:W-:Y:S01]  /*11870*/  VIADD R12, R9.reuse, 0x11 ;  /* 0x00000011090c7836 */ /* 0x040fe20000000000 */
[----:B------:R-:W-:Y:S01]  /*11880*/  I2FP.F32.S32 R8, R8 ;  /* 0x0000000800087245 */ /* 0x000fe20000201400 */
[C---:B------:R-:W-:Y:S01]  /*11890*/  VIADD R10, R9.reuse, 0x18 ;  /* 0x00000018090a7836 */ /* 0x040fe20000000000 */
[C---:B------:R-:W-:Y:S01]  /*118a0*/  ISETP.GE.AND P2, PT, R22.reuse, R54, PT ;  /* 0x000000361600720c */ /* 0x040fe20003f46270 */
[----:B------:R-:W5:Y:S01]  /*118b0*/  MUFU.TANH R15, R15 ;  /* 0x0000000f000f7308 */ /* 0x000f620000002400 */
[-C--:B------:R-:W-:Y:S01]  /*118c0*/  ISETP.GE.AND P3, PT, R22, R53.reuse, PT ;  /* 0x000000351600720c */ /* 0x080fe20003f66270 */
[C---:B------:R-:W-:Y:S01]  /*118d0*/  FFMA.FTZ R20, R0.reuse, R8, R49 ;  /* 0x0000000800147223 */ /* 0x040fe20000010031 */
[----:B------:R-:W-:Y:S01]  /*118e0*/  I2FP.F32.S32 R22, R22 ;  /* 0x0000001600167245 */ /* 0x000fe20000201400 */
[----:B------:R-:W-:Y:S01]  /*118f0*/  FFMA.FTZ R38, R0, R8, R43 ;  /* 0x0000000800267223 */ /* 0x000fe2000001002b */
[----:B------:R-:W-:Y:S01]  /*11900*/  ISETP.GE.AND P4, PT, R16, R54, PT ;  /* 0x000000361000720c */ /* 0x000fe20003f86270 */
[C---:B------:R-:W-:Y:S01]  /*11910*/  VIADD R8, R9.reuse, 0x19 ;  /* 0x0000001909087836 */ /* 0x040fe20000000000 */
[----:B------:R-:W-:Y:S01]  /*11920*/  FSEL R20, R20, -INF , !P0 ;  /* 0xff80000014147808 */ /* 0x000fe20004000000 */
[-C--:B------:R-:W-:Y:S01]  /*11930*/  FFMA.FTZ R68, R0, R22.reuse, R51 ;  /* 0x0000001600447223 */ /* 0x080fe20000010033 */
[-C--:B------:R-:W-:Y:S01]  /*11940*/  ISETP.GE.AND P0, PT, R16, R53.reuse, PT ;  /* 0x000000351000720c */ /* 0x080fe20003f06270 */
[----:B------:R-:W-:Y:S01]  /*11950*/  FFMA.FTZ R22, R0, R22, R101 ;  /* 0x0000001600167223 */ /* 0x000fe20000010065 */
[----:B------:R-:W-:Y:S01]  /*11960*/  I2FP.F32.S32 R16, R16 ;  /* 0x0000001000107245 */ /* 0x000fe20000201400 */
[----:B------:R-:W-:Y:S01]  /*11970*/  FMUL.FTZ R24, R34, UR5 ;  /* 0x0000000522187c20 */ /* 0x000fe20008410000 */
[----:B------:R-:W-:Y:S01]  /*11980*/  FSEL R38, R38, -INF , !P1 ;  /* 0xff80000026267808 */ /* 0x000fe20004800000 */
[----:B------:R-:W-:Y:S01]  /*11990*/  FMUL.FTZ R26, R32, UR5 ;  /* 0x00000005201a7c20 */ /* 0x000fe20008410000 */
[----:B------:R-:W-:Y:S01]  /*119a0*/  FSEL R68, R68, -INF , !P2 ;  /* 0xff80000044447808 */ /* 0x000fe20005000000 */
[CC--:B------:R-:W-:Y:S01]  /*119b0*/  FFMA.FTZ R55, R0.reuse, R16.reuse, R55 ;  /* 0x0000001000377223 */ /* 0x0c0fe20000010037 */
[----:B------:R-:W-:Y:S01]  /*119c0*/  FFMA.FTZ R16, R0, R16, R103 ;  /* 0x0000001000107223 */ /* 0x000fe20000010067 */
[C---:B------:R-:W-:Y:S01]  /*119d0*/  ISETP.GE.AND P2, PT, R14.reuse, R54, PT ;  /* 0x000000360e00720c */ /* 0x040fe20003f46270 */
[C---:B------:R-:W-:Y:S01]  /*119e0*/  VIADD R32, R9.reuse, 0x20 ;  /* 0x0000002009207836 */ /* 0x040fe20000000000 */
[-C--:B------:R-:W-:Y:S01]  /*119f0*/  ISETP.GE.AND P1, PT, R14, R53.reuse, PT ;  /* 0x000000350e00720c */ /* 0x080fe20003f26270 */
[----:B------:R1:W-:Y:S01]  /*11a00*/  MUFU.TANH R51, R6 ;  /* 0x0000000600337308 */ /* 0x0003e20000002400 */
[----:B------:R-:W-:Y:S01]  /*11a10*/  I2FP.F32.S32 R14, R14 ;  /* 0x0000000e000e7245 */ /* 0x000fe20000201400 */
[C---:B------:R-:W-:Y:S01]  /*11a20*/  VIADD R198, R9.reuse, 0x28 ;  /* 0x0000002809c67836 */ /* 0x040fe20000000000 */
[----:B------:R-:W-:Y:S01]  /*11a30*/  FSEL R22, R22, -INF , !P3 ;  /* 0xff80000016167808 */ /* 0x000fe20005800000 */
[C---:B------:R-:W-:Y:S01]  /*11a40*/  VIADD R48, R9.reuse, 0x29 ;  /* 0x0000002909307836 */ /* 0x040fe20000000000 */
[----:B------:R-:W-:Y:S01]  /*11a50*/  FSEL R16, R16, -INF , !P0 ;  /* 0xff80000010107808 */ /* 0x000fe20004000000 */
[----:B----4-:R-:W-:Y:S01]  /*11a60*/  FFMA.FTZ R70, R0, R14, R105 ;  /* 0x0000000e00467223 */ /* 0x010fe20000010069 */
[----:B------:R-:W-:Y:S01]  /*11a70*/  ISETP.GE.AND P3, PT, R12, R54, PT ;  /* 0x000000360c00720c */ /* 0x000fe20003f66270 */
[----:B------:R-:W-:Y:S01]  /*11a80*/  FFMA.FTZ R14, R0, R14, R107 ;  /* 0x0000000e000e7223 */ /* 0x000fe2000001006b */
[-C--:B------:R-:W-:Y:S01]  /*11a90*/  ISETP.GE.AND P0, PT, R12, R53.reuse, PT ;  /* 0x000000350c00720c */ /* 0x080fe20003f06270 */
[----:B------:R-:W-:Y:S01]  /*11aa0*/  MUFU.TANH R23, R23 ;  /* 0x0000001700177308 */ /* 0x000fe20000002400 */
[----:B------:R-:W-:Y:S01]  /*11ab0*/  I2FP.F32.S32 R12, R12 ;  /* 0x0000000c000c7245 */ /* 0x000fe20000201400 */
[----:B------:R-:W-:Y:S01]  /*11ac0*/  FMUL.FTZ R62, R62, UR5 ;  /* 0x000000053e3e7c20 */ /* 0x000fe20008410000 */
[----:B------:R-:W-:Y:S01]  /*11ad0*/  FSEL R70, R70, -INF , !P2 ;  /* 0xff80000046467808 */ /* 0x000fe20005000000 */
[----:B------:R-:W-:Y:S01]  /*11ae0*/  FMUL.FTZ R40, R56, UR5 ;  /* 0x0000000538287c20 */ /* 0x000fe20008410000 */
[----:B------:R-:W-:Y:S01]  /*11af0*/  FSEL R14, R14, -INF , !P1 ;  /* 0xff8000000e0e7808 */ /* 0x000fe20004800000 */
[CC--:B------:R-:W-:Y:S01]  /*11b00*/  FFMA.FTZ R58, R0.reuse, R12.reuse, R97 ;  /* 0x0000000c003a7223 */ /* 0x0c0fe20000010061 */
[----:B---3--:R-:W-:Y:S01]  /*11b10*/  FFMA.FTZ R12, R0, R12, R99 ;  /* 0x0000000c000c7223 */ /* 0x008fe20000010063 */
[C---:B------:R-:W-:Y:S01]  /*11b20*/  ISETP.GE.AND P2, PT, R10.reuse, R54, PT ;  /* 0x000000360a00720c */ /* 0x040fe20003f46270 */
[----:B-1----:R-:W-:Y:S01]  /*11b30*/  VIADD R6, R9, 0x21 ;  /* 0x0000002109067836 */ /* 0x002fe20000000000 */
[-C--:B------:R-:W-:Y:S01]  /*11b40*/  ISETP.GE.AND P1, PT, R10, R53.reuse, PT ;  /* 0x000000350a00720c */ /* 0x080fe20003f26270 */
[----:B------:R-:W1:Y:S01]  /*11b50*/  MUFU.TANH R13, R13 ;  /* 0x0000000d000d7308 */ /* 0x000e620000002400 */
[----:B------:R-:W-:Y:S01]  /*11b60*/  I2FP.F32.S32 R10, R10 ;  /* 0x0000000a000a7245 */ /* 0x000fe20000201400 */
[----:B------:R-:W-:Y:S01]  /*11b70*/  FMUL.FTZ R65, R65, UR5 ;  /* 0x0000000541417c20 */ /* 0x000fe20008410000 */
[----:B------:R-:W-:Y:S01]  /*11b80*/  FSEL R58, R58, -INF , !P3 ;  /* 0xff8000003a3a7808 */ /* 0x000fe20005800000 */
[----:B------:R-:W-:Y:S01]  /*11b90*/  FMUL.FTZ R67, R67, UR5 ;  /* 0x0000000543437c20 */ /* 0x000fe20008410000 */
[----:B------:R-:W-:Y:S01]  /*11ba0*/  FSEL R12, R12, -INF , !P0 ;  /* 0xff8000000c0c7808 */ /* 0x000fe20004000000 */
[----:B------:R-:W-:Y:S01]  /*11bb0*/  FFMA.FTZ R34, R0, R10, R109 ;  /* 0x0000000a00227223 */ /* 0x000fe2000001006d */
[----:B------:R-:W-:Y:S01]  /*11bc0*/  ISETP.GE.AND P3, PT, R8, R54, PT ;  /* 0x000000360800720c */ /* 0x000fe20003f66270 */
[----:B------:R-:W-:Y:S01]  /*11bd0*/  FFMA.FTZ R10, R0, R10, R111 ;  /* 0x0000000a000a7223 */ /* 0x000fe2000001006f */
[-C--:B------:R-:W-:Y:S01]  /*11be0*/  ISETP.GE.AND P0, PT, R8, R53.reuse, PT ;  /* 0x000000350800720c */ /* 0x080fe20003f06270 */
[----:B------:R-:W3:Y:S01]  /*11bf0*/  MUFU.TANH R21, R21 ;  /* 0x0000001500157308 */ /* 0x000ee20000002400 */
[----:B------:R-:W-:Y:S01]  /*11c00*/  I2FP.F32.S32 R8, R8 ;  /* 0x0000000800087245 */ /* 0x000fe20000201400 */
[----:B------:R-:W-:Y:S01]  /*11c10*/  VIADD R132, R9, 0x58 ;  /* 0x0000005809847836 */ /* 0x000fe20000000000 */
[----:B------:R-:W-:Y:S01]  /*11c20*/  FSEL R34, R34, -INF , !P2 ;  /* 0xff80000022227808 */ /* 0x000fe20005000000 */
[----:B------:R-:W-:Y:S01]  /*11c30*/  FMUL.FTZ R63, R63, UR5 ;  /* 0x000000053f3f7c20 */ /* 0x000fe20008410000 */
[----:B------:R-:W-:Y:S01]  /*11c40*/  FSEL R10, R10, -INF , !P1 ;  /* 0xff8000000a0a7808 */ /* 0x000fe20004800000 */
[CC--:B------:R-:W-:Y:S01]  /*11c50*/  FFMA.FTZ R18, R0.reuse, R8.reuse, R93 ;  /* 0x0000000800127223 */ /* 0x0c0fe2000001005d */
[----:B--2---:R-:W-:Y:S01]  /*11c60*/  FFMA.FTZ R8, R0, R8, R95 ;  /* 0x0000000800087223 */ /* 0x004fe2000001005f */
[C---:B------:R-:W-:Y:S01]  /*11c70*/  ISETP.GE.AND P2, PT, R32.reuse, R54, PT ;  /* 0x000000362000720c */ /* 0x040fe20003f46270 */
[----:B------:R-:W2:Y:S01]  /*11c80*/  MUFU.TANH R19, R19 ;  /* 0x0000001300137308 */ /* 0x000ea20000002400 */
[-C--:B------:R-:W-:Y:S01]  /*11c90*/  ISETP.GE.AND P1, PT, R32, R53.reuse, PT ;  /* 0x000000352000720c */ /* 0x080fe20003f26270 */
[----:B------:R-:W-:Y:S01]  /*11ca0*/  FMUL.FTZ R44, R44, UR5 ;  /* 0x000000052c2c7c20 */ /* 0x000fe20008410000 */
[----:B------:R-:W-:Y:S01]  /*11cb0*/  I2FP.F32.S32 R32, R32 ;  /* 0x0000002000207245 */ /* 0x000fe20000201400 */
[----:B------:R-:W-:Y:S01]  /*11cc0*/  FMUL.FTZ R46, R46, UR5 ;  /* 0x000000052e2e7c20 */ /* 0x000fe20008410000 */
[----:B------:R-:W-:Y:S01]  /*11cd0*/  FSEL R18, R18, -INF , !P3 ;  /* 0xff80000012127808 */ /* 0x000fe20005800000 */
[----:B------:R-:W-:Y:S01]  /*11ce0*/  FMUL.FTZ R57, R57, UR5 ;  /* 0x0000000539397c20 */ /* 0x000fe20008410000 */
[----:B------:R-:W-:Y:S01]  /*11cf0*/  FSEL R8, R8, -INF , !P0 ;  /* 0xff80000008087808 */ /* 0x000fe20004000000 */
[----:B------:R-:W-:Y:S01]  /*11d00*/  FFMA.FTZ R121, R0, R32, R121 ;  /* 0x0000002000797223 */ /* 0x000fe20000010079 */
[----:B------:R-:W-:Y:S01]  /*11d10*/  ISETP.GE.AND P3, PT, R6, R54, PT ;  /* 0x000000360600720c */ /* 0x000fe20003f66270 */
[----:B-----5:R-:W-:Y:S01]  /*11d20*/  FFMA.FTZ R29, R0, R32, R29 ;  /* 0x00000020001d7223 */ /* 0x020fe2000001001d */
        /* <DEDUP_REMOVED lines=10> */
[----:B------:R-:W-:Y:S01]  /*11dd0*/  VIADD R6, R9, 0x30 ;  /* 0x0000003009067836 */ /* 0x000fe20000000000 */
[-C--:B------:R-:W-:Y:S01]  /*11de0*/  ISETP.GE.AND P1, PT, R198, R53.reuse, PT ;  /* 0x00000035c600720c */ /* 0x080fe20003f26270 */
[----:B------:R4:W-:Y:S01]  /*11df0*/  MUFU.TANH R29, R66 ;  /* 0x00000042001d7308 */ /* 0x0009e20000002400 */
[----:B------:R-:W-:Y:S01]  /*11e00*/  I2FP.F32.S32 R198, R198 ;  /* 0x000000c600c67245 */ /* 0x000fe20000201400 */
[----:B------:R-:W-:Y:S01]  /*11e10*/  FMUL.FTZ R45, R45, UR5 ;  /* 0x000000052d2d7c20 */ /* 0x000fe20008410000 */
[----:B------:R-:W-:Y:S01]  /*11e20*/  FSEL R36, R36, -INF , !P3 ;  /* 0xff80000024247808 */ /* 0x000fe20005800000 */
[----:B------:R-:W-:Y:S01]  /*11e30*/  FMUL.FTZ R33, R33, UR5 ;  /* 0x0000000521217c20 */ /* 0x000fe20008410000 */
[----:B------:R-:W-:Y:S01]  /*11e40*/  FSEL R32, R31, -INF , !P0 ;  /* 0xff8000001f207808 */ /* 0x000fe20004000000 */
[----:B------:R-:W-:Y:S01]  /*11e50*/  FFMA.FTZ R69, R0, R198, R69 ;  /* 0x000000c600457223 */ /* 0x000fe20000010045 */
[C---:B------:R-:W-:Y:S01]  /*11e60*/  ISETP.GE.AND P3, PT, R48.reuse, R54, PT ;  /* 0x000000363000720c */ /* 0x040fe20003f66270 */
[----:B------:R-:W5:Y:S01]  /*11e70*/  MUFU.TANH R25, R25 ;  /* 0x0000001900197308 */ /* 0x000f620000002400 */
[----:B------:R-:W-:Y:S01]  /*11e80*/  ISETP.GE.AND P0, PT, R48, R53, PT ;  /* 0x000000353000720c */ /* 0x000fe20003f06270 */
[----:B------:R-:W-:Y:S01]  /*11e90*/  FFMA.FTZ R198, R0, R198, R15 ;  /* 0x000000c600c67223 */ /* 0x000fe2000001000f */
[----:B------:R-:W-:Y:S01]  /*11ea0*/  I2FP.F32.S32 R48, R48 ;  /* 0x0000003000307245 */ /* 0x000fe20000201400 */
[----:B------:R-:W-:Y:S01]  /*11eb0*/  FMUL.FTZ R35, R35, UR5 ;  /* 0x0000000523237c20 */ /* 0x000fe20008410000 */
[----:B------:R-:W-:-:S02]  /*11ec0*/  FSEL R202, R69, -INF , !P2 ;  /* 0xff80000045ca7808 */ /* 0x000fc40005000000 */
[----:B------:R-:W-:Y:S01]  /*11ed0*/  FSEL R198, R198, -INF , !P1 ;  /* 0xff800000c6c67808 */ /* 0x000fe20004800000 */
[----:B------:R-:W5:Y:S01]  /*11ee0*/  MUFU.TANH R11, R11 ;  /* 0x0000000b000b7308 */ /* 0x000f620000002400 */
[----:B----4-:R-:W-:Y:S01]  /*11ef0*/  I2FP.F32.S32 R66, R6 ;  /* 0x0000000600427245 */ /* 0x010fe20000201400 */
[CC--:B-1----:R-:W-:Y:S01]  /*11f00*/  FFMA.FTZ R15, R0.reuse, R48.reuse, R13 ;  /* 0x00000030000f7223 */ /* 0x0c2fe2000001000d */
[----:B---3--:R-:W-:Y:S01]  /*11f10*/  FFMA.FTZ R21, R0, R48, R21 ;  /* 0x0000003000157223 */ /* 0x008fe20000010015 */
[C---:B------:R-:W-:Y:S01]  /*11f20*/  VIADD R48, R9.reuse, 0x31 ;  /* 0x0000003109307836 */ /* 0x040fe20000000000 */
[----:B------:R-:W-:Y:S01]  /*11f30*/  ISETP.GE.AND P2, PT, R6, R54, PT ;  /* 0x000000360600720c */ /* 0x000fe20003f46270 */
[CC--:B------:R-:W-:Y:S01]  /*11f40*/  FFMA.FTZ R23, R0.reuse, R66.reuse, R23 ;  /* 0x0000004200177223 */ /* 0x0c0fe20000010017 */
[----:B--2---:R-:W-:Y:S01]  /*11f50*/  FFMA.FTZ R66, R0, R66, R19 ;  /* 0x0000004200427223 */ /* 0x004fe20000010013 */
[----:B------:R-:W1:Y:S01]  /*11f60*/  MUFU.TANH R61, R78 ;  /* 0x0000004e003d7308 */ /* 0x000e620000002400 */
[----:B------:R-:W-:Y:S01]  /*11f70*/  ISETP.GE.AND P1, PT, R6, R53, PT ;  /* 0x000000350600720c */ /* 0x000fe20003f26270 */
[----:B------:R-:W-:Y:S01]  /*11f80*/  VIADD R19, R9, 0x38 ;  /* 0x0000003809137836 */ /* 0x000fe20000000000 */
[----:B------:R-:W-:-:S02]  /*11f90*/  FSEL R6, R15, -INF , !P3 ;  /* 0xff8000000f067808 */ /* 0x000fc40005800000 */
[----:B------:R-:W-:Y:S01]  /*11fa0*/  FSEL R196, R21, -INF , !P0 ;  /* 0xff80000015c47808 */ /* 0x000fe20004000000 */
[----:B------:R-:W-:Y:S01]  /*11fb0*/  VIADD R21, R9, 0x39 ;  /* 0x0000003909157836 */ /* 0x000fe20000000000 */
[----:B------:R-:W-:Y:S01]  /*11fc0*/  FSEL R194, R23, -INF , !P2 ;  /* 0xff80000017c27808 */ /* 0x000fe20005000000 */
[----:B------:R-:W-:Y:S01]  /*11fd0*/  MUFU.TANH R71, R71 ;  /* 0x0000004700477308 */ /* 0x000fe20000002400 */
[----:B------:R-:W-:Y:S01]  /*11fe0*/  FSEL R66, R66, -INF , !P1 ;  /* 0xff80000042427808 */ /* 0x000fe20004800000 */
[----:B------:R-:W-:Y:S01]  /*11ff0*/  VIADD R23, R9, 0x50 ;  /* 0x0000005009177836 */ /* 0x000fe20000000000 */
[CC--:B------:R-:W-:Y:S02]  /*12000*/  ISETP.GE.AND P3, PT, R48.reuse, R54.reuse, PT ;  /* 0x000000363000720c */ /* 0x0c0fe40003f66270 */
[-C--:B------:R-:W-:Y:S02]  /*12010*/  ISETP.GE.AND P0, PT, R48, R53.reuse, PT ;  /* 0x000000353000720c */ /* 0x080fe40003f06270 */
[C---:B------:R-:W-:Y:S01]  /*12020*/  ISETP.GE.AND P2, PT, R19.reuse, R54, PT ;  /* 0x000000361300720c */ /* 0x040fe20003f46270 */
[----:B------:R-:W2:Y:S01]  /*12030*/  MUFU.TANH R73, R79 ;  /* 0x0000004f00497308 */ /* 0x000ea20000002400 */
[----:B------:R-:W-:-:S02]  /*12040*/  ISETP.GE.AND P1, PT, R19, R53, PT ;  /* 0x000000351300720c */ /* 0x000fc40003f26270 */
[----:B------:R-:W-:Y:S02]  /*12050*/  I2FP.F32.S32 R48, R48 ;  /* 0x0000003000307245 */ /* 0x000fe40000201400 */
[----:B------:R-:W-:Y:S02]  /*12060*/  I2FP.F32.S32 R19, R19 ;  /* 0x0000001300137245 */ /* 0x000fe40000201400 */
[----:B------:R-:W-:Y:S01]  /*12070*/  FSEL R56, R55, -INF , !P4 ;  /* 0xff80000037387808 */ /* 0x000fe20006000000 */
[----:B------:R-:W3:Y:S01]  /*12080*/  MUFU.TANH R75, R72 ;  /* 0x00000048004b7308 */ /* 0x000ee20000002400 */
[C---:B-----5:R-:W-:Y:S01]  /*12090*/  FFMA.FTZ R25, R0.reuse, R48, R25 ;  /* 0x0000003000197223 */ /* 0x060fe20000010019 */
[CC--:B------:R-:W-:Y:S01]  /*120a0*/  FFMA.FTZ R11, R0.reuse, R19.reuse, R11 ;  /* 0x00000013000b7223 */ /* 0x0c0fe2000001000b */
[----:B-1----:R-:W-:Y:S01]  /*120b0*/  FFMA.FTZ R61, R0, R19, R61 ;  /* 0x00000013003d7223 */ /* 0x002fe2000001003d */
[----:B------:R-:W-:Y:S02]  /*120c0*/  VIADD R19, R9, 0x40 ;  /* 0x0000004009137836 */ /* 0x000fe40000000000 */
[----:B------:R-:W-:-:S02]  /*120d0*/  FSEL R190, R25, -INF , !P0 ;  /* 0xff80000019be7808 */ /* 0x000fc40004000000 */
[----:B------:R-:W1:Y:S01]  /*120e0*/  MUFU.TANH R43, R74 ;  /* 0x0000004a002b7308 */ /* 0x000e620000002400 */
[----:B------:R-:W-:Y:S02]  /*120f0*/  FSEL R192, R11, -INF , !P2 ;  /* 0xff8000000bc07808 */ /* 0x000fe40005000000 */
[----:B------:R-:W-:Y:S02]  /*12100*/  ISETP.GE.AND P0, PT, R21, R53, PT ;  /* 0x000000351500720c */ /* 0x000fe40003f06270 */
[----:B------:R-:W-:-:S03]  /*12110*/  ISETP.GE.AND P2, PT, R19, R54, PT ;  /* 0x000000361300720c */ /* 0x000fc60003f46270 */
[----:B------:R4:W-:Y:S08]  /*12120*/  MUFU.TANH R79, R64 ;  /* 0x00000040004f7308 */ /* 0x0009f00000002400 */
[----:B------:R5:W-:Y:S08]  /*12130*/  MUFU.TANH R15, R42 ;  /* 0x0000002a000f7308 */ /* 0x000bf00000002400 */
[----:B------:R-:W1:Y:S01]  /*12140*/  MUFU.TANH R77, R77 ;  /* 0x0000004d004d7308 */ /* 0x000e620000002400 */
[----:B----4-:R-:W-:-:S05]  /*12150*/  FFMA.FTZ R64, R0, R48, R17 ;  /* 0x0000003000407223 */ /* 0x010fca0000010011 */
[----:B------:R-:W-:Y:S02]  /*12160*/  FSEL R64, R64, -INF , !P3 ;  /* 0xff80000040407808 */ /* 0x000fe40005800000 */
[----:B------:R4:W-:Y:S01]  /*12170*/  MUFU.TANH R13, R60 ;  /* 0x0000003c000d7308 */ /* 0x0009e20000002400 */
[----:B-----5:R-:W-:Y:S02]  /*12180*/  I2FP.F32.S32 R42, R21 ;  /* 0x00000015002a7245 */ /* 0x020fe40000201400 */
[----:B------:R-:W-:Y:S01]  /*12190*/  ISETP.GE.AND P3, PT, R21, R54, PT ;  /* 0x000000361500720c */ /* 0x000fe20003f66270 */
[----:B------:R-:W-:Y:S02]  /*121a0*/  VIADD R21, R9, 0x48 ;  /* 0x0000004809157836 */ /* 0x000fe40000000000 */
[----:B--2---:R-:W-:Y:S02]  /*121b0*/  FFMA.FTZ R73, R0, R42, R73 ;  /* 0x0000002a00497223 */ /* 0x004fe40000010049 */
[----:B------:R2:W-:Y:S03]  /*121c0*/  MUFU.TANH R17, R62 ;  /* 0x0000003e00117308 */ /* 0x0005e60000002400 */
[----:B------:R-:W-:-:S05]  /*121d0*/  FSEL R188, R73, -INF , !P0 ;  /* 0xff80000049bc7808 */ /* 0x000fca0004000000 */
[----:B------:R-:W5:Y:S01]  /*121e0*/  MUFU.TANH R49, R112 ;  /* 0x0000007000317308 */ /* 0x000f620000002400 */
[----:B----4-:R-:W-:Y:S01]  /*121f0*/  FFMA.FTZ R60, R0, R42, R71 ;  /* 0x0000002a003c7223 */ /* 0x010fe20000010047 */
[----:B------:R-:W-:-:S04]  /*12200*/  VIADD R42, R9, 0x41 ;  /* 0x00000041092a7836 */ /* 0x000fc80000000000 */
[----:B------:R-:W-:Y:S02]  /*12210*/  FSEL R60, R60, -INF , !P3 ;  /* 0xff8000003c3c7808 */ /* 0x000fe40005800000 */
[----:B------:R-:W4:Y:S01]  /*12220*/  MUFU.TANH R55, R114 ;  /* 0x0000007200377308 */ /* 0x000f220000002400 */
[----:B--2---:R-:W-:Y:S02]  /*12230*/  FSEL R62, R61, -INF , !P1 ;  /* 0xff8000003d3e7808 */ /* 0x004fe40004800000 */
[----:B------:R-:W-:Y:S02]  /*12240*/  ISETP.GE.AND P1, PT, R19, R53, PT ;  /* 0x000000351300720c */ /* 0x000fe40003f26270 */
[----:B------:R-:W-:Y:S02]  /*12250*/  I2FP.F32.S32 R19, R19 ;  /* 0x0000001300137245 */ /* 0x000fe40000201400 */
[C---:B------:R-:W-:Y:S01]  /*12260*/  ISETP.GE.AND P3, PT, R42.reuse, R54, PT ;  /* 0x000000362a00720c */ /* 0x040fe20003f66270 */
[----:B------:R-:W2:Y:S01]  /*12270*/  MUFU.TANH R113, R113 ;  /* 0x0000007100717308 */ /* 0x000ea20000002400 */
[----:B------:R-:W-:Y:S01]  /*12280*/  ISETP.GE.AND P0, PT, R42, R53, PT ;  /* 0x000000352a00720c */ /* 0x000fe20003f06270 */
[CC--:B---3--:R-:W-:Y:S01]  /*12290*/  FFMA.FTZ R75, R0.reuse, R19.reuse, R75 ;  /* 0x00000013004b7223 */ /* 0x0c8fe2000001004b */
[----:B------:R-:W-:Y:S01]  /*122a0*/  I2FP.F32.S32 R42, R42 ;  /* 0x0000002a002a7245 */ /* 0x000fe20000201400 */
[----:B-1----:R-:W-:-:S03]  /*122b0*/  FFMA.FTZ R43, R0, R19, R43 ;  /* 0x00000013002b7223 */ /* 0x002fc6000001002b */
[----:B------:R-:W-:Y:S01]  /*122c0*/  FSEL R176, R75, -INF , !P2 ;  /* 0xff8000004bb07808 */ /* 0x000fe20005000000 */
[----:B------:R-:W1:Y:S01]  /*122d0*/  MUFU.TANH R115, R115 ;  /* 0x0000007300737308 */ /* 0x000e620000002400 */
[CC--:B------:R-:W-:Y:S01]  /*122e0*/  FFMA.FTZ R77, R0.reuse, R42.reuse, R77 ;  /* 0x0000002a004d7223 */ /* 0x0c0fe2000001004d */
[----:B------:R-:W-:Y:S01]  /*122f0*/  FFMA.FTZ R51, R0, R42, R51 ;  /* 0x0000002a00337223 */ /* 0x000fe20000010033 */
[----:B------:R-:W-:Y:S02]  /*12300*/  FSEL R174, R43, -INF , !P1 ;  /* 0xff8000002bae7808 */ /* 0x000fe40004800000 */
[C---:B------:R-:W-:Y:S02]  /*12310*/  ISETP.GE.AND P2, PT, R21.reuse, R54, PT ;  /* 0x000000361500720c */ /* 0x040fe40003f46270 */
[----:B------:R-:W-:Y:S01]  /*12320*/  ISETP.GE.AND P1, PT, R21, R53, PT ;  /* 0x000000351500720c */ /* 0x000fe20003f26270 */
[----:B------:R3:W-:Y:S01]  /*12330*/  MUFU.TANH R11, R40 ;  /* 0x00000028000b7308 */ /* 0x0007e20000002400 */
[----:B------:R-:W-:-:S02]  /*12340*/  I2FP.F32.S32 R21, R21 ;  /* 0x0000001500157245 */ /* 0x000fc40000201400 */
[----:B------:R-:W-:Y:S02]  /*12350*/  FSEL R186, R77, -INF , !P3 ;  /* 0xff8000004dba7808 */ /* 0x000fe40005800000 */
[----:B------:R-:W-:Y:S01]  /*12360*/  FSEL R182, R51, -INF , !P0 ;  /* 0xff80000033b67808 */ /* 0x000fe20004000000 */
[CC--:B-----5:R-:W-:Y:S01]  /*12370*/  FFMA.FTZ R49, R0.reuse, R21.reuse, R49 ;  /* 0x0000001500317223 */ /* 0x0e0fe20000010031 */
[----:B----4-:R-:W-:Y:S01]  /*12380*/  FFMA.FTZ R55, R0, R21, R55 ;  /* 0x0000001500377223 */ /* 0x010fe20000010037 */
[----:B------:R-:W4:Y:S03]  /*12390*/  MUFU.TANH R65, R65 ;  /* 0x0000004100417308 */ /* 0x000f260000002400 */
[----:B------:R-:W-:Y:S02]  /*123a0*/  FSEL R172, R49, -INF , !P2 ;  /* 0xff80000031ac7808 */ /* 0x000fe40005000000 */
[----:B------:R-:W-:-:S02]  /*123b0*/  FSEL R180, R55, -INF , !P1 ;  /* 0xff80000037b47808 */ /* 0x000fc40004800000 */
[-C--:B------:R-:W-:Y:S01]  /*123c0*/  ISETP.GE.AND P2, PT, R23, R54.reuse, PT ;  /* 0x000000361700720c */ /* 0x080fe20003f46270 */
[----:B------:R-:W5:Y:S01]  /*123d0*/  MUFU.TANH R67, R67 ;  /* 0x0000004300437308 */ /* 0x000f620000002400 */
[----:B---3--:R-:W-:Y:S01]  /*123e0*/  VIADD R40, R9, 0x49 ;  /* 0x0000004909287836 */ /* 0x008fe20000000000 */
[----:B------:R-:W-:Y:S02]  /*123f0*/  ISETP.GE.AND P1, PT, R23, R53, PT ;  /* 0x000000351700720c */ /* 0x000fe40003f26270 */
[----:B------:R-:W-:Y:S02]  /*12400*/  I2FP.F32.S32 R23, R23 ;  /* 0x0000001700177245 */ /* 0x000fe40000201400 */
[C---:B------:R-:W-:Y:S02]  /*12410*/  ISETP.GE.AND P3, PT, R40.reuse, R54, PT ;  /* 0x000000362800720c */ /* 0x040fe40003f66270 */
[----:B------:R-:W-:Y:S01]  /*12420*/  ISETP.GE.AND P0, PT, R40, R53, PT ;  /* 0x000000352800720c */ /* 0x000fe20003f06270 */
[----:B------:R3:W-:Y:S01]  /*12430*/  MUFU.TANH R19, R30 ;  /* 0x0000001e00137308 */ /* 0x0007e20000002400 */
[----:B------:R-:W-:Y:S01]  /*12440*/  I2FP.F32.S32 R40, R40 ;  /* 0x0000002800287245 */ /* 0x000fe20000201400 */
[CC--:B------:R-:W-:Y:S01]  /*12450*/  FFMA.FTZ R79, R0.reuse, R23.reuse, R79 ;  /* 0x00000017004f7223 */ /* 0x0c0fe2000001004f */
[----:B------:R-:W-:-:S03]  /*12460*/  FFMA.FTZ R29, R0, R23, R29 ;  /* 0x00000017001d7223 */ /* 0x000fc6000001001d */
[CC--:B--2---:R-:W-:Y:S01]  /*12470*/  FFMA.FTZ R113, R0.reuse, R40.reuse, R113 ;  /* 0x0000002800717223 */ /* 0x0c4fe20000010071 */
[----:B-1----:R-:W-:Y:S01]  /*12480*/  FFMA.FTZ R115, R0, R40, R115 ;  /* 0x0000002800737223 */ /* 0x002fe20000010073 */
[----:B------:R-:W-:Y:S01]  /*12490*/  FSEL R170, R79, -INF , !P2 ;  /* 0xff8000004faa7808 */ /* 0x000fe20005000000 */
[----:B------:R-:W1:Y:S01]  /*124a0*/  MUFU.TANH R63, R63 ;  /* 0x0000003f003f7308 */ /* 0x000e620000002400 */
[----:B------:R-:W-:Y:S02]  /*124b0*/  FSEL R136, R29, -INF , !P1 ;  /* 0xff8000001d887808 */ /* 0x000fe40004800000 */
[----:B------:R-:W-:Y:S02]  /*124c0*/  FSEL R184, R113, -INF , !P3 ;  /* 0xff80000071b87808 */ /* 0x000fe40005800000 */
[----:B------:R-:W-:Y:S02]  /*124d0*/  FSEL R178, R115, -INF , !P0 ;  /* 0xff80000073b27808 */ /* 0x000fe40004000000 */
[C---:B------:R-:W-:Y:S01]  /*124e0*/  ISETP.GE.AND P2, PT, R132.reuse, R54, PT ;  /* 0x000000368400720c */ /* 0x040fe20003f46270 */
[----:B---3--:R-:W-:Y:S01]  /*124f0*/  VIADD R30, R9, 0x51 ;  /* 0x00000051091e7836 */ /* 0x008fe20000000000 */
[----:B------:R-:W-:Y:S01]  /*12500*/  ISETP.GE.AND P1, PT, R132, R53, PT ;  /* 0x000000358400720c */ /* 0x000fe20003f26270 */
[----:B------:R-:W2:Y:S01]  /*12510*/  MUFU.TANH R21, R44 ;  /* 0x0000002c00157308 */ /* 0x000ea20000002400 */
[----:B------:R-:W-:-:S02]  /*12520*/  I2FP.F32.S32 R132, R132 ;  /* 0x0000008400847245 */ /* 0x000fc40000201400 */
[C---:B------:R-:W-:Y:S02]  /*12530*/  ISETP.GE.AND P3, PT, R30.reuse, R54, PT ;  /* 0x000000361e00720c */ /* 0x040fe40003f66270 */
[----:B------:R-:W-:Y:S01]  /*12540*/  ISETP.GE.AND P0, PT, R30, R53, PT ;  /* 0x000000351e00720c */ /* 0x000fe20003f06270 */
[C---:B------:R-:W-:Y:S01]  /*12550*/  FFMA.FTZ R158, R0.reuse, R132, R13 ;  /* 0x00000084009e7223 */ /* 0x040fe2000001000d */
[----:B------:R-:W-:Y:S01]  /*12560*/  I2FP.F32.S32 R30, R30 ;  /* 0x0000001e001e7245 */ /* 0x000fe20000201400 */
[C---:B------:R-:W-:Y:S01]  /*12570*/  VIADD R13, R9.reuse, 0x60 ;  /* 0x00000060090d7836 */ /* 0x040fe20000000000 */
[----:B------:R-:W3:Y:S01]  /*12580*/  MUFU.TANH R23, R46 ;  /* 0x0000002e00177308 */ /* 0x000ee20000002400 */
[----:B------:R-:W-:Y:S01]  /*12590*/  FFMA.FTZ R132, R0, R132, R17 ;  /* 0x0000008400847223 */ /* 0x000fe20000010011 */
[----:B------:R-:W-:Y:S01]  /*125a0*/  FSEL R158, R158, -INF , !P2 ;  /* 0xff8000009e9e7808 */ /* 0x000fe20005000000 */
[CC--:B----4-:R-:W-:Y:S01]  /*125b0*/  FFMA.FTZ R65, R0.reuse, R30.reuse, R65 ;  /* 0x0000001e00417223 */ /* 0x0d0fe20000010041 */
[----:B-----5:R-:W-:Y:S01]  /*125c0*/  FFMA.FTZ R67, R0, R30, R67 ;  /* 0x0000001e00437223 */ /* 0x020fe20000010043 */
[----:B------:R-:W-:Y:S01]  /*125d0*/  VIADD R30, R9, 0x59 ;  /* 0x00000059091e7836 */ /* 0x000fe20000000000 */
[----:B------:R-:W-:-:S02]  /*125e0*/  ISETP.GE.AND P2, PT, R13, R54, PT ;  /* 0x000000360d00720c */ /* 0x000fc40003f46270 */
[----:B------:R-:W-:Y:S01]  /*125f0*/  FSEL R168, R65, -INF , !P3 ;  /* 0xff80000041a87808 */ /* 0x000fe20005800000 */
[----:B------:R-:W-:Y:S01]  /*12600*/  MUFU.TANH R57, R57 ;  /* 0x0000003900397308 */ /* 0x000fe20000002400 */
[----:B------:R-:W-:Y:S02]  /*12610*/  FSEL R134, R67, -INF , !P0 ;  /* 0xff80000043867808 */ /* 0x000fe40004000000 */
[C---:B------:R-:W-:Y:S02]  /*12620*/  ISETP.GE.AND P3, PT, R30.reuse, R54, PT ;  /* 0x000000361e00720c */ /* 0x040fe40003f66270 */
[----:B------:R-:W-:Y:S02]  /*12630*/  ISETP.GE.AND P0, PT, R30, R53, PT ;  /* 0x000000351e00720c */ /* 0x000fe40003f06270 */
[----:B------:R-:W-:Y:S01]  /*12640*/  I2FP.F32.S32 R30, R30 ;  /* 0x0000001e001e7245 */ /* 0x000fe20000201400 */
[----:B------:R-:W4:Y:S01]  /*12650*/  MUFU.TANH R59, R59 ;  /* 0x0000003b003b7308 */ /* 0x000f220000002400 */
[----:B------:R-:W-:-:S02]  /*12660*/  FSEL R132, R132, -INF , !P1 ;  /* 0xff80000084847808 */ /* 0x000fc40004800000 */
[----:B------:R-:W-:Y:S01]  /*12670*/  ISETP.GE.AND P1, PT, R13, R53, PT ;  /* 0x000000350d00720c */ /* 0x000fe20003f26270 */
[CC--:B------:R-:W-:Y:S01]  /*12680*/  FFMA.FTZ R138, R0.reuse, R30.reuse, R15 ;  /* 0x0000001e008a7223 */ /* 0x0c0fe2000001000f */
[----:B------:R-:W-:Y:S01]  /*12690*/  I2FP.F32.S32 R15, R13 ;  /* 0x0000000d000f7245 */ /* 0x000fe20000201400 */
[----:B-1----:R-:W-:Y:S01]  /*126a0*/  FFMA.FTZ R63, R0, R30, R63 ;  /* 0x0000001e003f7223 */ /* 0x002fe2000001003f */
[C---:B------:R-:W-:Y:S01]  /*126b0*/  VIADD R30, R9.reuse, 0x61 ;  /* 0x00000061091e7836 */ /* 0x040fe20000000000 */
[----:B------:R1:W5:Y:S01]  /*126c0*/  MUFU.TANH R13, R28 ;  /* 0x0000001c000d7308 */ /* 0x0003620000002400 */
[----:B------:R-:W-:Y:S01]  /*126d0*/  FSEL R138, R138, -INF , !P3 ;  /* 0xff8000008a8a7808 */ /* 0x000fe20005800000 */
[CC--:B------:R-:W-:Y:S01]  /*126e0*/  FFMA.FTZ R48, R0.reuse, R15.reuse, R11 ;  /* 0x0000000f00307223 */ /* 0x0c0fe2000001000b */
[----:B------:R-:W-:Y:S01]  /*126f0*/  VIADD R11, R9, 0x68 ;  /* 0x00000068090b7836 */ /* 0x000fe20000000000 */
[----:B------:R-:W-:Y:S01]  /*12700*/  FSEL R120, R63, -INF , !P0 ;  /* 0xff8000003f787808 */ /* 0x000fe20004000000 */
[----:B------:R-:W-:Y:S01]  /*12710*/  FFMA.FTZ R19, R0, R15, R19 ;  /* 0x0000000f00137223 */ /* 0x000fe20000010013 */
[-C--:B------:R-:W-:Y:S01]  /*12720*/  ISETP.GE.AND P4, PT, R30, R54.reuse, PT ;  /* 0x000000361e00720c */ /* 0x080fe20003f86270 */
[----:B------:R-:W-:Y:S01]  /*12730*/  VIADD R15, R9, 0x71 ;  /* 0x00000071090f7836 */ /* 0x000fe20000000000 */
[----:B------:R-:W-:Y:S01]  /*12740*/  FSEL R48, R48, -INF , !P2 ;  /* 0xff80000030307808 */ /* 0x000fe20005000000 */
[----:B------:R5:W-:Y:S01]  /*12750*/  MUFU.TANH R17, R47 ;  /* 0x0000002f00117308 */ /* 0x000be20000002400 */
[----:B------:R-:W-:-:S02]  /*12760*/  ISETP.GE.AND P3, PT, R11, R54, PT ;  /* 0x000000360b00720c */ /* 0x000fc40003f66270 */
[----:B------:R-:W-:Y:S02]  /*12770*/  ISETP.GE.AND P2, PT, R11, R53, PT ;  /* 0x000000350b00720c */ /* 0x000fe40003f46270 */
[----:B------:R-:W-:Y:S02]  /*12780*/  I2FP.F32.S32 R11, R11 ;  /* 0x0000000b000b7245 */ /* 0x000fe40000201400 */
[----:B------:R-:W-:Y:S01]  /*12790*/  ISETP.GE.AND P0, PT, R30, R53, PT ;  /* 0x000000351e00720c */ /* 0x000fe20003f06270 */
[----:B------:R-:W5:Y:S01]  /*127a0*/  MUFU.TANH R27, R27 ;  /* 0x0000001b001b7308 */ /* 0x000f620000002400 */
[----:B------:R-:W-:Y:S01]  /*127b0*/  I2FP.F32.S32 R30, R30 ;  /* 0x0000001e001e7245 */ /* 0x000fe20000201400 */
[CC--:B--2---:R-:W-:Y:S01]  /*127c0*/  FFMA.FTZ R21, R0.reuse, R11.reuse, R21 ;  /* 0x0000000b00157223 */ /* 0x0c4fe20000010015 */
[C---:B---3--:R-:W-:Y:S01]  /*127d0*/  FFMA.FTZ R23, R0.reuse, R11, R23 ;  /* 0x0000000b00177223 */ /* 0x048fe20000010017 */
[----:B------:R-:W-:Y:S01]  /*127e0*/  VIADD R11, R9, 0x70 ;  /* 0x00000070090b7836 */ /* 0x000fe20000000000 */
[----:B------:R-:W-:Y:S01]  /*127f0*/  FSEL R44, R19, -INF , !P1 ;  /* 0xff800000132c7808 */ /* 0x000fe20004800000 */
[CC--:B----4-:R-:W-:Y:S01]  /*12800*/  FFMA.FTZ R43, R0.reuse, R30.reuse, R59 ;  /* 0x0000001e002b7223 */ /* 0x0d0fe2000001003b */
[----:B-1----:R-:W-:Y:S01]  /*12810*/  VIADD R28, R9, 0x69 ;  /* 0x00000069091c7836 */ /* 0x002fe20000000000 */
[----:B------:R-:W-:Y:S01]  /*12820*/  MUFU.TANH R39, R39 ;  /* 0x0000002700277308 */ /* 0x000fe20000002400 */
[----:B-----5:R-:W-:Y:S01]  /*12830*/  FFMA.FTZ R47, R0, R30, R57 ;  /* 0x0000001e002f7223 */ /* 0x020fe20000010039 */
[----:B------:R-:W-:-:S02]  /*12840*/  I2FP.F32.S32 R19, R11 ;  /* 0x0000000b00137245 */ /* 0x000fc40000201400 */
[----:B------:R-:W-:Y:S02]  /*12850*/  FSEL R43, R43, -INF , !P0 ;  /* 0xff8000002b2b7808 */ /* 0x000fe40004000000 */
[----:B------:R-:W-:Y:S01]  /*12860*/  FSEL R47, R47, -INF , !P4 ;  /* 0xff8000002f2f7808 */ /* 0x000fe20006000000 */
[-C--:B------:R-:W-:Y:S01]  /*12870*/  FFMA.FTZ R40, R0, R19.reuse, R13 ;  /* 0x0000001300287223 */ /* 0x080fe2000001000d */
[----:B------:R-:W1:Y:S01]  /*12880*/  MUFU.TANH R45, R45 ;  /* 0x0000002d002d7308 */ /* 0x000e620000002400 */
[-C--:B------:R-:W-:Y:S01]  /*12890*/  ISETP.GE.AND P6, PT, R28, R54.reuse, PT ;  /* 0x000000361c00720c */ /* 0x080fe20003fc6270 */
[----:B------:R-:W-:Y:S01]  /*128a0*/  FFMA.FTZ R27, R0, R19, R27 ;  /* 0x00000013001b7223 */ /* 0x000fe2000001001b */
[-C--:B------:R-:W-:Y:S02]  /*128b0*/  ISETP.GE.AND P1, PT, R28, R53.reuse, PT ;  /* 0x000000351c00720c */ /* 0x080fe40003f26270 */
[C---:B------:R-:W-:Y:S02]  /*128c0*/  ISETP.GE.AND P4, PT, R11.reuse, R54, PT ;  /* 0x000000360b00720c */ /* 0x040fe40003f86270 */
[----:B------:R-:W-:Y:S01]  /*128d0*/  ISETP.GE.AND P0, PT, R11, R53, PT ;  /* 0x000000350b00720c */ /* 0x000fe20003f06270 */
[----:B------:R2:W-:Y:S01]  /*128e0*/  MUFU.TANH R13, R24 ;  /* 0x00000018000d7308 */ /* 0x0005e20000002400 */
[----:B------:R-:W-:-:S02]  /*128f0*/  I2FP.F32.S32 R28, R28 ;  /* 0x0000001c001c7245 */ /* 0x000fc40000201400 */
[----:B------:R-:W-:Y:S02]  /*12900*/  I2FP.F32.S32 R30, R15 ;  /* 0x0000000f001e7245 */ /* 0x000fe40000201400 */
[----:B------:R-:W-:Y:S01]  /*12910*/  FSEL R46, R21, -INF , !P3 ;  /* 0xff800000152e7808 */ /* 0x000fe20005800000 */
[C---:B------:R-:W-:Y:S01]  /*12920*/  FFMA.FTZ R17, R0.reuse, R28, R17 ;  /* 0x0000001c00117223 */ /* 0x040fe20000010011 */
[----:B------:R-:W-:Y:S01]  /*12930*/  FSEL R42, R23, -INF , !P2 ;  /* 0xff800000172a7808 */ /* 0x000fe20005000000 */
[----:B------:R3:W-:Y:S01]  /*12940*/  MUFU.TANH R11, R26 ;  /* 0x0000001a000b7308 */ /* 0x0007e20000002400 */
[C---:B------:R-:W-:Y:S01]  /*12950*/  ISETP.GE.AND P3, PT, R15.reuse, R54, PT ;  /* 0x000000360f00720c */ /* 0x040fe20003f66270 */
[----:B-1----:R-:W-:Y:S01]  /*12960*/  FFMA.FTZ R45, R0, R28, R45 ;  /* 0x0000001c002d7223 */ /* 0x002fe2000001002d */
[----:B------:R-:W-:Y:S01]  /*12970*/  ISETP.GE.AND P2, PT, R15, R53, PT ;  /* 0x000000350f00720c */ /* 0x000fe20003f46270 */
[----:B------:R-:W-:Y:S01]  /*12980*/  VIADD R15, R9, 0x78 ;  /* 0x00000078090f7836 */ /* 0x000fe20000000000 */
[----:B------:R-:W-:-:S02]  /*12990*/  FSEL R40, R40, -INF , !P4 ;  /* 0xff80000028287808 */ /* 0x000fc40006000000 */
[----:B------:R-:W-:Y:S01]  /*129a0*/  ISETP.GE.AND P4, PT, R9, R54, PT ;  /* 0x000000360900720c */ /* 0x000fe20003f86270 */
[----:B------:R-:W1:Y:S01]  /*129b0*/  MUFU.TANH R37, R37 ;  /* 0x0000002500257308 */ /* 0x000e620000002400 */
[----:B--2---:R-:W-:Y:S02]  /*129c0*/  I2FP.F32.S32 R24, R9 ;  /* 0x0000000900187245 */ /* 0x004fe40000201400 */
[----:B------:R-:W-:Y:S02]  /*129d0*/  FSEL R28, R17, -INF , !P1 ;  /* 0xff800000111c7808 */ /* 0x000fe40004800000 */
[----:B------:R-:W-:Y:S01]  /*129e0*/  FSEL R27, R27, -INF , !P0 ;  /* 0xff8000001b1b7808 */ /* 0x000fe20004000000 */
[C---:B------:R-:W-:Y:S01]  /*129f0*/  FFMA.FTZ R3, R0.reuse, R24, R3 ;  /* 0x0000001800037223 */ /* 0x040fe20000010003 */
[C---:B------:R-:W-:Y:S01]  /*12a00*/  ISETP.GE.AND P1, PT, R15.reuse, R54, PT ;  /* 0x000000360f00720c */ /* 0x040fe20003f26270 */
[----:B------:R-:W2:Y:S01]  /*12a10*/  MUFU.TANH R33, R33 ;  /* 0x0000002100217308 */ /* 0x000ea20000002400 */
[C---:B---3--:R-:W-:Y:S01]  /*12a20*/  FFMA.FTZ R26, R0.reuse, R30, R39 ;  /* 0x0000001e001a7223 */ /* 0x048fe20000010027 */
[----:B------:R-:W-:Y:S01]  /*12a30*/  BAR.SYNC.DEFER_BLOCKING 0x0 ;  /* 0x0000000000007b1d */ /* 0x000fe20000010000 */
[----:B------:R-:W-:Y:S01]  /*12a40*/  ISETP.GE.AND P0, PT, R15, R53, PT ;  /* 0x000000350f00720c */ /* 0x000fe20003f06270 */
[----:B------:R-:W-:Y:S01]  /*12a50*/  FFMA.FTZ R7, R0, R24, R7 ;  /* 0x0000001800077223 */ /* 0x000fe20000010007 */
[----:B------:R-:W-:-:S02]  /*12a60*/  FSEL R74, R3, -INF , !P4 ;  /* 0xff800000034a7808 */ /* 0x000fc40006000000 */
[----:B------:R-:W-:Y:S01]  /*12a70*/  FSEL R26, R26, -INF , !P2 ;  /* 0xff8000001a1a7808 */ /* 0x000fe20005000000 */
[----:B------:R-:W3:Y:S01]  /*12a80*/  MUFU.TANH R35, R35 ;  /* 0x0000002300237308 */ /* 0x000ee20000002400 */
[C---:B------:R-:W-:Y:S01]  /*12a90*/  ISETP.GE.AND P2, PT, R9.reuse, R53, PT ;  /* 0x000000350900720c */ /* 0x040fe20003f46270 */
[----:B------:R-:W-:Y:S01]  /*12aa0*/  VIADD R9, R9, 0x79 ;  /* 0x0000007909097836 */ /* 0x000fe20000000000 */
[----:B------:R-:W-:Y:S01]  /*12ab0*/  I2FP.F32.S32 R15, R15 ;  /* 0x0000000f000f7245 */ /* 0x000fe20000201400 */
[----:B-1----:R-:W-:Y:S01]  /*12ac0*/  FFMA.FTZ R31, R0, R30, R37 ;  /* 0x0000001e001f7223 */ /* 0x002fe20000010025 */
[----:B------:R-:W-:Y:S02]  /*12ad0*/  ISETP.GE.AND P4, PT, R52, 0x2, PT ;  /* 0x000000023400780c */ /* 0x000fe40003f86270 */
[----:B------:R-:W-:Y:S01]  /*12ae0*/  I2FP.F32.S32 R72, R9 ;  /* 0x0000000900487245 */ /* 0x000fe20000201400 */
[CC--:B------:R-:W-:Y:S01]  /*12af0*/  FFMA.FTZ R11, R0.reuse, R15.reuse, R11 ;  /* 0x0000000f000b7223 */ /* 0x0c0fe2000001000b */
[----:B------:R-:W-:Y:S01]  /*12b00*/  FFMA.FTZ R13, R0, R15, R13 ;  /* 0x0000000f000d7223 */ /* 0x000fe2000001000d */
[----:B------:R-:W-:-:S02]  /*12b10*/  FSEL R45, R45, -INF , !P6 ;  /* 0xff8000002d2d7808 */ /* 0x000fc40007000000 */
[CC--:B--2---:R-:W-:Y:S01]  /*12b20*/  FFMA.FTZ R29, R0.reuse, R72.reuse, R33 ;  /* 0x00000048001d7223 */ /* 0x0c4fe20000010021 */
[----:B------:R-:W-:Y:S02]  /*12b30*/  FSEL R30, R11, -INF , !P1 ;  /* 0xff8000000b1e7808 */ /* 0x000fe40004800000 */
[----:B------:R-:W-:Y:S01]  /*12b40*/  FSEL R25, R13, -INF , !P0 ;  /* 0xff8000000d197808 */ /* 0x000fe20004000000 */
[----:B---3--:R-:W-:Y:S01]  /*12b50*/  FFMA.FTZ R24, R0, R72, R35 ;  /* 0x0000004800187223 */ /* 0x008fe20000010023 */
[C---:B------:R-:W-:Y:S02]  /*12b60*/  ISETP.GE.AND P1, PT, R9.reuse, R54, PT ;  /* 0x000000360900720c */ /* 0x040fe40003f26270 */
[----:B------:R-:W-:Y:S02]  /*12b70*/  ISETP.GE.AND P0, PT, R9, R53, PT ;  /* 0x000000350900720c */ /* 0x000fe40003f06270 */
[----:B------:R-:W-:Y:S02]  /*12b80*/  FSEL R31, R31, -INF , !P3 ;  /* 0xff8000001f1f7808 */ /* 0x000fe40005800000 */
[----:B------:R-:W-:-:S02]  /*12b90*/  FSEL R72, R7, -INF , !P2 ;  /* 0xff80000007487808 */ /* 0x000fc40005000000 */
        /* <DEDUP_REMOVED lines=66> */
.L_x_2582:
[----:B------:R-:W1:Y:S02]  /*12fc0*/  LDC R76, c[0x0][0x248] ;  /* 0x00009200ff4c7b82 */ /* 0x000e640000000800 */
[----:B-1----:R-:W-:-:S04]  /*12fd0*/  LEA R76, -R76, RZ, 0x7 ;  /* 0x000000ff4c4c7211 */ /* 0x002fc800078e39ff */
[----:B------:R-:W-:-:S07]  /*12fe0*/  SHF.R.S32.HI R7, RZ, 0x1f, R76 ;  /* 0x0000001fff077819 */ /* 0x000fce000001144c */
.L_x_2583:
        /* <DEDUP_REMOVED lines=114> */
.L_x_2581:
        /* <DEDUP_REMOVED lines=48> */
[----:B------:R-:W-:-:S02]  /*13a10*/  LEA R140, R4, UR4, 0x1 ;  /* 0x00000004048c7c11 */ /* 0x000fc4000f8e08ff */
[----:B------:R-:W-:Y:S02]  /*13a20*/  FMNMX.FTZ R7, R47, R2, !PT ;  /* 0x000000022f077209 */ /* 0x000fe40007810000 */
[----:B------:R-:W-:Y:S01]  /*13a30*/  LEA R122, R41, R140, 0x1 ;  /* 0x0000008c297a7211 */ /* 0x000fe200078e08ff */
[----:B------:R-:W-:Y:S01]  /*13a40*/  LDSM.16.MT88.4 R92, [R140+0xb000] ;  /* 0x00b000008c5c783b */ /* 0x000fe20000004200 */
[----:B------:R-:W-:-:S03]  /*13a50*/  FMNMX.FTZ R2, R46, R7, !PT ;  /* 0x000000072e027209 */ /* 0x000fc60007810000 */
[----:B------:R-:W-:Y:S01]  /*13a60*/  LDSM.16.MT88.4 R100, [R122+0x9000] ;  /* 0x009000007a64783b */ /* 0x000fe20000004200 */
[----:B------:R-:W-:-:S03]  /*13a70*/  FMNMX.FTZ R7, R45, R2, !PT ;  /* 0x000000022d077209 */ /* 0x000fc60007810000 */
[----:B------:R-:W-:Y:S01]  /*13a80*/  LDSM.16.MT88.4 R108, [R140+0x9000] ;  /* 0x009000008c6c783b */ /* 0x000fe20000004200 */
[----:B------:R-:W-:-:S03]  /*13a90*/  FMNMX.FTZ R2, R40, R7, !PT ;  /* 0x0000000728027209 */ /* 0x000fc60007810000 */
[----:B------:R-:W-:Y:S01]  /*13aa0*/  LDSM.16.MT88.4 R84, [R122+0xb000] ;  /* 0x00b000007a54783b */ /* 0x000fe20000004200 */
[----:B------:R-:W-:-:S04]  /*13ab0*/  FMNMX.FTZ R7, R31, R2, !PT ;  /* 0x000000021f077209 */ /* 0x000fc80007810000 */
[----:B------:R-:W-:-:S04]  /*13ac0*/  FMNMX.FTZ R2, R30, R7, !PT ;  /* 0x000000071e027209 */ /* 0x000fc80007810000 */
[----:B------:R-:W-:Y:S02]  /*13ad0*/  FMNMX.FTZ R9, R29, R2, !PT ;  /* 0x000000021d097209 */ /* 0x000fe40007810000 */
[----:B------:R-:W-:-:S03]  /*13ae0*/  FMNMX.FTZ R2, R44, R3, !PT ;  /* 0x000000032c027209 */ /* 0x000fc60007810000 */
[----:B------:R-:W1:Y:S01]  /*13af0*/  SHFL.BFLY PT, R78, R9, 0x2, 0x1f ;  /* 0x0c401f00094e7f89 */ /* 0x000e6200000e0000 */
[----:B------:R-:W-:-:S04]  /*13b00*/  FMNMX.FTZ R3, R43, R2, !PT ;  /* 0x000000022b037209 */ /* 0x000fc80007810000 */
[----:B------:R-:W-:-:S04]  /*13b10*/  FMNMX.FTZ R3, R42, R3, !PT ;  /* 0x000000032a037209 */ /* 0x000fc80007810000 */
[----:B------:R-:W-:-:S04]  /*13b20*/  FMNMX.FTZ R2, R28, R3, !PT ;  /* 0x000000031c027209 */ /* 0x000fc80007810000 */
[----:B------:R-:W-:-:S04]  /*13b30*/  FMNMX.FTZ R3, R27, R2, !PT ;  /* 0x000000021b037209 */ /* 0x000fc80007810000 */
[----:B------:R-:W-:-:S04]  /*13b40*/  FMNMX.FTZ R2, R26, R3, !PT ;  /* 0x000000031a027209 */ /* 0x000fc80007810000 */
        /* <DEDUP_REMOVED lines=9> */
[----:B------:R-:W-:Y:S03]  /*13be0*/  LDSM.16.MT88.4 R76, [R140+0xd000] ;  /* 0x00d000008c4c783b */ /* 0x000fe60000004200 */
[----:B------:R-:W-:Y:S01]  /*13bf0*/  FSEL R55, R55, RZ, P0 ;  /* 0x000000ff37377208 */ /* 0x000fe20000000000 */
[----:B------:R-:W1:Y:S04]  /*13c00*/  SHFL.BFLY PT, R2, R7, 0x1, 0x1f ;  /* 0x0c201f0007027f89 */ /* 0x000e6800000e0000 */
        /* <DEDUP_REMOVED lines=20> */
[----:B-1----:R-:W-:Y:S01]  /*13d50*/  FMNMX.FTZ R2, R7, R2, !PT ;  /* 0x0000000207027209 */ /* 0x002fe20007810000 */
[--C-:B------:R-:W-:Y:S01]  /*13d60*/  FFMA.FTZ R172, R172, UR12, -R55.reuse ;  /* 0x0000000cacac7c23 */ /* 0x100fe20008010837 */
[----:B------:R-:W-:Y:S01]  /*13d70*/  MUFU.EX2 R124, R124 ;  /* 0x0000007c007c7308 */ /* 0x000fe20000000800 */
[--C-:B------:R-:W-:Y:S01]  /*13d80*/  FFMA.FTZ R133, R184, UR12, -R55.reuse ;  /* 0x0000000cb8857c23 */ /* 0x100fe20008010837 */
[C---:B------:R-:W-:Y:S01]  /*13d90*/  FSETP.NEU.FTZ.AND P0, PT, R2.reuse, -INF , PT ;  /* 0xff8000000200780b */ /* 0x040fe20003f1d000 */
[----:B------:R-:W-:Y:S01]  /*13da0*/  FMUL.FTZ R49, R2, UR12 ;  /* 0x0000000c02317c20 */ /* 0x000fe20008410000 */
[--C-:B------:R-:W-:Y:S01]  /*13db0*/  FFMA.FTZ R170, R170, UR12, -R55.reuse ;  /* 0x0000000caaaa7c23 */ /* 0x100fe20008010837 */
[--C-:B------:R-:W-:Y:S01]  /*13dc0*/  FFMA.FTZ R139, R168, UR12, -R55.reuse ;  /* 0x0000000ca88b7c23 */ /* 0x100fe20008010837 */
[--C-:B------:R-:W-:Y:S01]  /*13dd0*/  FFMA.FTZ R157, R158, UR12, -R55.reuse ;  /* 0x0000000c9e9d7c23 */ /* 0x100fe20008010837 */
[--C-:B------:R-:W-:Y:S01]  /*13de0*/  FFMA.FTZ R138, R138, UR12, -R55.reuse ;  /* 0x0000000c8a8a7c23 */ /* 0x100fe20008010837 */
[----:B------:R-:W-:Y:S01]  /*13df0*/  FSEL R49, R49, RZ, P0 ;  /* 0x000000ff31317208 */ /* 0x000fe20000000000 */
[----:B------:R-:W1:Y:S01]  /*13e00*/  MUFU.EX2 R121, R121 ;  /* 0x0000007900797308 */ /* 0x000e620000000800 */
[----:B--2---:R-:W-:Y:S01]  /*13e10*/  F2FP.F16.F32.PACK_AB R68, R127, R162 ;  /* 0x000000a27f44723e */ /* 0x004fe200000000ff */
[--C-:B------:R-:W-:Y:S01]  /*13e20*/  FFMA.FTZ R48, R48, UR12, -R55.reuse ;  /* 0x0000000c30307c23 */ /* 0x100fe20008010837 */
[----:B------:R-:W-:Y:S01]  /*13e30*/  FFMA.FTZ R47, R47, UR12, -R55 ;  /* 0x0000000c2f2f7c23 */ /* 0x000fe20008010837 */
        /* <DEDUP_REMOVED lines=13> */
[----:B-1----:R-:W-:Y:S01]  /*13f10*/  F2FP.F16.F32.PACK_AB R70, R121, R124 ;  /* 0x0000007c7946723e */ /* 0x002fe200000000ff */
[----:B------:R-:W1:Y:S01]  /*13f20*/  MUFU.EX2 R125, R125 ;  /* 0x0000007d007d7308 */ /* 0x000e620000000800 */
[----:B------:R-:W4:Y:S01]  /*13f30*/  LDSM.16.MT88.4 R20, [R140+0x9400] ;  /* 0x009400008c14783b */ /* 0x000f220000004200 */
        /* <DEDUP_REMOVED lines=16> */
[----:B------:R-:W-:Y:S01]  /*14040*/  FFMA.FTZ R132, R132, UR12, -R49 ;  /* 0x0000000c84847c23 */ /* 0x000fe20008010831 */
[----:B------:R-:W-:Y:S01]  /*14050*/  FADD.FTZ R125, R126, R125 ;  /* 0x0000007d7e7d7221 */ /* 0x000fe20000010000 */
[--C-:B------:R-:W-:Y:S01]  /*14060*/  FFMA.FTZ R46, R46, UR12, -R55.reuse ;  /* 0x0000000c2e2e7c23 */ /* 0x100fe20008010837 */
[----:B------:R-:W-:-:S03]  /*14070*/  FFMA.FTZ R45, R45, UR12, -R55 ;  /* 0x0000000c2d2d7c23 */ /* 0x000fc60008010837 */
[----:B------:R-:W-:Y:S08]  /*14080*/  MUFU.EX2 R56, R56 ;  /* 0x0000003800387308 */ /* 0x000ff00000000800 */
[----:B------:R-:W1:Y:S01]  /*14090*/  MUFU.EX2 R51, R51 ;  /* 0x0000003300337308 */ /* 0x000e620000000800 */
[----:B-----5:R-:W-:Y:S01]  /*140a0*/  F2FP.F16.F32.PACK_AB R71, R59, R130 ;  /* 0x000000823b47723e */ /* 0x020fe200000000ff */
[----:B------:R-:W-:-:S06]  /*140b0*/  FADD.FTZ R130, R130, R125 ;  /* 0x0000007d82827221 */ /* 0x000fcc0000010000 */
[C---:B------:R-:W-:Y:S01]  /*140c0*/  HMMA.16816.F32 R96, R68.reuse, R92, RZ ;  /* 0x0000005c4460723c */ /* 0x040fe200000018ff */
[----:B------:R-:W-:Y:S05]  /*140d0*/  MUFU.EX2 R61, R61 ;  /* 0x0000003d003d7308 */ /* 0x000fea0000000800 */
[----:B------:R-:W-:Y:S03]  /*140e0*/  HMMA.16816.F32 R92, R68, R94, RZ ;  /* 0x0000005e445c723c */ /* 0x000fe600000018ff */
[----:B------:R-:W5:Y:S01]  /*140f0*/  MUFU.EX2 R38, R38 ;  /* 0x0000002600267308 */ /* 0x000f620000000800 */
[----:B-1----:R-:W-:-:S02]  /*14100*/  F2FP.F16.F32.PACK_AB R8, R51, R56 ;  /* 0x000000383308723e */ /* 0x002fc400000000ff */
[C---:B------:R-:W-:Y:S05]  /*14110*/  HMMA.16816.F32 R104, R68.reuse, R100, RZ ;  /* 0x000000644468723c */ /* 0x040fea00000018ff */
[----:B------:R-:W-:Y:S01]  /*14120*/  MUFU.EX2 R58, R58 ;  /* 0x0000003a003a7308 */ /* 0x000fe20000000800 */
[C---:B------:R-:W-:Y:S06]  /*14130*/  HMMA.16816.F32 R100, R68.reuse, R102, RZ ;  /* 0x000000664464723c */ /* 0x040fec00000018ff */
[----:B------:R-:W-:Y:S01]  /*14140*/  HMMA.16816.F32 R112, R68, R108, RZ ;  /* 0x0000006c4470723c */ /* 0x000fe200000018ff */
[----:B------:R-:W1:Y:S01]  /*14150*/  MUFU.EX2 R57, R57 ;  /* 0x0000003900397308 */ /* 0x000e620000000800 */
[----:B-----5:R-:W-:-:S04]  /*14160*/  F2FP.F16.F32.PACK_AB R10, R38, R61 ;  /* 0x0000003d260a723e */ /* 0x020fc800000000ff */
[C---:B------:R-:W-:Y:S03]  /*14170*/  HMMA.16816.F32 R88, R68.reuse, R84, RZ ;  /* 0x000000544458723c */ /* 0x040fe600000018ff */
[----:B------:R-:W-:Y:S03]  /*14180*/  MUFU.EX2 R39, R39 ;  /* 0x0000002700277308 */ /* 0x000fe60000000800 */
[C---:B------:R-:W-:Y:S05]  /*14190*/  HMMA.16816.F32 R80, R68.reuse, R76, RZ ;  /* 0x0000004c4450723c */ /* 0x040fea00000018ff */
[----:B------:R-:W5:Y:S01]  /*141a0*/  MUFU.EX2 R34, R34 ;  /* 0x0000002200227308 */ /* 0x000f620000000800 */
[----:B-1----:R-:W-:Y:S01]  /*141b0*/  F2FP.F16.F32.PACK_AB R9, R57, R58 ;  /* 0x0000003a3909723e */ /* 0x002fe200000000ff */
[C---:B------:R-:W-:Y:S06]  /*141c0*/  HMMA.16816.F32 R108, R68.reuse, R110, RZ ;  /* 0x0000006e446c723c */ /* 0x040fec00000018ff */
[C---:B------:R-:W-:Y:S01]  /*141d0*/  HMMA.16816.F32 R84, R68.reuse, R86, RZ ;  /* 0x000000564454723c */ /* 0x040fe200000018ff */
[----:B------:R-:W-:Y:S05]  /*141e0*/  MUFU.EX2 R37, R37 ;  /* 0x0000002500257308 */ /* 0x000fea0000000800 */
[----:B------:R-:W-:Y:S01]  /*141f0*/  HMMA.16816.F32 R76, R68, R78, RZ ;  /* 0x0000004e444c723c */ /* 0x000fe200000018ff */
[----:B-----5:R-:W-:-:S02]  /*14200*/  F2FP.F16.F32.PACK_AB R11, R34, R39 ;  /* 0x00000027220b723e */ /* 0x020fc400000000ff */
[----:B------:R-:W1:Y:S05]  /*14210*/  MUFU.EX2 R36, R36 ;  /* 0x0000002400247308 */ /* 0x000e6a0000000800 */
[C---:B--2---:R-:W-:Y:S03]  /*14220*/  HMMA.16816.F32 R96, R8.reuse, R12, R96 ;  /* 0x0000000c0860723c */ /* 0x044fe60000001860 */
[----:B------:R-:W-:Y:S03]  /*14230*/  MUFU.EX2 R33, R33 ;  /* 0x0000002100217308 */ /* 0x000fe60000000800 */
[C---:B------:R-:W-:Y:S01]  /*14240*/  HMMA.16816.F32 R92, R8.reuse, R14, R92 ;  /* 0x0000000e085c723c */ /* 0x040fe2000000185c */
[----:B------:R-:W2:Y:S04]  /*14250*/  LDSM.16.MT88.4 R12, [R122+0xd000] ;  /* 0x00d000007a0c783b */ /* 0x000ea80000004200 */
[----:B------:R-:W-:Y:S01]  /*14260*/  MUFU.EX2 R6, R6 ;  /* 0x0000000600067308 */ /* 0x000fe20000000800 */
[C---:B---3--:R-:W-:Y:S06]  /*14270*/  HMMA.16816.F32 R104, R8.reuse, R16, R104 ;  /* 0x000000100868723c */ /* 0x048fec0000001868 */
[C---:B------:R-:W-:Y:S01]  /*14280*/  HMMA.16816.F32 R100, R8.reuse, R18, R100 ;  /* 0x000000120864723c */ /* 0x040fe20000001864 */
[----:B------:R-:W3:Y:S01]  /*14290*/  LDSM.16.MT88.4 R16, [R140+0xd400] ;  /* 0x00d400008c10783b */ /* 0x000ee20000004200 */
[----:B------:R-:W-:Y:S04]  /*142a0*/  MUFU.EX2 R35, R35 ;  /* 0x0000002300237308 */ /* 0x000fe80000000800 */
[C---:B----4-:R-:W-:Y:S04]  /*142b0*/  HMMA.16816.F32 R112, R8.reuse, R20, R112 ;  /* 0x000000140870723c */ /* 0x050fe80000001870 */
        /* <DEDUP_REMOVED lines=116> */
[----:B------:R-:W-:-:S02]  /*14a00*/  FFMA.FTZ R162, R29, UR12, -R55 ;  /* 0x0000000c1da27c23 */ /* 0x000fc40008010837 */
[----:B------:R-:W-:Y:S01]  /*14a10*/  FADD.FTZ R125, R121, R124 ;  /* 0x0000007c797d7221 */ /* 0x000fe20000010000 */
[--C-:B------:R-:W-:Y:S01]  /*14a20*/  FFMA.FTZ R121, R44, UR12, -R49.reuse ;  /* 0x0000000c2c797c23 */ /* 0x100fe20008010831 */
[--C-:B------:R-:W-:Y:S01]  /*14a30*/  FFMA.FTZ R44, R43, UR12, -R49.reuse ;  /* 0x0000000c2b2c7c23 */ /* 0x100fe20008010831 */
[--C-:B------:R-:W-:Y:S01]  /*14a40*/  FFMA.FTZ R43, R42, UR12, -R49.reuse ;  /* 0x0000000c2a2b7c23 */ /* 0x100fe20008010831 */
[----:B------:R-:W-:Y:S01]  /*14a50*/  FFMA.FTZ R42, R28, UR12, -R49 ;  /* 0x0000000c1c2a7c23 */ /* 0x000fe20008010831 */
[----:B------:R-:W-:Y:S01]  /*14a60*/  FADD.FTZ R56, R56, R125 ;  /* 0x0000007d38387221 */ /* 0x000fe20000010000 */
[--C-:B------:R-:W-:Y:S01]  /*14a70*/  FFMA.FTZ R125, R40, UR12, -R55.reuse ;  /* 0x0000000c287d7c23 */ /* 0x100fe20008010837 */
[----:B------:R-:W-:Y:S01]  /*14a80*/  MUFU.EX2 R121, R121 ;  /* 0x0000007900797308 */ /* 0x000fe20000000800 */
[----:B------:R-:W-:Y:S01]  /*14a90*/  FFMA.FTZ R124, R31, UR12, -R55 ;  /* 0x0000000c1f7c7c23 */ /* 0x000fe20008010837 */
[----:B------:R-:W-:Y:S01]  /*14aa0*/  FFMA.FTZ R40, R24, UR12, -R49 ;  /* 0x0000000c18287c23 */ /* 0x000fe20008010831 */
[----:B--2---:R-:W-:-:S05]  /*14ab0*/  F2FP.F16.F32.PACK_AB R11, R120, R127 ;  /* 0x0000007f780b723e */ /* 0x004fca00000000ff */
[----:B------:R-:W2:Y:S02]  /*14ac0*/  MUFU.EX2 R44, R44 ;  /* 0x0000002c002c7308 */ /* 0x000ea40000000800 */
[C---:B-1----:R-:W-:Y:S06]  /*14ad0*/  HMMA.16816.F32 R104, R8.reuse, R16, R104 ;  /* 0x000000100868723c */ /* 0x042fec0000001868 */
        /* <DEDUP_REMOVED lines=8> */
[C---:B------:R-:W-:Y:S05]  /*14b60*/  HMMA.16816.F32 R112, R8.reuse, R20, R112 ;  /* 0x000000140870723c */ /* 0x040fea0000001870 */
[----:B------:R-:W-:Y:S01]  /*14b70*/  MUFU.EX2 R40, R40 ;  /* 0x0000002800287308 */ /* 0x000fe20000000800 */
[C---:B------:R-:W-:Y:S01]  /*14b80*/  HMMA.16816.F32 R108, R8.reuse, R22, R108 ;  /* 0x00000016086c723c */ /* 0x040fe2000000186c */
[----:B------:R-:W5:Y:S05]  /*14b90*/  LDSM.16.MT88.4 R20, [R122+0xc400] ;  /* 0x00c400007a14783b */ /* 0x000f6a0000004200 */
[C---:B-1----:R-:W-:Y:S06]  /*14ba0*/  HMMA.16816.F32 R72, R8.reuse, R16, R72 ;  /* 0x000000100848723c */ /* 0x042fec0000001848 */
[C---:B------:R-:W-:Y:S01]  /*14bb0*/  HMMA.16816.F32 R68, R8.reuse, R18, R68 ;  /* 0x000000120844723c */ /* 0x040fe20000001844 */
[----:B------:R-:W-:Y:S01]  /*14bc0*/  FADD.FTZ R17, R59, R130 ;  /* 0x000000823b117221 */ /* 0x000fe20000010000 */
[----:B------:R-:W-:Y:S01]  /*14bd0*/  FFMA.FTZ R59, R30, UR12, -R55 ;  /* 0x0000000c1e3b7c23 */ /* 0x000fe20008010837 */
[----:B------:R-:W-:Y:S01]  /*14be0*/  FFMA.FTZ R55, R26, UR12, -R49 ;  /* 0x0000000c1a377c23 */ /* 0x000fe20008010831 */
[----:B------:R-:W1:Y:S01]  /*14bf0*/  LDSM.16.MT88.4 R28, [R122+0xa800] ;  /* 0x00a800007a1c783b */ /* 0x000e620000004200 */
[----:B------:R-:W-:Y:S01]  /*14c00*/  FADD.FTZ R16, R58, R17 ;  /* 0x000000113a107221 */ /* 0x000fe20000010000 */
[----:B----4-:R-:W-:Y:S01]  /*14c10*/  HMMA.16816.F32 R80, R8, R12, R80 ;  /* 0x0000000c0850723c */ /* 0x010fe20000001850 */
[----:B------:R-:W-:-:S05]  /*14c20*/  FFMA.FTZ R58, R27, UR12, -R49 ;  /* 0x0000000c1b3a7c23 */ /* 0x000fca0008010831 */
[C---:B------:R-:W-:Y:S01]  /*14c30*/  HMMA.16816.F32 R76, R8.reuse, R14, R76 ;  /* 0x0000000e084c723c */ /* 0x040fe2000000184c */
[----:B------:R-:W4:Y:S05]  /*14c40*/  LDSM.16.MT88.4 R12, [R140+0xa800] ;  /* 0x00a800008c0c783b */ /* 0x000f2a0000004200 */
[C---:B-----5:R-:W-:Y:S06]  /*14c50*/  HMMA.16816.F32 R88, R8.reuse, R20, R88 ;  /* 0x000000140858723c */ /* 0x060fec0000001858 */
[----:B------:R-:W-:Y:S01]  /*14c60*/  HMMA.16816.F32 R84, R8, R22, R84 ;  /* 0x000000160854723c */ /* 0x000fe20000001854 */
[----:B------:R-:W-:Y:S01]  /*14c70*/  FADD.FTZ R20, R51, R56 ;  /* 0x0000003833147221 */ /* 0x000fe20000010000 */
[----:B------:R-:W-:Y:S01]  /*14c80*/  FADD.FTZ R56, R57, R16 ;  /* 0x0000001039387221 */ /* 0x000fe20000010000 */
[----:B------:R-:W-:Y:S01]  /*14c90*/  FFMA.FTZ R51, R25, UR12, -R49 ;  /* 0x0000000c19337c23 */ /* 0x000fe20008010831 */
[----:B------:R-:W5:Y:S01]  /*14ca0*/  LDSM.16.MT88.4 R16, [R122+0xc800] ;  /* 0x00c800007a10783b */ /* 0x000f620000004200 */
[----:B------:R-:W-:Y:S01]  /*14cb0*/  FADD.FTZ R61, R61, R20 ;  /* 0x000000143d3d7221 */ /* 0x000fe20000010000 */
[----:B------:R-:W-:Y:S01]  /*14cc0*/  FADD.FTZ R39, R39, R56 ;  /* 0x0000003827277221 */ /* 0x000fe20000010000 */
[----:B------:R-:W-:Y:S01]  /*14cd0*/  F2FP.F16.F32.PACK_AB R8, R47, R48 ;  /* 0x000000302f08723e */ /* 0x000fe200000000ff */
[----:B------:R-:W5:Y:S01]  /*14ce0*/  LDSM.16.MT88.4 R24, [R140+0xc800] ;  /* 0x00c800008c18783b */ /* 0x000f620000004200 */
[----:B--2---:R-:W-:Y:S01]  /*14cf0*/  F2FP.F16.F32.PACK_AB R9, R44, R121 ;  /* 0x000000792c09723e */ /* 0x004fe200000000ff */
[----:B------:R-:W-:Y:S01]  /*14d00*/  FADD.FTZ R38, R38, R61 ;  /* 0x0000003d26267221 */ /* 0x000fe20000010000 */
[----:B------:R-:W-:Y:S01]  /*14d10*/  F2FP.F16.F32.PACK_AB R10, R45, R46 ;  /* 0x0000002e2d0a723e */ /* 0x000fe200000000ff */
[----:B------:R-:W-:Y:S01]  /*14d20*/  FADD.FTZ R34, R34, R39 ;  /* 0x0000002722227221 */ /* 0x000fe20000010000 */
[----:B---3--:R-:W-:Y:S01]  /*14d30*/  F2FP.F16.F32.PACK_AB R11, R42, R43 ;  /* 0x0000002b2a0b723e */ /* 0x008fe200000000ff */
[----:B------:R-:W2:Y:S01]  /*14d40*/  LDSM.16.MT88.4 R20, [R122+0xe800] ;  /* 0x00e800007a14783b */ /* 0x000ea20000004200 */
[----:B------:R-:W-:Y:S01]  /*14d50*/  FADD.FTZ R37, R37, R38 ;  /* 0x0000002625257221 */ /* 0x000fe20000010000 */
[----:B------:R-:W-:Y:S01]  /*14d60*/  FADD.FTZ R35, R35, R34 ;  /* 0x0000002223237221 */ /* 0x000fe20000010000 */
[----:B------:R-:W-:Y:S02]  /*14d70*/  MUFU.EX2 R49, R55 ;  /* 0x0000003700317308 */ /* 0x000fe40000000800 */
[----:B------:R-:W-:Y:S01]  /*14d80*/  FADD.FTZ R36, R36, R37 ;  /* 0x0000002524247221 */ /* 0x000fe20000010000 */
[----:B------:R-:W-:Y:S01]  /*14d90*/  FADD.FTZ R32, R32, R35 ;  /* 0x0000002320207221 */ /* 0x000fe20000010000 */
[C---:B-1----:R-:W-:Y:S02]  /*14da0*/  HMMA.16816.F32 R104, R8.reuse, R28, R104 ;  /* 0x0000001c0868723c */ /* 0x042fe40000001868 */
[----:B------:R-:W-:Y:S01]  /*14db0*/  FADD.FTZ R33, R33, R36 ;  /* 0x0000002421217221 */ /* 0x000fe20000010000 */
[----:B------:R-:W-:Y:S01]  /*14dc0*/  FADD.FTZ R7, R7, R32 ;  /* 0x0000002007077221 */ /* 0x000fe20000010000 */
[----:B------:R-:W-:Y:S02]  /*14dd0*/  MUFU.EX2 R29, R125 ;  /* 0x0000007d001d7308 */ /* 0x000fe40000000800 */
[----:B------:R-:W-:Y:S01]  /*14de0*/  FADD.FTZ R6, R6, R33 ;  /* 0x0000002106067221 */ /* 0x000fe20000010000 */
[----:B------:R-:W-:Y:S01]  /*14df0*/  FADD.FTZ R7, R4, R7 ;  /* 0x0000000704077221 */ /* 0x000fe20000010000 */
[C---:B----4-:R-:W-:Y:S02]  /*14e00*/  HMMA.16816.F32 R112, R8.reuse, R12, R112 ;  /* 0x0000000c0870723c */ /* 0x050fe40000001870 */
[----:B------:R-:W-:Y:S01]  /*14e10*/  FADD.FTZ R67, R67, R6 ;  /* 0x0000000643437221 */ /* 0x000fe20000010000 */
[----:B------:R-:W-:Y:S01]  /*14e20*/  FADD.FTZ R66, R66, R7 ;  /* 0x0000000742427221 */ /* 0x000fe20000010000 */
[----:B------:R-:W1:Y:S02]  /*14e30*/  MUFU.EX2 R28, R124 ;  /* 0x0000007c001c7308 */ /* 0x000e640000000800 */
        /* <DEDUP_REMOVED lines=8> */
[C---:B-----5:R-:W-:Y:S01]  /*14ec0*/  HMMA.16816.F32 R88, R8.reuse, R16, R88 ;  /* 0x000000100858723c */ /* 0x060fe20000001858 */
[----:B------:R-:W-:Y:S01]  /*14ed0*/  FADD.FTZ R65, R60, R65 ;  /* 0x000000413c417221 */ /* 0x000fe20000010000 */
[----:B------:R-:W-:Y:S01]  /*14ee0*/  FADD.FTZ R41, R41, R62 ;  /* 0x0000003e29297221 */ /* 0x000fe20000010000 */
[----:B------:R-:W4:Y:S02]  /*14ef0*/  MUFU.EX2 R30, R58 ;  /* 0x0000003a001e7308 */ /* 0x000f240000000800 */
[----:B------:R-:W-:Y:S01]  /*14f00*/  FADD.FTZ R176, R176, R65 ;  /* 0x00000041b0b07221 */ /* 0x000fe20000010000 */
[C---:B------:R-:W-:Y:S01]  /*14f10*/  HMMA.16816.F32 R84, R8.reuse, R18, R84 ;  /* 0x000000120854723c */ /* 0x040fe20000001854 */
[----:B------:R-:W5:Y:S01]  /*14f20*/  LDSM.16.MT88.4 R16, [R122+0xac00] ;  /* 0x00ac00007a10783b */ /* 0x000f620000004200 */
[----:B------:R-:W-:Y:S01]  /*14f30*/  FADD.FTZ R174, R174, R41 ;  /* 0x00000029aeae7221 */ /* 0x000fe20000010000 */
[----:B------:R-:W-:Y:S02]  /*14f40*/  FADD.FTZ R137, R137, R176 ;  /* 0x000000b089897221 */ /* 0x000fe40000010000 */
[----:B------:R-:W4:Y:S01]  /*14f50*/  MUFU.EX2 R51, R51 ;  /* 0x0000003300337308 */ /* 0x000f220000000800 */
[----:B------:R-:W-:Y:S01]  /*14f60*/  HMMA.16816.F32 R96, R8, R24, R96 ;  /* 0x000000180860723c */ /* 0x000fe20000001860 */
[----:B------:R-:W-:Y:S01]  /*14f70*/  FADD.FTZ R135, R135, R174 ;  /* 0x000000ae87877221 */ /* 0x000fe20000010000 */
[----:B------:R-:W-:-:S03]  /*14f80*/  FADD.FTZ R172, R172, R137 ;  /* 0x00000089acac7221 */ /* 0x000fc60000010000 */
[----:B------:R-:W-:Y:S01]  /*14f90*/  FADD.FTZ R164, R164, R135 ;  /* 0x00000087a4a47221 */ /* 0x000fe20000010000 */
[C---:B------:R-:W-:Y:S01]  /*14fa0*/  HMMA.16816.F32 R92, R8.reuse, R26, R92 ;  /* 0x0000001a085c723c */ /* 0x040fe2000000185c */
[----:B------:R-:W-:Y:S01]  /*14fb0*/  FADD.FTZ R133, R133, R172 ;  /* 0x000000ac85857221 */ /* 0x000fe20000010000 */
[----:B------:R-:W5:Y:S01]  /*14fc0*/  LDSM.16.MT88.4 R24, [R140+0xac00] ;  /* 0x00ac00008c18783b */ /* 0x000f620000004200 */
[----:B------:R-:W-:Y:S02]  /*14fd0*/  FADD.FTZ R164, R131, R164 ;  /* 0x000000a483a47221 */ /* 0x000fe40000010000 */
[----:B------:R-:W-:Y:S01]  /*14fe0*/  FADD.FTZ R170, R170, R133 ;  /* 0x00000085aaaa7221 */ /* 0x000fe20000010000 */
[----:B--2---:R-:W-:Y:S01]  /*14ff0*/  HMMA.16816.F32 R72, R8, R20, R72 ;  /* 0x000000140848723c */ /* 0x004fe20000001848 */
        /* <DEDUP_REMOVED lines=8> */
[----:B------:R-:W2:Y:S01]  /*15080*/  LDSM.16.MT88.4 R12, [R140+0xcc00] ;  /* 0x00cc00008c0c783b */ /* 0x000ea20000004200 */
[----:B------:R-:W-:Y:S01]  /*15090*/  FADD.FTZ R120, R120, R127 ;  /* 0x0000007f78787221 */ /* 0x000fe20000010000 */
[----:B------:R-:W-:-:S03]  /*150a0*/  FADD.FTZ R48, R48, R157 ;  /* 0x0000009d30307221 */ /* 0x000fc60000010000 */
[----:B------:R-:W-:Y:S01]  /*150b0*/  HMMA.16816.F32 R68, R8, R22, R68 ;  /* 0x000000160844723c */ /* 0x000fe20000001844 */
[----:B------:R-:W3:Y:S01]  /*150c0*/  LDSM.16.MT88.4 R20, [R122+0xcc00] ;  /* 0x00cc00007a14783b */ /* 0x000ee20000004200 */
[----:B------:R-:W-:Y:S01]  /*150d0*/  FADD.FTZ R121, R121, R120 ;  /* 0x0000007879797221 */ /* 0x000fe20000010000 */
[----:B------:R-:W-:-:S03]  /*150e0*/  FADD.FTZ R47, R47, R48 ;  /* 0x000000302f2f7221 */ /* 0x000fc60000010000 */
[----:B------:R-:W-:Y:S01]  /*150f0*/  FADD.FTZ R44, R44, R121 ;  /* 0x000000792c2c7221 */ /* 0x000fe20000010000 */
[----:B-1----:R-:W-:Y:S01]  /*15100*/  F2FP.F16.F32.PACK_AB R8, R28, R29 ;  /* 0x0000001d1c08723e */ /* 0x002fe200000000ff */
        /* <DEDUP_REMOVED lines=19> */
[C---:B--2---:R-:W-:Y:S06]  /*15240*/  HMMA.16816.F32 R96, R8.reuse, R12, R96 ;  /* 0x0000000c0860723c */ /* 0x044fec0000001860 */
[C---:B------:R-:W-:Y:S01]  /*15250*/  HMMA.16816.F32 R92, R8.reuse, R14, R92 ;  /* 0x0000000e085c723c */ /* 0x040fe2000000185c */
[----:B------:R-:W2:Y:S05]  /*15260*/  LDSM.16.MT88.4 R12, [R122+0xec00] ;  /* 0x00ec00007a0c783b */ /* 0x000eaa0000004200 */
[C---:B------:R-:W-:Y:S06]  /*15270*/  HMMA.16816.F32 R108, R8.reuse, R26, R108 ;  /* 0x0000001a086c723c */ /* 0x040fec000000186c */
[C---:B---3--:R-:W-:Y:S06]  /*15280*/  HMMA.16816.F32 R88, R8.reuse, R20, R88 ;  /* 0x000000140858723c */ /* 0x048fec0000001858 */
        /* <DEDUP_REMOVED lines=73> */
.L_x_2585:
[----:B------:R-:W1:Y:S02]  /*15720*/  LDC R6, c[0x0][0x250] ;  /* 0x00009400ff067b82 */ /* 0x000e640000000800 */
[----:B-1----:R-:W-:-:S04]  /*15730*/  LEA R6, -R6, RZ, 0x7 ;  /* 0x000000ff06067211 */ /* 0x002fc800078e39ff */
[----:B------:R-:W-:-:S07]  /*15740*/  SHF.R.S32.HI R7, RZ, 0x1f, R6 ;  /* 0x0000001fff077819 */ /* 0x000fce0000011406 */
.L_x_2586:
        /* <DEDUP_REMOVED lines=249> */
[----:B------:R-:W-:-:S05]  /*166e0*/  FMUL.FTZ R16, R16, UR5 ;  /* 0x0000000510107c20 */ /* 0x000fca0008410000 */
[----:B------:R-:W-:Y:S01]  /*166f0*/  HMMA.16816.F32 R4, R56, R50, R4 ;  /* 0x000000323804723c */ /* 0x000fe20000001804 */
[----:B------:R-:W3:Y:S01]  /*16700*/  LDSM.16.M88.4 R48, [R123+0x8400] ;  /* 0x008400007b30783b */ /* 0x000ee20000000200 */
[----:B------:R-:W-:Y:S01]  /*16710*/  FMUL.FTZ R12, R12, UR5 ;  /* 0x000000050c0c7c20 */ /* 0x000fe20008410000 */
[----:B------:R-:W-:Y:S01]  /*16720*/  FMUL.FTZ R14, R14, UR5 ;  /* 0x000000050e0e7c20 */ /* 0x000fe20008410000 */
[----:B------:R-:W-:Y:S02]  /*16730*/  FMUL.FTZ R15, R15, UR5 ;  /* 0x000000050f0f7c20 */ /* 0x000fe40008410000 */
[----:B------:R-:W-:Y:S01]  /*16740*/  FMUL.FTZ R44, R44, UR5 ;  /* 0x000000052c2c7c20 */ /* 0x000fe20008410000 */
[----:B------:R-:W-:Y:S01]  /*16750*/  FMUL.FTZ R55, R45, UR5 ;  /* 0x000000052d377c20 */ /* 0x000fe20008410000 */
[----:B------:R-:W-:Y:S01]  /*16760*/  MUFU.TANH R163, R15 ;  /* 0x0000000f00a37308 */ /* 0x000fe20000002400 */
[----:B------:R-:W-:Y:S01]  /*16770*/  FMUL.FTZ R46, R46, UR5 ;  /* 0x000000052e2e7c20 */ /* 0x000fe20008410000 */
[----:B------:R-:W-:-:S02]  /*16780*/  FMUL.FTZ R47, R47, UR5 ;  /* 0x000000052f2f7c20 */ /* 0x000fc40008410000 */
[----:B------:R-:W-:Y:S01]  /*16790*/  FMUL.FTZ R40, R40, UR5 ;  /* 0x0000000528287c20 */ /* 0x000fe20008410000 */
[----:B------:R-:W-:Y:S01]  /*167a0*/  FMUL.FTZ R42, R42, UR5 ;  /* 0x000000052a2a7c20 */ /* 0x000fe20008410000 */
[----:B------:R-:W-:Y:S01]  /*167b0*/  FMUL.FTZ R45, R41, UR5 ;  /* 0x00000005292d7c20 */ /* 0x000fe20008410000 */
[----:B------:R-:W-:Y:S01]  /*167c0*/  FMUL.FTZ R41, R43, UR5 ;  /* 0x000000052b297c20 */ /* 0x000fe20008410000 */
[----:B------:R-:W-:Y:S01]  /*167d0*/  MUFU.TANH R165, R44 ;  /* 0x0000002c00a57308 */ /* 0x000fe20000002400 */
[----:B-1----:R-:W-:Y:S01]  /*167e0*/  HMMA.16816.F32 R36, R56, R124, R36 ;  /* 0x0000007c3824723c */ /* 0x002fe20000001824 */
[----:B------:R-:W-:-:S05]  /*167f0*/  FMUL.FTZ R8, R8, UR5 ;  /* 0x0000000508087c20 */ /* 0x000fca0008410000 */
        /* <DEDUP_REMOVED lines=15> */
[----:B------:R-:W-:Y:S02]  /*168f0*/  FMUL.FTZ R37, R37, UR5 ;  /* 0x0000000525257c20 */ /* 0x000fe40008410000 */
[C---:B------:R-:W-:Y:S01]  /*16900*/  HMMA.16816.F32 R20, R56.reuse, R48, R20 ;  /* 0x000000303814723c */ /* 0x040fe20000001814 */
        /* <DEDUP_REMOVED lines=9> */
[----:B------:R-:W-:Y:S01]  /*169a0*/  FMUL.FTZ R31, R31, UR5 ;  /* 0x000000051f1f7c20 */ /* 0x000fe20008410000 */
[----:B------:R-:W4:Y:S01]  /*169b0*/  MUFU.TANH R51, R51 ;  /* 0x0000003300337308 */ /* 0x000f220000002400 */
[----:B---3--:R-:W-:Y:S01]  /*169c0*/  FMUL.FTZ R7, R39, UR5 ;  /* 0x0000000527077c20 */ /* 0x008fe20008410000 */
[----:B------:R-:W-:Y:S01]  /*169d0*/  FMUL.FTZ R39, R33, UR5 ;  /* 0x0000000521277c20 */ /* 0x000fe20008410000 */
[----:B------:R-:W-:Y:S01]  /*169e0*/  FMUL.FTZ R26, R26, UR5 ;  /* 0x000000051a1a7c20 */ /* 0x000fe20008410000 */
[----:B------:R-:W-:Y:S01]  /*169f0*/  FMUL.FTZ R24, R24, UR5 ;  /* 0x0000000518187c20 */ /* 0x000fe20008410000 */
[----:B------:R-:W-:Y:S01]  /*16a00*/  FMUL.FTZ R25, R25, UR5 ;  /* 0x0000000519197c20 */ /* 0x000fe20008410000 */
[C---:B-1----:R-:W-:Y:S01]  /*16a10*/  HMMA.16816.F32 R64, R56.reuse, R124, R64 ;  /* 0x0000007c3840723c */ /* 0x042fe20000001840 */
[----:B------:R-:W-:Y:S01]  /*16a20*/  FMUL.FTZ R27, R27, UR5 ;  /* 0x000000051b1b7c20 */ /* 0x000fe20008410000 */
[----:B------:R-:W-:Y:S01]  /*16a30*/  MUFU.TANH R125, R12 ;  /* 0x0000000c007d7308 */ /* 0x000fe20000002400 */
[----:B------:R-:W-:Y:S01]  /*16a40*/  FMUL.FTZ R168, R168, UR5 ;  /* 0x00000005a8a87c20 */ /* 0x000fe20008410000 */
[----:B------:R-:W-:Y:S01]  /*16a50*/  FMUL.FTZ R170, R170, UR5 ;  /* 0x00000005aaaa7c20 */ /* 0x000fe20008410000 */
[----:B------:R-:W-:Y:S01]  /*16a60*/  FMUL.FTZ R171, R171, UR5 ;  /* 0x00000005abab7c20 */ /* 0x000fe20008410000 */
[C---:B------:R-:W-:Y:S01]  /*16a70*/  HMMA.16816.F32 R128, R56.reuse, R126, R128 ;  /* 0x0000007e3880723c */ /* 0x040fe20000001880 */
[----:B------:R-:W-:Y:S01]  /*16a80*/  FMUL.FTZ R20, R20, UR5 ;  /* 0x0000000514147c20 */ /* 0x000fe20008410000 */
[----:B------:R-:W-:Y:S01]  /*16a90*/  FMUL.FTZ R21, R21, UR5 ;  /* 0x0000000515157c20 */ /* 0x000fe20008410000 */
[----:B------:R-:W-:Y:S01]  /*16aa0*/  FMUL.FTZ R22, R22, UR5 ;  /* 0x0000000516167c20 */ /* 0x000fe20008410000 */
[----:B------:R-:W-:Y:S01]  /*16ab0*/  MUFU.TANH R55, R55 ;  /* 0x0000003700377308 */ /* 0x000fe20000002400 */
[----:B------:R-:W-:Y:S01]  /*16ac0*/  FMUL.FTZ R23, R23, UR5 ;  /* 0x0000000517177c20 */ /* 0x000fe20008410000 */
[----:B--2---:R-:W-:Y:S01]  /*16ad0*/  HMMA.16816.F32 R60, R56, R136, R60 ;  /* 0x00000088383c723c */ /* 0x004fe2000000183c */
[----:B------:R-:W-:Y:S01]  /*16ae0*/  FMUL.FTZ R127, R19, UR5 ;  /* 0x00000005137f7c20 */ /* 0x000fe20008410000 */
[----:B------:R-:W-:-:S04]  /*16af0*/  FMUL.FTZ R19, R13, UR5 ;  /* 0x000000050d137c20 */ /* 0x000fc80008410000 */
[----:B------:R-:W-:Y:S01]  /*16b00*/  HMMA.16816.F32 R132, R56, R138, R132 ;  /* 0x0000008a3884723c */ /* 0x000fe20000001884 */
[----:B------:R1:W-:Y:S05]  /*16b10*/  MUFU.TANH R57, R5 ;  /* 0x0000000500397308 */ /* 0x0003ea0000002400 */
[----:B------:R-:W-:Y:S01]  /*16b20*/  FMUL.FTZ R66, R66, UR5 ;  /* 0x0000000542427c20 */ /* 0x000fe20008410000 */
[----:B------:R-:W-:Y:S02]  /*16b30*/  FMUL.FTZ R67, R67, UR5 ;  /* 0x0000000543437c20 */ /* 0x000fe40008410000 */
[----:B------:R-:W2:Y:S03]  /*16b40*/  MUFU.TANH R127, R127 ;  /* 0x0000007f007f7308 */ /* 0x000ea60000002400 */
[----:B------:R-:W-:Y:S01]  /*16b50*/  FMUL.FTZ R128, R128, UR5 ;  /* 0x0000000580807c20 */ /* 0x000fe20008410000 */
[----:B------:R-:W-:Y:S01]  /*16b60*/  FMUL.FTZ R129, R129, UR5 ;  /* 0x0000000581817c20 */ /* 0x000fe20008410000 */
[----:B------:R-:W-:-:S03]  /*16b70*/  FMUL.FTZ R131, R131, UR5 ;  /* 0x0000000583837c20 */ /* 0x000fc60008410000 */
[----:B------:R3:W-:Y:S01]  /*16b80*/  MUFU.TANH R139, R6 ;  /* 0x00000006008b7308 */ /* 0x0007e20000002400 */
[----:B-1----:R-:W-:Y:S02]  /*16b90*/  IMAD.SHL.U32 R5, R167, 0x80, RZ ;  /* 0x00000080a7057824 */ /* 0x002fe400078e00ff */
[----:B------:R-:W-:Y:S01]  /*16ba0*/  FMUL.FTZ R61, R61, UR5 ;  /* 0x000000053d3d7c20 */ /* 0x000fe20008410000 */
[----:B------:R-:W-:Y:S02]  /*16bb0*/  FMUL.FTZ R62, R62, UR5 ;  /* 0x000000053e3e7c20 */ /* 0x000fe40008410000 */
[C---:B------:R-:W-:Y:S01]  /*16bc0*/  LOP3.LUT R4, R5.reuse, R156, RZ, 0xfc, !PT ;  /* 0x0000009c05047212 */ /* 0x040fe200078efcff */
[----:B------:R-:W-:Y:S01]  /*16bd0*/  FMUL.FTZ R132, R132, UR5 ;  /* 0x0000000584847c20 */ /* 0x000fe20008410000 */
[----:B------:R1:W5:Y:S01]  /*16be0*/  MUFU.TANH R59, R14 ;  /* 0x0000000e003b7308 */ /* 0x0003620000002400 */
[C-C-:B------:R-:W-:Y:S01]  /*16bf0*/  LOP3.LUT R16, R5.reuse, 0x20, R156.reuse, 0xfe, !PT ;  /* 0x0000002005107812 */ /* 0x140fe200078efe9c */
[----:B------:R-:W-:Y:S01]  /*16c00*/  FMUL.FTZ R134, R134, UR5 ;  /* 0x0000000586867c20 */ /* 0x000fe20008410000 */
[C---:B------:R-:W-:Y:S01]  /*16c10*/  VIADD R12, R4.reuse, 0x9 ;  /* 0x00000009040c7836 */ /* 0x040fe20000000000 */
[--C-:B------:R-:W-:Y:S01]  /*16c20*/  LOP3.LUT R18, R5, 0x28, R156.reuse, 0xfe, !PT ;  /* 0x0000002805127812 */ /* 0x100fe200078efe9c */
[C---:B------:R-:W-:Y:S01]  /*16c30*/  VIADD R124, R4.reuse, 0x19 ;  /* 0x00000019047c7836 */ /* 0x040fe20000000000 */
[----:B------:R-:W-:Y:S01]  /*16c40*/  I2FP.F32.S32 R138, R16 ;  /* 0x00000010008a7245 */ /* 0x000fe20000201400 */
[----:B------:R-:W-:Y:S01]  /*16c50*/  FMUL.FTZ R133, R133, UR5 ;  /* 0x0000000585857c20 */ /* 0x000fe20008410000 */
[----:B------:R4:W-:Y:S01]  /*16c60*/  MUFU.TANH R13, R8 ;  /* 0x00000008000d7308 */ /* 0x0009e20000002400 */
[----:B---3--:R-:W-:Y:S01]  /*16c70*/  VIADD R6, R4, 0x1 ;  /* 0x0000000104067836 */ /* 0x008fe20000000000 */
[----:B------:R-:W-:Y:S01]  /*16c80*/  ISETP.GE.AND P1, PT, R12, R54, PT ;  /* 0x000000360c00720c */ /* 0x000fe20003f26270 */
[----:B------:R-:W-:Y:S01]  /*16c90*/  FMUL.FTZ R135, R135, UR5 ;  /* 0x0000000587877c20 */ /* 0x000fe20008410000 */
[----:B------:R-:W-:-:S02]  /*16ca0*/  LOP3.LUT R136, R5, 0x60, R156, 0xfe, !PT ;  /* 0x0000006005887812 */ /* 0x000fc400078efe9c */
[-C--:B------:R-:W-:Y:S02]  /*16cb0*/  ISETP.GE.AND P0, PT, R6, R54.reuse, PT ;  /* 0x000000360600720c */ /* 0x080fe40003f06270 */
[----:B------:R-:W-:Y:S01]  /*16cc0*/  MUFU.TANH R19, R19 ;  /* 0x0000001300137308 */ /* 0x000fe20000002400 */
[----:B-1----:R-:W-:Y:S02]  /*16cd0*/  LOP3.LUT R14, R5, 0x8, R156, 0xfe, !PT ;  /* 0x00000008050e7812 */ /* 0x002fe400078efe9c */
[-C--:B------:R-:W-:Y:S02]  /*16ce0*/  ISETP.GE.AND P4, PT, R4, R53.reuse, PT ;  /* 0x000000350400720c */ /* 0x080fe40003f86270 */
[C---:B------:R-:W-:Y:S02]  /*16cf0*/  ISETP.GE.AND P2, PT, R14.reuse, R54, PT ;  /* 0x000000360e00720c */ /* 0x040fe40003f46270 */
[----:B------:R-:W-:Y:S01]  /*16d00*/  ISETP.GE.AND P3, PT, R14, R53, PT ;  /* 0x000000350e00720c */ /* 0x000fe20003f66270 */
[----:B------:R-:W1:Y:S01]  /*16d10*/  MUFU.TANH R161, R46 ;  /* 0x0000002e00a17308 */ /* 0x000e620000002400 */
[----:B----4-:R-:W-:-:S02]  /*16d20*/  I2FP.F32.S32 R8, R6 ;  /* 0x0000000600087245 */ /* 0x010fc40000201400 */
[----:B------:R-:W-:-:S03]  /*16d30*/  I2FP.F32.S32 R14, R14 ;  /* 0x0000000e000e7245 */ /* 0x000fc60000201400 */
[CC--:B------:R-:W-:Y:S01]  /*16d40*/  FFMA.FTZ R33, R0.reuse, R8.reuse, R51 ;  /* 0x0000000800217223 */ /* 0x0c0fe20000010033 */
[C---:B--2---:R-:W-:Y:S01]  /*16d50*/  FFMA.FTZ R8, R0.reuse, R8, R127 ;  /* 0x0000000800087223 */ /* 0x044fe2000001007f */
[CC--:B------:R-:W-:Y:S01]  /*16d60*/  FFMA.FTZ R15, R0.reuse, R14.reuse, R125 ;  /* 0x0000000e000f7223 */ /* 0x0c0fe2000001007d */
[C---:B-----5:R-:W-:Y:S01]  /*16d70*/  FFMA.FTZ R14, R0.reuse, R14, R59 ;  /* 0x0000000e000e7223 */ /* 0x060fe2000001003b */
[----:B------:R-:W-:Y:S01]  /*16d80*/  FFMA.FTZ R125, R0, R138, R165 ;  /* 0x0000008a007d7223 */ /* 0x000fe200000100a5 */
[----:B------:R-:W-:Y:S01]  /*16d90*/  FSEL R33, R33, -INF , !P0 ;  /* 0xff80000021217808 */ /* 0x000fe20004000000 */
[----:B------:R-:W2:Y:S01]  /*16da0*/  MUFU.TANH R47, R47 ;  /* 0x0000002f002f7308 */ /* 0x000ea20000002400 */
[-C--:B------:R-:W-:Y:S02]  /*16db0*/  ISETP.GE.AND P0, PT, R6, R53.reuse, PT ;  /* 0x000000350600720c */ /* 0x080fe40003f06270 */
[----:B------:R-:W-:Y:S02]  /*16dc0*/  I2FP.F32.S32 R6, R12 ;  /* 0x0000000c00067245 */ /* 0x000fe40000201400 */
[----:B------:R-:W-:Y:S01]  /*16dd0*/  FSEL R8, R8, -INF , !P0 ;  /* 0xff80000008087808 */ /* 0x000fe20004000000 */
[----:B-1----:R-:W-:Y:S01]  /*16de0*/  FFMA.FTZ R138, R0, R138, R161 ;  /* 0x0000008a008a7223 */ /* 0x002fe200000100a1 */
[----:B------:R-:W-:Y:S01]  /*16df0*/  ISETP.GE.AND P0, PT, R12, R53, PT ;  /* 0x000000350c00720c */ /* 0x000fe20003f06270 */
[CC--:B------:R-:W-:Y:S01]  /*16e00*/  FFMA.FTZ R19, R0.reuse, R6.reuse, R19 ;  /* 0x0000000600137223 */ /* 0x0c0fe20000010013 */
[----:B------:R-:W-:Y:S01]  /*16e10*/  LOP3.LUT R12, R5, 0x18, R156, 0xfe, !PT ;  /* 0x00000018050c7812 */ /* 0x000fe200078efe9c */
[----:B------:R-:W-:Y:S01]  /*16e20*/  FFMA.FTZ R163, R0, R6, R163 ;  /* 0x0000000600a37223 */ /* 0x000fe200000100a3 */
[----:B------:R-:W-:Y:S01]  /*16e30*/  FSEL R15, R15, -INF , !P2 ;  /* 0xff8000000f0f7808 */ /* 0x000fe20005000000 */
[----:B------:R-:W1:Y:S01]  /*16e40*/  MUFU.TANH R157, R40 ;  /* 0x00000028009d7308 */ /* 0x000e620000002400 */
[----:B------:R-:W-:-:S02]  /*16e50*/  I2FP.F32.S32 R6, R12 ;  /* 0x0000000c00067245 */ /* 0x000fc40000201400 */
[----:B------:R-:W-:Y:S02]  /*16e60*/  FSEL R14, R14, -INF , !P3 ;  /* 0xff8000000e0e7808 */ /* 0x000fe40005800000 */
[----:B------:R-:W-:Y:S01]  /*16e70*/  ISETP.GE.AND P3, PT, R12, R54, PT ;  /* 0x000000360c00720c */ /* 0x000fe20003f66270 */
[-C--:B------:R-:W-:Y:S01]  /*16e80*/  FFMA.FTZ R139, R0, R6.reuse, R139 ;  /* 0x00000006008b7223 */ /* 0x080fe2000001008b */
[----:B------:R-:W-:Y:S01]  /*16e90*/  ISETP.GE.AND P2, PT, R12, R53, PT ;  /* 0x000000350c00720c */ /* 0x000fe20003f46270 */
[----:B------:R-:W-:Y:S01]  /*16ea0*/  FFMA.FTZ R59, R0, R6, R177 ;  /* 0x00000006003b7223 */ /* 0x000fe200000100b1 */
[----:B------:R-:W-:Y:S01]  /*16eb0*/  FSEL R19, R19, -INF , !P1 ;  /* 0xff80000013137808 */ /* 0x000fe20004800000 */
[----:B------:R-:W-:Y:S01]  /*16ec0*/  VIADD R6, R4, 0x21 ;  /* 0x0000002104067836 */ /* 0x000fe20000000000 */
[----:B------:R-:W-:Y:S01]  /*16ed0*/  FSEL R12, R163, -INF , !P0 ;  /* 0xff800000a30c7808 */ /* 0x000fe20004000000 */
[----:B------:R-:W3:Y:S01]  /*16ee0*/  MUFU.TANH R181, R42 ;  /* 0x0000002a00b57308 */ /* 0x000ee20000002400 */
[----:B------:R-:W-:-:S02]  /*16ef0*/  ISETP.GE.AND P0, PT, R124, R54, PT ;  /* 0x000000367c00720c */ /* 0x000fc40003f06270 */
[----:B------:R-:W-:Y:S02]  /*16f00*/  ISETP.GE.AND P1, PT, R124, R53, PT ;  /* 0x000000357c00720c */ /* 0x000fe40003f26270 */
[----:B------:R-:W-:Y:S02]  /*16f10*/  I2FP.F32.S32 R124, R124 ;  /* 0x0000007c007c7245 */ /* 0x000fe40000201400 */
[----:B------:R-:W-:Y:S01]  /*16f20*/  FSEL R212, R139, -INF , !P2 ;  /* 0xff8000008bd47808 */ /* 0x000fe20005000000 */
[----:B------:R-:W4:Y:S01]  /*16f30*/  MUFU.TANH R45, R45 ;  /* 0x0000002d002d7308 */ /* 0x000f220000002400 */
[----:B------:R-:W-:Y:S01]  /*16f40*/  ISETP.GE.AND P2, PT, R16, R54, PT ;  /* 0x000000361000720c */ /* 0x000fe20003f46270 */
[CC--:B------:R-:W-:Y:S01]  /*16f50*/  FFMA.FTZ R57, R0.reuse, R124.reuse, R57 ;  /* 0x0000007c00397223 */ /* 0x0c0fe20000010039 */
[----:B------:R-:W-:Y:S01]  /*16f60*/  FFMA.FTZ R124, R0, R124, R175 ;  /* 0x0000007c007c7223 */ /* 0x000fe200000100af */
[----:B------:R-:W-:Y:S02]  /*16f70*/  FSEL R59, R59, -INF , !P3 ;  /* 0xff8000003b3b7808 */ /* 0x000fe40005800000 */
[----:B------:R-:W-:-:S02]  /*16f80*/  FSEL R125, R125, -INF , !P2 ;  /* 0xff8000007d7d7808 */ /* 0x000fc40005000000 */
        /* <DEDUP_REMOVED lines=9> */
[----:B--2---:R-:W-:Y:S01]  /*17020*/  FFMA.FTZ R210, R0, R6, R47 ;  /* 0x0000000600d27223 */ /* 0x004fe2000001002f */
[----:B------:R-:W-:Y:S01]  /*17030*/  VIADD R6, R4, 0x29 ;  /* 0x0000002904067836 */ /* 0x000fe20000000000 */
[----:B------:R-:W-:-:S02]  /*17040*/  FSEL R138, R138, -INF , !P0 ;  /* 0xff8000008a8a7808 */ /* 0x000fc40004000000 */
[----:B------:R-:W-:Y:S01]  /*17050*/  FSEL R211, R55, -INF , !P1 ;  /* 0xff80000037d37808 */ /* 0x000fe20004800000 */
[----:B------:R-:W2:Y:S01]  /*17060*/  MUFU.TANH R41, R41 ;  /* 0x0000002900297308 */ /* 0x000ea20000002400 */
[C---:B------:R-:W-:Y:S02]  /*17070*/  ISETP.GE.AND P0, PT, R18.reuse, R54, PT ;  /* 0x000000361200720c */ /* 0x040fe40003f06270 */
[----:B------:R-:W-:Y:S02]  /*17080*/  ISETP.GE.AND P1, PT, R18, R53, PT ;  /* 0x000000351200720c */ /* 0x000fe40003f26270 */
[----:B------:R-:W-:Y:S02]  /*17090*/  I2FP.F32.S32 R18, R18 ;  /* 0x0000001200127245 */ /* 0x000fe40000201400 */
[----:B------:R-:W-:Y:S01]  /*170a0*/  LOP3.LUT R16, R5, 0x30, R156, 0xfe, !PT ;  /* 0x0000003005107812 */ /* 0x000fe200078efe9c */
[----:B------:R-:W5:Y:S01]  /*170b0*/  MUFU.TANH R37, R37 ;  /* 0x0000002500257308 */ /* 0x000f620000002400 */
[----:B------:R-:W-:Y:S01]  /*170c0*/  FSEL R210, R210, -INF , !P2 ;  /* 0xff800000d2d27808 */ /* 0x000fe20005000000 */
[CC--:B-1----:R-:W-:Y:S01]  /*170d0*/  FFMA.FTZ R157, R0.reuse, R18.reuse, R157 ;  /* 0x00000012009d7223 */ /* 0x0c2fe2000001009d */
[----:B---3--:R-:W-:Y:S01]  /*170e0*/  FFMA.FTZ R181, R0, R18, R181 ;  /* 0x0000001200b57223 */ /* 0x008fe200000100b5 */
[----:B------:R-:W-:-:S02]  /*170f0*/  I2FP.F32.S32 R18, R6 ;  /* 0x0000000600127245 */ /* 0x000fc40000201400 */
[----:B------:R-:W-:Y:S02]  /*17100*/  ISETP.GE.AND P2, PT, R16, R54, PT ;  /* 0x000000361000720c */ /* 0x000fe40003f46270 */
[----:B------:R-:W-:Y:S01]  /*17110*/  FSEL R209, R157, -INF , !P0 ;  /* 0xff8000009dd17808 */ /* 0x000fe20004000000 */
[----:B----4-:R-:W-:Y:S01]  /*17120*/  FFMA.FTZ R45, R0, R18, R45 ;  /* 0x00000012002d7223 */ /* 0x010fe2000001002d */
[----:B------:R-:W1:Y:S01]  /*17130*/  MUFU.TANH R7, R7 ;  /* 0x0000000700077308 */ /* 0x000e620000002400 */
[----:B------:R-:W-:Y:S01]  /*17140*/  ISETP.GE.AND P0, PT, R6, R54, PT ;  /* 0x000000360600720c */ /* 0x000fe20003f06270 */
[----:B--2---:R-:W-:Y:S01]  /*17150*/  FFMA.FTZ R198, R0, R18, R41 ;  /* 0x0000001200c67223 */ /* 0x004fe20000010029 */
[----:B------:R-:W-:Y:S02]  /*17160*/  FSEL R202, R181, -INF , !P1 ;  /* 0xff800000b5ca7808 */ /* 0x000fe40004800000 */
[----:B------:R-:W-:Y:S02]  /*17170*/  ISETP.GE.AND P1, PT, R16, R53, PT ;  /* 0x000000351000720c */ /* 0x000fe40003f26270 */
[----:B------:R-:W-:Y:S01]  /*17180*/  FSEL R203, R45, -INF , !P0 ;  /* 0xff8000002dcb7808 */ /* 0x000fe20004000000 */
[----:B------:R-:W-:Y:S01]  /*17190*/  MUFU.TANH R39, R39 ;  /* 0x0000002700277308 */ /* 0x000fe20000002400 */
[----:B------:R-:W-:-:S02]  /*171a0*/  I2FP.F32.S32 R16, R16 ;  /* 0x0000001000107245 */ /* 0x000fc40000201400 */
[----:B------:R-:W-:Y:S01]  /*171b0*/  ISETP.GE.AND P0, PT, R6, R53, PT ;  /* 0x000000350600720c */ /* 0x000fe20003f06270 */
[----:B------:R-:W-:Y:S01]  /*171c0*/  VIADD R6, R4, 0x31 ;  /* 0x0000003104067836 */ /* 0x000fe20000000000 */
[----:B------:R-:W-:Y:S01]  /*171d0*/  LOP3.LUT R18, R5, 0x38, R156, 0xfe, !PT ;  /* 0x0000003805127812 */ /* 0x000fe200078efe9c */
[CC--:B------:R-:W-:Y:S01]  /*171e0*/  FFMA.FTZ R137, R0.reuse, R16.reuse, R137 ;  /* 0x0000001000897223 */ /* 0x0c0fe20000010089 */
[----:B------:R-:W-:Y:S01]  /*171f0*/  FFMA.FTZ R179, R0, R16, R179 ;  /* 0x0000001000b37223 */ /* 0x000fe200000100b3 */
[----:B------:R-:W2:Y:S01]  /*17200*/  MUFU.TANH R51, R34 ;  /* 0x0000002200337308 */ /* 0x000ea20000002400 */
[----:B------:R-:W-:Y:S02]  /*17210*/  I2FP.F32.S32 R16, R6 ;  /* 0x0000000600107245 */ /* 0x000fe40000201400 */
[----:B------:R-:W-:Y:S02]  /*17220*/  FSEL R198, R198, -INF , !P0 ;  /* 0xff800000c6c67808 */ /* 0x000fe40004000000 */
[----:B------:R-:W-:Y:S01]  /*17230*/  ISETP.GE.AND P0, PT, R6, R54, PT ;  /* 0x000000360600720c */ /* 0x000fe20003f06270 */
[CC--:B-----5:R-:W-:Y:S01]  /*17240*/  FFMA.FTZ R197, R0.reuse, R16.reuse, R37 ;  /* 0x0000001000c57223 */ /* 0x0e0fe20000010025 */
[----:B-1----:R-:W-:Y:S01]  /*17250*/  FFMA.FTZ R200, R0, R16, R7 ;  /* 0x0000001000c87223 */ /* 0x002fe20000010007 */
[----:B------:R-:W-:Y:S01]  /*17260*/  VIADD R16, R4, 0x39 ;  /* 0x0000003904107836 */ /* 0x000fe20000000000 */
[----:B------:R-:W-:Y:S01]  /*17270*/  FSEL R199, R137, -INF , !P2 ;  /* 0xff80000089c77808 */ /* 0x000fe20005000000 */
[----:B------:R-:W1:Y:S01]  /*17280*/  MUFU.TANH R43, R32 ;  /* 0x00000020002b7308 */ /* 0x000e620000002400 */
[----:B------:R-:W-:-:S02]  /*17290*/  FSEL R197, R197, -INF , !P0 ;  /* 0xff800000c5c57808 */ /* 0x000fc40004000000 */
[C---:B------:R-:W-:Y:S02]  /*172a0*/  ISETP.GE.AND P3, PT, R18.reuse, R54, PT ;  /* 0x000000361200720c */ /* 0x040fe40003f66270 */
[-C--:B------:R-:W-:Y:S02]  /*172b0*/  ISETP.GE.AND P2, PT, R18, R53.reuse, PT ;  /* 0x000000351200720c */ /* 0x080fe40003f46270 */
[-C--:B------:R-:W-:Y:S01]  /*172c0*/  ISETP.GE.AND P0, PT, R6, R53.reuse, PT ;  /* 0x000000350600720c */ /* 0x080fe20003f06270 */
[----:B------:R-:W-:Y:S01]  /*172d0*/  MUFU.TANH R127, R28 ;  /* 0x0000001c007f7308 */ /* 0x000fe20000002400 */
[----:B------:R-:W-:Y:S02]  /*172e0*/  I2FP.F32.S32 R18, R18 ;  /* 0x0000001200127245 */ /* 0x000fe40000201400 */
[----:B------:R-:W-:Y:S02]  /*172f0*/  I2FP.F32.S32 R6, R16 ;  /* 0x0000001000067245 */ /* 0x000fe40000201400 */
[----:B------:R-:W-:Y:S01]  /*17300*/  FSEL R206, R179, -INF , !P1 ;  /* 0xff800000b3ce7808 */ /* 0x000fe20004800000 */
[----:B--2---:R-:W-:Y:S01]  /*17310*/  FFMA.FTZ R51, R0, R18, R51 ;  /* 0x0000001200337223 */ /* 0x004fe20000010033 */
[----:B------:R-:W-:Y:S01]  /*17320*/  FSEL R200, R200, -INF , !P0 ;  /* 0xff800000c8c87808 */ /* 0x000fe20004000000 */
[----:B------:R-:W2:Y:S01]  /*17330*/  MUFU.TANH R35, R35 ;  /* 0x0000002300237308 */ /* 0x000ea20000002400 */
[----:B------:R-:W-:Y:S01]  /*17340*/  FFMA.FTZ R201, R0, R6, R39 ;  /* 0x0000000600c97223 */ /* 0x000fe20000010027 */
[----:B------:R-:W-:Y:S01]  /*17350*/  ISETP.GE.AND P0, PT, R16, R54, PT ;  /* 0x000000361000720c */ /* 0x000fe20003f06270 */
[----:B-1----:R-:W-:Y:S01]  /*17360*/  FFMA.FTZ R43, R0, R18, R43 ;  /* 0x00000012002b7223 */ /* 0x002fe2000001002b */
[----:B------:R-:W-:-:S02]  /*17370*/  ISETP.GE.AND P1, PT, R16, R53, PT ;  /* 0x000000351000720c */ /* 0x000fc40003f26270 */
[--C-:B------:R-:W-:Y:S02]  /*17380*/  LOP3.LUT R16, R5, 0x40, R156.reuse, 0xfe, !PT ;  /* 0x0000004005107812 */ /* 0x100fe400078efe9c */
[----:B------:R-:W1:Y:S01]  /*17390*/  MUFU.TANH R163, R30 ;  /* 0x0000001e00a37308 */ /* 0x000e620000002400 */
[----:B------:R-:W-:Y:S02]  /*173a0*/  FSEL R204, R51, -INF , !P2 ;  /* 0xff80000033cc7808 */ /* 0x000fe40005000000 */
[----:B------:R-:W-:Y:S02]  /*173b0*/  FSEL R201, R201, -INF , !P0 ;  /* 0xff800000c9c97808 */ /* 0x000fe40004000000 */
[C---:B------:R-:W-:Y:S02]  /*173c0*/  ISETP.GE.AND P2, PT, R16.reuse, R54, PT ;  /* 0x000000361000720c */ /* 0x040fe40003f46270 */
[----:B------:R-:W-:Y:S01]  /*173d0*/  ISETP.GE.AND P0, PT, R16, R53, PT ;  /* 0x000000351000720c */ /* 0x000fe20003f06270 */
[----:B------:R-:W3:Y:S01]  /*173e0*/  MUFU.TANH R29, R29 ;  /* 0x0000001d001d7308 */ /* 0x000ee20000002400 */
[----:B------:R-:W-:Y:S01]  /*173f0*/  I2FP.F32.S32 R16, R16 ;  /* 0x0000001000107245 */ /* 0x000fe20000201400 */
[----:B--2---:R-:W-:Y:S01]  /*17400*/  FFMA.FTZ R196, R0, R6, R35 ;  /* 0x0000000600c47223 */ /* 0x004fe20000010023 */
[----:B------:R-:W-:Y:S01]  /*17410*/  VIADD R6, R4, 0x41 ;  /* 0x0000004104067836 */ /* 0x000fe20000000000 */
[----:B------:R-:W-:-:S02]  /*17420*/  LOP3.LUT R18, R5, 0x48, R156, 0xfe, !PT ;  /* 0x0000004805127812 */ /* 0x000fc400078efe9c */
[CC--:B------:R-:W-:Y:S01]  /*17430*/  FFMA.FTZ R127, R0.reuse, R16.reuse, R127 ;  /* 0x00000010007f7223 */ /* 0x0c0fe2000001007f */
[----:B------:R-:W-:Y:S01]  /*17440*/  FSEL R205, R43, -INF , !P3 ;  /* 0xff8000002bcd7808 */ /* 0x000fe20005800000 */
[----:B------:R-:W2:Y:S01]  /*17450*/  MUFU.TANH R47, R26 ;  /* 0x0000001a002f7308 */ /* 0x000ea20000002400 */
[----:B-1----:R-:W-:Y:S01]  /*17460*/  FFMA.FTZ R163, R0, R16, R163 ;  /* 0x0000001000a37223 */ /* 0x002fe200000100a3 */
[----:B------:R-:W-:Y:S01]  /*17470*/  ISETP.GE.AND P3, PT, R18, R54, PT ;  /* 0x000000361200720c */ /* 0x000fe20003f66270 */
[----:B------:R-:W-:Y:S01]  /*17480*/  FMUL.FTZ R43, R60, UR5 ;  /* 0x000000053c2b7c20 */ /* 0x000fe20008410000 */
[----:B------:R-:W-:Y:S02]  /*17490*/  FSEL R189, R127, -INF , !P2 ;  /* 0xff8000007fbd7808 */ /* 0x000fe40005000000 */
[----:B------:R-:W-:Y:S02]  /*174a0*/  ISETP.GE.AND P2, PT, R18, R53, PT ;  /* 0x000000351200720c */ /* 0x000fe40003f46270 */
[----:B------:R-:W1:Y:S01]  /*174b0*/  MUFU.TANH R31, R31 ;  /* 0x0000001f001f7308 */ /* 0x000e620000002400 */
[----:B------:R-:W-:-:S02]  /*174c0*/  I2FP.F32.S32 R16, R6 ;  /* 0x0000000600107245 */ /* 0x000fc40000201400 */
[----:B------:R-:W-:Y:S02]  /*174d0*/  FSEL R196, R196, -INF , !P1 ;  /* 0xff800000c4c47808 */ /* 0x000fe40004800000 */
[----:B------:R-:W-:Y:S01]  /*174e0*/  FSEL R188, R163, -INF , !P0 ;  /* 0xff800000a3bc7808 */ /* 0x000fe20004000000 */
[----:B---3--:R-:W-:Y:S01]  /*174f0*/  FFMA.FTZ R187, R0, R16, R29 ;  /* 0x0000001000bb7223 */ /* 0x008fe2000001001d */
[----:B------:R-:W-:Y:S01]  /*17500*/  I2FP.F32.S32 R18, R18 ;  /* 0x0000001200127245 */ /* 0x000fe20000201400 */
[----:B------:R-:W3:Y:S01]  /*17510*/  MUFU.TANH R57, R24 ;  /* 0x0000001800397308 */ /* 0x000ee20000002400 */
[C---:B------:R-:W-:Y:S02]  /*17520*/  ISETP.GE.AND P1, PT, R6.reuse, R54, PT ;  /* 0x000000360600720c */ /* 0x040fe40003f26270 */
[----:B------:R-:W-:Y:S01]  /*17530*/  ISETP.GE.AND P0, PT, R6, R53, PT ;  /* 0x000000350600720c */ /* 0x000fe20003f06270 */
[----:B------:R-:W-:Y:S02]  /*17540*/  VIADD R6, R4, 0x49 ;  /* 0x0000004904067836 */ /* 0x000fe40000000000 */
[C---:B--2---:R-:W-:Y:S01]  /*17550*/  FFMA.FTZ R47, R0.reuse, R18, R47 ;  /* 0x00000012002f7223 */ /* 0x044fe2000001002f */
[----:B------:R-:W-:Y:S01]  /*17560*/  FSEL R187, R187, -INF , !P1 ;  /* 0xff800000bbbb7808 */ /* 0x000fe20004800000 */
[----:B------:R-:W2:Y:S01]  /*17570*/  MUFU.TANH R25, R25 ;  /* 0x0000001900197308 */ /* 0x000ea20000002400 */
[----:B-1----:R-:W-:Y:S01]  /*17580*/  FFMA.FTZ R31, R0, R16, R31 ;  /* 0x00000010001f7223 */ /* 0x002fe2000001001f */
[----:B------:R-:W-:-:S02]  /*17590*/  I2FP.F32.S32 R16, R6 ;  /* 0x0000000600107245 */ /* 0x000fc40000201400 */
[----:B------:R-:W-:Y:S02]  /*175a0*/  FSEL R182, R47, -INF , !P2 ;  /* 0xff8000002fb67808 */ /* 0x000fe40005000000 */
[----:B------:R-:W-:Y:S02]  /*175b0*/  FSEL R184, R31, -INF , !P0 ;  /* 0xff8000001fb87808 */ /* 0x000fe40004000000 */
[----:B------:R-:W1:Y:S01]  /*175c0*/  MUFU.TANH R27, R27 ;  /* 0x0000001b001b7308 */ /* 0x000e620000002400 */
[----:B---3--:R-:W-:Y:S01]  /*175d0*/  FFMA.FTZ R57, R0, R18, R57 ;  /* 0x0000001200397223 */ /* 0x008fe20000010039 */
[----:B------:R-:W-:Y:S02]  /*175e0*/  LOP3.LUT R18, R5, 0x50, R156, 0xfe, !PT ;  /* 0x0000005005127812 */ /* 0x000fe400078efe9c */
[-C--:B------:R-:W-:Y:S02]  /*175f0*/  ISETP.GE.AND P0, PT, R6, R54.reuse, PT ;  /* 0x000000360600720c */ /* 0x080fe40003f06270 */
[----:B------:R-:W-:-:S02]  /*17600*/  ISETP.GE.AND P1, PT, R18, R54, PT ;  /* 0x000000361200720c */ /* 0x000fc40003f26270 */
[----:B------:R-:W3:Y:S01]  /*17610*/  MUFU.TANH R41, R20 ;  /* 0x0000001400297308 */ /* 0x000ee20000002400 */
[-C--:B------:R-:W-:Y:S01]  /*17620*/  ISETP.GE.AND P2, PT, R18, R53.reuse, PT ;  /* 0x000000351200720c */ /* 0x080fe20003f46270 */
[C---:B--2---:R-:W-:Y:S01]  /*17630*/  FFMA.FTZ R25, R0.reuse, R16, R25 ;  /* 0x0000001000197223 */ /* 0x044fe20000010019 */
[----:B------:R-:W-:Y:S02]  /*17640*/  I2FP.F32.S32 R18, R18 ;  /* 0x0000001200127245 */ /* 0x000fe40000201400 */
[----:B------:R-:W-:Y:S02]  /*17650*/  FSEL R191, R57, -INF , !P3 ;  /* 0xff80000039bf7808 */ /* 0x000fe40005800000 */
[----:B------:R-:W-:Y:S01]  /*17660*/  FSEL R193, R25, -INF , !P0 ;  /* 0xff80000019c17808 */ /* 0x000fe20004000000 */
[----:B------:R-:W-:Y:S01]  /*17670*/  MUFU.TANH R21, R21 ;  /* 0x0000001500157308 */ /* 0x000fe20000002400 */
[----:B-1----:R-:W-:Y:S01]  /*17680*/  FFMA.FTZ R186, R0, R16, R27 ;  /* 0x0000001000ba7223 */ /* 0x002fe2000001001b */
[----:B------:R-:W-:Y:S01]  /*17690*/  ISETP.GE.AND P0, PT, R6, R53, PT ;  /* 0x000000350600720c */ /* 0x000fe20003f06270 */
[----:B------:R-:W-:Y:S01]  /*176a0*/  VIADD R16, R4, 0x51 ;  /* 0x0000005104107836 */ /* 0x000fe20000000000 */
[----:B------:R-:W-:Y:S01]  /*176b0*/  LOP3.LUT R6, R5, 0x58, R156, 0xfe, !PT ;  /* 0x0000005805067812 */ /* 0x000fe200078efe9c */
[----:B------:R-:W-:Y:S01]  /*176c0*/  FMUL.FTZ R25, R63, UR5 ;  /* 0x000000053f197c20 */ /* 0x000fe20008410000 */
[----:B------:R-:W-:-:S02]  /*176d0*/  FSEL R186, R186, -INF , !P0 ;  /* 0xff800000baba7808 */ /* 0x000fc40004000000 */
[----:B------:R-:W1:Y:S01]  /*176e0*/  MUFU.TANH R37, R22 ;  /* 0x0000001600257308 */ /* 0x000e620000002400 */
[----:B---3--:R-:W-:Y:S01]  /*176f0*/  FFMA.FTZ R41, R0, R18, R41 ;  /* 0x0000001200297223 */ /* 0x008fe20000010029 */
[-C--:B------:R-:W-:Y:S01]  /*17700*/  ISETP.GE.AND P0, PT, R16, R54.reuse, PT ;  /* 0x000000361000720c */ /* 0x080fe20003f06270 */
[----:B------:R-:W-:Y:S01]  /*17710*/  FMUL.FTZ R20, R9, UR5 ;  /* 0x0000000509147c20 */ /* 0x000fe20008410000 */
[----:B------:R-:W-:Y:S02]  /*17720*/  ISETP.GE.AND P3, PT, R136, R54, PT ;  /* 0x000000368800720c */ /* 0x000fe40003f66270 */
[----:B------:R-:W-:Y:S02]  /*17730*/  FSEL R179, R41, -INF , !P1 ;  /* 0xff80000029b37808 */ /* 0x000fe40004800000 */
[----:B------:R-:W-:Y:S01]  /*17740*/  MUFU.TANH R39, R168 ;  /* 0x000000a800277308 */ /* 0x000fe20000002400 */
[----:B------:R-:W-:Y:S02]  /*17750*/  ISETP.GE.AND P1, PT, R16, R53, PT ;  /* 0x000000351000720c */ /* 0x000fe40003f26270 */
[----:B------:R-:W-:-:S02]  /*17760*/  I2FP.F32.S32 R16, R16 ;  /* 0x0000001000107245 */ /* 0x000fc40000201400 */
[----:B------:R-:W-:-:S03]  /*17770*/  LOP3.LUT R9, R5, 0x10, R156, 0xfe, !PT ;  /* 0x0000001005097812 */ /* 0x000fc600078efe9c */
[----:B------:R2:W3:Y:S01]  /*17780*/  MUFU.TANH R7, R23 ;  /* 0x0000001700077308 */ /* 0x0004e20000002400 */
[C---:B-1----:R-:W-:Y:S01]  /*17790*/  FFMA.FTZ R37, R0.reuse, R18, R37 ;  /* 0x0000001200257223 */ /* 0x042fe20000010025 */
[----:B------:R-:W-:Y:S01]  /*177a0*/  FFMA.FTZ R185, R0, R16, R21 ;  /* 0x0000001000b97223 */ /* 0x000fe20000010015 */
[----:B------:R-:W-:-:S03]  /*177b0*/  LOP3.LUT R18, R5, 0x68, R156, 0xfe, !PT ;  /* 0x0000006805127812 */ /* 0x000fc600078efe9c */
[----:B------:R-:W-:Y:S02]  /*177c0*/  FSEL R178, R37, -INF , !P2 ;  /* 0xff80000025b27808 */ /* 0x000fe40005000000 */
[----:B------:R1:W4:Y:S01]  /*177d0*/  MUFU.TANH R35, R170 ;  /* 0x000000aa00237308 */ /* 0x0003220000002400 */
[----:B------:R-:W-:Y:S02]  /*177e0*/  FSEL R185, R185, -INF , !P0 ;  /* 0xff800000b9b97808 */ /* 0x000fe40004000000 */
[C---:B------:R-:W-:Y:S02]  /*177f0*/  ISETP.GE.AND P2, PT, R6.reuse, R54, PT ;  /* 0x000000360600720c */ /* 0x040fe40003f46270 */
[----:B------:R-:W-:-:S03]  /*17800*/  ISETP.GE.AND P0, PT, R6, R53, PT ;  /* 0x000000350600720c */ /* 0x000fc60003f06270 */
[----:B------:R-:W-:Y:S01]  /*17810*/  MUFU.TANH R29, R171 ;  /* 0x000000ab001d7308 */ /* 0x000fe20000002400 */
[----:B--2---:R-:W-:Y:S01]  /*17820*/  FMUL.FTZ R23, R169, UR5 ;  /* 0x00000005a9177c20 */ /* 0x004fe20008410000 */
[----:B---3--:R-:W-:-:S05]  /*17830*/  FFMA.FTZ R174, R0, R16, R7 ;  /* 0x0000001000ae7223 */ /* 0x008fca0000010007 */
[----:B------:R-:W-:Y:S01]  /*17840*/  FSEL R174, R174, -INF , !P1 ;  /* 0xff800000aeae7808 */ /* 0x000fe20004800000 */
[----:B------:R-:W2:Y:S01]  /*17850*/  MUFU.TANH R23, R23 ;  /* 0x0000001700177308 */ /* 0x000ea20000002400 */
[----:B-1----:R-:W-:Y:S01]  /*17860*/  I2FP.F32.S32 R170, R6 ;  /* 0x0000000600aa7245 */ /* 0x002fe20000201400 */
[----:B------:R-:W-:-:S04]  /*17870*/  VIADD R6, R4, 0x59 ;  /* 0x0000005904067836 */ /* 0x000fc80000000000 */
[CC--:B------:R-:W-:Y:S01]  /*17880*/  FFMA.FTZ R39, R0.reuse, R170.reuse, R39 ;  /* 0x000000aa00277223 */ /* 0x0c0fe20000010027 */
[----:B----4-:R-:W-:Y:S01]  /*17890*/  FFMA.FTZ R170, R0, R170, R35 ;  /* 0x000000aa00aa7223 */ /* 0x010fe20000010023 */
[----:B------:R-:W1:Y:S01]  /*178a0*/  MUFU.TANH R43, R43 ;  /* 0x0000002b002b7308 */ /* 0x000e620000002400 */
[----:B------:R-:W-:Y:S02]  /*178b0*/  I2FP.F32.S32 R160, R6 ;  /* 0x0000000600a07245 */ /* 0x000fe40000201400 */
[----:B------:R-:W-:Y:S02]  /*178c0*/  ISETP.GE.AND P1, PT, R6, R54, PT ;  /* 0x000000360600720c */ /* 0x000fe40003f26270 */
[----:B------:R-:W-:Y:S02]  /*178d0*/  FSEL R170, R170, -INF , !P0 ;  /* 0xff800000aaaa7808 */ /* 0x000fe40004000000 */
[-C--:B------:R-:W-:Y:S01]  /*178e0*/  ISETP.GE.AND P0, PT, R6, R53.reuse, PT ;  /* 0x000000350600720c */ /* 0x080fe20003f06270 */
[----:B------:R-:W3:Y:S01]  /*178f0*/  MUFU.TANH R31, R61 ;  /* 0x0000003d001f7308 */ /* 0x000ee20000002400 */
[----:B------:R-:W-:Y:S01]  /*17900*/  VIADD R6, R4, 0x61 ;  /* 0x0000006104067836 */ /* 0x000fe20000000000 */
[----:B------:R-:W-:Y:S01]  /*17910*/  FSEL R183, R39, -INF , !P2 ;  /* 0xff80000027b77808 */ /* 0x000fe20005000000 */
[-C--:B--2---:R-:W-:Y:S01]  /*17920*/  FFMA.FTZ R23, R0, R160.reuse, R23 ;  /* 0x000000a000177223 */ /* 0x084fe20000010017 */
[----:B------:R-:W-:Y:S01]  /*17930*/  ISETP.GE.AND P2, PT, R136, R53, PT ;  /* 0x000000358800720c */ /* 0x000fe20003f46270 */
[----:B------:R-:W-:Y:S01]  /*17940*/  FFMA.FTZ R160, R0, R160, R29 ;  /* 0x000000a000a07223 */ /* 0x000fe2000001001d */
[----:B------:R-:W-:-:S02]  /*17950*/  I2FP.F32.S32 R136, R136 ;  /* 0x0000008800887245 */ /* 0x000fc40000201400 */
[----:B------:R-:W2:Y:S01]  /*17960*/  MUFU.TANH R27, R62 ;  /* 0x0000003e001b7308 */ /* 0x000ea20000002400 */
[----:B------:R-:W-:Y:S02]  /*17970*/  I2FP.F32.S32 R16, R6 ;  /* 0x0000000600107245 */ /* 0x000fe40000201400 */
[----:B-1----:R-:W-:Y:S01]  /*17980*/  FFMA.FTZ R43, R0, R136, R43 ;  /* 0x00000088002b7223 */ /* 0x002fe2000001002b */
[----:B------:R-:W-:Y:S02]  /*17990*/  FSEL R160, R160, -INF , !P0 ;  /* 0xff800000a0a07808 */ /* 0x000fe40004000000 */
[----:B------:R-:W-:Y:S02]  /*179a0*/  ISETP.GE.AND P0, PT, R6, R54, PT ;  /* 0x000000360600720c */ /* 0x000fe40003f06270 */
[----:B------:R-:W1:Y:S01]  /*179b0*/  MUFU.TANH R21, R132 ;  /* 0x0000008400157308 */ /* 0x000e620000002400 */
[----:B---3--:R-:W-:Y:S01]  /*179c0*/  FFMA.FTZ R31, R0, R16, R31 ;  /* 0x00000010001f7223 */ /* 0x008fe2000001001f */
[----:B------:R-:W-:Y:S01]  /*179d0*/  FSEL R181, R23, -INF , !P1 ;  /* 0xff80000017b57808 */ /* 0x000fe20004800000 */
[----:B------:R-:W-:Y:S01]  /*179e0*/  FMUL.FTZ R23, R65, UR5 ;  /* 0x0000000541177c20 */ /* 0x000fe20008410000 */
[----:B------:R-:W-:Y:S01]  /*179f0*/  ISETP.GE.AND P1, PT, R6, R53, PT ;  /* 0x000000350600720c */ /* 0x000fe20003f26270 */
[----:B------:R-:W-:Y:S01]  /*17a00*/  VIADD R6, R4, 0x69 ;  /* 0x0000006904067836 */ /* 0x000fe20000000000 */
[----:B------:R-:W-:-:S02]  /*17a10*/  FSEL R163, R31, -INF , !P0 ;  /* 0xff8000001fa37808 */ /* 0x000fc40004000000 */
[----:B------:R-:W3:Y:S01]  /*17a20*/  MUFU.TANH R25, R25 ;  /* 0x0000001900197308 */ /* 0x000ee20000002400 */
[----:B--2---:R-:W-:Y:S01]  /*17a30*/  FFMA.FTZ R136, R0, R136, R27 ;  /* 0x0000008800887223 */ /* 0x004fe2000001001b */
[----:B------:R-:W-:Y:S01]  /*17a40*/  ISETP.GE.AND P0, PT, R18, R53, PT ;  /* 0x000000351200720c */ /* 0x000fe20003f06270 */
[----:B------:R-:W-:Y:S01]  /*17a50*/  FMUL.FTZ R27, R64, UR5 ;  /* 0x00000005401b7c20 */ /* 0x000fe20008410000 */
[----:B------:R-:W-:Y:S02]  /*17a60*/  FSEL R161, R43, -INF , !P3 ;  /* 0xff8000002ba17808 */ /* 0x000fe40005800000 */
[----:B------:R-:W-:Y:S02]  /*17a70*/  FSEL R136, R136, -INF , !P2 ;  /* 0xff80000088887808 */ /* 0x000fe40005000000 */
[----:B------:R-:W2:Y:S01]  /*17a80*/  MUFU.TANH R35, R134 ;  /* 0x0000008600237308 */ /* 0x000ea20000002400 */
[----:B------:R-:W-:Y:S02]  /*17a90*/  ISETP.GE.AND P2, PT, R18, R54, PT ;  /* 0x000000361200720c */ /* 0x000fe40003f46270 */
[----:B------:R-:W-:-:S05]  /*17aa0*/  I2FP.F32.S32 R18, R18 ;  /* 0x0000001200127245 */ /* 0x000fca0000201400 */
[----:B------:R-:W4:Y:S01]  /*17ab0*/  MUFU.TANH R7, R133 ;  /* 0x0000008500077308 */ /* 0x000f220000002400 */
[C---:B-1----:R-:W-:Y:S01]  /*17ac0*/  FFMA.FTZ R164, R0.reuse, R18, R21 ;  /* 0x0000001200a47223 */ /* 0x042fe20000010015 */
[----:B---3--:R-:W-:Y:S01]  /*17ad0*/  FFMA.FTZ R25, R0, R16, R25 ;  /* 0x0000001000197223 */ /* 0x008fe20000010019 */
[----:B------:R-:W-:-:S03]  /*17ae0*/  I2FP.F32.S32 R16, R6 ;  /* 0x0000000600107245 */ /* 0x000fc60000201400 */
[----:B------:R-:W-:Y:S02]  /*17af0*/  FSEL R164, R164, -INF , !P2 ;  /* 0xff800000a4a47808 */ /* 0x000fe40005000000 */
[----:B------:R-:W1:Y:S01]  /*17b00*/  MUFU.TANH R29, R135 ;  /* 0x00000087001d7308 */ /* 0x000e620000002400 */
[----:B--2---:R-:W-:Y:S01]  /*17b10*/  FFMA.FTZ R35, R0, R18, R35 ;  /* 0x0000001200237223 */ /* 0x004fe20000010023 */
[----:B------:R-:W-:Y:S01]  /*17b20*/  FSEL R132, R25, -INF , !P1 ;  /* 0xff80000019847808 */ /* 0x000fe20004800000 */
[----:B------:R-:W-:Y:S01]  /*17b30*/  FMUL.FTZ R25, R130, UR5 ;  /* 0x0000000582197c20 */ /* 0x000fe20008410000 */
[----:B------:R-:W-:Y:S02]  /*17b40*/  ISETP.GE.AND P1, PT, R6, R54, PT ;  /* 0x000000360600720c */ /* 0x000fe40003f26270 */
[----:B------:R-:W-:Y:S02]  /*17b50*/  FSEL R127, R35, -INF , !P0 ;  /* 0xff800000237f7808 */ /* 0x000fe40004000000 */
[----:B------:R-:W2:Y:S01]  /*17b60*/  MUFU.TANH R23, R23 ;  /* 0x0000001700177308 */ /* 0x000ea20000002400 */
[----:B----4-:R-:W-:Y:S01]  /*17b70*/  FFMA.FTZ R7, R0, R16, R7 ;  /* 0x0000001000077223 */ /* 0x010fe20000010007 */
[----:B------:R-:W-:Y:S01]  /*17b80*/  ISETP.GE.AND P0, PT, R6, R53, PT ;  /* 0x000000350600720c */ /* 0x000fe20003f06270 */
[----:B------:R-:W-:Y:S01]  /*17b90*/  VIADD R6, R4, 0x71 ;  /* 0x0000007104067836 */ /* 0x000fe20000000000 */
[----:B------:R-:W-:-:S02]  /*17ba0*/  LOP3.LUT R18, R5, 0x70, R156, 0xfe, !PT ;  /* 0x0000007005127812 */ /* 0x000fc400078efe9c */
[----:B------:R-:W-:Y:S02]  /*17bb0*/  FSEL R165, R7, -INF , !P1 ;  /* 0xff80000007a57808 */ /* 0x000fe40004800000 */
[----:B------:R-:W3:Y:S01]  /*17bc0*/  MUFU.TANH R21, R66 ;  /* 0x0000004200157308 */ /* 0x000ee20000002400 */
[----:B-1----:R-:W-:Y:S01]  /*17bd0*/  FFMA.FTZ R29, R0, R16, R29 ;  /* 0x00000010001d7223 */ /* 0x002fe2000001001d */
[C---:B------:R-:W-:Y:S02]  /*17be0*/  ISETP.GE.AND P3, PT, R18.reuse, R54, PT ;  /* 0x000000361200720c */ /* 0x040fe40003f66270 */
[----:B------:R-:W-:Y:S02]  /*17bf0*/  ISETP.GE.AND P2, PT, R18, R53, PT ;  /* 0x000000351200720c */ /* 0x000fe40003f46270 */
[----:B------:R-:W-:Y:S02]  /*17c00*/  I2FP.F32.S32 R18, R18 ;  /* 0x0000001200127245 */ /* 0x000fe40000201400 */
[----:B------:R-:W1:Y:S01]  /*17c10*/  MUFU.TANH R67, R67 ;  /* 0x0000004300437308 */ /* 0x000e620000002400 */
[----:B------:R-:W-:-:S02]  /*17c20*/  I2FP.F32.S32 R16, R6 ;  /* 0x0000000600107245 */ /* 0x000fc40000201400 */
[----:B------:R-:W-:Y:S02]  /*17c30*/  FSEL R133, R29, -INF , !P0 ;  /* 0xff8000001d857808 */ /* 0x000fe40004000000 */
[----:B------:R-:W-:Y:S01]  /*17c40*/  ISETP.GE.AND P0, PT, R6, R54, PT ;  /* 0x000000360600720c */ /* 0x000fe20003f06270 */
[----:B--2---:R-:W-:Y:S01]  /*17c50*/  FFMA.FTZ R23, R0, R16, R23 ;  /* 0x0000001000177223 */ /* 0x004fe20000010017 */
[----:B------:R-:W-:Y:S01]  /*17c60*/  ISETP.GE.AND P1, PT, R6, R53, PT ;  /* 0x000000350600720c */ /* 0x000fe20003f26270 */
[----:B------:R2:W4:Y:S01]  /*17c70*/  MUFU.TANH R7, R128 ;  /* 0x0000008000077308 */ /* 0x0005220000002400 */
[----:B---3--:R-:W-:Y:S01]  /*17c80*/  FFMA.FTZ R21, R0, R18, R21 ;  /* 0x0000001200157223 */ /* 0x008fe20000010015 */
[----:B------:R-:W-:Y:S02]  /*17c90*/  LOP3.LUT R6, R5, 0x78, R156, 0xfe, !PT ;  /* 0x0000007805067812 */ /* 0x000fe400078efe9c */
[----:B------:R-:W-:Y:S02]  /*17ca0*/  FSEL R169, R23, -INF , !P0 ;  /* 0xff80000017a97808 */ /* 0x000fe40004000000 */
[----:B------:R-:W-:-:S02]  /*17cb0*/  FSEL R66, R21, -INF , !P2 ;  /* 0xff80000015427808 */ /* 0x000fc40005000000 */
[----:B------:R-:W3:Y:S01]  /*17cc0*/  MUFU.TANH R25, R25 ;  /* 0x0000001900197308 */ /* 0x000ee20000002400 */
[----:B------:R-:W-:Y:S01]  /*17cd0*/  BAR.SYNC.DEFER_BLOCKING 0x0 ;  /* 0x0000000000007b1d */ /* 0x000fe20000010000 */
[----:B------:R-:W-:Y:S01]  /*17ce0*/  ISETP.GE.AND P2, PT, R6, R54, PT ;  /* 0x000000360600720c */ /* 0x000fe20003f46270 */
[----:B-1----:R-:W-:Y:S01]  /*17cf0*/  FFMA.FTZ R67, R0, R16, R67 ;  /* 0x0000001000437223 */ /* 0x002fe20000010043 */
[----:B------:R-:W-:Y:S01]  /*17d00*/  ISETP.GE.AND P0, PT, R6, R53, PT ;  /* 0x000000350600720c */ /* 0x000fe20003f06270 */
[----:B------:R-:W-:Y:S01]  /*17d10*/  FMUL.FTZ R16, R10, UR5 ;  /* 0x000000050a107c20 */ /* 0x000fe20008410000 */
[----:B------:R-:W-:Y:S01]  /*17d20*/  I2FP.F32.S32 R6, R6 ;  /* 0x0000000600067245 */ /* 0x000fe20000201400 */
[----:B------:R-:W-:Y:S01]  /*17d30*/  FMUL.FTZ R10, R11, UR5 ;  /* 0x000000050b0a7c20 */ /* 0x000fe20008410000 */
[----:B------:R-:W1:Y:S01]  /*17d40*/  MUFU.TANH R27, R27 ;  /* 0x0000001b001b7308 */ /* 0x000e620000002400 */
[----:B------:R-:W-:Y:S01]  /*17d50*/  FSEL R67, R67, -INF , !P1 ;  /* 0xff80000043437808 */ /* 0x000fe20004800000 */
[----:B--2---:R-:W-:-:S02]  /*17d60*/  IMAD.MOV.U32 R128, RZ, RZ, R120 ;  /* 0x000000ffff807224 */ /* 0x004fc400078e0078 */
[----:B----4-:R-:W-:Y:S01]  /*17d70*/  FFMA.FTZ R7, R0, R6, R7 ;  /* 0x0000000600077223 */ /* 0x010fe20000010007 */
[----:B------:R-:W-:-:S03]  /*17d80*/  ISETP.GE.AND P1, PT, R9, R54, PT ;  /* 0x000000360900720c */ /* 0x000fc60003f26270 */
[----:B------:R-:W-:Y:S01]  /*17d90*/  MUFU.TANH R21, R20 ;  /* 0x0000001400157308 */ /* 0x000fe20000002400 */
[----:B---3--:R-:W-:Y:S01]  /*17da0*/  FFMA.FTZ R25, R0, R6, R25 ;  /* 0x0000000600197223 */ /* 0x008fe20000010019 */
[C---:B------:R-:W-:Y:S01]  /*17db0*/  VIADD R6, R4.reuse, 0x11 ;  /* 0x0000001104067836 */ /* 0x040fe20000000000 */
[----:B------:R-:W-:Y:S02]  /*17dc0*/  FSEL R171, R7, -INF , !P2 ;  /* 0xff80000007ab7808 */ /* 0x000fe40005000000 */
[----:B------:R-:W-:Y:S02]  /*17dd0*/  ISETP.GE.AND P2, PT, R4, R54, PT ;  /* 0x000000360400720c */ /* 0x000fe40003f46270 */
[----:B------:R-:W-:Y:S01]  /*17de0*/  FSEL R126, R25, -INF , !P0 ;  /* 0xff800000197e7808 */ /* 0x000fe20004000000 */
[----:B------:R-:W2:Y:S01]  /*17df0*/  MUFU.TANH R17, R17 ;  /* 0x0000001100117308 */ /* 0x000ea20000002400 */
[----:B-1----:R-:W-:Y:S01]  /*17e00*/  FFMA.FTZ R27, R0, R18, R27 ;  /* 0x00000012001b7223 */ /* 0x002fe2000001001b */
[----:B------:R-:W-:-:S02]  /*17e10*/  I2FP.F32.S32 R18, R9 ;  /* 0x0000000900127245 */ /* 0x000fc40000201400 */
[----:B------:R-:W-:Y:S02]  /*17e20*/  ISETP.GE.AND P0, PT, R6, R54, PT ;  /* 0x000000360600720c */ /* 0x000fe40003f06270 */
[----:B------:R-:W-:Y:S01]  /*17e30*/  FSEL R168, R27, -INF , !P3 ;  /* 0xff8000001ba87808 */ /* 0x000fe20005800000 */
[----:B------:R-:W-:Y:S01]  /*17e40*/  FFMA.FTZ R61, R0, R18, R13 ;  /* 0x00000012003d7223 */ /* 0x000fe2000001000d */
[----:B------:R1:W-:Y:S01]  /*17e50*/  MUFU.TANH R11, R16 ;  /* 0x00000010000b7308 */ /* 0x0003e20000002400 */
[----:B------:R-:W-:Y:S01]  /*17e60*/  I2FP.F32.S32 R13, R4 ;  /* 0x00000004000d7245 */ /* 0x000fe20000201400 */
[----:B------:R-:W-:Y:S01]  /*17e70*/  VIADD R4, R4, 0x79 ;  /* 0x0000007904047836 */ /* 0x000fe20000000000 */
[----:B------:R-:W-:Y:S02]  /*17e80*/  LOP3.LUT R18, R5, 0x10, R156, 0xfe, !PT ;  /* 0x0000001005127812 */ /* 0x000fe400078efe9c */
[----:B------:R-:W-:Y:S01]  /*17e90*/  FSEL R61, R61, -INF , !P1 ;  /* 0xff8000003d3d7808 */ /* 0x000fe20004800000 */
[-C--:B------:R-:W-:Y:S01]  /*17ea0*/  FFMA.FTZ R9, R0, R13.reuse, R49 ;  /* 0x0000000d00097223 */ /* 0x080fe20000010031 */
[----:B------:R-:W-:Y:S01]  /*17eb0*/  ISETP.GE.AND P3, PT, R4, R54, PT ;  /* 0x000000360400720c */ /* 0x000fe20003f66270 */
[----:B------:R-:W3:Y:S01]  /*17ec0*/  MUFU.TANH R7, R129 ;  /* 0x0000008100077308 */ /* 0x000ee20000002400 */
[----:B--2---:R-:W-:Y:S01]  /*17ed0*/  FFMA.FTZ R17, R0, R13, R17 ;  /* 0x0000000d00117223 */ /* 0x004fe20000010011 */
[----:B------:R-:W-:-:S02]  /*17ee0*/  I2FP.F32.S32 R13, R4 ;  /* 0x00000004000d7245 */ /* 0x000fc40000201400 */
[----:B------:R-:W-:Y:S02]  /*17ef0*/  FSEL R9, R9, -INF , !P2 ;  /* 0xff80000009097808 */ /* 0x000fe40005000000 */
[-C--:B------:R-:W-:Y:S02]  /*17f00*/  ISETP.GE.AND P2, PT, R18, R53.reuse, PT ;  /* 0x000000351200720c */ /* 0x080fe40003f46270 */
[----:B------:R-:W2:Y:S01]  /*17f10*/  MUFU.TANH R23, R10 ;  /* 0x0000000a00177308 */ /* 0x000ea20000002400 */
[----:B-1----:R-:W-:Y:S02]  /*17f20*/  I2FP.F32.S32 R16, R6 ;  /* 0x0000000600107245 */ /* 0x002fe40000201400 */
[----:B------:R-:W-:Y:S02]  /*17f30*/  I2FP.F32.S32 R18, R18 ;  /* 0x0000001200127245 */ /* 0x000fe40000201400 */
[----:B------:R-:W-:Y:S01]  /*17f40*/  ISETP.GE.AND P1, PT, R6, R53, PT ;  /* 0x000000350600720c */ /* 0x000fe20003f26270 */
[----:B------:R-:W-:-:S02]  /*17f50*/  FFMA.FTZ R21, R0, R16, R21 ;  /* 0x0000001000157223 */ /* 0x000fc40000010015 */
[----:B------:R-:W1:Y:S01]  /*17f60*/  MUFU.TANH R16, R131 ;  /* 0x0000008300107308 */ /* 0x000e620000002400 */
[C---:B---3--:R-:W-:Y:S01]  /*17f70*/  FFMA.FTZ R175, R0.reuse, R13, R7 ;  /* 0x0000000d00af7223 */ /* 0x048fe20000010007 */
[----:B------:R-:W-:Y:S01]  /*17f80*/  I2FP.F32.S32 R7, R6 ;  /* 0x0000000600077245 */ /* 0x000fe20000201400 */
[----:B------:R-:W-:Y:S01]  /*17f90*/  FFMA.FTZ R11, R0, R18, R11 ;  /* 0x00000012000b7223 */ /* 0x000fe2000001000b */
[----:B------:R-:W-:Y:S01]  /*17fa0*/  FSEL R63, R21, -INF , !P0 ;  /* 0xff800000153f7808 */ /* 0x000fe20004000000 */
[----:B------:R-:W-:Y:S01]  /*17fb0*/  IMAD.MOV.U32 R129, RZ, RZ, R121 ;  /* 0x000000ffff817224 */ /* 0x000fe200078e0079 */
[----:B------:R-:W-:Y:S02]  /*17fc0*/  ISETP.GE.AND P0, PT, R4, R53, PT ;  /* 0x000000350400720c */ /* 0x000fe40003f06270 */
[----:B------:R-:W-:Y:S01]  /*17fd0*/  FSEL R175, R175, -INF , !P3 ;  /* 0xff800000afaf7808 */ /* 0x000fe20005800000 */
[----:B--2---:R-:W-:Y:S01]  /*17fe0*/  FFMA.FTZ R7, R0, R7, R23 ;  /* 0x0000000700077223 */ /* 0x004fe20000010017 */
[----:B------:R-:W-:-:S02]  /*17ff0*/  FSEL R10, R17, -INF , !P4 ;  /* 0xff800000110a7808 */ /* 0x000fc40006000000 */
[----:B------:R-:W-:Y:S02]  /*18000*/  FSEL R60, R11, -INF , !P2 ;  /* 0xff8000000b3c7808 */ /* 0x000fe40005000000 */
[----:B------:R-:W-:Y:S01]  /*18010*/  FSEL R58, R7, -INF , !P1 ;  /* 0xff800000073a7808 */ /* 0x000fe20004800000 */
[----:B-1----:R-:W-:-:S05]  /*18020*/  FFMA.FTZ R16, R0, R13, R16 ;  /* 0x0000000d00107223 */ /* 0x002fca0000010010 */
[----:B------:R-:W-:Y:S01]  /*18030*/  FSEL R130, R16, -INF , !P0 ;  /* 0xff80000010827808 */ /* 0x000fe20004000000 */
[----:B------:R-:W-:Y:S06]  /*18040*/  @!P6 BRA `(.L_x_2587) ;  /* 0x000000080094e947 */ /* 0x000fec0003800000 */
[----:B------:R-:W-:-:S13]  /*18050*/  ISETP.NE.AND P4, PT, R151, RZ, PT ;  /* 0x000000ff9700720c */ /* 0x000fda0003f85270 */
        /* <DEDUP_REMOVED lines=16> */
[----:B------:R-:W-:Y:S01]  /*18160*/  IMAD.HI.U32 R18, R13, R6, RZ ;  /* 0x000000060d127227 */ /* 0x000fe200078e00ff */
[----:B------:R-:W-:-:S03]  /*18170*/  ISETP.GE.AND P3, PT, R5, RZ, PT ;  /* 0x000000ff0500720c */ /* 0x000fc60003f66270 */
[----:B------:R-:W-:-:S04]  /*18180*/  IMAD.HI.U32 R13, R13, R7, RZ ;  /* 0x000000070d0d7227 */ /* 0x000fc800078e00ff */
[----:B------:R-:W-:-:S04]  /*18190*/  IMAD.MOV R11, RZ, RZ, -R18 ;  /* 0x000000ffff0b7224 */ /* 0x000fc800078e0a12 */
        /* <DEDUP_REMOVED lines=13> */
[----:B------:R-:W-:Y:S01]  /*18270*/  LOP3.LUT R4, RZ, R16, RZ, 0x33, !PT ;  /* 0x00000010ff047212 */ /* 0x000fe200078e33ff */
[----:B------:R-:W1:Y:S04]  /*18280*/  LDC.64 R6, c[0x0][0x248] ;  /* 0x00009200ff067b82 */ /* 0x000e680000000a00 */
        /* <DEDUP_REMOVED lines=20> */
[----:B------:R-:W-:Y:S01]  /*183d0*/  SHF.R.S32.HI R13, RZ, 0x1f, R11 ;  /* 0x0000001fff0d7819 */ /* 0x000fe2000001140b */
[----:B---3--:R-:W-:-:S04]  /*183e0*/  IMAD.WIDE.U32 R16, R11, R4, R16 ;  /* 0x000000040b107225 */ /* 0x008fc800078e0010 */
[----:B------:R-:W-:-:S04]  /*183f0*/  IMAD R6, R13, R4, RZ ;  /* 0x000000040d067224 */ /* 0x000fc800078e02ff */
[----:B------:R-:W-:-:S04]  /*18400*/  IMAD R5, R11, R5, R6 ;  /* 0x000000050b057224 */ /* 0x000fc800078e0206 */
[----:B------:R-:W-:Y:S01]  /*18410*/  IMAD.IADD R7, R17, 0x1, R5 ;  /* 0x0000000111077824 */ /* 0x000fe200078e0205 */
[----:B------:R-:W-:Y:S06]  /*18420*/  BRA `(.L_x_2589) ;  /* 0x00000000000c7947 */ /* 0x000fec0003800000 */
.L_x_2588:
[----:B------:R-:W1:Y:S02]  /*18430*/  LDC R16, c[0x0][0x248] ;  /* 0x00009200ff107b82 */ /* 0x000e640000000800 */
[----:B-1----:R-:W-:-:S04]  /*18440*/  LEA R16, -R16, RZ, 0x7 ;  /* 0x000000ff10107211 */ /* 0x002fc800078e39ff */
[----:B------:R-:W-:-:S07]  /*18450*/  SHF.R.S32.HI R7, RZ, 0x1f, R16 ;  /* 0x0000001fff077819 */ /* 0x000fce0000011410 */
.L_x_2589:
        /* <DEDUP_REMOVED lines=100> */
.L_x_2587:
        /* <DEDUP_REMOVED lines=85> */
[----:B------:R-:W-:Y:S01]  /*18ff0*/  FMUL.FTZ R208, R4, UR12 ;  /* 0x0000000c04d07c20 */ /* 0x000fe20008410000 */
[----:B------:R-:W-:Y:S01]  /*19000*/  FADD.FTZ R3, R2, -R3 ;  /* 0x8000000302037221 */ /* 0x000fe20000010000 */
[--C-:B------:R-:W-:Y:S01]  /*19010*/  FFMA.FTZ R192, R33, UR12, -R176.reuse ;  /* 0x0000000c21c07c23 */ /* 0x100fe200080108b0 */
[--C-:B------:R-:W-:Y:S01]  /*19020*/  FFMA.FTZ R190, R10, UR12, -R135.reuse ;  /* 0x0000000c0abe7c23 */ /* 0x100fe20008010887 */
[--C-:B------:R-:W-:Y:S01]  /*19030*/  FFMA.FTZ R195, R8, UR12, -R135.reuse ;  /* 0x0000000c08c37c23 */ /* 0x100fe20008010887 */
[----:B------:R-:W-:Y:S01]  /*19040*/  FMUL.FTZ R194, R3, UR12 ;  /* 0x0000000c03c27c20 */ /* 0x000fe20008410000 */
[----:B------:R-:W1:Y:S01]  /*19050*/  LDSM.16.MT88.4 R8, [R140+0x9000] ;  /* 0x009000008c08783b */ /* 0x000e620000004200 */
        /* <DEDUP_REMOVED lines=9> */
[----:B------:R-:W5:Y:S01]  /*190f0*/  LDSM.16.MT88.4 R32, [R122+0xb000] ;  /* 0x00b000007a20783b */ /* 0x000f620000004200 */
        /* <DEDUP_REMOVED lines=30> */
[----:B------:R-:W1:Y:S01]  /*192e0*/  MUFU.EX2 R172, R172 ;  /* 0x000000ac00ac7308 */ /* 0x000e620000000800 */
        /* <DEDUP_REMOVED lines=16> */
[----:B-1----:R-:W-:Y:S01]  /*193f0*/  F2FP.F16.F32.PACK_AB R50, R172, R177 ;  /* 0x000000b1ac32723e */ /* 0x002fe200000000ff */
        /* <DEDUP_REMOVED lines=18> */
[----:B------:R-:W2:Y:S01]  /*19520*/  LDSM.16.MT88.4 R60, [R122+0x9400] ;  /* 0x009400007a3c783b */ /* 0x000ea20000004200 */
        /* <DEDUP_REMOVED lines=18> */
[----:B------:R-:W-:Y:S01]  /*19650*/  FFMA.FTZ R196, R196, UR12, -R135 ;  /* 0x0000000cc4c47c23 */ /* 0x000fe20008010887 */
[C---:B------:R-:W-:Y:S01]  /*19660*/  HMMA.16816.F32 R4, R48.reuse, R8, R4 ;  /* 0x000000083004723c */ /* 0x040fe20000001804 */
[----:B------:R-:W-:Y:S01]  /*19670*/  MUFU.EX2 R64, R64 ;  /* 0x0000004000407308 */ /* 0x000fe20000000800 */
[----:B------:R-:W-:Y:S01]  /*19680*/  FFMA.FTZ R207, R162, R208, R207 ;  /* 0x000000d0a2cf7223 */ /* 0x000fe200000100cf */
[--C-:B------:R-:W-:Y:S01]  /*19690*/  FFMA.FTZ R204, R187, UR12, -R176.reuse ;  /* 0x0000000cbbcc7c23 */ /* 0x100fe200080108b0 */
[--C-:B------:R-:W-:Y:S01]  /*196a0*/  FFMA.FTZ R162, R191, UR12, -R176.reuse ;  /* 0x0000000cbfa27c23 */ /* 0x100fe200080108b0 */
[--C-:B------:R-:W-:Y:S01]  /*196b0*/  FFMA.FTZ R187, R193, UR12, -R176.reuse ;  /* 0x0000000cc1bb7c23 */ /* 0x100fe200080108b0 */
[C---:B------:R-:W-:Y:S01]  /*196c0*/  HMMA.16816.F32 R8, R48.reuse, R10, R108 ;  /* 0x0000000a3008723c */ /* 0x040fe2000000186c */
[----:B------:R-:W-:Y:S01]  /*196d0*/  FFMA.FTZ R189, R189, UR12, -R176 ;  /* 0x0000000cbdbd7c23 */ /* 0x000fe200080108b0 */
[--C-:B------:R-:W-:Y:S01]  /*196e0*/  FFMA.FTZ R188, R188, UR12, -R135.reuse ;  /* 0x0000000cbcbc7c23 */ /* 0x100fe20008010887 */
[----:B------:R-:W-:Y:S01]  /*196f0*/  MUFU.EX2 R3, R3 ;  /* 0x0000000300037308 */ /* 0x000fe20000000800 */
[--C-:B------:R-:W-:Y:S01]  /*19700*/  FFMA.FTZ R193, R184, UR12, -R135.reuse ;  /* 0x0000000cb8c17c23 */ /* 0x100fe20008010887 */
[--C-:B------:R-:W-:Y:S01]  /*19710*/  FFMA.FTZ R182, R182, UR12, -R135.reuse ;  /* 0x0000000cb6b67c23 */ /* 0x100fe20008010887 */
[C---:B---3--:R-:W-:Y:S01]  /*19720*/  HMMA.16816.F32 R12, R48.reuse, R16, R12 ;  /* 0x00000010300c723c */ /* 0x048fe2000000180c */
[--C-:B------:R-:W-:Y:S01]  /*19730*/  FFMA.FTZ R191, R186, UR12, -R135.reuse ;  /* 0x0000000cbabf7c23 */ /* 0x100fe20008010887 */
[----:B------:R-:W-:Y:S01]  /*19740*/  LDSM.16.MT88.4 R108, [R140+0xa400] ;  /* 0x00a400008c6c783b */ /* 0x000fe20000004200 */
[----:B------:R-:W-:Y:S01]  /*19750*/  FFMA.FTZ R190, R159, R194, R190 ;  /* 0x000000c29fbe7223 */ /* 0x000fe200000100be */
[--C-:B------:R-:W-:Y:S01]  /*19760*/  FFMA.FTZ R159, R178, UR12, -R135.reuse ;  /* 0x0000000cb29f7c23 */ /* 0x100fe20008010887 */
[----:B------:R-:W-:Y:S01]  /*19770*/  MUFU.EX2 R157, R157 ;  /* 0x0000009d009d7308 */ /* 0x000fe20000000800 */
[C---:B------:R-:W-:Y:S01]  /*19780*/  HMMA.16816.F32 R20, R48.reuse, R24, R20 ;  /* 0x000000183014723c */ /* 0x040fe20000001814 */
[----:B------:R-:W-:Y:S01]  /*19790*/  FFMA.FTZ R170, R170, UR12, -R135 ;  /* 0x0000000caaaa7c23 */ /* 0x000fe20008010887 */
[--C-:B------:R-:W-:Y:S01]  /*197a0*/  FFMA.FTZ R164, R164, UR12, -R176.reuse ;  /* 0x0000000ca4a47c23 */ /* 0x100fe200080108b0 */
[----:B------:R-:W-:Y:S01]  /*197b0*/  FFMA.FTZ R165, R165, UR12, -R176 ;  /* 0x0000000ca5a57c23 */ /* 0x000fe200080108b0 */
[----:B------:R-:W-:Y:S01]  /*197c0*/  FADD.FTZ R192, R192, R207 ;  /* 0x000000cfc0c07221 */ /* 0x000fe20000010000 */
[----:B------:R-:W-:Y:S01]  /*197d0*/  FADD.FTZ R195, R195, R190 ;  /* 0x000000bec3c37221 */ /* 0x000fe20000010000 */
[C---:B-----5:R-:W-:Y:S01]  /*197e0*/  HMMA.16816.F32 R28, R48.reuse, R32, R28 ;  /* 0x00000020301c723c */ /* 0x060fe2000000181c */
[----:B------:R-:W1:Y:S01]  /*197f0*/  MUFU.EX2 R58, R58 ;  /* 0x0000003a003a7308 */ /* 0x000e620000000800 */
[--C-:B------:R-:W-:Y:S01]  /*19800*/  FFMA.FTZ R168, R168, UR12, -R176.reuse ;  /* 0x0000000ca8a87c23 */ /* 0x100fe200080108b0 */
[----:B------:R-:W-:Y:S01]  /*19810*/  FADD.FTZ R180, R180, R195 ;  /* 0x000000c3b4b47221 */ /* 0x000fe20000010000 */
[--C-:B------:R-:W-:Y:S01]  /*19820*/  FFMA.FTZ R169, R169, UR12, -R176.reuse ;  /* 0x0000000ca9a97c23 */ /* 0x100fe200080108b0 */
[----:B------:R-:W-:Y:S01]  /*19830*/  FFMA.FTZ R171, R171, UR12, -R176 ;  /* 0x0000000cabab7c23 */ /* 0x000fe200080108b0 */
[C---:B------:R-:W-:Y:S01]  /*19840*/  HMMA.16816.F32 R36, R48.reuse, R40, R36 ;  /* 0x000000283024723c */ /* 0x040fe20000001824 */
[----:B------:R-:W-:Y:S01]  /*19850*/  FADD.FTZ R180, R137, R180 ;  /* 0x000000b489b47221 */ /* 0x000fe20000010000 */
[----:B------:R-:W-:Y:S01]  /*19860*/  FFMA.FTZ R175, R175, UR12, -R176 ;  /* 0x0000000cafaf7c23 */ /* 0x000fe200080108b0 */
[----:B------:R-:W-:Y:S03]  /*19870*/  MUFU.EX2 R59, R59 ;  /* 0x0000003b003b7308 */ /* 0x000fe60000000800 */
[C---:B------:R-:W-:Y:S01]  /*19880*/  HMMA.16816.F32 R16, R48.reuse, R18, R100 ;  /* 0x000000123010723c */ /* 0x040fe20000001864 */
[----:B------:R-:W-:Y:S04]  /*19890*/  LDSM.16.MT88.4 R100, [R122+0xa400] ;  /* 0x00a400007a64783b */ /* 0x000fe80000004200 */
        /* <DEDUP_REMOVED lines=15> */
[----:B------:R-:W-:-:S03]  /*19990*/  FADD.FTZ R157, R157, R180 ;  /* 0x000000b49d9d7221 */ /* 0x000fc60000010000 */
        /* <DEDUP_REMOVED lines=8> */
[----:B------:R-:W1:Y:S02]  /*19a20*/  LDSM.16.MT88.4 R72, [R140+0xb400] ;  /* 0x00b400008c48783b */ /* 0x000e640000004200 */
[----:B------:R-:W3:Y:S03]  /*19a30*/  MUFU.EX2 R131, R131 ;  /* 0x0000008300837308 */ /* 0x000ee60000000800 */
[C---:B--2---:R-:W-:Y:S05]  /*19a40*/  HMMA.16816.F32 R12, R52.reuse, R60, R12 ;  /* 0x0000003c340c723c */ /* 0x044fea000000180c */
[----:B------:R-:W-:Y:S01]  /*19a50*/  MUFU.EX2 R121, R121 ;  /* 0x0000007900797308 */ /* 0x000fe20000000800 */
[C---:B------:R-:W-:Y:S01]  /*19a60*/  HMMA.16816.F32 R16, R52.reuse, R62, R16 ;  /* 0x0000003e3410723c */ /* 0x040fe20000001810 */
[----:B------:R-:W2:Y:S06]  /*19a70*/  LDSM.16.MT88.4 R60, [R140+0xd400] ;  /* 0x00d400008c3c783b */ /* 0x000eac0000004200 */
[----:B------:R-:W3:Y:S01]  /*19a80*/  MUFU.EX2 R120, R120 ;  /* 0x0000007800787308 */ /* 0x000ee20000000800 */
        /* <DEDUP_REMOVED lines=10> */
[C---:B--2---:R-:W-:Y:S06]  /*19b30*/  HMMA.16816.F32 R36, R52.reuse, R60, R36 ;  /* 0x0000003c3424723c */ /* 0x044fec0000001824 */
[C---:B------:R-:W-:Y:S01]  /*19b40*/  HMMA.16816.F32 R40, R52.reuse, R62, R40 ;  /* 0x0000003e3428723c */ /* 0x040fe20000001828 */
[----:B------:R-:W2:Y:S01]  /*19b50*/  LDSM.16.MT88.4 R60, [R122+0x9800] ;  /* 0x009800007a3c783b */ /* 0x000ea20000004200 */
        /* <DEDUP_REMOVED lines=9> */
[----:B------:R-:W5:Y:S01]  /*19bf0*/  MUFU.EX2 R204, R204 ;  /* 0x000000cc00cc7308 */ /* 0x000f620000000800 */
[----:B---3--:R-:W-:-:S02]  /*19c00*/  F2FP.F16.F32.PACK_AB R53, R131, R138 ;  /* 0x0000008a8335723e */ /* 0x008fc400000000ff */
[----:B------:R-:W-:Y:S02]  /*19c10*/  F2FP.F16.F32.PACK_AB R54, R124, R125 ;  /* 0x0000007d7c36723e */ /* 0x000fe400000000ff */
[----:B------:R-:W-:-:S03]  /*19c20*/  F2FP.F16.F32.PACK_AB R55, R120, R121 ;  /* 0x000000797837723e */ /* 0x000fc600000000ff */
[----:B------:R-:W-:Y:S04]  /*19c30*/  MUFU.EX2 R162, R162 ;  /* 0x000000a200a27308 */ /* 0x000fe80000000800 */
[C---:B------:R-:W-:Y:S04]  /*19c40*/  HMMA.16816.F32 R4, R52.reuse, R68, R4 ;  /* 0x000000443404723c */ /* 0x040fe80000001804 */
[----:B------:R-:W-:Y:S02]  /*19c50*/  MUFU.EX2 R187, R187 ;  /* 0x000000bb00bb7308 */ /* 0x000fe40000000800 */
[C---:B------:R-:W-:Y:S01]  /*19c60*/  HMMA.16816.F32 R8, R52.reuse, R70, R8 ;  /* 0x000000463408723c */ /* 0x040fe20000001808 */
[----:B------:R-:W3:Y:S05]  /*19c70*/  LDSM.16.MT88.4 R68, [R122+0xb800] ;  /* 0x00b800007a44783b */ /* 0x000eea0000004200 */
[C---:B--2---:R-:W-:Y:S01]  /*19c80*/  HMMA.16816.F32 R12, R52.reuse, R60, R12 ;  /* 0x0000003c340c723c */ /* 0x044fe2000000180c */
[----:B------:R-:W-:Y:S05]  /*19c90*/  MUFU.EX2 R188, R188 ;  /* 0x000000bc00bc7308 */ /* 0x000fea0000000800 */
[C---:B------:R-:W-:Y:S01]  /*19ca0*/  HMMA.16816.F32 R16, R52.reuse, R62, R16 ;  /* 0x0000003e3410723c */ /* 0x040fe20000001810 */
[----:B------:R-:W2:Y:S02]  /*19cb0*/  LDSM.16.MT88.4 R60, [R122+0xd800] ;  /* 0x00d800007a3c783b */ /* 0x000ea40000004200 */
[----:B------:R-:W5:Y:S03]  /*19cc0*/  MUFU.EX2 R193, R193 ;  /* 0x000000c100c17308 */ /* 0x000f660000000800 */
[C---:B-1----:R-:W-:Y:S05]  /*19cd0*/  HMMA.16816.F32 R20, R52.reuse, R72, R20 ;  /* 0x000000483414723c */ /* 0x042fea0000001814 */
[----:B------:R-:W-:Y:S01]  /*19ce0*/  MUFU.EX2 R182, R182 ;  /* 0x000000b600b67308 */ /* 0x000fe20000000800 */
[C---:B------:R-:W-:Y:S01]  /*19cf0*/  HMMA.16816.F32 R24, R52.reuse, R74, R24 ;  /* 0x0000004a3418723c */ /* 0x040fe20000001818 */
[----:B------:R-:W1:Y:S06]  /*19d00*/  LDSM.16.MT88.4 R72, [R140+0xd800] ;  /* 0x00d800008c48783b */ /* 0x000e6c0000004200 */
        /* <DEDUP_REMOVED lines=10> */
[C---:B-1----:R-:W-:Y:S01]  /*19db0*/  HMMA.16816.F32 R36, R52.reuse, R72, R36 ;  /* 0x000000483424723c */ /* 0x042fe20000001824 */
[----:B------:R-:W-:Y:S05]  /*19dc0*/  MUFU.EX2 R171, R171 ;  /* 0x000000ab00ab7308 */ /* 0x000fea0000000800 */
[----:B------:R-:W-:Y:S01]  /*19dd0*/  HMMA.16816.F32 R40, R52, R74, R40 ;  /* 0x0000004a3428723c */ /* 0x000fe20000001828 */
[----:B------:R-:W1:Y:S06]  /*19de0*/  LDSM.16.MT88.4 R72, [R140+0x9c00] ;  /* 0x009c00008c48783b */ /* 0x000e6c0000004200 */
[----:B----4-:R-:W-:-:S02]  /*19df0*/  F2FP.F16.F32.PACK_AB R52, R202, R203 ;  /* 0x000000cbca34723e */ /* 0x010fc400000000ff */
[----:B------:R-:W-:Y:S02]  /*19e00*/  F2FP.F16.F32.PACK_AB R53, R200, R201 ;  /* 0x000000c9c835723e */ /* 0x000fe400000000ff */
[----:B------:R-:W-:Y:S02]  /*19e10*/  F2FP.F16.F32.PACK_AB R54, R198, R199 ;  /* 0x000000c7c636723e */ /* 0x000fe400000000ff */
        /* <DEDUP_REMOVED lines=12> */
[----:B-----5:R-:W-:-:S02]  /*19ee0*/  F2FP.F16.F32.PACK_AB R68, R204, R189 ;  /* 0x000000bdcc44723e */ /* 0x020fc400000000ff */
[----:B------:R-:W-:-:S03]  /*19ef0*/  F2FP.F16.F32.PACK_AB R69, R193, R188 ;  /* 0x000000bcc145723e */ /* 0x000fc600000000ff */
[----:B--2---:R-:W-:Y:S01]  /*19f00*/  HMMA.16816.F32 R44, R52, R60, R44 ;  /* 0x0000003c342c723c */ /* 0x004fe2000000182c */
        /* <DEDUP_REMOVED lines=54> */
[----:B------:R-:W-:Y:S05]  /*1a270*/  LDSM.16.MT88.4 R12, [R122+0xc800] ;  /* 0x00c800007a0c783b */ /* 0x000fea0000004200 */
[C---:B------:R-:W-:Y:S01]  /*1a280*/  HMMA.16816.F32 R88, R4.reuse, R84, R28 ;  /* 0x000000540458723c */ /* 0x040fe2000000181c */
[----:B------:R-:W-:Y:S05]  /*1a290*/  MUFU.EX2 R29, R164 ;  /* 0x000000a4001d7308 */ /* 0x000fea0000000800 */
[C---:B------:R-:W-:Y:S01]  /*1a2a0*/  HMMA.16816.F32 R80, R4.reuse, R76, R36 ;  /* 0x0000004c0450723c */ /* 0x040fe20000001824 */
[--C-:B------:R-:W-:Y:S01]  /*1a2b0*/  FFMA.FTZ R30, R136, UR12, -R135.reuse ;  /* 0x0000000c881e7c23 */ /* 0x100fe20008010887 */
[--C-:B------:R-:W-:Y:S01]  /*1a2c0*/  FFMA.FTZ R31, R127, UR12, -R135.reuse ;  /* 0x0000000c7f1f7c23 */ /* 0x100fe20008010887 */
[----:B------:R-:W4:Y:S03]  /*1a2d0*/  MUFU.EX2 R28, R165 ;  /* 0x000000a5001c7308 */ /* 0x000f260000000800 */
        /* <DEDUP_REMOVED lines=20> */
[----:B----4-:R-:W-:-:S03]  /*1a420*/  F2FP.F16.F32.PACK_AB R10, R28, R29 ;  /* 0x0000001d1c0a723e */ /* 0x010fc600000000ff */
[----:B------:R-:W1:Y:S08]  /*1a430*/  MUFU.EX2 R32, R32 ;  /* 0x0000002000207308 */ /* 0x000e700000000800 */
[----:B------:R-:W-:Y:S01]  /*1a440*/  MUFU.EX2 R35, R35 ;  /* 0x0000002300237308 */ /* 0x000fe20000000800 */
[----:B-----5:R-:W-:-:S07]  /*1a450*/  F2FP.F16.F32.PACK_AB R9, R33, R30 ;  /* 0x0000001e2109723e */ /* 0x020fce00000000ff */
[----:B------:R-:W4:Y:S01]  /*1a460*/  MUFU.EX2 R36, R36 ;  /* 0x0000002400247308 */ /* 0x000f220000000800 */
[----:B-1----:R-:W-:-:S07]  /*1a470*/  F2FP.F16.F32.PACK_AB R11, R32, R31 ;  /* 0x0000001f200b723e */ /* 0x002fce00000000ff */
[C---:B---3--:R-:W-:Y:S01]  /*1a480*/  HMMA.16816.F32 R104, R8.reuse, R20, R104 ;  /* 0x000000140868723c */ /* 0x048fe20000001868 */
[----:B------:R-:W-:Y:S05]  /*1a490*/  MUFU.EX2 R37, R37 ;  /* 0x0000002500257308 */ /* 0x000fea0000000800 */
[C---:B------:R-:W-:Y:S01]  /*1a4a0*/  HMMA.16816.F32 R100, R8.reuse, R22, R100 ;  /* 0x000000160864723c */ /* 0x040fe20000001864 */
[----:B------:R-:W1:Y:S02]  /*1a4b0*/  LDSM.16.MT88.4 R20, [R122+0xe800] ;  /* 0x00e800007a14783b */ /* 0x000e640000004200 */
[----:B------:R-:W3:Y:S03]  /*1a4c0*/  MUFU.EX2 R38, R38 ;  /* 0x0000002600267308 */ /* 0x000ee60000000800 */
[C---:B--2---:R-:W-:Y:S06]  /*1a4d0*/  HMMA.16816.F32 R80, R8.reuse, R4, R80 ;  /* 0x000000040850723c */ /* 0x044fec0000001850 */
[----:B------:R-:W-:Y:S01]  /*1a4e0*/  HMMA.16816.F32 R96, R8, R16, R96 ;  /* 0x000000100860723c */ /* 0x000fe20000001860 */
[----:B------:R-:W-:Y:S01]  /*1a4f0*/  FADD.FTZ R4, R64, R65 ;  /* 0x0000004140047221 */ /* 0x000fe20000010000 */
[----:B----4-:R-:W-:-:S03]  /*1a500*/  F2FP.F16.F32.PACK_AB R5, R36, R35 ;  /* 0x000000232405723e */ /* 0x010fc600000000ff */
[----:B------:R-:W-:Y:S01]  /*1a510*/  FADD.FTZ R4, R3, R4 ;  /* 0x0000000403047221 */ /* 0x000fe20000010000 */
[C---:B------:R-:W-:Y:S01]  /*1a520*/  HMMA.16816.F32 R92, R8.reuse, R18, R92 ;  /* 0x00000012085c723c */ /* 0x040fe2000000185c */
[----:B------:R-:W2:Y:S01]  /*1a530*/  LDSM.16.MT88.4 R16, [R122+0xac00] ;  /* 0x00ac00007a10783b */ /* 0x000ea20000004200 */
[----:B------:R-:W-:Y:S01]  /*1a540*/  FADD.FTZ R3, R2, R59 ;  /* 0x0000003b02037221 */ /* 0x000fe20000010000 */
[----:B------:R-:W-:Y:S01]  /*1a550*/  FADD.FTZ R139, R139, R4 ;  /* 0x000000048b8b7221 */ /* 0x000fe20000010000 */
[----:B------:R-:W-:Y:S02]  /*1a560*/  F2FP.F16.F32.PACK_AB R4, R169, R168 ;  /* 0x000000a8a904723e */ /* 0x000fe400000000ff */
        /* <DEDUP_REMOVED lines=23> */
[C---:B-1----:R-:W-:Y:S01]  /*1a6e0*/  HMMA.16816.F32 R72, R8.reuse, R20, R72 ;  /* 0x000000140848723c */ /* 0x042fe20000001848 */
[----:B------:R-:W-:Y:S01]  /*1a6f0*/  F2FP.F16.F32.PACK_AB R6, R34, R171 ;  /* 0x000000ab2206723e */ /* 0x000fe200000000ff */
[----:B------:R-:W-:Y:S01]  /*1a700*/  FADD.FTZ R188, R188, R3 ;  /* 0x00000003bcbc7221 */ /* 0x000fe20000010000 */
[----:B---3--:R-:W-:Y:S01]  /*1a710*/  F2FP.F16.F32.PACK_AB R7, R38, R37 ;  /* 0x000000252607723e */ /* 0x008fe200000000ff */
        /* <DEDUP_REMOVED lines=13> */
[----:B----4-:R-:W-:Y:S01]  /*1a7f0*/  HMMA.16816.F32 R96, R4, R12, R96 ;  /* 0x0000000c0460723c */ /* 0x010fe20000001860 */
        /* <DEDUP_REMOVED lines=9> */
[----:B-----5:R-:W-:Y:S03]  /*1a890*/  HMMA.16816.F32 R112, R4, R24, R112 ;  /* 0x000000180470723c */ /* 0x020fe60000001870 */
[----:B------:R-:W-:-:S03]  /*1a8a0*/  FADD.FTZ R2, R51, R2 ;  /* 0x0000000233027221 */ /* 0x000fc60000010000 */
[----:B------:R-:W-:Y:S01]  /*1a8b0*/  HMMA.16816.F32 R108, R4, R26, R108 ;  /* 0x0000001a046c723c */ /* 0x000fe2000000186c */
[----:B------:R-:W-:Y:S01]  /*1a8c0*/  FADD.FTZ R3, R29, R2 ;  /* 0x000000021d037221 */ /* 0x000fe20000010000 */
[----:B------:R-:W-:-:S03]  /*1a8d0*/  MOV R2, R56 ;  /* 0x0000003800027202 */ /* 0x000fc60000000f00 */
[----:B------:R-:W-:Y:S01]  /*1a8e0*/  FADD.FTZ R3, R28, R3 ;  /* 0x000000031c037221 */ /* 0x000fe20000010000 */
[C---:B-1----:R-:W-:Y:S03]  /*1a8f0*/  HMMA.16816.F32 R88, R4.reuse, R8, R88 ;  /* 0x000000080458723c */ /* 0x042fe60000001858 */
[----:B------:R-:W-:Y:S01]  /*1a900*/  FADD.FTZ R168, R168, R3 ;  /* 0x00000003a8a87221 */ /* 0x000fe20000010000 */
[----:B------:R-:W-:Y:S02]  /*1a910*/  MOV R3, R57 ;  /* 0x0000003900037202 */ /* 0x000fe40000000f00 */
[----:B------:R-:W-:Y:S01]  /*1a920*/  HMMA.16816.F32 R84, R4, R10, R84 ;  /* 0x0000000a0454723c */ /* 0x000fe20000001854 */
[----:B------:R-:W-:Y:S01]  /*1a930*/  FADD.FTZ R8, R30, R49 ;  /* 0x000000311e087221 */ /* 0x000fe20000010000 */
[----:B------:R-:W-:-:S03]  /*1a940*/  FADD.FTZ R168, R169, R168 ;  /* 0x000000a8a9a87221 */ /* 0x000fc60000010000 */
[----:B------:R-:W-:Y:S01]  /*1a950*/  FADD.FTZ R8, R33, R8 ;  /* 0x0000000821087221 */ /* 0x000fe20000010000 */
[C---:B--2---:R-:W-:Y:S01]  /*1a960*/  HMMA.16816.F32 R80, R4.reuse, R16, R80 ;  /* 0x000000100450723c */ /* 0x044fe20000001850 */
[----:B------:R-:W-:Y:S02]  /*1a970*/  FADD.FTZ R171, R171, R168 ;  /* 0x000000a8abab7221 */ /* 0x000fe40000010000 */
[----:B------:R-:W-:Y:S02]  /*1a980*/  FADD.FTZ R31, R31, R8 ;  /* 0x000000081f1f7221 */ /* 0x000fe40000010000 */
        /* <DEDUP_REMOVED lines=10> */
.L_x_2584:
        /* <DEDUP_REMOVED lines=13> */
.L_x_2594:
        /* <DEDUP_REMOVED lines=73> */
.L_x_2591:
[----:B------:R-:W-:Y:S02]  /*1af90*/  IADD3 R7, P2, R147, R4, RZ ;  /* 0x0000000493077210 */ /* 0x000fe40007f5e0ff */
[-C--:B------:R-:W-:Y:S02]  /*1afa0*/  LEA R2, P3, R4, R128.reuse, 0x1 ;  /* 0x0000008004027211 */ /* 0x080fe400078608ff */
[----:B------:R-:W-:Y:S02]  /*1afb0*/  IADD3.X R8, R146, R3, RZ, P2, !PT ;  /* 0x0000000392087210 */ /* 0x000fe400017fe4ff */
[----:B------:R-:W-:Y:S02]  /*1afc0*/  LEA.HI.X R3, R4, R129, R3, 0x1, P3 ;  /* 0x0000008104037211 */ /* 0x000fe400018f0c03 */
[----:B------:R-:W-:Y:S02]  /*1afd0*/  @!P0 LEA R14, P3, R7, R128, 0x1 ;  /* 0x00000080070e8211 */ /* 0x000fe400078608ff */
[----:B------:R-:W-:Y:S01]  /*1afe0*/  IADD3 R5, P2, R147, R7, RZ ;  /* 0x0000000793057210 */ /* 0x000fe20007f5e0ff */
[----:B------:R-:W-:Y:S01]  /*1aff0*/  @!PT LDS RZ, [RZ] ;  /* 0x00000000fffff984 */ /* 0x000fe20000000800 */
[----:B------:R-:W-:Y:S01]  /*1b000*/  @!PT LDS RZ, [RZ] ;  /* 0x00000000fffff984 */ /* 0x000fe20000000800 */
[----:B------:R-:W-:Y:S01]  /*1b010*/  @!PT LDS RZ, [RZ] ;  /* 0x00000000fffff984 */ /* 0x000fe20000000800 */
[----:B------:R-:W-:Y:S01]  /*1b020*/  @!P0 LDGSTS.E.BYPASS.LTC128B.128 [R155+0x9000], desc[UR6][R2.64] ;  /* 0x09000000029b8fae */ /* 0x000fe2000b901d46 */
[CCC-:B------:R-:W-:Y:S02]  /*1b030*/  @!P0 LEA.HI.X R15, R7.reuse, R129.reuse, R8.reuse, 0x1, P3 ;  /* 0x00000081070f8211 */ /* 0x1c0fe400018f0c08 */
[C---:B------:R-:W-:Y:S03]  /*1b040*/  IADD3.X R6, R146.reuse, R8, RZ, P2, !PT ;  /* 0x0000000892067210 */ /* 0x040fe600017fe4ff */
[----:B------:R-:W-:Y:S01]  /*1b050*/  @P0 STS [R155+0x9000], RZ ;  /* 0x009000ff9b000388 */ /* 0x000fe20000000800 */
[CC--:B------:R-:W-:Y:S02]  /*1b060*/  @!P5 LEA R12, P2, R7.reuse, R128.reuse, 0x1 ;  /* 0x00000080070cd211 */ /* 0x0c0fe400078408ff */
[CC--:B------:R-:W-:Y:S03]  /*1b070*/  @P1 LEA R10, P3, R7.reuse, R128.reuse, 0x1 ;  /* 0x00000080070a1211 */ /* 0x0c0fe600078608ff */
[----:B------:R-:W-:Y:S01]  /*1b080*/  @P0 STS [R155+0x9004], RZ ;  /* 0x009004ff9b000388 */ /* 0x000fe20000000800 */
[CCC-:B------:R-:W-:Y:S02]  /*1b090*/  @!P5 LEA.HI.X R13, R7.reuse, R129.reuse, R8.reuse, 0x1, P2 ;  /* 0x00000081070dd211 */ /* 0x1c0fe400010f0c08 */
[-C--:B------:R-:W-:Y:S03]  /*1b0a0*/  @P1 LEA.HI.X R11, R7, R129.reuse, R8, 0x1, P3 ;  /* 0x00000081070b1211 */ /* 0x080fe600018f0c08 */
[----:B------:R-:W-:Y:S01]  /*1b0b0*/  @P0 STS.64 [R155+0x9008], RZ ;  /* 0x009008ff9b000388 */ /* 0x000fe20000000a00 */
[CC--:B------:R-:W-:Y:S02]  /*1b0c0*/  @!P0 LEA R16, P4, R5.reuse, R128.reuse, 0x1 ;  /* 0x0000008005108211 */ /* 0x0c0fe400078808ff */
[C---:B------:R-:W-:Y:S03]  /*1b0d0*/  @!P5 LEA R8, P3, R5.reuse, R128, 0x1 ;  /* 0x000000800508d211 */ /* 0x040fe600078608ff */
[----:B------:R-:W-:Y:S01]  /*1b0e0*/  @!PT LDS RZ, [RZ] ;  /* 0x00000000fffff984 */ /* 0x000fe20000000800 */
[----:B------:R-:W-:Y:S01]  /*1b0f0*/  @!PT LDS RZ, [RZ] ;  /* 0x00000000fffff984 */ /* 0x000fe20000000800 */
[----:B------:R-:W-:Y:S01]  /*1b100*/  @!PT LDS RZ, [RZ] ;  /* 0x00000000fffff984 */ /* 0x000fe20000000800 */
[----:B------:R-:W-:Y:S01]  /*1b110*/  @!P5 LDGSTS.E.BYPASS.LTC128B.128 [R155+0xb000], desc[UR6][R2.64+0x40] ;  /* 0x0b000040029bdfae */ /* 0x000fe2000b901d46 */
[--C-:B------:R-:W-:Y:S02]  /*1b120*/  @!P0 LEA.HI.X R17, R5, R129, R6.reuse, 0x1, P4 ;  /* 0x0000008105118211 */ /* 0x100fe400020f0c06 */
[----:B------:R-:W-:Y:S03]  /*1b130*/  IADD3 R4, P2, R147, R5, RZ ;  /* 0x0000000593047210 */ /* 0x000fe60007f5e0ff */
[----:B------:R-:W-:Y:S01]  /*1b140*/  @P5 STS.128 [R155+0xb000], RZ ;  /* 0x00b000ff9b005388 */ /* 0x000fe20000000c00 */
[CCC-:B------:R-:W-:Y:S02]  /*1b150*/  @!P5 LEA.HI.X R9, R5.reuse, R129.reuse, R6.reuse, 0x1, P3 ;  /* 0x000000810509d211 */ /* 0x1c0fe400018f0c06 */
[----:B------:R-:W-:Y:S03]  /*1b160*/  IADD3.X R7, R146, R6, RZ, P2, !PT ;  /* 0x0000000692077210 */ /* 0x000fe600017fe4ff */
[----:B------:R-:W-:Y:S01]  /*1b170*/  @!PT LDS RZ, [RZ] ;  /* 0x00000000fffff984 */ /* 0x000fe20000000800 */
[----:B------:R-:W-:Y:S01]  /*1b180*/  @!PT LDS RZ, [RZ] ;  /* 0x00000000fffff984 */ /* 0x000fe20000000800 */
[----:B------:R-:W-:Y:S01]  /*1b190*/  @!PT LDS RZ, [RZ] ;  /* 0x00000000fffff984 */ /* 0x000fe20000000800 */
[----:B------:R-:W-:Y:S01]  /*1b1a0*/  @P1 LDGSTS.E.BYPASS.LTC128B.128 [R155+0xd000], desc[UR6][R2.64+0x80] ;  /* 0x0d000080029b1fae */ /* 0x000fe2000b901d46 */
[CC--:B------:R-:W-:Y:S02]  /*1b1b0*/  @P1 LEA R20, P2, R5.reuse, R128.reuse, 0x1 ;  /* 0x0000008005141211 */ /* 0x0c0fe400078408ff */
[CC--:B------:R-:W-:Y:S03]  /*1b1c0*/  @!P0 LEA R22, P4, R4.reuse, R128.reuse, 0x1 ;  /* 0x0000008004168211 */ /* 0x0c0fe600078808ff */
[----:B------:R-:W-:Y:S01]  /*1b1d0*/  @!P1 STS.128 [R155+0xd000], RZ ;  /* 0x00d000ff9b009388 */ /* 0x000fe20000000c00 */
[-C--:B------:R-:W-:Y:S02]  /*1b1e0*/  @P1 LEA.HI.X R21, R5, R129.reuse, R6, 0x1, P2 ;  /* 0x0000008105151211 */ /* 0x080fe400010f0c06 */
[CCC-:B------:R-:W-:Y:S03]  /*1b1f0*/  @!P0 LEA.HI.X R23, R4.reuse, R129.reuse, R7.reuse, 0x1, P4 ;  /* 0x0000008104178211 */ /* 0x1c0fe600020f0c07 */
[----:B------:R-:W-:Y:S01]  /*1b200*/  @!PT LDS RZ, [RZ] ;  /* 0x00000000fffff984 */ /* 0x000fe20000000800 */
[----:B------:R-:W-:Y:S01]  /*1b210*/  @!PT LDS RZ, [RZ] ;  /* 0x00000000fffff984 */ /* 0x000fe20000000800 */
[----:B------:R-:W-:Y:S01]  /*1b220*/  @!PT LDS RZ, [RZ] ;  /* 0x00000000fffff984 */ /* 0x000fe20000000800 */
[----:B------:R-:W-:Y:S01]  /*1b230*/  @!P0 LDGSTS.E.BYPASS.LTC128B.128 [R155+0x9800], desc[UR6][R14.64] ;  /* 0x098000000e9b8fae */ /* 0x000fe2000b901d46 */
[CC--:B------:R-:W-:Y:S02]  /*1b240*/  @!P5 LEA R28, P3, R4.reuse, R128.reuse, 0x1 ;  /* 0x00000080041cd211 */ /* 0x0c0fe400078608ff */
[C---:B------:R-:W-:Y:S03]  /*1b250*/  @P1 LEA R6, P2, R4.reuse, R128, 0x1 ;  /* 0x0000008004061211 */ /* 0x040fe600078408ff */
[----:B------:R-:W-:Y:S01]  /*1b260*/  @P0 STS.128 [R155+0x9800], RZ ;  /* 0x009800ff9b000388 */ /* 0x000fe20000000c00 */
[CCC-:B------:R-:W-:Y:S02]  /*1b270*/  @!P5 LEA.HI.X R29, R4.reuse, R129.reuse, R7.reuse, 0x1, P3 ;  /* 0x00000081041dd211 */ /* 0x1c0fe400018f0c07 */
[----:B------:R-:W-:Y:S03]  /*1b280*/  @P1 LEA.HI.X R7, R4, R129, R7, 0x1, P2 ;  /* 0x0000008104071211 */ /* 0x000fe600010f0c07 */
        /* <DEDUP_REMOVED lines=42> */
[----:B-1----:R-:W2:Y:S06]  /*1b530*/  LDSM.16.M88.4 R8, [R142+0x3000] ;  /* 0x003000008e08783b */ /* 0x002eac0000000200 */
[----:B------:R-:W1:Y:S06]  /*1b540*/  LDSM.16.M88.4 R16, [R142+0x3400] ;  /* 0x003400008e10783b */ /* 0x000e6c0000000200 */
[----:B------:R-:W3:Y:S06]  /*1b550*/  LDSM.16.M88.4 R24, [R142+0x3800] ;  /* 0x003800008e18783b */ /* 0x000eec0000000200 */
[----:B------:R-:W4:Y:S06]  /*1b560*/  LDSM.16.M88.4 R32, [R142+0x3c00] ;  /* 0x003c00008e20783b */ /* 0x000f2c0000000200 */
[----:B------:R-:W0:Y:S06]  /*1b570*/  LDGDEPBAR ;  /* 0x00000000000079af */ /* 0x000e2c0000000000 */
[----:B------:R-:W5:Y:S06]  /*1b580*/  LDSM.16.M88.4 R40, [R142+0x4000] ;  /* 0x004000008e28783b */ /* 0x000f6c0000000200 */
[----:B------:R-:W5:Y:S01]  /*1b590*/  LDSM.16.M88.4 R48, [R142+0x4400] ;  /* 0x004400008e30783b */ /* 0x000f620000000200 */
[C---:B--2---:R-:W-:Y:S05]  /*1b5a0*/  HMMA.16816.F32 R4, R124.reuse, R8, RZ ;  /* 0x000000087c04723c */ /* 0x044fea00000018ff */
[----:B------:R-:W2:Y:S01]  /*1b5b0*/  LDSM.16.M88.4 R56, [R142+0x4800] ;  /* 0x004800008e38783b */ /* 0x000ea20000000200 */
[C---:B------:R-:W-:Y:S05]  /*1b5c0*/  HMMA.16816.F32 R8, R124.reuse, R10, RZ ;  /* 0x0000000a7c08723c */ /* 0x040fea00000018ff */
[----:B------:R-:W2:Y:S01]  /*1b5d0*/  LDSM.16.M88.4 R64, [R142+0x4c00] ;  /* 0x004c00008e40783b */ /* 0x000ea20000000200 */
[C---:B-1----:R-:W-:Y:S05]  /*1b5e0*/  HMMA.16816.F32 R12, R124.reuse, R16, RZ ;  /* 0x000000107c0c723c */ /* 0x042fea00000018ff */
[----:B------:R-:W-:Y:S01]  /*1b5f0*/  LDSM.16.M88.4 R128, [R141] ;  /* 0x000000008d80783b */ /* 0x000fe20000000200 */
[C---:B------:R-:W-:Y:S05]  /*1b600*/  HMMA.16816.F32 R16, R124.reuse, R18, RZ ;  /* 0x000000127c10723c */ /* 0x040fea00000018ff */
[----:B------:R-:W1:Y:S01]  /*1b610*/  LDSM.16.M88.4 R132, [R123+0x3000] ;  /* 0x003000007b84783b */ /* 0x000e620000000200 */
[C---:B---3--:R-:W-:Y:S05]  /*1b620*/  HMMA.16816.F32 R20, R124.reuse, R24, RZ ;  /* 0x000000187c14723c */ /* 0x048fea00000018ff */
[----:B------:R-:W-:Y:S01]  /*1b630*/  LDSM.16.M88.4 R136, [R123+0x3800] ;  /* 0x003800007b88783b */ /* 0x000fe20000000200 */
[C---:B------:R-:W-:Y:S06]  /*1b640*/  HMMA.16816.F32 R24, R124.reuse, R26, RZ ;  /* 0x0000001a7c18723c */ /* 0x040fec00000018ff */
[C---:B----4-:R-:W-:Y:S06]  /*1b650*/  HMMA.16816.F32 R28, R124.reuse, R32, RZ ;  /* 0x000000207c1c723c */ /* 0x050fec00000018ff */
        /* <DEDUP_REMOVED lines=9> */
[----:B------:R-:W2:Y:S05]  /*1b6f0*/  LDSM.16.M88.4 R124, [R123+0x3400] ;  /* 0x003400007b7c783b */ /* 0x000eaa0000000200 */
        /* <DEDUP_REMOVED lines=23> */
[----:B------:R-:W2:Y:S06]  /*1b870*/  LDSM.16.M88.4 R124, [R142+0x5400] ;  /* 0x005400008e7c783b */ /* 0x000eac0000000200 */
        /* <DEDUP_REMOVED lines=75> */
[C---:B-1----:R-:W-:Y:S06]  /*1bd30*/  HMMA.16816.F32 R4, R128.reuse, R132, R4 ;  /* 0x000000848004723c */ /* 0x042fec0000001804 */
[C---:B------:R-:W-:Y:S06]  /*1bd40*/  HMMA.16816.F32 R8, R128.reuse, R134, R8 ;  /* 0x000000868008723c */ /* 0x040fec0000001808 */
[C---:B--2---:R-:W-:Y:S11]  /*1bd50*/  HMMA.16816.F32 R12, R128.reuse, R124, R12 ;  /* 0x0000007c800c723c */ /* 0x044ff6000000180c */
[----:B------:R-:W-:Y:S01]  /*1bd60*/  @!UPT UIADD3 URZ, URZ, URZ, URZ ;  /* 0x0000003f3f3ff290 */ /* 0x000fe2000fffe03f */
[----:B------:R-:W-:Y:S01]  /*1bd70*/  FMUL.FTZ R136, R4, UR10 ;  /* 0x0000000a04887c20 */ /* 0x000fe20008410000 */
[----:B------:R-:W-:Y:S01]  /*1bd80*/  FMUL.FTZ R163, R5, UR10 ;  /* 0x0000000a05a37c20 */ /* 0x000fe20008410000 */
[----:B------:R-:W-:Y:S01]  /*1bd90*/  FMUL.FTZ R165, R6, UR10 ;  /* 0x0000000a06a57c20 */ /* 0x000fe20008410000 */
[----:B------:R-:W-:Y:S01]  /*1bda0*/  FMUL.FTZ R169, R7, UR10 ;  /* 0x0000000a07a97c20 */ /* 0x000fe20008410000 */
[----:B------:R-:W1:Y:S01]  /*1bdb0*/  MUFU.TANH R135, R136 ;  /* 0x0000008800877308 */ /* 0x000e620000002400 */
[----:B------:R-:W2:Y:S01]  /*1bdc0*/  LDSM.16.M88.4 R4, [R123+0x7800] ;  /* 0x007800007b04783b */ /* 0x000ea20000000200 */
[C---:B------:R-:W-:Y:S03]  /*1bdd0*/  HMMA.16816.F32 R16, R128.reuse, R126, R16 ;  /* 0x0000007e8010723c */ /* 0x040fe60000001810 */
[----:B------:R-:W-:Y:S01]  /*1bde0*/  FMUL.FTZ R8, R8, UR10 ;  /* 0x0000000a08087c20 */ /* 0x000fe20008410000 */
[----:B------:R-:W-:Y:S01]  /*1bdf0*/  FMUL.FTZ R9, R9, UR10 ;  /* 0x0000000a09097c20 */ /* 0x000fe20008410000 */
[----:B------:R-:W-:Y:S03]  /*1be00*/  FMUL.FTZ R10, R10, UR10 ;  /* 0x0000000a0a0a7c20 */ /* 0x000fe60008410000 */
[----:B------:R-:W3:Y:S03]  /*1be10*/  MUFU.TANH R163, R163 ;  /* 0x000000a300a37308 */ /* 0x000ee60000002400 */
[----:B------:R-:W-:Y:S07]  /*1be20*/  FMUL.FTZ R11, R11, UR10 ;  /* 0x0000000a0b0b7c20 */ /* 0x000fee0008410000 */
[----:B------:R-:W4:Y:S01]  /*1be30*/  MUFU.TANH R171, R8 ;  /* 0x0000000800ab7308 */ /* 0x000f220000002400 */
        /* <DEDUP_REMOVED lines=10> */
[----:B------:R5:W1:Y:S01]  /*1bee0*/  MUFU.TANH R181, R11 ;  /* 0x0000000b00b57308 */ /* 0x000a620000002400 */
[C---:B--2---:R-:W-:Y:S06]  /*1bef0*/  HMMA.16816.F32 R20, R128.reuse, R4, R20 ;  /* 0x000000048014723c */ /* 0x044fec0000001814 */
[C---:B------:R-:W-:Y:S03]  /*1bf00*/  HMMA.16816.F32 R24, R128.reuse, R6, R24 ;  /* 0x000000068018723c */ /* 0x040fe60000001818 */
[----:B------:R-:W2:Y:S01]  /*1bf10*/  MUFU.TANH R165, R165 ;  /* 0x000000a500a57308 */ /* 0x000ea20000002400 */
[----:B------:R-:W-:Y:S09]  /*1bf20*/  LDSM.16.M88.4 R4, [R123+0x8000] ;  /* 0x008000007b04783b */ /* 0x000ff20000000200 */
[----:B------:R-:W1:Y:S01]  /*1bf30*/  MUFU.TANH R169, R169 ;  /* 0x000000a900a97308 */ /* 0x000e620000002400 */
[----:B-----5:R-:W5:Y:S09]  /*1bf40*/  LDSM.16.M88.4 R8, [R123+0x7c00] ;  /* 0x007c00007b08783b */ /* 0x020f720000000200 */
        /* <DEDUP_REMOVED lines=12> */
[----:B------:R-:W1:Y:S01]  /*1c010*/  MUFU.TANH R236, R16 ;  /* 0x0000001000ec7308 */ /* 0x000e620000002400 */
[C---:B-----5:R-:W-:Y:S06]  /*1c020*/  HMMA.16816.F32 R28, R128.reuse, R8, R28 ;  /* 0x00000008801c723c */ /* 0x060fec000000181c */
[C---:B------:R-:W-:Y:S03]  /*1c030*/  HMMA.16816.F32 R32, R128.reuse, R10, R32 ;  /* 0x0000000a8020723c */ /* 0x040fe60000001820 */
[----:B------:R-:W1:Y:S01]  /*1c040*/  MUFU.TANH R234, R234 ;  /* 0x000000ea00ea7308 */ /* 0x000e620000002400 */
[----:B------:R-:W5:Y:S02]  /*1c050*/  LDSM.16.M88.4 R8, [R123+0x8400] ;  /* 0x008400007b08783b */ /* 0x000f640000000200 */
[C---:B------:R-:W-:Y:S07]  /*1c060*/  HMMA.16816.F32 R36, R128.reuse, R4, R36 ;  /* 0x000000048024723c */ /* 0x040fee0000001824 */
[----:B------:R-:W1:Y:S01]  /*1c070*/  MUFU.TANH R17, R17 ;  /* 0x0000001100117308 */ /* 0x000e620000002400 */
[C---:B------:R-:W-:Y:S01]  /*1c080*/  HMMA.16816.F32 R40, R128.reuse, R6, R40 ;  /* 0x000000068028723c */ /* 0x040fe20000001828 */
[----:B------:R-:W3:Y:S08]  /*1c090*/  LDSM.16.M88.4 R4, [R123+0x8800] ;  /* 0x008800007b04783b */ /* 0x000ef00000000200 */
        /* <DEDUP_REMOVED lines=50> */
[----:B------:R5:W1:Y:S02]  /*1c3c0*/  MUFU.TANH R133, R53 ;  /* 0x0000003500857308 */ /* 0x000a640000002400 */
[----:B------:R-:W-:Y:S02]  /*1c3d0*/  FMUL.FTZ R59, R59, UR10 ;  /* 0x0000000a3b3b7c20 */ /* 0x000fe40008410000 */
[----:B------:R-:W-:Y:S06]  /*1c3e0*/  MOV R128, R2 ;  /* 0x0000000200807202 */ /* 0x000fec0000000f00 */
[----:B------:R1:W1:Y:S01]  /*1c3f0*/  MUFU.TANH R208, R28 ;  /* 0x0000001c00d07308 */ /* 0x0002620000002400 */
[----:B------:R-:W-:Y:S09]  /*1c400*/  MOV R129, R3 ;  /* 0x0000000300817202 */ /* 0x000ff20000000f00 */
[----:B------:R1:W1:Y:S01]  /*1c410*/  MUFU.TANH R206, R29 ;  /* 0x0000001d00ce7308 */ /* 0x0002620000002400 */
[----:B------:R-:W-:Y:S01]  /*1c420*/  FMUL.FTZ R60, R60, UR10 ;  /* 0x0000000a3c3c7c20 */ /* 0x000fe20008410000 */
[----:B------:R-:W-:Y:S01]  /*1c430*/  FMUL.FTZ R61, R61, UR10 ;  /* 0x0000000a3d3d7c20 */ /* 0x000fe20008410000 */
[----:B------:R-:W-:Y:S01]  /*1c440*/  FMUL.FTZ R62, R62, UR10 ;  /* 0x0000000a3e3e7c20 */ /* 0x000fe20008410000 */
[----:B------:R-:W-:Y:S01]  /*1c450*/  FMUL.FTZ R63, R63, UR10 ;  /* 0x0000000a3f3f7c20 */ /* 0x000fe20008410000 */
[----:B-----5:R-:W-:Y:S05]  /*1c460*/  FMUL.FTZ R53, R66, UR10 ;  /* 0x0000000a42357c20 */ /* 0x020fea0008410000 */
[----:B------:R1:W1:Y:S01]  /*1c470*/  MUFU.TANH R216, R30 ;  /* 0x0000001e00d87308 */ /* 0x0002620000002400 */
[----:B------:R-:W-:Y:S01]  /*1c480*/  FMUL.FTZ R52, R67, UR10 ;  /* 0x0000000a43347c20 */ /* 0x000fe20008410000 */
[----:B------:R-:W-:Y:S01]  /*1c490*/  FMUL.FTZ R64, R64, UR10 ;  /* 0x0000000a40407c20 */ /* 0x000fe20008410000 */
[----:B------:R-:W-:Y:S07]  /*1c4a0*/  FMUL.FTZ R65, R65, UR10 ;  /* 0x0000000a41417c20 */ /* 0x000fee0008410000 */
        /* <DEDUP_REMOVED lines=72> */
[----:B------:R-:W2:Y:S10]  /*1c930*/  LDC R6, c[0x0][0x24c] ;  /* 0x00009300ff067b82 */ /* 0x000eb40000000800 */
        /* <DEDUP_REMOVED lines=31> */
.L_x_2593:
        /* <DEDUP_REMOVED lines=36> */
[-C--:B-1----:R-:W-:Y:S01]  /*1cd70*/  @!P0 LEA R28, P2, R2, R166.reuse, 0x1 ;  /* 0x000000a6021c8211 */ /* 0x082fe200078408ff */
        /* <DEDUP_REMOVED lines=54> */
.L_x_2592:
[----:B------:R-:W-:Y:S01]  /*1d0e0*/  IADD3 R125, R167, -0x1, RZ ;  /* 0xffffffffa77d7810 */ /* 0x000fe20007ffe0ff */
[----:B--2---:R-:W-:Y:S03]  /*1d0f0*/  LDSM.16.MT88.4 R24, [R122+0x9000] ;  /* 0x009000007a18783b */ /* 0x004fe60000004200 */
[----:B------:R-:W-:Y:S04]  /*1d100*/  LEA R2, R125, R156, 0x7 ;  /* 0x0000009c7d027211 */ /* 0x000fe800078e38ff */
[C---:B------:R-:W-:Y:S01]  /*1d110*/  IADD3 R3, R2.reuse, 0x10, RZ ;  /* 0x0000001002037810 */ /* 0x040fe20007ffe0ff */
[----:B-1----:R-:W-:Y:S01]  /*1d120*/  LDSM.16.MT88.4 R32, [R140+0xb000] ;  /* 0x00b000008c20783b */ /* 0x002fe20000004200 */
        /* <DEDUP_REMOVED lines=14> */
[CC--:B------:R-:W-:Y:S01]  /*1d210*/  FFMA.FTZ R44, R0.reuse, R3.reuse, R15 ;  /* 0x00000003002c7223 */ /* 0x0c0fe2000001000f */
[----:B------:R-:W-:Y:S01]  /*1d220*/  FFMA.FTZ R234, R0, R3, R234 ;  /* 0x0000000300ea7223 */ /* 0x000fe200000100ea */
[----:B------:R-:W-:Y:S01]  /*1d230*/  IADD3 R3, R2, 0x28, RZ ;  /* 0x0000002802037810 */ /* 0x000fe20007ffe0ff */
[CC--:B------:R-:W-:Y:S01]  /*1d240*/  FFMA.FTZ R46, R0.reuse, R4.reuse, R17 ;  /* 0x00000004002e7223 */ /* 0x0c0fe20000010011 */
[----:B------:R-:W-:Y:S01]  /*1d250*/  I2FP.F32.S32 R9, R9 ;  /* 0x0000000900097245 */ /* 0x000fe20000201400 */
[C---:B------:R-:W-:Y:S01]  /*1d260*/  FFMA.FTZ R236, R0.reuse, R4, R236 ;  /* 0x0000000400ec7223 */ /* 0x040fe200000100ec */
[----:B------:R-:W-:Y:S01]  /*1d270*/  I2FP.F32.S32 R3, R3 ;  /* 0x0000000300037245 */ /* 0x000fe20000201400 */
[-C--:B------:R-:W-:Y:S01]  /*1d280*/  FFMA.FTZ R12, R0, R10.reuse, R165 ;  /* 0x0000000a000c7223 */ /* 0x080fe200000100a5 */
[----:B------:R-:W-:Y:S01]  /*1d290*/  IADD3 R11, R2, 0x21, RZ ;  /* 0x00000021020b7810 */ /* 0x000fe20007ffe0ff */
[----:B------:R-:W-:Y:S01]  /*1d2a0*/  FFMA.FTZ R66, R0, R9, R13 ;  /* 0x0000000900427223 */ /* 0x000fe2000001000d */
[----:B------:R-:W-:Y:S01]  /*1d2b0*/  IADD3 R6, R2, 0x8, RZ ;  /* 0x0000000802067810 */ /* 0x000fe20007ffe0ff */
[CC--:B------:R-:W-:Y:S01]  /*1d2c0*/  FFMA.FTZ R228, R0.reuse, R3.reuse, R228 ;  /* 0x0000000300e47223 */ /* 0x0c0fe200000100e4 */
[----:B------:R-:W-:Y:S01]  /*1d2d0*/  FFMA.FTZ R220, R0, R3, R220 ;  /* 0x0000000300dc7223 */ /* 0x000fe200000100dc */
[----:B------:R-:W-:Y:S01]  /*1d2e0*/  IADD3 R3, R2, 0x31, RZ ;  /* 0x0000003102037810 */ /* 0x000fe20007ffe0ff */
[----:B------:R-:W-:Y:S01]  /*1d2f0*/  FFMA.FTZ R10, R0, R10, R135 ;  /* 0x0000000a000a7223 */ /* 0x000fe20000010087 */
[----:B------:R-:W-:Y:S01]  /*1d300*/  IADD3 R4, R2, 0x40, RZ ;  /* 0x0000004002047810 */ /* 0x000fe20007ffe0ff */
[----:B------:R-:W-:Y:S01]  /*1d310*/  FFMA.FTZ R238, R0, R9, R238 ;  /* 0x0000000900ee7223 */ /* 0x000fe200000100ee */
[----:B------:R-:W-:Y:S01]  /*1d320*/  I2FP.F32.S32 R3, R3 ;  /* 0x0000000300037245 */ /* 0x000fe20000201400 */
[----:B------:R-:W-:Y:S01]  /*1d330*/  LDSM.16.MT88.4 R48, [R140+0xd000] ;  /* 0x00d000008c30783b */ /* 0x000fe20000004200 */
[----:B------:R-:W-:Y:S02]  /*1d340*/  I2FP.F32.S32 R11, R11 ;  /* 0x0000000b000b7245 */ /* 0x000fe40000201400 */
[----:B------:R-:W-:Y:S01]  /*1d350*/  IADD3 R13, R2, 0x30, RZ ;  /* 0x00000030020d7810 */ /* 0x000fe20007ffe0ff */
[-C--:B------:R-:W-:Y:S01]  /*1d360*/  FFMA.FTZ R214, R0, R3.reuse, R214 ;  /* 0x0000000300d67223 */ /* 0x080fe200000100d6 */
[----:B------:R-:W-:Y:S01]  /*1d370*/  IADD3 R8, R2, 0x9, RZ ;  /* 0x0000000902087810 */ /* 0x000fe20007ffe0ff */
[C---:B------:R-:W-:Y:S01]  /*1d380*/  FFMA.FTZ R206, R0.reuse, R3, R206 ;  /* 0x0000000300ce7223 */ /* 0x040fe200000100ce */
[----:B------:R-:W-:Y:S01]  /*1d390*/  I2FP.F32.S32 R6, R6 ;  /* 0x0000000600067245 */ /* 0x000fe20000201400 */
[CC--:B------:R-:W-:Y:S01]  /*1d3a0*/  FFMA.FTZ R230, R0.reuse, R11.reuse, R230 ;  /* 0x0000000b00e67223 */ /* 0x0c0fe200000100e6 */
[----:B------:R-:W-:Y:S01]  /*1d3b0*/  I2FP.F32.S32 R3, R4 ;  /* 0x0000000400037245 */ /* 0x000fe20000201400 */
[----:B------:R-:W-:Y:S01]  /*1d3c0*/  FFMA.FTZ R222, R0, R11, R222 ;  /* 0x0000000b00de7223 */ /* 0x000fe200000100de */
[----:B------:R-:W-:Y:S01]  /*1d3d0*/  FMNMX.FTZ R4, R12, R121, !PT ;  /* 0x000000790c047209 */ /* 0x000fe20007810000 */
[CC--:B------:R-:W-:Y:S01]  /*1d3e0*/  FFMA.FTZ R177, R0.reuse, R6.reuse, R177 ;  /* 0x0000000600b17223 */ /* 0x0c0fe200000100b1 */
[----:B------:R-:W-:Y:S01]  /*1d3f0*/  I2FP.F32.S32 R13, R13 ;  /* 0x0000000d000d7245 */ /* 0x000fe20000201400 */
[C---:B------:R-:W-:Y:S01]  /*1d400*/  FFMA.FTZ R6, R0.reuse, R6, R171 ;  /* 0x0000000600067223 */ /* 0x040fe200000100ab */
[----:B------:R-:W-:Y:S01]  /*1d410*/  I2FP.F32.S32 R8, R8 ;  /* 0x0000000800087245 */ /* 0x000fe20000201400 */
[----:B------:R-:W-:Y:S01]  /*1d420*/  FFMA.FTZ R198, R0, R3, R198 ;  /* 0x0000000300c67223 */ /* 0x000fe200000100c6 */
[----:B------:R-:W-:Y:S01]  /*1d430*/  IADD3 R11, R2, 0x38, RZ ;  /* 0x00000038020b7810 */ /* 0x000fe20007ffe0ff */
[-C--:B------:R-:W-:Y:S01]  /*1d440*/  FFMA.FTZ R216, R0, R13.reuse, R216 ;  /* 0x0000000d00d87223 */ /* 0x080fe200000100d8 */
[----:B------:R-:W-:Y:S01]  /*1d450*/  FMNMX.FTZ R14, R10, R120, !PT ;  /* 0x000000780a0e7209 */ /* 0x000fe20007810000 */
[C---:B------:R-:W-:Y:S01]  /*1d460*/  FFMA.FTZ R208, R0.reuse, R13, R208 ;  /* 0x0000000d00d07223 */ /* 0x040fe200000100d0 */
[----:B------:R-:W-:Y:S01]  /*1d470*/  FMNMX.FTZ R4, R169, R4, !PT ;  /* 0x00000004a9047209 */ /* 0x000fe20007810000 */
[CC--:B------:R-:W-:Y:S01]  /*1d480*/  FFMA.FTZ R181, R0.reuse, R8.reuse, R181 ;  /* 0x0000000800b57223 */ /* 0x0c0fe200000100b5 */
[----:B------:R-:W-:Y:S01]  /*1d490*/  I2FP.F32.S32 R11, R11 ;  /* 0x0000000b000b7245 */ /* 0x000fe20000201400 */
[C---:B------:R-:W-:Y:S01]  /*1d4a0*/  FFMA.FTZ R8, R0.reuse, R8, R175 ;  /* 0x0000000800087223 */ /* 0x040fe200000100af */
[----:B------:R-:W-:Y:S01]  /*1d4b0*/  FMNMX.FTZ R13, R163, R14, !PT ;  /* 0x0000000ea30d7209 */ /* 0x000fe20007810000 */
[C---:B------:R-:W-:Y:S01]  /*1d4c0*/  FFMA.FTZ R190, R0.reuse, R3, R190 ;  /* 0x0000000300be7223 */ /* 0x040fe200000100be */
[----:B------:R-:W-:Y:S01]  /*1d4d0*/  FMNMX.FTZ R4, R177, R4, !PT ;  /* 0x00000004b1047209 */ /* 0x000fe20007810000 */
[----:B------:R-:W-:Y:S01]  /*1d4e0*/  FFMA.FTZ R212, R0, R11, R212 ;  /* 0x0000000b00d47223 */ /* 0x000fe200000100d4 */
[----:B------:R-:W-:Y:S01]  /*1d4f0*/  FMNMX.FTZ R13, R6, R13, !PT ;  /* 0x0000000d060d7209 */ /* 0x000fe20007810000 */
[----:B------:R-:W-:Y:S01]  /*1d500*/  FFMA.FTZ R204, R0, R11, R204 ;  /* 0x0000000b00cc7223 */ /* 0x000fe200000100cc */
[----:B------:R-:W-:Y:S01]  /*1d510*/  FMNMX.FTZ R11, R181, R4, !PT ;  /* 0x00000004b50b7209 */ /* 0x000fe20007810000 */
[----:B------:R-:W-:Y:S01]  /*1d520*/  LDSM.16.MT88.4 R60, [R122+0xd000] ;  /* 0x00d000007a3c783b */ /* 0x000fe20000004200 */
        /* <DEDUP_REMOVED lines=37> */
[----:B------:R-:W-:Y:S02]  /*1d780*/  IADD3 R15, R2, 0x41, RZ ;  /* 0x00000041020f7810 */ /* 0x000fe40007ffe0ff */
[----:B------:R-:W-:Y:S02]  /*1d790*/  FMNMX.FTZ R13, R206, R13, !PT ;  /* 0x0000000dce0d7209 */ /* 0x000fe40007810000 */
[----:B------:R-:W-:Y:S02]  /*1d7a0*/  IADD3 R3, R2, 0x49, RZ ;  /* 0x0000004902037810 */ /* 0x000fe40007ffe0ff */
[----:B------:R-:W-:Y:S02]  /*1d7b0*/  I2FP.F32.S32 R9, R9 ;  /* 0x0000000900097245 */ /* 0x000fe40000201400 */
[----:B------:R-:W-:Y:S02]  /*1d7c0*/  FMNMX.FTZ R11, R212, R11, !PT ;  /* 0x0000000bd40b7209 */ /* 0x000fe40007810000 */
[----:B------:R-:W-:Y:S01]  /*1d7d0*/  I2FP.F32.S32 R15, R15 ;  /* 0x0000000f000f7245 */ /* 0x000fe20000201400 */
[----:B------:R-:W-:Y:S01]  /*1d7e0*/  FFMA.FTZ R170, R0, R9, R170 ;  /* 0x0000000900aa7223 */ /* 0x000fe200000100aa */
[----:B------:R-:W-:Y:S01]  /*1d7f0*/  FMNMX.FTZ R13, R204, R13, !PT ;  /* 0x0000000dcc0d7209 */ /* 0x000fe20007810000 */
[C---:B------:R-:W-:Y:S01]  /*1d800*/  FFMA.FTZ R180, R0.reuse, R9, R180 ;  /* 0x0000000900b47223 */ /* 0x040fe200000100b4 */
[----:B------:R-:W-:Y:S01]  /*1d810*/  I2FP.F32.S32 R3, R3 ;  /* 0x0000000300037245 */ /* 0x000fe20000201400 */
[----:B------:R-:W-:Y:S01]  /*1d820*/  FFMA.FTZ R196, R0, R15, R196 ;  /* 0x0000000f00c47223 */ /* 0x000fe200000100c4 */
[----:B------:R-:W-:Y:S01]  /*1d830*/  FMNMX.FTZ R11, R210, R11, !PT ;  /* 0x0000000bd20b7209 */ /* 0x000fe20007810000 */
[----:B------:R-:W-:Y:S01]  /*1d840*/  FFMA.FTZ R188, R0, R15, R188 ;  /* 0x0000000f00bc7223 */ /* 0x000fe200000100bc */
[----:B------:R-:W-:Y:S01]  /*1d850*/  IADD3 R9, R2, 0x60, RZ ;  /* 0x0000006002097810 */ /* 0x000fe20007ffe0ff */
[----:B------:R-:W-:Y:S01]  /*1d860*/  FFMA.FTZ R192, R0, R3, R192 ;  /* 0x0000000300c07223 */ /* 0x000fe200000100c0 */
        /* <DEDUP_REMOVED lines=8> */
[C---:B------:R-:W-:Y:S01]  /*1d8f0*/  FFMA.FTZ R161, R0.reuse, R9, R161 ;  /* 0x0000000900a17223 */ /* 0x040fe200000100a1 */
[----:B------:R-:W-:Y:S01]  /*1d900*/  I2FP.F32.S32 R15, R15 ;  /* 0x0000000f000f7245 */ /* 0x000fe20000201400 */
[----:B------:R-:W-:Y:S01]  /*1d910*/  FFMA.FTZ R134, R0, R9, R134 ;  /* 0x0000000900867223 */ /* 0x000fe20000010086 */
[----:B------:R-:W-:Y:S02]  /*1d920*/  I2FP.F32.S32 R3, R3 ;  /* 0x0000000300037245 */ /* 0x000fe40000201400 */
[----:B------:R-:W-:Y:S01]  /*1d930*/  FMNMX.FTZ R13, R188, R13, !PT ;  /* 0x0000000dbc0d7209 */ /* 0x000fe20007810000 */
[----:B------:R-:W-:Y:S01]  /*1d940*/  FFMA.FTZ R182, R0, R15, R182 ;  /* 0x0000000f00b67223 */ /* 0x000fe200000100b6 */
[----:B------:R-:W-:Y:S01]  /*1d950*/  FMNMX.FTZ R9, R194, R11, !PT ;  /* 0x0000000bc2097209 */ /* 0x000fe20007810000 */
[----:B------:R-:W-:Y:S01]  /*1d960*/  FFMA.FTZ R178, R0, R3, R178 ;  /* 0x0000000300b27223 */ /* 0x000fe200000100b2 */
[----:B------:R-:W-:Y:S01]  /*1d970*/  FMNMX.FTZ R11, R186, R13, !PT ;  /* 0x0000000dba0b7209 */ /* 0x000fe20007810000 */
[----:B------:R-:W-:Y:S01]  /*1d980*/  FFMA.FTZ R168, R0, R3, R168 ;  /* 0x0000000300a87223 */ /* 0x000fe200000100a8 */
[----:B------:R-:W-:Y:S01]  /*1d990*/  IADD3 R131, R2, 0x68, RZ ;  /* 0x0000006802837810 */ /* 0x000fe20007ffe0ff */
[----:B------:R-:W-:Y:S01]  /*1d9a0*/  FFMA.FTZ R174, R0, R15, R174 ;  /* 0x0000000f00ae7223 */ /* 0x000fe200000100ae */
[----:B------:R-:W-:Y:S02]  /*1d9b0*/  FMNMX.FTZ R9, R192, R9, !PT ;  /* 0x00000009c0097209 */ /* 0x000fe40007810000 */
[C---:B------:R-:W-:Y:S02]  /*1d9c0*/  IADD3 R3, R2.reuse, 0x61, RZ ;  /* 0x0000006102037810 */ /* 0x040fe40007ffe0ff */
[----:B------:R-:W-:Y:S02]  /*1d9d0*/  IADD3 R15, R2, 0x59, RZ ;  /* 0x00000059020f7810 */ /* 0x000fe40007ffe0ff */
[----:B------:R-:W-:Y:S02]  /*1d9e0*/  FMNMX.FTZ R11, R184, R11, !PT ;  /* 0x0000000bb80b7209 */ /* 0x000fe40007810000 */
[----:B------:R-:W-:Y:S02]  /*1d9f0*/  I2FP.F32.S32 R131, R131 ;  /* 0x0000008300837245 */ /* 0x000fe40000201400 */
[----:B------:R-:W-:Y:S02]  /*1da00*/  I2FP.F32.S32 R3, R3 ;  /* 0x0000000300037245 */ /* 0x000fe40000201400 */
[----:B------:R-:W-:Y:S01]  /*1da10*/  FMNMX.FTZ R9, R182, R9, !PT ;  /* 0x00000009b6097209 */ /* 0x000fe20007810000 */
[C---:B------:R-:W-:Y:S01]  /*1da20*/  FFMA.FTZ R139, R0.reuse, R131, R139 ;  /* 0x00000083008b7223 */ /* 0x040fe2000001008b */
[----:B------:R-:W-:Y:S01]  /*1da30*/  I2FP.F32.S32 R15, R15 ;  /* 0x0000000f000f7245 */ /* 0x000fe20000201400 */
[----:B------:R-:W-:Y:S01]  /*1da40*/  FFMA.FTZ R160, R0, R3, R160 ;  /* 0x0000000300a07223 */ /* 0x000fe200000100a0 */
[----:B------:R-:W-:Y:S01]  /*1da50*/  FMNMX.FTZ R11, R174, R11, !PT ;  /* 0x0000000bae0b7209 */ /* 0x000fe20007810000 */
        /* <DEDUP_REMOVED lines=8> */
[----:B------:R-:W-:Y:S02]  /*1dae0*/  IADD3 R4, R2, 0x70, RZ ;  /* 0x0000007002047810 */ /* 0x000fe40007ffe0ff */
        /* <DEDUP_REMOVED lines=8> */
[CC--:B------:R-:W-:Y:S01]  /*1db70*/  FFMA.FTZ R137, R0.reuse, R4.reuse, R137 ;  /* 0x0000000400897223 */ /* 0x0c0fe20000010089 */
[----:B------:R-:W-:Y:S01]  /*1db80*/  FFMA.FTZ R127, R0, R4, R127 ;  /* 0x00000004007f7223 */ /* 0x000fe2000001007f */
[----:B------:R-:W-:Y:S02]  /*1db90*/  FMNMX.FTZ R4, R134, R7, !PT ;  /* 0x0000000786047209 */ /* 0x000fe40007810000 */
[----:B------:R-:W-:Y:S02]  /*1dba0*/  FMNMX.FTZ R14, R160, R3, !PT ;  /* 0x00000003a00e7209 */ /* 0x000fe40007810000 */
[C---:B------:R-:W-:Y:S02]  /*1dbb0*/  IADD3 R9, R2.reuse, 0x71, RZ ;  /* 0x0000007102097810 */ /* 0x040fe40007ffe0ff */
[----:B------:R-:W-:Y:S02]  /*1dbc0*/  FMNMX.FTZ R4, R133, R4, !PT ;  /* 0x0000000485047209 */ /* 0x000fe40007810000 */
[----:B------:R-:W-:Y:S02]  /*1dbd0*/  FMNMX.FTZ R11, R139, R14, !PT ;  /* 0x0000000e8b0b7209 */ /* 0x000fe40007810000 */
[----:B------:R-:W-:Y:S02]  /*1dbe0*/  I2FP.F32.S32 R9, R9 ;  /* 0x0000000900097245 */ /* 0x000fe40000201400 */
[----:B------:R-:W-:Y:S02]  /*1dbf0*/  IADD3 R3, R2, 0x78, RZ ;  /* 0x0000007802037810 */ /* 0x000fe40007ffe0ff */
[----:B------:R-:W-:Y:S01]  /*1dc00*/  FMNMX.FTZ R7, R131, R4, !PT ;  /* 0x0000000483077209 */ /* 0x000fe20007810000 */
[----:B------:R-:W-:Y:S01]  /*1dc10*/  FFMA.FTZ R136, R0, R9, R136 ;  /* 0x0000000900887223 */ /* 0x000fe20000010088 */
        /* <DEDUP_REMOVED lines=27> */
[C---:B------:R-:W-:Y:S01]  /*1ddd0*/  FMUL.FTZ R165, R2.reuse, UR4 ;  /* 0x0000000402a57c20 */ /* 0x040fe20008410000 */
[C---:B------:R-:W-:Y:S01]  /*1dde0*/  FSETP.NEU.FTZ.AND P0, PT, R2.reuse, -INF , PT ;  /* 0xff8000000200780b */ /* 0x040fe20003f1d000 */
[----:B------:R-:W-:Y:S01]  /*1ddf0*/  FADD.FTZ R4, -R2, R121 ;  /* 0x0000007902047221 */ /* 0x000fe20000010100 */
[----:B------:R-:W-:Y:S02]  /*1de00*/  FMUL.FTZ R121, R3, UR4 ;  /* 0x0000000403797c20 */ /* 0x000fe40008410000 */
[----:B------:R-:W-:Y:S01]  /*1de10*/  FSEL R165, R165, RZ, P0 ;  /* 0x000000ffa5a57208 */ /* 0x000fe20000000000 */
[C---:B------:R-:W-:Y:S01]  /*1de20*/  FADD.FTZ R5, -R3.reuse, R120 ;  /* 0x0000007803057221 */ /* 0x040fe20000010100 */
[----:B------:R-:W-:Y:S01]  /*1de30*/  FSETP.NEU.FTZ.AND P0, PT, R3, -INF , PT ;  /* 0xff8000000300780b */ /* 0x000fe20003f1d000 */
[----:B------:R-:W-:Y:S02]  /*1de40*/  FMUL.FTZ R54, R4, UR4 ;  /* 0x0000000404367c20 */ /* 0x000fe40008410000 */
[----:B------:R-:W-:Y:S01]  /*1de50*/  FMUL.FTZ R55, R5, UR4 ;  /* 0x0000000405377c20 */ /* 0x000fe20008410000 */
        /* <DEDUP_REMOVED lines=9> */
[----:B------:R-:W1:Y:S01]  /*1def0*/  MUFU.EX2 R54, R54 ;  /* 0x0000003600367308 */ /* 0x000e620000000800 */
[--C-:B------:R-:W-:Y:S01]  /*1df00*/  FFMA.FTZ R131, R131, UR4, -R121.reuse ;  /* 0x0000000483837c23 */ /* 0x100fe20008010879 */
[----:B------:R-:W-:Y:S01]  /*1df10*/  FFMA.FTZ R177, R202, UR4, -R121 ;  /* 0x00000004cab17c23 */ /* 0x000fe20008010879 */
[--C-:B------:R-:W-:Y:S01]  /*1df20*/  FFMA.FTZ R198, R198, UR4, -R165.reuse ;  /* 0x00000004c6c67c23 */ /* 0x100fe200080108a5 */
[--C-:B------:R-:W-:Y:S01]  /*1df30*/  FFMA.FTZ R181, R196, UR4, -R165.reuse ;  /* 0x00000004c4b57c23 */ /* 0x100fe200080108a5 */
[--C-:B------:R-:W-:Y:S01]  /*1df40*/  FFMA.FTZ R179, R194, UR4, -R165.reuse ;  /* 0x00000004c2b37c23 */ /* 0x100fe200080108a5 */
[----:B------:R-:W-:Y:S01]  /*1df50*/  FFMA.FTZ R192, R192, UR4, -R165 ;  /* 0x00000004c0c07c23 */ /* 0x000fe200080108a5 */
[--C-:B------:R-:W-:Y:S03]  /*1df60*/  FFMA.FTZ R183, R190, UR4, -R121.reuse ;  /* 0x00000004beb77c23 */ /* 0x100fe60008010879 */
[----:B------:R-:W2:Y:S01]  /*1df70*/  MUFU.EX2 R55, R55 ;  /* 0x0000003700377308 */ /* 0x000ea20000000800 */
[----:B------:R-:W-:Y:S01]  /*1df80*/  FFMA.FTZ R188, R188, UR4, -R121 ;  /* 0x00000004bcbc7c23 */ /* 0x000fe20008010879 */
[--C-:B------:R-:W-:Y:S01]  /*1df90*/  FFMA.FTZ R187, R182, UR4, -R165.reuse ;  /* 0x00000004b6bb7c23 */ /* 0x100fe200080108a5 */
[--C-:B------:R-:W-:Y:S01]  /*1dfa0*/  FFMA.FTZ R180, R180, UR4, -R165.reuse ;  /* 0x00000004b4b47c23 */ /* 0x100fe200080108a5 */
        /* <DEDUP_REMOVED lines=33> */
[----:B------:R-:W-:Y:S01]  /*1e1c0*/  FFMA.FTZ R80, R44, UR4, -R165 ;  /* 0x000000042c507c23 */ /* 0x000fe200080108a5 */
[C---:B------:R-:W-:Y:S01]  /*1e1d0*/  FMUL.FTZ R46, R54.reuse, R74 ;  /* 0x0000004a362e7220 */ /* 0x040fe20000410000 */
[----:B------:R-:W-:Y:S03]  /*1e1e0*/  FMUL.FTZ R47, R54, R75 ;  /* 0x0000004b362f7220 */ /* 0x000fe60000410000 */
[----:B------:R-:W2:Y:S01]  /*1e1f0*/  MUFU.EX2 R135, R135 ;  /* 0x0000008700877308 */ /* 0x000ea20000000800 */
[----:B-1----:R-:W-:Y:S01]  /*1e200*/  F2FP.F16.F32.PACK_AB R57, R169, R175 ;  /* 0x000000afa939723e */ /* 0x002fe200000000ff */
[C---:B------:R-:W-:Y:S01]  /*1e210*/  FMUL.FTZ R44, R55.reuse, R72 ;  /* 0x00000048372c7220 */ /* 0x040fe20000410000 */
[----:B------:R-:W-:Y:S01]  /*1e220*/  FMUL.FTZ R45, R55, R73 ;  /* 0x00000049372d7220 */ /* 0x000fe20000410000 */
[--C-:B------:R-:W-:Y:S01]  /*1e230*/  FFMA.FTZ R82, R236, UR4, -R121.reuse ;  /* 0x00000004ec527c23 */ /* 0x100fe20008010879 */
[----:B------:R-:W-:Y:S01]  /*1e240*/  FFMA.FTZ R81, R234, UR4, -R121 ;  /* 0x00000004ea517c23 */ /* 0x000fe20008010879 */
[----:B------:R-:W-:Y:S01]  /*1e250*/  FFMA.FTZ R88, R226, UR4, -R165 ;  /* 0x00000004e2587c23 */ /* 0x000fe200080108a5 */
[----:B------:R-:W-:Y:S03]  /*1e260*/  FFMA.FTZ R97, R222, UR4, -R121 ;  /* 0x00000004de617c23 */ /* 0x000fe60008010879 */
[----:B------:R-:W-:Y:S01]  /*1e270*/  MUFU.EX2 R200, R200 ;  /* 0x000000c800c87308 */ /* 0x000fe20000000800 */
[----:B------:R-:W-:Y:S01]  /*1e280*/  FFMA.FTZ R91, R232, UR4, -R165 ;  /* 0x00000004e85b7c23 */ /* 0x000fe200080108a5 */
[--C-:B------:R-:W-:Y:S01]  /*1e290*/  FFMA.FTZ R90, R220, UR4, -R121.reuse ;  /* 0x00000004dc5a7c23 */ /* 0x100fe20008010879 */
[--C-:B------:R-:W-:Y:S01]  /*1e2a0*/  FFMA.FTZ R89, R218, UR4, -R121.reuse ;  /* 0x00000004da597c23 */ /* 0x100fe20008010879 */
[----:B------:R-:W-:Y:S01]  /*1e2b0*/  LDSM.16.MT88.4 R72, [R140+0xc400] ;  /* 0x00c400008c48783b */ /* 0x000fe20000004200 */
[--C-:B------:R-:W-:Y:S01]  /*1e2c0*/  FFMA.FTZ R114, R127, UR4, -R121.reuse ;  /* 0x000000047f727c23 */ /* 0x100fe20008010879 */
[--C-:B------:R-:W-:Y:S01]  /*1e2d0*/  FFMA.FTZ R113, R126, UR4, -R121.reuse ;  /* 0x000000047e717c23 */ /* 0x100fe20008010879 */
[----:B------:R-:W-:Y:S03]  /*1e2e0*/  FFMA.FTZ R112, R124, UR4, -R121 ;  /* 0x000000047c707c23 */ /* 0x000fe60008010879 */
[----:B------:R-:W1:Y:S01]  /*1e2f0*/  MUFU.EX2 R171, R171 ;  /* 0x000000ab00ab7308 */ /* 0x000e620000000800 */
[----:B--2---:R-:W-:Y:S01]  /*1e300*/  F2FP.F16.F32.PACK_AB R59, R135, R172 ;  /* 0x000000ac873b723e */ /* 0x004fe200000000ff */
[--C-:B------:R-:W-:Y:S01]  /*1e310*/  FFMA.FTZ R98, R214, UR4, -R165.reuse ;  /* 0x00000004d6627c23 */ /* 0x100fe200080108a5 */
[----:B------:R-:W-:Y:S01]  /*1e320*/  FFMA.FTZ R96, R212, UR4, -R165 ;  /* 0x00000004d4607c23 */ /* 0x000fe200080108a5 */
[----:B------:R-:W-:Y:S01]  /*1e330*/  LDSM.16.MT88.4 R108, [R140+0xac00] ;  /* 0x00ac00008c6c783b */ /* 0x000fe20000004200 */
[----:B------:R-:W-:Y:S01]  /*1e340*/  FFMA.FTZ R175, R54, R159, R175 ;  /* 0x0000009f36af7223 */ /* 0x000fe200000100af */
[----:B------:R-:W-:Y:S01]  /*1e350*/  FFMA.FTZ R159, R184, UR4, -R121 ;  /* 0x00000004b89f7c23 */ /* 0x000fe20008010879 */
[--C-:B------:R-:W-:Y:S03]  /*1e360*/  FFMA.FTZ R105, R216, UR4, -R165.reuse ;  /* 0x00000004d8697c23 */ /* 0x100fe600080108a5 */
[----:B------:R-:W2:Y:S01]  /*1e370*/  MUFU.EX2 R163, R163 ;  /* 0x000000a300a37308 */ /* 0x000ea20000000800 */
[----:B------:R-:W-:Y:S01]  /*1e380*/  FFMA.FTZ R99, R210, UR4, -R165 ;  /* 0x00000004d2637c23 */ /* 0x000fe200080108a5 */
[--C-:B------:R-:W-:Y:S01]  /*1e390*/  FFMA.FTZ R104, R208, UR4, -R121.reuse ;  /* 0x00000004d0687c23 */ /* 0x100fe20008010879 */
[--C-:B------:R-:W-:Y:S01]  /*1e3a0*/  FFMA.FTZ R107, R206, UR4, -R121.reuse ;  /* 0x00000004ce6b7c23 */ /* 0x100fe20008010879 */
[----:B------:R-:W-:Y:S01]  /*1e3b0*/  FFMA.FTZ R106, R204, UR4, -R121 ;  /* 0x00000004cc6a7c23 */ /* 0x000fe20008010879 */
[----:B------:R-:W-:Y:S01]  /*1e3c0*/  FADD.FTZ R175, R169, R175 ;  /* 0x000000afa9af7221 */ /* 0x000fe20000010000 */
[--C-:B------:R-:W-:Y:S01]  /*1e3d0*/  FFMA.FTZ R168, R168, UR4, -R121.reuse ;  /* 0x00000004a8a87c23 */ /* 0x100fe20008010879 */
[--C-:B------:R-:W-:Y:S03]  /*1e3e0*/  FFMA.FTZ R169, R164, UR4, -R121.reuse ;  /* 0x00000004a4a97c23 */ /* 0x100fe60008010879 */
[----:B------:R-:W-:Y:S01]  /*1e3f0*/  MUFU.EX2 R83, R83 ;  /* 0x0000005300537308 */ /* 0x000fe20000000800 */
[----:B-1----:R-:W-:Y:S01]  /*1e400*/  F2FP.F16.F32.PACK_AB R56, R171, R200 ;  /* 0x000000c8ab38723e */ /* 0x002fe200000000ff */
[----:B------:R-:W-:Y:S01]  /*1e410*/  FFMA.FTZ R200, R55, R162, R200 ;  /* 0x000000a237c87223 */ /* 0x000fe200000100c8 */
[----:B------:R-:W-:Y:S01]  /*1e420*/  FFMA.FTZ R162, R186, UR4, -R121 ;  /* 0x00000004baa27c23 */ /* 0x000fe20008010879 */
[----:B------:R-:W-:Y:S01]  /*1e430*/  FADD.FTZ R172, R172, R175 ;  /* 0x000000afacac7221 */ /* 0x000fe20000010000 */
[--C-:B------:R-:W-:Y:S01]  /*1e440*/  FFMA.FTZ R161, R161, UR4, -R165.reuse ;  /* 0x00000004a1a17c23 */ /* 0x100fe200080108a5 */
[----:B------:R-:W-:Y:S01]  /*1e450*/  FFMA.FTZ R160, R160, UR4, -R165 ;  /* 0x00000004a0a07c23 */ /* 0x000fe200080108a5 */
[--C-:B------:R-:W-:Y:S03]  /*1e460*/  FFMA.FTZ R134, R134, UR4, -R121.reuse ;  /* 0x0000000486867c23 */ /* 0x100fe60008010879 */
[----:B------:R-:W-:Y:S01]  /*1e470*/  MUFU.EX2 R82, R82 ;  /* 0x0000005200527308 */ /* 0x000fe20000000800 */
[----:B--2---:R-:W-:Y:S01]  /*1e480*/  F2FP.F16.F32.PACK_AB R58, R120, R163 ;  /* 0x000000a3783a723e */ /* 0x004fe200000000ff */
[----:B------:R-:W-:Y:S01]  /*1e490*/  FADD.FTZ R172, R135, R172 ;  /* 0x000000ac87ac7221 */ /* 0x000fe20000010000 */
[--C-:B------:R-:W-:Y:S01]  /*1e4a0*/  FFMA.FTZ R133, R133, UR4, -R121.reuse ;  /* 0x0000000485857c23 */ /* 0x100fe20008010879 */
[----:B------:R-:W-:Y:S01]  /*1e4b0*/  FFMA.FTZ R130, R130, UR4, -R121 ;  /* 0x0000000482827c23 */ /* 0x000fe20008010879 */
[----:B------:R-:W-:Y:S01]  /*1e4c0*/  FADD.FTZ R200, R171, R200 ;  /* 0x000000c8abc87221 */ /* 0x000fe20000010000 */
[----:B------:R-:W-:Y:S02]  /*1e4d0*/  ISETP.GT.AND P0, PT, R167, 0x1, PT ;  /* 0x00000001a700780c */ /* 0x000fe40003f04270 */
        /* <DEDUP_REMOVED lines=8> */
[----:B------:R-:W-:Y:S01]  /*1e560*/  FMUL.FTZ R18, R54, R102 ;  /* 0x0000006636127220 */ /* 0x000fe20000410000 */
[----:B------:R-:W-:Y:S01]  /*1e570*/  FMUL.FTZ R16, R55, R100 ;  /* 0x0000006437107220 */ /* 0x000fe20000410000 */
[----:B------:R-:W-:Y:S02]  /*1e580*/  FFMA.FTZ R100, R137, UR4, -R165 ;  /* 0x0000000489647c23 */ /* 0x000fe400080108a5 */
[----:B------:R-:W-:Y:S03]  /*1e590*/  MUFU.EX2 R98, R98 ;  /* 0x0000006200627308 */ /* 0x000fe60000000800 */
[----:B------:R-:W-:Y:S01]  /*1e5a0*/  FADD.FTZ R163, R120, R163 ;  /* 0x000000a378a37221 */ /* 0x000fe20000010000 */
[C---:B------:R-:W-:Y:S01]  /*1e5b0*/  FMUL.FTZ R24, R55.reuse, R92 ;  /* 0x0000005c37187220 */ /* 0x040fe20000410000 */
[--C-:B------:R-:W-:Y:S01]  /*1e5c0*/  FFMA.FTZ R92, R224, UR4, -R121.reuse ;  /* 0x00000004e05c7c23 */ /* 0x100fe20008010879 */
        /* <DEDUP_REMOVED lines=13> */
[C---:B------:R-:W-:Y:S01]  /*1e6a0*/  FMUL.FTZ R33, R55.reuse, R85 ;  /* 0x0000005537217220 */ /* 0x040fe20000410000 */
[--C-:B------:R-:W-:Y:S01]  /*1e6b0*/  FFMA.FTZ R84, R66, UR4, -R165.reuse ;  /* 0x0000000442547c23 */ /* 0x100fe200080108a5 */
[----:B------:R-:W-:Y:S01]  /*1e6c0*/  FFMA.FTZ R85, R240, UR4, -R165 ;  /* 0x00000004f0557c23 */ /* 0x000fe200080108a5 */
[C---:B------:R-:W-:Y:S06]  /*1e6d0*/  HMMA.16816.F32 R28, R56.reuse, R40, R28 ;  /* 0x00000028381c723c */ /* 0x040fec000000181c */
[----:B------:R-:W-:Y:S01]  /*1e6e0*/  MUFU.EX2 R84, R84 ;  /* 0x0000005400547308 */ /* 0x000fe20000000800 */
[C---:B------:R-:W-:Y:S01]  /*1e6f0*/  FMUL.FTZ R34, R54.reuse, R86 ;  /* 0x0000005636227220 */ /* 0x040fe20000410000 */
[----:B------:R-:W-:Y:S03]  /*1e700*/  FMUL.FTZ R35, R54, R87 ;  /* 0x0000005736237220 */ /* 0x000fe60000410000 */
[C---:B------:R-:W-:Y:S01]  /*1e710*/  FMUL.FTZ R40, R55.reuse, R76 ;  /* 0x0000004c37287220 */ /* 0x040fe20000410000 */
[----:B------:R-:W-:Y:S02]  /*1e720*/  FFMA.FTZ R76, R64, UR4, -R121 ;  /* 0x00000004404c7c23 */ /* 0x000fe40008010879 */
[----:B------:R-:W-:Y:S01]  /*1e730*/  LDSM.16.MT88.4 R64, [R122+0x9400] ;  /* 0x009400007a40783b */ /* 0x000fe20000004200 */
[----:B------:R-:W-:Y:S01]  /*1e740*/  FMUL.FTZ R41, R55, R77 ;  /* 0x0000004d37297220 */ /* 0x000fe20000410000 */
[--C-:B------:R-:W-:Y:S01]  /*1e750*/  FFMA.FTZ R77, R139, UR4, -R165.reuse ;  /* 0x000000048b4d7c23 */ /* 0x100fe200080108a5 */
[C---:B------:R-:W-:Y:S01]  /*1e760*/  HMMA.16816.F32 R32, R56.reuse, R42, R32 ;  /* 0x0000002a3820723c */ /* 0x040fe20000001820 */
[----:B------:R-:W1:Y:S02]  /*1e770*/  MUFU.EX2 R76, R76 ;  /* 0x0000004c004c7308 */ /* 0x000e640000000800 */
[--C-:B------:R-:W-:Y:S01]  /*1e780*/  FFMA.FTZ R87, R228, UR4, -R165.reuse ;  /* 0x00000004e4577c23 */ /* 0x100fe200080108a5 */
[--C-:B------:R-:W-:Y:S01]  /*1e790*/  FFMA.FTZ R139, R138, UR4, -R165.reuse ;  /* 0x000000048a8b7c23 */ /* 0x100fe200080108a5 */
        /* <DEDUP_REMOVED lines=10> */
[----:B------:R-:W-:Y:S01]  /*1e840*/  FFMA.FTZ R165, R52, UR4, -R165 ;  /* 0x0000000434a57c23 */ /* 0x000fe200080108a5 */
[----:B------:R-:W-:Y:S01]  /*1e850*/  FFMA.FTZ R121, R132, UR4, -R121 ;  /* 0x0000000484797c23 */ /* 0x000fe20008010879 */
[----:B------:R-:W-:Y:S01]  /*1e860*/  MOV R167, R125 ;  /* 0x0000007d00a77202 */ /* 0x000fe20000000f00 */
[C---:B------:R-:W-:Y:S02]  /*1e870*/  HMMA.16816.F32 R44, R56.reuse, R60, R44 ;  /* 0x0000003c382c723c */ /* 0x040fe4000000182c */
[----:B------:R-:W1:Y:S03]  /*1e880*/  MUFU.EX2 R93, R93 ;  /* 0x0000005d005d7308 */ /* 0x000e660000000800 */
[C---:B------:R-:W-:Y:S01]  /*1e890*/  FMUL.FTZ R50, R54.reuse, R70 ;  /* 0x0000004636327220 */ /* 0x040fe20000410000 */
[----:B------:R-:W-:Y:S02]  /*1e8a0*/  FMUL.FTZ R51, R54, R71 ;  /* 0x0000004736337220 */ /* 0x000fe40000410000 */
[----:B------:R-:W-:Y:S04]  /*1e8b0*/  LDSM.16.MT88.4 R68, [R122+0xa000] ;  /* 0x00a000007a44783b */ /* 0x000fe80000004200 */
[----:B------:R2:W-:Y:S01]  /*1e8c0*/  MUFU.EX2 R138, R77 ;  /* 0x0000004d008a7308 */ /* 0x0005e20000000800 */
[----:B------:R-:W-:Y:S03]  /*1e8d0*/  HMMA.16816.F32 R48, R56, R62, R48 ;  /* 0x0000003e3830723c */ /* 0x000fe60000001830 */
[----:B------:R-:W3:Y:S06]  /*1e8e0*/  LDSM.16.MT88.4 R60, [R140+0x9400] ;  /* 0x009400008c3c783b */ /* 0x000eec0000004200 */
[----:B------:R-:W4:Y:S02]  /*1e8f0*/  MUFU.EX2 R80, R80 ;  /* 0x0000005000507308 */ /* 0x000f240000000800 */
[C---:B-1----:R-:W-:Y:S01]  /*1e900*/  F2FP.F16.F32.PACK_AB R56, R93.reuse, R76 ;  /* 0x0000004c5d38723e */ /* 0x042fe200000000ff */
[----:B------:R-:W-:Y:S01]  /*1e910*/  FADD.FTZ R93, R93, R102 ;  /* 0x000000665d5d7221 */ /* 0x000fe20000010000 */
[C---:B------:R-:W-:Y:S06]  /*1e920*/  F2FP.F16.F32.PACK_AB R57, R84.reuse, R85 ;  /* 0x000000555439723e */ /* 0x040fec00000000ff */
        /* <DEDUP_REMOVED lines=38> */
[C---:B-1----:R-:W-:Y:S09]  /*1eb90*/  HMMA.16816.F32 R36, R56.reuse, R60, R36 ;  /* 0x0000003c3824723c */ /* 0x042ff20000001824 */
[----:B------:R-:W1:Y:S01]  /*1eba0*/  MUFU.EX2 R89, R89 ;  /* 0x0000005900597308 */ /* 0x000e620000000800 */
[C---:B------:R-:W-:Y:S01]  /*1ebb0*/  HMMA.16816.F32 R40, R56.reuse, R62, R40 ;  /* 0x0000003e3828723c */ /* 0x040fe20000001828 */
[----:B------:R-:W4:Y:S05]  /*1ebc0*/  LDSM.16.MT88.4 R60, [R140+0x9800] ;  /* 0x009800008c3c783b */ /* 0x000f2a0000004200 */
        /* <DEDUP_REMOVED lines=10> */
[----:B-1----:R-:W-:Y:S03]  /*1ec70*/  F2FP.F16.F32.PACK_AB R58, R89, R90 ;  /* 0x0000005a593a723e */ /* 0x002fe600000000ff */
[----:B------:R-:W-:Y:S04]  /*1ec80*/  FADD.FTZ R86, R86, R91 ;  /* 0x0000005b56567221 */ /* 0x000fe80000010000 */
[----:B------:R-:W-:Y:S10]  /*1ec90*/  MUFU.EX2 R107, R107 ;  /* 0x0000006b006b7308 */ /* 0x000ff40000000800 */
[----:B------:R-:W-:Y:S01]  /*1eca0*/  MUFU.EX2 R106, R106 ;  /* 0x0000006a006a7308 */ /* 0x000fe20000000800 */
[C---:B----4-:R-:W-:Y:S06]  /*1ecb0*/  HMMA.16816.F32 R4, R56.reuse, R60, R4 ;  /* 0x0000003c3804723c */ /* 0x050fec0000001804 */
        /* <DEDUP_REMOVED lines=22> */
[----:B------:R-:W-:Y:S10]  /*1ee20*/  MUFU.EX2 R136, R161 ;  /* 0x000000a100887308 */ /* 0x000ff40000000800 */
[----:B------:R-:W1:Y:S01]  /*1ee30*/  MUFU.EX2 R137, R160 ;  /* 0x000000a000897308 */ /* 0x000e620000000800 */
[----:B---3--:R-:W-:Y:S09]  /*1ee40*/  F2FP.F16.F32.PACK_AB R54, R169, R168 ;  /* 0x000000a8a936723e */ /* 0x008ff200000000ff */
[----:B------:R-:W3:Y:S01]  /*1ee50*/  MUFU.EX2 R139, R139 ;  /* 0x0000008b008b7308 */ /* 0x000ee20000000800 */
[C---:B--2---:R-:W-:Y:S09]  /*1ee60*/  HMMA.16816.F32 R36, R56.reuse, R60, R36 ;  /* 0x0000003c3824723c */ /* 0x044ff20000001824 */
[----:B------:R-:W-:Y:S01]  /*1ee70*/  MUFU.EX2 R134, R134 ;  /* 0x0000008600867308 */ /* 0x000fe20000000800 */
[C---:B------:R-:W-:Y:S01]  /*1ee80*/  HMMA.16816.F32 R40, R56.reuse, R62, R40 ;  /* 0x0000003e3828723c */ /* 0x040fe20000001828 */
[----:B------:R-:W2:Y:S08]  /*1ee90*/  LDSM.16.MT88.4 R60, [R140+0x9c00] ;  /* 0x009c00008c3c783b */ /* 0x000eb00000004200 */
[----:B------:R-:W5:Y:S01]  /*1eea0*/  MUFU.EX2 R133, R133 ;  /* 0x0000008500857308 */ /* 0x000f620000000800 */
[C---:B----4-:R-:W-:Y:S06]  /*1eeb0*/  HMMA.16816.F32 R44, R56.reuse, R64, R44 ;  /* 0x00000040382c723c */ /* 0x050fec000000182c */
[----:B------:R-:W-:Y:S01]  /*1eec0*/  HMMA.16816.F32 R48, R56, R66, R48 ;  /* 0x000000423830723c */ /* 0x000fe20000001830 */
[----:B------:R-:W4:Y:S02]  /*1eed0*/  LDSM.16.MT88.4 R64, [R122+0x9c00] ;  /* 0x009c00007a40783b */ /* 0x000f240000004200 */
[----:B------:R-:W5:Y:S04]  /*1eee0*/  MUFU.EX2 R127, R130 ;  /* 0x00000082007f7308 */ /* 0x000f680000000800 */
[----:B------:R-:W-:Y:S06]  /*1eef0*/  F2FP.F16.F32.PACK_AB R57, R98, R105 ;  /* 0x000000696239723e */ /* 0x000fec00000000ff */
[----:B------:R-:W5:Y:S01]  /*1ef00*/  MUFU.EX2 R165, R165 ;  /* 0x000000a500a57308 */ /* 0x000f620000000800 */
[----:B------:R-:W-:Y:S02]  /*1ef10*/  F2FP.F16.F32.PACK_AB R59, R99, R96 ;  /* 0x00000060633b723e */ /* 0x000fe400000000ff */
[----:B------:R-:W-:Y:S02]  /*1ef20*/  F2FP.F16.F32.PACK_AB R56, R107, R104 ;  /* 0x000000686b38723e */ /* 0x000fe400000000ff */
[----:B------:R-:W-:Y:S05]  /*1ef30*/  F2FP.F16.F32.PACK_AB R58, R177, R106 ;  /* 0x0000006ab13a723e */ /* 0x000fea00000000ff */
[----:B------:R-:W-:Y:S02]  /*1ef40*/  MUFU.EX2 R121, R121 ;  /* 0x0000007900797308 */ /* 0x000fe40000000800 */
        /* <DEDUP_REMOVED lines=20> */
[----:B------:R-:W-:Y:S02]  /*1f090*/  F2FP.F16.F32.PACK_AB R56, R188, R183 ;  /* 0x000000b7bc38723e */ /* 0x000fe400000000ff */
[----:B------:R-:W-:Y:S07]  /*1f0a0*/  F2FP.F16.F32.PACK_AB R58, R159, R162 ;  /* 0x000000a29f3a723e */ /* 0x000fee00000000ff */
[C---:B--2---:R-:W-:Y:S06]  /*1f0b0*/  HMMA.16816.F32 R4, R56.reuse, R60, R4 ;  /* 0x0000003c3804723c */ /* 0x044fec0000001804 */
[C---:B------:R-:W-:Y:S01]  /*1f0c0*/  HMMA.16816.F32 R8, R56.reuse, R62, R8 ;  /* 0x0000003e3808723c */ /* 0x040fe20000001808 */
[----:B------:R-:W2:Y:S05]  /*1f0d0*/  LDSM.16.MT88.4 R60, [R122+0xc000] ;  /* 0x00c000007a3c783b */ /* 0x000eaa0000004200 */
[C---:B------:R-:W-:Y:S06]  /*1f0e0*/  HMMA.16816.F32 R12, R56.reuse, R68, R12 ;  /* 0x00000044380c723c */ /* 0x040fec000000180c */
        /* <DEDUP_REMOVED lines=8> */
[C---:B-1----:R-:W-:Y:S06]  /*1f170*/  HMMA.16816.F32 R36, R56.reuse, R68, R36 ;  /* 0x000000443824723c */ /* 0x042fec0000001824 */
[C---:B------:R-:W-:Y:S01]  /*1f180*/  HMMA.16816.F32 R40, R56.reuse, R70, R40 ;  /* 0x000000463828723c */ /* 0x040fe20000001828 */
[----:B------:R-:W1:Y:S05]  /*1f190*/  LDSM.16.MT88.4 R68, [R122+0xa400] ;  /* 0x00a400007a44783b */ /* 0x000e6a0000004200 */
[C---:B----4-:R-:W-:Y:S06]  /*1f1a0*/  HMMA.16816.F32 R44, R56.reuse, R64, R44 ;  /* 0x00000040382c723c */ /* 0x050fec000000182c */
[----:B------:R-:W-:Y:S01]  /*1f1b0*/  HMMA.16816.F32 R48, R56, R66, R48 ;  /* 0x000000423830723c */ /* 0x000fe20000001830 */
[----:B------:R-:W4:Y:S08]  /*1f1c0*/  LDSM.16.MT88.4 R56, [R122+0xc400] ;  /* 0x00c400007a38783b */ /* 0x000f300000004200 */
[----:B------:R-:W-:Y:S01]  /*1f1d0*/  LDSM.16.MT88.4 R64, [R122+0xe400] ;  /* 0x00e400007a40783b */ /* 0x000fe20000004200 */
[C---:B--2---:R-:W-:Y:S06]  /*1f1e0*/  HMMA.16816.F32 R4, R52.reuse, R60, R4 ;  /* 0x0000003c3404723c */ /* 0x044fec0000001804 */
[C---:B------:R-:W-:Y:S01]  /*1f1f0*/  HMMA.16816.F32 R8, R52.reuse, R62, R8 ;  /* 0x0000003e3408723c */ /* 0x040fe20000001808 */
[----:B------:R-:W2:Y:S05]  /*1f200*/  LDSM.16.MT88.4 R60, [R140+0xe400] ;  /* 0x00e400008c3c783b */ /* 0x000eaa0000004200 */
[C---:B-1----:R-:W-:Y:S06]  /*1f210*/  HMMA.16816.F32 R12, R52.reuse, R68, R12 ;  /* 0x00000044340c723c */ /* 0x042fec000000180c */
[C---:B------:R-:W-:Y:S01]  /*1f220*/  HMMA.16816.F32 R16, R52.reuse, R70, R16 ;  /* 0x000000463410723c */ /* 0x040fe20000001810 */
[----:B------:R-:W-:Y:S05]  /*1f230*/  LDSM.16.MT88.4 R68, [R122+0xa800] ;  /* 0x00a800007a44783b */ /* 0x000fea0000004200 */
[C---:B------:R-:W-:Y:S06]  /*1f240*/  HMMA.16816.F32 R20, R52.reuse, R72, R20 ;  /* 0x000000483414723c */ /* 0x040fec0000001814 */
[C---:B------:R-:W-:Y:S01]  /*1f250*/  HMMA.16816.F32 R24, R52.reuse, R74, R24 ;  /* 0x0000004a3418723c */ /* 0x040fe20000001818 */
[----:B------:R-:W-:Y:S05]  /*1f260*/  LDSM.16.MT88.4 R72, [R140+0xc800] ;  /* 0x00c800008c48783b */ /* 0x000fea0000004200 */
[C---:B----4-:R-:W-:Y:S06]  /*1f270*/  HMMA.16816.F32 R28, R52.reuse, R56, R28 ;  /* 0x00000038341c723c */ /* 0x050fec000000181c */
[C---:B------:R-:W-:Y:S01]  /*1f280*/  HMMA.16816.F32 R32, R52.reuse, R58, R32 ;  /* 0x0000003a3420723c */ /* 0x040fe20000001820 */
[----:B------:R-:W1:Y:S05]  /*1f290*/  LDSM.16.MT88.4 R56, [R140+0xa800] ;  /* 0x00a800008c38783b */ /* 0x000e6a0000004200 */
[C---:B--2---:R-:W-:Y:S06]  /*1f2a0*/  HMMA.16816.F32 R36, R52.reuse, R60, R36 ;  /* 0x0000003c3424723c */ /* 0x044fec0000001824 */
[C---:B------:R-:W-:Y:S01]  /*1f2b0*/  HMMA.16816.F32 R40, R52.reuse, R62, R40 ;  /* 0x0000003e3428723c */ /* 0x040fe20000001828 */
[----:B------:R-:W2:Y:S05]  /*1f2c0*/  LDSM.16.MT88.4 R60, [R122+0xc800] ;  /* 0x00c800007a3c783b */ /* 0x000eaa0000004200 */
[C---:B------:R-:W-:Y:S06]  /*1f2d0*/  HMMA.16816.F32 R44, R52.reuse, R64, R44 ;  /* 0x00000040342c723c */ /* 0x040fec000000182c */
[----:B------:R-:W-:Y:S01]  /*1f2e0*/  HMMA.16816.F32 R48, R52, R66, R48 ;  /* 0x000000423430723c */ /* 0x000fe20000001830 */
[----:B------:R-:W4:Y:S06]  /*1f2f0*/  LDSM.16.MT88.4 R64, [R122+0xe800] ;  /* 0x00e800007a40783b */ /* 0x000f2c0000004200 */
[----:B------:R-:W-:Y:S04]  /*1f300*/  F2FP.F16.F32.PACK_AB R53, R137, R136 ;  /* 0x000000888935723e */ /* 0x000fe800000000ff */
[----:B---3--:R-:W-:Y:S02]  /*1f310*/  F2FP.F16.F32.PACK_AB R55, R139, R138 ;  /* 0x0000008a8b37723e */ /* 0x008fe400000000ff */
[----:B-----5:R-:W-:Y:S02]  /*1f320*/  F2FP.F16.F32.PACK_AB R52, R133, R134 ;  /* 0x000000868534723e */ /* 0x020fe400000000ff */
[----:B------:R-:W-:Y:S07]  /*1f330*/  F2FP.F16.F32.PACK_AB R54, R127, R126 ;  /* 0x0000007e7f36723e */ /* 0x000fee00000000ff */
[C---:B-1----:R-:W-:Y:S01]  /*1f340*/  HMMA.16816.F32 R4, R52.reuse, R56, R4 ;  /* 0x000000383404723c */ /* 0x042fe20000001804 */
[----:B------:R-:W-:Y:S05]  /*1f350*/  MUFU.EX2 R56, R114 ;  /* 0x0000007200387308 */ /* 0x000fea0000000800 */
[C---:B------:R-:W-:Y:S05]  /*1f360*/  HMMA.16816.F32 R8, R52.reuse, R58, R8 ;  /* 0x0000003a3408723c */ /* 0x040fea0000001808 */
[----:B------:R-:W1:Y:S01]  /*1f370*/  MUFU.EX2 R57, R113 ;  /* 0x0000007100397308 */ /* 0x000e620000000800 */
[C---:B------:R-:W-:Y:S05]  /*1f380*/  HMMA.16816.F32 R12, R52.reuse, R68, R12 ;  /* 0x00000044340c723c */ /* 0x040fea000000180c */
[----:B------:R-:W-:Y:S01]  /*1f390*/  FADD.FTZ R59, R87, R86 ;  /* 0x00000056573b7221 */ /* 0x000fe20000010000 */
[C---:B------:R-:W-:Y:S01]  /*1f3a0*/  HMMA.16816.F32 R16, R52.reuse, R70, R16 ;  /* 0x000000463410723c */ /* 0x040fe20000001810 */
[----:B------:R-:W-:Y:S02]  /*1f3b0*/  LDSM.16.MT88.4 R84, [R122+0xcc00] ;  /* 0x00cc00007a54783b */ /* 0x000fe40000004200 */
[----:B------:R-:W3:Y:S02]  /*1f3c0*/  MUFU.EX2 R58, R112 ;  /* 0x00000070003a7308 */ /* 0x000ee40000000800 */
[----:B------:R-:W-:Y:S01]  /*1f3d0*/  F2FP.F16.F32.PACK_AB R69, R131, R120 ;  /* 0x000000788345723e */ /* 0x000fe200000000ff */
[C---:B------:R-:W-:Y:S05]  /*1f3e0*/  HMMA.16816.F32 R20, R52.reuse, R72, R20 ;  /* 0x000000483414723c */ /* 0x040fea0000001814 */
[----:B------:R-:W-:Y:S01]  /*1f3f0*/  F2FP.F16.F32.PACK_AB R71, R165, R124 ;  /* 0x0000007ca547723e */ /* 0x000fe200000000ff */
[C---:B------:R-:W-:Y:S05]  /*1f400*/  HMMA.16816.F32 R24, R52.reuse, R74, R24 ;  /* 0x0000004a3418723c */ /* 0x040fea0000001818 */
[----:B-1----:R-:W-:Y:S01]  /*1f410*/  F2FP.F16.F32.PACK_AB R68, R57, R56 ;  /* 0x000000383944723e */ /* 0x002fe200000000ff */
[C---:B--2---:R-:W-:Y:S05]  /*1f420*/  HMMA.16816.F32 R28, R52.reuse, R60, R28 ;  /* 0x0000003c341c723c */ /* 0x044fea000000181c */
[----:B---3--:R-:W-:Y:S01]  /*1f430*/  F2FP.F16.F32.PACK_AB R70, R121, R58 ;  /* 0x0000003a7946723e */ /* 0x008fe200000000ff */
[C---:B------:R-:W-:Y:S05]  /*1f440*/  HMMA.16816.F32 R32, R52.reuse, R62, R32 ;  /* 0x0000003e3420723c */ /* 0x040fea0000001820 */
[----:B------:R-:W-:Y:S01]  /*1f450*/  FADD.FTZ R60, R92, R81 ;  /* 0x000000515c3c7221 */ /* 0x000fe20000010000 */
[C---:B------:R-:W-:Y:S01]  /*1f460*/  HMMA.16816.F32 R36, R52.reuse, R76, R36 ;  /* 0x0000004c3424723c */ /* 0x040fe20000001824 */
[----:B------:R-:W1:Y:S04]  /*1f470*/  LDSM.16.MT88.4 R92, [R140+0xcc00] ;  /* 0x00cc00008c5c783b */ /* 0x000e680000004200 */
[----:B------:R-:W-:Y:S01]  /*1f480*/  FADD.FTZ R88, R88, R59 ;  /* 0x0000003b58587221 */ /* 0x000fe20000010000 */
[C---:B------:R-:W-:Y:S03]  /*1f490*/  HMMA.16816.F32 R40, R52.reuse, R78, R40 ;  /* 0x0000004e3428723c */ /* 0x040fe60000001828 */
[----:B------:R-:W2:Y:S02]  /*1f4a0*/  LDSM.16.MT88.4 R76, [R140+0xec00] ;  /* 0x00ec00008c4c783b */ /* 0x000ea40000004200 */
[----:B------:R-:W-:Y:S01]  /*1f4b0*/  FADD.FTZ R97, R97, R60 ;  /* 0x0000003c61617221 */ /* 0x000fe20000010000 */
[C---:B----4-:R-:W-:Y:S05]  /*1f4c0*/  HMMA.16816.F32 R44, R52.reuse, R64, R44 ;  /* 0x00000040342c723c */ /* 0x050fea000000182c */
[----:B------:R-:W-:Y:S01]  /*1f4d0*/  FADD.FTZ R90, R90, R97 ;  /* 0x000000615a5a7221 */ /* 0x000fe20000010000 */
        /* <DEDUP_REMOVED lines=15> */
[----:B------:R-:W3:Y:S04]  /*1f5d0*/  LDSM.16.MT88.4 R4, [R122+0xec00] ;  /* 0x00ec00007a04783b */ /* 0x000ee80000004200 */
[----:B------:R-:W-:Y:S01]  /*1f5e0*/  FADD.FTZ R198, R198, R99 ;  /* 0x00000063c6c67221 */ /* 0x000fe20000010000 */
[----:B------:R-:W-:Y:S01]  /*1f5f0*/  FADD.FTZ R9, R188, R9 ;  /* 0x00000009bc097221 */ /* 0x000fe20000010000 */
[C---:B-1----:R-:W-:Y:S03]  /*1f600*/  HMMA.16816.F32 R96, R68.reuse, R92, R20 ;  /* 0x0000005c4460723c */ /* 0x042fe60000001814 */
[----:B------:R-:W-:Y:S01]  /*1f610*/  FADD.FTZ R198, R181, R198 ;  /* 0x000000c6b5c67221 */ /* 0x000fe20000010000 */
[----:B------:R-:W-:Y:S02]  /*1f620*/  FADD.FTZ R162, R162, R9 ;  /* 0x00000009a2a27221 */ /* 0x000fe40000010000 */
[C---:B------:R-:W-:Y:S05]  /*1f630*/  HMMA.16816.F32 R92, R68.reuse, R94, R24 ;  /* 0x0000005e445c723c */ /* 0x040fea0000001818 */
[----:B------:R-:W-:Y:S01]  /*1f640*/  FADD.FTZ R179, R179, R198 ;  /* 0x000000c6b3b37221 */ /* 0x000fe20000010000 */
[C---:B------:R-:W-:Y:S05]  /*1f650*/  HMMA.16816.F32 R88, R68.reuse, R84, R28 ;  /* 0x000000544458723c */ /* 0x040fea000000181c */
[----:B------:R-:W-:Y:S01]  /*1f660*/  FADD.FTZ R159, R159, R162 ;  /* 0x000000a29f9f7221 */ /* 0x000fe20000010000 */
[C---:B------:R-:W-:Y:S05]  /*1f670*/  HMMA.16816.F32 R84, R68.reuse, R86, R32 ;  /* 0x000000564454723c */ /* 0x040fea0000001820 */
[----:B------:R-:W-:Y:S01]  /*1f680*/  FADD.FTZ R192, R192, R179 ;  /* 0x000000b3c0c07221 */ /* 0x000fe20000010000 */
[----:B------:R-:W-:Y:S01]  /*1f690*/  FADD.FTZ R174, R174, R159 ;  /* 0x0000009faeae7221 */ /* 0x000fe20000010000 */
[C---:B--2---:R-:W-:Y:S04]  /*1f6a0*/  HMMA.16816.F32 R80, R68.reuse, R76, R36 ;  /* 0x0000004c4450723c */ /* 0x044fe80000001824 */
        /* <DEDUP_REMOVED lines=22> */
[----:B------:R-:W-:Y:S01]  /*1f810*/  MOV R120, R3 ;  /* 0x0000000300787202 */ /* 0x000fe20000000f00 */
[----:B------:R-:W-:Y:S02]  /*1f820*/  FADD.FTZ R58, R58, R57 ;  /* 0x000000393a3a7221 */ /* 0x000fe40000010000 */
[----:B------:R-:W-:Y:S02]  /*1f830*/  FADD.FTZ R124, R124, R131 ;  /* 0x000000837c7c7221 */ /* 0x000fe40000010000 */
[----:B------:R-:W-:Y:S01]  /*1f840*/  FADD.FTZ R162, R121, R58 ;  /* 0x0000003a79a27221 */ /* 0x000fe20000010000 */
[----:B------:R-:W-:Y:S01]  /*1f850*/  MOV R121, R2 ;  /* 0x0000000200797202 */ /* 0x000fe20000000f00 */
[----:B------:R-:W-:Y:S01]  /*1f860*/  FADD.FTZ R159, R165, R124 ;  /* 0x0000007ca59f7221 */ /* 0x000fe20000010000 */
[----:B------:R-:W-:Y:S06]  /*1f870*/  @P0 BRA `(.L_x_2594) ;  /* 0xffffffb000a00947 */ /* 0x000fec000383ffff */
.L_x_2590:
        /* <DEDUP_REMOVED lines=173> */
.L_x_2595:
[----:B------:R-:W1:Y:S01]  /*20350*/  S2R R13, SR_CTAID.Z ;  /* 0x00000000000d7919 */ /* 0x000e620000002700 */
[----:B------:R-:W1:Y:S01]  /*20360*/  LDC R3, c[0x0][0x270] ;  /* 0x00009c00ff037b82 */ /* 0x000e620000000800 */
[----:B------:R-:W1:Y:S07]  /*20370*/  S2R R14, SR_CTAID.Y ;  /* 0x00000000000e7919 */ /* 0x000e6e0000002600 */
[----:B------:R-:W2:Y:S01]  /*20380*/  LDC R2, c[0x0][0x2c4] ;  /* 0x0000b100ff027b82 */ /* 0x000ea20000000800 */
[----:B-1----:R-:W-:-:S04]  /*20390*/  IMAD R3, R14, R3, R13 ;  /* 0x000000030e037224 */ /* 0x002fc800078e020d */
[----:B--2---:R-:W-:-:S03]  /*203a0*/  IMAD R2, R3, R2, RZ ;  /* 0x0000000203027224 */ /* 0x004fc600078e02ff */
.L_x_2596:
        /* <DEDUP_REMOVED lines=21> */
.L_x_2598:
[----:B------:R-:W-:Y:S05]  /*20500*/  BSYNC B0 ;  /* 0x0000000000007941 */ /* 0x000fea0003800000 */
.L_x_2597:
        /* <DEDUP_REMOVED lines=54> */
.L_x_2600:
[----:B------:R-:W-:Y:S05]  /*20870*/  BSYNC B0 ;  /* 0x0000000000007941 */ /* 0x000fea0003800000 */
.L_x_2599:
[----:B-1--4-:R1:W4:Y:S01]  /*20880*/  LDS.128 R12, [R155+0x2800] ;  /* 0x002800009b0c7984 */ /* 0x0123220000000c00 */
[----:B------:R-:W-:Y:S05]  /*20890*/  @P4 EXIT ;  /* 0x000000000000494d */ /* 0x000fea0003800000 */
[----:B------:R-:W-:Y:S01]  /*208a0*/  IADD3 R0, P0, R0, 0x20, RZ ;  /* 0x0000002000007810 */ /* 0x000fe20007f1e0ff */
[----:B---3--:R-:W-:Y:S01]  /*208b0*/  IMAD.MOV.U32 R20, RZ, RZ, R28 ;  /* 0x000000ffff147224 */ /* 0x008fe200078e001c */
        /* <DEDUP_REMOVED lines=16> */
[----:B----4-:R-:W-:Y:S01]  /*209c0*/  STG.E.128 desc[UR6][R4.64+0x80], R12 ;  /* 0x0000800c04007986 */ /* 0x010fe2000c101d06 */
[----:B------:R-:W-:Y:S05]  /*209d0*/  EXIT ;  /* 0x000000000000794d */ /* 0x000fea0003800000 */
.L_x_2601:
        /* <DEDUP_REMOVED lines=10> */
.L_x_6255:


//--------------------- .text._ZN5flash24flash_fwd_splitkv_kernelI23Flash_fwd_kernel_traitsILi96ELi64ELi128ELi4ELb0ELb0EN7cutlass6half_tE19Flash_kernel_traitsILi96ELi64ELi128ELi4ES3_EELb1ELb0ELb0ELb0ELb1ELb0ELb1ELb0EEEvNS_16Flash_fwd_paramsE --------------------------
	.section	.text._ZN5flash24flash_fwd_splitkv_kernelI23Flash_fwd_kernel_traitsILi96ELi64ELi128ELi4ELb0ELb0EN7cutlass6half_tE19Flash_kernel_traitsILi96ELi64ELi128ELi4ES3_EELb1ELb0ELb0ELb0ELb1ELb0ELb1ELb0EEEvNS_16Flash_fwd_paramsE,"ax",@progbits
	.align	128
        .global         _ZN5flash24flash_fwd_splitkv_kernelI23Flash_fwd_kernel_traitsILi96ELi64ELi128ELi4ELb0ELb0EN7cutlass6half_tE19Flash_kernel_traitsILi96ELi64ELi128ELi4ES3_EELb1ELb0ELb0ELb0ELb1ELb0ELb1ELb0EEEvNS_16Flash_fwd_paramsE
        .type           _ZN5flash24flash_fwd_splitkv_kernelI23Flash_fwd_kernel_traitsILi96ELi64ELi128ELi4ELb0ELb0EN7cutlass6half_tE19Flash_kernel_traitsILi96ELi64ELi128ELi4ES3_EELb1ELb0ELb0ELb0ELb1ELb0ELb1ELb0EEEvNS_16Flash_fwd_paramsE,@function
        .size           _ZN5flash24flash_fwd_splitkv_kernelI23Flash_fwd_kernel_traitsILi96ELi64ELi128ELi4ELb0ELb0EN7cutlass6half_tE19Flash_kernel_traitsILi96ELi64ELi128ELi4ES3_EELb1ELb0ELb0ELb0ELb1ELb0ELb1ELb0EEEvNS_16Flash_fwd_paramsE,(.L_x_6256 - _ZN5flash24flash_fwd_splitkv_kernelI23Flash_fwd_kernel_traitsILi96ELi64ELi128ELi4ELb0ELb0EN7cutlass6half_tE19Flash_kernel_traitsILi96ELi64ELi128ELi4ES3_EELb1ELb0ELb0ELb0ELb1ELb0ELb1ELb0EEEvNS_16Flash_fwd_paramsE)
        .other          _ZN5flash24flash_fwd_splitkv_kernelI23Flash_fwd_kernel_traitsILi96ELi64ELi128ELi4ELb0ELb0EN7cutlass6half_tE19Flash_kernel_traitsILi96ELi64ELi128ELi4ES3_EELb1ELb0ELb0ELb0ELb1ELb0ELb1ELb0EEEvNS_16Flash_fwd_paramsE,@"STO_CUDA_ENTRY STV_DEFAULT"
_ZN5flash24flash_fwd_splitkv_kernelI23Flash_fwd_kernel_traitsILi96ELi64ELi128ELi4ELb0ELb0EN7cutlass6half_tE19Flash_kernel_traitsILi96ELi64ELi128ELi4ES3_EELb1ELb0ELb0ELb0ELb1ELb0ELb1ELb0EEEvNS_16Flash_fwd_paramsE:
.text._ZN5flash24flash_fwd_splitkv_kernelI23Flash_fwd_kernel_traitsILi96ELi64ELi128ELi4ELb0ELb0EN7cutlass6half_tE19Flash_kernel_traitsILi96ELi64ELi128ELi4ES3_EELb1ELb0ELb0ELb0ELb1ELb0ELb1ELb0EEEvNS_16Flash_fwd_paramsE:
[----:B------:R-:W-:Y:S08]  /*0000*/  LDC R1, c[0x0][0x28] ;  /* 0x00000a00ff017b82 */ /* 0x000ff00000000800 */
[----:B------:R-:W1:Y:S01]  /*0010*/  LDC R5, c[0x0][0x270] ;  /* 0x00009c00ff057b82 */ /* 0x000e620000000800 */
[----:B------:R-:W2:Y:S01]  /*0020*/  S2R R20, SR_CTAID.Z ;  /* 0x0000000000147919 */ /* 0x000ea20000002700 */
[----:B------:R-:W-:Y:S01]  /*0030*/  MOV R2, RZ ;  /* 0x000000ff00027202 */ /* 0x000fe20000000f00 */
[----:B------:R-:W-:Y:S01]  /*0040*/  ULDC.64 UR10, c[0x0][0x208] ;  /* 0x00008200000a7ab9 */ /* 0x000fe20000000a00 */
[----:B------:R-:W-:-:S04]  /*0050*/  MOV R8, 0xffffffff ;  /* 0xffffffff00087802 */ /* 0x000fc80000000f00 */
        /* <DEDUP_REMOVED lines=26> */
[----:B------:R-:W-:-:S05]  /*0200*/  @!P2 LOP3.LUT R171, RZ, R5, RZ, 0x33, !PT ;  /* 0x00000005ffaba212 */ /* 0x000fca00078e33ff */
[----:B---3--:R-:W-:Y:S02]  /*0210*/  IMAD.WIDE R16, R171, 0x4, R10 ;  /* 0x00000004ab107825 */ /* 0x008fe400078e020a */
[----:B------:R-:W3:Y:S03]  /*0220*/  @P0 LDC.64 R10, c[0x0][0x300] ;  /* 0x0000c000ff0a0b82 */ /* 0x000ee60000000a00 */
[----:B------:R-:W4:Y:S04]  /*0230*/  @P1 LDG.E R8, desc[UR10][R16.64] ;  /* 0x0000000a10081981 */ /* 0x000f28000c1e1900 */
[----:B------:R-:W4:Y:S01]  /*0240*/  @P1 LDG.E R7, desc[UR10][R16.64+0x4] ;  /* 0x0000040a10071981 */ /* 0x000f22000c1e1900 */
[----:B--2---:R-:W-:Y:S01]  /*0250*/  ISETP.NE.AND P3, PT, R0, RZ, PT ;  /* 0x000000ff0000720c */ /* 0x004fe20003f65270 */
[----:B------:R-:W-:Y:S01]  /*0260*/  IMAD.MOV.U32 R9, RZ, RZ, RZ ;  /* 0x000000ffff097224 */ /* 0x000fe200078e00ff */
[----:B-1----:R-:W-:-:S02]  /*0270*/  ISETP.EQ.U32.AND P2, PT, R2, RZ, PT ;  /* 0x000000ff0200720c */ /* 0x002fc40003f42070 */
[----:B------:R-:W-:Y:S02]  /*0280*/  MOV R6, 0xffffffff ;  /* 0xffffffff00067802 */ /* 0x000fe40000000f00 */
[----:B------:R-:W-:Y:S01]  /*0290*/  ISETP.EQ.OR.EX P2, PT, R3, RZ, !P3, P2 ;  /* 0x000000ff0300720c */ /* 0x000fe20005f42720 */
[----:B---3--:R-:W-:-:S04]  /*02a0*/  @P0 IMAD.WIDE R14, R171, 0x4, R10 ;  /* 0x00000004ab0e0825 */ /* 0x008fc800078e020a */
[C---:B----4-:R-:W-:Y:S01]  /*02b0*/  IMAD.WIDE R10, R171.reuse, 0x4, R12 ;  /* 0x00000004ab0a7825 */ /* 0x050fe200078e020c */
[----:B------:R1:W5:Y:S07]  /*02c0*/  @P0 LDG.E R9, desc[UR10][R14.64] ;  /* 0x0000000a0e090981 */ /* 0x00036e000c1e1900 */
[----:B------:R1:W5:Y:S01]  /*02d0*/  @!P2 LDG.E R6, desc[UR10][R10.64] ;  /* 0x0000000a0a06a981 */ /* 0x000362000c1e1900 */
[----:B------:R-:W-:Y:S02]  /*02e0*/  ISETP.NE.U32.AND P0, PT, R2, RZ, PT ;  /* 0x000000ff0200720c */ /* 0x000fe40003f05070 */
[----:B------:R-:W-:Y:S01]  /*02f0*/  IADD3 R2, -R171, RZ, RZ ;  /* 0x000000ffab027210 */ /* 0x000fe20007ffe1ff */
[----:B------:R-:W2:Y:S01]  /*0300*/  S2R R29, SR_CTAID.X ;  /* 0x00000000001d7919 */ /* 0x000ea20000002500 */
[----:B------:R-:W-:Y:S01]  /*0310*/  ISETP.NE.AND.EX P0, PT, R3, RZ, PT, P0 ;  /* 0x000000ff0300720c */ /* 0x000fe20003f05300 */
[----:B------:R-:W3:Y:S02]  /*0320*/  S2R R0, SR_CTAID.Y ;  /* 0x0000000000007919 */ /* 0x000ee40000002600 */
[----:B------:R-:W-:Y:S01]  /*0330*/  IMAD R20, R5, R2, R20 ;  /* 0x0000000205147224 */ /* 0x000fe200078e0214 */
[----:B------:R-:W4:Y:S01]  /*0340*/  S2R R123, SR_TID.X ;  /* 0x00000000007b7919 */ /* 0x000f220000002100 */
[----:B------:R-:W-:-:S06]  /*0350*/  @P1 IMAD.IADD R130, R7, 0x1, -R8 ;  /* 0x0000000107821824 */ /* 0x000fcc00078e0a08 */
[----:B------:R-:W1:Y:S02]  /*0360*/  @!P1 LDC R130, c[0x0][0x2c4] ;  /* 0x0000b100ff829b82 */ /* 0x000e640000000800 */
[----:B--234-:R-:W-:Y:S05]  /*0370*/  @!P0 BRA `(.L_x_2602) ;  /* 0x0000000000108947 */ /* 0x01cfea0003800000 */
[----:B------:R-:W2:Y:S02]  /*0380*/  @P3 LDG.E R3, desc[UR10][R10.64+0x4] ;  /* 0x0000040a0a033981 */ /* 0x000ea4000c1e1900 */
[----:B--2--5:R-:W-:-:S06]  /*0390*/  @P3 IADD3 R4, R3, -R6, RZ ;  /* 0x8000000603043210 */ /* 0x024fcc0007ffe0ff */
[----:B------:R3:W5:Y:S01]  /*03a0*/  @!P3 LDG.E R4, desc[UR10][R10.64] ;  /* 0x0000000a0a04b981 */ /* 0x000762000c1e1900 */
[----:B------:R-:W-:Y:S05]  /*03b0*/  BRA `(.L_x_2603) ;  /* 0x0000000000047947 */ /* 0x000fea0003800000 */
.L_x_2602:
[----:B------:R-:W2:Y:S02]  /*03c0*/  LDC R4, c[0x0][0x2c8] ;  /* 0x0000b200ff047b82 */ /* 0x000ea40000000800 */
.L_x_2603:
[----:B------:R-:W4:Y:S02]  /*03d0*/  LDC.64 R2, c[0x0][0x308] ;  /* 0x0000c200ff027b82 */ /* 0x000f240000000a00 */
[----:B----4-:R-:W-:-:S04]  /*03e0*/  ISETP.NE.U32.AND P3, PT, R2, RZ, PT ;  /* 0x000000ff0200720c */ /* 0x010fc80003f65070 */
[----:B------:R-:W-:-:S13]  /*03f0*/  ISETP.NE.AND.EX P3, PT, R3, RZ, PT, P3 ;  /* 0x000000ff0300720c */ /* 0x000fda0003f65330 */
[----:B------:R-:W4:Y:S02]  /*0400*/  @P3 LDC.64 R2, c[0x0][0x308] ;  /* 0x0000c200ff023b82 */ /* 0x000f240000000a00 */
[----:B----4-:R-:W-:-:S05]  /*0410*/  @P3 IMAD.WIDE R2, R171, 0x4, R2 ;  /* 0x00000004ab023825 */ /* 0x010fca00078e0202 */
[----:B-1----:R1:W5:Y:S01]  /*0420*/  @P3 LDG.E R14, desc[UR10][R2.64] ;  /* 0x0000000a020e3981 */ /* 0x002362000c1e1900 */
[----:B------:R-:W-:-:S05]  /*0430*/  IMAD.SHL.U32 R125, R29, 0x40, RZ ;  /* 0x000000401d7d7824 */ /* 0x000fca00078e00ff */
[----:B------:R-:W-:-:S13]  /*0440*/  ISETP.GT.AND P0, PT, R130, R125, PT ;  /* 0x0000007d8200720c */ /* 0x000fda0003f04270 */
[----:B------:R-:W-:Y:S05]  /*0450*/  @!P0 EXIT ;  /* 0x000000000000894d */ /* 0x000fea0003800000 */
[----:B---3--:R-:W3:Y:S01]  /*0460*/  LDC R10, c[0x0][0x10] ;  /* 0x00000400ff0a7b82 */ /* 0x008ee20000000800 */
[----:B-----5:R-:W-:-:S07]  /*0470*/  @P3 IMAD.IADD R117, R14, 0x1, -R9 ;  /* 0x000000010e753824 */ /* 0x020fce00078e0a09 */
[----:B-1----:R-:W1:Y:S08]  /*0480*/  LDC R2, c[0x0][0x2c8] ;  /* 0x0000b200ff027b82 */ /* 0x002e700000000800 */
[----:B------:R-:W4:Y:S01]  /*0490*/  LDC R122, c[0x0][0x398] ;  /* 0x0000e600ff7a7b82 */ /* 0x000f220000000800 */
[----:B---3--:R-:W-:-:S04]  /*04a0*/  IABS R12, R10 ;  /* 0x0000000a000c7213 */ /* 0x008fc80000000000 */
[----:B------:R-:W3:Y:S01]  /*04b0*/  I2F.RP R3, R12 ;  /* 0x0000000c00037306 */ /* 0x000ee20000209400 */
[----:B-1----:R-:W-:-:S05]  /*04c0*/  VIADD R2, R2, 0x7f ;  /* 0x0000007f02027836 */ /* 0x002fca0000000000 */
[----:B------:R-:W-:-:S04]  /*04d0*/  SHF.R.S32.HI R15, RZ, 0x1f, R2 ;  /* 0x0000001fff0f7819 */ /* 0x000fc80000011402 */
[----:B------:R-:W-:Y:S01]  /*04e0*/  LEA.HI R15, R15, R2, RZ, 0x7 ;  /* 0x000000020f0f7211 */ /* 0x000fe200078f38ff */
[----:B---3--:R-:W1:Y:S01]  /*04f0*/  MUFU.RCP R16, R3 ;  /* 0x0000000300107308 */ /* 0x008e620000001000 */
[-C--:B------:R-:W-:Y:S02]  /*0500*/  IABS R2, R10.reuse ;  /* 0x0000000a00027213 */ /* 0x080fe40000000000 */
[----:B------:R-:W-:-:S03]  /*0510*/  LEA.HI.SX32 R15, R15, R10, 0x19 ;  /* 0x0000000a0f0f7211 */ /* 0x000fc600078fcaff */
[----:B------:R-:W-:Y:S02]  /*0520*/  IMAD.MOV R2, RZ, RZ, -R2 ;  /* 0x000000ffff027224 */ /* 0x000fe400078e0a02 */
[----:B------:R-:W-:Y:S02]  /*0530*/  VIADD R15, R15, 0xffffffff ;  /* 0xffffffff0f0f7836 */ /* 0x000fe40000000000 */
[----:B-1----:R-:W-:-:S03]  /*0540*/  VIADD R16, R16, 0xffffffe ;  /* 0x0ffffffe10107836 */ /* 0x002fc60000000000 */
[----:B------:R-:W-:Y:S02]  /*0550*/  IABS R3, R15 ;  /* 0x0000000f00037213 */ /* 0x000fe40000000000 */
[----:B------:R-:W-:Y:S01]  /*0560*/  LOP3.LUT R15, R15, R10, RZ, 0x3c, !PT ;  /* 0x0000000a0f0f7212 */ /* 0x000fe200078e3cff */
[----:B------:R-:W1:Y:S03]  /*0570*/  F2I.FTZ.U32.TRUNC.NTZ R17, R16 ;  /* 0x0000001000117305 */ /* 0x000e66000021f000 */
[----:B------:R-:W-:Y:S01]  /*0580*/  ISETP.GE.AND P0, PT, R15, RZ, PT ;  /* 0x000000ff0f00720c */ /* 0x000fe20003f06270 */
[----:B-1----:R-:W-:Y:S02]  /*0590*/  IMAD.MOV R7, RZ, RZ, -R17 ;  /* 0x000000ffff077224 */ /* 0x002fe400078e0a11 */
[----:B------:R-:W-:Y:S02]  /*05a0*/  IMAD.MOV.U32 R16, RZ, RZ, RZ ;  /* 0x000000ffff107224 */ /* 0x000fe400078e00ff */
[----:B------:R-:W-:-:S04]  /*05b0*/  IMAD R7, R7, R12, RZ ;  /* 0x0000000c07077224 */ /* 0x000fc800078e02ff */
[----:B------:R-:W-:-:S06]  /*05c0*/  IMAD.HI.U32 R7, R17, R7, R16 ;  /* 0x0000000711077227 */ /* 0x000fcc00078e0010 */
[----:B------:R-:W-:Y:S02]  /*05d0*/  IMAD.HI.U32 R11, R7, R3, RZ ;  /* 0x00000003070b7227 */ /* 0x000fe400078e00ff */
[----:B------:R-:W1:Y:S02]  /*05e0*/  @!P3 LDC R7, c[0x0][0x2cc] ;  /* 0x0000b300ff07bb82 */ /* 0x000e640000000800 */
[----:B------:R-:W-:-:S05]  /*05f0*/  IMAD R13, R11, R2, R3 ;  /* 0x000000020b0d7224 */ /* 0x000fca00078e0203 */
[----:B------:R-:W-:Y:S01]  /*0600*/  ISETP.GT.U32.AND P1, PT, R12, R13, PT ;  /* 0x0000000d0c00720c */ /* 0x000fe20003f24070 */
[----:B------:R-:W3:-:S12]  /*0610*/  @!P3 LDC.64 R2, c[0x0][0x318] ;  /* 0x0000c600ff02bb82 */ /* 0x000ed80000000a00 */
[----:B------:R-:W-:Y:S02]  /*0620*/  @!P1 IMAD.IADD R13, R13, 0x1, -R12 ;  /* 0x000000010d0d9824 */ /* 0x000fe400078e0a0c */
[----:B------:R-:W-:Y:S01]  /*0630*/  @!P1 VIADD R11, R11, 0x1 ;  /* 0x000000010b0b9836 */ /* 0x000fe20000000000 */
[----:B------:R-:W-:Y:S02]  /*0640*/  ISETP.NE.AND P1, PT, R10, RZ, PT ;  /* 0x000000ff0a00720c */ /* 0x000fe40003f25270 */
[----:B------:R-:W-:Y:S02]  /*0650*/  ISETP.GE.U32.AND P4, PT, R13, R12, PT ;  /* 0x0000000c0d00720c */ /* 0x000fe40003f86070 */
[----:B---3--:R-:W-:-:S04]  /*0660*/  @!P3 ISETP.NE.U32.AND P2, PT, R2, RZ, PT ;  /* 0x000000ff0200b20c */ /* 0x008fc80003f45070 */
[----:B------:R-:W-:Y:S02]  /*0670*/  @!P3 ISETP.NE.AND.EX P2, PT, R3, RZ, PT, P2 ;  /* 0x000000ff0300b20c */ /* 0x000fe40003f45320 */
[----:B------:R-:W-:-:S05]  /*0680*/  IADD3 R3, -R130, 0xbf, R125 ;  /* 0x000000bf82037810 */ /* 0x000fca0007ffe17d */
[----:B------:R-:W-:Y:S01]  /*0690*/  @P4 VIADD R11, R11, 0x1 ;  /* 0x000000010b0b4836 */ /* 0x000fe20000000000 */
[----:B-1----:R-:W-:-:S03]  /*06a0*/  @!P3 SEL R7, R7, RZ, P2 ;  /* 0x000000ff0707b207 */ /* 0x002fc60001000000 */
[----:B------:R-:W-:Y:S01]  /*06b0*/  @!P0 IMAD.MOV R11, RZ, RZ, -R11 ;  /* 0x000000ffff0b8224 */ /* 0x000fe200078e0a0b */
[----:B--2---:R-:W-:Y:S02]  /*06c0*/  @!P3 IADD3 R117, R7, R4, -R9 ;  /* 0x000000040775b210 */ /* 0x004fe40007ffe809 */
[----:B------:R-:W-:Y:S02]  /*06d0*/  @!P1 LOP3.LUT R11, RZ, R10, RZ, 0x33, !PT ;  /* 0x0000000aff0b9212 */ /* 0x000fe400078e33ff */
[----:B----4-:R-:W-:Y:S01]  /*06e0*/  IADD3 R3, R3, R122, R117 ;  /* 0x0000007a03037210 */ /* 0x010fe20007ffe075 */
[----:B------:R-:W-:Y:S02]  /*06f0*/  VIADD R7, R117, 0x7f ;  /* 0x0000007f75077836 */ /* 0x000fe40000000000 */
[----:B------:R-:W-:Y:S01]  /*0700*/  IMAD R163, R11, R0, RZ ;  /* 0x000000000ba37224 */ /* 0x000fe200078e02ff */
[----:B------:R-:W-:Y:S02]  /*0710*/  SHF.R.S32.HI R2, RZ, 0x1f, R3 ;  /* 0x0000001fff027819 */ /* 0x000fe40000011403 */
[----:B------:R-:W-:-:S02]  /*0720*/  SHF.R.S32.HI R4, RZ, 0x1f, R7 ;  /* 0x0000001fff047819 */ /* 0x000fc40000011407 */
        /* <DEDUP_REMOVED lines=10> */
[----:B------:R-:W-:Y:S01]  /*07d0*/  ULDC UR4, c[0x0][0x2dc] ;  /* 0x0000b70000047ab9 */ /* 0x000fe20000000800 */
[----:B------:R-:W-:Y:S01]  /*07e0*/  IMAD.IADD R130, R130, 0x1, -R125 ;  /* 0x0000000182827824 */ /* 0x000fe200078e0a7d */
[----:B------:R-:W-:Y:S02]  /*07f0*/  LOP3.LUT P6, RZ, R123, 0x7, RZ, 0xc0, !PT ;  /* 0x000000077bff7812 */ /* 0x000fe400078cc0ff */
[----:B------:R-:W-:-:S04]  /*0800*/  LEA.HI R6, R6, R123, RZ, 0x3 ;  /* 0x0000007b06067211 */ /* 0x000fc800078f18ff */
[----:B------:R-:W-:-:S05]  /*0810*/  LOP3.LUT R4, R6, 0x3ffffff8, RZ, 0xc0, !PT ;  /* 0x3ffffff806047812 */ /* 0x000fca00078ec0ff */
[----:B------:R-:W-:-:S04]  /*0820*/  IMAD.IADD R4, R123, 0x1, -R4 ;  /* 0x000000017b047824 */ /* 0x000fc800078e0a04 */
[----:B------:R-:W-:Y:S02]  /*0830*/  IMAD.SHL.U32 R4, R4, 0x4, RZ ;  /* 0x0000000404047824 */ /* 0x000fe400078e00ff */
[----:B-1----:R-:W-:-:S04]  /*0840*/  IMAD R2, R0, R2, R171 ;  /* 0x0000000200027224 */ /* 0x002fc800078e02ab */
[----:B------:R-:W-:Y:S01]  /*0850*/  IMAD R2, R2, R5, R20 ;  /* 0x0000000502027224 */ /* 0x000fe200078e0214 */
[----:B------:R-:W-:-:S03]  /*0860*/  SHF.R.S32.HI R5, RZ, 0x1f, R4 ;  /* 0x0000001fff057819 */ /* 0x000fc60000011404 */
[----:B------:R-:W-:Y:S01]  /*0870*/  IMAD R2, R2, R3, R125 ;  /* 0x0000000302027224 */ /* 0x000fe200078e027d */
[----:B------:R-:W-:-:S03]  /*0880*/  SHF.R.S32.HI R3, RZ, 0x3, R6 ;  /* 0x00000003ff037819 */ /* 0x000fc60000011406 */
[----:B------:R-:W-:Y:S01]  /*0890*/  IMAD R0, R2, UR4, RZ ;  /* 0x0000000402007c24 */ /* 0x000fe2000f8e02ff */
[----:B------:R-:W-:Y:S01]  /*08a0*/  ULDC.64 UR4, c[0x0][0x288] ;  /* 0x0000a20000047ab9 */ /* 0x000fe20000000a00 */
[----:B------:R-:W-:-:S04]  /*08b0*/  IMAD.WIDE R4, R3, 0x60, R4 ;  /* 0x0000006003047825 */ /* 0x000fc800078e0204 */
[C---:B------:R-:W-:Y:S01]  /*08c0*/  VIADD R9, R3.reuse, 0x10 ;  /* 0x0000001003097836 */ /* 0x040fe20000000000 */
[----:B------:R-:W-:Y:S01]  /*08d0*/  IADD3 R4, P0, R0, R4, RZ ;  /* 0x0000000400047210 */ /* 0x000fe20007f1e0ff */
[----:B------:R-:W-:-:S03]  /*08e0*/  VIADD R7, R3, 0x20 ;  /* 0x0000002003077836 */ /* 0x000fc60000000000 */
[----:B------:R-:W-:Y:S02]  /*08f0*/  LEA.HI.X.SX32 R5, R0, R5, 0x1, P0 ;  /* 0x0000000500057211 */ /* 0x000fe400000f0eff */
[-C--:B------:R-:W-:Y:S02]  /*0900*/  ISETP.GE.AND P0, PT, R3, R130.reuse, PT ;  /* 0x000000820300720c */ /* 0x080fe40003f06270 */
[-C--:B------:R-:W-:Y:S02]  /*0910*/  ISETP.GE.AND P1, PT, R9, R130.reuse, PT ;  /* 0x000000820900720c */ /* 0x080fe40003f26270 */
[----:B------:R-:W-:Y:S02]  /*0920*/  LEA R6, P5, R4, UR4, 0x2 ;  /* 0x0000000404067c11 */ /* 0x000fe4000f8a10ff */
[CC--:B------:R-:W-:Y:S02]  /*0930*/  ISETP.GE.AND P2, PT, R7.reuse, R130.reuse, PT ;  /* 0x000000820700720c */ /* 0x0c0fe40003f46270 */
[----:B------:R-:W-:-:S02]  /*0940*/  ISETP.GE.OR P3, PT, R7, R130, P6 ;  /* 0x000000820700720c */ /* 0x000fc40003766670 */
[----:B------:R-:W-:Y:S01]  /*0950*/  LEA.HI.X R7, R4, UR5, R5, 0x2, P5 ;  /* 0x0000000504077c11 */ /* 0x000fe2000a8f1405 */
[----:B------:R-:W-:Y:S01]  /*0960*/  VIADD R5, R3, 0x30 ;  /* 0x0000003003057836 */ /* 0x000fe20000000000 */
[-C--:B------:R-:W-:Y:S01]  /*0970*/  ISETP.GE.OR P4, PT, R9, R130.reuse, P6 ;  /* 0x000000820900720c */ /* 0x080fe20003786670 */
[----:B------:R-:W-:Y:S01]  /*0980*/  ULDC.64 UR4, c[0x0][0x2b8] ;  /* 0x0000ae0000047ab9 */ /* 0x000fe20000000a00 */
[-C--:B------:R-:W-:Y:S01]  /*0990*/  ISETP.GE.OR P5, PT, R3, R130.reuse, P6 ;  /* 0x000000820300720c */ /* 0x080fe200037a6670 */
[----:B------:R1:W-:Y:S01]  /*09a0*/  @!P0 STG.E.128 desc[UR10][R6.64], RZ ;  /* 0x000000ff06008986 */ /* 0x0003e2000c101d0a */
[----:B------:R-:W-:Y:S02]  /*09b0*/  SHF.R.S32.HI R0, RZ, 0x1f, R2 ;  /* 0x0000001fff007819 */ /* 0x000fe40000011402 */
[----:B------:R-:W-:Y:S01]  /*09c0*/  ISETP.GE.OR P6, PT, R5, R130, P6 ;  /* 0x000000820500720c */ /* 0x000fe200037c6670 */
[----:B------:R1:W-:Y:S04]  /*09d0*/  @!P0 STG.E.128 desc[UR10][R6.64+0x80], RZ ;  /* 0x000080ff06008986 */ /* 0x0003e8000c101d0a */
[----:B------:R1:W-:Y:S01]  /*09e0*/  @!P0 STG.E.128 desc[UR10][R6.64+0x100], RZ ;  /* 0x000100ff06008986 */ /* 0x0003e2000c101d0a */
[----:B------:R-:W-:-:S03]  /*09f0*/  IADD3 R2, P0, R2, R3, RZ ;  /* 0x0000000302027210 */ /* 0x000fc60007f1e0ff */
[----:B------:R1:W-:Y:S01]  /*0a00*/  @!P1 STG.E.128 desc[UR10][R6.64+0x1800], RZ ;  /* 0x001800ff06009986 */ /* 0x0003e2000c101d0a */
[----:B------:R-:W-:Y:S01]  /*0a10*/  LEA.HI.X.SX32 R3, R3, R0, 0x1, P0 ;  /* 0x0000000003037211 */ /* 0x000fe200000f0eff */
[----:B------:R-:W-:Y:S01]  /*0a20*/  @!P3 IMAD.MOV.U32 R0, RZ, RZ, -0x800000 ;  /* 0xff800000ff00b424 */ /* 0x000fe200078e00ff */
[C---:B------:R-:W-:Y:S01]  /*0a30*/  LEA R8, P0, R2.reuse, UR4, 0x2 ;  /* 0x0000000402087c11 */ /* 0x040fe2000f8010ff */
[----:B------:R1:W-:Y:S03]  /*0a40*/  @!P1 STG.E.128 desc[UR10][R6.64+0x1880], RZ ;  /* 0x001880ff06009986 */ /* 0x0003e6000c101d0a */
[----:B------:R-:W-:Y:S01]  /*0a50*/  LEA.HI.X R9, R2, UR5, R3, 0x2, P0 ;  /* 0x0000000502097c11 */ /* 0x000fe200080f1403 */
[----:B------:R1:W-:Y:S01]  /*0a60*/  @!P1 STG.E.128 desc[UR10][R6.64+0x1900], RZ ;  /* 0x001900ff06009986 */ /* 0x0003e2000c101d0a */
[----:B------:R-:W-:Y:S01]  /*0a70*/  ISETP.GE.AND P1, PT, R5, R130, PT ;  /* 0x000000820500720c */ /* 0x000fe20003f26270 */
[----:B------:R-:W-:-:S02]  /*0a80*/  @!P5 IMAD.MOV.U32 R3, RZ, RZ, -0x800000 ;  /* 0xff800000ff03d424 */ /* 0x000fc400078e00ff */
[----:B------:R-:W-:Y:S01]  /*0a90*/  @!P4 IMAD.MOV.U32 R2, RZ, RZ, -0x800000 ;  /* 0xff800000ff02c424 */ /* 0x000fe200078e00ff */
[----:B------:R1:W-:Y:S04]  /*0aa0*/  @!P2 STG.E.128 desc[UR10][R6.64+0x3000], RZ ;  /* 0x003000ff0600a986 */ /* 0x0003e8000c101d0a */
[----:B------:R1:W-:Y:S04]  /*0ab0*/  @!P2 STG.E.128 desc[UR10][R6.64+0x3080], RZ ;  /* 0x003080ff0600a986 */ /* 0x0003e8000c101d0a */
[----:B------:R1:W-:Y:S04]  /*0ac0*/  @!P2 STG.E.128 desc[UR10][R6.64+0x3100], RZ ;  /* 0x003100ff0600a986 */ /* 0x0003e8000c101d0a */
[----:B------:R1:W-:Y:S04]  /*0ad0*/  @!P1 STG.E.128 desc[UR10][R6.64+0x4800], RZ ;  /* 0x004800ff06009986 */ /* 0x0003e8000c101d0a */
[----:B------:R1:W-:Y:S04]  /*0ae0*/  @!P1 STG.E.128 desc[UR10][R6.64+0x4880], RZ ;  /* 0x004880ff06009986 */ /* 0x0003e8000c101d0a */
[----:B------:R1:W-:Y:S04]  /*0af0*/  @!P1 STG.E.128 desc[UR10][R6.64+0x4900], RZ ;  /* 0x004900ff06009986 */ /* 0x0003e8000c101d0a */
[----:B------:R1:W-:Y:S04]  /*0b00*/  @!P4 STG.E desc[UR10][R8.64+0x40], R2 ;  /* 0x000040020800c986 */ /* 0x0003e8000c10190a */
[----:B------:R1:W-:Y:S04]  /*0b10*/  @!P3 STG.E desc[UR10][R8.64+0x80], R0 ;  /* 0x000080000800b986 */ /* 0x0003e8000c10190a */
[----:B------:R1:W-:Y:S01]  /*0b20*/  @!P5 STG.E desc[UR10][R8.64], R3 ;  /* 0x000000030800d986 */ /* 0x0003e2000c10190a */
[----:B------:R-:W-:Y:S05]  /*0b30*/  @P6 EXIT ;  /* 0x000000000000694d */ /* 0x000fea0003800000 */
[----:B-1----:R-:W-:-:S05]  /*0b40*/  MOV R3, 0xff800000 ;  /* 0xff80000000037802 */ /* 0x002fca0000000f00 */
[----:B------:R-:W-:Y:S01]  /*0b50*/  STG.E desc[UR10][R8.64+0xc0], R3 ;  /* 0x0000c00308007986 */ /* 0x000fe2000c10190a */
[----:B------:R-:W-:Y:S05]  /*0b60*/  EXIT ;  /* 0x000000000000794d */ /* 0x000fea0003800000 */
.L_x_2604:
        /* <DEDUP_REMOVED lines=24> */
.L_x_2605:
[----:B------:R-:W-:Y:S05]  /*0cf0*/  @!P6 BRA `(.L_x_2606) ;  /* 0x00000004003ce947 */ /* 0x000fea0003800000 */
[----:B------:R-:W1:Y:S01]  /*0d00*/  LDC R6, c[0x0][0x380] ;  /* 0x0000e000ff067b82 */ /* 0x000e620000000800 */
[----:B------:R-:W-:Y:S01]  /*0d10*/  LEA R7, R118, 0xffffff80, 0x7 ;  /* 0xffffff8076077811 */ /* 0x000fe200078e38ff */
[----:B------:R-:W-:-:S03]  /*0d20*/  ULDC.64 UR4, c[0x0][0x230] ;  /* 0x00008c0000047ab9 */ /* 0x000fc60000000a00 */
[----:B-----5:R-:W-:-:S03]  /*0d30*/  IABS R0, R7 ;  /* 0x0000000700007213 */ /* 0x020fc60000000000 */
[----:B------:R-:W2:Y:S01]  /*0d40*/  LDC.64 R128, c[0x0][0x248] ;  /* 0x00009200ff807b82 */ /* 0x000ea20000000a00 */
[----:B-1----:R-:W-:-:S04]  /*0d50*/  IABS R3, R6 ;  /* 0x0000000600037213 */ /* 0x002fc80000000000 */
[----:B------:R-:W1:Y:S08]  /*0d60*/  I2F.RP R9, R3 ;  /* 0x0000000300097306 */ /* 0x000e700000209400 */
[----:B-1----:R-:W1:Y:S02]  /*0d70*/  MUFU.RCP R4, R9 ;  /* 0x0000000900047308 */ /* 0x002e640000001000 */
[----:B-1----:R-:W-:Y:S01]  /*0d80*/  IADD3 R4, R4, 0xffffffe, RZ ;  /* 0x0ffffffe04047810 */ /* 0x002fe20007ffe0ff */
[----:B------:R-:W1:Y:S05]  /*0d90*/  LDC R9, c[0x0][0x278] ;  /* 0x00009e00ff097b82 */ /* 0x000e6a0000000800 */
[----:B------:R-:W3:Y:S02]  /*0da0*/  F2I.FTZ.U32.TRUNC.NTZ R5, R4 ;  /* 0x0000000400057305 */ /* 0x000ee4000021f000 */
[----:B---3--:R-:W-:Y:S01]  /*0db0*/  IMAD.MOV R2, RZ, RZ, -R5 ;  /* 0x000000ffff027224 */ /* 0x008fe200078e0a05 */
        /* <DEDUP_REMOVED lines=18> */
[----:B------:R3:W4:Y:S01]  /*0ee0*/  LDG.E R0, desc[UR10][R14.64] ;  /* 0x0000000a0e007981 */ /* 0x000722000c1e1900 */
[----:B-1----:R-:W-:-:S04]  /*0ef0*/  IABS R2, R9 ;  /* 0x0000000900027213 */ /* 0x002fc80000000000 */
        /* <DEDUP_REMOVED lines=10> */
[----:B---3--:R-:W-:-:S04]  /*0fa0*/  IMAD.HI.U32 R15, R13, R4, RZ ;  /* 0x000000040d0f7227 */ /* 0x008fc800078e00ff */
        /* <DEDUP_REMOVED lines=25> */
[----:B--2---:R-:W-:-:S02]  /*1140*/  IMAD R4, R13, R128, RZ ;  /* 0x000000800d047224 */ /* 0x004fc400078e02ff */
[----:B------:R-:W-:-:S04]  /*1150*/  IMAD.WIDE.U32 R22, R0, R2, RZ ;  /* 0x0000000200167225 */ /* 0x000fc800078e00ff */
[----:B------:R-:W-:Y:S01]  /*1160*/  IMAD R4, R7, R129, R4 ;  /* 0x0000008107047224 */ /* 0x000fe200078e0204 */
[----:B------:R-:W-:Y:S01]  /*1170*/  IADD3 R12, R23, R3, RZ ;  /* 0x00000003170c7210 */ /* 0x000fe20007ffe0ff */
[----:B------:R-:W-:-:S04]  /*1180*/  IMAD.WIDE.U32 R10, R7, R128, R10 ;  /* 0x00000080070a7225 */ /* 0x000fc800078e000a */
[----:B------:R-:W-:Y:S02]  /*1190*/  IMAD.IADD R11, R11, 0x1, R4 ;  /* 0x000000010b0b7824 */ /* 0x000fe400078e0204 */
[----:B------:R-:W-:Y:S02]  /*11a0*/  IMAD R4, R17, UR4, RZ ;  /* 0x0000000411047c24 */ /* 0x000fe4000f8e02ff */
[----:B------:R-:W-:-:S04]  /*11b0*/  IMAD.WIDE.U32 R34, R15, UR4, R10 ;  /* 0x000000040f227c25 */ /* 0x000fc8000f8e000a */
[----:B------:R-:W-:-:S05]  /*11c0*/  IMAD R4, R15, UR5, R4 ;  /* 0x000000050f047c24 */ /* 0x000fca000f8e0204 */
[----:B------:R-:W-:Y:S01]  /*11d0*/  IADD3 R6, R35, R4, RZ ;  /* 0x0000000423067210 */ /* 0x000fe20007ffe0ff */
[----:B------:R-:W-:Y:S06]  /*11e0*/  BRA `(.L_x_2607) ;  /* 0x0000000400347947 */ /* 0x000fec0003800000 */
.L_x_2606:
[----:B------:R-:W1:Y:S01]  /*11f0*/  LDC R17, c[0x0][0x278] ;  /* 0x00009e00ff117b82 */ /* 0x000e620000000800 */
[----:B------:R-:W-:-:S13]  /*1200*/  ISETP.NE.AND P3, PT, R6, -0x1, PT ;  /* 0xffffffff0600780c */ /* 0x000fda0003f65270 */
[----:B------:R-:W2:Y:S01]  /*1210*/  @P3 LDC.64 R128, c[0x0][0x248] ;  /* 0x00009200ff803b82 */ /* 0x000ea20000000a00 */
[----:B------:R-:W-:Y:S01]  /*1220*/  @P3 IMAD.IADD R18, R9, 0x1, R6 ;  /* 0x0000000109123824 */ /* 0x000fe200078e0206 */
[-C--:B-1----:R-:W-:Y:S02]  /*1230*/  IABS R3, R17.reuse ;  /* 0x0000001100037213 */ /* 0x082fe40000000000 */
[----:B------:R-:W-:Y:S02]  /*1240*/  LOP3.LUT R7, R20, R17, RZ, 0x3c, !PT ;  /* 0x0000001114077212 */ /* 0x000fe400078e3cff */
[----:B------:R-:W1:Y:S02]  /*1250*/  I2F.RP R5, R3 ;  /* 0x0000000300057306 */ /* 0x000e640000209400 */
[----:B------:R-:W-:Y:S02]  /*1260*/  ISETP.GE.AND P1, PT, R7, RZ, PT ;  /* 0x000000ff0700720c */ /* 0x000fe40003f26270 */
[----:B------:R-:W-:-:S04]  /*1270*/  LEA R7, R118, 0xffffff80, 0x7 ;  /* 0xffffff8076077811 */ /* 0x000fc800078e38ff */
[----:B------:R-:W-:Y:S01]  /*1280*/  SHF.R.S32.HI R13, RZ, 0x1f, R7 ;  /* 0x0000001fff0d7819 */ /* 0x000fe20000011407 */
        /* <DEDUP_REMOVED lines=12> */
[C---:B------:R-:W-:Y:S02]  /*1350*/  IMAD R2, R3.reuse, R2, R4 ;  /* 0x0000000203027224 */ /* 0x040fe400078e0204 */
[----:B------:R-:W1:Y:S01]  /*1360*/  @P3 LDC.64 R4, c[0x0][0x250] ;  /* 0x00009400ff043b82 */ /* 0x000e620000000a00 */
[----:B------:R-:W-:Y:S02]  /*1370*/  @P3 IMAD.WIDE.U32 R18, R18, R128, RZ ;  /* 0x0000008012123225 */ /* 0x000fe400078e00ff */
[----:B------:R-:W-:-:S03]  /*1380*/  ISETP.GT.U32.AND P0, PT, R3, R2, PT ;  /* 0x000000020300720c */ /* 0x000fc60003f04070 */
[----:B------:R-:W-:Y:S02]  /*1390*/  @P3 IADD3 R11, R19, R11, RZ ;  /* 0x0000000b130b3210 */ /* 0x000fe40007ffe0ff */
[----:B------:R-:W-:-:S08]  /*13a0*/  @P3 MOV R12, R18 ;  /* 0x00000012000c3202 */ /* 0x000fd00000000f00 */
        /* <DEDUP_REMOVED lines=21> */
.L_x_2608:
        /* <DEDUP_REMOVED lines=28> */
.L_x_2607:
[----:B------:R-:W-:Y:S01]  /*16c0*/  VIADD R166, R118, 0xffffffff ;  /* 0xffffffff76a67836 */ /* 0x000fe20000000000 */
[----:B------:R-:W-:Y:S01]  /*16d0*/  SHF.R.S32.HI R16, RZ, 0x1f, R123 ;  /* 0x0000001fff107819 */ /* 0x000fe2000001147b */
[----:B------:R-:W-:Y:S01]  /*16e0*/  IMAD.IADD R162, R130, 0x1, -R125 ;  /* 0x0000000182a27824 */ /* 0x000fe200078e0a7d */
[----:B------:R-:W-:Y:S01]  /*16f0*/  ISETP.NE.AND P0, PT, R8, -0x1, PT ;  /* 0xffffffff0800780c */ /* 0x000fe20003f05270 */
[----:B-----5:R-:W-:Y:S01]  /*1700*/  IMAD.SHL.U32 R0, R166, 0x80, RZ ;  /* 0x00000080a6007824 */ /* 0x020fe200078e00ff */
[CC--:B------:R-:W-:Y:S01]  /*1710*/  LEA.HI R11, R16.reuse, R123.reuse, RZ, 0x2 ;  /* 0x0000007b100b7211 */ /* 0x0c0fe200078f10ff */
[----:B------:R-:W-:Y:S01]  /*1720*/  ULDC.64 UR4, c[0x0][0x258] ;  /* 0x0000960000047ab9 */ /* 0x000fe20000000a00 */
[-C--:B------:R-:W-:Y:S01]  /*1730*/  LEA.HI R14, R16, R123.reuse, RZ, 0x3 ;  /* 0x0000007b100e7211 */ /* 0x080fe200078f18ff */
[----:B------:R-:W-:Y:S01]  /*1740*/  IMAD.IADD R18, R117, 0x1, -R0 ;  /* 0x0000000175127824 */ /* 0x000fe200078e0a00 */
[----:B------:R-:W-:Y:S01]  /*1750*/  SHF.R.S32.HI R24, RZ, 0x2, R11 ;  /* 0x00000002ff187819 */ /* 0x000fe2000001140b */
[----:B------:R-:W1:Y:S01]  /*1760*/  LDC.64 R132, c[0x0][0x250] ;  /* 0x00009400ff847b82 */ /* 0x000e620000000a00 */
[----:B------:R-:W-:Y:S01]  /*1770*/  LOP3.LUT R10, R11, 0xfffffffc, RZ, 0xc0, !PT ;  /* 0xfffffffc0b0a7812 */ /* 0x000fe200078ec0ff */
[----:B------:R-:W-:Y:S01]  /*1780*/  ULDC.64 UR6, c[0x0][0x268] ;  /* 0x00009a0000067ab9 */ /* 0x000fe20000000a00 */
[C---:B------:R-:W-:Y:S01]  /*1790*/  ISETP.GE.AND P1, PT, R24.reuse, R18, PT ;  /* 0x000000121800720c */ /* 0x040fe20003f26270 */
[C---:B------:R-:W-:Y:S01]  /*17a0*/  VIADD R19, R24.reuse, 0x20 ;  /* 0x0000002018137836 */ /* 0x040fe20000000000 */
[----:B------:R-:W-:Y:S01]  /*17b0*/  SHF.R.S32.HI R169, RZ, 0x3, R14 ;  /* 0x00000003ffa97819 */ /* 0x000fe2000001140e */
[----:B------:R-:W-:Y:S01]  /*17c0*/  IMAD.IADD R23, R123, 0x1, -R10 ;  /* 0x000000017b177824 */ /* 0x000fe200078e0a0a */
[----:B------:R-:W-:Y:S01]  /*17d0*/  @!P0 SHF.R.S32.HI R9, RZ, 0x1f, R171 ;  /* 0x0000001fff098819 */ /* 0x000fe200000114ab */
[----:B------:R-:W2:Y:S01]  /*17e0*/  @P0 LDC.64 R4, c[0x0][0x240] ;  /* 0x00009000ff040b82 */ /* 0x000ea20000000a00 */
[-C--:B------:R-:W-:Y:S01]  /*17f0*/  ISETP.GE.AND P3, PT, R19, R162.reuse, PT ;  /* 0x000000a21300720c */ /* 0x080fe20003f66270 */
[----:B------:R-:W-:Y:S01]  /*1800*/  IMAD.SHL.U32 R10, R169, 0x40, RZ ;  /* 0x00000040a90a7824 */ /* 0x000fe200078e00ff */
[----:B------:R-:W-:Y:S01]  /*1810*/  ISETP.GE.AND P4, PT, R24, R162, PT ;  /* 0x000000a21800720c */ /* 0x000fe20003f86270 */
[----:B------:R-:W-:Y:S01]  /*1820*/  ULDC.64 UR8, c[0x0][0x220] ;  /* 0x0000880000087ab9 */ /* 0x000fe20000000a00 */
[----:B------:R-:W-:-:S02]  /*1830*/  LEA.HI R127, R16, R123, RZ, 0x5 ;  /* 0x0000007b107f7211 */ /* 0x000fc400078f28ff */
[--C-:B------:R-:W-:Y:S01]  /*1840*/  SHF.R.S32.HI R25, RZ, 0x1f, R24.reuse ;  /* 0x0000001fff197819 */ /* 0x100fe20000011418 */
[----:B------:R-:W3:Y:S01]  /*1850*/  @!P1 S2R R21, SR_CgaCtaId ;  /* 0x0000000000159919 */ /* 0x000ee20000008800 */
[----:B------:R-:W4:Y:S01]  /*1860*/  @!P0 LDC.64 R2, c[0x0][0x228] ;  /* 0x00008a00ff028b82 */ /* 0x000f220000000a00 */
[----:B------:R-:W-:Y:S02]  /*1870*/  @!P1 MOV R26, 0x400 ;  /* 0x00000400001a9802 */ /* 0x000fe40000000f00 */
[----:B------:R-:W-:Y:S01]  /*1880*/  SHF.R.S32.HI R126, RZ, 0x5, R127 ;  /* 0x00000005ff7e7819 */ /* 0x000fe2000001147f */
[----:B------:R-:W-:Y:S01]  /*1890*/  IMAD.WIDE R28, R29, 0x40, R24 ;  /* 0x000000401d1c7825 */ /* 0x000fe200078e0218 */
[----:B------:R-:W1:Y:S01]  /*18a0*/  @!P3 S2R R27, SR_CgaCtaId ;  /* 0x00000000001bb919 */ /* 0x000e620000008800 */
[----:B------:R-:W-:Y:S02]  /*18b0*/  LEA.HI R16, R16, R123, RZ, 0x4 ;  /* 0x0000007b10107211 */ /* 0x000fe400078f20ff */
[----:B------:R-:W-:-:S02]  /*18c0*/  LOP3.LUT R168, R14, 0xfffffff8, RZ, 0xc0, !PT ;  /* 0xfffffff80ea87812 */ /* 0x000fc400078ec0ff */
[----:B------:R-:W-:-:S03]  /*18d0*/  LOP3.LUT R124, R16, 0xfffffff0, RZ, 0xc0, !PT ;  /* 0xfffffff0107c7812 */ /* 0x000fc600078ec0ff */
[----:B------:R-:W-:Y:S02]  /*18e0*/  IMAD.IADD R168, R123, 0x1, -R168 ;  /* 0x000000017ba87824 */ /* 0x000fe400078e0aa8 */
[----:B--2---:R-:W-:-:S03]  /*18f0*/  @P0 IMAD.WIDE.U32 R30, R8, R4, RZ ;  /* 0x00000004081e0225 */ /* 0x004fc600078e00ff */
[----:B------:R-:W-:Y:S01]  /*1900*/  LEA.HI R170, R168, R168, RZ, 0x1 ;  /* 0x000000a8a8aa7211 */ /* 0x000fe200078f08ff */
[----:B------:R-:W-:Y:S01]  /*1910*/  @P0 IMAD R4, R8, R5, R31 ;  /* 0x0000000508040224 */ /* 0x000fe200078e021f */
[----:B------:R-:W-:Y:S01]  /*1920*/  LOP3.LUT R5, R10, 0xc0, RZ, 0xc0, !PT ;  /* 0x000000c00a057812 */ /* 0x000fe200078ec0ff */
[----:B------:R-:W-:Y:S02]  /*1930*/  IMAD.SHL.U32 R8, R23, 0x8, RZ ;  /* 0x0000000817087824 */ /* 0x000fe400078e00ff */
[----:B------:R-:W-:Y:S02]  /*1940*/  IMAD.IADD R124, R123, 0x1, -R124 ;  /* 0x000000017b7c7824 */ /* 0x000fe400078e0a7c */
[----:B----4-:R-:W-:Y:S01]  /*1950*/  @!P0 IMAD.WIDE.U32 R32, R171, R2, RZ ;  /* 0x00000002ab208225 */ /* 0x010fe200078e00ff */
[C---:B------:R-:W-:Y:S02]  /*1960*/  IADD3 R22, P2, R8.reuse, R22, RZ ;  /* 0x0000001608167210 */ /* 0x040fe40007f5e0ff */
[----:B------:R-:W-:Y:S01]  /*1970*/  IADD3 R34, P5, R8, R34, RZ ;  /* 0x0000002208227210 */ /* 0x000fe20007fbe0ff */
[----:B------:R-:W-:Y:S01]  /*1980*/  @!P0 IMAD.MOV.U32 R30, RZ, RZ, R32 ;  /* 0x000000ffff1e8224 */ /* 0x000fe200078e0020 */
[----:B------:R-:W-:-:S02]  /*1990*/  SHF.R.S32.HI R119, RZ, 0x1f, R124 ;  /* 0x0000001fff777819 */ /* 0x000fc4000001147c */
[----:B---3--:R-:W-:Y:S01]  /*19a0*/  @!P1 LEA R21, R21, R26, 0x18 ;  /* 0x0000001a15159211 */ /* 0x008fe200078ec0ff */
[----:B------:R-:W-:Y:S01]  /*19b0*/  @!P0 IMAD R26, R9, R2, RZ ;  /* 0x00000002091a8224 */ /* 0x000fe200078e02ff */
[----:B------:R-:W-:Y:S02]  /*19c0*/  LOP3.LUT R2, R5, 0x18, R8, 0xf8, !PT ;  /* 0x0000001805027812 */ /* 0x000fe400078ef808 */
[----:B------:R-:W-:Y:S01]  /*19d0*/  SHF.R.U32.HI R5, RZ, 0x3, R5 ;  /* 0x00000003ff057819 */ /* 0x000fe20000011605 */
[----:B------:R-:W-:Y:S01]  /*19e0*/  @!P0 IMAD R3, R171, R3, R26 ;  /* 0x00000003ab038224 */ /* 0x000fe200078e021a */
[----:B------:R-:W-:Y:S02]  /*19f0*/  SHF.R.S32.HI R9, RZ, 0x1f, R20 ;  /* 0x0000001fff097819 */ /* 0x000fe40000011414 */
[----:B------:R-:W-:Y:S01]  /*1a00*/  LOP3.LUT R2, R2, R5, RZ, 0x3c, !PT ;  /* 0x0000000502027212 */ /* 0x000fe200078e3cff */
[----:B------:R-:W-:Y:S01]  /*1a10*/  @!P0 IMAD.IADD R4, R33, 0x1, R3 ;  /* 0x0000000121048824 */ /* 0x000fe200078e0203 */
[----:B------:R-:W-:Y:S01]  /*1a20*/  LEA.HI R5, R11, R24, RZ, 0x1 ;  /* 0x000000180b057211 */ /* 0x000fe200078f08ff */
[----:B------:R-:W-:Y:S01]  /*1a30*/  IMAD R9, R9, UR4, RZ ;  /* 0x0000000409097c24 */ /* 0x000fe2000f8e02ff */
[----:B------:R-:W2:Y:S01]  /*1a40*/  @!P4 LDC.64 R10, c[0x0][0x240] ;  /* 0x00009000ff0acb82 */ /* 0x000ea20000000a00 */
[----:B------:R-:W-:-:S02]  /*1a50*/  IADD3 R30, P0, R8, R30, RZ ;  /* 0x0000001e081e7210 */ /* 0x000fc40007f1e0ff */
[----:B------:R-:W-:Y:S01]  /*1a60*/  LOP3.LUT R5, R5, 0x7fffffe, RZ, 0xc0, !PT ;  /* 0x07fffffe05057812 */ /* 0x000fe200078ec0ff */
[----:B------:R-:W-:Y:S01]  /*1a70*/  IMAD R32, R20, UR5, R9 ;  /* 0x0000000514207c24 */ /* 0x000fe2000f8e0209 */
[----:B------:R-:W-:Y:S01]  /*1a80*/  SHF.R.S32.HI R3, RZ, 0x1f, R8 ;  /* 0x0000001fff037819 */ /* 0x000fe20000011408 */
[----:B------:R-:W-:Y:S01]  /*1a90*/  UMOV UR5, 0x400 ;  /* 0x0000040000057882 */ /* 0x000fe20000000000 */
[----:B------:R-:W-:Y:S01]  /*1aa0*/  LEA.HI R119, R119, R124, RZ, 0x3 ;  /* 0x0000007c77777211 */ /* 0x000fe200078f18ff */
[----:B------:R-:W-:Y:S01]  /*1ab0*/  IMAD.IADD R5, R24, 0x1, -R5 ;  /* 0x0000000118057824 */ /* 0x000fe200078e0a05 */
[----:B------:R-:W3:Y:S01]  /*1ac0*/  @!P3 LDC.64 R8, c[0x0][0x240] ;  /* 0x00009000ff08bb82 */ /* 0x000ee20000000a00 */
[C---:B------:R-:W-:Y:S01]  /*1ad0*/  IMAD.X R31, R3.reuse, 0x1, R4, P0 ;  /* 0x00000001031f7824 */ /* 0x040fe200000e0604 */
[----:B------:R-:W-:Y:S01]  /*1ae0*/  @!P3 MOV R4, 0x400 ;  /* 0x000004000004b802 */ /* 0x000fe20000000f00 */
[----:B------:R-:W-:Y:S01]  /*1af0*/  IMAD R5, R126, 0x8, R5 ;  /* 0x000000087e057824 */ /* 0x000fe200078e0205 */
[----:B------:R-:W-:Y:S01]  /*1b00*/  @!P3 IADD3 R26, P0, R28, 0x20, RZ ;  /* 0x000000201c1ab810 */ /* 0x000fe20007f1e0ff */
[----:B------:R-:W-:Y:S01]  /*1b10*/  IMAD.X R23, R3, 0x1, R12, P2 ;  /* 0x0000000103177824 */ /* 0x000fe200010e060c */
[----:B------:R-:W-:Y:S01]  /*1b20*/  IADD3 R120, P2, R24, R7, RZ ;  /* 0x0000000718787210 */ /* 0x000fe20007f5e0ff */
[----:B------:R-:W-:Y:S01]  /*1b30*/  IMAD.WIDE.U32 R30, R20, UR4, R30 ;  /* 0x00000004141e7c25 */ /* 0x000fe2000f8e001e */
[----:B-1----:R-:W-:Y:S01]  /*1b40*/  @!P3 LEA R27, R27, R4, 0x18 ;  /* 0x000000041b1bb211 */ /* 0x002fe200078ec0ff */
[----:B------:R-:W1:Y:S02]  /*1b50*/  S2UR UR4, SR_CgaCtaId ;  /* 0x00000000000479c3 */ /* 0x000e640000008800 */
[----:B------:R-:W-:-:S02]  /*1b60*/  IMAD.X R35, R3, 0x1, R6, P5 ;  /* 0x0000000103237824 */ /* 0x000fc400028e0606 */
[----:B------:R-:W-:Y:S02]  /*1b70*/  IMAD.U32 R12, R5, 0x20, R2 ;  /* 0x00000020050c7824 */ /* 0x000fe400078e0002 */
[----:B--2---:R-:W-:Y:S02]  /*1b80*/  @!P4 IMAD R2, R29, R10, RZ ;  /* 0x0000000a1d02c224 */ /* 0x004fe400078e02ff */
[----:B------:R-:W2:Y:S01]  /*1b90*/  @!P4 LDC.64 R6, c[0x0][0x210] ;  /* 0x00008400ff06cb82 */ /* 0x000ea20000000a00 */
[----:B------:R-:W-:Y:S01]  /*1ba0*/  IMAD.X R13, R25, 0x1, R13, P2 ;  /* 0x00000001190d7824 */ /* 0x000fe200010e060d */
[----:B------:R-:W-:Y:S01]  /*1bb0*/  ISETP.GE.AND P2, PT, R19, R18, PT ;  /* 0x000000121300720c */ /* 0x000fe20003f46270 */
[----:B------:R-:W-:Y:S02]  /*1bc0*/  IMAD R20, R25, R128, RZ ;  /* 0x0000008019147224 */ /* 0x000fe400078e02ff */
[----:B------:R-:W-:Y:S02]  /*1bd0*/  IMAD.IADD R33, R31, 0x1, R32 ;  /* 0x000000011f217824 */ /* 0x000fe400078e0220 */
[----:B------:R-:W-:Y:S01]  /*1be0*/  @!P3 IMAD.X R25, RZ, RZ, R29, P0 ;  /* 0x000000ffff19b224 */ /* 0x000fe200000e061d */
[----:B------:R-:W4:Y:S01]  /*1bf0*/  @!P3 LDC.64 R4, c[0x0][0x210] ;  /* 0x00008400ff04bb82 */ /* 0x000f220000000a00 */
[----:B------:R-:W-:-:S02]  /*1c00*/  @!P4 IMAD R11, R28, R11, R2 ;  /* 0x0000000b1c0bc224 */ /* 0x000fc400078e0202 */
[----:B------:R-:W-:Y:S02]  /*1c10*/  @!P4 IMAD.MOV.U32 R32, RZ, RZ, R30 ;  /* 0x000000ffff20c224 */ /* 0x000fe400078e001e */
[--C-:B------:R-:W-:Y:S02]  /*1c20*/  @!P3 IMAD.MOV.U32 R31, RZ, RZ, R33.reuse ;  /* 0x000000ffff1fb224 */ /* 0x100fe400078e0021 */
[----:B---3--:R-:W-:Y:S01]  /*1c30*/  @!P3 IMAD R25, R25, R8, RZ ;  /* 0x000000081919b224 */ /* 0x008fe200078e02ff */
[----:B------:R-:W3:Y:S01]  /*1c40*/  @!P1 LDC.64 R2, c[0x0][0x218] ;  /* 0x00008600ff029b82 */ /* 0x000ee20000000a00 */
[----:B------:R-:W-:Y:S01]  /*1c50*/  @!P4 IMAD.WIDE.U32 R28, R28, R10, R32 ;  /* 0x0000000a1c1cc225 */ /* 0x000fe200078e0020 */
[----:B-1----:R-:W-:-:S03]  /*1c60*/  ULEA UR4, UR4, UR5, 0x18 ;  /* 0x0000000504047291 */ /* 0x002fc6000f8ec03f */
[C---:B------:R-:W-:Y:S02]  /*1c70*/  @!P3 IMAD R9, R26.reuse, R9, R25 ;  /* 0x000000091a09b224 */ /* 0x040fe400078e0219 */
[----:B------:R-:W-:Y:S01]  /*1c80*/  @!P3 IMAD.WIDE.U32 R30, R26, R8, R30 ;  /* 0x000000081a1eb225 */ /* 0x000fe200078e001e */
[----:B--2---:R-:W-:Y:S02]  /*1c90*/  @!P4 LEA R10, P5, R28, R6, 0x1 ;  /* 0x000000061c0ac211 */ /* 0x004fe400078a08ff */
[----:B------:R-:W1:Y:S01]  /*1ca0*/  @!P2 S2R R6, SR_CgaCtaId ;  /* 0x000000000006a919 */ /* 0x000e620000008800 */
[----:B------:R-:W-:Y:S01]  /*1cb0*/  @!P3 IMAD.IADD R8, R31, 0x1, R9 ;  /* 0x000000011f08b824 */ /* 0x000fe200078e0209 */
[----:B------:R-:W-:Y:S01]  /*1cc0*/  LEA R167, R12, UR4, 0x1 ;  /* 0x000000040ca77c11 */ /* 0x000fe2000f8e08ff */
[----:B------:R-:W-:Y:S02]  /*1cd0*/  @!P4 IMAD.IADD R11, R29, 0x1, R11 ;  /* 0x000000011d0bc824 */ /* 0x000fe400078e020b */
[----:B------:R-:W-:Y:S01]  /*1ce0*/  VIADD R9, R24, 0x40 ;  /* 0x0000004018097836 */ /* 0x000fe20000000000 */
[----:B----4-:R-:W-:Y:S01]  /*1cf0*/  @!P3 LEA R32, P0, R30, R4, 0x1 ;  /* 0x000000041e20b211 */ /* 0x010fe200078008ff */
[----:B------:R-:W-:Y:S01]  /*1d00*/  IMAD.WIDE.U32 R34, R24, R128, R34 ;  /* 0x0000008018227225 */ /* 0x000fe200078e0022 */
[----:B------:R-:W-:-:S02]  /*1d10*/  @!P4 LEA.HI.X R11, R28, R7, R11, 0x1, P5 ;  /* 0x000000071c0bc211 */ /* 0x000fc400028f0c0b */
[----:B------:R-:W-:Y:S01]  /*1d20*/  @!P3 LEA.HI.X R33, R30, R5, R8, 0x1, P0 ;  /* 0x000000051e21b211 */ /* 0x000fe200000f0c08 */
[----:B------:R-:W-:Y:S01]  /*1d30*/  IMAD R20, R24, R129, R20 ;  /* 0x0000008118147224 */ /* 0x000fe200078e0214 */
[----:B------:R-:W-:Y:S01]  /*1d40*/  ISETP.GE.AND P0, PT, R9, R18, PT ;  /* 0x000000120900720c */ /* 0x000fe20003f06270 */
[----:B------:R-:W-:Y:S01]  /*1d50*/  IMAD.MOV.U32 R135, RZ, RZ, R34 ;  /* 0x000000ffff877224 */ /* 0x000fe200078e0022 */
[----:B------:R-:W2:Y:S01]  /*1d60*/  @!P2 LDC.64 R4, c[0x0][0x218] ;  /* 0x00008600ff04ab82 */ /* 0x000ea20000000a00 */
[----:B------:R-:W-:Y:S01]  /*1d70*/  @!PT LDS RZ, [RZ] ;  /* 0x00000000fffff984 */ /* 0x000fe20000000800 */
[----:B------:R-:W-:Y:S01]  /*1d80*/  @!PT LDS RZ, [RZ] ;  /* 0x00000000fffff984 */ /* 0x000fe20000000800 */
[----:B------:R-:W-:Y:S01]  /*1d90*/  @!PT LDS RZ, [RZ] ;  /* 0x00000000fffff984 */ /* 0x000fe20000000800 */
[----:B------:R-:W-:Y:S01]  /*1da0*/  @!P4 LDGSTS.E.BYPASS.LTC128B.128 [R167], desc[UR10][R10.64] ;  /* 0x000000000aa7cfae */ /* 0x000fe2000b901d4a */
[----:B------:R-:W-:Y:S02]  /*1db0*/  IMAD.IADD R134, R35, 0x1, R20 ;  /* 0x0000000123867824 */ /* 0x000fe400078e0214 */
[----:B------:R-:W-:Y:S01]  /*1dc0*/  @!P3 IMAD R27, R12, 0x2, R27 ;  /* 0x000000020c1bb824 */ /* 0x000fe200078e021b */
[----:B------:R-:W-:Y:S01]  /*1dd0*/  @!P4 LDGSTS.E.BYPASS.LTC128B.128 [R167+0x1000], desc[UR10][R10.64+0x40] ;  /* 0x010000400aa7cfae */ /* 0x000fe2000b901d4a */
[----:B------:R-:W-:-:S02]  /*1de0*/  VIADD R25, R24, 0x60 ;  /* 0x0000006018197836 */ /* 0x000fc40000000000 */
[----:B------:R-:W-:Y:S01]  /*1df0*/  @!P1 IMAD R26, R12, 0x2, R21 ;  /* 0x000000020c1a9824 */ /* 0x000fe200078e0215 */
[----:B------:R4:W-:Y:S01]  /*1e00*/  @!P4 LDGSTS.E.BYPASS.LTC128B.128 [R167+0x2000], desc[UR10][R10.64+0x80] ;  /* 0x020000800aa7cfae */ /* 0x0009e2000b901d4a */
[----:B---3--:R-:W-:Y:S01]  /*1e10*/  @!P1 LEA R30, P4, R135, R2, 0x1 ;  /* 0x00000002871e9211 */ /* 0x008fe200078808ff */
[----:B------:R-:W-:Y:S01]  /*1e20*/  IMAD.WIDE.U32 R28, R128, 0x40, RZ ;  /* 0x00000040801c7825 */ /* 0x000fe200078e00ff */
[-C--:B------:R-:W-:Y:S01]  /*1e30*/  ISETP.GE.AND P5, PT, R25, R18.reuse, PT ;  /* 0x000000121900720c */ /* 0x080fe20003fa6270 */
[----:B------:R-:W3:Y:S01]  /*1e40*/  @!P0 S2R R7, SR_CgaCtaId ;  /* 0x0000000000078919 */ /* 0x000ee20000008800 */
[----:B------:R-:W-:Y:S01]  /*1e50*/  @!P1 LEA.HI.X R31, R135, R3, R134, 0x1, P4 ;  /* 0x00000003871f9211 */ /* 0x000fe200020f0c86 */
[----:B------:R-:W-:Y:S01]  /*1e60*/  IMAD.WIDE.U32 R22, R15, UR6, R22 ;  /* 0x000000060f167c25 */ /* 0x000fe2000f8e0016 */
[----:B------:R-:W3:Y:S01]  /*1e70*/  @!P0 LDC.64 R2, c[0x0][0x218] ;  /* 0x00008600ff028b82 */ /* 0x000ee20000000a00 */
[----:B------:R-:W-:Y:S01]  /*1e80*/  @!P3 LDGSTS.E.BYPASS.LTC128B.128 [R27+0x800], desc[UR10][R32.64] ;  /* 0x00800000201bbfae */ /* 0x000fe2000b901d4a */
[----:B------:R-:W-:Y:S01]  /*1e90*/  ISETP.GE.AND P4, PT, R24, R18, PT ;  /* 0x000000121800720c */ /* 0x000fe20003f86270 */
[----:B------:R-:W-:-:S02]  /*1ea0*/  IMAD.SHL.U32 R119, R119, 0x20, RZ ;  /* 0x0000002077777824 */ /* 0x000fc400078e00ff */
[----:B------:R-:W-:Y:S03]  /*1eb0*/  @!P3 LDGSTS.E.BYPASS.LTC128B.128 [R27+0x1800], desc[UR10][R32.64+0x40] ;  /* 0x01800040201bbfae */ /* 0x000fe6000b901d4a */
[----:B------:R-:W-:Y:S01]  /*1ec0*/  LOP3.LUT R119, R119, 0xffffff00, RZ, 0xc0, !PT ;  /* 0xffffff0077777812 */ /* 0x000fe200078ec0ff */
[----:B------:R2:W-:Y:S04]  /*1ed0*/  @!P3 LDGSTS.E.BYPASS.LTC128B.128 [R27+0x2800], desc[UR10][R32.64+0x80] ;  /* 0x02800080201bbfae */ /* 0x0005e8000b901d4a */
[----:B------:R-:W-:Y:S01]  /*1ee0*/  @!P1 LDGSTS.E.BYPASS.LTC128B.128 [R26+0x3000], desc[UR10][R30.64] ;  /* 0x030000001e1a9fae */ /* 0x000fe2000b901d4a */
[----:B------:R-:W-:-:S03]  /*1ef0*/  IMAD R161, R126, 0x200, R119 ;  /* 0x000002007ea17824 */ /* 0x000fc600078e0277 */
[----:B------:R-:W-:Y:S01]  /*1f00*/  @!P1 LDGSTS.E.BYPASS.LTC128B.128 [R26+0x5000], desc[UR10][R30.64+0x40] ;  /* 0x050000401e1a9fae */ /* 0x000fe2000b901d4a */
[----:B----4-:R-:W-:-:S03]  /*1f10*/  @!P2 MOV R11, 0x400 ;  /* 0x00000400000ba802 */ /* 0x010fc60000000f00 */
[----:B------:R-:W-:Y:S01]  /*1f20*/  @!P1 LDGSTS.E.BYPASS.LTC128B.128 [R26+0x7000], desc[UR10][R30.64+0x80] ;  /* 0x070000801e1a9fae */ /* 0x000fe2000b901d4a */
[----:B------:R-:W-:Y:S02]  /*1f30*/  @!P2 LEA R21, P1, R128, R135, 0x5 ;  /* 0x000000878015a211 */ /* 0x000fe400078228ff */
[----:B-1----:R-:W-:Y:S02]  /*1f40*/  @!P2 LEA R11, R6, R11, 0x18 ;  /* 0x0000000b060ba211 */ /* 0x002fe400078ec0ff */
[----:B------:R-:W-:Y:S01]  /*1f50*/  @!P2 LEA.HI.X R8, R128, R134, R129, 0x5, P1 ;  /* 0x000000868008a211 */ /* 0x000fe200008f2c81 */
[----:B------:R-:W1:Y:S01]  /*1f60*/  @!P5 S2R R6, SR_CgaCtaId ;  /* 0x000000000006d919 */ /* 0x000e620000008800 */
[----:B--2---:R-:W-:Y:S01]  /*1f70*/  @!P2 LEA R20, P3, R21, R4, 0x1 ;  /* 0x000000041514a211 */ /* 0x004fe200078608ff */
[----:B------:R-:W-:Y:S01]  /*1f80*/  @!P2 IMAD R11, R12, 0x2, R11 ;  /* 0x000000020c0ba824 */ /* 0x000fe200078e020b */
[----:B------:R-:W-:Y:S02]  /*1f90*/  LEA.HI R10, R14, R169, RZ, 0x1 ;  /* 0x000000a90e0a7211 */ /* 0x000fe400078f08ff */
[----:B------:R-:W-:-:S02]  /*1fa0*/  @!P0 IADD3 R4, P1, R135, R28, RZ ;  /* 0x0000001c87048210 */ /* 0x000fc40007f3e0ff */
[----:B------:R-:W-:Y:S01]  /*1fb0*/  @!P2 LEA.HI.X R21, R21, R5, R8, 0x1, P3 ;  /* 0x000000051515a211 */ /* 0x000fe200018f0c08 */
[----:B------:R-:W-:Y:S01]  /*1fc0*/  IMAD.SHL.U32 R27, R129, 0x40, RZ ;  /* 0x00000040811b7824 */ /* 0x000fe200078e00ff */
[----:B------:R-:W-:Y:S02]  /*1fd0*/  LOP3.LUT R10, R10, 0xfffffffe, RZ, 0xc0, !PT ;  /* 0xfffffffe0a0a7812 */ /* 0x000fe400078ec0ff */
[----:B------:R-:W-:Y:S01]  /*1fe0*/  SHF.R.S32.HI R5, RZ, 0x4, R16 ;  /* 0x00000004ff057819 */ /* 0x000fe20000011410 */
[----:B------:R-:W-:Y:S01]  /*1ff0*/  @!P2 LDGSTS.E.BYPASS.LTC128B.128 [R11+0x3800], desc[UR10][R20.64] ;  /* 0x03800000140bafae */ /* 0x000fe2000b901d4a */
[----:B------:R-:W-:Y:S01]  /*2000*/  @!P0 IADD3.X R27, R134, R29, R27, P1, !PT ;  /* 0x0000001d861b8210 */ /* 0x000fe20000ffe41b */
[----:B------:R-:W-:Y:S01]  /*2010*/  IMAD.IADD R169, R169, 0x1, -R10 ;  /* 0x00000001a9a97824 */ /* 0x000fe200078e0a0a */
[----:B---3--:R-:W-:Y:S01]  /*2020*/  @!P0 LEA R8, P1, R4, R2, 0x1 ;  /* 0x0000000204088211 */ /* 0x008fe200078208ff */
[----:B------:R-:W-:Y:S01]  /*2030*/  @!P2 LDGSTS.E.BYPASS.LTC128B.128 [R11+0x5800], desc[UR10][R20.64+0x40] ;  /* 0x05800040140bafae */ /* 0x000fe2000b901d4a */
[----:B------:R-:W-:Y:S01]  /*2040*/  LEA.HI R2, R5, R5, RZ, 0x1 ;  /* 0x0000000505027211 */ /* 0x000fe200078f08ff */
[----:B------:R-:W-:Y:S01]  /*2050*/  @!P5 IMAD.MOV.U32 R16, RZ, RZ, R135 ;  /* 0x000000ffff10d224 */ /* 0x000fe200078e0087 */
[----:B------:R-:W-:Y:S01]  /*2060*/  LEA.HI R10, R124, R124, RZ, 0x1 ;  /* 0x0000007c7c0a7211 */ /* 0x000fe200078f08ff */
[----:B------:R2:W-:Y:S01]  /*2070*/  @!P2 LDGSTS.E.BYPASS.LTC128B.128 [R11+0x7800], desc[UR10][R20.64+0x80] ;  /* 0x07800080140bafae */ /* 0x0005e2000b901d4a */
[----:B------:R-:W-:-:S02]  /*2080*/  ISETP.GE.AND P2, PT, R9, R18, PT ;  /* 0x000000120900720c */ /* 0x000fc40003f46270 */
[----:B------:R-:W-:Y:S02]  /*2090*/  @!P0 LEA.HI.X R9, R4, R3, R27, 0x1, P1 ;  /* 0x0000000304098211 */ /* 0x000fe400008f0c1b */
[----:B------:R-:W-:Y:S02]  /*20a0*/  LOP3.LUT R4, R2, 0xfffffffe, RZ, 0xc0, !PT ;  /* 0xfffffffe02047812 */ /* 0x000fe400078ec0ff */
[----:B------:R-:W-:Y:S02]  /*20b0*/  @!P0 MOV R2, 0x400 ;  /* 0x0000040000028802 */ /* 0x000fe40000000f00 */
[----:B------:R-:W-:Y:S01]  /*20c0*/  LOP3.LUT R3, R10, 0x7fffffe, RZ, 0xc0, !PT ;  /* 0x07fffffe0a037812 */ /* 0x000fe200078ec0ff */
[----:B------:R-:W-:Y:S01]  /*20d0*/  IMAD.IADD R5, R5, 0x1, -R4 ;  /* 0x0000000105057824 */ /* 0x000fe200078e0a04 */
[----:B------:R-:W-:Y:S02]  /*20e0*/  @!P0 LEA R7, R7, R2, 0x18 ;  /* 0x0000000207078211 */ /* 0x000fe400078ec0ff */
[-C--:B------:R-:W-:Y:S01]  /*20f0*/  ISETP.GE.AND P3, PT, R19, R18.reuse, PT ;  /* 0x000000121300720c */ /* 0x080fe20003f66270 */
[----:B------:R-:W-:Y:S01]  /*2100*/  IMAD.IADD R124, R124, 0x1, -R3 ;  /* 0x000000017c7c7824 */ /* 0x000fe200078e0a03 */
[----:B------:R-:W-:Y:S01]  /*2110*/  ISETP.GE.AND P1, PT, R25, R18, PT ;  /* 0x000000121900720c */ /* 0x000fe20003f26270 */
[----:B------:R-:W3:Y:S01]  /*2120*/  @!P5 LDC.64 R2, c[0x0][0x218] ;  /* 0x00008600ff02db82 */ /* 0x000ee20000000a00 */
[----:B------:R-:W-:Y:S01]  /*2130*/  IMAD R18, R17, UR6, RZ ;  /* 0x0000000611127c24 */ /* 0x000fe2000f8e02ff */
[--C-:B------:R-:W-:Y:S01]  /*2140*/  SHF.R.S32.HI R4, RZ, 0x1, R10.reuse ;  /* 0x00000001ff047819 */ /* 0x100fe2000001140a */
[----:B------:R-:W-:Y:S01]  /*2150*/  @!P0 IMAD R7, R12, 0x2, R7 ;  /* 0x000000020c078824 */ /* 0x000fe200078e0207 */
[----:B------:R-:W-:Y:S01]  /*2160*/  SHF.R.S32.HI R17, RZ, 0x1f, R10 ;  /* 0x0000001fff117819 */ /* 0x000fe2000001140a */
[----:B------:R-:W-:Y:S01]  /*2170*/  IMAD R18, R15, UR7, R18 ;  /* 0x000000070f127c24 */ /* 0x000fe2000f8e0212 */
[----:B------:R-:W-:Y:S01]  /*2180*/  LOP3.LUT R15, R170, 0xfffffffe, RZ, 0xc0, !PT ;  /* 0xfffffffeaa0f7812 */ /* 0x000fe200078ec0ff */
[----:B------:R-:W-:Y:S01]  /*2190*/  IMAD.SHL.U32 R10, R169, 0x8, RZ ;  /* 0x00000008a90a7824 */ /* 0x000fe200078e00ff */
[----:B------:R-:W-:Y:S01]  /*21a0*/  SHF.R.S32.HI R170, RZ, 0x1, R170 ;  /* 0x00000001ffaa7819 */ /* 0x000fe200000114aa */
[----:B------:R-:W-:Y:S01]  /*21b0*/  @!P0 LDGSTS.E.BYPASS.LTC128B.128 [R7+0x4000], desc[UR10][R8.64] ;  /* 0x0400000008078fae */ /* 0x000fe2000b901d4a */
[----:B------:R-:W-:Y:S01]  /*21c0*/  LEA.HI R14, R17, R4, RZ, 0x2 ;  /* 0x00000004110e7211 */ /* 0x000fe200078f10ff */
[----:B------:R-:W-:Y:S01]  /*21d0*/  IMAD.IADD R168, R168, 0x1, -R15 ;  /* 0x00000001a8a87824 */ /* 0x000fe200078e0a0f */
[----:B--2---:R-:W-:Y:S01]  /*21e0*/  @!P5 MOV R11, 0x400 ;  /* 0x00000400000bd802 */ /* 0x004fe20000000f00 */
[----:B------:R-:W-:Y:S01]  /*21f0*/  @!P5 IMAD.MOV.U32 R17, RZ, RZ, R134 ;  /* 0x000000ffff11d224 */ /* 0x000fe200078e0086 */
[----:B------:R-:W-:Y:S01]  /*2200*/  @!P0 LDGSTS.E.BYPASS.LTC128B.128 [R7+0x6000], desc[UR10][R8.64+0x40] ;  /* 0x0600004008078fae */ /* 0x000fe2000b901d4a */
[----:B------:R-:W-:Y:S01]  /*2210*/  IMAD.SHL.U32 R15, R170, 0x40, RZ ;  /* 0x00000040aa0f7824 */ /* 0x000fe200078e00ff */
[----:B-1----:R-:W-:Y:S01]  /*2220*/  @!P5 LEA R11, R6, R11, 0x18 ;  /* 0x0000000b060bd211 */ /* 0x002fe200078ec0ff */
[----:B------:R-:W-:Y:S01]  /*2230*/  @!P5 IMAD R6, R129, 0x60, RZ ;  /* 0x000000608106d824 */ /* 0x000fe200078e02ff */
[----:B------:R1:W-:Y:S01]  /*2240*/  @!P0 LDGSTS.E.BYPASS.LTC128B.128 [R7+0x8000], desc[UR10][R8.64+0x80] ;  /* 0x0800008008078fae */ /* 0x0003e2000b901d4a */
[----:B------:R-:W-:-:S04]  /*2250*/  @!P5 IMAD.WIDE.U32 R16, R128, 0x60, R16 ;  /* 0x000000608010d825 */ /* 0x000fc800078e0010 */
[----:B------:R-:W-:Y:S02]  /*2260*/  @!P5 IMAD R12, R12, 0x2, R11 ;  /* 0x000000020c0cd824 */ /* 0x000fe400078e020b */
[----:B------:R-:W-:Y:S01]  /*2270*/  IMAD R11, R13, R132, RZ ;  /* 0x000000840d0b7224 */ /* 0x000fe200078e02ff */
[----:B------:R-:W-:Y:S01]  /*2280*/  LOP3.LUT R13, R15, 0xc0, RZ, 0xc0, !PT ;  /* 0x000000c00f0d7812 */ /* 0x000fe200078ec0ff */
[----:B------:R-:W-:Y:S01]  /*2290*/  @!P5 IMAD.IADD R6, R17, 0x1, R6 ;  /* 0x000000011106d824 */ /* 0x000fe200078e0206 */
[----:B------:R-:W-:Y:S01]  /*22a0*/  LOP3.LUT R15, R14, 0xfffffffc, RZ, 0xc0, !PT ;  /* 0xfffffffc0e0f7812 */ /* 0x000fe200078ec0ff */
[----:B------:R-:W-:Y:S01]  /*22b0*/  IMAD.IADD R19, R23, 0x1, R18 ;  /* 0x0000000117137824 */ /* 0x000fe200078e0212 */
[----:B---3--:R-:W-:Y:S01]  /*22c0*/  @!P5 LEA R14, P0, R16, R2, 0x1 ;  /* 0x00000002100ed211 */ /* 0x008fe200078008ff */
[----:B------:R-:W-:Y:S01]  /*22d0*/  IMAD.MOV.U32 R18, RZ, RZ, R22 ;  /* 0x000000ffff127224 */ /* 0x000fe200078e0016 */
[----:B------:R-:W-:Y:S01]  /*22e0*/  LOP3.LUT R10, R13, 0x8, R10, 0xf8, !PT ;  /* 0x000000080d0a7812 */ /* 0x000fe200078ef80a */
[----:B------:R-:W-:Y:S01]  /*22f0*/  IMAD.IADD R4, R4, 0x1, -R15 ;  /* 0x0000000104047824 */ /* 0x000fe200078e0a0f */
[----:B------:R-:W-:Y:S01]  /*2300*/  @!P5 LEA.HI.X R15, R16, R3, R6, 0x1, P0 ;  /* 0x00000003100fd211 */ /* 0x000fe200000f0c06 */
[C---:B------:R-:W-:Y:S01]  /*2310*/  IMAD R11, R120.reuse, R133, R11 ;  /* 0x00000085780b7224 */ /* 0x040fe200078e020b */
[----:B------:R-:W-:Y:S01]  /*2320*/  SHF.R.U32.HI R13, RZ, 0x3, R13 ;  /* 0x00000003ff0d7819 */ /* 0x000fe2000001160d */
[----:B------:R-:W-:-:S02]  /*2330*/  IMAD.WIDE.U32 R120, R120, R132, R18 ;  /* 0x0000008478787225 */ /* 0x000fc400078e0012 */
[----:B------:R-:W-:Y:S01]  /*2340*/  @!P5 LDGSTS.E.BYPASS.LTC128B.128 [R12+0x4800], desc[UR10][R14.64] ;  /* 0x048000000e0cdfae */ /* 0x000fe2000b901d4a */
[----:B------:R-:W-:Y:S01]  /*2350*/  LOP3.LUT R160, R10, R13, RZ, 0x3c, !PT ;  /* 0x0000000d0aa07212 */ /* 0x000fe200078e3cff */
[----:B------:R-:W-:Y:S01]  /*2360*/  IMAD.IADD R116, R121, 0x1, R11 ;  /* 0x0000000179747824 */ /* 0x000fe200078e020b */
[----:B------:R-:W-:Y:S01]  /*2370*/  LEA R164, P0, R120, UR8, 0x1 ;  /* 0x0000000878a47c11 */ /* 0x000fe2000f8008ff */
[----:B------:R-:W-:Y:S01]  /*2380*/  @!P5 LDGSTS.E.BYPASS.LTC128B.128 [R12+0x6800], desc[UR10][R14.64+0x40] ;  /* 0x068000400e0cdfae */ /* 0x000fe2000b901d4a */
[----:B------:R-:W-:Y:S02]  /*2390*/  IMAD.SHL.U32 R2, R4, 0x40, RZ ;  /* 0x0000004004027824 */ /* 0x000fe400078e00ff */
[----:B------:R-:W-:Y:S01]  /*23a0*/  LEA.HI.X R165, R120, UR9, R116, 0x1, P0 ;  /* 0x0000000978a57c11 */ /* 0x000fe200080f0c74 */
[----:B------:R2:W-:Y:S01]  /*23b0*/  @!P5 LDGSTS.E.BYPASS.LTC128B.128 [R12+0x8800], desc[UR10][R14.64+0x80] ;  /* 0x088000800e0cdfae */ /* 0x0005e2000b901d4a */
[----:B------:R-:W-:Y:S01]  /*23c0*/  IMAD.WIDE.U32 R10, R132, 0x40, RZ ;  /* 0x00000040840a7825 */ /* 0x000fe200078e00ff */
[----:B------:R-:W-:-:S02]  /*23d0*/  LOP3.LUT R2, R2, 0xc0, RZ, 0xc0, !PT ;  /* 0x000000c002027812 */ /* 0x000fc400078ec0ff */
[----:B------:R-:W0:Y:S01]  /*23e0*/  LDGDEPBAR ;  /* 0x00000000000079af */ /* 0x000e220000000000 */
[----:B------:R-:W-:Y:S01]  /*23f0*/  IMAD.SHL.U32 R3, R5, 0x8, RZ ;  /* 0x0000000805037824 */ /* 0x000fe200078e00ff */
[----:B------:R-:W-:Y:S01]  /*2400*/  @!P3 IADD3 R10, P0, R164, R10, RZ ;  /* 0x0000000aa40ab210 */ /* 0x000fe20007f1e0ff */
[----:B-1----:R-:W-:Y:S02]  /*2410*/  @!P1 IMAD.MOV.U32 R8, RZ, RZ, R164 ;  /* 0x000000ffff089224 */ /* 0x002fe400078e00a4 */
[----:B------:R-:W-:Y:S01]  /*2420*/  @!P1 IMAD.MOV.U32 R9, RZ, RZ, R165 ;  /* 0x000000ffff099224 */ /* 0x000fe200078e00a5 */
[----:B------:R-:W-:Y:S01]  /*2430*/  LOP3.LUT R3, R2, 0x8, R3, 0xf8, !PT ;  /* 0x0000000802037812 */ /* 0x000fe200078ef803 */
[----:B------:R-:W-:Y:S01]  /*2440*/  IMAD.SHL.U32 R6, R133, 0x40, RZ ;  /* 0x0000004085067824 */ /* 0x000fe200078e00ff */
[----:B------:R-:W-:Y:S01]  /*2450*/  SHF.R.U32.HI R2, RZ, 0x3, R2 ;  /* 0x00000003ff027819 */ /* 0x000fe20000011602 */
[----:B------:R-:W-:-:S03]  /*2460*/  @!P1 IMAD.WIDE.U32 R8, R132, 0xc0, R8 ;  /* 0x000000c084089825 */ /* 0x000fc600078e0008 */
[----:B------:R-:W-:Y:S01]  /*2470*/  @!P3 IADD3.X R11, R165, R11, R6, P0, !PT ;  /* 0x0000000ba50bb210 */ /* 0x000fe200007fe406 */
[----:B------:R-:W-:Y:S01]  /*2480*/  @!P4 IMAD.MOV.U32 R13, RZ, RZ, R165 ;  /* 0x000000ffff0dc224 */ /* 0x000fe200078e00a5 */
[----:B------:R-:W-:Y:S01]  /*2490*/  LOP3.LUT R2, R3, R2, RZ, 0x3c, !PT ;  /* 0x0000000203027212 */ /* 0x000fe200078e3cff */
[----:B------:R-:W-:Y:S02]  /*24a0*/  @!P1 IMAD R7, R133, 0xc0, RZ ;  /* 0x000000c085079824 */ /* 0x000fe400078e02ff */
[----:B------:R-:W-:Y:S01]  /*24b0*/  @!P1 IMAD.MOV.U32 R6, RZ, RZ, R8 ;  /* 0x000000ffff069224 */ /* 0x000fe200078e0008 */
[----:B------:R-:W-:Y:S01]  /*24c0*/  @!P2 LEA R8, P0, R132, R164, 0x7 ;  /* 0x000000a48408a211 */ /* 0x000fe200078038ff */
[----:B------:R-:W-:Y:S02]  /*24d0*/  IMAD R5, R5, 0x8, R168 ;  /* 0x0000000805057824 */ /* 0x000fe400078e02a8 */
[----:B------:R-:W-:Y:S02]  /*24e0*/  IMAD R161, R124, 0x20, R161 ;  /* 0x000000207ca17824 */ /* 0x000fe400078e02a1 */
[----:B--2---:R-:W-:Y:S01]  /*24f0*/  @!P4 IMAD.MOV.U32 R12, RZ, RZ, R164 ;  /* 0x000000ffff0cc224 */ /* 0x004fe200078e00a4 */
[----:B------:R-:W-:-:S04]  /*2500*/  DEPBAR.LE SB0, 0x0 ;  /* 0x000080000000791a */ /* 0x000fc80000000000 */
[----:B------:R-:W-:Y:S01]  /*2510*/  BAR.SYNC.DEFER_BLOCKING 0x0 ;  /* 0x0000000000007b1d */ /* 0x000fe20000010000 */
[----:B------:R-:W-:Y:S01]  /*2520*/  @!P1 IMAD.IADD R7, R9, 0x1, R7 ;  /* 0x0000000109079824 */ /* 0x000fe200078e0207 */
[----:B------:R-:W-:Y:S01]  /*2530*/  @!P2 LEA.HI.X R9, R132, R165, R133, 0x7, P0 ;  /* 0x000000a58409a211 */ /* 0x000fe200000f3c85 */
[----:B------:R-:W-:Y:S01]  /*2540*/  IMAD.U32 R160, R5, 0x20, R160 ;  /* 0x0000002005a07824 */ /* 0x000fe200078e00a0 */
[----:B------:R-:W-:Y:S01]  /*2550*/  LOP3.LUT P0, RZ, R170, 0x2, RZ, 0xc0, !PT ;  /* 0x00000002aaff7812 */ /* 0x000fe2000780c0ff */
[----:B------:R-:W-:Y:S02]  /*2560*/  IMAD.IADD R161, R2, 0x1, R161 ;  /* 0x0000000102a17824 */ /* 0x000fe400078e02a1 */
[----:B------:R-:W-:Y:S01]  /*2570*/  IMAD.MOV.U32 R3, RZ, RZ, 0x10 ;  /* 0x00000010ff037424 */ /* 0x000fe200078e00ff */
[----:B------:R-:W-:Y:S01]  /*2580*/  LEA R160, R160, UR4, 0x1 ;  /* 0x00000004a0a07c11 */ /* 0x000fe2000f8e08ff */
[----:B------:R-:W-:Y:S01]  /*2590*/  IMAD.MOV.U32 R5, RZ, RZ, 0x20 ;  /* 0x00000020ff057424 */ /* 0x000fe200078e00ff */
[----:B------:R-:W-:-:S04]  /*25a0*/  LEA R161, R161, UR4, 0x1 ;  /* 0x00000004a1a17c11 */ /* 0x000fc8000f8e08ff */
[----:B------:R-:W-:-:S05]  /*25b0*/  SEL R5, R5, 0xffffffe0, !P0 ;  /* 0xffffffe005057807 */ /* 0x000fca0004000000 */
[----:B------:R-:W-:Y:S01]  /*25c0*/  IMAD.IADD R157, R160, 0x1, R5 ;  /* 0x00000001a09d7824 */ /* 0x000fe200078e0205 */
        /* <DEDUP_REMOVED lines=40> */
[----:B------:R-:W-:-:S03]  /*2850*/  SEL R3, R3, 0xfffffff0, !P1 ;  /* 0xfffffff003037807 */ /* 0x000fc60004800000 */
[----:B------:R-:W3:Y:S02]  /*2860*/  LDSM.16.M88.4 R32, [R160+0x3400] ;  /* 0x00340000a020783b */ /* 0x000ee40000000200 */
[----:B------:R-:W-:Y:S02]  /*2870*/  IMAD R159, R3, 0x2, R161 ;  /* 0x00000002039f7824 */ /* 0x000fe400078e02a1 */
[----:B------:R-:W4:Y:S04]  /*2880*/  LDSM.16.M88.4 R16, [R160+0x3800] ;  /* 0x00380000a010783b */ /* 0x000f280000000200 */
[----:B-1----:R-:W1:Y:S04]  /*2890*/  LDSM.16.M88.4 R8, [R160+0x3c00] ;  /* 0x003c0000a008783b */ /* 0x002e680000000200 */
[----:B------:R-:W1:Y:S04]  /*28a0*/  LDSM.16.M88.4 R80, [R160+0x4000] ;  /* 0x00400000a050783b */ /* 0x000e680000000200 */
[----:B------:R-:W1:Y:S04]  /*28b0*/  LDSM.16.M88.4 R72, [R160+0x4400] ;  /* 0x00440000a048783b */ /* 0x000e680000000200 */
[----:B------:R-:W-:Y:S04]  /*28c0*/  LDSM.16.M88.4 R104, [R159] ;  /* 0x000000009f68783b */ /* 0x000fe80000000200 */
[----:B------:R-:W1:Y:S04]  /*28d0*/  LDSM.16.M88.4 R48, [R157+0x3400] ;  /* 0x003400009d30783b */ /* 0x000e680000000200 */
[----:B------:R-:W1:Y:S04]  /*28e0*/  LDSM.16.M88.4 R28, [R157+0x3800] ;  /* 0x003800009d1c783b */ /* 0x000e680000000200 */
[----:B------:R-:W1:Y:S04]  /*28f0*/  LDSM.16.M88.4 R64, [R160+0x4800] ;  /* 0x00480000a040783b */ /* 0x000e680000000200 */
[----:B--2---:R-:W2:Y:S04]  /*2900*/  LDSM.16.M88.4 R4, [R157+0x3c00] ;  /* 0x003c00009d04783b */ /* 0x004ea80000000200 */
[----:B------:R-:W2:Y:S01]  /*2910*/  LDSM.16.M88.4 R40, [R160+0x3000] ;  /* 0x00300000a028783b */ /* 0x000ea20000000200 */
        /* <DEDUP_REMOVED lines=9> */
[----:B------:R-:W4:Y:S01]  /*29b0*/  LDSM.16.M88.4 R108, [R157+0x4c00] ;  /* 0x004c00009d6c783b */ /* 0x000f220000000200 */
[C---:B-1----:R-:W-:Y:S03]  /*29c0*/  HMMA.16816.F32 R12, R56.reuse, R8, RZ ;  /* 0x00000008380c723c */ /* 0x042fe600000018ff */
[----:B------:R-:W-:Y:S03]  /*29d0*/  LDSM.16.M88.4 R100, [R160+0x5000] ;  /* 0x00500000a064783b */ /* 0x000fe60000000200 */
[C---:B------:R-:W-:Y:S01]  /*29e0*/  HMMA.16816.F32 R8, R56.reuse, R10, RZ ;  /* 0x0000000a3808723c */ /* 0x040fe200000018ff */
[----:B------:R-:W-:Y:S04]  /*29f0*/  LDSM.16.M88.4 R112, [R157+0x5800] ;  /* 0x005800009d70783b */ /* 0x000fe80000000200 */
[----:B------:R-:W0:Y:S01]  /*2a00*/  LDGDEPBAR ;  /* 0x00000000000079af */ /* 0x000e220000000000 */
        /* <DEDUP_REMOVED lines=8> */
[----:B------:R-:W-:Y:S01]  /*2a90*/  HMMA.16816.F32 R16, R104, R30, R16 ;  /* 0x0000001e6810723c */ /* 0x000fe20000001810 */
[----:B------:R-:W1:Y:S05]  /*2aa0*/  LDSM.16.M88.4 R28, [R160+0x5800] ;  /* 0x00580000a01c783b */ /* 0x000e6a0000000200 */
[C---:B------:R-:W-:Y:S06]  /*2ab0*/  HMMA.16816.F32 R68, R56.reuse, R64, RZ ;  /* 0x000000403844723c */ /* 0x040fec00000018ff */
[----:B------:R-:W-:Y:S06]  /*2ac0*/  HMMA.16816.F32 R64, R56, R66, RZ ;  /* 0x000000423840723c */ /* 0x000fec00000018ff */
[C---:B--2---:R-:W-:Y:S06]  /*2ad0*/  HMMA.16816.F32 R12, R104.reuse, R4, R12 ;  /* 0x00000004680c723c */ /* 0x044fec000000180c */
[----:B------:R-:W-:Y:S01]  /*2ae0*/  HMMA.16816.F32 R8, R104, R6, R8 ;  /* 0x000000066808723c */ /* 0x000fe20000001808 */
[----:B------:R-:W2:Y:S05]  /*2af0*/  LDSM.16.M88.4 R4, [R160+0x5c00] ;  /* 0x005c0000a004783b */ /* 0x000eaa0000000200 */
[C---:B------:R-:W-:Y:S06]  /*2b00*/  HMMA.16816.F32 R44, R56.reuse, R40, RZ ;  /* 0x00000028382c723c */ /* 0x040fec00000018ff */
[C---:B------:R-:W-:Y:S06]  /*2b10*/  HMMA.16816.F32 R40, R56.reuse, R42, RZ ;  /* 0x0000002a3828723c */ /* 0x040fec00000018ff */
[C---:B---3--:R-:W-:Y:S06]  /*2b20*/  HMMA.16816.F32 R60, R56.reuse, R96, RZ ;  /* 0x00000060383c723c */ /* 0x048fec00000018ff */
        /* <DEDUP_REMOVED lines=12> */
[C---:B------:R-:W-:Y:S01]  /*2bf0*/  HMMA.16816.F32 R40, R104.reuse, R94, R40 ;  /* 0x0000005e6828723c */ /* 0x040fe20000001828 */
[----:B------:R-:W-:Y:S05]  /*2c00*/  LDSM.16.M88.4 R92, [R160+0x6000] ;  /* 0x00600000a05c783b */ /* 0x000fea0000000200 */
[C---:B------:R-:W-:Y:S06]  /*2c10*/  HMMA.16816.F32 R60, R104.reuse, R108, R60 ;  /* 0x0000006c683c723c */ /* 0x040fec000000183c */
[----:B------:R-:W-:Y:S01]  /*2c20*/  HMMA.16816.F32 R56, R104, R110, R56 ;  /* 0x0000006e6838723c */ /* 0x000fe20000001838 */
[----:B------:R-:W-:Y:S04]  /*2c30*/  LDSM.16.M88.4 R104, [R159+0x1000] ;  /* 0x001000009f68783b */ /* 0x000fe80000000200 */
        /* <DEDUP_REMOVED lines=8> */
[C---:B---3--:R-:W-:Y:S06]  /*2cc0*/  HMMA.16816.F32 R36, R48.reuse, R96, R36 ;  /* 0x000000603024723c */ /* 0x048fec0000001824 */
[C---:B------:R-:W-:Y:S01]  /*2cd0*/  HMMA.16816.F32 R32, R48.reuse, R98, R32 ;  /* 0x000000623020723c */ /* 0x040fe20000001820 */
[----:B------:R-:W3:Y:S05]  /*2ce0*/  LDSM.16.M88.4 R96, [R157+0x6400] ;  /* 0x006400009d60783b */ /* 0x000eea0000000200 */
[C---:B------:R-:W-:Y:S01]  /*2cf0*/  HMMA.16816.F32 R40, R48.reuse, R102, R40 ;  /* 0x000000663028723c */ /* 0x040fe20000001828 */
[----:B------:R-:W-:Y:S05]  /*2d00*/  LDSM.16.M88.4 R100, [R157+0x6000] ;  /* 0x006000009d64783b */ /* 0x000fea0000000200 */
[C---:B----4-:R-:W-:Y:S06]  /*2d10*/  HMMA.16816.F32 R76, R48.reuse, R52, R76 ;  /* 0x00000034304c723c */ /* 0x050fec000000184c */
[C---:B------:R-:W-:Y:S01]  /*2d20*/  HMMA.16816.F32 R72, R48.reuse, R54, R72 ;  /* 0x000000363048723c */ /* 0x040fe20000001848 */
[----:B------:R-:W-:Y:S05]  /*2d30*/  LDSM.16.M88.4 R52, [R160+0x7000] ;  /* 0x00700000a034783b */ /* 0x000fea0000000200 */
        /* <DEDUP_REMOVED lines=12> */
[C---:B------:R-:W-:Y:S06]  /*2e00*/  HMMA.16816.F32 R84, R48.reuse, R92, R84 ;  /* 0x0000005c3054723c */ /* 0x040fec0000001854 */
[----:B------:R-:W-:Y:S01]  /*2e10*/  HMMA.16816.F32 R80, R48, R94, R80 ;  /* 0x0000005e3050723c */ /* 0x000fe20000001850 */
[----:B------:R-:W2:Y:S04]  /*2e20*/  LDSM.16.M88.4 R48, [R160+0x7400] ;  /* 0x00740000a030783b */ /* 0x000ea80000000200 */
[----:B------:R-:W-:Y:S01]  /*2e30*/  LDSM.16.M88.4 R92, [R157+0x6800] ;  /* 0x006800009d5c783b */ /* 0x000fe20000000200 */
[C---:B---3--:R-:W-:Y:S06]  /*2e40*/  HMMA.16816.F32 R76, R104.reuse, R96, R76 ;  /* 0x00000060684c723c */ /* 0x048fec000000184c */
[----:B------:R-:W-:Y:S06]  /*2e50*/  HMMA.16816.F32 R72, R104, R98, R72 ;  /* 0x000000626848723c */ /* 0x000fec0000001848 */
[----:B----4-:R-:W-:Y:S01]  /*2e60*/  HMMA.16816.F32 R96, R20, R52, R44 ;  /* 0x000000341460723c */ /* 0x010fe2000000182c */
[----:B------:R-:W3:Y:S05]  /*2e70*/  LDSM.16.M88.4 R44, [R160+0x7800] ;  /* 0x00780000a02c783b */ /* 0x000eea0000000200 */
[----:B------:R-:W-:Y:S06]  /*2e80*/  HMMA.16816.F32 R60, R104, R88, R60 ;  /* 0x00000058683c723c */ /* 0x000fec000000183c */
[----:B------:R-:W-:Y:S01]  /*2e90*/  HMMA.16816.F32 R40, R20, R54, R40 ;  /* 0x000000361428723c */ /* 0x000fe20000001828 */
[----:B------:R-:W-:Y:S01]  /*2ea0*/  LOP3.LUT R88, R127, 0xffffffe0, RZ, 0xc0, !PT ;  /* 0xffffffe07f587812 */ /* 0x000fe200078ec0ff */
[----:B------:R-:W4:Y:S01]  /*2eb0*/  LDSM.16.M88.4 R52, [R157+0x7400] ;  /* 0x007400009d34783b */ /* 0x000f220000000200 */
[----:B------:R-:W-:-:S03]  /*2ec0*/  IMAD R89, R124, 0x20, R119 ;  /* 0x000000207c597824 */ /* 0x000fc600078e0277 */
[C---:B------:R-:W-:Y:S01]  /*2ed0*/  IMAD.IADD R88, R123.reuse, 0x1, -R88 ;  /* 0x000000017b587824 */ /* 0x040fe200078e0a58 */
[----:B------:R-:W-:Y:S01]  /*2ee0*/  HMMA.16816.F32 R24, R104, R112, R24 ;  /* 0x000000706818723c */ /* 0x000fe20000001818 */
[----:B------:R-:W-:-:S03]  /*2ef0*/  IMAD.SHL.U32 R123, R123, 0x2, RZ ;  /* 0x000000027b7b7824 */ /* 0x000fc600078e00ff */
[----:B------:R-:W-:Y:S02]  /*2f00*/  SHF.R.S32.HI R175, RZ, 0x1f, R88 ;  /* 0x0000001fffaf7819 */ /* 0x000fe40000011458 */
[----:B-1----:R-:W-:Y:S01]  /*2f10*/  HMMA.16816.F32 R96, R4, R28, R96 ;  /* 0x0000001c0460723c */ /* 0x002fe20000001860 */
[----:B------:R-:W-:Y:S02]  /*2f20*/  LOP3.LUT R123, R123, 0x6, RZ, 0xc0, !PT ;  /* 0x000000067b7b7812 */ /* 0x000fe400078ec0ff */
[----:B------:R-:W-:-:S03]  /*2f30*/  LEA.HI R175, R175, R88, RZ, 0x2 ;  /* 0x00000058afaf7211 */ /* 0x000fc600078f10ff */
[----:B--2---:R-:W-:Y:S01]  /*2f40*/  HMMA.16816.F32 R36, R20, R48, R36 ;  /* 0x000000301424723c */ /* 0x004fe20000001824 */
[----:B------:R-:W-:Y:S01]  /*2f50*/  IMAD R28, R126, 0x10, R125 ;  /* 0x000000107e1c7824 */ /* 0x000fe200078e027d */
[----:B------:R-:W-:Y:S01]  /*2f60*/  SHF.R.S32.HI R175, RZ, 0x2, R175 ;  /* 0x00000002ffaf7819 */ /* 0x000fe200000114af */
[----:B------:R-:W-:-:S03]  /*2f70*/  IMAD.IADD R88, R0, 0x1, R123 ;  /* 0x0000000100587824 */ /* 0x000fc600078e027b */
[----:B------:R-:W-:Y:S01]  /*2f80*/  IADD3 R28, R28, 0x1, R175 ;  /* 0x000000011c1c7810 */ /* 0x000fe20007ffe0af */
[----:B------:R-:W-:Y:S01]  /*2f90*/  HMMA.16816.F32 R16, R104, R114, R16 ;  /* 0x000000726810723c */ /* 0x000fe20000001810 */
[----:B------:R-:W-:-:S04]  /*2fa0*/  SHF.R.S32.HI R49, RZ, 0x1f, R126 ;  /* 0x0000001fff317819 */ /* 0x000fc8000001147e */
[----:B------:R-:W-:Y:S01]  /*2fb0*/  LEA.HI R29, R49, R126, RZ, 0x2 ;  /* 0x0000007e311d7211 */ /* 0x000fe200078f10ff */
[----:B------:R-:W-:Y:S01]  /*2fc0*/  HMMA.16816.F32 R32, R20, R50, R32 ;  /* 0x000000321420723c */ /* 0x000fe20000001820 */
[----:B------:R-:W1:Y:S02]  /*2fd0*/  LDSM.16.M88.4 R48, [R160+0x7c00] ;  /* 0x007c0000a030783b */ /* 0x000e640000000200 */
[----:B------:R-:W-:-:S03]  /*2fe0*/  LOP3.LUT R29, R29, 0xfffffffc, RZ, 0xc0, !PT ;  /* 0xfffffffc1d1d7812 */ /* 0x000fc600078ec0ff */
[----:B------:R-:W-:Y:S02]  /*2ff0*/  HMMA.16816.F32 R40, R4, R30, R40 ;  /* 0x0000001e0428723c */ /* 0x000fe40000001828 */
[----:B------:R-:W-:-:S04]  /*3000*/  IMAD.IADD R174, R126, 0x1, -R29 ;  /* 0x000000017eae7824 */ /* 0x000fc800078e0a1d */
[----:B------:R-:W-:Y:S01]  /*3010*/  HMMA.16816.F32 R12, R104, R108, R12 ;  /* 0x0000006c680c723c */ /* 0x000fe2000000180c */
[----:B------:R-:W-:-:S05]  /*3020*/  IADD3 R31, R117, R28, -R130 ;  /* 0x0000001c751f7210 */ /* 0x000fca0007ffe882 */
[----:B------:R-:W-:Y:S01]  /*3030*/  IMAD.IADD R122, R31, 0x1, R122 ;  /* 0x000000011f7a7824 */ /* 0x000fe200078e027a */
[C---:B---3--:R-:W-:Y:S01]  /*3040*/  HMMA.16816.F32 R24, R20.reuse, R44, R24 ;  /* 0x0000002c1418723c */ /* 0x048fe20000001818 */
[----:B------:R-:W2:Y:S03]  /*3050*/  LDSM.16.M88.4 R28, [R157+0x7800] ;  /* 0x007800009d1c783b */ /* 0x000ea60000000200 */
[----:B------:R-:W-:Y:S02]  /*3060*/  VIMNMX R141, R122, R117, PT ;  /* 0x000000757a8d7248 */ /* 0x000fe40003fe0100 */
[----:B------:R-:W-:Y:S01]  /*3070*/  HMMA.16816.F32 R16, R20, R46, R16 ;  /* 0x0000002e1410723c */ /* 0x000fe20000001810 */
[----:B------:R-:W-:Y:S01]  /*3080*/  VIADD R44, R88, 0x1 ;  /* 0x00000001582c7836 */ /* 0x000fe20000000000 */
[----:B------:R-:W-:Y:S01]  /*3090*/  VIADDMNMX R140, R122, 0x8, R117, PT ;  /* 0x000000087a8c7846 */ /* 0x000fe20003800175 */
[C---:B------:R-:W-:Y:S01]  /*30a0*/  VIADD R45, R88.reuse, 0x8 ;  /* 0x00000008582d7836 */ /* 0x040fe20000000000 */
[----:B------:R-:W-:-:S02]  /*30b0*/  ISETP.GE.AND P2, PT, R88, R141, PT ;  /* 0x0000008d5800720c */ /* 0x000fc40003f46270 */
[CC--:B------:R-:W-:Y:S01]  /*30c0*/  ISETP.GE.AND P3, PT, R44.reuse, R141.reuse, PT ;  /* 0x0000008d2c00720c */ /* 0x0c0fe20003f66270 */
[C---:B----4-:R-:W-:Y:S01]  /*30d0*/  HMMA.16816.F32 R36, R4.reuse, R52, R36 ;  /* 0x000000340424723c */ /* 0x050fe20000001824 */
[-C--:B------:R-:W-:Y:S02]  /*30e0*/  ISETP.GE.AND P0, PT, R44, R140.reuse, PT ;  /* 0x0000008c2c00720c */ /* 0x080fe40003f06270 */
[C---:B------:R-:W-:Y:S02]  /*30f0*/  ISETP.GE.AND P4, PT, R45.reuse, R141, PT ;  /* 0x0000008d2d00720c */ /* 0x040fe40003f86270 */
[-C--:B------:R-:W-:Y:S01]  /*3100*/  ISETP.GE.AND P5, PT, R45, R140.reuse, PT ;  /* 0x0000008c2d00720c */ /* 0x080fe20003fa6270 */
[----:B------:R-:W-:Y:S01]  /*3110*/  HMMA.16816.F32 R32, R4, R54, R32 ;  /* 0x000000360420723c */ /* 0x000fe20000001820 */
[----:B------:R-:W3:Y:S01]  /*3120*/  LDSM.16.M88.4 R44, [R160+0x8000] ;  /* 0x00800000a02c783b */ /* 0x000ee20000000200 */
[----:B------:R-:W-:Y:S01]  /*3130*/  FSEL R97, R97, -INF , !P3 ;  /* 0xff80000061617808 */ /* 0x000fe20005800000 */
[C---:B------:R-:W-:Y:S01]  /*3140*/  VIADD R52, R88.reuse, 0x10 ;  /* 0x0000001058347836 */ /* 0x040fe20000000000 */
[----:B------:R-:W-:-:S02]  /*3150*/  ISETP.GE.AND P3, PT, R88, R140, PT ;  /* 0x0000008c5800720c */ /* 0x000fc40003f66270 */
[C---:B------:R-:W-:Y:S02]  /*3160*/  HMMA.16816.F32 R8, R104.reuse, R110, R8 ;  /* 0x0000006e6808723c */ /* 0x040fe40000001808 */
[----:B------:R-:W-:Y:S02]  /*3170*/  FSEL R98, R98, -INF , !P3 ;  /* 0xff80000062627808 */ /* 0x000fe40005800000 */
[----:B------:R-:W-:Y:S02]  /*3180*/  ISETP.GE.AND P3, PT, R52, R140, PT ;  /* 0x0000008c3400720c */ /* 0x000fe40003f66270 */
[C---:B------:R-:W-:Y:S06]  /*3190*/  HMMA.16816.F32 R56, R104.reuse, R90, R56 ;  /* 0x0000005a6838723c */ /* 0x040fec0000001838 */
[----:B------:R-:W-:Y:S01]  /*31a0*/  HMMA.16816.F32 R68, R104, R92, R68 ;  /* 0x0000005c6844723c */ /* 0x000fe20000001844 */
[----:B------:R-:W-:Y:S01]  /*31b0*/  VIADD R90, R88, 0x9 ;  /* 0x00000009585a7836 */ /* 0x000fe20000000000 */
[----:B------:R-:W-:-:S04]  /*31c0*/  FSEL R91, R96, -INF , !P2 ;  /* 0xff800000605b7808 */ /* 0x000fc80005000000 */
[-C--:B------:R-:W-:Y:S01]  /*31d0*/  ISETP.GE.AND P1, PT, R90, R141.reuse, PT ;  /* 0x0000008d5a00720c */ /* 0x080fe20003f26270 */
[----:B-1----:R-:W-:Y:S01]  /*31e0*/  HMMA.16816.F32 R12, R20, R48, R12 ;  /* 0x00000030140c723c */ /* 0x002fe2000000180c */
[----:B------:R-:W-:Y:S01]  /*31f0*/  FSEL R93, R40, -INF , !P4 ;  /* 0xff800000285d7808 */ /* 0x000fe20006000000 */
[----:B------:R-:W-:Y:S01]  /*3200*/  VIADD R40, R88, 0x11 ;  /* 0x0000001158287836 */ /* 0x000fe20000000000 */
[----:B------:R-:W-:Y:S02]  /*3210*/  ISETP.GE.AND P4, PT, R52, R141, PT ;  /* 0x0000008d3400720c */ /* 0x000fe40003f86270 */
[----:B------:R-:W1:Y:S01]  /*3220*/  LDSM.16.M88.4 R52, [R157+0x7c00] ;  /* 0x007c00009d34783b */ /* 0x000e620000000200 */
[----:B------:R-:W-:Y:S01]  /*3230*/  ISETP.GE.AND P2, PT, R90, R140, PT ;  /* 0x0000008c5a00720c */ /* 0x000fe20003f46270 */
[----:B------:R-:W-:Y:S01]  /*3240*/  HMMA.16816.F32 R84, R104, R100, R84 ;  /* 0x000000646854723c */ /* 0x000fe20000001854 */
[----:B------:R-:W-:Y:S01]  /*3250*/  FSEL R90, R99, -INF , !P0 ;  /* 0xff800000635a7808 */ /* 0x000fe20004000000 */
[----:B------:R-:W-:Y:S01]  /*3260*/  VIADD R48, R88, 0x19 ;  /* 0x0000001958307836 */ /* 0x000fe20000000000 */
[----:B------:R-:W-:-:S02]  /*3270*/  FSEL R49, R41, -INF , !P1 ;  /* 0xff80000029317808 */ /* 0x000fc40004800000 */
[CC--:B------:R-:W-:Y:S01]  /*3280*/  ISETP.GE.AND P1, PT, R40.reuse, R141.reuse, PT ;  /* 0x0000008d2800720c */ /* 0x0c0fe20003f26270 */
[----:B------:R-:W-:Y:S01]  /*3290*/  HMMA.16816.F32 R64, R104, R94, R64 ;  /* 0x0000005e6840723c */ /* 0x000fe20000001840 */
[----:B------:R-:W-:Y:S01]  /*32a0*/  ISETP.GE.AND P0, PT, R40, R140, PT ;  /* 0x0000008c2800720c */ /* 0x000fe20003f06270 */
[----:B------:R-:W-:Y:S01]  /*32b0*/  VIADD R40, R88, 0x18 ;  /* 0x0000001858287836 */ /* 0x000fe20000000000 */
[----:B------:R-:W-:Y:S02]  /*32c0*/  FSEL R92, R43, -INF , !P2 ;  /* 0xff8000002b5c7808 */ /* 0x000fe40005000000 */
[----:B------:R-:W-:Y:S01]  /*32d0*/  FSEL R100, R38, -INF , !P3 ;  /* 0xff80000026647808 */ /* 0x000fe20005800000 */
[----:B--2---:R-:W-:Y:S01]  /*32e0*/  HMMA.16816.F32 R24, R4, R28, R24 ;  /* 0x0000001c0418723c */ /* 0x004fe20000001818 */
[----:B------:R-:W-:Y:S02]  /*32f0*/  FSEL R94, R42, -INF , !P5 ;  /* 0xff8000002a5e7808 */ /* 0x000fe40006800000 */
[----:B------:R-:W-:-:S02]  /*3300*/  ISETP.GE.AND P2, PT, R40, R141, PT ;  /* 0x0000008d2800720c */ /* 0x000fc40003f46270 */
[-C--:B------:R-:W-:Y:S01]  /*3310*/  ISETP.GE.AND P5, PT, R40, R140.reuse, PT ;  /* 0x0000008c2800720c */ /* 0x080fe20003fa6270 */
[----:B------:R-:W-:Y:S01]  /*3320*/  HMMA.16816.F32 R16, R4, R30, R16 ;  /* 0x0000001e0410723c */ /* 0x000fe20000001810 */
[----:B------:R-:W-:Y:S01]  /*3330*/  VIADD R28, R88, 0x20 ;  /* 0x00000020581c7836 */ /* 0x000fe20000000000 */
[----:B------:R-:W2:Y:S01]  /*3340*/  LDSM.16.M88.4 R40, [R160+0x8400] ;  /* 0x00840000a028783b */ /* 0x000ea20000000200 */
[----:B------:R-:W-:Y:S01]  /*3350*/  FSEL R101, R32, -INF , !P2 ;  /* 0xff80000020657808 */ /* 0x000fe20005000000 */
[----:B------:R-:W-:Y:S01]  /*3360*/  VIADD R32, R88, 0x21 ;  /* 0x0000002158207836 */ /* 0x000fe20000000000 */
[----:B------:R-:W-:Y:S01]  /*3370*/  FSEL R99, R36, -INF , !P4 ;  /* 0xff80000024637808 */ /* 0x000fe20006000000 */
[----:B------:R-:W-:Y:S01]  /*3380*/  HMMA.16816.F32 R8, R20, R50, R8 ;  /* 0x000000321408723c */ /* 0x000fe20000001808 */
[----:B------:R-:W-:Y:S01]  /*3390*/  ISETP.GE.AND P2, PT, R28, R141, PT ;  /* 0x0000008d1c00720c */ /* 0x000fe20003f46270 */
[----:B------:R-:W-:Y:S01]  /*33a0*/  VIADD R36, R88, 0x30 ;  /* 0x0000003058247836 */ /* 0x000fe20000000000 */
[----:B------:R-:W-:-:S02]  /*33b0*/  ISETP.GE.AND P3, PT, R28, R140, PT ;  /* 0x0000008c1c00720c */ /* 0x000fc40003f66270 */
[----:B------:R-:W4:Y:S01]  /*33c0*/  LDSM.16.M88.4 R28, [R157+0x8000] ;  /* 0x008000009d1c783b */ /* 0x000f220000000200 */
[----:B------:R-:W-:Y:S01]  /*33d0*/  HMMA.16816.F32 R80, R104, R102, R80 ;  /* 0x000000666850723c */ /* 0x000fe20000001850 */
[----:B------:R-:W-:Y:S02]  /*33e0*/  ISETP.GE.AND P4, PT, R48, R141, PT ;  /* 0x0000008d3000720c */ /* 0x000fe40003f86270 */
[----:B------:R-:W-:Y:S01]  /*33f0*/  FSEL R95, R37, -INF , !P1 ;  /* 0xff800000255f7808 */ /* 0x000fe20004800000 */
[----:B------:R-:W-:Y:S01]  /*3400*/  VIADD R37, R88, 0x29 ;  /* 0x0000002958257836 */ /* 0x000fe20000000000 */
[----:B------:R-:W-:Y:S01]  /*3410*/  ISETP.GE.AND P1, PT, R48, R140, PT ;  /* 0x0000008c3000720c */ /* 0x000fe20003f26270 */
[----:B---3--:R-:W-:Y:S01]  /*3420*/  HMMA.16816.F32 R84, R20, R44, R84 ;  /* 0x0000002c1454723c */ /* 0x008fe20000001854 */
[----:B------:R-:W-:Y:S02]  /*3430*/  FSEL R102, R39, -INF , !P0 ;  /* 0xff80000027667808 */ /* 0x000fe40004000000 */
[----:B------:R-:W-:-:S02]  /*3440*/  FSEL R103, R33, -INF , !P4 ;  /* 0xff80000021677808 */ /* 0x000fc40006000000 */
[CC--:B------:R-:W-:Y:S01]  /*3450*/  ISETP.GE.AND P4, PT, R32.reuse, R141.reuse, PT ;  /* 0x0000008d2000720c */ /* 0x0c0fe20003f86270 */
[C---:B-1----:R-:W-:Y:S01]  /*3460*/  HMMA.16816.F32 R12, R4.reuse, R52, R12 ;  /* 0x00000034040c723c */ /* 0x042fe2000000180c */
[-C--:B------:R-:W-:Y:S01]  /*3470*/  ISETP.GE.AND P0, PT, R32, R140.reuse, PT ;  /* 0x0000008c2000720c */ /* 0x080fe20003f06270 */
[----:B------:R-:W-:Y:S01]  /*3480*/  VIADD R32, R88, 0x28 ;  /* 0x0000002858207836 */ /* 0x000fe20000000000 */
[----:B------:R-:W-:Y:S02]  /*3490*/  FSEL R104, R34, -INF , !P5 ;  /* 0xff80000022687808 */ /* 0x000fe40006800000 */
[----:B------:R-:W-:Y:S01]  /*34a0*/  FSEL R96, R35, -INF , !P1 ;  /* 0xff80000023607808 */ /* 0x000fe20004800000 */
[----:B------:R-:W-:Y:S01]  /*34b0*/  HMMA.16816.F32 R8, R4, R54, R8 ;  /* 0x000000360408723c */ /* 0x000fe20000001808 */
[C---:B------:R-:W-:Y:S02]  /*34c0*/  ISETP.GE.AND P1, PT, R32.reuse, R141, PT ;  /* 0x0000008d2000720c */ /* 0x040fe40003f26270 */
[----:B------:R-:W-:-:S02]  /*34d0*/  ISETP.GE.AND P5, PT, R32, R140, PT ;  /* 0x0000008c2000720c */ /* 0x000fc40003fa6270 */
[----:B------:R-:W1:Y:S01]  /*34e0*/  LDSM.16.M88.4 R32, [R160+0x8800] ;  /* 0x00880000a020783b */ /* 0x000e620000000200 */
[----:B------:R-:W-:Y:S01]  /*34f0*/  FSEL R149, R24, -INF , !P2 ;  /* 0xff80000018957808 */ /* 0x000fe20005000000 */
[C---:B------:R-:W-:Y:S01]  /*3500*/  HMMA.16816.F32 R80, R20.reuse, R46, R80 ;  /* 0x0000002e1450723c */ /* 0x040fe20000001850 */
[----:B------:R-:W-:Y:S02]  /*3510*/  FSEL R147, R25, -INF , !P4 ;  /* 0xff80000019937808 */ /* 0x000fe40006000000 */
[----:B------:R-:W-:Y:S01]  /*3520*/  FSEL R151, R16, -INF , !P1 ;  /* 0xff80000010977808 */ /* 0x000fe20004800000 */
[----:B------:R-:W-:Y:S01]  /*3530*/  VIADD R16, R88, 0x31 ;  /* 0x0000003158107836 */ /* 0x000fe20000000000 */
[----:B------:R-:W-:Y:S01]  /*3540*/  FSEL R124, R26, -INF , !P3 ;  /* 0xff8000001a7c7808 */ /* 0x000fe20005800000 */
[----:B--2---:R-:W-:Y:S01]  /*3550*/  HMMA.16816.F32 R76, R20, R40, R76 ;  /* 0x00000028144c723c */ /* 0x004fe2000000184c */
[C---:B------:R-:W-:Y:S02]  /*3560*/  ISETP.GE.AND P2, PT, R37.reuse, R141, PT ;  /* 0x0000008d2500720c */ /* 0x040fe40003f46270 */
[----:B------:R-:W-:-:S02]  /*3570*/  ISETP.GE.AND P4, PT, R37, R140, PT ;  /* 0x0000008c2500720c */ /* 0x000fc40003f86270 */
[CC--:B------:R-:W-:Y:S01]  /*3580*/  ISETP.GE.AND P1, PT, R36.reuse, R141.reuse, PT ;  /* 0x0000008d2400720c */ /* 0x0c0fe20003f26270 */
[----:B------:R-:W-:Y:S01]  /*3590*/  HMMA.16816.F32 R72, R20, R42, R72 ;  /* 0x0000002a1448723c */ /* 0x000fe20000001848 */
[-C--:B------:R-:W-:Y:S01]  /*35a0*/  ISETP.GE.AND P3, PT, R36, R140.reuse, PT ;  /* 0x0000008c2400720c */ /* 0x080fe20003f66270 */
[----:B------:R-:W-:Y:S01]  /*35b0*/  VIADD R40, R88, 0x39 ;  /* 0x0000003958287836 */ /* 0x000fe20000000000 */
[----:B------:R-:W2:Y:S01]  /*35c0*/  LDSM.16.M88.4 R36, [R157+0x8400] ;  /* 0x008400009d24783b */ /* 0x000ea20000000200 */
[----:B------:R-:W-:Y:S02]  /*35d0*/  FSEL R154, R27, -INF , !P0 ;  /* 0xff8000001b9a7808 */ /* 0x000fe40004000000 */
[----:B------:R-:W-:Y:S01]  /*35e0*/  FSEL R153, R17, -INF , !P2 ;  /* 0xff80000011997808 */ /* 0x000fe20005000000 */
[----:B------:R-:W-:Y:S01]  /*35f0*/  LDSM.16.M88.4 R24, [R160+0x8c00] ;  /* 0x008c0000a018783b */ /* 0x000fe20000000200 */
[C---:B------:R-:W-:Y:S01]  /*3600*/  ISETP.GE.AND P2, PT, R16.reuse, R141, PT ;  /* 0x0000008d1000720c */ /* 0x040fe20003f46270 */
[----:B----4-:R-:W-:Y:S01]  /*3610*/  HMMA.16816.F32 R84, R4, R28, R84 ;  /* 0x0000001c0454723c */ /* 0x010fe20000001854 */
[----:B------:R-:W-:Y:S01]  /*3620*/  ISETP.GE.AND P0, PT, R16, R140, PT ;  /* 0x0000008c1000720c */ /* 0x000fe20003f06270 */
[----:B------:R-:W-:Y:S01]  /*3630*/  VIADD R16, R88, 0x38 ;  /* 0x0000003858107836 */ /* 0x000fe20000000000 */
[----:B------:R-:W-:-:S02]  /*3640*/  FSEL R180, R18, -INF , !P5 ;  /* 0xff80000012b47808 */ /* 0x000fc40006800000 */
[----:B------:R-:W-:Y:S01]  /*3650*/  FSEL R176, R19, -INF , !P4 ;  /* 0xff80000013b07808 */ /* 0x000fe20006000000 */
[----:B------:R-:W-:Y:S01]  /*3660*/  HMMA.16816.F32 R80, R4, R30, R80 ;  /* 0x0000001e0450723c */ /* 0x000fe20000001850 */
[-C--:B------:R-:W-:Y:S01]  /*3670*/  ISETP.GE.AND P4, PT, R16, R141.reuse, PT ;  /* 0x0000008d1000720c */ /* 0x080fe20003f86270 */
[----:B------:R-:W-:Y:S01]  /*3680*/  VIADD R28, R88, 0x40 ;  /* 0x00000040581c7836 */ /* 0x000fe20000000000 */
[----:B------:R-:W-:Y:S02]  /*3690*/  ISETP.GE.AND P5, PT, R16, R140, PT ;  /* 0x0000008c1000720c */ /* 0x000fe40003fa6270 */
[----:B------:R-:W3:Y:S01]  /*36a0*/  LDSM.16.M88.4 R16, [R157+0x8800] ;  /* 0x008800009d10783b */ /* 0x000ee20000000200 */
[----:B------:R-:W-:Y:S01]  /*36b0*/  FSEL R139, R12, -INF , !P1 ;  /* 0xff8000000c8b7808 */ /* 0x000fe20004800000 */
[----:B------:R-:W-:Y:S01]  /*36c0*/  VIADD R12, R88, 0x50 ;  /* 0x00000050580c7836 */ /* 0x000fe20000000000 */
[----:B------:R-:W-:Y:S01]  /*36d0*/  FSEL R143, R8, -INF , !P4 ;  /* 0xff800000088f7808 */ /* 0x000fe20006000000 */
[----:B------:R-:W-:Y:S01]  /*36e0*/  VIADD R8, R88, 0x41 ;  /* 0x0000004158087836 */ /* 0x000fe20000000000 */
[----:B------:R-:W-:Y:S01]  /*36f0*/  ISETP.GE.AND P1, PT, R40, R141, PT ;  /* 0x0000008d2800720c */ /* 0x000fe20003f26270 */
[----:B-1----:R-:W-:Y:S01]  /*3700*/  HMMA.16816.F32 R68, R20, R32, R68 ;  /* 0x000000201444723c */ /* 0x002fe20000001844 */
[----:B------:R-:W-:-:S02]  /*3710*/  FSEL R136, R15, -INF , !P0 ;  /* 0xff8000000f887808 */ /* 0x000fc40004000000 */
[----:B------:R-:W-:Y:S02]  /*3720*/  FSEL R145, R9, -INF , !P1 ;  /* 0xff80000009917808 */ /* 0x000fe40004800000 */
[----:B------:R-:W-:Y:S01]  /*3730*/  FSEL R123, R13, -INF , !P2 ;  /* 0xff8000000d7b7808 */ /* 0x000fe20005000000 */
[----:B------:R-:W-:Y:S01]  /*3740*/  HMMA.16816.F32 R32, R20, R34, R64 ;  /* 0x000000221420723c */ /* 0x000fe20000001840 */
[C---:B------:R-:W-:Y:S02]  /*3750*/  ISETP.GE.AND P0, PT, R8.reuse, R141, PT ;  /* 0x0000008d0800720c */ /* 0x040fe40003f06270 */
[-C--:B------:R-:W-:Y:S01]  /*3760*/  ISETP.GE.AND P1, PT, R8, R140.reuse, PT ;  /* 0x0000008c0800720c */ /* 0x080fe20003f26270 */
[----:B------:R-:W-:Y:S01]  /*3770*/  VIADD R8, R88, 0x48 ;  /* 0x0000004858087836 */ /* 0x000fe20000000000 */
[----:B------:R-:W-:Y:S02]  /*3780*/  ISETP.GE.AND P2, PT, R40, R140, PT ;  /* 0x0000008c2800720c */ /* 0x000fe40003f46270 */
[----:B------:R-:W-:-:S02]  /*3790*/  FSEL R142, R10, -INF , !P5 ;  /* 0xff8000000a8e7808 */ /* 0x000fc40006800000 */
[----:B------:R-:W-:Y:S02]  /*37a0*/  FSEL R138, R11, -INF , !P2 ;  /* 0xff8000000b8a7808 */ /* 0x000fe40005000000 */
[CC--:B------:R-:W-:Y:S01]  /*37b0*/  ISETP.GE.AND P5, PT, R8.reuse, R141.reuse, PT ;  /* 0x0000008d0800720c */ /* 0x0c0fe20003fa6270 */
[C---:B--2---:R-:W-:Y:S01]  /*37c0*/  HMMA.16816.F32 R76, R4.reuse, R36, R76 ;  /* 0x00000024044c723c */ /* 0x044fe2000000184c */
[----:B------:R-:W-:Y:S01]  /*37d0*/  ISETP.GE.AND P2, PT, R8, R140, PT ;  /* 0x0000008c0800720c */ /* 0x000fe20003f46270 */
[----:B------:R-:W-:Y:S01]  /*37e0*/  VIADD R8, R88, 0x49 ;  /* 0x0000004958087836 */ /* 0x000fe20000000000 */
[----:B------:R-:W-:Y:S02]  /*37f0*/  ISETP.GE.AND P4, PT, R28, R141, PT ;  /* 0x0000008d1c00720c */ /* 0x000fe40003f86270 */
[----:B------:R-:W-:Y:S01]  /*3800*/  FSEL R117, R85, -INF , !P0 ;  /* 0xff80000055757808 */ /* 0x000fe20004000000 */
[----:B------:R-:W-:Y:S01]  /*3810*/  HMMA.16816.F32 R72, R4, R38, R72 ;  /* 0x000000260448723c */ /* 0x000fe20000001848 */
[----:B------:R-:W-:-:S02]  /*3820*/  FSEL R119, R84, -INF , !P4 ;  /* 0xff80000054777808 */ /* 0x000fc40006000000 */
[C---:B------:R-:W-:Y:S02]  /*3830*/  ISETP.GE.AND P4, PT, R8.reuse, R141, PT ;  /* 0x0000008d0800720c */ /* 0x040fe40003f86270 */
[----:B------:R-:W-:Y:S02]  /*3840*/  ISETP.GE.AND P0, PT, R8, R140, PT ;  /* 0x0000008c0800720c */ /* 0x000fe40003f06270 */
[----:B------:R-:W1:Y:S01]  /*3850*/  LDSM.16.M88.4 R8, [R157+0x8c00] ;  /* 0x008c00009d08783b */ /* 0x000e620000000200 */
[----:B------:R-:W-:Y:S01]  /*3860*/  FSEL R122, R14, -INF , !P3 ;  /* 0xff8000000e7a7808 */ /* 0x000fe20005800000 */
[----:B------:R-:W-:-:S04]  /*3870*/  DEPBAR.LE SB0, 0x0 ;  /* 0x000080000000791a */ /* 0x000fc80000000000 */
[-C--:B------:R-:W-:Y:S01]  /*3880*/  ISETP.GE.AND P3, PT, R28, R140.reuse, PT ;  /* 0x0000008c1c00720c */ /* 0x080fe20003f66270 */
[----:B------:R-:W-:Y:S01]  /*3890*/  VIADD R28, R88, 0x51 ;  /* 0x00000051581c7836 */ /* 0x000fe20000000000 */
[----:B------:R-:W-:Y:S01]  /*38a0*/  FSEL R67, R80, -INF , !P5 ;  /* 0xff80000050437808 */ /* 0x000fe20006800000 */
[C---:B---3--:R-:W-:Y:S01]  /*38b0*/  HMMA.16816.F32 R68, R4.reuse, R16, R68 ;  /* 0x000000100444723c */ /* 0x048fe20000001844 */
[----:B------:R-:W-:Y:S02]  /*38c0*/  FSEL R126, R86, -INF , !P3 ;  /* 0xff800000567e7808 */ /* 0x000fe40005800000 */
[CC--:B------:R-:W-:Y:S02]  /*38d0*/  ISETP.GE.AND P5, PT, R12.reuse, R141.reuse, PT ;  /* 0x0000008d0c00720c */ /* 0x0c0fe40003fa6270 */
[----:B------:R-:W-:Y:S01]  /*38e0*/  ISETP.GE.AND P3, PT, R12, R140, PT ;  /* 0x0000008c0c00720c */ /* 0x000fe20003f66270 */
[----:B------:R-:W-:Y:S01]  /*38f0*/  HMMA.16816.F32 R32, R4, R18, R32 ;  /* 0x000000120420723c */ /* 0x000fe20000001820 */
[----:B------:R-:W-:Y:S01]  /*3900*/  FSEL R125, R81, -INF , !P4 ;  /* 0xff800000517d7808 */ /* 0x000fe20006000000 */
[----:B------:R-:W-:Y:S01]  /*3910*/  VIADD R16, R88, 0x59 ;  /* 0x0000005958107836 */ /* 0x000fe20000000000 */
[----:B------:R-:W-:Y:S01]  /*3920*/  BAR.SYNC.DEFER_BLOCKING 0x0 ;  /* 0x0000000000007b1d */ /* 0x000fe20000010000 */
[----:B------:R-:W-:-:S02]  /*3930*/  ISETP.GE.AND P4, PT, R28, R141, PT ;  /* 0x0000008d1c00720c */ /* 0x000fc40003f86270 */
[----:B------:R-:W-:Y:S01]  /*3940*/  HMMA.16816.F32 R12, R20, R24, R60 ;  /* 0x00000018140c723c */ /* 0x000fe2000000183c */
[----:B------:R-:W-:Y:S01]  /*3950*/  FSEL R146, R82, -INF , !P2 ;  /* 0xff80000052927808 */ /* 0x000fe20005000000 */
[----:B------:R-:W-:Y:S01]  /*3960*/  VIADD R18, R88, 0x60 ;  /* 0x0000006058127836 */ /* 0x000fe20000000000 */
[----:B------:R-:W-:Y:S02]  /*3970*/  FSEL R51, R76, -INF , !P5 ;  /* 0xff8000004c337808 */ /* 0x000fe40006800000 */
[----:B------:R-:W-:Y:S02]  /*3980*/  FSEL R19, R77, -INF , !P4 ;  /* 0xff8000004d137808 */ /* 0x000fe40006000000 */
[----:B------:R-:W-:Y:S01]  /*3990*/  VIADD R24, R88, 0x58 ;  /* 0x0000005858187836 */ /* 0x000fe20000000000 */
[C---:B------:R-:W-:Y:S02]  /*39a0*/  ISETP.GE.AND P5, PT, R16.reuse, R141, PT ;  /* 0x0000008d1000720c */ /* 0x040fe40003fa6270 */
[----:B------:R-:W-:-:S02]  /*39b0*/  ISETP.GE.AND P4, PT, R16, R140, PT ;  /* 0x0000008c1000720c */ /* 0x000fc40003f86270 */
[-C--:B------:R-:W-:Y:S02]  /*39c0*/  ISETP.GE.AND P2, PT, R24, R141.reuse, PT ;  /* 0x0000008d1800720c */ /* 0x080fe40003f46270 */
[----:B------:R-:W-:Y:S02]  /*39d0*/  FSEL R148, R87, -INF , !P1 ;  /* 0xff80000057947808 */ /* 0x000fe40004800000 */
[----:B------:R-:W-:Y:S02]  /*39e0*/  FSEL R17, R72, -INF , !P2 ;  /* 0xff80000048117808 */ /* 0x000fe40005000000 */
[----:B------:R-:W-:Y:S02]  /*39f0*/  FSEL R16, R78, -INF , !P3 ;  /* 0xff8000004e107808 */ /* 0x000fe40005800000 */
[-C--:B------:R-:W-:Y:S02]  /*3a00*/  ISETP.GE.AND P1, PT, R28, R140.reuse, PT ;  /* 0x0000008c1c00720c */ /* 0x080fe40003f26270 */
[C---:B------:R-:W-:Y:S01]  /*3a10*/  ISETP.GE.AND P2, PT, R18.reuse, R141, PT ;  /* 0x0000008d1200720c */ /* 0x040fe20003f46270 */
[----:B------:R-:W-:Y:S01]  /*3a20*/  HMMA.16816.F32 R28, R20, R26, R56 ;  /* 0x0000001a141c723c */ /* 0x000fe20000001838 */
[----:B------:R-:W-:Y:S01]  /*3a30*/  ISETP.GE.AND P3, PT, R18, R140, PT ;  /* 0x0000008c1200720c */ /* 0x000fe20003f66270 */
[----:B------:R-:W-:Y:S01]  /*3a40*/  VIADD R18, R88, 0x61 ;  /* 0x0000006158127836 */ /* 0x000fe20000000000 */
[----:B------:R-:W-:-:S02]  /*3a50*/  FSEL R144, R83, -INF , !P0 ;  /* 0xff80000053907808 */ /* 0x000fc40004000000 */
[-C--:B------:R-:W-:Y:S01]  /*3a60*/  ISETP.GE.AND P0, PT, R24, R140.reuse, PT ;  /* 0x0000008c1800720c */ /* 0x080fe20003f06270 */
[----:B-1----:R-:W-:Y:S01]  /*3a70*/  HMMA.16816.F32 R12, R4, R8, R12 ;  /* 0x00000008040c723c */ /* 0x002fe2000000180c */
[----:B------:R-:W-:Y:S01]  /*3a80*/  FSEL R62, R79, -INF , !P1 ;  /* 0xff8000004f3e7808 */ /* 0x000fe20004800000 */
[C---:B------:R-:W-:Y:S01]  /*3a90*/  VIADD R21, R88.reuse, 0x68 ;  /* 0x0000006858157836 */ /* 0x040fe20000000000 */
[----:B------:R-:W-:Y:S01]  /*3aa0*/  FSEL R57, R73, -INF , !P5 ;  /* 0xff80000049397808 */ /* 0x000fe20006800000 */
[----:B------:R-:W-:Y:S01]  /*3ab0*/  VIADD R20, R88, 0x69 ;  /* 0x0000006958147836 */ /* 0x000fe20000000000 */
[C---:B------:R-:W-:Y:S02]  /*3ac0*/  ISETP.GE.AND P1, PT, R18.reuse, R141, PT ;  /* 0x0000008d1200720c */ /* 0x040fe40003f26270 */
[----:B------:R-:W-:Y:S01]  /*3ad0*/  ISETP.GE.AND P5, PT, R18, R140, PT ;  /* 0x0000008c1200720c */ /* 0x000fe20003fa6270 */
[----:B------:R-:W-:Y:S01]  /*3ae0*/  VIADD R9, R88, 0x70 ;  /* 0x0000007058097836 */ /* 0x000fe20000000000 */
[----:B------:R-:W-:Y:S01]  /*3af0*/  FSEL R18, R74, -INF , !P0 ;  /* 0xff8000004a127808 */ /* 0x000fe20004000000 */
[----:B------:R-:W-:Y:S01]  /*3b00*/  VIADD R8, R88, 0x71 ;  /* 0x0000007158087836 */ /* 0x000fe20000000000 */
[----:B------:R-:W-:-:S02]  /*3b10*/  ISETP.GT.AND P0, PT, R166, R163, PT ;  /* 0x000000a3a600720c */ /* 0x000fc40003f04270 */
[----:B------:R-:W-:Y:S02]  /*3b20*/  FSEL R56, R75, -INF , !P4 ;  /* 0xff8000004b387808 */ /* 0x000fe40006000000 */
[----:B------:R-:W-:Y:S02]  /*3b30*/  FSEL R40, R68, -INF , !P2 ;  /* 0xff80000044287808 */ /* 0x000fe40005000000 */
[----:B------:R-:W-:Y:S01]  /*3b40*/  FSEL R39, R69, -INF , !P1 ;  /* 0xff80000045277808 */ /* 0x000fe20004800000 */
[----:B------:R-:W-:Y:S01]  /*3b50*/  HMMA.16816.F32 R28, R4, R10, R28 ;  /* 0x0000000a041c723c */ /* 0x000fe2000000181c */
[CC--:B------:R-:W-:Y:S02]  /*3b60*/  ISETP.GE.AND P4, PT, R21.reuse, R141.reuse, PT ;  /* 0x0000008d1500720c */ /* 0x0c0fe40003f86270 */
[----:B------:R-:W-:Y:S02]  /*3b70*/  ISETP.GE.AND P2, PT, R21, R140, PT ;  /* 0x0000008c1500720c */ /* 0x000fe40003f46270 */
[----:B------:R-:W-:Y:S01]  /*3b80*/  ISETP.GE.AND P1, PT, R20, R141, PT ;  /* 0x0000008d1400720c */ /* 0x000fe20003f26270 */
[----:B------:R-:W1:Y:S01]  /*3b90*/  @!P0 LDC.64 R130, c[0x0][0x218] ;  /* 0x00008600ff828b82 */ /* 0x000e620000000a00 */
[----:B------:R-:W-:Y:S01]  /*3ba0*/  FSEL R27, R32, -INF , !P4 ;  /* 0xff800000201b7808 */ /* 0x000fe20006000000 */
[C---:B------:R-:W-:Y:S01]  /*3bb0*/  VIADD R4, R88.reuse, 0x78 ;  /* 0x0000007858047836 */ /* 0x040fe20000000000 */
[----:B------:R-:W-:Y:S01]  /*3bc0*/  FSEL R26, R33, -INF , !P1 ;  /* 0xff800000211a7808 */ /* 0x000fe20004800000 */
[----:B------:R-:W-:Y:S01]  /*3bd0*/  VIADD R88, R88, 0x79 ;  /* 0x0000007958587836 */ /* 0x000fe20000000000 */
[----:B------:R-:W-:-:S02]  /*3be0*/  FSEL R23, R70, -INF , !P3 ;  /* 0xff80000046177808 */ /* 0x000fc40005800000 */
[----:B------:R-:W-:Y:S02]  /*3bf0*/  FSEL R52, R71, -INF , !P5 ;  /* 0xff80000047347808 */ /* 0x000fe40006800000 */
[----:B------:R-:W-:Y:S02]  /*3c00*/  FSEL R50, R34, -INF , !P2 ;  /* 0xff80000022327808 */ /* 0x000fe40005000000 */
[-C--:B------:R-:W-:Y:S02]  /*3c10*/  ISETP.GE.AND P4, PT, R20, R140.reuse, PT ;  /* 0x0000008c1400720c */ /* 0x080fe40003f86270 */
        /* <DEDUP_REMOVED lines=8> */
[----:B------:R-:W-:-:S02]  /*3ca0*/  FSEL R20, R15, -INF , !P2 ;  /* 0xff8000000f147808 */ /* 0x000fc40005000000 */
[CC--:B------:R-:W-:Y:S02]  /*3cb0*/  ISETP.GE.AND P4, PT, R4.reuse, R141.reuse, PT ;  /* 0x0000008d0400720c */ /* 0x0c0fe40003f86270 */
[----:B------:R-:W-:Y:S01]  /*3cc0*/  ISETP.GE.AND P1, PT, R4, R140, PT ;  /* 0x0000008c0400720c */ /* 0x000fe20003f26270 */
[----:B------:R-:W-:Y:S01]  /*3cd0*/  IMAD.IADD R4, R2, 0x1, R89 ;  /* 0x0000000102047824 */ /* 0x000fe200078e0259 */
[C---:B-1----:R-:W-:Y:S02]  /*3ce0*/  @!P0 LEA R178, P2, R135.reuse, R130, 0x1 ;  /* 0x0000008287b28211 */ /* 0x042fe400078408ff */
[C---:B------:R-:W-:Y:S02]  /*3cf0*/  ISETP.GE.AND P5, PT, R88.reuse, R141, PT ;  /* 0x0000008d5800720c */ /* 0x040fe40003fa6270 */
[----:B------:R-:W-:Y:S02]  /*3d00*/  ISETP.GE.AND P3, PT, R88, R140, PT ;  /* 0x0000008c5800720c */ /* 0x000fe40003f66270 */
[----:B------:R-:W-:-:S02]  /*3d10*/  @!P0 LEA.HI.X R179, R135, R131, R134, 0x1, P2 ;  /* 0x0000008387b38211 */ /* 0x000fc400010f0c86 */
        /* <DEDUP_REMOVED lines=16> */
[----:B------:R-:W-:-:S02]  /*3e20*/  ISETP.GE.AND P0, PT, R12, RZ, PT ;  /* 0x000000ff0c00720c */ /* 0x000fc40003f06270 */
[----:B------:R-:W-:Y:S01]  /*3e30*/  LOP3.LUT R0, RZ, R5, RZ, 0x33, !PT ;  /* 0x00000005ff007212 */ /* 0x000fe200078e33ff */
        /* <DEDUP_REMOVED lines=43> */
[----:B------:R-:W-:-:S04]  /*40f0*/  IMAD.WIDE.U32 R6, R6, UR6, R8 ;  /* 0x0000000606067c25 */ /* 0x000fc8000f8e0008 */
[----:B------:R-:W-:Y:S01]  /*4100*/  IMAD.MOV.U32 R0, RZ, RZ, R6 ;  /* 0x000000ffff007224 */ /* 0x000fe200078e0006 */
[----:B------:R-:W-:Y:S01]  /*4110*/  IADD3 R7, R7, R5, RZ ;  /* 0x0000000507077210 */ /* 0x000fe20007ffe0ff */
[----:B------:R-:W-:Y:S06]  /*4120*/  BRA `(.L_x_2611) ;  /* 0x0000000000087947 */ /* 0x000fec0003800000 */
.L_x_2610:
[----:B------:R-:W-:-:S04]  /*4130*/  LEA R0, -R128, RZ, 0x7 ;  /* 0x000000ff80007211 */ /* 0x000fc800078e39ff */
[----:B------:R-:W-:-:S07]  /*4140*/  SHF.R.S32.HI R7, RZ, 0x1f, R0 ;  /* 0x0000001fff077819 */ /* 0x000fce0000011400 */
.L_x_2611:
        /* <DEDUP_REMOVED lines=29> */
.L_x_2609:
        /* <DEDUP_REMOVED lines=64> */
[----:B------:R-:W1:Y:S01]  /*4720*/  SHFL.BFLY PT, R7, R0, 0x2, 0x1f ;  /* 0x0c401f0000077f89 */ /* 0x000e6200000e0000 */
[----:B------:R-:W-:Y:S02]  /*4730*/  ISETP.GT.AND P3, PT, R166, R163, PT ;  /* 0x000000a3a600720c */ /* 0x000fe40003f64270 */
        /* <DEDUP_REMOVED lines=14> */
[----:B-1----:R-:W-:-:S02]  /*4820*/  FMNMX.FTZ R2, R7, R2, !PT ;  /* 0x0000000207027209 */ /* 0x002fc40007810000 */
        /* <DEDUP_REMOVED lines=25> */
[----:B------:R-:W2:Y:S01]  /*49c0*/  LDSM.16.MT88.4 R96, [R158+0xd000] ;  /* 0x00d000009e60783b */ /* 0x000ea20000004200 */
        /* <DEDUP_REMOVED lines=12> */
[----:B------:R-:W-:Y:S01]  /*4a90*/  FFMA.FTZ R51, R57, UR6, -R48 ;  /* 0x0000000639337c23 */ /* 0x000fe20008010830 */
[----:B------:R-:W-:Y:S01]  /*4aa0*/  FFMA.FTZ R57, R62, UR6, -R45 ;  /* 0x000000063e397c23 */ /* 0x000fe2000801082d */
[----:B------:R-:W3:Y:S01]  /*4ab0*/  MUFU.EX2 R59, R59 ;  /* 0x0000003b003b7308 */ /* 0x000ee20000000800 */
[----:B-1----:R-:W-:Y:S01]  /*4ac0*/  F2FP.F16.F32.PACK_AB R100, R127, R150 ;  /* 0x000000967f64723e */ /* 0x002fe200000000ff */
[----:B------:R-:W-:Y:S01]  /*4ad0*/  FADD.FTZ R127, R150, R127 ;  /* 0x0000007f967f7221 */ /* 0x000fe20000010000 */
[--C-:B------:R-:W-:Y:S01]  /*4ae0*/  FFMA.FTZ R56, R56, UR6, -R45.reuse ;  /* 0x0000000638387c23 */ /* 0x100fe2000801082d */
[--C-:B------:R-:W-:Y:S01]  /*4af0*/  FFMA.FTZ R52, R52, UR6, -R45.reuse ;  /* 0x0000000634347c23 */ /* 0x100fe2000801082d */
[--C-:B------:R-:W-:Y:S01]  /*4b00*/  FFMA.FTZ R50, R50, UR6, -R45.reuse ;  /* 0x0000000632327c23 */ /* 0x100fe2000801082d */
[----:B------:R-:W-:-:S02]  /*4b10*/  FFMA.FTZ R42, R42, UR6, -R45 ;  /* 0x000000062a2a7c23 */ /* 0x000fc4000801082d */
[----:B------:R-:W-:Y:S08]  /*4b20*/  MUFU.EX2 R137, R137 ;  /* 0x0000008900897308 */ /* 0x000ff00000000800 */
[----:B------:R-:W1:Y:S01]  /*4b30*/  MUFU.EX2 R152, R152 ;  /* 0x0000009800987308 */ /* 0x000e620000000800 */
[----:B---3--:R-:W-:Y:S01]  /*4b40*/  F2FP.F16.F32.PACK_AB R102, R59, R64 ;  /* 0x000000403b66723e */ /* 0x008fe200000000ff */
[----:B------:R-:W-:-:S06]  /*4b50*/  FADD.FTZ R64, R64, R127 ;  /* 0x0000007f40407221 */ /* 0x000fcc0000010000 */
[----:B------:R-:W-:Y:S08]  /*4b60*/  MUFU.EX2 R66, R66 ;  /* 0x0000004200427308 */ /* 0x000ff00000000800 */
[----:B------:R-:W3:Y:S01]  /*4b70*/  MUFU.EX2 R61, R61 ;  /* 0x0000003d003d7308 */ /* 0x000ee20000000800 */
[----:B-1----:R-:W-:Y:S01]  /*4b80*/  F2FP.F16.F32.PACK_AB R101, R152, R137 ;  /* 0x000000899865723e */ /* 0x002fe200000000ff */
[----:B------:R-:W-:-:S06]  /*4b90*/  FADD.FTZ R137, R137, R152 ;  /* 0x0000009889897221 */ /* 0x000fcc0000010000 */
[----:B------:R-:W-:Y:S08]  /*4ba0*/  MUFU.EX2 R58, R58 ;  /* 0x0000003a003a7308 */ /* 0x000ff00000000800 */
[----:B------:R-:W1:Y:S01]  /*4bb0*/  MUFU.EX2 R53, R53 ;  /* 0x0000003500357308 */ /* 0x000e620000000800 */
[----:B---3--:R-:W-:Y:S01]  /*4bc0*/  F2FP.F16.F32.PACK_AB R103, R61, R66 ;  /* 0x000000423d67723e */ /* 0x008fe200000000ff */
[----:B------:R-:W-:-:S04]  /*4bd0*/  FADD.FTZ R66, R66, R137 ;  /* 0x0000008942427221 */ /* 0x000fc80000010000 */
[----:B------:R-:W-:Y:S02]  /*4be0*/  FADD.FTZ R61, R61, R66 ;  /* 0x000000423d3d7221 */ /* 0x000fe40000010000 */
[C---:B------:R-:W-:Y:S01]  /*4bf0*/  HMMA.16816.F32 R88, R100.reuse, R108, RZ ;  /* 0x0000006c6458723c */ /* 0x040fe200000018ff */
[----:B------:R-:W-:Y:S05]  /*4c00*/  MUFU.EX2 R47, R47 ;  /* 0x0000002f002f7308 */ /* 0x000fea0000000800 */
[----:B------:R-:W-:Y:S03]  /*4c10*/  HMMA.16816.F32 R108, R100, R110, RZ ;  /* 0x0000006e646c723c */ /* 0x000fe600000018ff */
[----:B------:R-:W3:Y:S01]  /*4c20*/  MUFU.EX2 R46, R46 ;  /* 0x0000002e002e7308 */ /* 0x000ee20000000800 */
[----:B-1----:R-:W-:-:S02]  /*4c30*/  F2FP.F16.F32.PACK_AB R4, R53, R58 ;  /* 0x0000003a3504723e */ /* 0x002fc400000000ff */
[C---:B------:R-:W-:Y:S05]  /*4c40*/  HMMA.16816.F32 R112, R100.reuse, R68, RZ ;  /* 0x000000446470723c */ /* 0x040fea00000018ff */
[----:B------:R-:W-:Y:S01]  /*4c50*/  MUFU.EX2 R60, R60 ;  /* 0x0000003c003c7308 */ /* 0x000fe20000000800 */
[C---:B------:R-:W-:Y:S06]  /*4c60*/  HMMA.16816.F32 R72, R100.reuse, R76, RZ ;  /* 0x0000004c6448723c */ /* 0x040fec00000018ff */
[----:B------:R-:W-:Y:S01]  /*4c70*/  HMMA.16816.F32 R80, R100, R84, RZ ;  /* 0x000000546450723c */ /* 0x000fe200000018ff */
[----:B------:R-:W1:Y:S01]  /*4c80*/  MUFU.EX2 R55, R55 ;  /* 0x0000003700377308 */ /* 0x000e620000000800 */
[----:B---3--:R-:W-:-:S04]  /*4c90*/  F2FP.F16.F32.PACK_AB R6, R46, R47 ;  /* 0x0000002f2e06723e */ /* 0x008fc800000000ff */
[C---:B--2---:R-:W-:Y:S03]  /*4ca0*/  HMMA.16816.F32 R92, R100.reuse, R96, RZ ;  /* 0x00000060645c723c */ /* 0x044fe600000018ff */
        /* <DEDUP_REMOVED lines=20> */
[----:B------:R-:W-:Y:S02]  /*4df0*/  MUFU.EX2 R63, R63 ;  /* 0x0000003f003f7308 */ /* 0x000fe40000000800 */
[C---:B------:R-:W-:Y:S01]  /*4e00*/  HMMA.16816.F32 R68, R4.reuse, R34, R68 ;  /* 0x000000220444723c */ /* 0x040fe20000001844 */
[--C-:B------:R-:W-:Y:S01]  /*4e10*/  FFMA.FTZ R33, R176, UR6, -R45.reuse ;  /* 0x00000006b0217c23 */ /* 0x100fe2000801082d */
[--C-:B------:R-:W-:Y:S01]  /*4e20*/  FFMA.FTZ R32, R123, UR6, -R48.reuse ;  /* 0x000000067b207c23 */ /* 0x100fe20008010830 */
[--C-:B------:R-:W-:Y:S01]  /*4e30*/  FFMA.FTZ R123, R117, UR6, -R48.reuse ;  /* 0x00000006757b7c23 */ /* 0x100fe20008010830 */
[--C-:B------:R-:W-:Y:S01]  /*4e40*/  FFMA.FTZ R117, R125, UR6, -R48.reuse ;  /* 0x000000067d757c23 */ /* 0x100fe20008010830 */
[--C-:B------:R-:W-:Y:S01]  /*4e50*/  FFMA.FTZ R125, R19, UR6, -R48.reuse ;  /* 0x00000006137d7c23 */ /* 0x100fe20008010830 */
[C---:B------:R-:W-:Y:S01]  /*4e60*/  HMMA.16816.F32 R72, R4.reuse, R28, R72 ;  /* 0x0000001c0448723c */ /* 0x040fe20000001848 */
[--C-:B------:R-:W-:Y:S01]  /*4e70*/  FFMA.FTZ R35, R151, UR6, -R48.reuse ;  /* 0x0000000697237c23 */ /* 0x100fe20008010830 */
[--C-:B------:R-:W-:Y:S01]  /*4e80*/  FFMA.FTZ R34, R153, UR6, -R48.reuse ;  /* 0x0000000699227c23 */ /* 0x100fe20008010830 */
[----:B------:R-:W-:Y:S03]  /*4e90*/  MUFU.EX2 R33, R33 ;  /* 0x0000002100217308 */ /* 0x000fe60000000800 */
[----:B------:R-:W-:Y:S01]  /*4ea0*/  HMMA.16816.F32 R76, R4, R30, R76 ;  /* 0x0000001e044c723c */ /* 0x000fe2000000184c */
[--C-:B------:R-:W-:Y:S01]  /*4eb0*/  FFMA.FTZ R28, R145, UR6, -R48.reuse ;  /* 0x00000006911c7c23 */ /* 0x100fe20008010830 */
[--C-:B------:R-:W-:Y:S01]  /*4ec0*/  FFMA.FTZ R29, R136, UR6, -R45.reuse ;  /* 0x00000006881d7c23 */ /* 0x100fe2000801082d */
[--C-:B------:R-:W-:Y:S01]  /*4ed0*/  FFMA.FTZ R136, R67, UR6, -R48.reuse ;  /* 0x0000000643887c23 */ /* 0x100fe20008010830 */
[--C-:B------:R-:W-:Y:S01]  /*4ee0*/  FFMA.FTZ R67, R144, UR6, -R45.reuse ;  /* 0x0000000690437c23 */ /* 0x100fe2000801082d */
[----:B------:R-:W-:Y:S01]  /*4ef0*/  MUFU.EX2 R35, R35 ;  /* 0x0000002300237308 */ /* 0x000fe20000000800 */
[C---:B--2---:R-:W-:Y:S01]  /*4f00*/  HMMA.16816.F32 R104, R100.reuse, R8, RZ ;  /* 0x000000086468723c */ /* 0x044fe200000018ff */
[--C-:B------:R-:W-:Y:S01]  /*4f10*/  FFMA.FTZ R31, R143, UR6, -R48.reuse ;  /* 0x000000068f1f7c23 */ /* 0x100fe20008010830 */
[--C-:B------:R-:W-:Y:S01]  /*4f20*/  FFMA.FTZ R30, R142, UR6, -R45.reuse ;  /* 0x000000068e1e7c23 */ /* 0x100fe2000801082d */
[--C-:B------:R-:W-:Y:S01]  /*4f30*/  FFMA.FTZ R142, R119, UR6, -R48.reuse ;  /* 0x00000006778e7c23 */ /* 0x100fe20008010830 */
[--C-:B------:R-:W-:Y:S01]  /*4f40*/  FFMA.FTZ R119, R148, UR6, -R45.reuse ;  /* 0x0000000694777c23 */ /* 0x100fe2000801082d */
[----:B------:R-:W-:Y:S01]  /*4f50*/  FFMA.FTZ R144, R17, UR6, -R48 ;  /* 0x0000000611907c23 */ /* 0x000fe20008010830 */
[----:B------:R-:W-:Y:S01]  /*4f60*/  HMMA.16816.F32 R100, R100, R10, RZ ;  /* 0x0000000a6464723c */ /* 0x000fe200000018ff */
[----:B------:R-:W2:Y:S01]  /*4f70*/  LDSM.16.MT88.4 R8, [R156+0xd400] ;  /* 0x00d400009c08783b */ /* 0x000ea20000004200 */
[----:B------:R-:W5:Y:S01]  /*4f80*/  MUFU.EX2 R34, R34 ;  /* 0x0000002200227308 */ /* 0x000f620000000800 */
[----:B------:R-:W-:-:S03]  /*4f90*/  FFMA.FTZ R148, R16, UR6, -R45 ;  /* 0x0000000610947c23 */ /* 0x000fc6000801082d */
[C---:B----4-:R-:W-:Y:S04]  /*4fa0*/  HMMA.16816.F32 R92, R4.reuse, R12, R92 ;  /* 0x0000000c045c723c */ /* 0x050fe8000000185c */
[----:B------:R-:W4:Y:S02]  /*4fb0*/  MUFU.EX2 R32, R32 ;  /* 0x0000002000207308 */ /* 0x000f240000000800 */
[C---:B------:R-:W-:Y:S01]  /*4fc0*/  HMMA.16816.F32 R96, R4.reuse, R14, R96 ;  /* 0x0000000e0460723c */ /* 0x040fe20000001860 */
[----:B------:R-:W-:Y:S05]  /*4fd0*/  LDSM.16.MT88.4 R12, [R156+0xa400] ;  /* 0x00a400009c0c783b */ /* 0x000fea0000004200 */
[----:B------:R-:W-:Y:S08]  /*4fe0*/  MUFU.EX2 R31, R31 ;  /* 0x0000001f001f7308 */ /* 0x000ff00000000800 */
[----:B------:R-:W-:Y:S08]  /*4ff0*/  MUFU.EX2 R28, R28 ;  /* 0x0000001c001c7308 */ /* 0x000ff00000000800 */
[----:B------:R-:W-:Y:S01]  /*5000*/  MUFU.EX2 R122, R122 ;  /* 0x0000007a007a7308 */ /* 0x000fe20000000800 */
[C---:B--2---:R-:W-:Y:S07]  /*5010*/  HMMA.16816.F32 R104, R4.reuse, R8, R104 ;  /* 0x000000080468723c */ /* 0x044fee0000001868 */
[----:B------:R-:W2:Y:S01]  /*5020*/  MUFU.EX2 R29, R29 ;  /* 0x0000001d001d7308 */ /* 0x000ea20000000800 */
[----:B------:R-:W-:Y:S01]  /*5030*/  HMMA.16816.F32 R100, R4, R10, R100 ;  /* 0x0000000a0464723c */ /* 0x000fe20000001864 */
[----:B------:R-:W4:Y:S06]  /*5040*/  LDSM.16.MT88.4 R8, [R158+0x9800] ;  /* 0x009800009e08783b */ /* 0x000f2c0000004200 */
[----:B------:R-:W-:Y:S01]  /*5050*/  MUFU.EX2 R30, R30 ;  /* 0x0000001e001e7308 */ /* 0x000fe20000000800 */
[----:B-1----:R-:W-:-:S02]  /*5060*/  F2FP.F16.F32.PACK_AB R4, R38, R65 ;  /* 0x000000412604723e */ /* 0x002fc400000000ff */
[----:B---3--:R-:W-:Y:S02]  /*5070*/  F2FP.F16.F32.PACK_AB R5, R37, R124 ;  /* 0x0000007c2505723e */ /* 0x008fe400000000ff */
[----:B-----5:R-:W-:-:S03]  /*5080*/  F2FP.F16.F32.PACK_AB R6, R34, R35 ;  /* 0x000000232206723e */ /* 0x020fc600000000ff */
[----:B------:R-:W1:Y:S01]  /*5090*/  MUFU.EX2 R3, R3 ;  /* 0x0000000300037308 */ /* 0x000e620000000800 */
[----:B------:R-:W-:-:S07]  /*50a0*/  F2FP.F16.F32.PACK_AB R7, R33, R36 ;  /* 0x000000242107723e */ /* 0x000fce00000000ff */
[----:B------:R-:W-:Y:S08]  /*50b0*/  MUFU.EX2 R142, R142 ;  /* 0x0000008e008e7308 */ /* 0x000ff00000000800 */
[----:B------:R-:W3:Y:S08]  /*50c0*/  MUFU.EX2 R123, R123 ;  /* 0x0000007b007b7308 */ /* 0x000ef00000000800 */
[----:B------:R-:W-:Y:S01]  /*50d0*/  MUFU.EX2 R136, R136 ;  /* 0x0000008800887308 */ /* 0x000fe20000000800 */
[C---:B----4-:R-:W-:Y:S07]  /*50e0*/  HMMA.16816.F32 R112, R4.reuse, R8, R112 ;  /* 0x000000080470723c */ /* 0x050fee0000001870 */
        /* <DEDUP_REMOVED lines=11> */
[----:B------:R-:W2:Y:S06]  /*51a0*/  LDSM.16.MT88.4 R8, [R158+0xb800] ;  /* 0x00b800009e08783b */ /* 0x000eac0000004200 */
[----:B------:R-:W-:Y:S08]  /*51b0*/  MUFU.EX2 R144, R144 ;  /* 0x0000009000907308 */ /* 0x000ff00000000800 */
[----:B------:R-:W-:Y:S08]  /*51c0*/  MUFU.EX2 R51, R51 ;  /* 0x0000003300337308 */ /* 0x000ff00000000800 */
        /* <DEDUP_REMOVED lines=8> */
[----:B------:R-:W-:Y:S01]  /*5250*/  MUFU.EX2 R42, R42 ;  /* 0x0000002a002a7308 */ /* 0x000fe20000000800 */
        /* <DEDUP_REMOVED lines=9> */
[----:B------:R-:W-:-:S02]  /*52f0*/  F2FP.F16.F32.PACK_AB R4, R32, R63 ;  /* 0x0000003f2004723e */ /* 0x000fc400000000ff */
[----:B------:R-:W-:Y:S02]  /*5300*/  F2FP.F16.F32.PACK_AB R5, R29, R122 ;  /* 0x0000007a1d05723e */ /* 0x000fe400000000ff */
[----:B------:R-:W-:Y:S02]  /*5310*/  F2FP.F16.F32.PACK_AB R6, R28, R31 ;  /* 0x0000001f1c06723e */ /* 0x000fe400000000ff */
[----:B-1----:R-:W-:-:S07]  /*5320*/  F2FP.F16.F32.PACK_AB R7, R3, R30 ;  /* 0x0000001e0307723e */ /* 0x002fce00000000ff */
        /* <DEDUP_REMOVED lines=42> */
[----:B------:R-:W-:Y:S01]  /*55d0*/  FADD.FTZ R4, R60, R61 ;  /* 0x0000003d3c047221 */ /* 0x000fe20000010000 */
[----:B------:R-:W2:Y:S01]  /*55e0*/  LDSM.16.MT88.4 R16, [R158+0xa400] ;  /* 0x00a400009e10783b */ /* 0x000ea20000004200 */
[----:B------:R3:W5:Y:S01]  /*55f0*/  MUFU.EX2 R59, R6 ;  /* 0x00000006003b7308 */ /* 0x0007620000000800 */
[----:B------:R-:W-:Y:S01]  /*5600*/  FADD.FTZ R58, R58, R5 ;  /* 0x000000053a3a7221 */ /* 0x000fe20000010000 */
[----:B------:R-:W-:Y:S01]  /*5610*/  FADD.FTZ R61, R55, R4 ;  /* 0x00000004373d7221 */ /* 0x000fe20000010000 */
[----:B----4-:R-:W-:Y:S01]  /*5620*/  F2FP.F16.F32.PACK_AB R4, R125, R146 ;  /* 0x000000927d04723e */ /* 0x010fe200000000ff */
[----:B------:R-:W-:Y:S01]  /*5630*/  FFMA.FTZ R55, R23, UR6, -R45 ;  /* 0x0000000617377c23 */ /* 0x000fe2000801082d */
[----:B------:R-:W-:Y:S01]  /*5640*/  F2FP.F16.F32.PACK_AB R5, R57, R148 ;  /* 0x000000943905723e */ /* 0x000fe200000000ff */
[----:B------:R-:W-:Y:S01]  /*5650*/  FADD.FTZ R60, R53, R58 ;  /* 0x0000003a353c7221 */ /* 0x000fe20000010000 */
[--C-:B------:R-:W-:Y:S01]  /*5660*/  FFMA.FTZ R53, R40, UR6, -R48.reuse ;  /* 0x0000000628357c23 */ /* 0x100fe20008010830 */
[--C-:B------:R-:W-:Y:S01]  /*5670*/  FFMA.FTZ R40, R39, UR6, -R48.reuse ;  /* 0x0000000627287c23 */ /* 0x100fe20008010830 */
[--C-:B------:R-:W-:Y:S01]  /*5680*/  FFMA.FTZ R58, R27, UR6, -R48.reuse ;  /* 0x000000061b3a7c23 */ /* 0x100fe20008010830 */
[----:B------:R-:W-:Y:S01]  /*5690*/  FFMA.FTZ R39, R26, UR6, -R48 ;  /* 0x000000061a277c23 */ /* 0x000fe20008010830 */
[----:B------:R-:W-:Y:S01]  /*56a0*/  MUFU.EX2 R55, R55 ;  /* 0x0000003700377308 */ /* 0x000fe20000000800 */
[----:B---3--:R-:W-:-:S02]  /*56b0*/  F2FP.F16.F32.PACK_AB R6, R51, R144 ;  /* 0x000000903306723e */ /* 0x008fc400000000ff */
[----:B-----5:R-:W-:-:S05]  /*56c0*/  F2FP.F16.F32.PACK_AB R7, R56, R59 ;  /* 0x0000003b3807723e */ /* 0x020fca00000000ff */
[----:B------:R-:W-:Y:S02]  /*56d0*/  MUFU.EX2 R53, R53 ;  /* 0x0000003500357308 */ /* 0x000fe40000000800 */
[C---:B------:R-:W-:Y:S06]  /*56e0*/  HMMA.16816.F32 R72, R4.reuse, R12, R72 ;  /* 0x0000000c0448723c */ /* 0x040fec0000001848 */
[----:B------:R-:W3:Y:S01]  /*56f0*/  MUFU.EX2 R40, R40 ;  /* 0x0000002800287308 */ /* 0x000ee20000000800 */
[C---:B-1----:R-:W-:Y:S07]  /*5700*/  HMMA.16816.F32 R80, R4.reuse, R8, R80 ;  /* 0x000000080450723c */ /* 0x042fee0000001850 */
[----:B------:R-:W-:Y:S01]  /*5710*/  MUFU.EX2 R58, R58 ;  /* 0x0000003a003a7308 */ /* 0x000fe20000000800 */
[C---:B------:R-:W-:Y:S01]  /*5720*/  HMMA.16816.F32 R84, R4.reuse, R10, R84 ;  /* 0x0000000a0454723c */ /* 0x040fe20000001854 */
[----:B------:R-:W1:Y:S05]  /*5730*/  LDSM.16.MT88.4 R8, [R158+0xe400] ;  /* 0x00e400009e08783b */ /* 0x000e6a0000004200 */
[C---:B------:R-:W-:Y:S01]  /*5740*/  HMMA.16816.F32 R76, R4.reuse, R14, R76 ;  /* 0x0000000e044c723c */ /* 0x040fe2000000184c */
[----:B------:R-:W4:Y:S01]  /*5750*/  LDSM.16.MT88.4 R12, [R156+0xe400] ;  /* 0x00e400009c0c783b */ /* 0x000f220000004200 */
[----:B------:R-:W5:Y:S04]  /*5760*/  MUFU.EX2 R39, R39 ;  /* 0x0000002700277308 */ /* 0x000f680000000800 */
[C---:B--2---:R-:W-:Y:S06]  /*5770*/  HMMA.16816.F32 R112, R4.reuse, R16, R112 ;  /* 0x000000100470723c */ /* 0x044fec0000001870 */
[C---:B------:R-:W-:Y:S01]  /*5780*/  HMMA.16816.F32 R68, R4.reuse, R18, R68 ;  /* 0x000000120444723c */ /* 0x040fe20000001844 */
[----:B------:R-:W2:Y:S05]  /*5790*/  LDSM.16.MT88.4 R16, [R156+0xc400] ;  /* 0x00c400009c10783b */ /* 0x000eaa0000004200 */
[C---:B-1----:R-:W-:Y:S06]  /*57a0*/  HMMA.16816.F32 R92, R4.reuse, R8, R92 ;  /* 0x00000008045c723c */ /* 0x042fec000000185c */
[C---:B------:R-:W-:Y:S01]  /*57b0*/  HMMA.16816.F32 R96, R4.reuse, R10, R96 ;  /* 0x0000000a0460723c */ /* 0x040fe20000001860 */
[----:B------:R-:W1:Y:S05]  /*57c0*/  LDSM.16.MT88.4 R8, [R158+0xa800] ;  /* 0x00a800009e08783b */ /* 0x000e6a0000004200 */
[C---:B----4-:R-:W-:Y:S06]  /*57d0*/  HMMA.16816.F32 R104, R4.reuse, R12, R104 ;  /* 0x0000000c0468723c */ /* 0x050fec0000001868 */
[C---:B--2---:R-:W-:Y:S01]  /*57e0*/  HMMA.16816.F32 R88, R4.reuse, R16, R88 ;  /* 0x000000100458723c */ /* 0x044fe20000001858 */
[----:B------:R-:W-:Y:S01]  /*57f0*/  FADD.FTZ R13, R47, R60 ;  /* 0x0000003c2f0d7221 */ /* 0x000fe20000010000 */
[----:B------:R-:W-:Y:S01]  /*5800*/  FFMA.FTZ R47, R22, UR6, -R45 ;  /* 0x00000006162f7c23 */ /* 0x000fe2000801082d */
[----:B------:R-:W-:Y:S01]  /*5810*/  FADD.FTZ R12, R54, R61 ;  /* 0x0000003d360c7221 */ /* 0x000fe20000010000 */
[----:B------:R-:W-:Y:S01]  /*5820*/  FFMA.FTZ R61, R25, UR6, -R48 ;  /* 0x00000006193d7c23 */ /* 0x000fe20008010830 */
[----:B------:R-:W-:Y:S01]  /*5830*/  FADD.FTZ R46, R46, R13 ;  /* 0x0000000d2e2e7221 */ /* 0x000fe20000010000 */
[C---:B------:R-:W-:Y:S01]  /*5840*/  HMMA.16816.F32 R108, R4.reuse, R18, R108 ;  /* 0x00000012046c723c */ /* 0x040fe2000000186c */
[----:B------:R-:W-:Y:S01]  /*5850*/  FADD.FTZ R49, R49, R12 ;  /* 0x0000000c31317221 */ /* 0x000fe20000010000 */
[----:B------:R-:W2:Y:S01]  /*5860*/  MUFU.EX2 R47, R47 ;  /* 0x0000002f002f7308 */ /* 0x000ea20000000800 */
[--C-:B------:R-:W-:Y:S01]  /*5870*/  FFMA.FTZ R60, R24, UR6, -R48.reuse ;  /* 0x00000006183c7c23 */ /* 0x100fe20008010830 */
[--C-:B------:R-:W-:Y:S01]  /*5880*/  FFMA.FTZ R54, R44, UR6, -R48.reuse ;  /* 0x000000062c367c23 */ /* 0x100fe20008010830 */
[----:B------:R-:W-:Y:S01]  /*5890*/  FFMA.FTZ R48, R43, UR6, -R48 ;  /* 0x000000062b307c23 */ /* 0x000fe20008010830 */
[----:B------:R-:W-:Y:S01]  /*58a0*/  HMMA.16816.F32 R100, R4, R14, R100 ;  /* 0x0000000e0464723c */ /* 0x000fe20000001864 */
[----:B------:R-:W4:Y:S01]  /*58b0*/  LDSM.16.MT88.4 R12, [R156+0xc800] ;  /* 0x00c800009c0c783b */ /* 0x000f220000004200 */
[--C-:B------:R-:W-:Y:S01]  /*58c0*/  FFMA.FTZ R43, R21, UR6, -R45.reuse ;  /* 0x00000006152b7c23 */ /* 0x100fe2000801082d */
[----:B------:R-:W-:Y:S01]  /*58d0*/  FFMA.FTZ R44, R20, UR6, -R45 ;  /* 0x00000006142c7c23 */ /* 0x000fe2000801082d */
[----:B------:R-:W-:Y:S01]  /*58e0*/  FADD.FTZ R65, R65, R46 ;  /* 0x0000002e41417221 */ /* 0x000fe20000010000 */
[----:B------:R-:W4:Y:S01]  /*58f0*/  LDSM.16.MT88.4 R24, [R156+0xa800] ;  /* 0x00a800009c18783b */ /* 0x000f220000004200 */
[----:B------:R-:W-:Y:S01]  /*5900*/  FADD.FTZ R124, R124, R49 ;  /* 0x000000317c7c7221 */ /* 0x000fe20000010000 */
[----:B---3--:R-:W-:Y:S01]  /*5910*/  F2FP.F16.F32.PACK_AB R4, R40, R53 ;  /* 0x000000352804723e */ /* 0x008fe200000000ff */
[----:B------:R-:W-:Y:S01]  /*5920*/  FADD.FTZ R38, R38, R65 ;  /* 0x0000004126267221 */ /* 0x000fe20000010000 */
[----:B------:R-:W-:Y:S01]  /*5930*/  F2FP.F16.F32.PACK_AB R5, R52, R55 ;  /* 0x000000373405723e */ /* 0x000fe200000000ff */
[----:B------:R-:W3:Y:S01]  /*5940*/  LDSM.16.MT88.4 R20, [R158+0xc800] ;  /* 0x00c800009e14783b */ /* 0x000ee20000004200 */
[----:B-----5:R-:W-:Y:S01]  /*5950*/  F2FP.F16.F32.PACK_AB R6, R39, R58 ;  /* 0x0000003a2706723e */ /* 0x020fe200000000ff */
[----:B------:R-:W-:Y:S01]  /*5960*/  FADD.FTZ R37, R37, R124 ;  /* 0x0000007c25257221 */ /* 0x000fe20000010000 */
[----:B--2---:R-:W-:Y:S01]  /*5970*/  F2FP.F16.F32.PACK_AB R7, R47, R50 ;  /* 0x000000322f07723e */ /* 0x004fe200000000ff */
[----:B------:R-:W-:Y:S01]  /*5980*/  LDSM.16.MT88.4 R16, [R156+0xe800] ;  /* 0x00e800009c10783b */ /* 0x000fe20000004200 */
[----:B------:R-:W-:Y:S01]  /*5990*/  FADD.FTZ R35, R35, R38 ;  /* 0x0000002623237221 */ /* 0x000fe20000010000 */
[----:B------:R-:W-:Y:S01]  /*59a0*/  FADD.FTZ R36, R36, R37 ;  /* 0x0000002524247221 */ /* 0x000fe20000010000 */
[----:B------:R-:W-:Y:S01]  /*59b0*/  FFMA.FTZ R45, R41, UR6, -R45 ;  /* 0x00000006292d7c23 */ /* 0x000fe2000801082d */
[----:B------:R-:W-:Y:S01]  /*59c0*/  MUFU.EX2 R44, R44 ;  /* 0x0000002c002c7308 */ /* 0x000fe20000000800 */
[----:B------:R-:W-:Y:S01]  /*59d0*/  FADD.FTZ R34, R34, R35 ;  /* 0x0000002322227221 */ /* 0x000fe20000010000 */
[----:B-1----:R-:W-:Y:S01]  /*59e0*/  HMMA.16816.F32 R112, R4, R8, R112 ;  /* 0x000000080470723c */ /* 0x002fe20000001870 */
[----:B------:R-:W-:-:S02]  /*59f0*/  FADD.FTZ R33, R33, R36 ;  /* 0x0000002421217221 */ /* 0x000fc40000010000 */
[----:B------:R-:W-:Y:S02]  /*5a00*/  FADD.FTZ R63, R63, R34 ;  /* 0x000000223f3f7221 */ /* 0x000fe40000010000 */
[----:B------:R-:W-:Y:S01]  /*5a10*/  FADD.FTZ R122, R122, R33 ;  /* 0x000000217a7a7221 */ /* 0x000fe20000010000 */
[----:B------:R-:W-:Y:S01]  /*5a20*/  HMMA.16816.F32 R68, R4, R10, R68 ;  /* 0x0000000a0444723c */ /* 0x000fe20000001844 */
[----:B------:R-:W1:Y:S01]  /*5a30*/  LDSM.16.MT88.4 R8, [R158+0xe800] ;  /* 0x00e800009e08783b */ /* 0x000e620000004200 */
[----:B------:R-:W-:Y:S01]  /*5a40*/  FADD.FTZ R32, R32, R63 ;  /* 0x0000003f20207221 */ /* 0x000fe20000010000 */
[----:B------:R-:W-:Y:S01]  /*5a50*/  FADD.FTZ R29, R29, R122 ;  /* 0x0000007a1d1d7221 */ /* 0x000fe20000010000 */
[----:B------:R-:W-:Y:S02]  /*5a60*/  MUFU.EX2 R41, R43 ;  /* 0x0000002b00297308 */ /* 0x000fe40000000800 */
[----:B------:R-:W-:Y:S01]  /*5a70*/  FADD.FTZ R31, R31, R32 ;  /* 0x000000201f1f7221 */ /* 0x000fe20000010000 */
[----:B------:R-:W-:-:S03]  /*5a80*/  FADD.FTZ R30, R30, R29 ;  /* 0x0000001d1e1e7221 */ /* 0x000fc60000010000 */
[----:B------:R-:W-:Y:S01]  /*5a90*/  FADD.FTZ R31, R28, R31 ;  /* 0x0000001f1c1f7221 */ /* 0x000fe20000010000 */
[----:B------:R-:W-:Y:S01]  /*5aa0*/  FADD.FTZ R3, R3, R30 ;  /* 0x0000001e03037221 */ /* 0x000fe20000010000 */
[----:B------:R-:W-:Y:S02]  /*5ab0*/  MUFU.EX2 R45, R45 ;  /* 0x0000002d002d7308 */ /* 0x000fe40000000800 */
        /* <DEDUP_REMOVED lines=16> */
[----:B------:R-:W4:Y:S02]  /*5bc0*/  MUFU.EX2 R27, R60 ;  /* 0x0000003c001b7308 */ /* 0x000f240000000800 */
[----:B------:R-:W-:Y:S01]  /*5bd0*/  FADD.FTZ R125, R125, R146 ;  /* 0x000000927d7d7221 */ /* 0x000fe20000010000 */
[C---:B---3--:R-:W-:Y:S01]  /*5be0*/  HMMA.16816.F32 R80, R4.reuse, R20, R80 ;  /* 0x000000140450723c */ /* 0x048fe20000001850 */
[----:B------:R-:W-:Y:S02]  /*5bf0*/  FADD.FTZ R148, R57, R148 ;  /* 0x0000009439947221 */ /* 0x000fe40000010000 */
[----:B------:R-:W-:Y:S02]  /*5c00*/  FADD.FTZ R144, R144, R125 ;  /* 0x0000007d90907221 */ /* 0x000fe40000010000 */
[----:B------:R-:W-:Y:S01]  /*5c10*/  MUFU.EX2 R25, R54 ;  /* 0x0000003600197308 */ /* 0x000fe20000000800 */
[----:B-1----:R-:W-:Y:S01]  /*5c20*/  HMMA.16816.F32 R92, R4, R8, R92 ;  /* 0x00000008045c723c */ /* 0x002fe2000000185c */
[----:B------:R-:W-:Y:S01]  /*5c30*/  FADD.FTZ R59, R59, R148 ;  /* 0x000000943b3b7221 */ /* 0x000fe20000010000 */
[----:B------:R-:W-:-:S03]  /*5c40*/  FADD.FTZ R144, R51, R144 ;  /* 0x0000009033907221 */ /* 0x000fc60000010000 */
[----:B------:R-:W-:Y:S01]  /*5c50*/  FADD.FTZ R56, R56, R59 ;  /* 0x0000003b38387221 */ /* 0x000fe20000010000 */
[C---:B------:R-:W-:Y:S01]  /*5c60*/  HMMA.16816.F32 R96, R4.reuse, R10, R96 ;  /* 0x0000000a0460723c */ /* 0x040fe20000001860 */
[----:B------:R-:W1:Y:S01]  /*5c70*/  LDSM.16.MT88.4 R8, [R158+0xcc00] ;  /* 0x00cc00009e08783b */ /* 0x000e620000004200 */
[----:B------:R-:W3:Y:S01]  /*5c80*/  MUFU.EX2 R26, R48 ;  /* 0x00000030001a7308 */ /* 0x000ee20000000800 */
[----:B------:R-:W-:Y:S01]  /*5c90*/  FADD.FTZ R53, R53, R144 ;  /* 0x0000009035357221 */ /* 0x000fe20000010000 */
[----:B------:R-:W-:Y:S02]  /*5ca0*/  FADD.FTZ R55, R55, R56 ;  /* 0x0000003837377221 */ /* 0x000fe40000010000 */
        /* <DEDUP_REMOVED lines=9> */
[----:B------:R-:W5:Y:S01]  /*5d40*/  LDSM.16.MT88.4 R16, [R156+0xcc00] ;  /* 0x00cc00009c10783b */ /* 0x000f620000004200 */
[----:B------:R-:W-:-:S05]  /*5d50*/  FADD.FTZ R50, R47, R50 ;  /* 0x000000322f327221 */ /* 0x000fca0000010000 */
[----:B----4-:R-:W-:Y:S01]  /*5d60*/  F2FP.F16.F32.PACK_AB R4, R27, R24 ;  /* 0x000000181b04723e */ /* 0x010fe200000000ff */
[----:B------:R-:W-:Y:S01]  /*5d70*/  FADD.FTZ R24, R24, R39 ;  /* 0x0000002718187221 */ /* 0x000fe20000010000 */
[----:B------:R-:W-:Y:S01]  /*5d80*/  F2FP.F16.F32.PACK_AB R5, R44, R41 ;  /* 0x000000292c05723e */ /* 0x000fe200000000ff */
[----:B------:R-:W-:Y:S01]  /*5d90*/  FADD.FTZ R41, R41, R50 ;  /* 0x0000003229297221 */ /* 0x000fe20000010000 */
[----:B---3--:R-:W-:Y:S01]  /*5da0*/  F2FP.F16.F32.PACK_AB R6, R26, R25 ;  /* 0x000000191a06723e */ /* 0x008fe200000000ff */
[----:B------:R-:W-:Y:S01]  /*5db0*/  FADD.FTZ R24, R27, R24 ;  /* 0x000000181b187221 */ /* 0x000fe20000010000 */
[----:B------:R-:W-:Y:S01]  /*5dc0*/  F2FP.F16.F32.PACK_AB R7, R45, R42 ;  /* 0x0000002a2d07723e */ /* 0x000fe200000000ff */
[----:B------:R-:W-:Y:S02]  /*5dd0*/  FADD.FTZ R41, R44, R41 ;  /* 0x000000292c297221 */ /* 0x000fe40000010000 */
[----:B------:R-:W-:Y:S02]  /*5de0*/  FADD.FTZ R25, R25, R24 ;  /* 0x0000001819197221 */ /* 0x000fe40000010000 */
[----:B------:R-:W-:-:S02]  /*5df0*/  FADD.FTZ R42, R42, R41 ;  /* 0x000000292a2a7221 */ /* 0x000fc40000010000 */
[----:B--2---:R-:W-:Y:S01]  /*5e00*/  HMMA.16816.F32 R112, R4, R12, R112 ;  /* 0x0000000c0470723c */ /* 0x004fe20000001870 */
[----:B------:R-:W-:Y:S01]  /*5e10*/  FADD.FTZ R181, R26, R25 ;  /* 0x000000191ab57221 */ /* 0x000fe20000010000 */
[----:B------:R-:W-:-:S04]  /*5e20*/  FADD.FTZ R180, R45, R42 ;  /* 0x0000002a2db47221 */ /* 0x000fc80000010000 */
[C---:B------:R-:W-:Y:S01]  /*5e30*/  HMMA.16816.F32 R68, R4.reuse, R14, R68 ;  /* 0x0000000e0444723c */ /* 0x040fe20000001844 */
[----:B------:R-:W2:Y:S05]  /*5e40*/  LDSM.16.MT88.4 R12, [R158+0xec00] ;  /* 0x00ec00009e0c783b */ /* 0x000eaa0000004200 */
[C---:B-1----:R-:W-:Y:S06]  /*5e50*/  HMMA.16816.F32 R80, R4.reuse, R8, R80 ;  /* 0x000000080450723c */ /* 0x042fec0000001850 */
[C---:B------:R-:W-:Y:S01]  /*5e60*/  HMMA.16816.F32 R84, R4.reuse, R10, R84 ;  /* 0x0000000a0454723c */ /* 0x040fe20000001854 */
[----:B------:R-:W1:Y:S05]  /*5e70*/  LDSM.16.MT88.4 R8, [R156+0xec00] ;  /* 0x00ec00009c08783b */ /* 0x000e6a0000004200 */
[C---:B-----5:R-:W-:Y:S06]  /*5e80*/  HMMA.16816.F32 R72, R4.reuse, R20, R72 ;  /* 0x000000140448723c */ /* 0x060fec0000001848 */
[C---:B------:R-:W-:Y:S06]  /*5e90*/  HMMA.16816.F32 R76, R4.reuse, R22, R76 ;  /* 0x00000016044c723c */ /* 0x040fec000000184c */
        /* <DEDUP_REMOVED lines=68> */
[----:B------:R-:W-:-:S05]  /*62e0*/  IMAD.WIDE.U32 R6, R6, R4, R8 ;  /* 0x0000000406067225 */ /* 0x000fca00078e0008 */
[----:B------:R-:W-:Y:S01]  /*62f0*/  IADD3 R4, R7, R5, RZ ;  /* 0x0000000507047210 */ /* 0x000fe20007ffe0ff */
[----:B------:R-:W-:Y:S01]  /*6300*/  IMAD.MOV.U32 R5, RZ, RZ, R6 ;  /* 0x000000ffff057224 */ /* 0x000fe200078e0006 */
[----:B------:R-:W-:Y:S06]  /*6310*/  BRA `(.L_x_2614) ;  /* 0x0000000000087947 */ /* 0x000fec0003800000 */
.L_x_2613:
[----:B------:R-:W-:-:S04]  /*6320*/  LEA R5, -R132, RZ, 0x7 ;  /* 0x000000ff84057211 */ /* 0x000fc800078e39ff */
[----:B------:R-:W-:-:S07]  /*6330*/  SHF.R.S32.HI R4, RZ, 0x1f, R5 ;  /* 0x0000001fff047819 */ /* 0x000fce0000011405 */
.L_x_2614:
[-C--:B------:R-:W-:Y:S02]  /*6340*/  IADD3 R3, P0, R5, R120.reuse, RZ ;  /* 0x0000007805037210 */ /* 0x080fe40007f1e0ff */
[----:B------:R-:W-:Y:S02]  /*6350*/  LEA R7, P1, R132, R5, 0x5 ;  /* 0x0000000584077211 */ /* 0x000fe400078228ff */
[----:B------:R-:W-:Y:S01]  /*6360*/  LEA R8, P2, R3, UR8, 0x1 ;  /* 0x0000000803087c11 */ /* 0x000fe2000f8408ff */
[----:B------:R-:W-:Y:S01]  /*6370*/  IMAD.X R6, R4, 0x1, R116, P0 ;  /* 0x0000000104067824 */ /* 0x000fe200000e0674 */
[----:B------:R-:W-:Y:S02]  /*6380*/  IADD3 R120, P0, R7, R120, RZ ;  /* 0x0000007807787210 */ /* 0x000fe40007f1e0ff */
[C---:B------:R-:W-:Y:S02]  /*6390*/  LEA.HI.X R7, R132.reuse, R4, R133, 0x5, P1 ;  /* 0x0000000484077211 */ /* 0x040fe400008f2c85 */
[----:B------:R-:W-:Y:S01]  /*63a0*/  LEA.HI.X R9, R3, UR9, R6, 0x1, P2 ;  /* 0x0000000903097c11 */ /* 0x000fe200090f0c06 */
[----:B------:R-:W-:Y:S01]  /*63b0*/  IMAD.SHL.U32 R3, R132, 0x40, RZ ;  /* 0x0000004084037824 */ /* 0x000fe200078e00ff */
[----:B------:R-:W-:Y:S01]  /*63c0*/  LEA R164, P3, R5, R164, 0x1 ;  /* 0x000000a405a47211 */ /* 0x000fe200078608ff */
[----:B------:R-:W-:Y:S01]  /*63d0*/  IMAD.X R7, R7, 0x1, R116, P0 ;  /* 0x0000000107077824 */ /* 0x000fe200000e0674 */
[----:B------:R-:W-:-:S02]  /*63e0*/  LEA R10, P0, R120, UR8, 0x1 ;  /* 0x00000008780a7c11 */ /* 0x000fc4000f8008ff */
[----:B------:R-:W-:Y:S02]  /*63f0*/  LEA.HI.X R165, R5, R165, R4, 0x1, P3 ;  /* 0x000000a505a57211 */ /* 0x000fe400018f0c04 */
        /* <DEDUP_REMOVED lines=18> */
[----:B------:R1:W-:Y:S04]  /*6520*/  LDGSTS.E.BYPASS.LTC128B.128 [R167+0x9800], desc[UR10][R6.64] ;  /* 0x0980000006a77fae */ /* 0x0003e8000b901d4a */
[----:B------:R-:W-:Y:S04]  /*6530*/  LDGSTS.E.BYPASS.LTC128B.128 [R167+0xb800], desc[UR10][R10.64+0x40] ;  /* 0x0b8000400aa77fae */ /* 0x000fe8000b901d4a */
[----:B------:R2:W-:Y:S04]  /*6540*/  LDGSTS.E.BYPASS.LTC128B.128 [R167+0xd800], desc[UR10][R10.64+0x80] ;  /* 0x0d8000800aa77fae */ /* 0x0005e8000b901d4a */
[----:B------:R3:W-:Y:S04]  /*6550*/  LDGSTS.E.BYPASS.LTC128B.128 [R167+0xa000], desc[UR10][R12.64] ;  /* 0x0a0000000ca77fae */ /* 0x0007e8000b901d4a */
[----:B------:R-:W-:Y:S04]  /*6560*/  LDGSTS.E.BYPASS.LTC128B.128 [R167+0xc000], desc[UR10][R16.64+0x40] ;  /* 0x0c00004010a77fae */ /* 0x000fe8000b901d4a */
[----:B------:R-:W-:Y:S04]  /*6570*/  LDGSTS.E.BYPASS.LTC128B.128 [R167+0xe000], desc[UR10][R16.64+0x80] ;  /* 0x0e00008010a77fae */ /* 0x000fe8000b901d4a */
[----:B------:R-:W-:Y:S04]  /*6580*/  LDGSTS.E.BYPASS.LTC128B.128 [R167+0xa800], desc[UR10][R20.64] ;  /* 0x0a80000014a77fae */ /* 0x000fe8000b901d4a */
[----:B------:R-:W-:Y:S04]  /*6590*/  LDGSTS.E.BYPASS.LTC128B.128 [R167+0xc800], desc[UR10][R22.64+0x40] ;  /* 0x0c80004016a77fae */ /* 0x000fe8000b901d4a */
[----:B------:R4:W-:Y:S04]  /*65a0*/  LDGSTS.E.BYPASS.LTC128B.128 [R167+0xe800], desc[UR10][R22.64+0x80] ;  /* 0x0e80008016a77fae */ /* 0x0009e8000b901d4a */
        /* <DEDUP_REMOVED lines=27> */
[----:B------:R-:W-:Y:S01]  /*6760*/  HMMA.16816.F32 R48, R4, R44, RZ ;  /* 0x0000002c0430723c */ /* 0x000fe200000018ff */
[----:B------:R-:W-:-:S05]  /*6770*/  LOP3.LUT R3, R3, 0x6, RZ, 0xc0, !PT ;  /* 0x0000000603037812 */ /* 0x000fca00078ec0ff */
[----:B------:R-:W-:Y:S01]  /*6780*/  HMMA.16816.F32 R44, R4, R46, RZ ;  /* 0x0000002e042c723c */ /* 0x000fe200000018ff */
[----:B------:R-:W-:-:S05]  /*6790*/  IMAD R3, R166, 0x80, R3 ;  /* 0x00000080a6037824 */ /* 0x000fca00078e0203 */
        /* <DEDUP_REMOVED lines=122> */
[C---:B------:R-:W-:Y:S01]  /*6f40*/  HMMA.16816.F32 R4, R124.reuse, R118, R4 ;  /* 0x000000767c04723c */ /* 0x040fe20000001804 */
[C---:B------:R-:W-:Y:S02]  /*6f50*/  VIADD R117, R3.reuse, 0x1 ;  /* 0x0000000103757836 */ /* 0x040fe40000000000 */
[----:B------:R-:W-:Y:S01]  /*6f60*/  VIADD R116, R3, 0x8 ;  /* 0x0000000803747836 */ /* 0x000fe20000000000 */
[----:B------:R-:W-:Y:S02]  /*6f70*/  BAR.SYNC.DEFER_BLOCKING 0x0 ;  /* 0x0000000000007b1d */ /* 0x000fe40000010000 */
[CC--:B------:R-:W-:Y:S01]  /*6f80*/  ISETP.GE.AND P4, PT, R117.reuse, R141.reuse, PT ;  /* 0x0000008d7500720c */ /* 0x0c0fe20003f86270 */
[----:B--2---:R-:W-:Y:S01]  /*6f90*/  HMMA.16816.F32 R16, R124, R120, R16 ;  /* 0x000000787c10723c */ /* 0x004fe20000001810 */
[----:B------:R-:W-:Y:S01]  /*6fa0*/  ISETP.GE.AND P3, PT, R117, R140, PT ;  /* 0x0000008c7500720c */ /* 0x000fe20003f66270 */
[----:B------:R-:W-:Y:S01]  /*6fb0*/  VIADD R117, R3, 0x9 ;  /* 0x0000000903757836 */ /* 0x000fe20000000000 */
[----:B------:R-:W-:-:S02]  /*6fc0*/  ISETP.GE.AND P0, PT, R116, R141, PT ;  /* 0x0000008d7400720c */ /* 0x000fc40003f06270 */
[-C--:B------:R-:W-:Y:S01]  /*6fd0*/  ISETP.GE.AND P2, PT, R116, R140.reuse, PT ;  /* 0x0000008c7400720c */ /* 0x080fe20003f46270 */
[----:B------:R-:W-:Y:S01]  /*6fe0*/  VIADD R116, R3, 0x10 ;  /* 0x0000001003747836 */ /* 0x000fe20000000000 */
[----:B------:R-:W-:Y:S01]  /*6ff0*/  HMMA.16816.F32 R12, R124, R122, R12 ;  /* 0x0000007a7c0c723c */ /* 0x000fe2000000180c */
[CC--:B------:R-:W-:Y:S02]  /*7000*/  ISETP.GE.AND P5, PT, R117.reuse, R141.reuse, PT ;  /* 0x0000008d7500720c */ /* 0x0c0fe40003fa6270 */
[----:B------:R-:W-:Y:S02]  /*7010*/  ISETP.GE.AND P1, PT, R117, R140, PT ;  /* 0x0000008c7500720c */ /* 0x000fe40003f26270 */
[----:B------:R-:W-:Y:S01]  /*7020*/  FSEL R188, R61, -INF , !P5 ;  /* 0xff8000003dbc7808 */ /* 0x000fe20006800000 */
[----:B------:R-:W-:Y:S01]  /*7030*/  VIADD R61, R3, 0x19 ;  /* 0x00000019033d7836 */ /* 0x000fe20000000000 */
[----:B------:R-:W-:Y:S01]  /*7040*/  FSEL R124, R65, -INF , !P4 ;  /* 0xff800000417c7808 */ /* 0x000fe20006000000 */
[C---:B------:R-:W-:Y:S01]  /*7050*/  VIADD R65, R3.reuse, 0x11 ;  /* 0x0000001103417836 */ /* 0x040fe20000000000 */
[----:B------:R-:W-:Y:S01]  /*7060*/  FSEL R122, R60, -INF , !P0 ;  /* 0xff8000003c7a7808 */ /* 0x000fe20004000000 */
[----:B------:R-:W-:Y:S01]  /*7070*/  VIADD R60, R3, 0x18 ;  /* 0x00000018033c7836 */ /* 0x000fe20000000000 */
[----:B------:R-:W-:-:S02]  /*7080*/  ISETP.GE.AND P4, PT, R116, R141, PT ;  /* 0x0000008d7400720c */ /* 0x000fc40003f86270 */
[----:B------:R-:W-:Y:S02]  /*7090*/  ISETP.GE.AND P0, PT, R116, R140, PT ;  /* 0x0000008c7400720c */ /* 0x000fe40003f06270 */
[----:B------:R-:W-:Y:S02]  /*70a0*/  FSEL R127, R62, -INF , !P2 ;  /* 0xff8000003e7f7808 */ /* 0x000fe40005000000 */
[-C--:B------:R-:W-:Y:S02]  /*70b0*/  ISETP.GE.AND P2, PT, R65, R141.reuse, PT ;  /* 0x0000008d4100720c */ /* 0x080fe40003f46270 */
        /* <DEDUP_REMOVED lines=10> */
[----:B------:R-:W-:-:S02]  /*7160*/  ISETP.GE.AND P2, PT, R61, R140, PT ;  /* 0x0000008c3d00720c */ /* 0x000fc40003f46270 */
[----:B------:R-:W-:Y:S02]  /*7170*/  FSEL R61, R59, -INF , !P5 ;  /* 0xff8000003b3d7808 */ /* 0x000fe40006800000 */
[----:B------:R-:W-:Y:S01]  /*7180*/  FSEL R120, R52, -INF , !P1 ;  /* 0xff80000034787808 */ /* 0x000fe20004800000 */
[C---:B------:R-:W-:Y:S01]  /*7190*/  VIADD R52, R3.reuse, 0x29 ;  /* 0x0000002903347836 */ /* 0x040fe20000000000 */
[----:B------:R-:W-:Y:S01]  /*71a0*/  FSEL R63, R54, -INF , !P4 ;  /* 0xff800000363f7808 */ /* 0x000fe20006000000 */
[----:B------:R-:W-:Y:S01]  /*71b0*/  VIADD R54, R3, 0x28 ;  /* 0x0000002803367836 */ /* 0x000fe20000000000 */
[C---:B------:R-:W-:Y:S02]  /*71c0*/  ISETP.GE.AND P5, PT, R60.reuse, R141, PT ;  /* 0x0000008d3c00720c */ /* 0x040fe40003fa6270 */
[----:B------:R-:W-:Y:S02]  /*71d0*/  ISETP.GE.AND P1, PT, R60, R140, PT ;  /* 0x0000008c3c00720c */ /* 0x000fe40003f26270 */
[----:B------:R-:W-:-:S02]  /*71e0*/  FSEL R60, R53, -INF , !P0 ;  /* 0xff800000353c7808 */ /* 0x000fc40004000000 */
[----:B------:R-:W-:Y:S02]  /*71f0*/  FSEL R207, R55, -INF , !P2 ;  /* 0xff80000037cf7808 */ /* 0x000fe40005000000 */
[----:B------:R-:W-:Y:S01]  /*7200*/  FSEL R126, R48, -INF , !P5 ;  /* 0xff800000307e7808 */ /* 0x000fe20006800000 */
[C---:B------:R-:W-:Y:S01]  /*7210*/  VIADD R48, R3.reuse, 0x31 ;  /* 0x0000003103307836 */ /* 0x040fe20000000000 */
[----:B------:R-:W-:Y:S01]  /*7220*/  FSEL R205, R50, -INF , !P1 ;  /* 0xff80000032cd7808 */ /* 0x000fe20004800000 */
[----:B------:R-:W-:Y:S01]  /*7230*/  VIADD R50, R3, 0x30 ;  /* 0x0000003003327836 */ /* 0x000fe20000000000 */
[CC--:B------:R-:W-:Y:S02]  /*7240*/  ISETP.GE.AND P4, PT, R56.reuse, R141.reuse, PT ;  /* 0x0000008d3800720c */ /* 0x0c0fe40003f86270 */
[----:B------:R-:W-:Y:S02]  /*7250*/  ISETP.GE.AND P0, PT, R56, R140, PT ;  /* 0x0000008c3800720c */ /* 0x000fe40003f06270 */
[----:B------:R-:W-:-:S02]  /*7260*/  ISETP.GE.AND P2, PT, R54, R141, PT ;  /* 0x0000008d3600720c */ /* 0x000fc40003f46270 */
[-C--:B------:R-:W-:Y:S02]  /*7270*/  ISETP.GE.AND P5, PT, R54, R140.reuse, PT ;  /* 0x0000008c3600720c */ /* 0x080fe40003fa6270 */
[----:B------:R-:W-:Y:S02]  /*7280*/  FSEL R200, R49, -INF , !P4 ;  /* 0xff80000031c87808 */ /* 0x000fe40006000000 */
[----:B------:R-:W-:Y:S02]  /*7290*/  FSEL R137, R51, -INF , !P0 ;  /* 0xff80000033897808 */ /* 0x000fe40004000000 */
[----:B------:R-:W-:Y:S01]  /*72a0*/  FSEL R202, R44, -INF , !P2 ;  /* 0xff8000002cca7808 */ /* 0x000fe20005000000 */
[C---:B------:R-:W-:Y:S01]  /*72b0*/  VIADD R44, R3.reuse, 0x39 ;  /* 0x00000039032c7836 */ /* 0x040fe20000000000 */
[----:B------:R-:W-:Y:S01]  /*72c0*/  FSEL R191, R46, -INF , !P5 ;  /* 0xff8000002ebf7808 */ /* 0x000fe20006800000 */
[----:B------:R-:W-:Y:S01]  /*72d0*/  VIADD R46, R3, 0x38 ;  /* 0x00000038032e7836 */ /* 0x000fe20000000000 */
[----:B------:R-:W-:-:S02]  /*72e0*/  ISETP.GE.AND P4, PT, R52, R140, PT ;  /* 0x0000008c3400720c */ /* 0x000fc40003f86270 */
[CC--:B------:R-:W-:Y:S02]  /*72f0*/  ISETP.GE.AND P0, PT, R50.reuse, R141.reuse, PT ;  /* 0x0000008d3200720c */ /* 0x0c0fe40003f06270 */
[----:B------:R-:W-:Y:S02]  /*7300*/  ISETP.GE.AND P2, PT, R50, R140, PT ;  /* 0x0000008c3200720c */ /* 0x000fe40003f46270 */
[----:B------:R-:W-:Y:S02]  /*7310*/  FSEL R195, R47, -INF , !P4 ;  /* 0xff8000002fc37808 */ /* 0x000fe40006000000 */
[----:B------:R-:W-:Y:S01]  /*7320*/  FSEL R192, R40, -INF , !P0 ;  /* 0xff80000028c07808 */ /* 0x000fe20004000000 */
[C---:B------:R-:W-:Y:S01]  /*7330*/  VIADD R40, R3.reuse, 0x41 ;  /* 0x0000004103287836 */ /* 0x040fe20000000000 */
[----:B------:R-:W-:Y:S01]  /*7340*/  FSEL R199, R42, -INF , !P2 ;  /* 0xff8000002ac77808 */ /* 0x000fe20005000000 */
[----:B------:R-:W-:Y:S01]  /*7350*/  VIADD R42, R3, 0x40 ;  /* 0x00000040032a7836 */ /* 0x000fe20000000000 */
[----:B------:R-:W-:-:S02]  /*7360*/  ISETP.GE.AND P1, PT, R52, R141, PT ;  /* 0x0000008d3400720c */ /* 0x000fc40003f26270 */
[-C--:B------:R-:W-:Y:S02]  /*7370*/  ISETP.GE.AND P5, PT, R48, R141.reuse, PT ;  /* 0x0000008d3000720c */ /* 0x080fe40003fa6270 */
[C---:B------:R-:W-:Y:S02]  /*7380*/  ISETP.GE.AND P4, PT, R46.reuse, R141, PT ;  /* 0x0000008d2e00720c */ /* 0x040fe40003f86270 */
        /* <DEDUP_REMOVED lines=8> */
[-C--:B------:R-:W-:Y:S02]  /*7410*/  ISETP.GE.AND P5, PT, R44, R140.reuse, PT ;  /* 0x0000008c2c00720c */ /* 0x080fe40003fa6270 */
[----:B------:R-:W-:Y:S02]  /*7420*/  ISETP.GE.AND P4, PT, R42, R140, PT ;  /* 0x0000008c2a00720c */ /* 0x000fe40003f86270 */
[----:B------:R-:W-:Y:S02]  /*7430*/  FSEL R197, R43, -INF , !P1 ;  /* 0xff8000002bc57808 */ /* 0x000fe40004800000 */
[----:B------:R-:W-:Y:S02]  /*7440*/  FSEL R203, R39, -INF , !P5 ;  /* 0xff80000027cb7808 */ /* 0x000fe40006800000 */
[----:B------:R-:W-:Y:S01]  /*7450*/  FSEL R187, R34, -INF , !P4 ;  /* 0xff80000022bb7808 */ /* 0x000fe20006000000 */
[----:B------:R-:W-:Y:S01]  /*7460*/  VIADD R34, R3, 0x50 ;  /* 0x0000005003227836 */ /* 0x000fe20000000000 */
[----:B------:R-:W-:-:S02]  /*7470*/  ISETP.GE.AND P2, PT, R44, R141, PT ;  /* 0x0000008d2c00720c */ /* 0x000fc40003f46270 */
[-C--:B------:R-:W-:Y:S02]  /*7480*/  ISETP.GE.AND P1, PT, R42, R141.reuse, PT ;  /* 0x0000008d2a00720c */ /* 0x080fe40003f26270 */
[-C--:B------:R-:W-:Y:S02]  /*7490*/  ISETP.GE.AND P5, PT, R38, R141.reuse, PT ;  /* 0x0000008d2600720c */ /* 0x080fe40003fa6270 */
[----:B------:R-:W-:Y:S02]  /*74a0*/  FSEL R198, R37, -INF , !P2 ;  /* 0xff80000025c67808 */ /* 0x000fe40005000000 */
[----:B------:R-:W-:Y:S01]  /*74b0*/  FSEL R176, R32, -INF , !P1 ;  /* 0xff80000020b07808 */ /* 0x000fe20004800000 */
[C---:B------:R-:W-:Y:S01]  /*74c0*/  VIADD R32, R3.reuse, 0x51 ;  /* 0x0000005103207836 */ /* 0x040fe20000000000 */
[----:B------:R-:W-:Y:S01]  /*74d0*/  FSEL R184, R28, -INF , !P5 ;  /* 0xff8000001cb87808 */ /* 0x000fe20006800000 */
[----:B------:R-:W-:Y:S01]  /*74e0*/  VIADD R28, R3, 0x59 ;  /* 0x00000059031c7836 */ /* 0x000fe20000000000 */
[----:B------:R-:W-:-:S02]  /*74f0*/  ISETP.GE.AND P0, PT, R40, R141, PT ;  /* 0x0000008d2800720c */ /* 0x000fc40003f06270 */
[-C--:B------:R-:W-:Y:S02]  /*7500*/  ISETP.GE.AND P2, PT, R40, R140.reuse, PT ;  /* 0x0000008c2800720c */ /* 0x080fe40003f46270 */
[-C--:B------:R-:W-:Y:S02]  /*7510*/  ISETP.GE.AND P1, PT, R38, R140.reuse, PT ;  /* 0x0000008c2600720c */ /* 0x080fe40003f26270 */
[----:B------:R-:W-:Y:S02]  /*7520*/  ISETP.GE.AND P4, PT, R36, R141, PT ;  /* 0x0000008d2400720c */ /* 0x000fe40003f86270 */
[----:B------:R-:W-:Y:S02]  /*7530*/  ISETP.GE.AND P5, PT, R34, R140, PT ;  /* 0x0000008c2200720c */ /* 0x000fe40003fa6270 */
[----:B------:R-:W-:Y:S02]  /*7540*/  FSEL R182, R33, -INF , !P0 ;  /* 0xff80000021b67808 */ /* 0x000fe40004000000 */
[----:B------:R-:W-:-:S02]  /*7550*/  FSEL R177, R35, -INF , !P2 ;  /* 0xff80000023b17808 */ /* 0x000fc40005000000 */
[----:B------:R-:W-:Y:S01]  /*7560*/  FSEL R183, R30, -INF , !P1 ;  /* 0xff8000001eb77808 */ /* 0x000fe20004800000 */
[----:B------:R-:W-:Y:S01]  /*7570*/  VIADD R30, R3, 0x58 ;  /* 0x00000058031e7836 */ /* 0x000fe20000000000 */
[----:B------:R-:W-:Y:S02]  /*7580*/  FSEL R186, R29, -INF , !P4 ;  /* 0xff8000001dba7808 */ /* 0x000fe40006000000 */
[----:B------:R-:W-:Y:S01]  /*7590*/  FSEL R147, R26, -INF , !P5 ;  /* 0xff8000001a937808 */ /* 0x000fe20006800000 */
[----:B------:R-:W-:Y:S01]  /*75a0*/  VIADD R26, R3, 0x60 ;  /* 0x00000060031a7836 */ /* 0x000fe20000000000 */
[-C--:B------:R-:W-:Y:S02]  /*75b0*/  ISETP.GE.AND P0, PT, R36, R140.reuse, PT ;  /* 0x0000008c2400720c */ /* 0x080fe40003f06270 */
[----:B------:R-:W-:Y:S02]  /*75c0*/  ISETP.GE.AND P2, PT, R34, R141, PT ;  /* 0x0000008d2200720c */ /* 0x000fe40003f46270 */
[----:B------:R-:W-:-:S02]  /*75d0*/  ISETP.GE.AND P4, PT, R32, R140, PT ;  /* 0x0000008c2000720c */ /* 0x000fc40003f86270 */
[----:B------:R-:W-:Y:S02]  /*75e0*/  FSEL R185, R31, -INF , !P0 ;  /* 0xff8000001fb97808 */ /* 0x000fe40004000000 */
[----:B------:R-:W-:Y:S01]  /*75f0*/  FSEL R152, R24, -INF , !P2 ;  /* 0xff80000018987808 */ /* 0x000fe20005000000 */
[----:B------:R-:W-:Y:S01]  /*7600*/  VIADD R24, R3, 0x61 ;  /* 0x0000006103187836 */ /* 0x000fe20000000000 */
[----:B------:R-:W-:Y:S02]  /*7610*/  FSEL R145, R27, -INF , !P4 ;  /* 0xff8000001b917808 */ /* 0x000fe40006000000 */
[-C--:B------:R-:W-:Y:S02]  /*7620*/  ISETP.GE.AND P1, PT, R32, R141.reuse, PT ;  /* 0x0000008d2000720c */ /* 0x080fe40003f26270 */
[C---:B------:R-:W-:Y:S02]  /*7630*/  ISETP.GE.AND P0, PT, R30.reuse, R141, PT ;  /* 0x0000008d1e00720c */ /* 0x040fe40003f06270 */
[----:B------:R-:W-:-:S02]  /*7640*/  ISETP.GE.AND P2, PT, R30, R140, PT ;  /* 0x0000008c1e00720c */ /* 0x000fc40003f46270 */
[----:B------:R-:W-:Y:S02]  /*7650*/  ISETP.GE.AND P4, PT, R26, R141, PT ;  /* 0x0000008d1a00720c */ /* 0x000fe40003f86270 */
[----:B------:R-:W-:Y:S02]  /*7660*/  FSEL R149, R25, -INF , !P1 ;  /* 0xff80000019957808 */ /* 0x000fe40004800000 */
[----:B------:R-:W-:Y:S01]  /*7670*/  FSEL R151, R20, -INF , !P0 ;  /* 0xff80000014977808 */ /* 0x000fe20004000000 */
[C---:B------:R-:W-:Y:S01]  /*7680*/  VIADD R20, R3.reuse, 0x68 ;  /* 0x0000006803147836 */ /* 0x040fe20000000000 */
[----:B------:R-:W-:Y:S02]  /*7690*/  FSEL R139, R22, -INF , !P2 ;  /* 0xff800000168b7808 */ /* 0x000fe40005000000 */
[----:B------:R-:W-:Y:S01]  /*76a0*/  FSEL R136, R16, -INF , !P4 ;  /* 0xff80000010887808 */ /* 0x000fe20006000000 */
[----:B------:R-:W-:Y:S01]  /*76b0*/  VIADD R16, R3, 0x69 ;  /* 0x0000006903107836 */ /* 0x000fe20000000000 */
[----:B------:R-:W-:-:S02]  /*76c0*/  FSEL R67, R67, -INF , !P3 ;  /* 0xff80000043437808 */ /* 0x000fc40005800000 */
[-C--:B------:R-:W-:Y:S02]  /*76d0*/  ISETP.GE.AND P1, PT, R28, R140.reuse, PT ;  /* 0x0000008c1c00720c */ /* 0x080fe40003f26270 */
[----:B------:R-:W-:Y:S02]  /*76e0*/  ISETP.GE.AND P0, PT, R26, R140, PT ;  /* 0x0000008c1a00720c */ /* 0x000fe40003f06270 */
[-C--:B------:R-:W-:Y:S02]  /*76f0*/  ISETP.GE.AND P2, PT, R24, R141.reuse, PT ;  /* 0x0000008d1800720c */ /* 0x080fe40003f46270 */
[-C--:B------:R-:W-:Y:S02]  /*7700*/  ISETP.GE.AND P3, PT, R3, R141.reuse, PT ;  /* 0x0000008d0300720c */ /* 0x080fe40003f66270 */
[----:B------:R-:W-:Y:S02]  /*7710*/  ISETP.GE.AND P5, PT, R28, R141, PT ;  /* 0x0000008d1c00720c */ /* 0x000fe40003fa6270 */
[----:B------:R-:W-:-:S02]  /*7720*/  FSEL R143, R23, -INF , !P1 ;  /* 0xff800000178f7808 */ /* 0x000fc40004800000 */
[----:B------:R-:W-:Y:S01]  /*7730*/  FSEL R133, R18, -INF , !P0 ;  /* 0xff80000012857808 */ /* 0x000fe20004000000 */
[----:B------:R-:W-:Y:S01]  /*7740*/  VIADD R18, R3, 0x70 ;  /* 0x0000007003127836 */ /* 0x000fe20000000000 */
[----:B------:R-:W-:Y:S02]  /*7750*/  FSEL R138, R17, -INF , !P2 ;  /* 0xff800000118a7808 */ /* 0x000fe40005000000 */
[----:B------:R-:W-:Y:S02]  /*7760*/  FSEL R64, R64, -INF , !P3 ;  /* 0xff80000040407808 */ /* 0x000fe40005800000 */
[----:B------:R-:W-:Y:S02]  /*7770*/  FSEL R148, R21, -INF , !P5 ;  /* 0xff80000015947808 */ /* 0x000fe40006800000 */
[-C--:B------:R-:W-:Y:S02]  /*7780*/  ISETP.GE.AND P1, PT, R20, R141.reuse, PT ;  /* 0x0000008d1400720c */ /* 0x080fe40003f26270 */
[----:B------:R-:W-:-:S02]  /*7790*/  ISETP.GE.AND P0, PT, R16, R141, PT ;  /* 0x0000008d1000720c */ /* 0x000fc40003f06270 */
[-C--:B------:R-:W-:Y:S01]  /*77a0*/  ISETP.GE.AND P2, PT, R16, R140.reuse, PT ;  /* 0x0000008c1000720c */ /* 0x080fe20003f46270 */
[C---:B------:R-:W-:Y:S01]  /*77b0*/  VIADD R16, R3.reuse, 0x71 ;  /* 0x0000007103107836 */ /* 0x040fe20000000000 */
[----:B------:R-:W-:Y:S02]  /*77c0*/  ISETP.GT.AND P3, PT, R166, R163, PT ;  /* 0x000000a3a600720c */ /* 0x000fe40003f64270 */
[-C--:B------:R-:W-:Y:S02]  /*77d0*/  ISETP.GE.AND P5, PT, R24, R140.reuse, PT ;  /* 0x0000008c1800720c */ /* 0x080fe40003fa6270 */
[----:B------:R-:W-:Y:S02]  /*77e0*/  ISETP.GE.AND P4, PT, R20, R140, PT ;  /* 0x0000008c1400720c */ /* 0x000fe40003f86270 */
[----:B------:R-:W-:Y:S01]  /*77f0*/  FSEL R142, R12, -INF , !P1 ;  /* 0xff8000000c8e7808 */ /* 0x000fe20004800000 */
[----:B------:R-:W-:Y:S01]  /*7800*/  VIADD R12, R3, 0x78 ;  /* 0x00000078030c7836 */ /* 0x000fe20000000000 */
[----:B------:R-:W-:-:S02]  /*7810*/  FSEL R59, R15, -INF , !P2 ;  /* 0xff8000000f3b7808 */ /* 0x000fc40005000000 */
[----:B------:R-:W-:Y:S02]  /*7820*/  FSEL R125, R19, -INF , !P5 ;  /* 0xff800000137d7808 */ /* 0x000fe40006800000 */
[----:B------:R-:W-:Y:S02]  /*7830*/  FSEL R117, R14, -INF , !P4 ;  /* 0xff8000000e757808 */ /* 0x000fe40006000000 */
[----:B------:R-:W-:Y:S02]  /*7840*/  FSEL R144, R13, -INF , !P0 ;  /* 0xff8000000d907808 */ /* 0x000fe40004000000 */
[CC--:B------:R-:W-:Y:S01]  /*7850*/  ISETP.GE.AND P2, PT, R3.reuse, R140.reuse, PT ;  /* 0x0000008c0300720c */ /* 0x0c0fe20003f46270 */
[----:B------:R-:W-:Y:S01]  /*7860*/  VIADD R3, R3, 0x79 ;  /* 0x0000007903037836 */ /* 0x000fe20000000000 */
[C---:B------:R-:W-:Y:S02]  /*7870*/  ISETP.GE.AND P5, PT, R18.reuse, R141, PT ;  /* 0x0000008d1200720c */ /* 0x040fe40003fa6270 */
[----:B------:R-:W-:-:S02]  /*7880*/  ISETP.GE.AND P1, PT, R18, R140, PT ;  /* 0x0000008c1200720c */ /* 0x000fc40003f26270 */
[C---:B------:R-:W-:Y:S02]  /*7890*/  ISETP.GE.AND P4, PT, R16.reuse, R141, PT ;  /* 0x0000008d1000720c */ /* 0x040fe40003f86270 */
[----:B------:R-:W-:Y:S02]  /*78a0*/  ISETP.GE.AND P0, PT, R16, R140, PT ;  /* 0x0000008c1000720c */ /* 0x000fe40003f06270 */
[----:B------:R-:W-:Y:S02]  /*78b0*/  FSEL R146, R8, -INF , !P5 ;  /* 0xff80000008927808 */ /* 0x000fe40006800000 */
[----:B------:R-:W-:Y:S02]  /*78c0*/  FSEL R65, R10, -INF , !P1 ;  /* 0xff8000000a417808 */ /* 0x000fe40004800000 */
[----:B------:R-:W-:Y:S02]  /*78d0*/  FSEL R150, R9, -INF , !P4 ;  /* 0xff80000009967808 */ /* 0x000fe40006000000 */
[----:B------:R-:W-:-:S02]  /*78e0*/  FSEL R116, R11, -INF , !P0 ;  /* 0xff8000000b747808 */ /* 0x000fc40004000000 */
[CC--:B------:R-:W-:Y:S02]  /*78f0*/  ISETP.GE.AND P5, PT, R12.reuse, R141.reuse, PT ;  /* 0x0000008d0c00720c */ /* 0x0c0fe40003fa6270 */
[-C--:B------:R-:W-:Y:S02]  /*7900*/  ISETP.GE.AND P1, PT, R12, R140.reuse, PT ;  /* 0x0000008c0c00720c */ /* 0x080fe40003f26270 */
[C---:B------:R-:W-:Y:S02]  /*7910*/  ISETP.GE.AND P4, PT, R3.reuse, R141, PT ;  /* 0x0000008d0300720c */ /* 0x040fe40003f86270 */
[----:B------:R-:W-:Y:S02]  /*7920*/  ISETP.GE.AND P0, PT, R3, R140, PT ;  /* 0x0000008c0300720c */ /* 0x000fe40003f06270 */
[----:B------:R-:W-:Y:S02]  /*7930*/  FSEL R9, R66, -INF , !P2 ;  /* 0xff80000042097808 */ /* 0x000fe40005000000 */
[----:B------:R-:W-:-:S02]  /*7940*/  FSEL R140, R4, -INF , !P5 ;  /* 0xff800000048c7808 */ /* 0x000fc40006800000 */
[----:B------:R-:W-:Y:S02]  /*7950*/  FSEL R66, R6, -INF , !P1 ;  /* 0xff80000006427808 */ /* 0x000fe40004800000 */
[----:B------:R-:W-:Y:S02]  /*7960*/  FSEL R141, R5, -INF , !P4 ;  /* 0xff800000058d7808 */ /* 0x000fe40006000000 */
[----:B------:R-:W-:Y:S01]  /*7970*/  FSEL R118, R7, -INF , !P0 ;  /* 0xff80000007767808 */ /* 0x000fe20004000000 */
[----:B------:R-:W-:Y:S06]  /*7980*/  @!P3 BRA `(.L_x_2615) ;  /* 0x000000040068b947 */ /* 0x000fec0003800000 */
[----:B------:R-:W-:Y:S05]  /*7990*/  @!P6 BRA `(.L_x_2616) ;  /* 0x0000000000ece947 */ /* 0x000fea0003800000 */
[----:B------:R-:W1:Y:S01]  /*79a0*/  LDC R4, c[0x0][0x380] ;  /* 0x0000e000ff047b82 */ /* 0x000e620000000800 */
[----:B------:R-:W-:Y:S01]  /*79b0*/  ULDC.64 UR4, c[0x0][0x230] ;  /* 0x00008c0000047ab9 */ /* 0x000fe20000000a00 */
[----:B-1----:R-:W-:-:S04]  /*79c0*/  IABS R3, R4 ;  /* 0x0000000400037213 */ /* 0x002fc80000000000 */
[----:B------:R-:W1:Y:S08]  /*79d0*/  I2F.RP R8, R3 ;  /* 0x0000000300087306 */ /* 0x000e700000209400 */
[----:B-1----:R-:W1:Y:S02]  /*79e0*/  MUFU.RCP R6, R8 ;  /* 0x0000000800067308 */ /* 0x002e640000001000 */
[----:B-1----:R-:W-:-:S06]  /*79f0*/  VIADD R6, R6, 0xffffffe ;  /* 0x0ffffffe06067836 */ /* 0x002fcc0000000000 */
[----:B------:R-:W1:Y:S02]  /*7a00*/  F2I.FTZ.U32.TRUNC.NTZ R7, R6 ;  /* 0x0000000600077305 */ /* 0x000e64000021f000 */
[----:B-1----:R-:W-:Y:S02]  /*7a10*/  IADD3 R5, RZ, -R7, RZ ;  /* 0x80000007ff057210 */ /* 0x002fe40007ffe0ff */
[----:B------:R-:W-:-:S03]  /*7a20*/  MOV R6, RZ ;  /* 0x000000ff00067202 */ /* 0x000fc60000000f00 */
[----:B------:R-:W-:Y:S02]  /*7a30*/  IMAD R11, R5, R3, RZ ;  /* 0x00000003050b7224 */ /* 0x000fe400078e02ff */
[----:B------:R-:W-:Y:S02]  /*7a40*/  IMAD.SHL.U32 R5, R166, 0x80, RZ ;  /* 0x00000080a6057824 */ /* 0x000fe400078e00ff */
[----:B------:R-:W-:-:S03]  /*7a50*/  IMAD.HI.U32 R11, R7, R11, R6 ;  /* 0x0000000b070b7227 */ /* 0x000fc600078e0006 */
[----:B------:R-:W-:Y:S01]  /*7a60*/  IABS R10, R5 ;  /* 0x00000005000a7213 */ /* 0x000fe20000000000 */
[C---:B------:R-:W-:Y:S01]  /*7a70*/  VIADD R13, R5.reuse, 0xffffff80 ;  /* 0xffffff80050d7836 */ /* 0x040fe20000000000 */
[----:B------:R-:W-:-:S03]  /*7a80*/  LOP3.LUT R5, R5, R4, RZ, 0x3c, !PT ;  /* 0x0000000405057212 */ /* 0x000fc600078e3cff */
[----:B------:R-:W-:Y:S01]  /*7a90*/  IMAD.HI.U32 R12, R11, R10, RZ ;  /* 0x0000000a0b0c7227 */ /* 0x000fe200078e00ff */
[----:B------:R-:W-:Y:S02]  /*7aa0*/  IABS R7, R13 ;  /* 0x0000000d00077213 */ /* 0x000fe40000000000 */
[-C--:B------:R-:W-:Y:S02]  /*7ab0*/  LOP3.LUT R13, R13, R4.reuse, RZ, 0x3c, !PT ;  /* 0x000000040d0d7212 */ /* 0x080fe400078e3cff */
[----:B------:R-:W-:Y:S01]  /*7ac0*/  IADD3 R8, -R12, RZ, RZ ;  /* 0x000000ff0c087210 */ /* 0x000fe20007ffe1ff */
[----:B------:R-:W-:Y:S01]  /*7ad0*/  IMAD.HI.U32 R11, R11, R7, RZ ;  /* 0x000000070b0b7227 */ /* 0x000fe200078e00ff */
[----:B------:R-:W-:Y:S02]  /*7ae0*/  ISETP.GE.AND P2, PT, R5, RZ, PT ;  /* 0x000000ff0500720c */ /* 0x000fe40003f46270 */
[----:B------:R-:W-:Y:S01]  /*7af0*/  LOP3.LUT R5, RZ, R4, RZ, 0x33, !PT ;  /* 0x00000004ff057212 */ /* 0x000fe200078e33ff */
[----:B------:R-:W-:-:S02]  /*7b00*/  IMAD.MOV R6, RZ, RZ, -R11 ;  /* 0x000000ffff067224 */ /* 0x000fc400078e0a0b */
        /* <DEDUP_REMOVED lines=10> */
[----:B------:R-:W-:Y:S02]  /*7bb0*/  ISETP.GE.AND P0, PT, R13, RZ, PT ;  /* 0x000000ff0d00720c */ /* 0x000fe40003f06270 */
[----:B------:R-:W-:-:S07]  /*7bc0*/  ISETP.NE.AND P1, PT, R4, RZ, PT ;  /* 0x000000ff0400720c */ /* 0x000fce0003f25270 */
        /* <DEDUP_REMOVED lines=24> */
.L_x_2616:
[----:B------:R-:W-:-:S04]  /*7d50*/  LEA R6, -R128, RZ, 0x7 ;  /* 0x000000ff80067211 */ /* 0x000fc800078e39ff */
[----:B------:R-:W-:-:S07]  /*7d60*/  SHF.R.S32.HI R3, RZ, 0x1f, R6 ;  /* 0x0000001fff037819 */ /* 0x000fce0000011406 */
.L_x_2617:
        /* <DEDUP_REMOVED lines=28> */
.L_x_2615:
[----:B------:R-:W-:Y:S01]  /*7f30*/  FMNMX.FTZ R3, R2, R64, !PT ;  /* 0x0000004002037209 */ /* 0x000fe20007810000 */
[----:B------:R-:W-:Y:S01]  /*7f40*/  LDSM.16.MT88.4 R16, [R156+0x9000] ;  /* 0x009000009c10783b */ /* 0x000fe20000004200 */
[----:B-1----:R-:W-:Y:S02]  /*7f50*/  FMNMX.FTZ R6, R0, R9, !PT ;  /* 0x0000000900067209 */ /* 0x002fe40007810000 */
        /* <DEDUP_REMOVED lines=79> */
[C---:B------:R-:W-:Y:S01]  /*8450*/  FSETP.NEU.FTZ.AND P0, PT, R3.reuse, -INF , PT ;  /* 0xff8000000300780b */ /* 0x040fe20003f1d000 */
[----:B------:R-:W-:Y:S02]  /*8460*/  FADD.FTZ R193, R2, -R193 ;  /* 0x800000c102c17221 */ /* 0x000fe40000010000 */
[--C-:B------:R-:W-:Y:S01]  /*8470*/  FFMA.FTZ R154, R124, UR6, -R155.reuse ;  /* 0x000000067c9a7c23 */ /* 0x100fe2000801089b */
[--C-:B------:R-:W-:Y:S01]  /*8480*/  FFMA.FTZ R124, R122, UR6, -R155.reuse ;  /* 0x000000067a7c7c23 */ /* 0x100fe2000801089b */
[----:B------:R-:W-:Y:S01]  /*8490*/  FSEL R122, R4, RZ, P0 ;  /* 0x000000ff047a7208 */ /* 0x000fe20000000000 */
[--C-:B------:R-:W-:Y:S01]  /*84a0*/  FFMA.FTZ R123, R188, UR6, -R155.reuse ;  /* 0x00000006bc7b7c23 */ /* 0x100fe2000801089b */
[----:B------:R-:W-:Y:S01]  /*84b0*/  FSEL R5, R3, RZ, P0 ;  /* 0x000000ff03057208 */ /* 0x000fe20000000000 */
[----:B------:R-:W-:Y:S01]  /*84c0*/  FFMA.FTZ R190, R64, UR6, -R155 ;  /* 0x0000000640be7c23 */ /* 0x000fe2000801089b */
[----:B------:R-:W-:Y:S01]  /*84d0*/  FMUL.FTZ R193, R193, UR6 ;  /* 0x00000006c1c17c20 */ /* 0x000fe20008410000 */
[--C-:B------:R-:W-:Y:S01]  /*84e0*/  FFMA.FTZ R189, R9, UR6, -R122.reuse ;  /* 0x0000000609bd7c23 */ /* 0x100fe2000801087a */
[--C-:B------:R-:W-:Y:S01]  /*84f0*/  FFMA.FTZ R153, R67, UR6, -R122.reuse ;  /* 0x0000000643997c23 */ /* 0x100fe2000801087a */
[----:B------:R-:W1:Y:S01]  /*8500*/  LDSM.16.MT88.4 R8, [R158+0x9000] ;  /* 0x009000009e08783b */ /* 0x000e620000004200 */
[----:B------:R-:W-:Y:S01]  /*8510*/  FADD.FTZ R0, R0, -R5 ;  /* 0x8000000500007221 */ /* 0x000fe20000010000 */
[--C-:B------:R-:W-:Y:S01]  /*8520*/  FFMA.FTZ R127, R127, UR6, -R122.reuse ;  /* 0x000000067f7f7c23 */ /* 0x100fe2000801087a */
[----:B------:R-:W-:Y:S01]  /*8530*/  MUFU.EX2 R190, R190 ;  /* 0x000000be00be7308 */ /* 0x000fe20000000800 */
[--C-:B------:R-:W-:Y:S01]  /*8540*/  FFMA.FTZ R64, R58, UR6, -R155.reuse ;  /* 0x000000063a407c23 */ /* 0x100fe2000801089b */
[----:B------:R-:W-:Y:S01]  /*8550*/  FMUL.FTZ R188, R0, UR6 ;  /* 0x0000000600bc7c20 */ /* 0x000fe20008410000 */
        /* <DEDUP_REMOVED lines=51> */
[----:B------:R-:W-:-:S02]  /*8890*/  FFMA.FTZ R66, R66, UR6, -R122 ;  /* 0x0000000642427c23 */ /* 0x000fc4000801087a */
[----:B------:R-:W3:Y:S01]  /*88a0*/  MUFU.EX2 R193, R193 ;  /* 0x000000c100c17308 */ /* 0x000ee20000000800 */
[----:B--2---:R-:W-:-:S07]  /*88b0*/  F2FP.F16.F32.PACK_AB R49, R153, R189 ;  /* 0x000000bd9931723e */ /* 0x004fce00000000ff */
[----:B------:R-:W2:Y:S08]  /*88c0*/  MUFU.EX2 R188, R188 ;  /* 0x000000bc00bc7308 */ /* 0x000eb00000000800 */
        /* <DEDUP_REMOVED lines=17> */
[----:B----4-:R-:W-:Y:S01]  /*89e0*/  F2FP.F16.F32.PACK_AB R51, R0, R127 ;  /* 0x0000007f0033723e */ /* 0x010fe200000000ff */
[-C--:B------:R-:W-:Y:S01]  /*89f0*/  FMUL.FTZ R22, R82, R188.reuse ;  /* 0x000000bc52167220 */ /* 0x080fe20000410000 */
[-C--:B------:R-:W-:Y:S01]  /*8a00*/  FMUL.FTZ R23, R83, R188.reuse ;  /* 0x000000bc53177220 */ /* 0x080fe20000410000 */
[-C--:B------:R-:W-:Y:S01]  /*8a10*/  FMUL.FTZ R28, R88, R193.reuse ;  /* 0x000000c1581c7220 */ /* 0x080fe20000410000 */
[-C--:B------:R-:W-:Y:S01]  /*8a20*/  FMUL.FTZ R29, R89, R193.reuse ;  /* 0x000000c1591d7220 */ /* 0x080fe20000410000 */
[-C--:B------:R-:W-:Y:S01]  /*8a30*/  FMUL.FTZ R30, R90, R188.reuse ;  /* 0x000000bc5a1e7220 */ /* 0x080fe20000410000 */
[-C--:B------:R-:W-:Y:S01]  /*8a40*/  FMUL.FTZ R31, R91, R188.reuse ;  /* 0x000000bc5b1f7220 */ /* 0x080fe20000410000 */
[C---:B-1----:R-:W-:Y:S01]  /*8a50*/  HMMA.16816.F32 R4, R48.reuse, R8, R4 ;  /* 0x000000083004723c */ /* 0x042fe20000001804 */
[----:B------:R-:W-:Y:S01]  /*8a60*/  MUFU.EX2 R58, R58 ;  /* 0x0000003a003a7308 */ /* 0x000fe20000000800 */
[-C--:B------:R-:W-:Y:S01]  /*8a70*/  FMUL.FTZ R36, R92, R193.reuse ;  /* 0x000000c15c247220 */ /* 0x080fe20000410000 */
[-C--:B------:R-:W-:Y:S01]  /*8a80*/  FMUL.FTZ R37, R93, R193.reuse ;  /* 0x000000c15d257220 */ /* 0x080fe20000410000 */
[-C--:B------:R-:W-:Y:S01]  /*8a90*/  FMUL.FTZ R38, R94, R188.reuse ;  /* 0x000000bc5e267220 */ /* 0x080fe20000410000 */
[-C--:B------:R-:W-:Y:S01]  /*8aa0*/  FMUL.FTZ R39, R95, R188.reuse ;  /* 0x000000bc5f277220 */ /* 0x080fe20000410000 */
[C---:B------:R-:W-:Y:S01]  /*8ab0*/  HMMA.16816.F32 R8, R48.reuse, R10, R68 ;  /* 0x0000000a3008723c */ /* 0x040fe20000001844 */
[----:B------:R-:W1:Y:S01]  /*8ac0*/  LDSM.16.MT88.4 R68, [R158+0x9400] ;  /* 0x009400009e44783b */ /* 0x000e620000004200 */
        /* <DEDUP_REMOVED lines=17> */
[----:B------:R-:W3:Y:S01]  /*8be0*/  MUFU.EX2 R120, R120 ;  /* 0x0000007800787308 */ /* 0x000ee20000000800 */
        /* <DEDUP_REMOVED lines=11> */
[----:B------:R-:W4:Y:S01]  /*8ca0*/  LDSM.16.MT88.4 R72, [R158+0xb400] ;  /* 0x00b400009e48783b */ /* 0x000f220000004200 */
[----:B------:R-:W-:Y:S01]  /*8cb0*/  FFMA.FTZ R104, R136, UR6, -R155 ;  /* 0x0000000688687c23 */ /* 0x000fe2000801089b */
[----:B------:R-:W-:Y:S01]  /*8cc0*/  FFMA.FTZ R181, R181, R193, R190 ;  /* 0x000000c1b5b57223 */ /* 0x000fe200000100be */
[----:B------:R-:W-:Y:S01]  /*8cd0*/  FFMA.FTZ R180, R180, R188, R189 ;  /* 0x000000bcb4b47223 */ /* 0x000fe200000100bd */
[----:B------:R-:W5:Y:S01]  /*8ce0*/  MUFU.EX2 R2, R2 ;  /* 0x0000000200027308 */ /* 0x000f620000000800 */
[----:B------:R-:W-:Y:S02]  /*8cf0*/  HMMA.16816.F32 R20, R48, R24, R20 ;  /* 0x000000183014723c */ /* 0x000fe40000001814 */
[----:B------:R-:W-:-:S04]  /*8d00*/  FADD.FTZ R136, R153, R180 ;  /* 0x000000b499887221 */ /* 0x000fc80000010000 */
[----:B------:R-:W-:Y:S01]  /*8d10*/  HMMA.16816.F32 R28, R48, R32, R28 ;  /* 0x00000020301c723c */ /* 0x000fe2000000181c */
[----:B------:R-:W-:Y:S01]  /*8d20*/  MUFU.EX2 R131, R131 ;  /* 0x0000008300837308 */ /* 0x000fe20000000800 */
[----:B------:R-:W-:-:S04]  /*8d30*/  FADD.FTZ R127, R127, R136 ;  /* 0x000000887f7f7221 */ /* 0x000fc80000010000 */
        /* <DEDUP_REMOVED lines=14> */
[----:B------:R-:W-:Y:S01]  /*8e20*/  MUFU.EX2 R137, R137 ;  /* 0x0000008900897308 */ /* 0x000fe20000000800 */
[----:B------:R-:W-:Y:S01]  /*8e30*/  HMMA.16816.F32 R48, R48, R54, R100 ;  /* 0x000000363030723c */ /* 0x000fe20000001864 */
[----:B--2---:R-:W-:-:S02]  /*8e40*/  F2FP.F16.F32.PACK_AB R52, R64, R67 ;  /* 0x000000434034723e */ /* 0x004fc400000000ff */
[----:B---3--:R-:W-:-:S04]  /*8e50*/  F2FP.F16.F32.PACK_AB R53, R120, R121 ;  /* 0x000000797835723e */ /* 0x008fc800000000ff */
[----:B------:R-:W-:Y:S01]  /*8e60*/  F2FP.F16.F32.PACK_AB R54, R57, R58 ;  /* 0x0000003a3936723e */ /* 0x000fe200000000ff */
[----:B------:R-:W-:Y:S01]  /*8e70*/  MUFU.EX2 R135, R135 ;  /* 0x0000008700877308 */ /* 0x000fe20000000800 */
[----:B-----5:R-:W-:-:S07]  /*8e80*/  F2FP.F16.F32.PACK_AB R55, R2, R119 ;  /* 0x000000770237723e */ /* 0x020fce00000000ff */
        /* <DEDUP_REMOVED lines=8> */
[----:B------:R-:W2:Y:S05]  /*8f10*/  LDSM.16.MT88.4 R60, [R158+0xd400] ;  /* 0x00d400009e3c783b */ /* 0x000eaa0000004200 */
[C---:B----4-:R-:W-:Y:S01]  /*8f20*/  HMMA.16816.F32 R20, R52.reuse, R72, R20 ;  /* 0x000000483414723c */ /* 0x050fe20000001814 */
[----:B------:R-:W-:Y:S05]  /*8f30*/  MUFU.EX2 R192, R192 ;  /* 0x000000c000c07308 */ /* 0x000fea0000000800 */
        /* <DEDUP_REMOVED lines=20> */
[----:B---3--:R-:W-:-:S05]  /*9080*/  F2FP.F16.F32.PACK_AB R100, R203, R200 ;  /* 0x000000c8cb64723e */ /* 0x008fca00000000ff */
[----:B------:R-:W-:Y:S01]  /*9090*/  F2FP.F16.F32.PACK_AB R52, R128, R131 ;  /* 0x000000838034723e */ /* 0x000fe200000000ff */
[----:B------:R-:W-:Y:S01]  /*90a0*/  MUFU.EX2 R182, R182 ;  /* 0x000000b600b67308 */ /* 0x000fe20000000800 */
[----:B------:R-:W-:Y:S02]  /*90b0*/  F2FP.F16.F32.PACK_AB R53, R137, R130 ;  /* 0x000000828935723e */ /* 0x000fe400000000ff */
[----:B------:R-:W-:Y:S02]  /*90c0*/  F2FP.F16.F32.PACK_AB R54, R126, R129 ;  /* 0x000000817e36723e */ /* 0x000fe400000000ff */
[----:B------:R-:W-:-:S03]  /*90d0*/  F2FP.F16.F32.PACK_AB R55, R134, R135 ;  /* 0x000000878637723e */ /* 0x000fc600000000ff */
[----:B------:R-:W3:Y:S01]  /*90e0*/  MUFU.EX2 R187, R187 ;  /* 0x000000bb00bb7308 */ /* 0x000ee20000000800 */
[----:B-1----:R-:W-:-:S03]  /*90f0*/  F2FP.F16.F32.PACK_AB R102, R201, R176 ;  /* 0x000000b0c966723e */ /* 0x002fc600000000ff */
[C---:B--2---:R-:W-:Y:S04]  /*9100*/  HMMA.16816.F32 R12, R52.reuse, R60, R12 ;  /* 0x0000003c340c723c */ /* 0x044fe8000000180c */
[----:B------:R-:W-:Y:S02]  /*9110*/  MUFU.EX2 R177, R177 ;  /* 0x000000b100b17308 */ /* 0x000fe40000000800 */
[C---:B------:R-:W-:Y:S01]  /*9120*/  HMMA.16816.F32 R16, R52.reuse, R62, R16 ;  /* 0x0000003e3410723c */ /* 0x040fe20000001810 */
[----:B------:R-:W1:Y:S05]  /*9130*/  LDSM.16.MT88.4 R60, [R158+0xd800] ;  /* 0x00d800009e3c783b */ /* 0x000e6a0000004200 */
[----:B------:R-:W-:Y:S01]  /*9140*/  HMMA.16816.F32 R20, R52, R72, R20 ;  /* 0x000000483414723c */ /* 0x000fe20000001814 */
[----:B------:R-:W2:Y:S01]  /*9150*/  MUFU.EX2 R184, R184 ;  /* 0x000000b800b87308 */ /* 0x000ea20000000800 */
[----:B---3--:R-:W-:-:S04]  /*9160*/  F2FP.F16.F32.PACK_AB R101, R187, R182 ;  /* 0x000000b6bb65723e */ /* 0x008fc800000000ff */
[C---:B------:R-:W-:Y:S01]  /*9170*/  HMMA.16816.F32 R24, R52.reuse, R74, R24 ;  /* 0x0000004a3418723c */ /* 0x040fe20000001818 */
[----:B------:R-:W-:Y:S02]  /*9180*/  LDSM.16.MT88.4 R72, [R158+0xbc00] ;  /* 0x00bc00009e48783b */ /* 0x000fe40000004200 */
[----:B------:R-:W-:Y:S03]  /*9190*/  MUFU.EX2 R147, R147 ;  /* 0x0000009300937308 */ /* 0x000fe60000000800 */
[C---:B----4-:R-:W-:Y:S05]  /*91a0*/  HMMA.16816.F32 R4, R52.reuse, R68, R4 ;  /* 0x000000443404723c */ /* 0x050fea0000001804 */
[----:B------:R-:W-:Y:S01]  /*91b0*/  MUFU.EX2 R139, R139 ;  /* 0x0000008b008b7308 */ /* 0x000fe20000000800 */
[----:B------:R-:W-:Y:S01]  /*91c0*/  HMMA.16816.F32 R8, R52, R70, R8 ;  /* 0x000000463408723c */ /* 0x000fe20000001808 */
[----:B------:R-:W3:Y:S01]  /*91d0*/  LDSM.16.MT88.4 R68, [R156+0xb800] ;  /* 0x00b800009c44783b */ /* 0x000ee20000004200 */
[----:B--2---:R-:W-:-:S05]  /*91e0*/  F2FP.F16.F32.PACK_AB R103, R184, R177 ;  /* 0x000000b1b867723e */ /* 0x004fca00000000ff */
[----:B------:R-:W-:Y:S08]  /*91f0*/  MUFU.EX2 R146, R146 ;  /* 0x0000009200927308 */ /* 0x000ff00000000800 */
[----:B------:R-:W-:Y:S01]  /*9200*/  MUFU.EX2 R140, R140 ;  /* 0x0000008c008c7308 */ /* 0x000fe20000000800 */
[C---:B-1----:R-:W-:Y:S06]  /*9210*/  HMMA.16816.F32 R36, R52.reuse, R60, R36 ;  /* 0x0000003c3424723c */ /* 0x042fec0000001824 */
[C---:B------:R-:W-:Y:S01]  /*9220*/  HMMA.16816.F32 R40, R52.reuse, R62, R40 ;  /* 0x0000003e3428723c */ /* 0x040fe20000001828 */
[----:B------:R-:W-:Y:S01]  /*9230*/  LDSM.16.MT88.4 R60, [R156+0x9c00] ;  /* 0x009c00009c3c783b */ /* 0x000fe20000004200 */
[----:B------:R-:W-:Y:S04]  /*9240*/  MUFU.EX2 R141, R141 ;  /* 0x0000008d008d7308 */ /* 0x000fe80000000800 */
[C---:B---3--:R-:W-:Y:S06]  /*9250*/  HMMA.16816.F32 R28, R52.reuse, R68, R28 ;  /* 0x00000044341c723c */ /* 0x048fec000000181c */
        /* <DEDUP_REMOVED lines=8> */
[----:B------:R-:W-:-:S07]  /*92e0*/  F2FP.F16.F32.PACK_AB R55, R197, R198 ;  /* 0x000000c6c537723e */ /* 0x000fce00000000ff */
[C---:B------:R-:W-:Y:S06]  /*92f0*/  HMMA.16816.F32 R12, R52.reuse, R60, R12 ;  /* 0x0000003c340c723c */ /* 0x040fec000000180c */
        /* <DEDUP_REMOVED lines=9> */
[----:B------:R-:W-:Y:S01]  /*9390*/  HMMA.16816.F32 R40, R52, R62, R40 ;  /* 0x0000003e3428723c */ /* 0x000fe20000001828 */
[----:B------:R-:W2:Y:S05]  /*93a0*/  LDSM.16.MT88.4 R60, [R158+0xc000] ;  /* 0x00c000009e3c783b */ /* 0x000eaa0000004200 */
[C---:B---3--:R-:W-:Y:S01]  /*93b0*/  HMMA.16816.F32 R112, R100.reuse, R72, R4 ;  /* 0x000000486470723c */ /* 0x048fe20000001804 */
[----:B------:R-:W3:Y:S05]  /*93c0*/  LDSM.16.MT88.4 R4, [R158+0xe000] ;  /* 0x00e000009e04783b */ /* 0x000eea0000004200 */
[----:B------:R-:W-:Y:S06]  /*93d0*/  HMMA.16816.F32 R8, R100, R74, R8 ;  /* 0x0000004a6408723c */ /* 0x000fec0000001808 */
[C---:B-1----:R-:W-:Y:S06]  /*93e0*/  HMMA.16816.F32 R28, R52.reuse, R68, R28 ;  /* 0x00000044341c723c */ /* 0x042fec000000181c */
[----:B------:R-:W-:Y:S01]  /*93f0*/  HMMA.16816.F32 R32, R52, R70, R32 ;  /* 0x000000463420723c */ /* 0x000fe20000001820 */
[----:B------:R-:W1:Y:S05]  /*9400*/  LDSM.16.MT88.4 R68, [R156+0xdc00] ;  /* 0x00dc00009c44783b */ /* 0x000e6a0000004200 */
[C---:B--2---:R-:W-:Y:S06]  /*9410*/  HMMA.16816.F32 R24, R100.reuse, R62, R24 ;  /* 0x0000003e6418723c */ /* 0x044fec0000001818 */
[----:B------:R-:W-:Y:S01]  /*9420*/  HMMA.16816.F32 R20, R100, R60, R20 ;  /* 0x0000003c6414723c */ /* 0x000fe20000001814 */
[--C-:B------:R-:W-:Y:S01]  /*9430*/  FFMA.FTZ R63, R148, UR6, -R155.reuse ;  /* 0x00000006943f7c23 */ /* 0x100fe2000801089b */
[----:B------:R-:W-:Y:S01]  /*9440*/  FFMA.FTZ R62, R149, UR6, -R155 ;  /* 0x00000006953e7c23 */ /* 0x000fe2000801089b */
[----:B------:R-:W-:-:S03]  /*9450*/  FFMA.FTZ R148, R145, UR6, -R122 ;  /* 0x0000000691947c23 */ /* 0x000fc6000801087a */
[C---:B---3--:R-:W-:Y:S01]  /*9460*/  HMMA.16816.F32 R36, R100.reuse, R4, R36 ;  /* 0x000000046424723c */ /* 0x048fe20000001824 */
[--C-:B------:R-:W-:Y:S01]  /*9470*/  FFMA.FTZ R61, R152, UR6, -R155.reuse ;  /* 0x00000006983d7c23 */ /* 0x100fe2000801089b */
[----:B------:R-:W-:Y:S01]  /*9480*/  FFMA.FTZ R60, R151, UR6, -R155 ;  /* 0x00000006973c7c23 */ /* 0x000fe2000801089b */
[----:B------:R-:W-:Y:S03]  /*9490*/  MUFU.EX2 R62, R62 ;  /* 0x0000003e003e7308 */ /* 0x000fe60000000800 */
[----:B------:R-:W-:Y:S05]  /*94a0*/  HMMA.16816.F32 R40, R100, R6, R40 ;  /* 0x000000066428723c */ /* 0x000fea0000001828 */
[----:B------:R-:W2:Y:S01]  /*94b0*/  MUFU.EX2 R61, R61 ;  /* 0x0000003d003d7308 */ /* 0x000ea20000000800 */
[C---:B-1----:R-:W-:Y:S06]  /*94c0*/  HMMA.16816.F32 R44, R52.reuse, R68, R44 ;  /* 0x00000044342c723c */ /* 0x042fec000000182c */
[----:B------:R-:W-:Y:S01]  /*94d0*/  HMMA.16816.F32 R48, R52, R70, R48 ;  /* 0x000000463430723c */ /* 0x000fe20000001830 */
[----:B------:R-:W1:Y:S01]  /*94e0*/  LDSM.16.MT88.4 R52, [R156+0xc000] ;  /* 0x00c000009c34783b */ /* 0x000e620000004200 */
[----:B------:R-:W-:Y:S03]  /*94f0*/  MUFU.EX2 R60, R60 ;  /* 0x0000003c003c7308 */ /* 0x000fe60000000800 */
[----:B------:R-:W3:Y:S05]  /*9500*/  LDSM.16.MT88.4 R68, [R156+0xa000] ;  /* 0x00a000009c44783b */ /* 0x000eea0000004200 */
[----:B------:R-:W4:Y:S01]  /*9510*/  MUFU.EX2 R63, R63 ;  /* 0x0000003f003f7308 */ /* 0x000f220000000800 */
[----:B--2---:R-:W-:-:S07]  /*9520*/  F2FP.F16.F32.PACK_AB R4, R62, R61 ;  /* 0x0000003d3e04723e */ /* 0x004fce00000000ff */
[----:B------:R-:W2:Y:S01]  /*9530*/  MUFU.EX2 R148, R148 ;  /* 0x0000009400947308 */ /* 0x000ea20000000800 */
[----:B----4-:R-:W-:Y:S02]  /*9540*/  F2FP.F16.F32.PACK_AB R6, R63, R60 ;  /* 0x0000003c3f06723e */ /* 0x010fe400000000ff */
[----:B--2---:R-:W-:Y:S01]  /*9550*/  F2FP.F16.F32.PACK_AB R5, R148, R147 ;  /* 0x000000939405723e */ /* 0x004fe200000000ff */
[C---:B-1----:R-:W-:Y:S06]  /*9560*/  HMMA.16816.F32 R28, R100.reuse, R52, R28 ;  /* 0x00000034641c723c */ /* 0x042fec000000181c */
[C---:B------:R-:W-:Y:S01]  /*9570*/  HMMA.16816.F32 R32, R100.reuse, R54, R32 ;  /* 0x000000366420723c */ /* 0x040fe20000001820 */
[----:B------:R-:W1:Y:S05]  /*9580*/  LDSM.16.MT88.4 R52, [R156+0xe000] ;  /* 0x00e000009c34783b */ /* 0x000e6a0000004200 */
[C---:B---3--:R-:W-:Y:S06]  /*9590*/  HMMA.16816.F32 R12, R100.reuse, R68, R12 ;  /* 0x00000044640c723c */ /* 0x048fec000000180c */
[C---:B------:R-:W-:Y:S01]  /*95a0*/  HMMA.16816.F32 R16, R100.reuse, R70, R16 ;  /* 0x000000466410723c */ /* 0x040fe20000001810 */
[----:B------:R-:W2:Y:S05]  /*95b0*/  LDSM.16.MT88.4 R68, [R158+0xa400] ;  /* 0x00a400009e44783b */ /* 0x000eaa0000004200 */
[C---:B-1----:R-:W-:Y:S01]  /*95c0*/  HMMA.16816.F32 R44, R100.reuse, R52, R44 ;  /* 0x00000034642c723c */ /* 0x042fe2000000182c */
[----:B------:R-:W1:Y:S05]  /*95d0*/  MUFU.EX2 R52, R143 ;  /* 0x0000008f00347308 */ /* 0x000e6a0000000800 */
[----:B------:R-:W-:Y:S01]  /*95e0*/  HMMA.16816.F32 R100, R100, R54, R48 ;  /* 0x000000366464723c */ /* 0x000fe20000001830 */
[----:B------:R-:W-:-:S02]  /*95f0*/  FADD.FTZ R53, R154, R181 ;  /* 0x000000b59a357221 */ /* 0x000fc40000010000 */
[----:B------:R3:W-:Y:S01]  /*9600*/  MUFU.EX2 R48, R104 ;  /* 0x0000006800307308 */ /* 0x0007e20000000800 */
[----:B-1----:R-:W-:-:S07]  /*9610*/  F2FP.F16.F32.PACK_AB R7, R52, R139 ;  /* 0x0000008b3407723e */ /* 0x002fce00000000ff */
[C---:B--2---:R-:W-:Y:S06]  /*9620*/  HMMA.16816.F32 R112, R4.reuse, R68, R112 ;  /* 0x000000440470723c */ /* 0x044fec0000001870 */
[C---:B------:R-:W-:Y:S01]  /*9630*/  HMMA.16816.F32 R68, R4.reuse, R70, R8 ;  /* 0x000000460444723c */ /* 0x040fe20000001808 */
[----:B------:R-:W3:Y:S05]  /*9640*/  LDSM.16.MT88.4 R8, [R156+0xe400] ;  /* 0x00e400009c08783b */ /* 0x000eea0000004200 */
[C---:B------:R-:W-:Y:S01]  /*9650*/  HMMA.16816.F32 R72, R4.reuse, R76, R12 ;  /* 0x0000004c0448723c */ /* 0x040fe2000000180c */
[----:B------:R-:W1:Y:S05]  /*9660*/  LDSM.16.MT88.4 R12, [R156+0xa800] ;  /* 0x00a800009c0c783b */ /* 0x000e6a0000004200 */
[C---:B------:R-:W-:Y:S01]  /*9670*/  HMMA.16816.F32 R88, R4.reuse, R108, R28 ;  /* 0x0000006c0458723c */ /* 0x040fe2000000181c */
[----:B------:R-:W2:Y:S05]  /*9680*/  MUFU.EX2 R29, R138 ;  /* 0x0000008a001d7308 */ /* 0x000eaa0000000800 */
[----:B------:R-:W-:Y:S01]  /*9690*/  HMMA.16816.F32 R108, R4, R110, R32 ;  /* 0x0000006e046c723c */ /* 0x000fe20000001820 */
[----:B------:R-:W-:-:S02]  /*96a0*/  FFMA.FTZ R30, R133, UR6, -R122 ;  /* 0x00000006851e7c23 */ /* 0x000fc4000801087a */
[----:B------:R-:W-:Y:S03]  /*96b0*/  MUFU.EX2 R28, R142 ;  /* 0x0000008e001c7308 */ /* 0x000fe60000000800 */
[C---:B------:R-:W-:Y:S01]  /*96c0*/  HMMA.16816.F32 R80, R4.reuse, R84, R20 ;  /* 0x000000540450723c */ /* 0x040fe20000001814 */
[--C-:B------:R-:W-:Y:S01]  /*96d0*/  FFMA.FTZ R33, R125, UR6, -R122.reuse ;  /* 0x000000067d217c23 */ /* 0x100fe2000801087a */
[--C-:B------:R-:W-:Y:S01]  /*96e0*/  FFMA.FTZ R32, R117, UR6, -R122.reuse ;  /* 0x0000000675207c23 */ /* 0x100fe2000801087a */
[--C-:B------:R-:W-:Y:S01]  /*96f0*/  FFMA.FTZ R35, R59, UR6, -R122.reuse ;  /* 0x000000063b237c23 */ /* 0x100fe2000801087a */
[----:B------:R-:W4:Y:S01]  /*9700*/  LDSM.16.MT88.4 R20, [R158+0xa800] ;  /* 0x00a800009e14783b */ /* 0x000f220000004200 */
[----:B------:R-:W-:Y:S01]  /*9710*/  MUFU.EX2 R31, R144 ;  /* 0x00000090001f7308 */ /* 0x000fe20000000800 */
[C---:B------:R-:W-:Y:S01]  /*9720*/  HMMA.16816.F32 R76, R4.reuse, R78, R16 ;  /* 0x0000004e044c723c */ /* 0x040fe20000001810 */
[--C-:B------:R-:W-:Y:S01]  /*9730*/  FFMA.FTZ R34, R116, UR6, -R122.reuse ;  /* 0x0000000674227c23 */ /* 0x100fe2000801087a */
[----:B------:R-:W-:Y:S04]  /*9740*/  LDSM.16.MT88.4 R16, [R158+0xc800] ;  /* 0x00c800009e10783b */ /* 0x000fe80000004200 */
[C---:B------:R-:W-:Y:S01]  /*9750*/  HMMA.16816.F32 R92, R4.reuse, R96, R36 ;  /* 0x00000060045c723c */ /* 0x040fe20000001824 */
[----:B------:R-:W-:Y:S05]  /*9760*/  MUFU.EX2 R30, R30 ;  /* 0x0000001e001e7308 */ /* 0x000fea0000000800 */
[----:B------:R-:W-:Y:S01]  /*9770*/  HMMA.16816.F32 R84, R4, R86, R24 ;  /* 0x000000560454723c */ /* 0x000fe20000001818 */
[----:B------:R-:W-:Y:S01]  /*9780*/  LDSM.16.MT88.4 R24, [R156+0xe800] ;  /* 0x00e800009c18783b */ /* 0x000fe20000004200 */
[----:B------:R-:W-:Y:S01]  /*9790*/  FADD.FTZ R36, R124, R53 ;  /* 0x000000357c247221 */ /* 0x000fe20000010000 */
[----:B------:R-:W5:Y:S01]  /*97a0*/  MUFU.EX2 R33, R33 ;  /* 0x0000002100217308 */ /* 0x000f620000000800 */
[----:B------:R-:W-:-:S02]  /*97b0*/  FFMA.FTZ R39, R65, UR6, -R122 ;  /* 0x0000000641277c23 */ /* 0x000fc4000801087a */
[----:B------:R-:W-:Y:S01]  /*97c0*/  HMMA.16816.F32 R96, R4, R98, R40 ;  /* 0x000000620460723c */ /* 0x000fe20000001828 */
[----:B------:R-:W-:-:S04]  /*97d0*/  FADD.FTZ R36, R123, R36 ;  /* 0x000000247b247221 */ /* 0x000fc80000010000 */
[----:B------:R-:W-:Y:S01]  /*97e0*/  MUFU.EX2 R32, R32 ;  /* 0x0000002000207308 */ /* 0x000fe20000000800 */
[----:B---3--:R-:W-:Y:S01]  /*97f0*/  HMMA.16816.F32 R104, R4, R8, R44 ;  /* 0x000000080468723c */ /* 0x008fe2000000182c */
[----:B------:R-:W-:Y:S01]  /*9800*/  FFMA.FTZ R41, R118, UR6, -R122 ;  /* 0x0000000676297c23 */ /* 0x000fe2000801087a */
[----:B------:R-:W-:-:S04]  /*9810*/  FADD.FTZ R67, R67, R36 ;  /* 0x0000002443437221 */ /* 0x000fc80000010000 */
[----:B------:R-:W-:Y:S01]  /*9820*/  HMMA.16816.F32 R100, R4, R10, R100 ;  /* 0x0000000a0464723c */ /* 0x000fe20000001864 */
[----:B------:R-:W3:Y:S01]  /*9830*/  MUFU.EX2 R35, R35 ;  /* 0x0000002300237308 */ /* 0x000ee20000000800 */
[----:B------:R-:W4:Y:S01]  /*9840*/  LDSM.16.MT88.4 R4, [R156+0xc800] ;  /* 0x00c800009c04783b */ /* 0x000f220000004200 */
[----:B--2---:R-:W-:Y:S01]  /*9850*/  F2FP.F16.F32.PACK_AB R8, R29, R48 ;  /* 0x000000301d08723e */ /* 0x004fe200000000ff */
[----:B------:R-:W-:Y:S01]  /*9860*/  FADD.FTZ R67, R64, R67 ;  /* 0x0000004340437221 */ /* 0x000fe20000010000 */
[----:B-----5:R-:W-:Y:S02]  /*9870*/  F2FP.F16.F32.PACK_AB R9, R33, R30 ;  /* 0x0000001e2109723e */ /* 0x020fe400000000ff */
[----:B------:R-:W-:Y:S01]  /*9880*/  F2FP.F16.F32.PACK_AB R10, R31, R28 ;  /* 0x0000001c1f0a723e */ /* 0x000fe200000000ff */
[----:B------:R-:W-:Y:S01]  /*9890*/  FADD.FTZ R58, R58, R67 ;  /* 0x000000433a3a7221 */ /* 0x000fe20000010000 */
[----:B------:R-:W-:Y:S08]  /*98a0*/  MUFU.EX2 R37, R150 ;  /* 0x0000009600257308 */ /* 0x000ff00000000800 */
[----:B------:R-:W-:Y:S01]  /*98b0*/  MUFU.EX2 R39, R39 ;  /* 0x0000002700277308 */ /* 0x000fe20000000800 */
[----:B---3--:R-:W-:-:S07]  /*98c0*/  F2FP.F16.F32.PACK_AB R11, R35, R32 ;  /* 0x00000020230b723e */ /* 0x008fce00000000ff */
[C---:B-1----:R-:W-:Y:S01]  /*98d0*/  HMMA.16816.F32 R72, R8.reuse, R12, R72 ;  /* 0x0000000c0848723c */ /* 0x042fe20000001848 */
[----:B------:R-:W1:Y:S05]  /*98e0*/  MUFU.EX2 R34, R34 ;  /* 0x0000002200227308 */ /* 0x000e6a0000000800 */
[C---:B------:R-:W-:Y:S01]  /*98f0*/  HMMA.16816.F32 R76, R8.reuse, R14, R76 ;  /* 0x0000000e084c723c */ /* 0x040fe2000000184c */
[----:B------:R-:W2:Y:S02]  /*9900*/  LDSM.16.MT88.4 R12, [R158+0xe800] ;  /* 0x00e800009e0c783b */ /* 0x000ea40000004200 */
[----:B------:R-:W-:Y:S03]  /*9910*/  MUFU.EX2 R41, R41 ;  /* 0x0000002900297308 */ /* 0x000fe60000000800 */
[C---:B----4-:R-:W-:Y:S06]  /*9920*/  HMMA.16816.F32 R112, R8.reuse, R20, R112 ;  /* 0x000000140870723c */ /* 0x050fec0000001870 */
[C---:B------:R-:W-:Y:S01]  /*9930*/  HMMA.16816.F32 R68, R8.reuse, R22, R68 ;  /* 0x000000160844723c */ /* 0x040fe20000001844 */
[----:B------:R-:W3:Y:S05]  /*9940*/  LDSM.16.MT88.4 R20, [R158+0xac00] ;  /* 0x00ac00009e14783b */ /* 0x000eea0000004200 */
[C---:B------:R-:W-:Y:S06]  /*9950*/  HMMA.16816.F32 R88, R8.reuse, R4, R88 ;  /* 0x000000040858723c */ /* 0x040fec0000001858 */
[C---:B------:R-:W-:Y:S01]  /*9960*/  HMMA.16816.F32 R80, R8.reuse, R16, R80 ;  /* 0x000000100850723c */ /* 0x040fe20000001850 */
[----:B------:R-:W-:Y:S01]  /*9970*/  FADD.FTZ R4, R0, R127 ;  /* 0x0000007f00047221 */ /* 0x000fe20000010000 */
[----:B-1----:R-:W-:Y:S01]  /*9980*/  F2FP.F16.F32.PACK_AB R5, R34, R39 ;  /* 0x000000272205723e */ /* 0x002fe200000000ff */
[----:B------:R-:W1:Y:S02]  /*9990*/  MUFU.EX2 R0, R66 ;  /* 0x0000004200007308 */ /* 0x000e640000000800 */
[----:B------:R-:W-:Y:S01]  /*99a0*/  FADD.FTZ R121, R121, R4 ;  /* 0x0000000479797221 */ /* 0x000fe20000010000 */
[----:B------:R-:W-:Y:S01]  /*99b0*/  HMMA.16816.F32 R84, R8, R18, R84 ;  /* 0x000000120854723c */ /* 0x000fe20000001854 */
[----:B------:R-:W4:Y:S01]  /*99c0*/  LDSM.16.MT88.4 R16, [R156+0xac00] ;  /* 0x00ac00009c10783b */ /* 0x000f220000004200 */
[----:B------:R-:W-:Y:S01]  /*99d0*/  F2FP.F16.F32.PACK_AB R4, R37, R146 ;  /* 0x000000922504723e */ /* 0x000fe200000000ff */
[----:B------:R-:W-:-:S03]  /*99e0*/  FADD.FTZ R120, R120, R121 ;  /* 0x0000007978787221 */ /* 0x000fc60000010000 */
[----:B------:R-:W-:Y:S01]  /*99f0*/  HMMA.16816.F32 R104, R8, R24, R104 ;  /* 0x000000180868723c */ /* 0x000fe20000001868 */
[----:B------:R-:W-:-:S04]  /*9a00*/  FADD.FTZ R119, R119, R120 ;  /* 0x0000007877777221 */ /* 0x000fc80000010000 */
[----:B------:R-:W-:Y:S01]  /*9a10*/  FADD.FTZ R119, R2, R119 ;  /* 0x0000007702777221 */ /* 0x000fe20000010000 */
[C---:B--2---:R-:W-:Y:S01]  /*9a20*/  HMMA.16816.F32 R92, R8.reuse, R12, R92 ;  /* 0x0000000c085c723c */ /* 0x044fe2000000185c */
        /* <DEDUP_REMOVED lines=8> */
[----:B------:R-:W-:-:S04]  /*9ab0*/  FADD.FTZ R129, R129, R128 ;  /* 0x0000008081817221 */ /* 0x000fc80000010000 */
[----:B------:R-:W-:Y:S01]  /*9ac0*/  FADD.FTZ R126, R126, R129 ;  /* 0x000000817e7e7221 */ /* 0x000fe20000010000 */
[----:B------:R-:W-:Y:S01]  /*9ad0*/  HMMA.16816.F32 R100, R8, R26, R100 ;  /* 0x0000001a0864723c */ /* 0x000fe20000001864 */
[----:B------:R-:W-:Y:S01]  /*9ae0*/  F2FP.F16.F32.PACK_AB R6, R141, R140 ;  /* 0x0000008c8d06723e */ /* 0x000fe200000000ff */
[----:B------:R-:W5:Y:S01]  /*9af0*/  LDSM.16.MT88.4 R8, [R156+0xcc00] ;  /* 0x00cc00009c08783b */ /* 0x000f620000004200 */
[----:B-1----:R-:W-:Y:S01]  /*9b00*/  F2FP.F16.F32.PACK_AB R7, R41, R0 ;  /* 0x000000002907723e */ /* 0x002fe200000000ff */
[----:B------:R-:W-:-:S06]  /*9b10*/  FADD.FTZ R195, R195, R126 ;  /* 0x0000007ec3c37221 */ /* 0x000fcc0000010000 */
[C---:B---3--:R-:W-:Y:S06]  /*9b20*/  HMMA.16816.F32 R112, R4.reuse, R20, R112 ;  /* 0x000000140470723c */ /* 0x048fec0000001870 */
[----:B----4-:R-:W-:Y:S01]  /*9b30*/  HMMA.16816.F32 R72, R4, R16, R72 ;  /* 0x000000100448723c */ /* 0x010fe20000001848 */
[----:B------:R-:W-:-:S04]  /*9b40*/  FADD.FTZ R21, R135, R2 ;  /* 0x0000000287157221 */ /* 0x000fc80000010000 */
[----:B------:R-:W-:Y:S01]  /*9b50*/  FADD.FTZ R21, R134, R21 ;  /* 0x0000001586157221 */ /* 0x000fe20000010000 */
[C---:B------:R-:W-:Y:S01]  /*9b60*/  HMMA.16816.F32 R76, R4.reuse, R18, R76 ;  /* 0x00000012044c723c */ /* 0x040fe2000000184c */
[----:B------:R-:W1:Y:S02]  /*9b70*/  LDSM.16.MT88.4 R16, [R158+0xec00] ;  /* 0x00ec00009e10783b */ /* 0x000e640000004200 */
        /* <DEDUP_REMOVED lines=17> */
[----:B-----5:R-:W-:Y:S02]  /*9c90*/  HMMA.16816.F32 R88, R4, R8, R88 ;  /* 0x000000080458723c */ /* 0x020fe40000001858 */
[----:B------:R-:W-:Y:S01]  /*9ca0*/  FADD.FTZ R2, R201, R176 ;  /* 0x000000b0c9027221 */ /* 0x000fe20000010000 */
[----:B------:R-:W-:-:S03]  /*9cb0*/  FADD.FTZ R184, R184, R177 ;  /* 0x000000b1b8b87221 */ /* 0x000fc60000010000 */
[----:B------:R-:W-:Y:S01]  /*9cc0*/  HMMA.16816.F32 R108, R4, R10, R108 ;  /* 0x0000000a046c723c */ /* 0x000fe2000000186c */
        /* <DEDUP_REMOVED lines=15> */
[----:B------:R-:W-:Y:S01]  /*9dc0*/  FADD.FTZ R2, R32, R33 ;  /* 0x0000002120027221 */ /* 0x000fe20000010000 */
[----:B--2---:R-:W-:Y:S02]  /*9dd0*/  HMMA.16816.F32 R104, R4, R12, R104 ;  /* 0x0000000c0468723c */ /* 0x004fe40000001868 */
[----:B------:R-:W-:Y:S01]  /*9de0*/  FADD.FTZ R31, R31, R28 ;  /* 0x0000001c1f1f7221 */ /* 0x000fe20000010000 */
[----:B------:R-:W-:-:S03]  /*9df0*/  FADD.FTZ R2, R35, R2 ;  /* 0x0000000223027221 */ /* 0x000fc60000010000 */
[----:B------:R-:W-:Y:S01]  /*9e00*/  HMMA.16816.F32 R100, R4, R14, R100 ;  /* 0x0000000e0464723c */ /* 0x000fe20000001864 */
        /* <DEDUP_REMOVED lines=8> */
[----:B------:R-:W-:Y:S01]  /*9e90*/  FADD.FTZ R181, R141, R140 ;  /* 0x0000008c8db57221 */ /* 0x000fe20000010000 */
[----:B------:R-:W-:-:S09]  /*9ea0*/  MOV R0, R3 ;  /* 0x0000000300007202 */ /* 0x000fd20000000f00 */
.L_x_2612:
        /* <DEDUP_REMOVED lines=13> */
.L_x_2622:
[----:B------:R-:W-:Y:S04]  /*9f80*/  DEPBAR.LE SB0, 0x0 ;  /* 0x000080000000791a */ /* 0x000fe80000000000 */
[----:B------:R-:W-:Y:S01]  /*9f90*/  BAR.SYNC.DEFER_BLOCKING 0x0 ;  /* 0x0000000000007b1d */ /* 0x000fe20000010000 */
[----:B------:R-:W-:Y:S02]  /*9fa0*/  IADD3 R166, R166, -0x1, RZ ;  /* 0xffffffffa6a67810 */ /* 0x000fe40007ffe0ff */
[----:B------:R-:W-:Y:S02]  /*9fb0*/  MOV R8, R177 ;  /* 0x000000b100087202 */ /* 0x000fe40000000f00 */
[----:B------:R-:W-:Y:S01]  /*9fc0*/  MOV R0, R176 ;  /* 0x000000b000007202 */ /* 0x000fe20000000f00 */
[----:B------:R-:W-:Y:S06]  /*9fd0*/  @!P6 BRA `(.L_x_2619) ;  /* 0x0000000000f4e947 */ /* 0x000fec0003800000 */
        /* <DEDUP_REMOVED lines=61> */
.L_x_2619:
        /* <DEDUP_REMOVED lines=39> */
[----:B------:R-:W2:Y:S05]  /*a620*/  LDSM.16.M88.4 R128, [R157+0x3000] ;  /* 0x003000009d80783b */ /* 0x000eaa0000000200 */
        /* <DEDUP_REMOVED lines=206> */
.L_x_2621:
        /* <DEDUP_REMOVED lines=24> */
.L_x_2620:
        /* <DEDUP_REMOVED lines=138> */
[--C-:B------:R-:W-:Y:S01]  /*bd30*/  FFMA.FTZ R118, R15, UR4, -R119.reuse ;  /* 0x000000040f767c23 */ /* 0x100fe20008010877 */
        /* <DEDUP_REMOVED lines=23> */
[----:B------:R-:W-:Y:S01]  /*beb0*/  FMUL.FTZ R103, R3, R103 ;  /* 0x0000006703677220 */ /* 0x000fe20000410000 */
[--C-:B------:R-:W-:Y:S01]  /*bec0*/  FFMA.FTZ R146, R42, UR4, -R119.reuse ;  /* 0x000000042a927c23 */ /* 0x100fe20008010877 */
[--C-:B------:R-:W-:Y:S01]  /*bed0*/  FFMA.FTZ R147, R43, UR4, -R119.reuse ;  /* 0x000000042b937c23 */ /* 0x100fe20008010877 */
[--C-:B------:R-:W-:Y:S01]  /*bee0*/  FFMA.FTZ R148, R46, UR4, -R119.reuse ;  /* 0x000000042e947c23 */ /* 0x100fe20008010877 */
[----:B------:R-:W-:Y:S01]  /*bef0*/  FFMA.FTZ R149, R47, UR4, -R119 ;  /* 0x000000042f957c23 */ /* 0x000fe20008010877 */
[----:B------:R-:W-:Y:S03]  /*bf00*/  FFMA.FTZ R141, R116, R181, R141 ;  /* 0x000000b5748d7223 */ /* 0x000fe6000001008d */
[----:B------:R-:W-:Y:S01]  /*bf10*/  MUFU.EX2 R134, R134 ;  /* 0x0000008600867308 */ /* 0x000fe20000000800 */
[----:B------:R-:W-:Y:S01]  /*bf20*/  FFMA.FTZ R142, R3, R180, R142 ;  /* 0x000000b4038e7223 */ /* 0x000fe2000001008e */
[--C-:B------:R-:W-:Y:S01]  /*bf30*/  FFMA.FTZ R3, R44, UR4, -R132.reuse ;  /* 0x000000042c037c23 */ /* 0x100fe20008010884 */
[--C-:B------:R-:W-:Y:S01]  /*bf40*/  FFMA.FTZ R48, R48, UR4, -R132.reuse ;  /* 0x0000000430307c23 */ /* 0x100fe20008010884 */
[--C-:B------:R-:W-:Y:S01]  /*bf50*/  FFMA.FTZ R49, R49, UR4, -R132.reuse ;  /* 0x0000000431317c23 */ /* 0x100fe20008010884 */
[--C-:B------:R-:W-:Y:S01]  /*bf60*/  FFMA.FTZ R50, R50, UR4, -R119.reuse ;  /* 0x0000000432327c23 */ /* 0x100fe20008010877 */
[--C-:B------:R-:W-:Y:S01]  /*bf70*/  FFMA.FTZ R51, R51, UR4, -R119.reuse ;  /* 0x0000000433337c23 */ /* 0x100fe20008010877 */
[--C-:B------:R-:W-:Y:S03]  /*bf80*/  FFMA.FTZ R52, R52, UR4, -R132.reuse ;  /* 0x0000000434347c23 */ /* 0x100fe60008010884 */
[----:B------:R-:W-:Y:S01]  /*bf90*/  MUFU.EX2 R7, R7 ;  /* 0x0000000700077308 */ /* 0x000fe20000000800 */
[----:B---3--:R-:W-:Y:S01]  /*bfa0*/  F2FP.F16.F32.PACK_AB R115, R5, R136 ;  /* 0x000000880573723e */ /* 0x008fe200000000ff */
[--C-:B------:R-:W-:Y:S01]  /*bfb0*/  FFMA.FTZ R53, R53, UR4, -R132.reuse ;  /* 0x0000000435357c23 */ /* 0x100fe20008010884 */
[--C-:B------:R-:W-:Y:S01]  /*bfc0*/  FFMA.FTZ R54, R54, UR4, -R119.reuse ;  /* 0x0000000436367c23 */ /* 0x100fe20008010877 */
[--C-:B------:R-:W-:Y:S01]  /*bfd0*/  FFMA.FTZ R55, R55, UR4, -R119.reuse ;  /* 0x0000000437377c23 */ /* 0x100fe20008010877 */
[--C-:B------:R-:W-:Y:S01]  /*bfe0*/  FFMA.FTZ R56, R56, UR4, -R132.reuse ;  /* 0x0000000438387c23 */ /* 0x100fe20008010884 */
[----:B------:R-:W-:Y:S01]  /*bff0*/  FFMA.FTZ R57, R57, UR4, -R132 ;  /* 0x0000000439397c23 */ /* 0x000fe20008010884 */
[--C-:B------:R-:W-:Y:S01]  /*c000*/  FFMA.FTZ R58, R58, UR4, -R119.reuse ;  /* 0x000000043a3a7c23 */ /* 0x100fe20008010877 */
[C---:B------:R-:W-:Y:S02]  /*c010*/  HMMA.16816.F32 R8, R112.reuse, R120, R8 ;  /* 0x000000787008723c */ /* 0x040fe40000001808 */
[----:B------:R-:W-:Y:S03]  /*c020*/  MUFU.EX2 R135, R135 ;  /* 0x0000008700877308 */ /* 0x000fe60000000800 */
[----:B------:R-:W-:Y:S01]  /*c030*/  FFMA.FTZ R59, R59, UR4, -R119 ;  /* 0x000000043b3b7c23 */ /* 0x000fe20008010877 */
[C---:B------:R-:W-:Y:S01]  /*c040*/  HMMA.16816.F32 R68, R112.reuse, R122, R68 ;  /* 0x0000007a7044723c */ /* 0x040fe20000001844 */
[----:B------:R-:W2:Y:S05]  /*c050*/  LDSM.16.MT88.4 R120, [R156+0xb000] ;  /* 0x00b000009c78783b */ /* 0x000eaa0000004200 */
[----:B------:R-:W3:Y:S01]  /*c060*/  MUFU.EX2 R118, R118 ;  /* 0x0000007600767308 */ /* 0x000ee20000000800 */
[----:B------:R-:W-:Y:S01]  /*c070*/  ISETP.GT.AND P0, PT, R166, R163, PT ;  /* 0x000000a3a600720c */ /* 0x000fe20003f04270 */
[----:B------:R-:W-:Y:S01]  /*c080*/  FADD.FTZ R138, R138, R141 ;  /* 0x0000008d8a8a7221 */ /* 0x000fe20000010000 */
[C---:B-1----:R-:W-:Y:S07]  /*c090*/  HMMA.16816.F32 R72, R112.reuse, R124, R72 ;  /* 0x0000007c7048723c */ /* 0x042fee0000001848 */
[----:B------:R-:W-:Y:S01]  /*c0a0*/  MUFU.EX2 R145, R145 ;  /* 0x0000009100917308 */ /* 0x000fe20000000800 */
[C---:B------:R-:W-:Y:S01]  /*c0b0*/  HMMA.16816.F32 R76, R112.reuse, R126, R76 ;  /* 0x0000007e704c723c */ /* 0x040fe2000000184c */
[----:B------:R-:W1:Y:S02]  /*c0c0*/  LDSM.16.MT88.4 R124, [R158+0xd000] ;  /* 0x00d000009e7c783b */ /* 0x000e640000004200 */
[----:B------:R-:W-:Y:S03]  /*c0d0*/  FADD.FTZ R133, R133, R138 ;  /* 0x0000008a85857221 */ /* 0x000fe60000010000 */
[C---:B------:R-:W-:Y:S03]  /*c0e0*/  HMMA.16816.F32 R80, R112.reuse, R128, R80 ;  /* 0x000000807050723c */ /* 0x040fe60000001850 */
[----:B------:R-:W-:Y:S02]  /*c0f0*/  MUFU.EX2 R144, R144 ;  /* 0x0000009000907308 */ /* 0x000fe40000000800 */
[----:B------:R-:W-:Y:S01]  /*c100*/  FADD.FTZ R133, R6, R133 ;  /* 0x0000008506857221 */ /* 0x000fe20000010000 */
[C---:B------:R-:W-:Y:S01]  /*c110*/  HMMA.16816.F32 R84, R112.reuse, R130, R84 ;  /* 0x000000827054723c */ /* 0x040fe20000001854 */
[----:B------:R-:W4:Y:S06]  /*c120*/  LDSM.16.MT88.4 R128, [R156+0xd000] ;  /* 0x00d000009c80783b */ /* 0x000f2c0000004200 */
[----:B------:R-:W-:Y:S01]  /*c130*/  MUFU.EX2 R146, R146 ;  /* 0x0000009200927308 */ /* 0x000fe20000000800 */
[--C-:B------:R-:W-:Y:S03]  /*c140*/  FFMA.FTZ R6, R61, UR4, -R132.reuse ;  /* 0x000000043d067c23 */ /* 0x100fe60008010884 */
[----:B------:R-:W-:Y:S01]  /*c150*/  FFMA.FTZ R61, R64, UR4, -R132 ;  /* 0x00000004403d7c23 */ /* 0x000fe20008010884 */
[----:B------:R-:W-:Y:S01]  /*c160*/  FADD.FTZ R137, R137, R142 ;  /* 0x0000008e89897221 */ /* 0x000fe20000010000 */
[----:B------:R-:W-:Y:S04]  /*c170*/  MOV R117, R2 ;  /* 0x0000000200757202 */ /* 0x000fe80000000f00 */
[----:B------:R-:W-:Y:S01]  /*c180*/  MUFU.EX2 R147, R147 ;  /* 0x0000009300937308 */ /* 0x000fe20000000800 */
[----:B------:R-:W-:Y:S04]  /*c190*/  FADD.FTZ R136, R136, R137 ;  /* 0x0000008988887221 */ /* 0x000fe80000010000 */
[----:B------:R-:W-:Y:S01]  /*c1a0*/  FADD.FTZ R136, R5, R136 ;  /* 0x0000008805887221 */ /* 0x000fe20000010000 */
[C---:B--2---:R-:W-:Y:S04]  /*c1b0*/  HMMA.16816.F32 R88, R112.reuse, R120, R88 ;  /* 0x000000787058723c */ /* 0x044fe80000001858 */
[----:B------:R-:W-:Y:S01]  /*c1c0*/  MUFU.EX2 R3, R3 ;  /* 0x0000000300037308 */ /* 0x000fe20000000800 */
[--C-:B------:R-:W-:Y:S01]  /*c1d0*/  FFMA.FTZ R5, R60, UR4, -R132.reuse ;  /* 0x000000043c057c23 */ /* 0x100fe20008010884 */
[--C-:B------:R-:W-:Y:S01]  /*c1e0*/  FFMA.FTZ R60, R62, UR4, -R119.reuse ;  /* 0x000000043e3c7c23 */ /* 0x100fe20008010877 */
[----:B------:R-:W-:Y:S01]  /*c1f0*/  FFMA.FTZ R62, R66, UR4, -R119 ;  /* 0x00000004423e7c23 */ /* 0x000fe20008010877 */
[C---:B------:R-:W-:Y:S01]  /*c200*/  HMMA.16816.F32 R12, R112.reuse, R122, R12 ;  /* 0x0000007a700c723c */ /* 0x040fe2000000180c */
[----:B------:R-:W2:Y:S05]  /*c210*/  LDSM.16.MT88.4 R120, [R156+0x9400] ;  /* 0x009400009c78783b */ /* 0x000eaa0000004200 */
[----:B------:R-:W-:Y:S01]  /*c220*/  MUFU.EX2 R148, R148 ;  /* 0x0000009400947308 */ /* 0x000fe20000000800 */
[C---:B-1----:R-:W-:Y:S06]  /*c230*/  HMMA.16816.F32 R92, R112.reuse, R124, R92 ;  /* 0x0000007c705c723c */ /* 0x042fec000000185c */
[C---:B------:R-:W-:Y:S03]  /*c240*/  HMMA.16816.F32 R96, R112.reuse, R126, R96 ;  /* 0x0000007e7060723c */ /* 0x040fe60000001860 */
[----:B------:R1:W-:Y:S02]  /*c250*/  MUFU.EX2 R125, R16 ;  /* 0x00000010007d7308 */ /* 0x0003e40000000800 */
[----:B------:R-:W-:Y:S01]  /*c260*/  FFMA.FTZ R124, R17, UR4, -R132 ;  /* 0x00000004117c7c23 */ /* 0x000fe20008010884 */
[----:B------:R-:W-:Y:S01]  /*c270*/  FMUL.FTZ R17, R116, R105 ;  /* 0x0000006974117220 */ /* 0x000fe20000410000 */
[C---:B---3--:R-:W-:Y:S01]  /*c280*/  F2FP.F16.F32.PACK_AB R105, R118.reuse, R135 ;  /* 0x000000877669723e */ /* 0x048fe200000000ff */
[----:B------:R-:W-:Y:S05]  /*c290*/  FADD.FTZ R135, R135, R136 ;  /* 0x0000008887877221 */ /* 0x000fea0000010000 */
[----:B------:R3:W-:Y:S01]  /*c2a0*/  MUFU.EX2 R127, R140 ;  /* 0x0000008c007f7308 */ /* 0x0007e20000000800 */
[----:B------:R-:W-:Y:S09]  /*c2b0*/  FADD.FTZ R118, R118, R135 ;  /* 0x0000008776767221 */ /* 0x000ff20000010000 */
[----:B------:R-:W5:Y:S01]  /*c2c0*/  MUFU.EX2 R124, R124 ;  /* 0x0000007c007c7308 */ /* 0x000f620000000800 */
[----:B-1----:R-:W-:Y:S01]  /*c2d0*/  FMUL.FTZ R16, R116, R104 ;  /* 0x0000006874107220 */ /* 0x002fe20000410000 */
[----:B------:R-:W-:Y:S01]  /*c2e0*/  F2FP.F16.F32.PACK_AB R104, R7, R134 ;  /* 0x000000860768723e */ /* 0x000fe200000000ff */
[----:B------:R-:W-:Y:S01]  /*c2f0*/  FFMA.FTZ R116, R45, UR4, -R132 ;  /* 0x000000042d747c23 */ /* 0x000fe20008010884 */
[----:B------:R-:W-:Y:S01]  /*c300*/  FADD.FTZ R134, R134, R133 ;  /* 0x0000008586867221 */ /* 0x000fe20000010000 */
[----:B------:R-:W-:Y:S03]  /*c310*/  LDSM.16.MT88.4 R44, [R158+0xcc00] ;  /* 0x00cc00009e2c783b */ /* 0x000fe60000004200 */
[C---:B----4-:R-:W-:Y:S02]  /*c320*/  HMMA.16816.F32 R16, R112.reuse, R128, R16 ;  /* 0x000000807010723c */ /* 0x050fe40000001810 */
[----:B------:R-:W1:Y:S01]  /*c330*/  MUFU.EX2 R126, R139 ;  /* 0x0000008b007e7308 */ /* 0x000e620000000800 */
[--C-:B---3--:R-:W-:Y:S01]  /*c340*/  FFMA.FTZ R140, R22, UR4, -R119.reuse ;  /* 0x00000004168c7c23 */ /* 0x108fe20008010877 */
[----:B------:R-:W-:Y:S01]  /*c350*/  FADD.FTZ R134, R7, R134 ;  /* 0x0000008607867221 */ /* 0x000fe20000010000 */
[--C-:B------:R-:W-:Y:S01]  /*c360*/  FFMA.FTZ R7, R63, UR4, -R119.reuse ;  /* 0x000000043f077c23 */ /* 0x100fe20008010877 */
[----:B------:R-:W-:Y:S01]  /*c370*/  HMMA.16816.F32 R100, R112, R130, R100 ;  /* 0x000000827064723c */ /* 0x000fe20000001864 */
[----:B------:R-:W3:Y:S05]  /*c380*/  LDSM.16.MT88.4 R112, [R158+0xb400] ;  /* 0x00b400009e70783b */ /* 0x000eea0000004200 */
[----:B------:R-:W-:Y:S01]  /*c390*/  MUFU.EX2 R140, R140 ;  /* 0x0000008c008c7308 */ /* 0x000fe20000000800 */
[----:B-----5:R-:W-:Y:S01]  /*c3a0*/  F2FP.F16.F32.PACK_AB R106, R124, R125 ;  /* 0x0000007d7c6a723e */ /* 0x020fe200000000ff */
[--C-:B------:R-:W-:Y:S03]  /*c3b0*/  FFMA.FTZ R128, R20, UR4, -R132.reuse ;  /* 0x0000000414807c23 */ /* 0x100fe60008010884 */
[--C-:B------:R-:W-:Y:S01]  /*c3c0*/  FFMA.FTZ R130, R24, UR4, -R132.reuse ;  /* 0x0000000418827c23 */ /* 0x100fe20008010884 */
[--C-:B------:R-:W-:Y:S01]  /*c3d0*/  FFMA.FTZ R129, R21, UR4, -R132.reuse ;  /* 0x0000000415817c23 */ /* 0x100fe20008010884 */
[----:B------:R-:W-:Y:S01]  /*c3e0*/  FFMA.FTZ R131, R23, UR4, -R119 ;  /* 0x0000000417837c23 */ /* 0x000fe20008010877 */
[----:B-1----:R-:W-:Y:S01]  /*c3f0*/  F2FP.F16.F32.PACK_AB R107, R126, R127 ;  /* 0x0000007f7e6b723e */ /* 0x002fe200000000ff */
[----:B------:R-:W-:Y:S01]  /*c400*/  FFMA.FTZ R139, R25, UR4, -R132 ;  /* 0x00000004198b7c23 */ /* 0x000fe20008010884 */
[----:B------:R-:W-:Y:S01]  /*c410*/  MUFU.EX2 R116, R116 ;  /* 0x0000007400747308 */ /* 0x000fe20000000800 */
[----:B------:R-:W-:Y:S01]  /*c420*/  FADD.FTZ R125, R125, R134 ;  /* 0x000000867d7d7221 */ /* 0x000fe20000010000 */
[----:B------:R-:W-:Y:S03]  /*c430*/  FADD.FTZ R127, R127, R118 ;  /* 0x000000767f7f7221 */ /* 0x000fe60000010000 */
[C---:B------:R-:W-:Y:S05]  /*c440*/  HMMA.16816.F32 R8, R104.reuse, R108, R8 ;  /* 0x0000006c6808723c */ /* 0x040fea0000001808 */
[----:B------:R-:W-:Y:S01]  /*c450*/  MUFU.EX2 R149, R149 ;  /* 0x0000009500957308 */ /* 0x000fe20000000800 */
[----:B------:R-:W-:Y:S01]  /*c460*/  FADD.FTZ R125, R124, R125 ;  /* 0x0000007d7c7d7221 */ /* 0x000fe20000010000 */
[C---:B------:R-:W-:Y:S01]  /*c470*/  HMMA.16816.F32 R68, R104.reuse, R110, R68 ;  /* 0x0000006e6844723c */ /* 0x040fe20000001844 */
[----:B------:R-:W1:Y:S07]  /*c480*/  LDSM.16.MT88.4 R108, [R156+0xb400] ;  /* 0x00b400009c6c783b */ /* 0x000e6e0000004200 */
[----:B------:R-:W-:Y:S01]  /*c490*/  MUFU.EX2 R48, R48 ;  /* 0x0000003000307308 */ /* 0x000fe20000000800 */
[C---:B--2---:R-:W-:Y:S03]  /*c4a0*/  HMMA.16816.F32 R72, R104.reuse, R120, R72 ;  /* 0x000000786848723c */ /* 0x044fe60000001848 */
[----:B------:R-:W-:Y:S03]  /*c4b0*/  FADD.FTZ R127, R126, R127 ;  /* 0x0000007f7e7f7221 */ /* 0x000fe60000010000 */
[C---:B------:R-:W-:Y:S01]  /*c4c0*/  HMMA.16816.F32 R76, R104.reuse, R122, R76 ;  /* 0x0000007a684c723c */ /* 0x040fe2000000184c */
[----:B------:R-:W2:Y:S02]  /*c4d0*/  LDSM.16.MT88.4 R120, [R158+0xd400] ;  /* 0x00d400009e78783b */ /* 0x000ea40000004200 */
[----:B------:R-:W-:Y:S03]  /*c4e0*/  MUFU.EX2 R49, R49 ;  /* 0x0000003100317308 */ /* 0x000fe60000000800 */
[C---:B---3--:R-:W-:Y:S07]  /*c4f0*/  HMMA.16816.F32 R80, R104.reuse, R112, R80 ;  /* 0x000000706850723c */ /* 0x048fee0000001850 */
[----:B------:R-:W-:Y:S01]  /*c500*/  MUFU.EX2 R50, R50 ;  /* 0x0000003200327308 */ /* 0x000fe20000000800 */
[C---:B------:R-:W-:Y:S01]  /*c510*/  HMMA.16816.F32 R84, R104.reuse, R114, R84 ;  /* 0x000000726854723c */ /* 0x040fe20000001854 */
[----:B------:R-:W3:Y:S08]  /*c520*/  LDSM.16.MT88.4 R112, [R156+0xd400] ;  /* 0x00d400009c70783b */ /* 0x000ef00000004200 */
[----:B------:R-:W-:Y:S10]  /*c530*/  MUFU.EX2 R51, R51 ;  /* 0x0000003300337308 */ /* 0x000ff40000000800 */
[----:B------:R-:W-:Y:S01]  /*c540*/  MUFU.EX2 R128, R128 ;  /* 0x0000008000807308 */ /* 0x000fe20000000800 */
[C---:B-1----:R-:W-:Y:S09]  /*c550*/  HMMA.16816.F32 R88, R104.reuse, R108, R88 ;  /* 0x0000006c6858723c */ /* 0x042ff20000001858 */
[----:B------:R-:W1:Y:S01]  /*c560*/  MUFU.EX2 R129, R129 ;  /* 0x0000008100817308 */ /* 0x000e620000000800 */
[C---:B------:R-:W-:Y:S01]  /*c570*/  HMMA.16816.F32 R12, R104.reuse, R110, R12 ;  /* 0x0000006e680c723c */ /* 0x040fe2000000180c */
[----:B------:R-:W4:Y:S05]  /*c580*/  LDSM.16.MT88.4 R108, [R158+0x9800] ;  /* 0x009800009e6c783b */ /* 0x000f2a0000004200 */
[C---:B--2---:R-:W-:Y:S03]  /*c590*/  HMMA.16816.F32 R92, R104.reuse, R120, R92 ;  /* 0x00000078685c723c */ /* 0x044fe6000000185c */
[----:B------:R-:W2:Y:S03]  /*c5a0*/  MUFU.EX2 R131, R131 ;  /* 0x0000008300837308 */ /* 0x000ea60000000800 */
[C---:B------:R-:W-:Y:S07]  /*c5b0*/  HMMA.16816.F32 R96, R104.reuse, R122, R96 ;  /* 0x0000007a6860723c */ /* 0x040fee0000001860 */
[----:B------:R-:W-:Y:S01]  /*c5c0*/  MUFU.EX2 R130, R130 ;  /* 0x0000008200827308 */ /* 0x000fe20000000800 */
[--C-:B------:R-:W-:Y:S01]  /*c5d0*/  FFMA.FTZ R121, R26, UR4, -R119.reuse ;  /* 0x000000041a797c23 */ /* 0x100fe20008010877 */
[C---:B---3--:R-:W-:Y:S03]  /*c5e0*/  HMMA.16816.F32 R16, R104.reuse, R112, R16 ;  /* 0x000000706810723c */ /* 0x048fe60000001810 */
[--C-:B------:R-:W-:Y:S03]  /*c5f0*/  FFMA.FTZ R120, R27, UR4, -R119.reuse ;  /* 0x000000041b787c23 */ /* 0x100fe60008010877 */
[----:B------:R-:W-:Y:S01]  /*c600*/  HMMA.16816.F32 R100, R104, R114, R100 ;  /* 0x000000726864723c */ /* 0x000fe20000001864 */
[----:B------:R-:W3:Y:S01]  /*c610*/  LDSM.16.MT88.4 R24, [R156+0x9800] ;  /* 0x009800009c18783b */ /* 0x000ee20000004200 */
[----:B------:R-:W5:Y:S03]  /*c620*/  MUFU.EX2 R139, R139 ;  /* 0x0000008b008b7308 */ /* 0x000f660000000800 */
[----:B-1----:R-:W-:Y:S01]  /*c630*/  F2FP.F16.F32.PACK_AB R20, R129, R128 ;  /* 0x000000808114723e */ /* 0x002fe200000000ff */
[--C-:B------:R-:W-:Y:S01]  /*c640*/  FFMA.FTZ R113, R28, UR4, -R132.reuse ;  /* 0x000000041c717c23 */ /* 0x100fe20008010884 */
[----:B--2---:R-:W-:Y:S01]  /*c650*/  F2FP.F16.F32.PACK_AB R21, R131, R140 ;  /* 0x0000008c8315723e */ /* 0x004fe200000000ff */
[--C-:B------:R-:W-:Y:S01]  /*c660*/  FFMA.FTZ R112, R29, UR4, -R132.reuse ;  /* 0x000000041d707c23 */ /* 0x100fe20008010884 */
[----:B------:R-:W1:Y:S03]  /*c670*/  LDSM.16.MT88.4 R104, [R158+0xb800] ;  /* 0x00b800009e68783b */ /* 0x000e660000004200 */
[----:B------:R-:W-:Y:S01]  /*c680*/  MUFU.EX2 R121, R121 ;  /* 0x0000007900797308 */ /* 0x000fe20000000800 */
[--C-:B------:R-:W-:Y:S01]  /*c690*/  FFMA.FTZ R114, R31, UR4, -R119.reuse ;  /* 0x000000041f727c23 */ /* 0x100fe20008010877 */
[----:B------:R-:W-:Y:S01]  /*c6a0*/  FFMA.FTZ R123, R33, UR4, -R132 ;  /* 0x00000004217b7c23 */ /* 0x000fe20008010884 */
[--C-:B------:R-:W-:Y:S01]  /*c6b0*/  FFMA.FTZ R122, R34, UR4, -R119.reuse ;  /* 0x00000004227a7c23 */ /* 0x100fe20008010877 */
[----:B------:R-:W-:Y:S01]  /*c6c0*/  FFMA.FTZ R115, R35, UR4, -R119 ;  /* 0x0000000423737c23 */ /* 0x000fe20008010877 */
[----:B------:R-:W-:Y:S01]  /*c6d0*/  FADD.FTZ R128, R128, R125 ;  /* 0x0000007d80807221 */ /* 0x000fe20000010000 */
[----:B------:R-:W-:Y:S01]  /*c6e0*/  FADD.FTZ R140, R140, R127 ;  /* 0x0000007f8c8c7221 */ /* 0x000fe20000010000 */
[----:B------:R-:W-:Y:S03]  /*c6f0*/  LDSM.16.MT88.4 R28, [R158+0x9c00] ;  /* 0x009c00009e1c783b */ /* 0x000fe60000004200 */
[----:B------:R-:W2:Y:S01]  /*c700*/  MUFU.EX2 R120, R120 ;  /* 0x0000007800787308 */ /* 0x000ea20000000800 */
[----:B-----5:R-:W-:Y:S01]  /*c710*/  F2FP.F16.F32.PACK_AB R22, R139, R130 ;  /* 0x000000828b16723e */ /* 0x020fe200000000ff */
[----:B------:R-:W-:Y:S01]  /*c720*/  FADD.FTZ R129, R129, R128 ;  /* 0x0000008081817221 */ /* 0x000fe20000010000 */
[----:B------:R-:W-:Y:S07]  /*c730*/  FADD.FTZ R140, R131, R140 ;  /* 0x0000008c838c7221 */ /* 0x000fee0000010000 */
[----:B------:R-:W-:Y:S10]  /*c740*/  MUFU.EX2 R112, R112 ;  /* 0x0000007000707308 */ /* 0x000ff40000000800 */
[----:B------:R-:W-:Y:S01]  /*c750*/  MUFU.EX2 R114, R114 ;  /* 0x0000007200727308 */ /* 0x000fe20000000800 */
[C---:B--2---:R-:W-:Y:S01]  /*c760*/  F2FP.F16.F32.PACK_AB R23, R120.reuse, R121 ;  /* 0x000000797817723e */ /* 0x044fe200000000ff */
[----:B------:R-:W-:Y:S04]  /*c770*/  FADD.FTZ R121, R121, R140 ;  /* 0x0000008c79797221 */ /* 0x000fe80000010000 */
[----:B------:R-:W-:Y:S02]  /*c780*/  FADD.FTZ R120, R120, R121 ;  /* 0x0000007978787221 */ /* 0x000fe40000010000 */
[C---:B----4-:R-:W-:Y:S02]  /*c790*/  HMMA.16816.F32 R8, R20.reuse, R108, R8 ;  /* 0x0000006c1408723c */ /* 0x050fe40000001808 */
[----:B------:R-:W-:Y:S04]  /*c7a0*/  MUFU.EX2 R123, R123 ;  /* 0x0000007b007b7308 */ /* 0x000fe80000000800 */
[C---:B------:R-:W-:Y:S01]  /*c7b0*/  HMMA.16816.F32 R68, R20.reuse, R110, R68 ;  /* 0x0000006e1444723c */ /* 0x040fe20000001844 */
[----:B------:R-:W2:Y:S05]  /*c7c0*/  LDSM.16.MT88.4 R108, [R156+0xb800] ;  /* 0x00b800009c6c783b */ /* 0x000eaa0000004200 */
[----:B------:R-:W-:Y:S01]  /*c7d0*/  MUFU.EX2 R115, R115 ;  /* 0x0000007300737308 */ /* 0x000fe20000000800 */
[C---:B---3--:R-:W-:Y:S09]  /*c7e0*/  HMMA.16816.F32 R72, R20.reuse, R24, R72 ;  /* 0x000000181448723c */ /* 0x048ff20000001848 */
[----:B------:R-:W-:Y:S01]  /*c7f0*/  MUFU.EX2 R113, R113 ;  /* 0x0000007100717308 */ /* 0x000fe20000000800 */
[C---:B------:R-:W-:Y:S01]  /*c800*/  HMMA.16816.F32 R76, R20.reuse, R26, R76 ;  /* 0x0000001a144c723c */ /* 0x040fe2000000184c */
[----:B------:R-:W3:Y:S05]  /*c810*/  LDSM.16.MT88.4 R24, [R158+0xd800] ;  /* 0x00d800009e18783b */ /* 0x000eea0000004200 */
[C---:B-1----:R-:W-:Y:S03]  /*c820*/  HMMA.16816.F32 R80, R20.reuse, R104, R80 ;  /* 0x000000681450723c */ /* 0x042fe60000001850 */
[----:B------:R-:W-:Y:S03]  /*c830*/  MUFU.EX2 R143, R143 ;  /* 0x0000008f008f7308 */ /* 0x000fe60000000800 */
[C---:B------:R-:W-:Y:S01]  /*c840*/  HMMA.16816.F32 R84, R20.reuse, R106, R84 ;  /* 0x0000006a1454723c */ /* 0x040fe20000001854 */
[----:B------:R-:W1:Y:S06]  /*c850*/  LDSM.16.MT88.4 R104, [R156+0xd800] ;  /* 0x00d800009c68783b */ /* 0x000e6c0000004200 */
[----:B------:R-:W-:Y:S10]  /*c860*/  MUFU.EX2 R122, R122 ;  /* 0x0000007a007a7308 */ /* 0x000ff40000000800 */
[----:B------:R-:W-:Y:S01]  /*c870*/  MUFU.EX2 R52, R52 ;  /* 0x0000003400347308 */ /* 0x000fe20000000800 */
[C---:B--2---:R-:W-:Y:S09]  /*c880*/  HMMA.16816.F32 R88, R20.reuse, R108, R88 ;  /* 0x0000006c1458723c */ /* 0x044ff20000001858 */
[----:B------:R-:W-:Y:S01]  /*c890*/  MUFU.EX2 R53, R53 ;  /* 0x0000003500357308 */ /* 0x000fe20000000800 */
[C---:B------:R-:W-:Y:S09]  /*c8a0*/  HMMA.16816.F32 R12, R20.reuse, R110, R12 ;  /* 0x0000006e140c723c */ /* 0x040ff2000000180c */
[----:B------:R-:W-:Y:S02]  /*c8b0*/  MUFU.EX2 R54, R54 ;  /* 0x0000003600367308 */ /* 0x000fe40000000800 */
[--C-:B------:R-:W-:Y:S01]  /*c8c0*/  FFMA.FTZ R108, R32, UR4, -R132.reuse ;  /* 0x00000004206c7c23 */ /* 0x100fe20008010884 */
[C---:B---3--:R-:W-:Y:S01]  /*c8d0*/  HMMA.16816.F32 R92, R20.reuse, R24, R92 ;  /* 0x00000018145c723c */ /* 0x048fe2000000185c */
[----:B------:R-:W-:Y:S05]  /*c8e0*/  LDSM.16.MT88.4 R32, [R158+0xbc00] ;  /* 0x00bc00009e20783b */ /* 0x000fea0000004200 */
[C---:B------:R-:W-:Y:S01]  /*c8f0*/  HMMA.16816.F32 R96, R20.reuse, R26, R96 ;  /* 0x0000001a1460723c */ /* 0x040fe20000001860 */
[----:B------:R-:W2:Y:S02]  /*c900*/  MUFU.EX2 R108, R108 ;  /* 0x0000006c006c7308 */ /* 0x000ea40000000800 */
[----:B------:R-:W3:Y:S03]  /*c910*/  LDSM.16.MT88.4 R24, [R156+0x9c00] ;  /* 0x009c00009c18783b */ /* 0x000ee60000004200 */
[C---:B-1----:R-:W-:Y:S05]  /*c920*/  HMMA.16816.F32 R16, R20.reuse, R104, R16 ;  /* 0x000000681410723c */ /* 0x042fea0000001810 */
[----:B------:R-:W-:Y:S01]  /*c930*/  MUFU.EX2 R55, R55 ;  /* 0x0000003700377308 */ /* 0x000fe20000000800 */
[----:B------:R-:W-:Y:S05]  /*c940*/  HMMA.16816.F32 R100, R20, R106, R100 ;  /* 0x0000006a1464723c */ /* 0x000fea0000001864 */
[--C-:B------:R-:W-:Y:S01]  /*c950*/  FFMA.FTZ R105, R36, UR4, -R132.reuse ;  /* 0x0000000424697c23 */ /* 0x100fe20008010884 */
[--C-:B------:R-:W-:Y:S01]  /*c960*/  FFMA.FTZ R104, R37, UR4, -R132.reuse ;  /* 0x0000000425687c23 */ /* 0x100fe20008010884 */
[----:B--2---:R-:W-:Y:S01]  /*c970*/  F2FP.F16.F32.PACK_AB R22, R123, R108 ;  /* 0x0000006c7b16723e */ /* 0x004fe200000000ff */
[----:B------:R-:W-:Y:S01]  /*c980*/  FFMA.FTZ R106, R39, UR4, -R119 ;  /* 0x00000004276a7c23 */ /* 0x000fe20008010877 */
[----:B------:R-:W-:Y:S01]  /*c990*/  MUFU.EX2 R56, R56 ;  /* 0x0000003800387308 */ /* 0x000fe20000000800 */
[----:B------:R-:W-:Y:S01]  /*c9a0*/  LDSM.16.MT88.4 R36, [R158+0xc000] ;  /* 0x00c000009e24783b */ /* 0x000fe20000004200 */
[----:B------:R-:W-:Y:S01]  /*c9b0*/  F2FP.F16.F32.PACK_AB R20, R112, R113 ;  /* 0x000000717014723e */ /* 0x000fe200000000ff */
[----:B------:R-:W-:Y:S01]  /*c9c0*/  FFMA.FTZ R107, R40, UR4, -R132 ;  /* 0x00000004286b7c23 */ /* 0x000fe20008010884 */
[C---:B------:R-:W-:Y:S01]  /*c9d0*/  F2FP.F16.F32.PACK_AB R21, R114.reuse, R143 ;  /* 0x0000008f7215723e */ /* 0x040fe200000000ff */
[----:B------:R-:W-:Y:S01]  /*c9e0*/  FADD.FTZ R143, R143, R120 ;  /* 0x000000788f8f7221 */ /* 0x000fe20000010000 */
[----:B------:R-:W-:Y:S01]  /*c9f0*/  F2FP.F16.F32.PACK_AB R23, R115, R122 ;  /* 0x0000007a7317723e */ /* 0x000fe200000000ff */
[----:B------:R-:W-:Y:S03]  /*ca00*/  FFMA.FTZ R132, R65, UR4, -R132 ;  /* 0x0000000441847c23 */ /* 0x000fe60008010884 */
[----:B------:R-:W-:Y:S01]  /*ca10*/  MUFU.EX2 R105, R105 ;  /* 0x0000006900697308 */ /* 0x000fe20000000800 */
[----:B------:R-:W-:Y:S01]  /*ca20*/  LDSM.16.MT88.4 R40, [R158+0xc400] ;  /* 0x00c400009e28783b */ /* 0x000fe20000004200 */
[----:B------:R-:W-:Y:S01]  /*ca30*/  FADD.FTZ R143, R114, R143 ;  /* 0x0000008f728f7221 */ /* 0x000fe20000010000 */
[----:B------:R-:W-:Y:S01]  /*ca40*/  FFMA.FTZ R119, R67, UR4, -R119 ;  /* 0x0000000443777c23 */ /* 0x000fe20008010877 */
[C---:B------:R-:W-:Y:S06]  /*ca50*/  HMMA.16816.F32 R8, R20.reuse, R28, R8 ;  /* 0x0000001c1408723c */ /* 0x040fec0000001808 */
[----:B------:R-:W1:Y:S01]  /*ca60*/  MUFU.EX2 R104, R104 ;  /* 0x0000006800687308 */ /* 0x000e620000000800 */
[----:B------:R-:W-:Y:S01]  /*ca70*/  FADD.FTZ R122, R122, R143 ;  /* 0x0000008f7a7a7221 */ /* 0x000fe20000010000 */
[C---:B------:R-:W-:Y:S01]  /*ca80*/  HMMA.16816.F32 R68, R20.reuse, R30, R68 ;  /* 0x0000001e1444723c */ /* 0x040fe20000001844 */
[----:B------:R-:W2:Y:S07]  /*ca90*/  LDSM.16.MT88.4 R28, [R156+0xbc00] ;  /* 0x00bc00009c1c783b */ /* 0x000eae0000004200 */
[----:B------:R-:W4:Y:S01]  /*caa0*/  MUFU.EX2 R106, R106 ;  /* 0x0000006a006a7308 */ /* 0x000f220000000800 */
[C---:B---3--:R-:W-:Y:S03]  /*cab0*/  HMMA.16816.F32 R72, R20.reuse, R24, R72 ;  /* 0x000000181448723c */ /* 0x048fe60000001848 */
[----:B------:R-:W-:Y:S03]  /*cac0*/  FADD.FTZ R122, R115, R122 ;  /* 0x0000007a737a7221 */ /* 0x000fe60000010000 */
[C---:B------:R-:W-:Y:S01]  /*cad0*/  HMMA.16816.F32 R76, R20.reuse, R26, R76 ;  /* 0x0000001a144c723c */ /* 0x040fe2000000184c */
[----:B------:R-:W3:Y:S02]  /*cae0*/  LDSM.16.MT88.4 R24, [R158+0xdc00] ;  /* 0x00dc00009e18783b */ /* 0x000ee40000004200 */
[----:B------:R-:W5:Y:S03]  /*caf0*/  MUFU.EX2 R107, R107 ;  /* 0x0000006b006b7308 */ /* 0x000f660000000800 */
[C---:B------:R-:W-:Y:S07]  /*cb00*/  HMMA.16816.F32 R80, R20.reuse, R32, R80 ;  /* 0x000000201450723c */ /* 0x040fee0000001850 */
        /* <DEDUP_REMOVED lines=10> */
[----:B------:R-:W-:Y:S03]  /*cbb0*/  MUFU.EX2 R6, R6 ;  /* 0x0000000600067308 */ /* 0x000fe60000000800 */
[C---:B------:R-:W-:Y:S01]  /*cbc0*/  HMMA.16816.F32 R96, R20.reuse, R26, R96 ;  /* 0x0000001a1460723c */ /* 0x040fe20000001860 */
[----:B------:R-:W3:Y:S06]  /*cbd0*/  LDSM.16.MT88.4 R24, [R156+0xa000] ;  /* 0x00a000009c18783b */ /* 0x000eec0000004200 */
[----:B------:R-:W-:Y:S01]  /*cbe0*/  MUFU.EX2 R60, R60 ;  /* 0x0000003c003c7308 */ /* 0x000fe20000000800 */
[C---:B-1----:R-:W-:Y:S09]  /*cbf0*/  HMMA.16816.F32 R16, R20.reuse, R32, R16 ;  /* 0x000000201410723c */ /* 0x042ff20000001810 */
[----:B------:R-:W1:Y:S01]  /*cc00*/  MUFU.EX2 R7, R7 ;  /* 0x0000000700077308 */ /* 0x000e620000000800 */
[----:B------:R-:W-:Y:S01]  /*cc10*/  HMMA.16816.F32 R100, R20, R34, R100 ;  /* 0x000000221464723c */ /* 0x000fe20000001864 */
[----:B------:R-:W1:Y:S06]  /*cc20*/  LDSM.16.MT88.4 R32, [R156+0xc000] ;  /* 0x00c000009c20783b */ /* 0x000e6c0000004200 */
[----:B------:R-:W-:Y:S02]  /*cc30*/  F2FP.F16.F32.PACK_AB R20, R104, R105 ;  /* 0x000000696814723e */ /* 0x000fe400000000ff */
[----:B------:R-:W-:Y:S02]  /*cc40*/  MUFU.EX2 R61, R61 ;  /* 0x0000003d003d7308 */ /* 0x000fe40000000800 */
[----:B----4-:R-:W-:Y:S01]  /*cc50*/  F2FP.F16.F32.PACK_AB R21, R106, R145 ;  /* 0x000000916a15723e */ /* 0x010fe200000000ff */
[----:B------:R-:W-:Y:S01]  /*cc60*/  FADD.FTZ R145, R145, R122 ;  /* 0x0000007a91917221 */ /* 0x000fe20000010000 */
[----:B-----5:R-:W-:Y:S02]  /*cc70*/  F2FP.F16.F32.PACK_AB R22, R144, R107 ;  /* 0x0000006b9016723e */ /* 0x020fe400000000ff */
[C---:B------:R-:W-:Y:S04]  /*cc80*/  F2FP.F16.F32.PACK_AB R23, R147.reuse, R146 ;  /* 0x000000929317723e */ /* 0x040fe800000000ff */
[----:B------:R-:W4:Y:S01]  /*cc90*/  MUFU.EX2 R132, R132 ;  /* 0x0000008400847308 */ /* 0x000f220000000800 */
[----:B------:R-:W-:Y:S04]  /*cca0*/  FADD.FTZ R145, R106, R145 ;  /* 0x000000916a917221 */ /* 0x000fe80000010000 */
[----:B------:R-:W-:Y:S01]  /*ccb0*/  FADD.FTZ R146, R146, R145 ;  /* 0x0000009192927221 */ /* 0x000fe20000010000 */
[C---:B--2---:R-:W-:Y:S04]  /*ccc0*/  HMMA.16816.F32 R8, R20.reuse, R28, R8 ;  /* 0x0000001c1408723c */ /* 0x044fe80000001808 */
[----:B------:R-:W-:Y:S01]  /*ccd0*/  MUFU.EX2 R62, R62 ;  /* 0x0000003e003e7308 */ /* 0x000fe20000000800 */
[----:B------:R-:W-:Y:S01]  /*cce0*/  FADD.FTZ R147, R147, R146 ;  /* 0x0000009293937221 */ /* 0x000fe20000010000 */
[C---:B------:R-:W-:Y:S01]  /*ccf0*/  HMMA.16816.F32 R68, R20.reuse, R30, R68 ;  /* 0x0000001e1444723c */ /* 0x040fe20000001844 */
[----:B------:R-:W2:Y:S07]  /*cd00*/  LDSM.16.MT88.4 R28, [R158+0xe000] ;  /* 0x00e000009e1c783b */ /* 0x000eae0000004200 */
[----:B------:R-:W5:Y:S01]  /*cd10*/  MUFU.EX2 R119, R119 ;  /* 0x0000007700777308 */ /* 0x000f620000000800 */
[C---:B---3--:R-:W-:Y:S06]  /*cd20*/  HMMA.16816.F32 R72, R20.reuse, R24, R72 ;  /* 0x000000181448723c */ /* 0x048fec0000001848 */
        /* <DEDUP_REMOVED lines=13> */
[----:B------:R-:W-:Y:S01]  /*ce00*/  HMMA.16816.F32 R100, R20, R26, R100 ;  /* 0x0000001a1464723c */ /* 0x000fe20000001864 */
[----:B------:R-:W2:Y:S04]  /*ce10*/  LDSM.16.MT88.4 R20, [R156+0xc400] ;  /* 0x00c400009c14783b */ /* 0x000ea80000004200 */
[----:B------:R-:W-:Y:S01]  /*ce20*/  F2FP.F16.F32.PACK_AB R30, R49, R48 ;  /* 0x00000030311e723e */ /* 0x000fe200000000ff */
[----:B------:R-:W-:Y:S01]  /*ce30*/  FADD.FTZ R148, R148, R147 ;  /* 0x0000009394947221 */ /* 0x000fe20000010000 */
[----:B------:R-:W-:Y:S02]  /*ce40*/  F2FP.F16.F32.PACK_AB R31, R51, R50 ;  /* 0x00000032331f723e */ /* 0x000fe400000000ff */
[----:B------:R-:W3:Y:S02]  /*ce50*/  LDSM.16.MT88.4 R24, [R158+0xe400] ;  /* 0x00e400009e18783b */ /* 0x000ee40000004200 */
[----:B------:R-:W-:Y:S03]  /*ce60*/  FADD.FTZ R149, R149, R148 ;  /* 0x0000009495957221 */ /* 0x000fe60000010000 */
[C---:B----4-:R-:W-:Y:S05]  /*ce70*/  HMMA.16816.F32 R8, R28.reuse, R36, R8 ;  /* 0x000000241c08723c */ /* 0x050fea0000001808 */
[----:B------:R-:W-:Y:S01]  /*ce80*/  FADD.FTZ R50, R50, R149 ;  /* 0x0000009532327221 */ /* 0x000fe20000010000 */
[C---:B------:R-:W-:Y:S01]  /*ce90*/  HMMA.16816.F32 R68, R28.reuse, R38, R68 ;  /* 0x000000261c44723c */ /* 0x040fe20000001844 */
[----:B------:R-:W-:Y:S04]  /*cea0*/  LDSM.16.MT88.4 R36, [R158+0xa800] ;  /* 0x00a800009e24783b */ /* 0x000fe80000004200 */
[----:B------:R-:W-:Y:S01]  /*ceb0*/  FADD.FTZ R51, R51, R50 ;  /* 0x0000003233337221 */ /* 0x000fe20000010000 */
[C---:B-1----:R-:W-:Y:S06]  /*cec0*/  HMMA.16816.F32 R72, R28.reuse, R32, R72 ;  /* 0x000000201c48723c */ /* 0x042fec0000001848 */
[C---:B------:R-:W-:Y:S01]  /*ced0*/  HMMA.16816.F32 R76, R28.reuse, R34, R76 ;  /* 0x000000221c4c723c */ /* 0x040fe2000000184c */
[----:B------:R-:W1:Y:S05]  /*cee0*/  LDSM.16.MT88.4 R32, [R156+0xe400] ;  /* 0x00e400009c20783b */ /* 0x000e6a0000004200 */
[C---:B------:R-:W-:Y:S06]  /*cef0*/  HMMA.16816.F32 R80, R28.reuse, R40, R80 ;  /* 0x000000281c50723c */ /* 0x040fec0000001850 */
[C---:B------:R-:W-:Y:S01]  /*cf00*/  HMMA.16816.F32 R84, R28.reuse, R42, R84 ;  /* 0x0000002a1c54723c */ /* 0x040fe20000001854 */
[----:B------:R-:W4:Y:S05]  /*cf10*/  LDSM.16.MT88.4 R40, [R156+0xa800] ;  /* 0x00a800009c28783b */ /* 0x000f2a0000004200 */
        /* <DEDUP_REMOVED lines=8> */
[C---:B-1----:R-:W-:Y:S05]  /*cfa0*/  HMMA.16816.F32 R16, R28.reuse, R32, R16 ;  /* 0x000000201c10723c */ /* 0x042fea0000001810 */
[----:B------:R-:W-:Y:S01]  /*cfb0*/  F2FP.F16.F32.PACK_AB R23, R59, R58 ;  /* 0x0000003a3b17723e */ /* 0x000fe200000000ff */
[----:B------:R-:W-:Y:S01]  /*cfc0*/  HMMA.16816.F32 R100, R28, R34, R100 ;  /* 0x000000221c64723c */ /* 0x000fe20000001864 */
[----:B------:R-:W1:Y:S04]  /*cfd0*/  LDSM.16.MT88.4 R28, [R156+0xc800] ;  /* 0x00c800009c1c783b */ /* 0x000e680000004200 */
[----:B------:R-:W-:Y:S01]  /*cfe0*/  FADD.FTZ R54, R54, R51 ;  /* 0x0000003336367221 */ /* 0x000fe20000010000 */
[C---:B------:R-:W-:Y:S03]  /*cff0*/  HMMA.16816.F32 R8, R20.reuse, R36, R8 ;  /* 0x000000241408723c */ /* 0x040fe60000001808 */
[----:B------:R-:W3:Y:S02]  /*d000*/  LDSM.16.MT88.4 R32, [R158+0xe800] ;  /* 0x00e800009e20783b */ /* 0x000ee40000004200 */
[----:B------:R-:W-:Y:S01]  /*d010*/  FADD.FTZ R55, R55, R54 ;  /* 0x0000003637377221 */ /* 0x000fe20000010000 */
[C---:B------:R-:W-:Y:S05]  /*d020*/  HMMA.16816.F32 R68, R20.reuse, R38, R68 ;  /* 0x000000261444723c */ /* 0x040fea0000001844 */
[----:B------:R-:W3:Y:S01]  /*d030*/  LDSM.16.MT88.4 R36, [R156+0xe800] ;  /* 0x00e800009c24783b */ /* 0x000ee20000004200 */
[C---:B----4-:R-:W-:Y:S05]  /*d040*/  HMMA.16816.F32 R72, R20.reuse, R40, R72 ;  /* 0x000000281448723c */ /* 0x050fea0000001848 */
[----:B------:R-:W-:Y:S01]  /*d050*/  FADD.FTZ R58, R58, R55 ;  /* 0x000000373a3a7221 */ /* 0x000fe20000010000 */
[C---:B------:R-:W-:Y:S01]  /*d060*/  HMMA.16816.F32 R76, R20.reuse, R42, R76 ;  /* 0x0000002a144c723c */ /* 0x040fe2000000184c */
[----:B------:R-:W4:Y:S04]  /*d070*/  LDSM.16.MT88.4 R40, [R158+0xac00] ;  /* 0x00ac00009e28783b */ /* 0x000f280000004200 */
[----:B------:R-:W-:Y:S01]  /*d080*/  FADD.FTZ R59, R59, R58 ;  /* 0x0000003a3b3b7221 */ /* 0x000fe20000010000 */
[C---:B--2---:R-:W-:Y:S06]  /*d090*/  HMMA.16816.F32 R80, R20.reuse, R24, R80 ;  /* 0x000000181450723c */ /* 0x044fec0000001850 */
[C---:B------:R-:W-:Y:S05]  /*d0a0*/  HMMA.16816.F32 R84, R20.reuse, R26, R84 ;  /* 0x0000001a1454723c */ /* 0x040fea0000001854 */
[----:B------:R-:W-:Y:S01]  /*d0b0*/  F2FP.F16.F32.PACK_AB R25, R7, R60 ;  /* 0x0000003c0719723e */ /* 0x000fe200000000ff */
[C---:B-1----:R-:W-:Y:S05]  /*d0c0*/  HMMA.16816.F32 R88, R20.reuse, R28, R88 ;  /* 0x0000001c1458723c */ /* 0x042fea0000001858 */
[----:B------:R-:W-:Y:S01]  /*d0d0*/  F2FP.F16.F32.PACK_AB R26, R132, R61 ;  /* 0x0000003d841a723e */ /* 0x000fe200000000ff */
[C---:B------:R-:W-:Y:S01]  /*d0e0*/  HMMA.16816.F32 R12, R20.reuse, R30, R12 ;  /* 0x0000001e140c723c */ /* 0x040fe2000000180c */
[----:B------:R-:W1:Y:S04]  /*d0f0*/  LDSM.16.MT88.4 R28, [R156+0xac00] ;  /* 0x00ac00009c1c783b */ /* 0x000e680000004200 */
[----:B-----5:R-:W-:Y:S01]  /*d100*/  F2FP.F16.F32.PACK_AB R27, R119, R62 ;  /* 0x0000003e771b723e */ /* 0x020fe200000000ff */
[C---:B---3--:R-:W-:Y:S05]  /*d110*/  HMMA.16816.F32 R92, R20.reuse, R32, R92 ;  /* 0x00000020145c723c */ /* 0x048fea000000185c */
[----:B------:R-:W-:Y:S01]  /*d120*/  FADD.FTZ R24, R130, R129 ;  /* 0x0000008182187221 */ /* 0x000fe20000010000 */
[C---:B------:R-:W-:Y:S01]  /*d130*/  HMMA.16816.F32 R96, R20.reuse, R34, R96 ;  /* 0x000000221460723c */ /* 0x040fe20000001860 */
[----:B------:R-:W-:Y:S04]  /*d140*/  LDSM.16.MT88.4 R32, [R158+0xec00] ;  /* 0x00ec00009e20783b */ /* 0x000fe80000004200 */
[----:B------:R-:W-:Y:S01]  /*d150*/  FADD.FTZ R24, R139, R24 ;  /* 0x000000188b187221 */ /* 0x000fe20000010000 */
[C---:B------:R-:W-:Y:S05]  /*d160*/  HMMA.16816.F32 R16, R20.reuse, R36, R16 ;  /* 0x000000241410723c */ /* 0x040fea0000001810 */
[----:B------:R-:W-:Y:S01]  /*d170*/  FADD.FTZ R113, R113, R24 ;  /* 0x0000001871717221 */ /* 0x000fe20000010000 */
[----:B------:R-:W-:Y:S05]  /*d180*/  HMMA.16816.F32 R100, R20, R38, R100 ;  /* 0x000000261464723c */ /* 0x000fea0000001864 */
[----:B------:R-:W-:Y:S01]  /*d190*/  FADD.FTZ R113, R112, R113 ;  /* 0x0000007170717221 */ /* 0x000fe20000010000 */
[----:B------:R-:W-:Y:S01]  /*d1a0*/  F2FP.F16.F32.PACK_AB R24, R6, R5 ;  /* 0x000000050618723e */ /* 0x000fe200000000ff */
[----:B------:R-:W-:Y:S04]  /*d1b0*/  FADD.FTZ R60, R60, R59 ;  /* 0x0000003b3c3c7221 */ /* 0x000fe80000010000 */
[----:B------:R-:W-:Y:S01]  /*d1c0*/  FADD.FTZ R64, R108, R113 ;  /* 0x000000716c407221 */ /* 0x000fe20000010000 */
[----:B------:R-:W-:Y:S01]  /*d1d0*/  FADD.FTZ R7, R7, R60 ;  /* 0x0000003c07077221 */ /* 0x000fe20000010000 */
[C---:B----4-:R-:W-:Y:S01]  /*d1e0*/  HMMA.16816.F32 R112, R24.reuse, R40, R8 ;  /* 0x000000281870723c */ /* 0x050fe20000001808 */
[----:B------:R-:W2:Y:S04]  /*d1f0*/  LDSM.16.MT88.4 R108, [R156+0xcc00] ;  /* 0x00cc00009c6c783b */ /* 0x000ea80000004200 */
[----:B------:R-:W-:Y:S01]  /*d200*/  FADD.FTZ R64, R123, R64 ;  /* 0x000000407b407221 */ /* 0x000fe20000010000 */
[C---:B------:R-:W-:Y:S03]  /*d210*/  HMMA.16816.F32 R68, R24.reuse, R42, R68 ;  /* 0x0000002a1844723c */ /* 0x040fe60000001844 */
[----:B------:R-:W3:Y:S02]  /*d220*/  LDSM.16.MT88.4 R8, [R156+0xec00] ;  /* 0x00ec00009c08783b */ /* 0x000ee40000004200 */
        /* <DEDUP_REMOVED lines=20> */
[----:B------:R-:W-:Y:S01]  /*d370*/  MOV R3, R0 ;  /* 0x0000000000037202 */ /* 0x000fe20000000f00 */
[----:B------:R-:W-:Y:S01]  /*d380*/  FADD.FTZ R53, R53, R52 ;  /* 0x0000003435357221 */ /* 0x000fe20000010000 */
[----:B------:R-:W-:Y:S04]  /*d390*/  HMMA.16816.F32 R100, R24, R10, R100 ;  /* 0x0000000a1864723c */ /* 0x000fe80000001864 */
[----:B------:R-:W-:Y:S04]  /*d3a0*/  FADD.FTZ R56, R56, R53 ;  /* 0x0000003538387221 */ /* 0x000fe80000010000 */
[----:B------:R-:W-:Y:S04]  /*d3b0*/  FADD.FTZ R56, R57, R56 ;  /* 0x0000003839387221 */ /* 0x000fe80000010000 */
[----:B------:R-:W-:Y:S04]  /*d3c0*/  FADD.FTZ R5, R5, R56 ;  /* 0x0000003805057221 */ /* 0x000fe80000010000 */
[----:B------:R-:W-:Y:S04]  /*d3d0*/  FADD.FTZ R6, R6, R5 ;  /* 0x0000000506067221 */ /* 0x000fe80000010000 */
[----:B------:R-:W-:Y:S04]  /*d3e0*/  FADD.FTZ R61, R61, R6 ;  /* 0x000000063d3d7221 */ /* 0x000fe80000010000 */
[----:B------:R-:W-:Y:S01]  /*d3f0*/  FADD.FTZ R181, R132, R61 ;  /* 0x0000003d84b57221 */ /* 0x000fe20000010000 */
[----:B------:R-:W-:Y:S06]  /*d400*/  @P0 BRA `(.L_x_2622) ;  /* 0xffffffc800dc0947 */ /* 0x000fec000383ffff */
.L_x_2618:
[----:B------:R-:W1:Y:S01]  /*d410*/  SHFL.BFLY PT, R8, R181, 0x2, 0x1f ;  /* 0x0c401f00b5087f89 */ /* 0x000e6200000e0000 */
[----:B------:R-:W2:Y:S01]  /*d420*/  S2UR UR5, SR_CgaCtaId ;  /* 0x00000000000579c3 */ /* 0x000ea20000008800 */
[----:B------:R-:W-:Y:S01]  /*d430*/  MOV R9, 0x3f800000 ;  /* 0x3f80000000097802 */ /* 0x000fe20000000f00 */
[----:B------:R-:W-:Y:S01]  /*d440*/  UMOV UR4, 0x400 ;  /* 0x0000040000047882 */ /* 0x000fe20000000000 */
[----:B------:R-:W3:Y:S01]  /*d450*/  SHFL.BFLY PT, R3, R180, 0x2, 0x1f ;  /* 0x0c401f00b4037f89 */ /* 0x000ee200000e0000 */
[----:B------:R-:W-:Y:S01]  /*d460*/  SHF.L.U32 R170, R170, 0x3, RZ ;  /* 0x00000003aaaa7819 */ /* 0x000fe200000006ff */
[----:B------:R-:W-:Y:S01]  /*d470*/  BSSY B0, `(.L_x_2623) ;  /* 0x00000bc000007945 */ /* 0x000fe20003800000 */
[----:B------:R-:W-:Y:S01]  /*d480*/  LEA R175, R174, R175, 0x4 ;  /* 0x000000afaeaf7211 */ /* 0x000fe200078e20ff */
[----:B------:R-:W4:Y:S01]  /*d490*/  S2R R5, SR_TID.X ;  /* 0x0000000000057919 */ /* 0x000f220000002100 */
[----:B------:R-:W-:Y:S06]  /*d4a0*/  BAR.SYNC.DEFER_BLOCKING 0x0 ;  /* 0x0000000000007b1d */ /* 0x000fec0000010000 */
[----:B------:R-:W5:Y:S01]  /*d4b0*/  S2R R48, SR_CTAID.Y ;  /* 0x0000000000307919 */ /* 0x000f620000002600 */
[----:B-1----:R-:W-:Y:S01]  /*d4c0*/  FADD.FTZ R8, R8, R181 ;  /* 0x000000b508087221 */ /* 0x002fe20000010000 */
[----:B--2---:R-:W-:Y:S01]  /*d4d0*/  ULEA UR5, UR5, UR4, 0x18 ;  /* 0x0000000405057291 */ /* 0x004fe2000f8ec03f */
[----:B------:R-:W1:Y:S01]  /*d4e0*/  S2R R49, SR_CTAID.X ;  /* 0x0000000000317919 */ /* 0x000e620000002500 */
[----:B------:R-:W2:Y:S01]  /*d4f0*/  S2UR UR4, SR_CTAID.Z ;  /* 0x00000000000479c3 */ /* 0x000ea20000002700 */
[----:B---3--:R-:W-:Y:S01]  /*d500*/  FADD.FTZ R3, R3, R180 ;  /* 0x000000b403037221 */ /* 0x008fe20000010000 */
[----:B------:R-:W3:Y:S04]  /*d510*/  SHFL.BFLY PT, R7, R8, 0x1, 0x1f ;  /* 0x0c201f0008077f89 */ /* 0x000ee800000e0000 */
[----:B------:R-:W5:Y:S01]  /*d520*/  SHFL.BFLY PT, R6, R3, 0x1, 0x1f ;  /* 0x0c201f0003067f89 */ /* 0x000f6200000e0000 */
[----:B----4-:R-:W-:-:S04]  /*d530*/  SHF.R.S32.HI R4, RZ, 0x1f, R5 ;  /* 0x0000001fff047819 */ /* 0x010fc80000011405 */
[CC--:B------:R-:W-:Y:S02]  /*d540*/  LEA.HI R11, R4.reuse, R5.reuse, RZ, 0x2 ;  /* 0x00000005040b7211 */ /* 0x0c0fe400078f10ff */
[-C--:B------:R-:W-:Y:S02]  /*d550*/  LEA.HI R12, R4, R5.reuse, RZ, 0x6 ;  /* 0x00000005040c7211 */ /* 0x080fe400078f30ff */
[----:B------:R-:W-:Y:S02]  /*d560*/  LOP3.LUT R14, R11, 0xfffffffc, RZ, 0xc0, !PT ;  /* 0xfffffffc0b0e7812 */ /* 0x000fe400078ec0ff */
[----:B------:R-:W-:Y:S02]  /*d570*/  SHF.R.S32.HI R11, RZ, 0x2, R11 ;  /* 0x00000002ff0b7819 */ /* 0x000fe4000001140b */
[----:B------:R-:W-:Y:S02]  /*d580*/  IADD3 R13, -R14, R5, RZ ;  /* 0x000000050e0d7210 */ /* 0x000fe40007ffe1ff */
[----:B------:R-:W-:Y:S01]  /*d590*/  SHF.R.S32.HI R14, RZ, 0x1f, R11 ;  /* 0x0000001fff0e7819 */ /* 0x000fe2000001140b */
[----:B---3--:R-:W-:Y:S01]  /*d5a0*/  FADD.FTZ R7, R8, R7 ;  /* 0x0000000708077221 */ /* 0x008fe20000010000 */
[----:B------:R-:W-:-:S02]  /*d5b0*/  SHF.L.U32 R12, R12, 0x2, RZ ;  /* 0x000000020c0c7819 */ /* 0x000fc400000006ff */
[----:B------:R-:W-:Y:S01]  /*d5c0*/  LEA.HI R14, R14, R11, RZ, 0x3 ;  /* 0x0000000b0e0e7211 */ /* 0x000fe200078f18ff */
[----:B-----5:R-:W-:Y:S01]  /*d5d0*/  FADD.FTZ R6, R3, R6 ;  /* 0x0000000603067221 */ /* 0x020fe20000010000 */
[----:B------:R-:W-:Y:S02]  /*d5e0*/  LOP3.LUT R12, R12, 0x3fffff00, RZ, 0xc0, !PT ;  /* 0x3fffff000c0c7812 */ /* 0x000fe400078ec0ff */
[----:B------:R-:W-:Y:S02]  /*d5f0*/  LEA.HI R3, R4, R5, RZ, 0x5 ;  /* 0x0000000504037211 */ /* 0x000fe400078f28ff */
[----:B------:R-:W-:Y:S02]  /*d600*/  LOP3.LUT R14, R14, 0xfffffff8, RZ, 0xc0, !PT ;  /* 0xfffffff80e0e7812 */ /* 0x000fe400078ec0ff */
[----:B------:R-:W-:Y:S02]  /*d610*/  LEA R169, R169, R12, 0x5 ;  /* 0x0000000ca9a97211 */ /* 0x000fe400078e28ff */
[----:B------:R-:W-:-:S02]  /*d620*/  FSETP.NE.FTZ.AND P3, PT, R7, RZ, PT ;  /* 0x000000ff0700720b */ /* 0x000fc40003f75000 */
[----:B------:R-:W-:Y:S02]  /*d630*/  LEA.HI R12, R4, R5, RZ, 0x4 ;  /* 0x00000005040c7211 */ /* 0x000fe400078f20ff */
[----:B------:R-:W-:Y:S02]  /*d640*/  SHF.R.S32.HI R10, RZ, 0x5, R3 ;  /* 0x00000005ff0a7819 */ /* 0x000fe40000011403 */
[----:B------:R-:W-:Y:S02]  /*d650*/  IADD3 R11, R11, -R14, RZ ;  /* 0x8000000e0b0b7210 */ /* 0x000fe40007ffe0ff */
[----:B------:R-:W-:Y:S02]  /*d660*/  SHF.R.S32.HI R12, RZ, 0x4, R12 ;  /* 0x00000004ff0c7819 */ /* 0x000fe4000001140c */
[----:B------:R-:W-:Y:S02]  /*d670*/  FSETP.NE.FTZ.AND P2, PT, R6, RZ, PT ;  /* 0x000000ff0600720b */ /* 0x000fe40003f55000 */
[----:B------:R-:W-:Y:S01]  /*d680*/  LEA R10, R10, R13, 0x8 ;  /* 0x0000000d0a0a7211 */ /* 0x000fe200078e40ff */
[----:B------:R-:W-:Y:S01]  /*d690*/  IMAD.SHL.U32 R12, R12, 0x40, RZ ;  /* 0x000000400c0c7824 */ /* 0x000fe200078e00ff */
[----:B------:R-:W-:Y:S01]  /*d6a0*/  LEA.HI R13, R11, R11, RZ, 0x1 ;  /* 0x0000000b0b0d7211 */ /* 0x000fe200078f08ff */
[----:B------:R-:W3:Y:S01]  /*d6b0*/  @P3 MUFU.RCP R9, R7 ;  /* 0x0000000700093308 */ /* 0x000ee20000001000 */
[----:B------:R-:W-:Y:S01]  /*d6c0*/  MOV R8, 0x3f800000 ;  /* 0x3f80000000087802 */ /* 0x000fe20000000f00 */
[----:B------:R-:W4:Y:S01]  /*d6d0*/  @P3 LDC R51, c[0x0][0x2e8] ;  /* 0x0000ba00ff333b82 */ /* 0x000f220000000800 */
[----:B------:R-:W-:-:S02]  /*d6e0*/  LOP3.LUT R14, R13, 0x1fffffe, RZ, 0xc0, !PT ;  /* 0x01fffffe0d0e7812 */ /* 0x000fc400078ec0ff */
[----:B------:R-:W-:Y:S02]  /*d6f0*/  SHF.R.S32.HI R13, RZ, 0x1, R13 ;  /* 0x00000001ff0d7819 */ /* 0x000fe4000001140d */
[----:B------:R-:W-:Y:S01]  /*d700*/  LOP3.LUT R15, R12, 0xc0, RZ, 0xc0, !PT ;  /* 0x000000c00c0f7812 */ /* 0x000fe200078ec0ff */
[----:B------:R-:W5:Y:S01]  /*d710*/  @P2 MUFU.RCP R8, R6 ;  /* 0x0000000600082308 */ /* 0x000f620000001000 */
[----:B------:R-:W-:Y:S01]  /*d720*/  SHF.L.U32 R12, R13, 0x6, RZ ;  /* 0x000000060d0c7819 */ /* 0x000fe200000006ff */
[----:B------:R-:W2:Y:S01]  /*d730*/  @P2 LDC R53, c[0x0][0x2e8] ;  /* 0x0000ba00ff352b82 */ /* 0x000ea20000000800 */
[----:B------:R-:W-:Y:S02]  /*d740*/  IADD3 R11, R11, -R14, RZ ;  /* 0x8000000e0b0b7210 */ /* 0x000fe40007ffe0ff */
[----:B------:R-:W-:Y:S02]  /*d750*/  LOP3.LUT R16, R12, 0xc0, RZ, 0xc0, !PT ;  /* 0x000000c00c107812 */ /* 0x000fe400078ec0ff */
[----:B------:R-:W-:Y:S01]  /*d760*/  LOP3.LUT R12, R13, 0x1, RZ, 0xc0, !PT ;  /* 0x000000010d0c7812 */ /* 0x000fe200078ec0ff */
[----:B------:R-:W1:Y:S01]  /*d770*/  @P3 MUFU.LG2 R7, R7 ;  /* 0x0000000700073308 */ /* 0x000e620000000c00 */
[----:B------:R-:W-:Y:S01]  /*d780*/  LEA R10, R11, R10, 0x4 ;  /* 0x0000000a0b0a7211 */ /* 0x000fe200078e20ff */
[----:B---3--:R-:W-:Y:S01]  /*d790*/  FMUL.FTZ R112, R9, R112 ;  /* 0x0000007009707220 */ /* 0x008fe20000410000 */
        /* <DEDUP_REMOVED lines=28> */
[----:B------:R-:W-:Y:S01]  /*d960*/  IMAD.MOV.U32 R9, RZ, RZ, 0x40 ;  /* 0x00000040ff097424 */ /* 0x000fe200078e00ff */
[----:B------:R-:W-:Y:S01]  /*d970*/  LOP3.LUT P0, RZ, R13, 0x2, RZ, 0xc0, !PT ;  /* 0x000000020dff7812 */ /* 0x000fe2000780c0ff */
[----:B-----5:R-:W-:Y:S01]  /*d980*/  FMUL.FTZ R115, R8, R115 ;  /* 0x0000007308737220 */ /* 0x020fe20000410000 */
[----:B------:R-:W-:Y:S01]  /*d990*/  LEA R10, R10, UR5, 0x2 ;  /* 0x000000050a0a7c11 */ /* 0x000fe2000f8e10ff */
        /* <DEDUP_REMOVED lines=23> */
[C---:B------:R-:W-:Y:S01]  /*db10*/  IADD3 R8, R10.reuse, -0x20, RZ ;  /* 0xffffffe00a087810 */ /* 0x040fe20007ffe0ff */
[----:B------:R-:W-:Y:S01]  /*db20*/  STS.64 [R10], R112 ;  /* 0x000000700a007388 */ /* 0x000fe20000000a00 */
[----:B------:R-:W-:Y:S01]  /*db30*/  SEL R9, R9, 0xffffffc0, !P0 ;  /* 0xffffffc009097807 */ /* 0x000fe20004000000 */
[----:B------:R-:W3:Y:S01]  /*db40*/  @P2 MUFU.LG2 R6, R6 ;  /* 0x0000000600062308 */ /* 0x000ee20000000c00 */
[C---:B------:R-:W-:Y:S01]  /*db50*/  @P1 IADD3 R8, R10.reuse, 0x20, RZ ;  /* 0x000000200a081810 */ /* 0x040fe20007ffe0ff */
[----:B------:R-:W-:Y:S01]  /*db60*/  STS.64 [R10+0x400], R114 ;  /* 0x000400720a007388 */ /* 0x000fe20000000a00 */
[----:B------:R-:W-:Y:S01]  /*db70*/  IADD3 R12, R10, R9, RZ ;  /* 0x000000090a0c7210 */ /* 0x000fe20007ffe0ff */
[----:B-1----:R-:W-:Y:S01]  /*db80*/  @P3 FMUL.FTZ R7, R7, 0.69314718246459960938 ;  /* 0x3f31721807073820 */ /* 0x002fe20000410000 */
[----:B------:R-:W-:Y:S01]  /*db90*/  IADD3 R13, R9, R8, RZ ;  /* 0x00000008090d7210 */ /* 0x000fe20007ffe0ff */
[----:B------:R-:W-:Y:S01]  /*dba0*/  STS.64 [R8], R68 ;  /* 0x0000004408007388 */ /* 0x000fe20000000a00 */
[----:B------:R-:W-:-:S02]  /*dbb0*/  LEA R168, R168, R169, 0x2 ;  /* 0x000000a9a8a87211 */ /* 0x000fc400078e10ff */
[----:B------:R-:W-:Y:S01]  /*dbc0*/  LOP3.LUT R11, R11, R14, RZ, 0x3c, !PT ;  /* 0x0000000e0b0b7212 */ /* 0x000fe200078e3cff */
[----:B------:R-:W-:Y:S01]  /*dbd0*/  STS.64 [R8+0x400], R70 ;  /* 0x0004004608007388 */ /* 0x000fe20000000a00 */
[----:B------:R-:W-:Y:S01]  /*dbe0*/  LOP3.LUT R54, R3, 0xffffffe0, RZ, 0xc0, !PT ;  /* 0xffffffe003367812 */ /* 0x000fe200078ec0ff */
[----:B------:R-:W-:Y:S01]  /*dbf0*/  IMAD.MOV.U32 R3, RZ, RZ, -0x800000 ;  /* 0xff800000ff037424 */ /* 0x000fe200078e00ff */
[----:B------:R-:W-:Y:S01]  /*dc00*/  IADD3 R11, R168, R11, RZ ;  /* 0x0000000ba80b7210 */ /* 0x000fe20007ffe0ff */
[----:B------:R-:W-:Y:S01]  /*dc10*/  STS.64 [R12], R72 ;  /* 0x000000480c007388 */ /* 0x000fe20000000a00 */
[----:B------:R-:W-:Y:S01]  /*dc20*/  LEA.HI R4, R4, R5, RZ, 0x3 ;  /* 0x0000000504047211 */ /* 0x000fe200078f18ff */
[----:B----4-:R-:W-:Y:S01]  /*dc30*/  @P3 FFMA.FTZ R3, R2, R51, R7 ;  /* 0x0000003302033223 */ /* 0x010fe20000010007 */
[----:B------:R-:W-:Y:S01]  /*dc40*/  LEA R50, R11, UR5, 0x2 ;  /* 0x000000050b327c11 */ /* 0x000fe2000f8e10ff */
[----:B------:R-:W-:Y:S01]  /*dc50*/  STS.64 [R12+0x400], R74 ;  /* 0x0004004a0c007388 */ /* 0x000fe20000000a00 */
[----:B------:R-:W-:Y:S01]  /*dc60*/  IADD3 R54, R5, -R54, RZ ;  /* 0x8000003605367210 */ /* 0x000fe20007ffe0ff */
[----:B---3--:R-:W-:Y:S01]  /*dc70*/  @P2 FMUL.FTZ R7, R6, 0.69314718246459960938 ;  /* 0x3f31721806072820 */ /* 0x008fe20000410000 */
[----:B------:R-:W-:Y:S01]  /*dc80*/  LOP3.LUT R4, R4, 0xfffffff8, RZ, 0xc0, !PT ;  /* 0xfffffff804047812 */ /* 0x000fe200078ec0ff */
[----:B------:R-:W-:Y:S01]  /*dc90*/  STS.64 [R13], R76 ;  /* 0x0000004c0d007388 */ /* 0x000fe20000000a00 */
[----:B------:R-:W-:-:S02]  /*dca0*/  LOP3.LUT P0, RZ, R54, 0x3, RZ, 0xc0, !PT ;  /* 0x0000000336ff7812 */ /* 0x000fc4000780c0ff */
[----:B------:R-:W-:Y:S01]  /*dcb0*/  IADD3 R4, -R4, R5, RZ ;  /* 0x0000000504047210 */ /* 0x000fe20007ffe1ff */
[----:B------:R-:W-:Y:S01]  /*dcc0*/  STS.64 [R13+0x400], R78 ;  /* 0x0004004e0d007388 */ /* 0x000fe20000000a00 */
[----:B------:R-:W-:Y:S02]  /*dcd0*/  IADD3 R5, -R171, RZ, RZ ;  /* 0x000000ffab057210 */ /* 0x000fe40007ffe1ff */
[----:B------:R-:W-:Y:S01]  /*dce0*/  SHF.L.U32 R6, R49, 0x6, RZ ;  /* 0x0000000631067819 */ /* 0x000fe200000006ff */
[----:B------:R-:W-:Y:S01]  /*dcf0*/  STS.64 [R10+0x2000], R80 ;  /* 0x002000500a007388 */ /* 0x000fe20000000a00 */
[----:B------:R-:W-:Y:S01]  /*dd00*/  MOV R2, 0xff800000 ;  /* 0xff80000000027802 */ /* 0x000fe20000000f00 */
[----:B--2---:R-:W-:Y:S02]  /*dd10*/  @P2 FFMA.FTZ R2, R0, R53, R7 ;  /* 0x0000003500022223 */ /* 0x004fe40000010007 */
        /* <DEDUP_REMOVED lines=11> */
[----:B------:R3:W-:Y:S04]  /*ddd0*/  STS.64 [R12+0x4000], R104 ;  /* 0x004000680c007388 */ /* 0x0007e80000000a00 */
[----:B------:R3:W-:Y:S04]  /*dde0*/  STS.64 [R12+0x4400], R106 ;  /* 0x0044006a0c007388 */ /* 0x0007e80000000a00 */
[----:B------:R3:W-:Y:S04]  /*ddf0*/  STS.64 [R13+0x4000], R100 ;  /* 0x004000640d007388 */ /* 0x0007e80000000a00 */
[----:B------:R3:W-:Y:S01]  /*de00*/  STS.64 [R13+0x4400], R102 ;  /* 0x004400660d007388 */ /* 0x0007e20000000a00 */
[----:B-1----:R-:W1:Y:S08]  /*de10*/  LDC.64 R10, c[0x0][0x2c0] ;  /* 0x0000b000ff0a7b82 */ /* 0x002e700000000a00 */
[----:B------:R-:W-:Y:S08]  /*de20*/  BAR.SYNC.DEFER_BLOCKING 0x0 ;  /* 0x0000000000007b1d */ /* 0x000ff00000010000 */
[----:B--2---:R-:W2:Y:S01]  /*de30*/  LDC R8, c[0x0][0x270] ;  /* 0x00009c00ff087b82 */ /* 0x004ea20000000800 */
[----:B------:R-:W4:Y:S01]  /*de40*/  S2R R9, SR_TID.X ;  /* 0x0000000000097919 */ /* 0x000f220000002100 */
[----:B-1----:R-:W-:Y:S01]  /*de50*/  IMAD R171, R48, R10, R171 ;  /* 0x0000000a30ab7224 */ /* 0x002fe200078e02ab */
[----:B------:R3:W1:Y:S01]  /*de60*/  LDS.128 R44, [R50] ;  /* 0x00000000322c7984 */ /* 0x0006620000000c00 */
[----:B------:R-:W-:-:S03]  /*de70*/  SHF.L.U32 R48, R4, 0x2, RZ ;  /* 0x0000000204307819 */ /* 0x000fc600000006ff */
[----:B------:R3:W1:Y:S01]  /*de80*/  LDS.128 R40, [R50+0x800] ;  /* 0x0008000032287984 */ /* 0x0006620000000c00 */
[----:B------:R-:W-:Y:S01]  /*de90*/  SHF.R.S32.HI R49, RZ, 0x1f, R48 ;  /* 0x0000001fff317819 */ /* 0x000fe20000011430 */
[----:B--2---:R-:W-:Y:S02]  /*dea0*/  IMAD R5, R8, R5, UR4 ;  /* 0x0000000408057e24 */ /* 0x004fe4000f8e0205 */
[----:B------:R3:W2:Y:S02]  /*deb0*/  LDS.128 R36, [R50+0x1000] ;  /* 0x0010000032247984 */ /* 0x0006a40000000c00 */
[----:B------:R-:W-:Y:S02]  /*dec0*/  IMAD R171, R171, R8, R5 ;  /* 0x00000008abab7224 */ /* 0x000fe400078e0205 */
[----:B------:R3:W1:Y:S02]  /*ded0*/  LDS.128 R32, [R50+0x2000] ;  /* 0x0020000032207984 */ /* 0x0006640000000c00 */
[----:B------:R-:W-:-:S02]  /*dee0*/  IMAD R0, R171, R11, R6 ;  /* 0x0000000bab007224 */ /* 0x000fc400078e0206 */
[----:B------:R3:W1:Y:S01]  /*def0*/  LDS.128 R28, [R50+0x2800] ;  /* 0x00280000321c7984 */ /* 0x0006620000000c00 */
[----:B----4-:R-:W-:-:S03]  /*df00*/  SHF.R.S32.HI R52, RZ, 0x1f, R9 ;  /* 0x0000001fff347819 */ /* 0x010fc60000011409 */
[----:B------:R3:W4:Y:S01]  /*df10*/  LDS.128 R24, [R50+0x3000] ;  /* 0x0030000032187984 */ /* 0x0007220000000c00 */
[----:B------:R-:W-:-:S03]  /*df20*/  LEA.HI R52, R52, R9, RZ, 0x3 ;  /* 0x0000000934347211 */ /* 0x000fc600078f18ff */
[----:B------:R3:W1:Y:S01]  /*df30*/  LDS.128 R20, [R50+0x4000] ;  /* 0x0040000032147984 */ /* 0x0006620000000c00 */
[----:B------:R-:W-:-:S03]  /*df40*/  SHF.R.S32.HI R5, RZ, 0x3, R52 ;  /* 0x00000003ff057819 */ /* 0x000fc60000011434 */
[----:B------:R3:W1:Y:S04]  /*df50*/  LDS.128 R16, [R50+0x4800] ;  /* 0x0048000032107984 */ /* 0x0006680000000c00 */
[----:B------:R3:W1:Y:S01]  /*df60*/  LDS.128 R12, [R50+0x5000] ;  /* 0x00500000320c7984 */ /* 0x0006620000000c00 */
[----:B------:R-:W-:Y:S05]  /*df70*/  @P0 BRA `(.L_x_2624) ;  /* 0x00000000002c0947 */ /* 0x000fea0003800000 */
        /* <DEDUP_REMOVED lines=11> */
.L_x_2624:
[----:B------:R-:W-:Y:S05]  /*e030*/  BSYNC B0 ;  /* 0x0000000000007941 */ /* 0x000fea0003800000 */
.L_x_2623:
[----:B------:R2:W3:Y:S01]  /*e040*/  LDS.128 R52, [R50+0x1800] ;  /* 0x0018000032347984 */ /* 0x0004e20000000c00 */
[----:B------:R-:W-:Y:S01]  /*e050*/  ULDC UR4, c[0x0][0x2dc] ;  /* 0x0000b70000047ab9 */ /* 0x000fe20000000800 */
[C---:B------:R-:W-:Y:S01]  /*e060*/  IMAD.WIDE R48, R5.reuse, 0x60, R48 ;  /* 0x0000006005307825 */ /* 0x040fe200078e0230 */
[C---:B------:R-:W-:Y:S01]  /*e070*/  ISETP.GE.AND P3, PT, R5.reuse, R162, PT ;  /* 0x000000a20500720c */ /* 0x040fe20003f66270 */
[----:B------:R2:W3:Y:S02]  /*e080*/  LDS.128 R8, [R50+0x3800] ;  /* 0x0038000032087984 */ /* 0x0004e40000000c00 */
[----:B------:R-:W-:Y:S01]  /*e090*/  IMAD R0, R0, UR4, RZ ;  /* 0x0000000400007c24 */ /* 0x000fe2000f8e02ff */
[----:B------:R-:W-:Y:S01]  /*e0a0*/  ULDC.64 UR4, c[0x0][0x288] ;  /* 0x0000a20000047ab9 */ /* 0x000fe20000000a00 */
[----:B------:R2:W3:Y:S01]  /*e0b0*/  LDS.128 R56, [R50+0x5800] ;  /* 0x0058000032387984 */ /* 0x0004e20000000c00 */
[----:B-1----:R-:W-:Y:S02]  /*e0c0*/  VIADD R3, R5, 0x10 ;  /* 0x0000001005037836 */ /* 0x002fe40000000000 */
[----:B------:R-:W-:-:S03]  /*e0d0*/  IADD3 R2, P0, R0, R48, RZ ;  /* 0x0000003000027210 */ /* 0x000fc60007f1e0ff */
[-C--:B------:R-:W-:Y:S01]  /*e0e0*/  ISETP.GE.AND P2, PT, R3, R162.reuse, PT ;  /* 0x000000a20300720c */ /* 0x080fe20003f46270 */
[C---:B------:R-:W-:Y:S01]  /*e0f0*/  VIADD R3, R5.reuse, 0x20 ;  /* 0x0000002005037836 */ /* 0x040fe20000000000 */
[----:B------:R-:W-:Y:S01]  /*e100*/  LEA.HI.X.SX32 R7, R0, R49, 0x1, P0 ;  /* 0x0000003100077211 */ /* 0x000fe200000f0eff */
[----:B------:R-:W-:Y:S01]  /*e110*/  VIADD R5, R5, 0x30 ;  /* 0x0000003005057836 */ /* 0x000fe20000000000 */
[C---:B------:R-:W-:Y:S02]  /*e120*/  LEA R6, P0, R2.reuse, UR4, 0x2 ;  /* 0x0000000402067c11 */ /* 0x040fe4000f8010ff */
[-C--:B------:R-:W-:Y:S02]  /*e130*/  ISETP.GE.AND P1, PT, R3, R162.reuse, PT ;  /* 0x000000a20300720c */ /* 0x080fe40003f26270 */
[----:B------:R-:W-:Y:S02]  /*e140*/  LEA.HI.X R7, R2, UR5, R7, 0x2, P0 ;  /* 0x0000000502077c11 */ /* 0x000fe400080f1407 */
[----:B------:R-:W-:-:S03]  /*e150*/  ISETP.GE.AND P0, PT, R5, R162, PT ;  /* 0x000000a20500720c */ /* 0x000fc60003f06270 */
[----:B------:R1:W-:Y:S04]  /*e160*/  @!P3 STG.E.64 desc[UR10][R6.64], R44 ;  /* 0x0000002c0600b986 */ /* 0x0003e8000c101b0a */
[----:B------:R1:W-:Y:S04]  /*e170*/  @!P3 STG.E.64 desc[UR10][R6.64+0x8], R46 ;  /* 0x0000082e0600b986 */ /* 0x0003e8000c101b0a */
[----:B------:R1:W-:Y:S04]  /*e180*/  @!P2 STG.E.128 desc[UR10][R6.64+0x1800], R40 ;  /* 0x001800280600a986 */ /* 0x0003e8000c101d0a */
[----:B--2---:R1:W-:Y:S04]  /*e190*/  @!P1 STG.E.128 desc[UR10][R6.64+0x3000], R36 ;  /* 0x0030002406009986 */ /* 0x0043e8000c101d0a */
[----:B------:R1:W-:Y:S04]  /*e1a0*/  @!P3 STG.E.128 desc[UR10][R6.64+0x80], R32 ;  /* 0x000080200600b986 */ /* 0x0003e8000c101d0a */
[----:B------:R1:W-:Y:S04]  /*e1b0*/  @!P2 STG.E.128 desc[UR10][R6.64+0x1880], R28 ;  /* 0x0018801c0600a986 */ /* 0x0003e8000c101d0a */
[----:B----4-:R1:W-:Y:S04]  /*e1c0*/  @!P1 STG.E.128 desc[UR10][R6.64+0x3080], R24 ;  /* 0x0030801806009986 */ /* 0x0103e8000c101d0a */
[----:B------:R1:W-:Y:S04]  /*e1d0*/  @!P3 STG.E.128 desc[UR10][R6.64+0x100], R20 ;  /* 0x000100140600b986 */ /* 0x0003e8000c101d0a */
[----:B------:R1:W-:Y:S04]  /*e1e0*/  @!P2 STG.E.128 desc[UR10][R6.64+0x1900], R16 ;  /* 0x001900100600a986 */ /* 0x0003e8000c101d0a */
[----:B------:R1:W-:Y:S01]  /*e1f0*/  @!P1 STG.E.128 desc[UR10][R6.64+0x3100], R12 ;  /* 0x0031000c06009986 */ /* 0x0003e2000c101d0a */
[----:B---3--:R-:W-:Y:S05]  /*e200*/  @P0 EXIT ;  /* 0x000000000000094d */ /* 0x008fea0003800000 */
[----:B------:R-:W-:Y:S04]  /*e210*/  STG.E.128 desc[UR10][R6.64+0x4800], R52 ;  /* 0x0048003406007986 */ /* 0x000fe8000c101d0a */
[----:B------:R-:W-:Y:S04]  /*e220*/  STG.E.128 desc[UR10][R6.64+0x4880], R8 ;  /* 0x0048800806007986 */ /* 0x000fe8000c101d0a */
[----:B------:R-:W-:Y:S01]  /*e230*/  STG.E.128 desc[UR10][R6.64+0x4900], R56 ;  /* 0x0049003806007986 */ /* 0x000fe2000c101d0a */
[----:B------:R-:W-:Y:S05]  /*e240*/  EXIT ;  /* 0x000000000000794d */ /* 0x000fea0003800000 */
.L_x_2625:
        /* <DEDUP_REMOVED lines=11> */
.L_x_6256:


//--------------------- .text._ZN5flash24flash_fwd_splitkv_kernelI23Flash_fwd_kernel_traitsILi96ELi64ELi128ELi4ELb0ELb0EN7cutlass6half_tE19Flash_kernel_traitsILi96ELi64ELi128ELi4ES3_EELb1ELb0ELb0ELb0ELb1ELb1ELb1ELb0EEEvNS_16Flash_fwd_paramsE --------------------------
	.section	.text._ZN5flash24flash_fwd_splitkv_kernelI23Flash_fwd_kernel_traitsILi96ELi64ELi128ELi4ELb0ELb0EN7cutlass6half_tE19Flash_kernel_traitsILi96ELi64ELi128ELi4ES3_EELb1ELb0ELb0ELb0ELb1ELb1ELb1ELb0EEEvNS_16Flash_fwd_paramsE,"ax",@progbits
	.align	128
        .global         _ZN5flash24flash_fwd_splitkv_kernelI23Flash_fwd_kernel_traitsILi96ELi64ELi128ELi4ELb0ELb0EN7cutlass6half_tE19Flash_kernel_traitsILi96ELi64ELi128ELi4ES3_EELb1ELb0ELb0ELb0ELb1ELb1ELb1ELb0EEEvNS_16Flash_fwd_paramsE
        .type           _ZN5flash24flash_fwd_splitkv_kernelI23Flash_fwd_kernel_traitsILi96ELi64ELi128ELi4ELb0ELb0EN7cutlass6half_tE19Flash_kernel_traitsILi96ELi64ELi128ELi4ES3_EELb1ELb0ELb0ELb0ELb1ELb1ELb1ELb0EEEvNS_16Flash_fwd_paramsE,@function
        .size           _ZN5flash24flash_fwd_splitkv_kernelI23Flash_fwd_kernel_traitsILi96ELi64ELi128ELi4ELb0ELb0EN7cutlass6half_tE19Flash_kernel_traitsILi96ELi64ELi128ELi4ES3_EELb1ELb0ELb0ELb0ELb1ELb1ELb1ELb0EEEvNS_16Flash_fwd_paramsE,(.L_x_6257 - _ZN5flash24flash_fwd_splitkv_kernelI23Flash_fwd_kernel_traitsILi96ELi64ELi128ELi4ELb0ELb0EN7cutlass6half_tE19Flash_kernel_traitsILi96ELi64ELi128ELi4ES3_EELb1ELb0ELb0ELb0ELb1ELb1ELb1ELb0EEEvNS_16Flash_fwd_paramsE)
        .other          _ZN5flash24flash_fwd_splitkv_kernelI23Flash_fwd_kernel_traitsILi96ELi64ELi128ELi4ELb0ELb0EN7cutlass6half_tE19Flash_kernel_traitsILi96ELi64ELi128ELi4ES3_EELb1ELb0ELb0ELb0ELb1ELb1ELb1ELb0EEEvNS_16Flash_fwd_paramsE,@"STO_CUDA_ENTRY STV_DEFAULT"
_ZN5flash24flash_fwd_splitkv_kernelI23Flash_fwd_kernel_traitsILi96ELi64ELi128ELi4ELb0ELb0EN7cutlass6half_tE19Flash_kernel_traitsILi96ELi64ELi128ELi4ES3_EELb1ELb0ELb0ELb0ELb1ELb1ELb1ELb0EEEvNS_16Flash_fwd_paramsE:
.text._ZN5flash24flash_fwd_splitkv_kernelI23Flash_fwd_kernel_traitsILi96ELi64ELi128ELi4ELb0ELb0EN7cutlass6half_tE19Flash_kernel_traitsILi96ELi64ELi128ELi4ES3_EELb1ELb0ELb0ELb0ELb1ELb1ELb1ELb0EEEvNS_16Flash_fwd_paramsE:
        /* <DEDUP_REMOVED lines=60> */
.L_x_2626:
[----:B------:R-:W2:Y:S02]  /*03c0*/  LDC R4, c[0x0][0x2c8] ;  /* 0x0000b200ff047b82 */ /* 0x000ea40000000800 */
.L_x_2627:
        /* <DEDUP_REMOVED lines=122> */
.L_x_2628:
        /* <DEDUP_REMOVED lines=24> */
.L_x_2629:
        /* <DEDUP_REMOVED lines=80> */
.L_x_2630:
        /* <DEDUP_REMOVED lines=49> */
.L_x_2632:
        /* <DEDUP_REMOVED lines=28> */
.L_x_2631:
        /* <DEDUP_REMOVED lines=91> */
[C---:B------:R-:W-:Y:S01]  /*1c70*/  @!P3 IMAD R9, R26.reuse, R9, R25 ;  /* 0x000000091a09b224 */ /* 0x040fe200078e0219 */
[----:B------:R-:W-:Y:S01]  /*1c80*/  ULDC UR5, c[0x0][0x39c] ;  /* 0x0000e70000057ab9 */ /* 0x000fe20000000800 */
        /* <DEDUP_REMOVED lines=114> */
[----:B------:R-:W-:Y:S01]  /*23b0*/  IMAD.WIDE.U32 R10, R136, 0x40, RZ ;  /* 0x00000040880a7825 */ /* 0x000fe200078e00ff */
[----:B------:R2:W-:Y:S01]  /*23c0*/  @!P5 LDGSTS.E.BYPASS.LTC128B.128 [R12+0x8800], desc[UR10][R14.64+0x80] ;  /* 0x088000800e0cdfae */ /* 0x0005e2000b901d4a */
[----:B------:R-:W-:Y:S02]  /*23d0*/  LEA.HI.X R163, R124, UR9, R120, 0x1, P0 ;  /* 0x000000097ca37c11 */ /* 0x000fe400080f0c78 */
[----:B------:R-:W-:Y:S01]  /*23e0*/  IMAD.SHL.U32 R3, R5, 0x8, RZ ;  /* 0x0000000805037824 */ /* 0x000fe200078e00ff */
[----:B------:R-:W0:Y:S01]  /*23f0*/  LDGDEPBAR ;  /* 0x00000000000079af */ /* 0x000e220000000000 */
[----:B------:R-:W-:Y:S01]  /*2400*/  LOP3.LUT R2, R2, 0xc0, RZ, 0xc0, !PT ;  /* 0x000000c002027812 */ /* 0x000fe200078ec0ff */
[----:B------:R-:W-:Y:S01]  /*2410*/  IMAD.SHL.U32 R6, R137, 0x40, RZ ;  /* 0x0000004089067824 */ /* 0x000fe200078e00ff */
[----:B------:R-:W-:Y:S01]  /*2420*/  @!P3 IADD3 R10, P0, R162, R10, RZ ;  /* 0x0000000aa20ab210 */ /* 0x000fe20007f1e0ff */
[----:B-1----:R-:W-:Y:S01]  /*2430*/  @!P1 IMAD.MOV.U32 R8, RZ, RZ, R162 ;  /* 0x000000ffff089224 */ /* 0x002fe200078e00a2 */
[----:B------:R-:W-:Y:S01]  /*2440*/  LOP3.LUT R3, R2, 0x8, R3, 0xf8, !PT ;  /* 0x0000000802037812 */ /* 0x000fe200078ef803 */
[--C-:B------:R-:W-:Y:S01]  /*2450*/  @!P1 IMAD.MOV.U32 R9, RZ, RZ, R163.reuse ;  /* 0x000000ffff099224 */ /* 0x100fe200078e00a3 */
[----:B------:R-:W-:Y:S01]  /*2460*/  SHF.R.U32.HI R2, RZ, 0x3, R2 ;  /* 0x00000003ff027819 */ /* 0x000fe20000011602 */
[----:B------:R-:W-:Y:S01]  /*2470*/  @!P4 IMAD.MOV.U32 R13, RZ, RZ, R163 ;  /* 0x000000ffff0dc224 */ /* 0x000fe200078e00a3 */
[----:B------:R-:W-:Y:S01]  /*2480*/  @!P3 IADD3.X R11, R163, R11, R6, P0, !PT ;  /* 0x0000000ba30bb210 */ /* 0x000fe200007fe406 */
[----:B------:R-:W-:Y:S01]  /*2490*/  @!P1 IMAD R7, R137, 0xc0, RZ ;  /* 0x000000c089079824 */ /* 0x000fe200078e02ff */
[C---:B------:R-:W-:Y:S01]  /*24a0*/  @!P2 LEA R6, P0, R136.reuse, R162, 0x7 ;  /* 0x000000a28806a211 */ /* 0x040fe200078038ff */
[----:B------:R-:W-:Y:S01]  /*24b0*/  @!P1 IMAD.WIDE.U32 R8, R136, 0xc0, R8 ;  /* 0x000000c088089825 */ /* 0x000fe200078e0008 */
[----:B------:R-:W-:-:S03]  /*24c0*/  LOP3.LUT R2, R3, R2, RZ, 0x3c, !PT ;  /* 0x0000000203027212 */ /* 0x000fc600078e3cff */
[----:B------:R-:W-:Y:S02]  /*24d0*/  IMAD R5, R5, 0x8, R166 ;  /* 0x0000000805057824 */ /* 0x000fe400078e02a6 */
[----:B------:R-:W-:Y:S02]  /*24e0*/  IMAD R159, R126, 0x20, R159 ;  /* 0x000000207e9f7824 */ /* 0x000fe400078e029f */
[----:B------:R-:W-:Y:S01]  /*24f0*/  @!P1 IMAD.IADD R9, R9, 0x1, R7 ;  /* 0x0000000109099824 */ /* 0x000fe200078e0207 */
[----:B------:R-:W-:Y:S01]  /*2500*/  @!P2 LEA.HI.X R7, R136, R163, R137, 0x7, P0 ;  /* 0x000000a38807a211 */ /* 0x000fe200000f3c89 */
[----:B------:R-:W-:Y:S01]  /*2510*/  IMAD.U32 R158, R5, 0x20, R158 ;  /* 0x00000020059e7824 */ /* 0x000fe200078e009e */
[----:B------:R-:W-:Y:S01]  /*2520*/  LOP3.LUT P0, RZ, R168, 0x2, RZ, 0xc0, !PT ;  /* 0x00000002a8ff7812 */ /* 0x000fe2000780c0ff */
[----:B------:R-:W-:-:S04]  /*2530*/  DEPBAR.LE SB0, 0x0 ;  /* 0x000080000000791a */ /* 0x000fc80000000000 */
[----:B------:R-:W-:Y:S01]  /*2540*/  BAR.SYNC.DEFER_BLOCKING 0x0 ;  /* 0x0000000000007b1d */ /* 0x000fe20000010000 */
[----:B--2---:R-:W-:Y:S01]  /*2550*/  @!P4 IMAD.MOV.U32 R12, RZ, RZ, R162 ;  /* 0x000000ffff0cc224 */ /* 0x004fe200078e00a2 */
[----:B------:R-:W-:Y:S01]  /*2560*/  LEA R158, R158, UR4, 0x1 ;  /* 0x000000049e9e7c11 */ /* 0x000fe2000f8e08ff */
[----:B------:R-:W-:Y:S02]  /*2570*/  IMAD.IADD R159, R2, 0x1, R159 ;  /* 0x00000001029f7824 */ /* 0x000fe400078e029f */
[----:B------:R-:W-:Y:S02]  /*2580*/  IMAD.MOV.U32 R3, RZ, RZ, 0x10 ;  /* 0x00000010ff037424 */ /* 0x000fe400078e00ff */
[----:B------:R-:W-:Y:S01]  /*2590*/  IMAD.MOV.U32 R5, RZ, RZ, 0x20 ;  /* 0x00000020ff057424 */ /* 0x000fe200078e00ff */
[----:B------:R-:W-:Y:S01]  /*25a0*/  LEA R159, R159, UR4, 0x1 ;  /* 0x000000049f9f7c11 */ /* 0x000fe2000f8e08ff */
[----:B------:R-:W-:-:S03]  /*25b0*/  IMAD R123, R126, 0x20, R123 ;  /* 0x000000207e7b7824 */ /* 0x000fc600078e027b */
[----:B------:R-:W-:Y:S01]  /*25c0*/  SEL R5, R5, 0xffffffe0, !P0 ;  /* 0xffffffe005057807 */ /* 0x000fe20004000000 */
[----:B------:R-:W-:-:S04]  /*25d0*/  IMAD.IADD R156, R2, 0x1, R123 ;  /* 0x00000001029c7824 */ /* 0x000fc800078e027b */
        /* <DEDUP_REMOVED lines=42> */
[----:B------:R-:W2:Y:S02]  /*2880*/  LDSM.16.M88.4 R32, [R158+0x3000] ;  /* 0x003000009e20783b */ /* 0x000ea40000000200 */
[----:B------:R-:W-:Y:S02]  /*2890*/  IMAD R157, R3, 0x2, R159 ;  /* 0x00000002039d7824 */ /* 0x000fe400078e029f */
[----:B------:R-:W-:Y:S04]  /*28a0*/  LDSM.16.M88.4 R100, [R118+0x3000] ;  /* 0x003000007664783b */ /* 0x000fe80000000200 */
[----:B------:R-:W-:Y:S04]  /*28b0*/  LDSM.16.M88.4 R108, [R157] ;  /* 0x000000009d6c783b */ /* 0x000fe80000000200 */
[----:B------:R-:W3:Y:S04]  /*28c0*/  LDSM.16.M88.4 R56, [R158+0x3800] ;  /* 0x003800009e38783b */ /* 0x000ee80000000200 */
[----:B------:R-:W4:Y:S04]  /*28d0*/  LDSM.16.M88.4 R48, [R158+0x3c00] ;  /* 0x003c00009e30783b */ /* 0x000f280000000200 */
[----:B------:R-:W4:Y:S04]  /*28e0*/  LDSM.16.M88.4 R64, [R158+0x3400] ;  /* 0x003400009e40783b */ /* 0x000f280000000200 */
[----:B------:R-:W-:Y:S04]  /*28f0*/  LDSM.16.M88.4 R16, [R159+0x1000] ;  /* 0x001000009f10783b */ /* 0x000fe80000000200 */
[----:B------:R-:W4:Y:S04]  /*2900*/  LDSM.16.M88.4 R20, [R158+0x5000] ;  /* 0x005000009e14783b */ /* 0x000f280000000200 */
[----:B------:R-:W4:Y:S04]  /*2910*/  LDSM.16.M88.4 R40, [R158+0x4000] ;  /* 0x004000009e28783b */ /* 0x000f280000000200 */
[----:B------:R-:W4:Y:S01]  /*2920*/  LDSM.16.M88.4 R92, [R158+0x4400] ;  /* 0x004400009e5c783b */ /* 0x000f220000000200 */
[C---:B--2---:R-:W-:Y:S03]  /*2930*/  HMMA.16816.F32 R24, R76.reuse, R32, RZ ;  /* 0x000000204c18723c */ /* 0x044fe600000018ff */
[----:B------:R-:W2:Y:S04]  /*2940*/  LDSM.16.M88.4 R84, [R158+0x4800] ;  /* 0x004800009e54783b */ /* 0x000ea80000000200 */
[----:B------:R-:W2:Y:S01]  /*2950*/  LDSM.16.M88.4 R72, [R158+0x4c00] ;  /* 0x004c00009e48783b */ /* 0x000ea20000000200 */
[C---:B------:R-:W-:Y:S03]  /*2960*/  HMMA.16816.F32 R32, R76.reuse, R34, RZ ;  /* 0x000000224c20723c */ /* 0x040fe600000018ff */
[----:B------:R-:W2:Y:S03]  /*2970*/  LDSM.16.M88.4 R28, [R118+0x3800] ;  /* 0x00380000761c783b */ /* 0x000ea60000000200 */
[C---:B---3--:R-:W-:Y:S01]  /*2980*/  HMMA.16816.F32 R60, R76.reuse, R56, RZ ;  /* 0x000000384c3c723c */ /* 0x048fe200000018ff */
[----:B-1----:R-:W1:Y:S04]  /*2990*/  LDSM.16.M88.4 R8, [R118+0x3c00] ;  /* 0x003c00007608783b */ /* 0x002e680000000200 */
[----:B------:R-:W3:Y:S01]  /*29a0*/  LDSM.16.M88.4 R36, [R118+0x3400] ;  /* 0x003400007624783b */ /* 0x000ee20000000200 */
[----:B----4-:R-:W-:Y:S03]  /*29b0*/  HMMA.16816.F32 R52, R76, R48, RZ ;  /* 0x000000304c34723c */ /* 0x010fe600000018ff */
[----:B------:R-:W-:Y:S03]  /*29c0*/  LDSM.16.M88.4 R12, [R157+0x1000] ;  /* 0x001000009d0c783b */ /* 0x000fe60000000200 */
[C---:B------:R-:W-:Y:S01]  /*29d0*/  HMMA.16816.F32 R24, R108.reuse, R100, R24 ;  /* 0x000000646c18723c */ /* 0x040fe20000001818 */
[----:B------:R-:W4:Y:S04]  /*29e0*/  LDSM.16.M88.4 R112, [R118+0x5000] ;  /* 0x005000007670783b */ /* 0x000f280000000200 */
[----:B------:R-:W4:Y:S01]  /*29f0*/  LDSM.16.M88.4 R4, [R118+0x4000] ;  /* 0x004000007604783b */ /* 0x000f220000000200 */
[----:B------:R-:W-:Y:S03]  /*2a00*/  HMMA.16816.F32 R32, R108, R102, R32 ;  /* 0x000000666c20723c */ /* 0x000fe60000001820 */
[----:B------:R-:W-:Y:S03]  /*2a10*/  LDSM.16.M88.4 R104, [R118+0x4400] ;  /* 0x004400007668783b */ /* 0x000fe60000000200 */
[C---:B------:R-:W-:Y:S01]  /*2a20*/  HMMA.16816.F32 R56, R76.reuse, R58, RZ ;  /* 0x0000003a4c38723c */ /* 0x040fe200000018ff */
[----:B------:R-:W-:Y:S04]  /*2a30*/  LDSM.16.M88.4 R100, [R118+0x4800] ;  /* 0x004800007664783b */ /* 0x000fe80000000200 */
[----:B------:R-:W0:Y:S01]  /*2a40*/  LDGDEPBAR ;  /* 0x00000000000079af */ /* 0x000e220000000000 */
[C---:B------:R-:W-:Y:S06]  /*2a50*/  HMMA.16816.F32 R48, R76.reuse, R50, RZ ;  /* 0x000000324c30723c */ /* 0x040fec00000018ff */
[C---:B------:R-:W-:Y:S06]  /*2a60*/  HMMA.16816.F32 R68, R76.reuse, R64, RZ ;  /* 0x000000404c44723c */ /* 0x040fec00000018ff */
[----:B------:R-:W-:Y:S06]  /*2a70*/  HMMA.16816.F32 R64, R76, R66, RZ ;  /* 0x000000424c40723c */ /* 0x000fec00000018ff */
[C---:B------:R-:W-:Y:S06]  /*2a80*/  HMMA.16816.F32 R24, R16.reuse, R20, R24 ;  /* 0x000000141018723c */ /* 0x040fec0000001818 */
[----:B------:R-:W-:Y:S01]  /*2a90*/  HMMA.16816.F32 R32, R16, R22, R32 ;  /* 0x000000161020723c */ /* 0x000fe20000001820 */
[----:B------:R-:W-:Y:S05]  /*2aa0*/  LDSM.16.M88.4 R20, [R118+0x7000] ;  /* 0x007000007614783b */ /* 0x000fea0000000200 */
[C---:B------:R-:W-:Y:S06]  /*2ab0*/  HMMA.16816.F32 R44, R76.reuse, R40, RZ ;  /* 0x000000284c2c723c */ /* 0x040fec00000018ff */
[C---:B------:R-:W-:Y:S06]  /*2ac0*/  HMMA.16816.F32 R96, R76.reuse, R92, RZ ;  /* 0x0000005c4c60723c */ /* 0x040fec00000018ff */
[C---:B--2---:R-:W-:Y:S06]  /*2ad0*/  HMMA.16816.F32 R88, R76.reuse, R84, RZ ;  /* 0x000000544c58723c */ /* 0x044fec00000018ff */
        /* <DEDUP_REMOVED lines=13> */
[----:B------:R-:W-:Y:S01]  /*2bb0*/  HMMA.16816.F32 R64, R108, R38, R64 ;  /* 0x000000266c40723c */ /* 0x000fe20000001840 */
[----:B------:R-:W3:Y:S05]  /*2bc0*/  LDSM.16.M88.4 R36, [R118+0x5400] ;  /* 0x005400007624783b */ /* 0x000eea0000000200 */
[C---:B----4-:R-:W-:Y:S06]  /*2bd0*/  HMMA.16816.F32 R24, R12.reuse, R112, R24 ;  /* 0x000000700c18723c */ /* 0x050fec0000001818 */
[----:B------:R-:W-:Y:S06]  /*2be0*/  HMMA.16816.F32 R32, R12, R114, R32 ;  /* 0x000000720c20723c */ /* 0x000fec0000001820 */
[C---:B------:R-:W-:Y:S06]  /*2bf0*/  HMMA.16816.F32 R44, R108.reuse, R4, R44 ;  /* 0x000000046c2c723c */ /* 0x040fec000000182c */
[----:B------:R-:W-:Y:S01]  /*2c00*/  HMMA.16816.F32 R40, R108, R6, R40 ;  /* 0x000000066c28723c */ /* 0x000fe20000001828 */
[----:B------:R-:W4:Y:S05]  /*2c10*/  LDSM.16.M88.4 R4, [R157+0x2000] ;  /* 0x002000009d04783b */ /* 0x000f2a0000000200 */
[----:B--2---:R-:W-:Y:S06]  /*2c20*/  HMMA.16816.F32 R68, R16, R72, R68 ;  /* 0x000000481044723c */ /* 0x004fec0000001844 */
[----:B-1----:R-:W-:Y:S06]  /*2c30*/  HMMA.16816.F32 R24, R8, R28, R24 ;  /* 0x0000001c0818723c */ /* 0x002fec0000001818 */
[----:B------:R-:W-:Y:S01]  /*2c40*/  HMMA.16816.F32 R64, R16, R74, R64 ;  /* 0x0000004a1040723c */ /* 0x000fe20000001840 */
[----:B------:R-:W-:Y:S05]  /*2c50*/  LDSM.16.M88.4 R72, [R118+0x7400] ;  /* 0x007400007648783b */ /* 0x000fea0000000200 */
[----:B------:R-:W-:Y:S01]  /*2c60*/  HMMA.16816.F32 R32, R8, R30, R32 ;  /* 0x0000001e0820723c */ /* 0x000fe20000001820 */
[----:B------:R-:W-:Y:S05]  /*2c70*/  LDSM.16.M88.4 R28, [R118+0x5800] ;  /* 0x00580000761c783b */ /* 0x000fea0000000200 */
[C---:B------:R-:W-:Y:S06]  /*2c80*/  HMMA.16816.F32 R96, R108.reuse, R104, R96 ;  /* 0x000000686c60723c */ /* 0x040fec0000001860 */
[C---:B------:R-:W-:Y:S01]  /*2c90*/  HMMA.16816.F32 R92, R108.reuse, R106, R92 ;  /* 0x0000006a6c5c723c */ /* 0x040fe2000000185c */
[----:B------:R-:W1:Y:S05]  /*2ca0*/  LDSM.16.M88.4 R104, [R158+0x5800] ;  /* 0x005800009e68783b */ /* 0x000e6a0000000200 */
[----:B------:R-:W-:Y:S01]  /*2cb0*/  HMMA.16816.F32 R112, R108, R100, R88 ;  /* 0x000000646c70723c */ /* 0x000fe20000001858 */
[----:B------:R-:W2:Y:S05]  /*2cc0*/  LDSM.16.M88.4 R88, [R158+0x7400] ;  /* 0x007400009e58783b */ /* 0x000eaa0000000200 */
[----:B---3--:R-:W-:Y:S06]  /*2cd0*/  HMMA.16816.F32 R68, R12, R36, R68 ;  /* 0x000000240c44723c */ /* 0x008fec0000001844 */
[----:B----4-:R-:W-:Y:S06]  /*2ce0*/  HMMA.16816.F32 R24, R4, R20, R24 ;  /* 0x000000140418723c */ /* 0x010fec0000001818 */
[----:B------:R-:W-:Y:S01]  /*2cf0*/  HMMA.16816.F32 R64, R12, R38, R64 ;  /* 0x000000260c40723c */ /* 0x000fe20000001840 */
[----:B------:R-:W-:Y:S05]  /*2d00*/  LDSM.16.M88.4 R36, [R158+0x7800] ;  /* 0x007800009e24783b */ /* 0x000fea0000000200 */
[----:B------:R-:W-:Y:S01]  /*2d10*/  HMMA.16816.F32 R32, R4, R22, R32 ;  /* 0x000000160420723c */ /* 0x000fe20000001820 */
[----:B------:R-:W3:Y:S05]  /*2d20*/  LDSM.16.M88.4 R20, [R158+0x5c00] ;  /* 0x005c00009e14783b */ /* 0x000eea0000000200 */
[----:B------:R-:W-:Y:S06]  /*2d30*/  HMMA.16816.F32 R84, R108, R102, R84 ;  /* 0x000000666c54723c */ /* 0x000fec0000001854 */
[----:B-1----:R-:W-:Y:S01]  /*2d40*/  HMMA.16816.F32 R60, R16, R104, R60 ;  /* 0x00000068103c723c */ /* 0x002fe2000000183c */
[----:B------:R-:W-:Y:S01]  /*2d50*/  FMUL.FTZ R24, R24, UR5 ;  /* 0x0000000518187c20 */ /* 0x000fe20008410000 */
[----:B------:R-:W-:Y:S01]  /*2d60*/  FMUL.FTZ R25, R25, UR5 ;  /* 0x0000000519197c20 */ /* 0x000fe20008410000 */
[----:B------:R-:W-:-:S02]  /*2d70*/  FMUL.FTZ R102, R26, UR5 ;  /* 0x000000051a667c20 */ /* 0x000fc40008410000 */
[----:B------:R-:W-:Y:S01]  /*2d80*/  MUFU.TANH R100, R24 ;  /* 0x0000001800647308 */ /* 0x000fe20000002400 */
[----:B--2---:R-:W-:Y:S06]  /*2d90*/  HMMA.16816.F32 R68, R8, R88, R68 ;  /* 0x000000580844723c */ /* 0x004fec0000001844 */
[----:B------:R-:W-:Y:S01]  /*2da0*/  HMMA.16816.F32 R56, R16, R106, R56 ;  /* 0x0000006a1038723c */ /* 0x000fe20000001838 */
[----:B------:R1:W-:Y:S01]  /*2db0*/  MUFU.TANH R101, R25 ;  /* 0x0000001900657308 */ /* 0x0003e20000002400 */
[----:B------:R-:W-:Y:S01]  /*2dc0*/  FMUL.FTZ R32, R32, UR5 ;  /* 0x0000000520207c20 */ /* 0x000fe20008410000 */
[----:B------:R-:W-:Y:S01]  /*2dd0*/  FMUL.FTZ R33, R33, UR5 ;  /* 0x0000000521217c20 */ /* 0x000fe20008410000 */
[----:B------:R-:W-:Y:S01]  /*2de0*/  FMUL.FTZ R34, R34, UR5 ;  /* 0x0000000522227c20 */ /* 0x000fe20008410000 */
[----:B------:R-:W-:Y:S01]  /*2df0*/  FMUL.FTZ R35, R35, UR5 ;  /* 0x0000000523237c20 */ /* 0x000fe20008410000 */
[----:B------:R-:W-:Y:S01]  /*2e00*/  HMMA.16816.F32 R64, R8, R90, R64 ;  /* 0x0000005a0840723c */ /* 0x000fe20000001840 */
[----:B------:R-:W2:Y:S02]  /*2e10*/  LDSM.16.M88.4 R88, [R118+0x5c00] ;  /* 0x005c00007658783b */ /* 0x000ea40000000200 */
[----:B------:R-:W-:Y:S03]  /*2e20*/  MUFU.TANH R103, R32 ;  /* 0x0000002000677308 */ /* 0x000fe60000002400 */
[----:B------:R-:W-:Y:S05]  /*2e30*/  HMMA.16816.F32 R60, R12, R28, R60 ;  /* 0x0000001c0c3c723c */ /* 0x000fea000000183c */
[----:B------:R-:W-:Y:S01]  /*2e40*/  MUFU.TANH R104, R33 ;  /* 0x0000002100687308 */ /* 0x000fe20000002400 */
[C---:B---3--:R-:W-:Y:S06]  /*2e50*/  HMMA.16816.F32 R52, R16.reuse, R20, R52 ;  /* 0x000000141034723c */ /* 0x048fec0000001834 */
[----:B------:R-:W-:Y:S01]  /*2e60*/  HMMA.16816.F32 R48, R16, R22, R48 ;  /* 0x000000161030723c */ /* 0x000fe20000001830 */
[----:B------:R-:W-:Y:S01]  /*2e70*/  LDSM.16.M88.4 R20, [R158+0x7c00] ;  /* 0x007c00009e14783b */ /* 0x000fe20000000200 */
[----:B------:R-:W-:Y:S04]  /*2e80*/  MUFU.TANH R102, R102 ;  /* 0x0000006600667308 */ /* 0x000fe80000002400 */
[----:B------:R-:W-:Y:S01]  /*2e90*/  HMMA.16816.F32 R56, R12, R30, R56 ;  /* 0x0000001e0c38723c */ /* 0x000fe20000001838 */
[----:B------:R-:W3:Y:S05]  /*2ea0*/  LDSM.16.M88.4 R28, [R158+0x6000] ;  /* 0x006000009e1c783b */ /* 0x000eea0000000200 */
[C---:B------:R-:W-:Y:S01]  /*2eb0*/  HMMA.16816.F32 R68, R4.reuse, R72, R68 ;  /* 0x000000480444723c */ /* 0x040fe20000001844 */
[----:B------:R-:W-:Y:S05]  /*2ec0*/  MUFU.TANH R72, R34 ;  /* 0x0000002200487308 */ /* 0x000fea0000002400 */
[----:B------:R-:W-:Y:S01]  /*2ed0*/  HMMA.16816.F32 R64, R4, R74, R64 ;  /* 0x0000004a0440723c */ /* 0x000fe20000001840 */
[----:B------:R-:W-:-:S02]  /*2ee0*/  FMUL.FTZ R73, R27, UR5 ;  /* 0x000000051b497c20 */ /* 0x000fc40008410000 */
[----:B-1----:R-:W1:Y:S01]  /*2ef0*/  LDSM.16.M88.4 R24, [R118+0x7800] ;  /* 0x007800007618783b */ /* 0x002e620000000200 */
[----:B------:R4:W-:Y:S02]  /*2f00*/  MUFU.TANH R74, R35 ;  /* 0x00000023004a7308 */ /* 0x0009e40000002400 */
[C---:B--2---:R-:W-:Y:S06]  /*2f10*/  HMMA.16816.F32 R52, R12.reuse, R88, R52 ;  /* 0x000000580c34723c */ /* 0x044fec0000001834 */
[----:B------:R-:W-:Y:S01]  /*2f20*/  HMMA.16816.F32 R48, R12, R90, R48 ;  /* 0x0000005a0c30723c */ /* 0x000fe20000001830 */
[----:B------:R-:W2:Y:S05]  /*2f30*/  MUFU.TANH R73, R73 ;  /* 0x0000004900497308 */ /* 0x000eaa0000002400 */
[C---:B------:R-:W-:Y:S01]  /*2f40*/  HMMA.16816.F32 R60, R8.reuse, R36, R60 ;  /* 0x00000024083c723c */ /* 0x040fe2000000183c */
[----:B------:R-:W-:Y:S01]  /*2f50*/  FMUL.FTZ R70, R70, UR5 ;  /* 0x0000000546467c20 */ /* 0x000fe20008410000 */
[----:B------:R-:W-:Y:S01]  /*2f60*/  FMUL.FTZ R71, R71, UR5 ;  /* 0x0000000547477c20 */ /* 0x000fe20008410000 */
[----:B----4-:R-:W4:Y:S01]  /*2f70*/  LDSM.16.M88.4 R32, [R118+0x6000] ;  /* 0x006000007620783b */ /* 0x010f220000000200 */
[----:B------:R-:W-:Y:S01]  /*2f80*/  FMUL.FTZ R68, R68, UR5 ;  /* 0x0000000544447c20 */ /* 0x000fe20008410000 */
[----:B------:R-:W-:Y:S01]  /*2f90*/  FMUL.FTZ R69, R69, UR5 ;  /* 0x0000000545457c20 */ /* 0x000fe20008410000 */
[----:B------:R-:W-:Y:S01]  /*2fa0*/  HMMA.16816.F32 R56, R8, R38, R56 ;  /* 0x000000260838723c */ /* 0x000fe20000001838 */
[----:B------:R-:W2:Y:S01]  /*2fb0*/  LDSM.16.M88.4 R36, [R118+0x7c00] ;  /* 0x007c00007624783b */ /* 0x000ea20000000200 */
[----:B------:R-:W-:Y:S01]  /*2fc0*/  MUFU.TANH R70, R70 ;  /* 0x0000004600467308 */ /* 0x000fe20000002400 */
[----:B------:R-:W-:Y:S01]  /*2fd0*/  FMUL.FTZ R66, R66, UR5 ;  /* 0x0000000542427c20 */ /* 0x000fe20008410000 */
[----:B------:R-:W-:Y:S01]  /*2fe0*/  FMUL.FTZ R67, R67, UR5 ;  /* 0x0000000543437c20 */ /* 0x000fe20008410000 */
[----:B------:R-:W-:Y:S01]  /*2ff0*/  FMUL.FTZ R64, R64, UR5 ;  /* 0x0000000540407c20 */ /* 0x000fe20008410000 */
[----:B---3--:R-:W-:Y:S01]  /*3000*/  HMMA.16816.F32 R44, R16, R28, R44 ;  /* 0x0000001c102c723c */ /* 0x008fe2000000182c */
[----:B------:R-:W-:-:S03]  /*3010*/  FMUL.FTZ R65, R65, UR5 ;  /* 0x0000000541417c20 */ /* 0x000fc60008410000 */
[----:B------:R-:W3:Y:S02]  /*3020*/  MUFU.TANH R71, R71 ;  /* 0x0000004700477308 */ /* 0x000ee40000002400 */
[----:B------:R-:W-:Y:S06]  /*3030*/  HMMA.16816.F32 R52, R8, R20, R52 ;  /* 0x000000140834723c */ /* 0x000fec0000001834 */
[----:B------:R-:W-:Y:S01]  /*3040*/  HMMA.16816.F32 R40, R16, R30, R40 ;  /* 0x0000001e1028723c */ /* 0x000fe20000001828 */
[----:B------:R-:W-:Y:S01]  /*3050*/  LDSM.16.M88.4 R28, [R158+0x8000] ;  /* 0x008000009e1c783b */ /* 0x000fe20000000200 */
[----:B------:R-:W3:Y:S04]  /*3060*/  MUFU.TANH R68, R68 ;  /* 0x0000004400447308 */ /* 0x000ee80000002400 */
[----:B------:R-:W-:Y:S01]  /*3070*/  HMMA.16816.F32 R48, R8, R22, R48 ;  /* 0x000000160830723c */ /* 0x000fe20000001830 */
[----:B------:R-:W3:Y:S03]  /*3080*/  LDSM.16.M88.4 R20, [R158+0x6400] ;  /* 0x006400009e14783b */ /* 0x000ee60000000200 */
[----:B------:R-:W3:Y:S02]  /*3090*/  MUFU.TANH R69, R69 ;  /* 0x0000004500457308 */ /* 0x000ee40000002400 */
[C---:B-1----:R-:W-:Y:S06]  /*30a0*/  HMMA.16816.F32 R60, R4.reuse, R24, R60 ;  /* 0x00000018043c723c */ /* 0x042fec000000183c */
[----:B------:R-:W-:Y:S01]  /*30b0*/  HMMA.16816.F32 R56, R4, R26, R56 ;  /* 0x0000001a0438723c */ /* 0x000fe20000001838 */
[----:B------:R-:W-:Y:S01]  /*30c0*/  LDSM.16.M88.4 R24, [R118+0x4c00] ;  /* 0x004c00007618783b */ /* 0x000fe20000000200 */
[----:B------:R-:W1:Y:S04]  /*30d0*/  MUFU.TANH R66, R66 ;  /* 0x0000004200427308 */ /* 0x000e680000002400 */
[C---:B----4-:R-:W-:Y:S04]  /*30e0*/  HMMA.16816.F32 R44, R12.reuse, R32, R44 ;  /* 0x000000200c2c723c */ /* 0x050fe8000000182c */
[----:B------:R-:W4:Y:S02]  /*30f0*/  MUFU.TANH R67, R67 ;  /* 0x0000004300437308 */ /* 0x000f240000002400 */
[----:B------:R-:W-:Y:S01]  /*3100*/  HMMA.16816.F32 R40, R12, R34, R40 ;  /* 0x000000220c28723c */ /* 0x000fe20000001828 */
[----:B------:R-:W1:Y:S05]  /*3110*/  LDSM.16.M88.4 R32, [R118+0x6400] ;  /* 0x006400007620783b */ /* 0x000e6a0000000200 */
[----:B------:R-:W-:Y:S01]  /*3120*/  FMUL.FTZ R60, R60, UR5 ;  /* 0x000000053c3c7c20 */ /* 0x000fe20008410000 */
[----:B------:R-:W-:Y:S01]  /*3130*/  FMUL.FTZ R61, R61, UR5 ;  /* 0x000000053d3d7c20 */ /* 0x000fe20008410000 */
[C---:B--2---:R-:W-:Y:S01]  /*3140*/  HMMA.16816.F32 R52, R4.reuse, R36, R52 ;  /* 0x000000240434723c */ /* 0x044fe20000001834 */
[----:B------:R-:W-:Y:S01]  /*3150*/  FMUL.FTZ R155, R62, UR5 ;  /* 0x000000053e9b7c20 */ /* 0x000fe20008410000 */
[----:B------:R-:W-:Y:S02]  /*3160*/  MUFU.TANH R75, R60 ;  /* 0x0000003c004b7308 */ /* 0x000fe40000002400 */
[----:B------:R-:W-:Y:S01]  /*3170*/  FMUL.FTZ R174, R56, UR5 ;  /* 0x0000000538ae7c20 */ /* 0x000fe20008410000 */
[----:B------:R-:W-:Y:S01]  /*3180*/  FMUL.FTZ R56, R57, UR5 ;  /* 0x0000000539387c20 */ /* 0x000fe20008410000 */
[----:B------:R-:W-:Y:S01]  /*3190*/  HMMA.16816.F32 R48, R4, R38, R48 ;  /* 0x000000260430723c */ /* 0x000fe20000001830 */
[----:B------:R-:W-:Y:S01]  /*31a0*/  FMUL.FTZ R37, R63, UR5 ;  /* 0x000000053f257c20 */ /* 0x000fe20008410000 */
[----:B------:R-:W-:-:S02]  /*31b0*/  FMUL.FTZ R57, R59, UR5 ;  /* 0x000000053b397c20 */ /* 0x000fc40008410000 */
[----:B------:R2:W-:Y:S02]  /*31c0*/  MUFU.TANH R88, R61 ;  /* 0x0000003d00587308 */ /* 0x0005e40000002400 */
[----:B---3--:R-:W-:Y:S01]  /*31d0*/  HMMA.16816.F32 R96, R16, R20, R96 ;  /* 0x000000141060723c */ /* 0x008fe20000001860 */
[----:B------:R-:W-:-:S05]  /*31e0*/  FMUL.FTZ R39, R58, UR5 ;  /* 0x000000053a277c20 */ /* 0x000fca0008410000 */
[----:B------:R-:W-:Y:S01]  /*31f0*/  HMMA.16816.F32 R92, R16, R22, R92 ;  /* 0x00000016105c723c */ /* 0x000fe2000000185c */
[----:B------:R-:W3:Y:S01]  /*3200*/  LDSM.16.M88.4 R20, [R158+0x6800] ;  /* 0x006800009e14783b */ /* 0x000ee20000000200 */
[----:B------:R-:W4:Y:S04]  /*3210*/  MUFU.TANH R64, R64 ;  /* 0x0000004000407308 */ /* 0x000f280000002400 */
[C---:B------:R-:W-:Y:S01]  /*3220*/  HMMA.16816.F32 R44, R8.reuse, R28, R44 ;  /* 0x0000001c082c723c */ /* 0x040fe2000000182c */
[----:B------:R-:W-:Y:S01]  /*3230*/  FMUL.FTZ R54, R54, UR5 ;  /* 0x0000000536367c20 */ /* 0x000fe20008410000 */
[----:B------:R-:W-:Y:S01]  /*3240*/  FMUL.FTZ R154, R52, UR5 ;  /* 0x00000005349a7c20 */ /* 0x000fe20008410000 */
[----:B--2---:R-:W2:Y:S01]  /*3250*/  LDSM.16.M88.4 R60, [R118+0x8000] ;  /* 0x00800000763c783b */ /* 0x004ea20000000200 */
[----:B------:R-:W4:Y:S01]  /*3260*/  MUFU.TANH R65, R65 ;  /* 0x0000004100417308 */ /* 0x000f220000002400 */
[----:B------:R-:W-:Y:S01]  /*3270*/  FMUL.FTZ R52, R53, UR5 ;  /* 0x0000000535347c20 */ /* 0x000fe20008410000 */
[----:B------:R-:W-:Y:S01]  /*3280*/  HMMA.16816.F32 R40, R8, R30, R40 ;  /* 0x0000001e0828723c */ /* 0x000fe20000001828 */
[----:B------:R-:W4:Y:S01]  /*3290*/  LDSM.16.M88.4 R28, [R158+0x8400] ;  /* 0x008400009e1c783b */ /* 0x000f220000000200 */
[----:B------:R-:W-:Y:S01]  /*32a0*/  FMUL.FTZ R152, R48, UR5 ;  /* 0x0000000530987c20 */ /* 0x000fe20008410000 */
[----:B------:R-:W-:Y:S01]  /*32b0*/  FMUL.FTZ R48, R49, UR5 ;  /* 0x0000000531307c20 */ /* 0x000fe20008410000 */
[----:B------:R-:W-:Y:S01]  /*32c0*/  FMUL.FTZ R49, R51, UR5 ;  /* 0x0000000533317c20 */ /* 0x000fe20008410000 */
[----:B------:R-:W-:Y:S01]  /*32d0*/  SHF.R.S32.HI R51, RZ, 0x1f, R130 ;  /* 0x0000001fff337819 */ /* 0x000fe20000011482 */
[----:B-1----:R-:W-:Y:S01]  /*32e0*/  HMMA.16816.F32 R96, R12, R32, R96 ;  /* 0x000000200c60723c */ /* 0x002fe20000001860 */
[----:B------:R1:W-:Y:S01]  /*32f0*/  MUFU.TANH R153, R54 ;  /* 0x0000003600997308 */ /* 0x0003e20000002400 */
[----:B------:R-:W-:Y:S01]  /*3300*/  FMUL.FTZ R50, R50, UR5 ;  /* 0x0000000532327c20 */ /* 0x000fe20008410000 */
[----:B------:R-:W-:-:S03]  /*3310*/  FMUL.FTZ R55, R55, UR5 ;  /* 0x0000000537377c20 */ /* 0x000fc60008410000 */
[C---:B------:R-:W-:Y:S01]  /*3320*/  HMMA.16816.F32 R80, R108.reuse, R24, R80 ;  /* 0x000000186c50723c */ /* 0x040fe20000001850 */
[----:B------:R-:W-:Y:S02]  /*3330*/  LOP3.LUT R32, R127, 0xffffffe0, RZ, 0xc0, !PT ;  /* 0xffffffe07f207812 */ /* 0x000fe400078ec0ff */
[----:B------:R-:W1:Y:S03]  /*3340*/  MUFU.TANH R174, R174 ;  /* 0x000000ae00ae7308 */ /* 0x000e660000002400 */
[----:B------:R-:W-:Y:S01]  /*3350*/  HMMA.16816.F32 R76, R108, R26, R76 ;  /* 0x0000001a6c4c723c */ /* 0x000fe2000000184c */
[C---:B------:R-:W-:Y:S01]  /*3360*/  IMAD.IADD R32, R121.reuse, 0x1, -R32 ;  /* 0x0000000179207824 */ /* 0x040fe200078e0a20 */
[----:B------:R-:W1:Y:S01]  /*3370*/  LDSM.16.M88.4 R24, [R118+0x8400] ;  /* 0x008400007618783b */ /* 0x000e620000000200 */
[----:B------:R-:W-:Y:S02]  /*3380*/  IMAD.SHL.U32 R121, R121, 0x2, RZ ;  /* 0x0000000279797824 */ /* 0x000fe400078e00ff */
[----:B------:R-:W1:Y:S01]  /*3390*/  MUFU.TANH R56, R56 ;  /* 0x0000003800387308 */ /* 0x000e620000002400 */
[----:B------:R-:W-:Y:S01]  /*33a0*/  SHF.R.S32.HI R173, RZ, 0x1f, R32 ;  /* 0x0000001fffad7819 */ /* 0x000fe20000011420 */
[----:B------:R-:W-:Y:S01]  /*33b0*/  HMMA.16816.F32 R92, R12, R34, R92 ;  /* 0x000000220c5c723c */ /* 0x000fe2000000185c */
[----:B------:R-:W-:-:S02]  /*33c0*/  LOP3.LUT R121, R121, 0x6, RZ, 0xc0, !PT ;  /* 0x0000000679797812 */ /* 0x000fc400078ec0ff */
[----:B------:R-:W-:Y:S02]  /*33d0*/  LEA.HI R173, R173, R32, RZ, 0x2 ;  /* 0x00000020adad7211 */ /* 0x000fe400078f10ff */
[----:B------:R-:W1:Y:S01]  /*33e0*/  LDSM.16.M88.4 R32, [R118+0x6800] ;  /* 0x006800007620783b */ /* 0x000e620000000200 */
[----:B---3--:R-:W-:Y:S01]  /*33f0*/  HMMA.16816.F32 R112, R16, R20, R112 ;  /* 0x000000141070723c */ /* 0x008fe20000001870 */
[----:B------:R-:W-:Y:S01]  /*3400*/  SHF.R.S32.HI R173, RZ, 0x2, R173 ;  /* 0x00000002ffad7819 */ /* 0x000fe200000114ad */
[----:B------:R-:W3:Y:S04]  /*3410*/  MUFU.TANH R155, R155 ;  /* 0x0000009b009b7308 */ /* 0x000ee80000002400 */
[----:B--2---:R-:W-:Y:S01]  /*3420*/  HMMA.16816.F32 R40, R4, R62, R40 ;  /* 0x0000003e0428723c */ /* 0x004fe20000001828 */
[----:B------:R-:W-:Y:S01]  /*3430*/  IMAD R20, R130, 0x10, R129 ;  /* 0x0000001082147824 */ /* 0x000fe200078e0281 */
[----:B------:R-:W-:-:S02]  /*3440*/  LEA.HI R21, R51, R130, RZ, 0x2 ;  /* 0x0000008233157211 */ /* 0x000fc400078f10ff */
[----:B------:R-:W2:Y:S02]  /*3450*/  MUFU.TANH R37, R37 ;  /* 0x0000002500257308 */ /* 0x000ea40000002400 */
[----:B----4-:R-:W-:Y:S01]  /*3460*/  HMMA.16816.F32 R96, R8, R28, R96 ;  /* 0x0000001c0860723c */ /* 0x010fe20000001860 */
[----:B------:R-:W-:Y:S02]  /*3470*/  IADD3 R20, R20, 0x1, R173 ;  /* 0x0000000114147810 */ /* 0x000fe40007ffe0ad */
[----:B------:R-:W-:-:S03]  /*3480*/  LOP3.LUT R21, R21, 0xfffffffc, RZ, 0xc0, !PT ;  /* 0xfffffffc15157812 */ /* 0x000fc600078ec0ff */
[----:B------:R-:W-:Y:S01]  /*3490*/  HMMA.16816.F32 R92, R8, R30, R92 ;  /* 0x0000001e085c723c */ /* 0x000fe2000000185c */
[----:B------:R-:W-:Y:S01]  /*34a0*/  IADD3 R29, R119, R20, -R128 ;  /* 0x00000014771d7210 */ /* 0x000fe20007ffe880 */
[----:B------:R-:W-:Y:S01]  /*34b0*/  IMAD.IADD R172, R130, 0x1, -R21 ;  /* 0x0000000182ac7824 */ /* 0x000fe200078e0a15 */
[----:B------:R-:W4:Y:S03]  /*34c0*/  MUFU.TANH R39, R39 ;  /* 0x0000002700277308 */ /* 0x000f260000002400 */
[----:B------:R-:W-:Y:S01]  /*34d0*/  IMAD.IADD R116, R29, 0x1, R116 ;  /* 0x000000011d747824 */ /* 0x000fe200078e0274 */
[----:B------:R-:W-:Y:S01]  /*34e0*/  HMMA.16816.F32 R84, R16, R22, R84 ;  /* 0x000000161054723c */ /* 0x000fe20000001854 */
[----:B------:R-:W3:Y:S03]  /*34f0*/  LDSM.16.M88.4 R20, [R158+0x6c00] ;  /* 0x006c00009e14783b */ /* 0x000ee60000000200 */
[----:B------:R-:W-:Y:S01]  /*3500*/  VIMNMX R139, R116, R119, PT ;  /* 0x00000077748b7248 */ /* 0x000fe20003fe0100 */
[----:B------:R-:W-:Y:S01]  /*3510*/  FMUL.FTZ R142, R40, UR5 ;  /* 0x00000005288e7c20 */ /* 0x000fe20008410000 */
[----:B------:R-:W-:Y:S01]  /*3520*/  IMAD.IADD R40, R0, 0x1, R121 ;  /* 0x0000000100287824 */ /* 0x000fe200078e0279 */
[----:B------:R-:W-:Y:S01]  /*3530*/  VIADDMNMX R119, R116, 0x8, R119, PT ;  /* 0x0000000874777846 */ /* 0x000fe20003800177 */
[----:B------:R-:W-:Y:S01]  /*3540*/  FMUL.FTZ R131, R42, UR5 ;  /* 0x000000052a837c20 */ /* 0x000fe20008410000 */
[C---:B------:R-:W-:Y:S01]  /*3550*/  HMMA.16816.F32 R44, R4.reuse, R60, R44 ;  /* 0x0000003c042c723c */ /* 0x040fe2000000182c */
[C---:B------:R-:W-:Y:S01]  /*3560*/  VIADD R30, R40.reuse, 0x1 ;  /* 0x00000001281e7836 */ /* 0x040fe20000000000 */
[CC--:B------:R-:W-:Y:S01]  /*3570*/  ISETP.GE.AND P0, PT, R40.reuse, R139.reuse, PT ;  /* 0x0000008b2800720c */ /* 0x0c0fe20003f06270 */
[C---:B------:R-:W-:Y:S01]  /*3580*/  VIADD R28, R40.reuse, 0x8 ;  /* 0x00000008281c7836 */ /* 0x040fe20000000000 */
[----:B------:R-:W4:Y:S01]  /*3590*/  MUFU.TANH R57, R57 ;  /* 0x0000003900397308 */ /* 0x000f220000002400 */
[----:B------:R-:W-:Y:S01]  /*35a0*/  VIADD R36, R40, 0x18 ;  /* 0x0000001828247836 */ /* 0x000fe20000000000 */
[C---:B------:R-:W-:Y:S01]  /*35b0*/  ISETP.GE.AND P4, PT, R30.reuse, R139, PT ;  /* 0x0000008b1e00720c */ /* 0x040fe20003f86270 */
[----:B-1----:R-:W-:Y:S01]  /*35c0*/  HMMA.16816.F32 R96, R4, R24, R96 ;  /* 0x000000180460723c */ /* 0x002fe20000001860 */
[----:B------:R-:W-:Y:S01]  /*35d0*/  ISETP.GE.AND P3, PT, R30, R119, PT ;  /* 0x000000771e00720c */ /* 0x000fe20003f66270 */
[----:B------:R-:W-:Y:S01]  /*35e0*/  FMUL.FTZ R41, R41, UR5 ;  /* 0x0000000529297c20 */ /* 0x000fe20008410000 */
[C---:B------:R-:W-:Y:S01]  /*35f0*/  ISETP.GE.AND P5, PT, R28.reuse, R139, PT ;  /* 0x0000008b1c00720c */ /* 0x040fe20003fa6270 */
[----:B------:R-:W-:Y:S01]  /*3600*/  FMUL.FTZ R43, R43, UR5 ;  /* 0x000000052b2b7c20 */ /* 0x000fe20008410000 */
[----:B------:R-:W-:Y:S01]  /*3610*/  ISETP.GE.AND P1, PT, R28, R119, PT ;  /* 0x000000771c00720c */ /* 0x000fe20003f26270 */
[C---:B------:R-:W-:Y:S01]  /*3620*/  HMMA.16816.F32 R112, R12.reuse, R32, R112 ;  /* 0x000000200c70723c */ /* 0x040fe20000001870 */
[----:B------:R-:W1:Y:S01]  /*3630*/  LDSM.16.M88.4 R28, [R158+0x8800] ;  /* 0x008800009e1c783b */ /* 0x000e620000000200 */
[----:B------:R-:W-:Y:S01]  /*3640*/  VIADD R24, R40, 0x9 ;  /* 0x0000000928187836 */ /* 0x000fe20000000000 */
[----:B------:R-:W-:Y:S01]  /*3650*/  FSEL R73, R73, -INF , !P3 ;  /* 0xff80000049497808 */ /* 0x000fe20005800000 */
[----:B------:R-:W4:Y:S01]  /*3660*/  MUFU.TANH R52, R52 ;  /* 0x0000003400347308 */ /* 0x000f220000002400 */
[----:B------:R-:W-:Y:S01]  /*3670*/  FSEL R100, R100, -INF , !P0 ;  /* 0xff80000064647808 */ /* 0x000fe20004000000 */
[----:B------:R-:W-:Y:S01]  /*3680*/  HMMA.16816.F32 R84, R12, R34, R84 ;  /* 0x000000220c54723c */ /* 0x000fe20000001854 */
[----:B------:R-:W-:Y:S01]  /*3690*/  ISETP.GE.AND P2, PT, R24, R139, PT ;  /* 0x0000008b1800720c */ /* 0x000fe20003f46270 */
[----:B------:R-:W-:Y:S01]  /*36a0*/  VIADD R32, R40, 0x11 ;  /* 0x0000001128207836 */ /* 0x000fe20000000000 */
[-C--:B------:R-:W-:Y:S01]  /*36b0*/  ISETP.GE.AND P0, PT, R24, R119.reuse, PT ;  /* 0x000000771800720c */ /* 0x080fe20003f06270 */
[----:B------:R-:W-:Y:S01]  /*36c0*/  VIADD R24, R40, 0x10 ;  /* 0x0000001028187836 */ /* 0x000fe20000000000 */
[----:B------:R-:W-:Y:S01]  /*36d0*/  FSEL R104, R104, -INF , !P2 ;  /* 0xff80000068687808 */ /* 0x000fe20005000000 */
[----:B------:R-:W-:Y:S01]  /*36e0*/  HMMA.16816.F32 R92, R4, R26, R92 ;  /* 0x0000001a045c723c */ /* 0x000fe2000000185c */
[-C--:B------:R-:W-:Y:S01]  /*36f0*/  ISETP.GE.AND P2, PT, R40, R119.reuse, PT ;  /* 0x000000772800720c */ /* 0x080fe20003f46270 */
[----:B------:R-:W4:Y:S01]  /*3700*/  MUFU.TANH R152, R152 ;  /* 0x0000009800987308 */ /* 0x000f220000002400 */
[----:B------:R-:W-:Y:S01]  /*3710*/  ISETP.GE.AND P3, PT, R32, R119, PT ;  /* 0x000000772000720c */ /* 0x000fe20003f66270 */
[----:B------:R-:W-:Y:S01]  /*3720*/  FMUL.FTZ R44, R44, UR5 ;  /* 0x000000052c2c7c20 */ /* 0x000fe20008410000 */
[----:B------:R-:W-:Y:S01]  /*3730*/  FSEL R91, R102, -INF , !P2 ;  /* 0xff800000665b7808 */ /* 0x000fe20005000000 */
[----:B------:R-:W-:Y:S01]  /*3740*/  FMUL.FTZ R62, R97, UR5 ;  /* 0x00000005613e7c20 */ /* 0x000fe20008410000 */
[----:B------:R-:W-:Y:S01]  /*3750*/  ISETP.GE.AND P2, PT, R32, R139, PT ;  /* 0x0000008b2000720c */ /* 0x000fe20003f46270 */
[C---:B---3--:R-:W-:Y:S01]  /*3760*/  HMMA.16816.F32 R80, R16.reuse, R20, R80 ;  /* 0x000000141050723c */ /* 0x048fe20000001850 */
[----:B------:R-:W3:Y:S01]  /*3770*/  LDSM.16.M88.4 R32, [R118+0x6c00] ;  /* 0x006c00007620783b */ /* 0x000ee20000000200 */
[----:B------:R-:W-:Y:S01]  /*3780*/  FSEL R42, R103, -INF , !P5 ;  /* 0xff800000672a7808 */ /* 0x000fe20006800000 */
[----:B------:R-:W-:Y:S01]  /*3790*/  FMUL.FTZ R61, R99, UR5 ;  /* 0x00000005633d7c20 */ /* 0x000fe20008410000 */
[----:B------:R-:W-:Y:S01]  /*37a0*/  ISETP.GE.AND P5, PT, R24, R119, PT ;  /* 0x000000771800720c */ /* 0x000fe20003fa6270 */
[----:B------:R4:W4:Y:S01]  /*37b0*/  MUFU.TANH R141, R50 ;  /* 0x00000032008d7308 */ /* 0x0009220000002400 */
[----:B------:R-:W-:Y:S01]  /*37c0*/  HMMA.16816.F32 R76, R16, R22, R76 ;  /* 0x00000016104c723c */ /* 0x000fe2000000184c */
[----:B------:R-:W-:Y:S01]  /*37d0*/  FSEL R71, R71, -INF , !P3 ;  /* 0xff80000047477808 */ /* 0x000fe20005800000 */
[----:B------:R-:W-:Y:S01]  /*37e0*/  FMUL.FTZ R46, R46, UR5 ;  /* 0x000000052e2e7c20 */ /* 0x000fe20008410000 */
[----:B------:R-:W-:Y:S01]  /*37f0*/  FSEL R54, R101, -INF , !P4 ;  /* 0xff80000065367808 */ /* 0x000fe20006000000 */
[----:B------:R-:W-:Y:S01]  /*3800*/  FMUL.FTZ R47, R47, UR5 ;  /* 0x000000052f2f7c20 */ /* 0x000fe20008410000 */
[----:B------:R-:W-:Y:S01]  /*3810*/  ISETP.GE.AND P4, PT, R24, R139, PT ;  /* 0x0000008b1800720c */ /* 0x000fe20003f86270 */
[----:B------:R-:W-:Y:S01]  /*3820*/  FMUL.FTZ R45, R45, UR5 ;  /* 0x000000052d2d7c20 */ /* 0x000fe20008410000 */
[----:B------:R-:W-:Y:S01]  /*3830*/  VIADD R16, R40, 0x21 ;  /* 0x0000002128107836 */ /* 0x000fe20000000000 */
[----:B------:R-:W2:Y:S01]  /*3840*/  LDSM.16.M88.4 R24, [R118+0x8800] ;  /* 0x008800007618783b */ /* 0x000ea20000000200 */
[----:B------:R-:W-:Y:S01]  /*3850*/  FSEL R51, R72, -INF , !P1 ;  /* 0xff80000048337808 */ /* 0x000fe20004800000 */
[----:B------:R-:W-:Y:S01]  /*3860*/  VIADD R22, R40, 0x28 ;  /* 0x0000002828167836 */ /* 0x000fe20000000000 */
[----:B------:R-:W-:Y:S01]  /*3870*/  FSEL R89, R74, -INF , !P0 ;  /* 0xff8000004a597808 */ /* 0x000fe20004000000 */
[----:B------:R-:W4:Y:S01]  /*3880*/  MUFU.TANH R49, R49 ;  /* 0x0000003100317308 */ /* 0x000f220000002400 */
[----:B------:R-:W-:Y:S01]  /*3890*/  ISETP.GE.AND P3, PT, R16, R119, PT ;  /* 0x000000771000720c */ /* 0x000fe20003f66270 */
[----:B------:R-:W-:Y:S01]  /*38a0*/  FMUL.FTZ R59, R94, UR5 ;  /* 0x000000055e3b7c20 */ /* 0x000fe20008410000 */
[C---:B-1----:R-:W-:Y:S01]  /*38b0*/  HMMA.16816.F32 R112, R8.reuse, R28, R112 ;  /* 0x0000001c0870723c */ /* 0x042fe20000001870 */
[----:B------:R-:W-:Y:S01]  /*38c0*/  ISETP.GE.AND P1, PT, R36, R139, PT ;  /* 0x0000008b2400720c */ /* 0x000fe20003f26270 */
[----:B------:R-:W-:Y:S01]  /*38d0*/  FMUL.FTZ R20, R96, UR5 ;  /* 0x0000000560147c20 */ /* 0x000fe20008410000 */
[----:B------:R-:W-:Y:S01]  /*38e0*/  ISETP.GE.AND P0, PT, R36, R119, PT ;  /* 0x000000772400720c */ /* 0x000fe20003f06270 */
[----:B------:R-:W-:Y:S01]  /*38f0*/  VIADD R36, R40, 0x19 ;  /* 0x0000001928247836 */ /* 0x000fe20000000000 */
[----:B------:R-:W-:Y:S01]  /*3900*/  FSEL R68, R68, -INF , !P4 ;  /* 0xff80000044447808 */ /* 0x000fe20006000000 */
[----:B------:R-:W-:Y:S01]  /*3910*/  HMMA.16816.F32 R84, R8, R30, R84 ;  /* 0x0000001e0854723c */ /* 0x000fe20000001854 */
[----:B------:R-:W-:Y:S01]  /*3920*/  FSEL R29, R70, -INF , !P5 ;  /* 0xff800000461d7808 */ /* 0x000fe20006800000 */
[----:B------:R1:W1:Y:S01]  /*3930*/  MUFU.TANH R146, R44 ;  /* 0x0000002c00927308 */ /* 0x0002620000002400 */
[-C--:B------:R-:W-:Y:S01]  /*3940*/  ISETP.GE.AND P5, PT, R16, R139.reuse, PT ;  /* 0x0000008b1000720c */ /* 0x080fe20003fa6270 */
[----:B------:R-:W-:Y:S01]  /*3950*/  FMUL.FTZ R60, R92, UR5 ;  /* 0x000000055c3c7c20 */ /* 0x000fe20008410000 */
[----:B------:R-:W4:Y:S01]  /*3960*/  LDSM.16.M88.4 R16, [R158+0x8c00] ;  /* 0x008c00009e10783b */ /* 0x000f220000000200 */
[----:B------:R-:W-:Y:S01]  /*3970*/  FSEL R28, R69, -INF , !P2 ;  /* 0xff800000451c7808 */ /* 0x000fe20005000000 */
[----:B------:R-:W-:Y:S01]  /*3980*/  FMUL.FTZ R58, R93, UR5 ;  /* 0x000000055d3a7c20 */ /* 0x000fe20008410000 */
[----:B------:R-:W-:Y:S01]  /*3990*/  ISETP.GE.AND P4, PT, R36, R139, PT ;  /* 0x0000008b2400720c */ /* 0x000fe20003f86270 */
[----:B------:R-:W-:Y:S01]  /*39a0*/  FMUL.FTZ R63, R98, UR5 ;  /* 0x00000005623f7c20 */ /* 0x000fe20008410000 */
[----:B------:R-:W-:Y:S01]  /*39b0*/  ISETP.GE.AND P2, PT, R36, R119, PT ;  /* 0x000000772400720c */ /* 0x000fe20003f46270 */
[----:B------:R-:W-:Y:S01]  /*39c0*/  VIADD R36, R40, 0x20 ;  /* 0x0000002028247836 */ /* 0x000fe20000000000 */
[----:B------:R-:W-:Y:S01]  /*39d0*/  FSEL R99, R66, -INF , !P0 ;  /* 0xff80000042637808 */ /* 0x000fe20004000000 */
[----:B------:R-:W1:Y:S01]  /*39e0*/  MUFU.TANH R154, R154 ;  /* 0x0000009a009a7308 */ /* 0x000e620000002400 */
[----:B---3--:R-:W-:Y:S01]  /*39f0*/  HMMA.16816.F32 R80, R12, R32, R80 ;  /* 0x000000200c50723c */ /* 0x008fe20000001850 */
[----:B------:R-:W-:Y:S01]  /*3a00*/  FSEL R97, R67, -INF , !P2 ;  /* 0xff80000043617808 */ /* 0x000fe20005000000 */
[----:B------:R-:W-:Y:S01]  /*3a10*/  FMUL.FTZ R53, R95, UR5 ;  /* 0x000000055f357c20 */ /* 0x000fe20008410000 */
[----:B------:R-:W-:-:S02]  /*3a20*/  FSEL R74, R64, -INF , !P1 ;  /* 0xff800000404a7808 */ /* 0x000fc40004800000 */
[C---:B------:R-:W-:Y:S01]  /*3a30*/  ISETP.GE.AND P0, PT, R22.reuse, R139, PT ;  /* 0x0000008b1600720c */ /* 0x040fe20003f06270 */
[----:B------:R-:W-:Y:S01]  /*3a40*/  HMMA.16816.F32 R76, R12, R34, R76 ;  /* 0x000000220c4c723c */ /* 0x000fe2000000184c */
[----:B------:R-:W3:Y:S01]  /*3a50*/  LDSM.16.M88.4 R12, [R118+0x8c00] ;  /* 0x008c0000760c783b */ /* 0x000ee20000000200 */
[----:B------:R-:W-:Y:S01]  /*3a60*/  ISETP.GE.AND P2, PT, R22, R119, PT ;  /* 0x000000771600720c */ /* 0x000fe20003f46270 */
[----:B------:R-:W-:Y:S01]  /*3a70*/  VIADD R22, R40, 0x29 ;  /* 0x0000002928167836 */ /* 0x000fe20000000000 */
[C---:B------:R-:W-:Y:S01]  /*3a80*/  ISETP.GE.AND P1, PT, R36.reuse, R139, PT ;  /* 0x0000008b2400720c */ /* 0x040fe20003f26270 */
[----:B------:R-:W1:Y:S01]  /*3a90*/  MUFU.TANH R142, R142 ;  /* 0x0000008e008e7308 */ /* 0x000e620000002400 */
[----:B------:R-:W-:Y:S01]  /*3aa0*/  FSEL R72, R65, -INF , !P4 ;  /* 0xff80000041487808 */ /* 0x000fe20006000000 */
[----:B--2---:R-:W-:Y:S01]  /*3ab0*/  HMMA.16816.F32 R112, R4, R24, R112 ;  /* 0x000000180470723c */ /* 0x004fe20000001870 */
[----:B------:R-:W-:Y:S01]  /*3ac0*/  ISETP.GE.AND P4, PT, R36, R119, PT ;  /* 0x000000772400720c */ /* 0x000fe20003f86270 */
[----:B------:R-:W-:-:S04]  /*3ad0*/  DEPBAR.LE SB0, 0x0 ;  /* 0x000080000000791a */ /* 0x000fc80000000000 */
[----:B------:R-:W-:Y:S01]  /*3ae0*/  FSEL R38, R75, -INF , !P1 ;  /* 0xff8000004b267808 */ /* 0x000fe20004800000 */
[----:B------:R-:W-:Y:S01]  /*3af0*/  VIADD R24, R40, 0x31 ;  /* 0x0000003128187836 */ /* 0x000fe20000000000 */
[----:B------:R-:W-:Y:S01]  /*3b00*/  FSEL R36, R88, -INF , !P5 ;  /* 0xff80000058247808 */ /* 0x000fe20006800000 */
[----:B------:R-:W2:Y:S01]  /*3b10*/  MUFU.TANH R140, R41 ;  /* 0x00000029008c7308 */ /* 0x000ea20000002400 */
[C---:B------:R-:W-:Y:S01]  /*3b20*/  ISETP.GE.AND P1, PT, R22.reuse, R139, PT ;  /* 0x0000008b1600720c */ /* 0x040fe20003f26270 */
[----:B------:R-:W-:Y:S01]  /*3b30*/  HMMA.16816.F32 R84, R4, R26, R84 ;  /* 0x0000001a0454723c */ /* 0x000fe20000001854 */
[----:B------:R-:W-:Y:S01]  /*3b40*/  ISETP.GE.AND P5, PT, R22, R119, PT ;  /* 0x000000771600720c */ /* 0x000fe20003fa6270 */
[----:B------:R-:W-:Y:S01]  /*3b50*/  VIADD R22, R40, 0x30 ;  /* 0x0000003028167836 */ /* 0x000fe20000000000 */
[----:B------:R-:W-:Y:S02]  /*3b60*/  FSEL R174, R174, -INF , !P0 ;  /* 0xff800000aeae7808 */ /* 0x000fe40004000000 */
[----:B------:R-:W-:Y:S01]  /*3b70*/  FSEL R130, R56, -INF , !P1 ;  /* 0xff80000038827808 */ /* 0x000fe20004800000 */
[----:B------:R-:W2:Y:S01]  /*3b80*/  MUFU.TANH R48, R48 ;  /* 0x0000003000307308 */ /* 0x000ea20000002400 */
[----:B----4-:R-:W-:Y:S01]  /*3b90*/  HMMA.16816.F32 R80, R8, R16, R80 ;  /* 0x000000100850723c */ /* 0x010fe20000001850 */
[----:B------:R-:W-:-:S02]  /*3ba0*/  ISETP.GE.AND P0, PT, R22, R139, PT ;  /* 0x0000008b1600720c */ /* 0x000fc40003f06270 */
[----:B------:R-:W-:Y:S01]  /*3bb0*/  ISETP.GE.AND P1, PT, R22, R119, PT ;  /* 0x000000771600720c */ /* 0x000fe20003f26270 */
[----:B------:R-:W-:Y:S01]  /*3bc0*/  VIADD R22, R40, 0x38 ;  /* 0x0000003828167836 */ /* 0x000fe20000000000 */
[----:B------:R-:W-:Y:S01]  /*3bd0*/  FSEL R155, R155, -INF , !P4 ;  /* 0xff8000009b9b7808 */ /* 0x000fe20006000000 */
[----:B------:R-:W-:Y:S01]  /*3be0*/  HMMA.16816.F32 R76, R8, R18, R76 ;  /* 0x00000012084c723c */ /* 0x000fe2000000184c */
[----:B------:R-:W-:Y:S01]  /*3bf0*/  FSEL R121, R37, -INF , !P3 ;  /* 0xff80000025797808 */ /* 0x000fe20005800000 */
[----:B------:R-:W4:Y:S01]  /*3c00*/  MUFU.TANH R151, R55 ;  /* 0x0000003700977308 */ /* 0x000f220000002400 */
[----:B------:R-:W-:Y:S01]  /*3c10*/  ISETP.GE.AND P4, PT, R24, R139, PT ;  /* 0x0000008b1800720c */ /* 0x000fe20003f86270 */
[----:B------:R-:W-:Y:S01]  /*3c20*/  FMUL.FTZ R50, R112, UR5 ;  /* 0x0000000570327c20 */ /* 0x000fe20008410000 */
[----:B------:R-:W-:Y:S01]  /*3c30*/  ISETP.GE.AND P3, PT, R24, R119, PT ;  /* 0x000000771800720c */ /* 0x000fe20003f66270 */
[C---:B------:R-:W-:Y:S01]  /*3c40*/  VIADD R24, R40.reuse, 0x39 ;  /* 0x0000003928187836 */ /* 0x040fe20000000000 */
[----:B------:R-:W-:Y:S01]  /*3c50*/  FSEL R37, R39, -INF , !P2 ;  /* 0xff80000027257808 */ /* 0x000fe20005000000 */
[----:B------:R-:W-:Y:S01]  /*3c60*/  VIADD R10, R40, 0x48 ;  /* 0x00000048280a7836 */ /* 0x000fe20000000000 */
[----:B------:R-:W-:Y:S01]  /*3c70*/  FSEL R33, R57, -INF , !P5 ;  /* 0xff80000039217808 */ /* 0x000fe20006800000 */
[----:B------:R2:W4:Y:S01]  /*3c80*/  MUFU.TANH R149, R46 ;  /* 0x0000002e00957308 */ /* 0x0005220000002400 */
[----:B------:R-:W-:Y:S01]  /*3c90*/  ISETP.GE.AND P2, PT, R22, R139, PT ;  /* 0x0000008b1600720c */ /* 0x000fe20003f46270 */
[----:B------:R-:W-:Y:S01]  /*3ca0*/  VIADD R8, R40, 0x41 ;  /* 0x0000004128087836 */ /* 0x000fe20000000000 */
[-C--:B------:R-:W-:Y:S01]  /*3cb0*/  ISETP.GE.AND P5, PT, R22, R119.reuse, PT ;  /* 0x000000771600720c */ /* 0x080fe20003fa6270 */
[----:B------:R-:W-:Y:S01]  /*3cc0*/  VIADD R22, R40, 0x40 ;  /* 0x0000004028167836 */ /* 0x000fe20000000000 */
[----:B------:R-:W-:Y:S01]  /*3cd0*/  FSEL R32, R52, -INF , !P4 ;  /* 0xff80000034207808 */ /* 0x000fe20006000000 */
[----:B------:R-:W-:Y:S01]  /*3ce0*/  FMUL.FTZ R113, R113, UR5 ;  /* 0x0000000571717c20 */ /* 0x000fe20008410000 */
[----:B------:R-:W-:Y:S01]  /*3cf0*/  ISETP.GE.AND P4, PT, R24, R119, PT ;  /* 0x000000771800720c */ /* 0x000fe20003f86270 */
[----:B------:R4:W4:Y:S01]  /*3d00*/  MUFU.TANH R147, R47 ;  /* 0x0000002f00937308 */ /* 0x0009220000002400 */
[----:B------:R-:W-:Y:S01]  /*3d10*/  FSEL R152, R152, -INF , !P2 ;  /* 0xff80000098987808 */ /* 0x000fe20005000000 */
[C---:B---3--:R-:W-:Y:S01]  /*3d20*/  HMMA.16816.F32 R80, R4.reuse, R12, R80 ;  /* 0x0000000c0450723c */ /* 0x048fe20000001850 */
[-C--:B------:R-:W-:Y:S01]  /*3d30*/  ISETP.GE.AND P2, PT, R22, R139.reuse, PT ;  /* 0x0000008b1600720c */ /* 0x080fe20003f46270 */
[----:B-1----:R-:W-:Y:S01]  /*3d40*/  FMUL.FTZ R44, R85, UR5 ;  /* 0x00000005552c7c20 */ /* 0x002fe20008410000 */
[----:B------:R-:W-:Y:S01]  /*3d50*/  FSEL R141, R141, -INF , !P5 ;  /* 0xff8000008d8d7808 */ /* 0x000fe20006800000 */
[----:B------:R-:W-:Y:S01]  /*3d60*/  FMUL.FTZ R114, R114, UR5 ;  /* 0x0000000572727c20 */ /* 0x000fe20008410000 */
[----:B------:R-:W-:Y:S01]  /*3d70*/  FSEL R129, R49, -INF , !P4 ;  /* 0xff80000031817808 */ /* 0x000fe20006000000 */
[----:B------:R1:W3:Y:S01]  /*3d80*/  MUFU.TANH R144, R45 ;  /* 0x0000002d00907308 */ /* 0x0002e20000002400 */
[----:B------:R-:W-:Y:S01]  /*3d90*/  VIADD R12, R40, 0x49 ;  /* 0x00000049280c7836 */ /* 0x000fe20000000000 */
[C---:B------:R-:W-:Y:S01]  /*3da0*/  ISETP.GE.AND P5, PT, R10.reuse, R139, PT ;  /* 0x0000008b0a00720c */ /* 0x040fe20003fa6270 */
[----:B------:R-:W-:Y:S01]  /*3db0*/  HMMA.16816.F32 R76, R4, R14, R76 ;  /* 0x0000000e044c723c */ /* 0x000fe2000000184c */
[----:B------:R-:W-:Y:S01]  /*3dc0*/  ISETP.GE.AND P4, PT, R10, R119, PT ;  /* 0x000000770a00720c */ /* 0x000fe20003f86270 */
[----:B------:R-:W-:Y:S01]  /*3dd0*/  VIADD R10, R40, 0x50 ;  /* 0x00000050280a7836 */ /* 0x000fe20000000000 */
[----:B------:R-:W-:Y:S01]  /*3de0*/  FSEL R146, R146, -INF , !P2 ;  /* 0xff80000092927808 */ /* 0x000fe20005000000 */
[----:B--2---:R-:W-:Y:S01]  /*3df0*/  FMUL.FTZ R46, R84, UR5 ;  /* 0x00000005542e7c20 */ /* 0x004fe20008410000 */
[----:B------:R-:W-:Y:S01]  /*3e00*/  MUFU.TANH R127, R43 ;  /* 0x0000002b007f7308 */ /* 0x000fe20000002400 */
[----:B------:R-:W-:Y:S01]  /*3e10*/  FSEL R154, R154, -INF , !P0 ;  /* 0xff8000009a9a7808 */ /* 0x000fe20004000000 */
[----:B------:R-:W-:Y:S01]  /*3e20*/  VIADD R6, R40, 0x59 ;  /* 0x0000005928067836 */ /* 0x000fe20000000000 */
[-C--:B------:R-:W-:Y:S01]  /*3e30*/  ISETP.GE.AND P2, PT, R12, R139.reuse, PT ;  /* 0x0000008b0c00720c */ /* 0x080fe20003f46270 */
[----:B----4-:R-:W-:Y:S01]  /*3e40*/  FMUL.FTZ R47, R115, UR5 ;  /* 0x00000005732f7c20 */ /* 0x010fe20008410000 */
[-C--:B------:R-:W-:Y:S01]  /*3e50*/  ISETP.GE.AND P0, PT, R24, R139.reuse, PT ;  /* 0x0000008b1800720c */ /* 0x080fe20003f06270 */
[----:B------:R-:W-:Y:S01]  /*3e60*/  FMUL.FTZ R4, R87, UR5 ;  /* 0x0000000557047c20 */ /* 0x000fe20008410000 */
[----:B------:R-:W-:Y:S01]  /*3e70*/  FSEL R142, R142, -INF , !P5 ;  /* 0xff8000008e8e7808 */ /* 0x000fe20006800000 */
[----:B------:R-:W-:Y:S01]  /*3e80*/  MUFU.TANH R59, R59 ;  /* 0x0000003b003b7308 */ /* 0x000fe20000002400 */
[----:B------:R-:W-:Y:S01]  /*3e90*/  FSEL R140, R140, -INF , !P2 ;  /* 0xff8000008c8c7808 */ /* 0x000fe20005000000 */
[----:B-1----:R-:W-:Y:S01]  /*3ea0*/  FMUL.FTZ R45, R86, UR5 ;  /* 0x00000005562d7c20 */ /* 0x002fe20008410000 */
[----:B------:R-:W-:Y:S01]  /*3eb0*/  FSEL R128, R48, -INF , !P0 ;  /* 0xff80000030807808 */ /* 0x000fe20004000000 */
[----:B------:R-:W-:Y:S01]  /*3ec0*/  FMUL.FTZ R24, R80, UR5 ;  /* 0x0000000550187c20 */ /* 0x000fe20008410000 */
[----:B------:R-:W-:Y:S01]  /*3ed0*/  FSEL R151, R151, -INF , !P3 ;  /* 0xff80000097977808 */ /* 0x000fe20005800000 */
[----:B------:R-:W-:Y:S01]  /*3ee0*/  FMUL.FTZ R23, R81, UR5 ;  /* 0x0000000551177c20 */ /* 0x000fe20008410000 */
[C---:B------:R-:W-:Y:S01]  /*3ef0*/  ISETP.GE.AND P5, PT, R10.reuse, R139, PT ;  /* 0x0000008b0a00720c */ /* 0x040fe20003fa6270 */
[----:B------:R-:W1:Y:S01]  /*3f00*/  MUFU.TANH R131, R131 ;  /* 0x0000008300837308 */ /* 0x000e620000002400 */
[-C--:B------:R-:W-:Y:S01]  /*3f10*/  ISETP.GE.AND P2, PT, R10, R119.reuse, PT ;  /* 0x000000770a00720c */ /* 0x080fe20003f46270 */
[----:B------:R-:W-:Y:S01]  /*3f20*/  VIADD R10, R40, 0x51 ;  /* 0x00000051280a7836 */ /* 0x000fe20000000000 */
[-C--:B------:R-:W-:Y:S01]  /*3f30*/  ISETP.GE.AND P0, PT, R22, R119.reuse, PT ;  /* 0x000000771600720c */ /* 0x080fe20003f06270 */
[----:B------:R-:W-:Y:S01]  /*3f40*/  FMUL.FTZ R22, R76, UR5 ;  /* 0x000000054c167c20 */ /* 0x000fe20008410000 */
[----:B------:R-:W-:Y:S01]  /*3f50*/  FSEL R153, R153, -INF , !P1 ;  /* 0xff80000099997808 */ /* 0x000fe20004800000 */
[----:B------:R-:W-:Y:S01]  /*3f60*/  FMUL.FTZ R21, R77, UR5 ;  /* 0x000000054d157c20 */ /* 0x000fe20008410000 */
[C---:B------:R-:W-:Y:S01]  /*3f70*/  ISETP.GE.AND P3, PT, R8.reuse, R119, PT ;  /* 0x000000770800720c */ /* 0x040fe20003f66270 */
[----:B------:R-:W2:Y:S01]  /*3f80*/  MUFU.TANH R20, R20 ;  /* 0x0000001400147308 */ /* 0x000ea20000002400 */
[-C--:B------:R-:W-:Y:S01]  /*3f90*/  ISETP.GE.AND P1, PT, R8, R139.reuse, PT ;  /* 0x0000008b0800720c */ /* 0x080fe20003f26270 */
[----:B------:R-:W-:Y:S01]  /*3fa0*/  FMUL.FTZ R39, R82, UR5 ;  /* 0x0000000552277c20 */ /* 0x000fe20008410000 */
[----:B------:R-:W-:Y:S01]  /*3fb0*/  FSEL R149, R149, -INF , !P0 ;  /* 0xff80000095957808 */ /* 0x000fe20004000000 */
[----:B------:R-:W-:Y:S01]  /*3fc0*/  FMUL.FTZ R27, R83, UR5 ;  /* 0x00000005531b7c20 */ /* 0x000fe20008410000 */
[----:B------:R-:W-:Y:S01]  /*3fd0*/  FSEL R147, R147, -INF , !P3 ;  /* 0xff80000093937808 */ /* 0x000fe20005800000 */
[----:B------:R-:W-:Y:S01]  /*3fe0*/  FMUL.FTZ R26, R78, UR5 ;  /* 0x000000054e1a7c20 */ /* 0x000fe20008410000 */
[----:B---3--:R-:W-:Y:S01]  /*3ff0*/  FSEL R144, R144, -INF , !P1 ;  /* 0xff80000090907808 */ /* 0x008fe20004800000 */
[----:B------:R-:W3:Y:S01]  /*4000*/  MUFU.TANH R62, R62 ;  /* 0x0000003e003e7308 */ /* 0x000ee20000002400 */
[C---:B------:R-:W-:Y:S01]  /*4010*/  ISETP.GE.AND P0, PT, R10.reuse, R139, PT ;  /* 0x0000008b0a00720c */ /* 0x040fe20003f06270 */
[----:B------:R-:W-:Y:S01]  /*4020*/  FMUL.FTZ R25, R79, UR5 ;  /* 0x000000054f197c20 */ /* 0x000fe20008410000 */
[-C--:B------:R-:W-:Y:S01]  /*4030*/  ISETP.GE.AND P3, PT, R10, R119.reuse, PT ;  /* 0x000000770a00720c */ /* 0x080fe20003f66270 */
[----:B------:R-:W-:Y:S01]  /*4040*/  VIADD R10, R40, 0x58 ;  /* 0x00000058280a7836 */ /* 0x000fe20000000000 */
[----:B------:R-:W-:-:S02]  /*4050*/  ISETP.GE.AND P1, PT, R12, R119, PT ;  /* 0x000000770c00720c */ /* 0x000fc40003f26270 */
[----:B-1----:R-:W-:Y:S01]  /*4060*/  FSEL R131, R131, -INF , !P4 ;  /* 0xff80000083837808 */ /* 0x002fe20006000000 */
[----:B------:R-:W1:Y:S01]  /*4070*/  MUFU.TANH R60, R60 ;  /* 0x0000003c003c7308 */ /* 0x000e620000002400 */
[----:B------:R-:W-:Y:S02]  /*4080*/  FSEL R127, R127, -INF , !P1 ;  /* 0xff8000007f7f7808 */ /* 0x000fe40004800000 */
[C---:B------:R-:W-:Y:S02]  /*4090*/  ISETP.GE.AND P1, PT, R10.reuse, R119, PT ;  /* 0x000000770a00720c */ /* 0x040fe40003f26270 */
[----:B------:R-:W-:Y:S01]  /*40a0*/  ISETP.GE.AND P4, PT, R10, R139, PT ;  /* 0x0000008b0a00720c */ /* 0x000fe20003f86270 */
[----:B------:R-:W-:Y:S01]  /*40b0*/  VIADD R10, R40, 0x60 ;  /* 0x00000060280a7836 */ /* 0x000fe20000000000 */
[----:B------:R-:W-:Y:S01]  /*40c0*/  FSEL R59, R59, -INF , !P1 ;  /* 0xff8000003b3b7808 */ /* 0x000fe20004800000 */
[----:B------:R-:W4:Y:S01]  /*40d0*/  MUFU.TANH R58, R58 ;  /* 0x0000003a003a7308 */ /* 0x000f220000002400 */
[----:B------:R-:W-:-:S02]  /*40e0*/  ISETP.GT.AND P1, PT, R164, R161, PT ;  /* 0x000000a1a400720c */ /* 0x000fc40003f24270 */
[----:B--2---:R-:W-:Y:S02]  /*40f0*/  FSEL R64, R20, -INF , !P5 ;  /* 0xff80000014407808 */ /* 0x004fe40006800000 */
[----:B------:R-:W-:Y:S02]  /*4100*/  ISETP.GE.AND P5, PT, R6, R139, PT ;  /* 0x0000008b0600720c */ /* 0x000fe40003fa6270 */
[----:B---3--:R-:W-:Y:S01]  /*4110*/  FSEL R62, R62, -INF , !P0 ;  /* 0xff8000003e3e7808 */ /* 0x008fe20004000000 */
[----:B------:R-:W2:Y:S01]  /*4120*/  MUFU.TANH R63, R63 ;  /* 0x0000003f003f7308 */ /* 0x000ea20000002400 */
[----:B------:R-:W-:Y:S01]  /*4130*/  ISETP.GE.AND P0, PT, R6, R119, PT ;  /* 0x000000770600720c */ /* 0x000fe20003f06270 */
[----:B------:R-:W-:Y:S01]  /*4140*/  VIADD R6, R40, 0x61 ;  /* 0x0000006128067836 */ /* 0x000fe20000000000 */
[----:B-1----:R-:W-:Y:S02]  /*4150*/  FSEL R60, R60, -INF , !P4 ;  /* 0xff8000003c3c7808 */ /* 0x002fe40006000000 */
[----:B------:R-:W-:Y:S01]  /*4160*/  ISETP.GE.AND P4, PT, R10, R139, PT ;  /* 0x0000008b0a00720c */ /* 0x000fe20003f86270 */
[----:B------:R-:W1:Y:S02]  /*4170*/  @!P1 LDC.64 R134, c[0x0][0x218] ;  /* 0x00008600ff869b82 */ /* 0x000e640000000a00 */
[----:B------:R-:W3:Y:S01]  /*4180*/  MUFU.TANH R61, R61 ;  /* 0x0000003d003d7308 */ /* 0x000ee20000002400 */
[----:B----4-:R-:W-:-:S02]  /*4190*/  FSEL R58, R58, -INF , !P5 ;  /* 0xff8000003a3a7808 */ /* 0x010fc40006800000 */
[----:B------:R-:W-:Y:S01]  /*41a0*/  ISETP.GE.AND P5, PT, R10, R119, PT ;  /* 0x000000770a00720c */ /* 0x000fe20003fa6270 */
[----:B------:R-:W-:-:S04]  /*41b0*/  VIADD R10, R40, 0x68 ;  /* 0x00000068280a7836 */ /* 0x000fc80000000000 */
[----:B------:R-:W4:Y:S01]  /*41c0*/  MUFU.TANH R53, R53 ;  /* 0x0000003500357308 */ /* 0x000f220000002400 */
[----:B--2---:R-:W-:Y:S02]  /*41d0*/  FSEL R63, R63, -INF , !P2 ;  /* 0xff8000003f3f7808 */ /* 0x004fe40005000000 */
[----:B------:R-:W-:-:S05]  /*41e0*/  ISETP.GE.AND P2, PT, R6, R139, PT ;  /* 0x0000008b0600720c */ /* 0x000fca0003f46270 */
[----:B------:R-:W2:Y:S01]  /*41f0*/  MUFU.TANH R16, R113 ;  /* 0x0000007100107308 */ /* 0x000ea20000002400 */
[----:B---3--:R-:W-:Y:S02]  /*4200*/  FSEL R61, R61, -INF , !P3 ;  /* 0xff8000003d3d7808 */ /* 0x008fe40005800000 */
[----:B------:R-:W-:Y:S01]  /*4210*/  ISETP.GE.AND P3, PT, R6, R119, PT ;  /* 0x000000770600720c */ /* 0x000fe20003f66270 */
[----:B------:R-:W-:-:S04]  /*4220*/  VIADD R6, R40, 0x69 ;  /* 0x0000006928067836 */ /* 0x000fc80000000000 */
[----:B------:R-:W3:Y:S01]  /*4230*/  MUFU.TANH R46, R46 ;  /* 0x0000002e002e7308 */ /* 0x000ee20000002400 */
[----:B----4-:R-:W-:Y:S02]  /*4240*/  FSEL R53, R53, -INF , !P0 ;  /* 0xff80000035357808 */ /* 0x010fe40004000000 */
[----:B------:R-:W-:-:S05]  /*4250*/  ISETP.GE.AND P0, PT, R10, R139, PT ;  /* 0x0000008b0a00720c */ /* 0x000fca0003f06270 */
        /* <DEDUP_REMOVED lines=17> */
[C---:B------:R-:W-:Y:S02]  /*4370*/  VIADD R6, R40.reuse, 0x78 ;  /* 0x0000007828067836 */ /* 0x040fe40000000000 */
[----:B------:R-:W-:Y:S02]  /*4380*/  VIADD R40, R40, 0x79 ;  /* 0x0000007928287836 */ /* 0x000fe40000000000 */
        /* <DEDUP_REMOVED lines=8> */
[----:B------:R-:W-:-:S05]  /*4410*/  ISETP.GE.AND P2, PT, R40, R139, PT ;  /* 0x0000008b2800720c */ /* 0x000fca0003f46270 */
[----:B------:R-:W3:Y:S01]  /*4420*/  MUFU.TANH R22, R22 ;  /* 0x0000001600167308 */ /* 0x000ee20000002400 */
[----:B----4-:R-:W-:Y:S02]  /*4430*/  FSEL R49, R8, -INF , !P5 ;  /* 0xff80000008317808 */ /* 0x010fe40006800000 */
[----:B------:R-:W-:-:S05]  /*4440*/  ISETP.GE.AND P5, PT, R10, R119, PT ;  /* 0x000000770a00720c */ /* 0x000fca0003fa6270 */
[----:B------:R-:W4:Y:S01]  /*4450*/  MUFU.TANH R21, R21 ;  /* 0x0000001500157308 */ /* 0x000f220000002400 */
[----:B--2---:R-:W-:Y:S01]  /*4460*/  FSEL R23, R23, -INF , !P3 ;  /* 0xff80000017177808 */ /* 0x004fe20005800000 */
[----:B------:R-:W-:Y:S01]  /*4470*/  BAR.SYNC.DEFER_BLOCKING 0x0 ;  /* 0x0000000000007b1d */ /* 0x000fe20000010000 */
[----:B------:R-:W-:-:S05]  /*4480*/  ISETP.GE.AND P3, PT, R6, R119, PT ;  /* 0x000000770600720c */ /* 0x000fca0003f66270 */
[----:B------:R-:W2:Y:S01]  /*4490*/  MUFU.TANH R39, R39 ;  /* 0x0000002700277308 */ /* 0x000ea20000002400 */
[----:B---3--:R-:W-:Y:S02]  /*44a0*/  FSEL R22, R22, -INF , !P0 ;  /* 0xff80000016167808 */ /* 0x008fe40004000000 */
[----:B-1----:R-:W-:-:S04]  /*44b0*/  @!P1 LEA R176, P0, R117, R134, 0x1 ;  /* 0x0000008675b09211 */ /* 0x002fc800078008ff */
[----:B------:R-:W-:Y:S01]  /*44c0*/  @!P1 LEA.HI.X R177, R117, R135, R138, 0x1, P0 ;  /* 0x0000008775b19211 */ /* 0x000fe200000f0c8a */
[----:B------:R-:W1:Y:S01]  /*44d0*/  MUFU.TANH R27, R27 ;  /* 0x0000001b001b7308 */ /* 0x000e620000002400 */
[----:B----4-:R-:W-:Y:S02]  /*44e0*/  FSEL R21, R21, -INF , !P2 ;  /* 0xff80000015157808 */ /* 0x010fe40005000000 */
[----:B------:R-:W-:-:S05]  /*44f0*/  ISETP.GE.AND P2, PT, R40, R119, PT ;  /* 0x000000772800720c */ /* 0x000fca0003f46270 */
[----:B------:R-:W3:Y:S01]  /*4500*/  MUFU.TANH R26, R26 ;  /* 0x0000001a001a7308 */ /* 0x000ee20000002400 */
[----:B--2---:R-:W-:-:S07]  /*4510*/  FSEL R39, R39, -INF , !P5 ;  /* 0xff80000027277808 */ /* 0x004fce0006800000 */
[----:B------:R-:W2:Y:S01]  /*4520*/  MUFU.TANH R25, R25 ;  /* 0x0000001900197308 */ /* 0x000ea20000002400 */
[----:B-1----:R-:W-:Y:S02]  /*4530*/  FSEL R27, R27, -INF , !P4 ;  /* 0xff8000001b1b7808 */ /* 0x002fe40006000000 */
[----:B---3--:R-:W-:Y:S02]  /*4540*/  FSEL R26, R26, -INF , !P3 ;  /* 0xff8000001a1a7808 */ /* 0x008fe40005800000 */
        /* <DEDUP_REMOVED lines=62> */
.L_x_2634:
[----:B------:R-:W-:-:S04]  /*4930*/  LEA R0, -R132, RZ, 0x7 ;  /* 0x000000ff84007211 */ /* 0x000fc800078e39ff */
[----:B------:R-:W-:-:S07]  /*4940*/  SHF.R.S32.HI R7, RZ, 0x1f, R0 ;  /* 0x0000001fff077819 */ /* 0x000fce0000011400 */
.L_x_2635:
        /* <DEDUP_REMOVED lines=29> */
.L_x_2633:
        /* <DEDUP_REMOVED lines=115> */
[----:B-1----:R-:W-:Y:S01]  /*5250*/  F2FP.F16.F32.PACK_AB R68, R143, R148 ;  /* 0x000000948f44723e */ /* 0x002fe200000000ff */
[--C-:B------:R-:W-:Y:S01]  /*5260*/  FFMA.FTZ R57, R29, UR6, -R40.reuse ;  /* 0x000000061d397c23 */ /* 0x100fe20008010828 */
[--C-:B------:R-:W-:Y:S01]  /*5270*/  FFMA.FTZ R52, R99, UR6, -R40.reuse ;  /* 0x0000000663347c23 */ /* 0x100fe20008010828 */
[--C-:B------:R-:W-:Y:S01]  /*5280*/  FFMA.FTZ R51, R97, UR6, -R40.reuse ;  /* 0x0000000661337c23 */ /* 0x100fe20008010828 */
[----:B------:R-:W1:Y:S01]  /*5290*/  LDSM.16.MT88.4 R28, [R156+0x9400] ;  /* 0x009400009c1c783b */ /* 0x000e620000004200 */
        /* <DEDUP_REMOVED lines=14> */
[----:B------:R-:W-:Y:S01]  /*5380*/  FFMA.FTZ R44, R44, UR6, -R43 ;  /* 0x000000062c2c7c23 */ /* 0x000fe2000801082b */
[--C-:B------:R-:W-:Y:S01]  /*5390*/  FFMA.FTZ R49, R49, UR6, -R40.reuse ;  /* 0x0000000631317c23 */ /* 0x100fe20008010828 */
[--C-:B------:R-:W-:Y:S01]  /*53a0*/  FFMA.FTZ R45, R45, UR6, -R40.reuse ;  /* 0x000000062d2d7c23 */ /* 0x100fe20008010828 */
[----:B------:R-:W-:Y:S01]  /*53b0*/  MUFU.EX2 R126, R126 ;  /* 0x0000007e007e7308 */ /* 0x000fe20000000800 */
[----:B------:R-:W-:-:S07]  /*53c0*/  FFMA.FTZ R39, R39, UR6, -R40 ;  /* 0x0000000627277c23 */ /* 0x000fce0008010828 */
[----:B------:R-:W3:Y:S01]  /*53d0*/  MUFU.EX2 R67, R67 ;  /* 0x0000004300437308 */ /* 0x000ee20000000800 */
[----:B----4-:R-:W-:-:S07]  /*53e0*/  F2FP.F16.F32.PACK_AB R69, R150, R145 ;  /* 0x000000919645723e */ /* 0x010fce00000000ff */
[----:B------:R-:W-:Y:S08]  /*53f0*/  MUFU.EX2 R55, R55 ;  /* 0x0000003700377308 */ /* 0x000ff00000000800 */
        /* <DEDUP_REMOVED lines=9> */
[C---:B--2---:R-:W-:Y:S06]  /*5490*/  HMMA.16816.F32 R104, R68.reuse, R100, RZ ;  /* 0x000000644468723c */ /* 0x044fec00000018ff */
        /* <DEDUP_REMOVED lines=14> */
[C---:B------:R-:W-:Y:S03]  /*5580*/  HMMA.16816.F32 R88, R4.reuse, R8, R88 ;  /* 0x000000080458723c */ /* 0x040fe60000001858 */
[----:B------:R-:W-:Y:S03]  /*5590*/  MUFU.EX2 R35, R35 ;  /* 0x0000002300237308 */ /* 0x000fe60000000800 */
[C---:B------:R-:W-:Y:S01]  /*55a0*/  HMMA.16816.F32 R84, R4.reuse, R10, R84 ;  /* 0x0000000a0454723c */ /* 0x040fe20000001854 */
[----:B------:R-:W3:Y:S04]  /*55b0*/  LDSM.16.MT88.4 R8, [R116+0xd000] ;  /* 0x00d000007408783b */ /* 0x000ee80000004200 */
[----:B------:R-:W-:Y:S01]  /*55c0*/  MUFU.EX2 R34, R34 ;  /* 0x0000002200227308 */ /* 0x000fe20000000800 */
[C---:B------:R-:W-:Y:S06]  /*55d0*/  HMMA.16816.F32 R96, R4.reuse, R12, R96 ;  /* 0x0000000c0460723c */ /* 0x040fec0000001860 */
[C---:B------:R-:W-:Y:S01]  /*55e0*/  HMMA.16816.F32 R92, R4.reuse, R14, R92 ;  /* 0x0000000e045c723c */ /* 0x040fe2000000185c */
[----:B------:R-:W4:Y:S01]  /*55f0*/  LDSM.16.MT88.4 R12, [R156+0xd400] ;  /* 0x00d400009c0c783b */ /* 0x000f220000004200 */
[----:B------:R-:W-:Y:S04]  /*5600*/  MUFU.EX2 R130, R130 ;  /* 0x0000008200827308 */ /* 0x000fe80000000800 */
[C---:B-1----:R-:W-:Y:S04]  /*5610*/  HMMA.16816.F32 R112, R4.reuse, R28, R112 ;  /* 0x0000001c0470723c */ /* 0x042fe80000001870 */
[----:B------:R1:W5:Y:S02]  /*5620*/  MUFU.EX2 R37, R121 ;  /* 0x0000007900257308 */ /* 0x0003640000000800 */
[----:B------:R-:W-:Y:S01]  /*5630*/  HMMA.16816.F32 R108, R4, R30, R108 ;  /* 0x0000001e046c723c */ /* 0x000fe2000000186c */
[----:B------:R-:W-:Y:S01]  /*5640*/  FFMA.FTZ R28, R128, UR6, -R43 ;  /* 0x00000006801c7c23 */ /* 0x000fe2000801082b */
[--C-:B------:R-:W-:Y:S01]  /*5650*/  FFMA.FTZ R128, R153, UR6, -R40.reuse ;  /* 0x0000000699807c23 */ /* 0x100fe20008010828 */
[----:B------:R-:W-:-:S03]  /*5660*/  FFMA.FTZ R29, R151, UR6, -R40 ;  /* 0x00000006971d7c23 */ /* 0x000fc60008010828 */
[----:B------:R-:W-:Y:S01]  /*5670*/  MUFU.EX2 R36, R36 ;  /* 0x0000002400247308 */ /* 0x000fe20000000800 */
[C---:B------:R-:W-:Y:S01]  /*5680*/  HMMA.16816.F32 R104, R4.reuse, R16, R104 ;  /* 0x000000100468723c */ /* 0x040fe20000001868 */
[--C-:B------:R-:W-:Y:S01]  /*5690*/  FFMA.FTZ R31, R152, UR6, -R43.reuse ;  /* 0x00000006981f7c23 */ /* 0x100fe2000801082b */
[--C-:B------:R-:W-:Y:S01]  /*56a0*/  FFMA.FTZ R30, R141, UR6, -R40.reuse ;  /* 0x000000068d1e7c23 */ /* 0x100fe20008010828 */
[--C-:B------:R-:W-:Y:S01]  /*56b0*/  FFMA.FTZ R141, R144, UR6, -R43.reuse ;  /* 0x00000006908d7c23 */ /* 0x100fe2000801082b */
[--C-:B------:R-:W-:Y:S02]  /*56c0*/  FFMA.FTZ R144, R149, UR6, -R40.reuse ;  /* 0x0000000695907c23 */ /* 0x100fe40008010828 */
[----:B------:R-:W-:Y:S01]  /*56d0*/  HMMA.16816.F32 R100, R4, R18, R100 ;  /* 0x000000120464723c */ /* 0x000fe20000001864 */
[----:B------:R-:W5:Y:S01]  /*56e0*/  MUFU.EX2 R33, R33 ;  /* 0x0000002100217308 */ /* 0x000f620000000800 */
[----:B-1----:R-:W-:Y:S01]  /*56f0*/  FFMA.FTZ R121, R154, UR6, -R43 ;  /* 0x000000069a797c23 */ /* 0x002fe2000801082b */
[----:B------:R-:W-:Y:S03]  /*5700*/  LDSM.16.MT88.4 R16, [R156+0xa400] ;  /* 0x00a400009c10783b */ /* 0x000fe60000004200 */
[C---:B---3--:R-:W-:Y:S03]  /*5710*/  HMMA.16816.F32 R72, R68.reuse, R8, RZ ;  /* 0x000000084448723c */ /* 0x048fe600000018ff */
[----:B------:R-:W-:Y:S03]  /*5720*/  MUFU.EX2 R121, R121 ;  /* 0x0000007900797308 */ /* 0x000fe60000000800 */
[----:B------:R-:W-:Y:S01]  /*5730*/  HMMA.16816.F32 R68, R68, R10, RZ ;  /* 0x0000000a4444723c */ /* 0x000fe200000018ff */
[----:B------:R-:W1:Y:S04]  /*5740*/  LDSM.16.MT88.4 R8, [R116+0xd400] ;  /* 0x00d400007408783b */ /* 0x000e680000004200 */
[----:B------:R-:W3:Y:S01]  /*5750*/  MUFU.EX2 R32, R32 ;  /* 0x0000002000207308 */ /* 0x000ee20000000800 */
[C---:B----4-:R-:W-:Y:S06]  /*5760*/  HMMA.16816.F32 R80, R4.reuse, R12, R80 ;  /* 0x0000000c0450723c */ /* 0x050fec0000001850 */
[----:B------:R-:W-:Y:S01]  /*5770*/  HMMA.16816.F32 R76, R4, R14, R76 ;  /* 0x0000000e044c723c */ /* 0x000fe2000000184c */
[----:B------:R-:W-:Y:S01]  /*5780*/  MUFU.EX2 R31, R31 ;  /* 0x0000001f001f7308 */ /* 0x000fe20000000800 */
[----:B------:R-:W-:Y:S01]  /*5790*/  FADD.FTZ R13, R148, R143 ;  /* 0x0000008f940d7221 */ /* 0x000fe20000010000 */
[----:B------:R-:W-:Y:S01]  /*57a0*/  FFMA.FTZ R143, R60, UR6, -R43 ;  /* 0x000000063c8f7c23 */ /* 0x000fe2000801082b */
[----:B------:R-:W-:-:S03]  /*57b0*/  FFMA.FTZ R60, R61, UR6, -R40 ;  /* 0x000000063d3c7c23 */ /* 0x000fc60008010828 */
[----:B------:R-:W-:Y:S01]  /*57c0*/  FADD.FTZ R15, R145, R150 ;  /* 0x00000096910f7221 */ /* 0x000fe20000010000 */
[----:B------:R-:W-:Y:S01]  /*57d0*/  FFMA.FTZ R145, R64, UR6, -R43 ;  /* 0x0000000640917c23 */ /* 0x000fe2000801082b */
[----:B------:R-:W-:Y:S01]  /*57e0*/  MUFU.EX2 R28, R28 ;  /* 0x0000001c001c7308 */ /* 0x000fe20000000800 */
[----:B------:R-:W-:-:S07]  /*57f0*/  FFMA.FTZ R64, R59, UR6, -R40 ;  /* 0x000000063b407c23 */ /* 0x000fce0008010828 */
[----:B------:R-:W-:Y:S08]  /*5800*/  MUFU.EX2 R128, R128 ;  /* 0x0000008000807308 */ /* 0x000ff00000000800 */
[----:B------:R-:W4:Y:S01]  /*5810*/  MUFU.EX2 R29, R29 ;  /* 0x0000001d001d7308 */ /* 0x000f220000000800 */
[C---:B-1----:R-:W-:Y:S07]  /*5820*/  HMMA.16816.F32 R72, R4.reuse, R8, R72 ;  /* 0x000000080448723c */ /* 0x042fee0000001848 */
[----:B------:R-:W-:Y:S01]  /*5830*/  MUFU.EX2 R30, R30 ;  /* 0x0000001e001e7308 */ /* 0x000fe20000000800 */
[----:B------:R-:W-:Y:S01]  /*5840*/  HMMA.16816.F32 R68, R4, R10, R68 ;  /* 0x0000000a0444723c */ /* 0x000fe20000001844 */
[----:B------:R-:W1:Y:S06]  /*5850*/  LDSM.16.MT88.4 R8, [R156+0x9800] ;  /* 0x009800009c08783b */ /* 0x000e6c0000004200 */
[----:B------:R-:W4:Y:S01]  /*5860*/  MUFU.EX2 R3, R3 ;  /* 0x0000000300037308 */ /* 0x000f220000000800 */
[----:B--2---:R-:W-:-:S02]  /*5870*/  F2FP.F16.F32.PACK_AB R4, R38, R123 ;  /* 0x0000007b2604723e */ /* 0x004fc400000000ff */
[----:B-----5:R-:W-:Y:S02]  /*5880*/  F2FP.F16.F32.PACK_AB R5, R37, R130 ;  /* 0x000000822505723e */ /* 0x020fe400000000ff */
[----:B------:R-:W-:Y:S02]  /*5890*/  F2FP.F16.F32.PACK_AB R6, R34, R35 ;  /* 0x000000232206723e */ /* 0x000fe400000000ff */
[----:B------:R-:W-:Y:S01]  /*58a0*/  F2FP.F16.F32.PACK_AB R7, R33, R36 ;  /* 0x000000242107723e */ /* 0x000fe200000000ff */
[----:B------:R-:W-:Y:S08]  /*58b0*/  MUFU.EX2 R146, R146 ;  /* 0x0000009200927308 */ /* 0x000ff00000000800 */
[----:B------:R-:W2:Y:S08]  /*58c0*/  MUFU.EX2 R141, R141 ;  /* 0x0000008d008d7308 */ /* 0x000eb00000000800 */
[----:B------:R-:W-:Y:S08]  /*58d0*/  MUFU.EX2 R142, R142 ;  /* 0x0000008e008e7308 */ /* 0x000ff00000000800 */
[----:B------:R-:W-:Y:S01]  /*58e0*/  MUFU.EX2 R129, R129 ;  /* 0x0000008100817308 */ /* 0x000fe20000000800 */
[C---:B-1----:R-:W-:Y:S07]  /*58f0*/  HMMA.16816.F32 R112, R4.reuse, R8, R112 ;  /* 0x000000080470723c */ /* 0x042fee0000001870 */
[----:B------:R-:W-:Y:S01]  /*5900*/  MUFU.EX2 R144, R144 ;  /* 0x0000009000907308 */ /* 0x000fe20000000800 */
[C---:B------:R-:W-:Y:S01]  /*5910*/  HMMA.16816.F32 R108, R4.reuse, R10, R108 ;  /* 0x0000000a046c723c */ /* 0x040fe2000000186c */
[----:B------:R-:W1:Y:S06]  /*5920*/  LDSM.16.MT88.4 R8, [R116+0x9800] ;  /* 0x009800007408783b */ /* 0x000e6c0000004200 */
[----:B------:R-:W5:Y:S08]  /*5930*/  MUFU.EX2 R131, R147 ;  /* 0x0000009300837308 */ /* 0x000f700000000800 */
[----:B------:R-:W-:Y:S08]  /*5940*/  MUFU.EX2 R140, R140 ;  /* 0x0000008c008c7308 */ /* 0x000ff00000000800 */
[----:B------:R-:W5:Y:S08]  /*5950*/  MUFU.EX2 R127, R127 ;  /* 0x0000007f007f7308 */ /* 0x000f700000000800 */
[----:B------:R-:W-:Y:S08]  /*5960*/  MUFU.EX2 R145, R145 ;  /* 0x0000009100917308 */ /* 0x000ff00000000800 */
[----:B------:R-:W-:Y:S01]  /*5970*/  MUFU.EX2 R62, R62 ;  /* 0x0000003e003e7308 */ /* 0x000fe20000000800 */
[C---:B-1----:R-:W-:Y:S06]  /*5980*/  HMMA.16816.F32 R104, R4.reuse, R8, R104 ;  /* 0x000000080468723c */ /* 0x042fec0000001868 */
[C---:B------:R-:W-:Y:S01]  /*5990*/  HMMA.16816.F32 R100, R4.reuse, R10, R100 ;  /* 0x0000000a0464723c */ /* 0x040fe20000001864 */
[----:B------:R-:W1:Y:S01]  /*59a0*/  LDSM.16.MT88.4 R8, [R156+0xb800] ;  /* 0x00b800009c08783b */ /* 0x000e620000004200 */
[----:B------:R-:W-:Y:S08]  /*59b0*/  MUFU.EX2 R143, R143 ;  /* 0x0000008f008f7308 */ /* 0x000ff00000000800 */
[----:B------:R-:W-:Y:S08]  /*59c0*/  MUFU.EX2 R58, R58 ;  /* 0x0000003a003a7308 */ /* 0x000ff00000000800 */
[----:B------:R-:W-:Y:S08]  /*59d0*/  MUFU.EX2 R63, R63 ;  /* 0x0000003f003f7308 */ /* 0x000ff00000000800 */
[----:B------:R-:W5:Y:S08]  /*59e0*/  MUFU.EX2 R60, R60 ;  /* 0x0000003c003c7308 */ /* 0x000f700000000800 */
[----:B------:R-:W-:Y:S01]  /*59f0*/  MUFU.EX2 R64, R64 ;  /* 0x0000004000407308 */ /* 0x000fe20000000800 */
[C---:B-1----:R-:W-:Y:S07]  /*5a00*/  HMMA.16816.F32 R96, R4.reuse, R8, R96 ;  /* 0x000000080460723c */ /* 0x042fee0000001860 */
[----:B------:R-:W1:Y:S01]  /*5a10*/  MUFU.EX2 R53, R53 ;  /* 0x0000003500357308 */ /* 0x000e620000000800 */
[C---:B------:R-:W-:Y:S01]  /*5a20*/  HMMA.16816.F32 R92, R4.reuse, R10, R92 ;  /* 0x0000000a045c723c */ /* 0x040fe2000000185c */
[----:B------:R-:W3:Y:S06]  /*5a30*/  LDSM.16.MT88.4 R8, [R116+0xb800] ;  /* 0x00b800007408783b */ /* 0x000eec0000004200 */
[----:B------:R-:W-:Y:S08]  /*5a40*/  MUFU.EX2 R48, R48 ;  /* 0x0000003000307308 */ /* 0x000ff00000000800 */
[----:B------:R-:W-:Y:S08]  /*5a50*/  MUFU.EX2 R44, R44 ;  /* 0x0000002c002c7308 */ /* 0x000ff00000000800 */
[----:B------:R-:W-:Y:S08]  /*5a60*/  MUFU.EX2 R49, R49 ;  /* 0x0000003100317308 */ /* 0x000ff00000000800 */
[----:B------:R-:W-:Y:S08]  /*5a70*/  MUFU.EX2 R45, R45 ;  /* 0x0000002d002d7308 */ /* 0x000ff00000000800 */
[----:B------:R-:W-:Y:S01]  /*5a80*/  MUFU.EX2 R39, R39 ;  /* 0x0000002700277308 */ /* 0x000fe20000000800 */
        /* <DEDUP_REMOVED lines=9> */
[----:B------:R-:W-:-:S02]  /*5b20*/  F2FP.F16.F32.PACK_AB R4, R32, R121 ;  /* 0x000000792004723e */ /* 0x000fc400000000ff */
[----:B----4-:R-:W-:Y:S02]  /*5b30*/  F2FP.F16.F32.PACK_AB R5, R29, R128 ;  /* 0x000000801d05723e */ /* 0x010fe400000000ff */
        /* <DEDUP_REMOVED lines=21> */
[----:B-----5:R-:W-:Y:S02]  /*5c90*/  F2FP.F16.F32.PACK_AB R5, R131, R144 ;  /* 0x000000908305723e */ /* 0x020fe400000000ff */
        /* <DEDUP_REMOVED lines=21> */
[----:B------:R-:W-:Y:S01]  /*5df0*/  FADD.FTZ R6, R126, R15 ;  /* 0x0000000f7e067221 */ /* 0x000fe20000010000 */
[----:B------:R-:W-:Y:S01]  /*5e00*/  F2FP.F16.F32.PACK_AB R5, R60, R63 ;  /* 0x0000003f3c05723e */ /* 0x000fe200000000ff */
[----:B------:R-:W3:Y:S01]  /*5e10*/  LDSM.16.MT88.4 R12, [R116+0xa400] ;  /* 0x00a40000740c783b */ /* 0x000ee20000004200 */
[----:B------:R-:W-:Y:S01]  /*5e20*/  FADD.FTZ R4, R65, R4 ;  /* 0x0000000441047221 */ /* 0x000fe20000010000 */
[----:B------:R-:W-:Y:S01]  /*5e30*/  FADD.FTZ R6, R67, R6 ;  /* 0x0000000643067221 */ /* 0x000fe20000010000 */
[----:B-1----:R-:W-:-:S02]  /*5e40*/  F2FP.F16.F32.PACK_AB R7, R53, R64 ;  /* 0x000000403507723e */ /* 0x002fc400000000ff */
[----:B------:R-:W-:Y:S01]  /*5e50*/  FADD.FTZ R59, R55, R4 ;  /* 0x00000004373b7221 */ /* 0x000fe20000010000 */
[----:B------:R-:W-:Y:S01]  /*5e60*/  FADD.FTZ R61, R57, R6 ;  /* 0x00000006393d7221 */ /* 0x000fe20000010000 */
[----:B------:R-:W-:Y:S01]  /*5e70*/  F2FP.F16.F32.PACK_AB R4, R62, R145 ;  /* 0x000000913e04723e */ /* 0x000fe200000000ff */
[----:B------:R-:W-:Y:S01]  /*5e80*/  FFMA.FTZ R55, R46, UR6, -R43 ;  /* 0x000000062e377c23 */ /* 0x000fe2000801082b */
[----:B------:R-:W-:Y:S01]  /*5e90*/  F2FP.F16.F32.PACK_AB R6, R58, R143 ;  /* 0x0000008f3a06723e */ /* 0x000fe200000000ff */
[----:B------:R-:W-:Y:S01]  /*5ea0*/  FADD.FTZ R59, R54, R59 ;  /* 0x0000003b363b7221 */ /* 0x000fe20000010000 */
[----:B------:R-:W-:Y:S01]  /*5eb0*/  FFMA.FTZ R57, R50, UR6, -R43 ;  /* 0x0000000632397c23 */ /* 0x000fe2000801082b */
[--C-:B------:R-:W-:Y:S01]  /*5ec0*/  FFMA.FTZ R46, R47, UR6, -R40.reuse ;  /* 0x000000062f2e7c23 */ /* 0x100fe20008010828 */
[----:B------:R-:W-:Y:S01]  /*5ed0*/  FADD.FTZ R61, R56, R61 ;  /* 0x0000003d383d7221 */ /* 0x000fe20000010000 */
[----:B------:R-:W-:Y:S01]  /*5ee0*/  MUFU.EX2 R55, R55 ;  /* 0x0000003700377308 */ /* 0x000fe20000000800 */
[----:B------:R-:W-:Y:S01]  /*5ef0*/  FFMA.FTZ R50, R27, UR6, -R40 ;  /* 0x000000061b327c23 */ /* 0x000fe20008010828 */
[----:B------:R-:W-:Y:S01]  /*5f00*/  HMMA.16816.F32 R112, R4, R16, R112 ;  /* 0x000000100470723c */ /* 0x000fe20000001870 */
[--C-:B------:R-:W-:Y:S01]  /*5f10*/  FFMA.FTZ R54, R24, UR6, -R43.reuse ;  /* 0x0000000618367c23 */ /* 0x100fe2000801082b */
[----:B------:R-:W-:-:S04]  /*5f20*/  FFMA.FTZ R47, R22, UR6, -R43 ;  /* 0x00000006162f7c23 */ /* 0x000fc8000801082b */
[C---:B------:R-:W-:Y:S01]  /*5f30*/  HMMA.16816.F32 R108, R4.reuse, R18, R108 ;  /* 0x00000012046c723c */ /* 0x040fe2000000186c */
[----:B------:R-:W1:Y:S01]  /*5f40*/  LDSM.16.MT88.4 R16, [R116+0xc400] ;  /* 0x00c400007410783b */ /* 0x000e620000004200 */
[----:B------:R-:W4:Y:S04]  /*5f50*/  MUFU.EX2 R57, R57 ;  /* 0x0000003900397308 */ /* 0x000f280000000800 */
[C---:B--2---:R-:W-:Y:S04]  /*5f60*/  HMMA.16816.F32 R96, R4.reuse, R8, R96 ;  /* 0x000000080460723c */ /* 0x044fe80000001860 */
[----:B------:R-:W2:Y:S02]  /*5f70*/  MUFU.EX2 R46, R46 ;  /* 0x0000002e002e7308 */ /* 0x000ea40000000800 */
[C---:B------:R-:W-:Y:S01]  /*5f80*/  HMMA.16816.F32 R92, R4.reuse, R10, R92 ;  /* 0x0000000a045c723c */ /* 0x040fe2000000185c */
[----:B------:R-:W5:Y:S05]  /*5f90*/  LDSM.16.MT88.4 R8, [R156+0xe400] ;  /* 0x00e400009c08783b */ /* 0x000f6a0000004200 */
[----:B------:R-:W-:Y:S01]  /*5fa0*/  MUFU.EX2 R50, R50 ;  /* 0x0000003200327308 */ /* 0x000fe20000000800 */
[C---:B---3--:R-:W-:Y:S06]  /*5fb0*/  HMMA.16816.F32 R104, R4.reuse, R12, R104 ;  /* 0x0000000c0468723c */ /* 0x048fec0000001868 */
[C---:B------:R-:W-:Y:S01]  /*5fc0*/  HMMA.16816.F32 R100, R4.reuse, R14, R100 ;  /* 0x0000000e0464723c */ /* 0x040fe20000001864 */
[----:B------:R-:W3:Y:S05]  /*5fd0*/  LDSM.16.MT88.4 R12, [R116+0xe400] ;  /* 0x00e40000740c783b */ /* 0x000eea0000004200 */
[C---:B-1----:R-:W-:Y:S06]  /*5fe0*/  HMMA.16816.F32 R88, R4.reuse, R16, R88 ;  /* 0x000000100458723c */ /* 0x042fec0000001858 */
[----:B------:R-:W-:Y:S01]  /*5ff0*/  HMMA.16816.F32 R84, R4, R18, R84 ;  /* 0x000000120454723c */ /* 0x000fe20000001854 */
[----:B------:R-:W-:Y:S01]  /*6000*/  FADD.FTZ R16, R52, R61 ;  /* 0x0000003d34107221 */ /* 0x000fe20000010000 */
[--C-:B------:R-:W-:Y:S01]  /*6010*/  FFMA.FTZ R52, R23, UR6, -R43.reuse ;  /* 0x0000000617347c23 */ /* 0x100fe2000801082b */
[----:B------:R-:W-:-:S02]  /*6020*/  FFMA.FTZ R43, R21, UR6, -R43 ;  /* 0x00000006152b7c23 */ /* 0x000fc4000801082b */
[----:B------:R-:W-:Y:S02]  /*6030*/  FADD.FTZ R51, R51, R16 ;  /* 0x0000001033337221 */ /* 0x000fe40000010000 */
[----:B------:R-:W-:Y:S01]  /*6040*/  LDSM.16.MT88.4 R16, [R116+0xe800] ;  /* 0x00e800007410783b */ /* 0x000fe20000004200 */
[----:B-----5:R-:W-:Y:S01]  /*6050*/  HMMA.16816.F32 R80, R4, R8, R80 ;  /* 0x000000080450723c */ /* 0x020fe20000001850 */
[----:B------:R-:W-:-:S04]  /*6060*/  FADD.FTZ R130, R130, R51 ;  /* 0x0000003382827221 */ /* 0x000fc80000010000 */
[----:B------:R-:W-:Y:S01]  /*6070*/  FADD.FTZ R37, R37, R130 ;  /* 0x0000008225257221 */ /* 0x000fe20000010000 */
[----:B------:R-:W-:Y:S01]  /*6080*/  HMMA.16816.F32 R76, R4, R10, R76 ;  /* 0x0000000a044c723c */ /* 0x000fe2000000184c */
[----:B------:R-:W1:Y:S02]  /*6090*/  LDSM.16.MT88.4 R8, [R156+0xa800] ;  /* 0x00a800009c08783b */ /* 0x000e640000004200 */
[----:B------:R-:W-:-:S03]  /*60a0*/  FADD.FTZ R36, R36, R37 ;  /* 0x0000002524247221 */ /* 0x000fc60000010000 */
[----:B---3--:R-:W-:Y:S01]  /*60b0*/  HMMA.16816.F32 R72, R4, R12, R72 ;  /* 0x0000000c0448723c */ /* 0x008fe20000001848 */
[----:B------:R-:W-:-:S04]  /*60c0*/  FADD.FTZ R33, R33, R36 ;  /* 0x0000002421217221 */ /* 0x000fc80000010000 */
[----:B------:R-:W-:Y:S01]  /*60d0*/  FADD.FTZ R128, R128, R33 ;  /* 0x0000002180807221 */ /* 0x000fe20000010000 */
[----:B------:R-:W-:Y:S01]  /*60e0*/  HMMA.16816.F32 R68, R4, R14, R68 ;  /* 0x0000000e0444723c */ /* 0x000fe20000001844 */
[----:B------:R-:W-:Y:S01]  /*60f0*/  FADD.FTZ R12, R42, R59 ;  /* 0x0000003b2a0c7221 */ /* 0x000fe20000010000 */
[----:B------:R-:W-:Y:S01]  /*6100*/  FFMA.FTZ R42, R20, UR6, -R40 ;  /* 0x00000006142a7c23 */ /* 0x000fe20008010828 */
[----:B------:R-:W-:Y:S01]  /*6110*/  FADD.FTZ R29, R29, R128 ;  /* 0x000000801d1d7221 */ /* 0x000fe20000010000 */
[----:B------:R-:W3:Y:S01]  /*6120*/  LDSM.16.MT88.4 R20, [R156+0xc800] ;  /* 0x00c800009c14783b */ /* 0x000ee20000004200 */
[----:B------:R-:W-:Y:S01]  /*6130*/  FADD.FTZ R12, R41, R12 ;  /* 0x0000000c290c7221 */ /* 0x000fe20000010000 */
[----:B------:R-:W-:Y:S01]  /*6140*/  FFMA.FTZ R41, R26, UR6, -R40 ;  /* 0x000000061a297c23 */ /* 0x000fe20008010828 */
[----:B----4-:R-:W-:Y:S01]  /*6150*/  F2FP.F16.F32.PACK_AB R4, R48, R57 ;  /* 0x000000393004723e */ /* 0x010fe200000000ff */
[----:B------:R-:W4:Y:S01]  /*6160*/  MUFU.EX2 R42, R42 ;  /* 0x0000002a002a7308 */ /* 0x000f220000000800 */
[----:B--2---:R-:W-:Y:S01]  /*6170*/  F2FP.F16.F32.PACK_AB R5, R46, R49 ;  /* 0x000000312e05723e */ /* 0x004fe200000000ff */
[----:B------:R-:W-:Y:S01]  /*6180*/  FADD.FTZ R123, R123, R12 ;  /* 0x0000000c7b7b7221 */ /* 0x000fe20000010000 */
[----:B------:R-:W-:Y:S01]  /*6190*/  F2FP.F16.F32.PACK_AB R6, R44, R55 ;  /* 0x000000372c06723e */ /* 0x000fe200000000ff */
[----:B------:R-:W2:Y:S01]  /*61a0*/  LDSM.16.MT88.4 R12, [R116+0xc800] ;  /* 0x00c80000740c783b */ /* 0x000ea20000004200 */
[----:B------:R-:W-:Y:S01]  /*61b0*/  FFMA.FTZ R40, R25, UR6, -R40 ;  /* 0x0000000619287c23 */ /* 0x000fe20008010828 */
[----:B------:R-:W-:Y:S01]  /*61c0*/  FADD.FTZ R38, R38, R123 ;  /* 0x0000007b26267221 */ /* 0x000fe20000010000 */
[----:B------:R-:W-:Y:S01]  /*61d0*/  FADD.FTZ R30, R30, R29 ;  /* 0x0000001d1e1e7221 */ /* 0x000fe20000010000 */
[----:B------:R-:W5:Y:S01]  /*61e0*/  LDSM.16.MT88.4 R24, [R116+0xa800] ;  /* 0x00a800007418783b */ /* 0x000f620000004200 */
[----:B------:R-:W-:Y:S01]  /*61f0*/  MUFU.EX2 R41, R41 ;  /* 0x0000002900297308 */ /* 0x000fe20000000800 */
[----:B------:R-:W-:Y:S01]  /*6200*/  FADD.FTZ R35, R35, R38 ;  /* 0x0000002623237221 */ /* 0x000fe20000010000 */
[----:B------:R-:W-:-:S03]  /*6210*/  FADD.FTZ R3, R3, R30 ;  /* 0x0000001e03037221 */ /* 0x000fc60000010000 */
[----:B------:R-:W-:Y:S01]  /*6220*/  FADD.FTZ R34, R34, R35 ;  /* 0x0000002322227221 */ /* 0x000fe20000010000 */
[----:B------:R-:W-:Y:S01]  /*6230*/  FADD.FTZ R144, R144, R3 ;  /* 0x0000000390907221 */ /* 0x000fe20000010000 */
[----:B----4-:R-:W-:Y:S02]  /*6240*/  F2FP.F16.F32.PACK_AB R7, R42, R45 ;  /* 0x0000002d2a07723e */ /* 0x010fe400000000ff */
[----:B------:R-:W-:Y:S01]  /*6250*/  FADD.FTZ R121, R121, R34 ;  /* 0x0000002279797221 */ /* 0x000fe20000010000 */
[----:B------:R-:W-:Y:S01]  /*6260*/  MUFU.EX2 R40, R40 ;  /* 0x0000002800287308 */ /* 0x000fe20000000800 */
[----:B------:R-:W-:Y:S02]  /*6270*/  FADD.FTZ R131, R131, R144 ;  /* 0x0000009083837221 */ /* 0x000fe40000010000 */
        /* <DEDUP_REMOVED lines=8> */
[----:B------:R-:W-:-:S03]  /*6300*/  FADD.FTZ R63, R63, R140 ;  /* 0x0000008c3f3f7221 */ /* 0x000fc60000010000 */
[----:B---3--:R-:W-:Y:S01]  /*6310*/  HMMA.16816.F32 R96, R4, R20, R96 ;  /* 0x000000140460723c */ /* 0x008fe20000001860 */
[----:B------:R-:W-:Y:S01]  /*6320*/  FADD.FTZ R146, R146, R31 ;  /* 0x0000001f92927221 */ /* 0x000fe20000010000 */
[----:B------:R-:W-:-:S03]  /*6330*/  FADD.FTZ R63, R60, R63 ;  /* 0x0000003f3c3f7221 */ /* 0x000fc60000010000 */
[----:B------:R-:W-:Y:S01]  /*6340*/  FADD.FTZ R141, R141, R146 ;  /* 0x000000928d8d7221 */ /* 0x000fe20000010000 */
[----:B------:R-:W-:Y:S01]  /*6350*/  HMMA.16816.F32 R92, R4, R22, R92 ;  /* 0x00000016045c723c */ /* 0x000fe2000000185c */
[----:B------:R-:W-:Y:S01]  /*6360*/  LDSM.16.MT88.4 R20, [R116+0xac00] ;  /* 0x00ac00007414783b */ /* 0x000fe20000004200 */
        /* <DEDUP_REMOVED lines=10> */
[----:B-----5:R-:W-:Y:S01]  /*6410*/  HMMA.16816.F32 R104, R4, R24, R104 ;  /* 0x000000180468723c */ /* 0x020fe20000001868 */
[----:B------:R-:W-:Y:S01]  /*6420*/  MUFU.EX2 R24, R54 ;  /* 0x0000003600187308 */ /* 0x000fe20000000800 */
[----:B------:R-:W-:Y:S01]  /*6430*/  FADD.FTZ R143, R143, R62 ;  /* 0x0000003e8f8f7221 */ /* 0x000fe20000010000 */
[----:B------:R-:W-:-:S03]  /*6440*/  FADD.FTZ R46, R46, R49 ;  /* 0x000000312e2e7221 */ /* 0x000fc60000010000 */
[C---:B------:R-:W-:Y:S01]  /*6450*/  HMMA.16816.F32 R100, R4.reuse, R26, R100 ;  /* 0x0000001a0464723c */ /* 0x040fe20000001864 */
[----:B------:R-:W-:Y:S01]  /*6460*/  FADD.FTZ R58, R58, R143 ;  /* 0x0000008f3a3a7221 */ /* 0x000fe20000010000 */
[----:B------:R-:W-:Y:S01]  /*6470*/  FADD.FTZ R45, R45, R46 ;  /* 0x0000002e2d2d7221 */ /* 0x000fe20000010000 */
[----:B------:R-:W3:Y:S02]  /*6480*/  MUFU.EX2 R27, R52 ;  /* 0x00000034001b7308 */ /* 0x000ee40000000800 */
[----:B------:R-:W-:Y:S01]  /*6490*/  FADD.FTZ R57, R57, R58 ;  /* 0x0000003a39397221 */ /* 0x000fe20000010000 */
[C---:B-1----:R-:W-:Y:S01]  /*64a0*/  HMMA.16816.F32 R80, R4.reuse, R8, R80 ;  /* 0x000000080450723c */ /* 0x042fe20000001850 */
[----:B------:R-:W-:Y:S02]  /*64b0*/  FADD.FTZ R42, R42, R45 ;  /* 0x0000002d2a2a7221 */ /* 0x000fe40000010000 */
[----:B------:R-:W-:Y:S02]  /*64c0*/  FADD.FTZ R48, R48, R57 ;  /* 0x0000003930307221 */ /* 0x000fe40000010000 */
[----:B------:R-:W-:Y:S01]  /*64d0*/  MUFU.EX2 R25, R47 ;  /* 0x0000002f00197308 */ /* 0x000fe20000000800 */
[----:B------:R-:W-:Y:S01]  /*64e0*/  HMMA.16816.F32 R76, R4, R10, R76 ;  /* 0x0000000a044c723c */ /* 0x000fe2000000184c */
[----:B------:R-:W1:Y:S01]  /*64f0*/  LDSM.16.MT88.4 R8, [R156+0xcc00] ;  /* 0x00cc00009c08783b */ /* 0x000e620000004200 */
[----:B------:R-:W-:-:S04]  /*6500*/  FADD.FTZ R55, R55, R48 ;  /* 0x0000003037377221 */ /* 0x000fc80000010000 */
[----:B------:R-:W-:Y:S01]  /*6510*/  HMMA.16816.F32 R72, R4, R16, R72 ;  /* 0x000000100448723c */ /* 0x000fe20000001848 */
[----:B------:R-:W4:Y:S01]  /*6520*/  MUFU.EX2 R26, R43 ;  /* 0x0000002b001a7308 */ /* 0x000f220000000800 */
[----:B------:R-:W-:-:S04]  /*6530*/  FADD.FTZ R55, R44, R55 ;  /* 0x000000372c377221 */ /* 0x000fc80000010000 */
[----:B------:R-:W-:Y:S01]  /*6540*/  HMMA.16816.F32 R68, R4, R18, R68 ;  /* 0x000000120444723c */ /* 0x000fe20000001844 */
[----:B------:R-:W5:Y:S06]  /*6550*/  LDSM.16.MT88.4 R16, [R116+0xcc00] ;  /* 0x00cc00007410783b */ /* 0x000f6c0000004200 */
[----:B---3--:R-:W-:Y:S01]  /*6560*/  F2FP.F16.F32.PACK_AB R4, R27, R24 ;  /* 0x000000181b04723e */ /* 0x008fe200000000ff */
[----:B------:R-:W-:Y:S01]  /*6570*/  FADD.FTZ R24, R24, R55 ;  /* 0x0000003718187221 */ /* 0x000fe20000010000 */
[----:B------:R-:W-:Y:S01]  /*6580*/  F2FP.F16.F32.PACK_AB R5, R50, R39 ;  /* 0x000000273205723e */ /* 0x000fe200000000ff */
        /* <DEDUP_REMOVED lines=15> */
[C---:B------:R-:W-:Y:S06]  /*6680*/  HMMA.16816.F32 R104, R4.reuse, R20, R104 ;  /* 0x000000140468723c */ /* 0x040fec0000001868 */
[C---:B------:R-:W-:Y:S06]  /*6690*/  HMMA.16816.F32 R100, R4.reuse, R22, R100 ;  /* 0x000000160464723c */ /* 0x040fec0000001864 */
[C---:B-----5:R-:W-:Y:S06]  /*66a0*/  HMMA.16816.F32 R88, R4.reuse, R16, R88 ;  /* 0x000000100458723c */ /* 0x060fec0000001858 */
        /* <DEDUP_REMOVED lines=71> */
.L_x_2637:
[----:B------:R-:W-:-:S04]  /*6b20*/  LEA R5, -R136, RZ, 0x7 ;  /* 0x000000ff88057211 */ /* 0x000fc800078e39ff */
[----:B------:R-:W-:-:S07]  /*6b30*/  SHF.R.S32.HI R4, RZ, 0x1f, R5 ;  /* 0x0000001fff047819 */ /* 0x000fce0000011405 */
.L_x_2638:
        /* <DEDUP_REMOVED lines=56> */
[----:B------:R-:W0:Y:S05]  /*6ec0*/  LDGDEPBAR ;  /* 0x00000000000079af */ /* 0x000e2a0000000000 */
[----:B------:R-:W-:Y:S06]  /*6ed0*/  HMMA.16816.F32 R52, R4, R54, RZ ;  /* 0x000000360434723c */ /* 0x000fec00000018ff */
[C---:B--2---:R-:W-:Y:S06]  /*6ee0*/  HMMA.16816.F32 R64, R120.reuse, R8, R64 ;  /* 0x000000087840723c */ /* 0x044fec0000001840 */
[C---:B---3--:R-:W-:Y:S06]  /*6ef0*/  HMMA.16816.F32 R56, R120.reuse, R12, R56 ;  /* 0x0000000c7838723c */ /* 0x048fec0000001838 */
[C---:B------:R-:W-:Y:S01]  /*6f00*/  HMMA.16816.F32 R60, R120.reuse, R10, R60 ;  /* 0x0000000a783c723c */ /* 0x040fe2000000183c */
[----:B------:R-:W1:Y:S05]  /*6f10*/  LDSM.16.M88.4 R8, [R118+0x3c00] ;  /* 0x003c00007608783b */ /* 0x000e6a0000000200 */
[----:B------:R-:W-:Y:S01]  /*6f20*/  HMMA.16816.F32 R52, R120, R14, R52 ;  /* 0x0000000e7834723c */ /* 0x000fe20000001834 */
[----:B------:R-:W2:Y:S05]  /*6f30*/  LDSM.16.M88.4 R12, [R158+0x4800] ;  /* 0x004800009e0c783b */ /* 0x000eaa0000000200 */
        /* <DEDUP_REMOVED lines=9> */
[C---:B-1----:R-:W-:Y:S06]  /*6fd0*/  HMMA.16816.F32 R40, R120.reuse, R8, R40 ;  /* 0x000000087828723c */ /* 0x042fec0000001828 */
[----:B------:R-:W-:Y:S06]  /*6fe0*/  HMMA.16816.F32 R36, R120, R10, R36 ;  /* 0x0000000a7824723c */ /* 0x000fec0000001824 */
[C---:B--2---:R-:W-:Y:S06]  /*6ff0*/  HMMA.16816.F32 R16, R4.reuse, R12, RZ ;  /* 0x0000000c0410723c */ /* 0x044fec00000018ff */
        /* <DEDUP_REMOVED lines=98> */
[----:B------:R-:W-:-:S04]  /*7620*/  FMUL.FTZ R59, R59, UR5 ;  /* 0x000000053b3b7c20 */ /* 0x000fc80008410000 */
[----:B------:R-:W-:Y:S08]  /*7630*/  MUFU.TANH R206, R59 ;  /* 0x0000003b00ce7308 */ /* 0x000ff00000002400 */
[----:B------:R-:W-:Y:S01]  /*7640*/  FMUL.FTZ R67, R67, UR5 ;  /* 0x0000000543437c20 */ /* 0x000fe20008410000 */
[----:B------:R-:W-:Y:S01]  /*7650*/  FMUL.FTZ R3, R64, UR5 ;  /* 0x0000000540037c20 */ /* 0x000fe20008410000 */
[----:B------:R-:W-:-:S04]  /*7660*/  FMUL.FTZ R64, R66, UR5 ;  /* 0x0000000542407c20 */ /* 0x000fc80008410000 */
[----:B------:R-:W3:Y:S01]  /*7670*/  MUFU.TANH R67, R67 ;  /* 0x0000004300437308 */ /* 0x000ee20000002400 */
[----:B------:R-:W-:Y:S01]  /*7680*/  FMUL.FTZ R66, R62, UR5 ;  /* 0x000000053e427c20 */ /* 0x000fe20008410000 */
[----:B------:R-:W-:Y:S01]  /*7690*/  FMUL.FTZ R62, R63, UR5 ;  /* 0x000000053f3e7c20 */ /* 0x000fe20008410000 */
[C---:B-1----:R-:W-:Y:S05]  /*76a0*/  HMMA.16816.F32 R40, R128.reuse, R120, R40 ;  /* 0x000000788028723c */ /* 0x042fea0000001828 */
[----:B------:R-:W-:Y:S01]  /*76b0*/  MUFU.TANH R66, R66 ;  /* 0x0000004200427308 */ /* 0x000fe20000002400 */
[C---:B------:R-:W-:Y:S01]  /*76c0*/  HMMA.16816.F32 R36, R128.reuse, R122, R36 ;  /* 0x0000007a8024723c */ /* 0x040fe20000001824 */
[----:B------:R-:W1:Y:S06]  /*76d0*/  LDSM.16.M88.4 R120, [R118+0x8400] ;  /* 0x008400007678783b */ /* 0x000e6c0000000200 */
[----:B------:R-:W-:Y:S01]  /*76e0*/  MUFU.TANH R62, R62 ;  /* 0x0000003e003e7308 */ /* 0x000fe20000002400 */
[C---:B--2---:R-:W-:Y:S06]  /*76f0*/  HMMA.16816.F32 R48, R128.reuse, R124, R48 ;  /* 0x0000007c8030723c */ /* 0x044fec0000001830 */
[----:B------:R-:W-:Y:S01]  /*7700*/  HMMA.16816.F32 R44, R128, R126, R44 ;  /* 0x0000007e802c723c */ /* 0x000fe2000000182c */
[----:B------:R-:W2:Y:S01]  /*7710*/  LDSM.16.M88.4 R124, [R118+0x8000] ;  /* 0x00800000767c783b */ /* 0x000ea20000000200 */
[----:B------:R-:W-:Y:S02]  /*7720*/  MUFU.TANH R3, R3 ;  /* 0x0000000300037308 */ /* 0x000fe40000002400 */
[----:B------:R-:W-:Y:S01]  /*7730*/  FMUL.FTZ R195, R40, UR5 ;  /* 0x0000000528c37c20 */ /* 0x000fe20008410000 */
[----:B------:R-:W-:Y:S01]  /*7740*/  FMUL.FTZ R41, R41, UR5 ;  /* 0x0000000529297c20 */ /* 0x000fe20008410000 */
[----:B------:R-:W4:Y:S01]  /*7750*/  S2R R40, SR_TID.X ;  /* 0x0000000000287919 */ /* 0x000f220000002100 */
[----:B------:R-:W-:Y:S01]  /*7760*/  FMUL.FTZ R43, R43, UR5 ;  /* 0x000000052b2b7c20 */ /* 0x000fe20008410000 */
[----:B------:R-:W-:-:S02]  /*7770*/  FMUL.FTZ R42, R42, UR5 ;  /* 0x000000052a2a7c20 */ /* 0x000fc40008410000 */
[----:B------:R-:W-:Y:S01]  /*7780*/  MUFU.TANH R197, R41 ;  /* 0x0000002900c57308 */ /* 0x000fe20000002400 */
[----:B------:R-:W-:Y:S01]  /*7790*/  FMUL.FTZ R36, R36, UR5 ;  /* 0x0000000524247c20 */ /* 0x000fe20008410000 */
[----:B------:R-:W-:Y:S01]  /*77a0*/  FMUL.FTZ R38, R38, UR5 ;  /* 0x0000000526267c20 */ /* 0x000fe20008410000 */
[----:B------:R-:W-:Y:S01]  /*77b0*/  FMUL.FTZ R37, R37, UR5 ;  /* 0x0000000525257c20 */ /* 0x000fe20008410000 */
[----:B------:R-:W-:-:S04]  /*77c0*/  FMUL.FTZ R39, R39, UR5 ;  /* 0x0000000527277c20 */ /* 0x000fc80008410000 */
[----:B------:R-:W-:Y:S01]  /*77d0*/  FMUL.FTZ R49, R49, UR5 ;  /* 0x0000000531317c20 */ /* 0x000fe20008410000 */
[----:B------:R5:W-:Y:S01]  /*77e0*/  MUFU.TANH R193, R36 ;  /* 0x0000002400c17308 */ /* 0x000be20000002400 */
        /* <DEDUP_REMOVED lines=8> */
[C---:B-1----:R-:W-:Y:S06]  /*7870*/  HMMA.16816.F32 R24, R128.reuse, R120, R24 ;  /* 0x000000788018723c */ /* 0x042fec0000001818 */
[----:B------:R-:W-:Y:S01]  /*7880*/  HMMA.16816.F32 R20, R128, R122, R20 ;  /* 0x0000007a8014723c */ /* 0x000fe20000001814 */
[----:B------:R-:W1:Y:S01]  /*7890*/  LDSM.16.M88.4 R120, [R118+0x8c00] ;  /* 0x008c00007678783b */ /* 0x000e620000000200 */
[----:B------:R-:W-:Y:S01]  /*78a0*/  MUFU.TANH R190, R47 ;  /* 0x0000002f00be7308 */ /* 0x000fe20000002400 */
[----:B----4-:R-:W-:-:S03]  /*78b0*/  IMAD.SHL.U32 R40, R40, 0x2, RZ ;  /* 0x0000000228287824 */ /* 0x010fc600078e00ff */
[C---:B--2---:R-:W-:Y:S04]  /*78c0*/  HMMA.16816.F32 R32, R128.reuse, R124, R32 ;  /* 0x0000007c8020723c */ /* 0x044fe80000001820 */
[----:B------:R-:W-:Y:S02]  /*78d0*/  MUFU.TANH R194, R46 ;  /* 0x0000002e00c27308 */ /* 0x000fe40000002400 */
[----:B------:R-:W-:Y:S01]  /*78e0*/  HMMA.16816.F32 R28, R128, R126, R28 ;  /* 0x0000007e801c723c */ /* 0x000fe2000000181c */
[----:B------:R-:W2:Y:S01]  /*78f0*/  LDSM.16.M88.4 R124, [R118+0x8800] ;  /* 0x00880000767c783b */ /* 0x000ea20000000200 */
[----:B------:R-:W-:-:S04]  /*7900*/  DEPBAR.LE SB0, 0x0 ;  /* 0x000080000000791a */ /* 0x000fc80000000000 */
[----:B------:R-:W-:Y:S01]  /*7910*/  FMUL.FTZ R181, R24, UR5 ;  /* 0x0000000518b57c20 */ /* 0x000fe20008410000 */
[----:B------:R-:W-:Y:S01]  /*7920*/  MUFU.TANH R204, R50 ;  /* 0x0000003200cc7308 */ /* 0x000fe20000002400 */
[----:B------:R-:W-:Y:S01]  /*7930*/  FMUL.FTZ R25, R25, UR5 ;  /* 0x0000000519197c20 */ /* 0x000fe20008410000 */
[----:B------:R-:W-:Y:S01]  /*7940*/  FMUL.FTZ R27, R27, UR5 ;  /* 0x000000051b1b7c20 */ /* 0x000fe20008410000 */
[----:B------:R-:W-:Y:S02]  /*7950*/  FMUL.FTZ R26, R26, UR5 ;  /* 0x000000051a1a7c20 */ /* 0x000fe40008410000 */
[----:B------:R-:W-:Y:S01]  /*7960*/  FMUL.FTZ R175, R20, UR5 ;  /* 0x0000000514af7c20 */ /* 0x000fe20008410000 */
[----:B------:R-:W-:Y:S01]  /*7970*/  FMUL.FTZ R22, R22, UR5 ;  /* 0x0000000516167c20 */ /* 0x000fe20008410000 */
[----:B------:R-:W-:Y:S01]  /*7980*/  FMUL.FTZ R21, R21, UR5 ;  /* 0x0000000515157c20 */ /* 0x000fe20008410000 */
[----:B------:R-:W-:Y:S01]  /*7990*/  MUFU.TANH R201, R45 ;  /* 0x0000002d00c97308 */ /* 0x000fe20000002400 */
[----:B------:R-:W-:-:S02]  /*79a0*/  FMUL.FTZ R23, R23, UR5 ;  /* 0x0000000517177c20 */ /* 0x000fc40008410000 */
[----:B------:R-:W-:Y:S01]  /*79b0*/  FMUL.FTZ R185, R33, UR5 ;  /* 0x0000000521b97c20 */ /* 0x000fe20008410000 */
[----:B------:R-:W-:Y:S01]  /*79c0*/  LOP3.LUT R33, R40, 0x6, RZ, 0xc0, !PT ;  /* 0x0000000628217812 */ /* 0x000fe200078ec0ff */
[----:B------:R-:W-:Y:S01]  /*79d0*/  FMUL.FTZ R183, R32, UR5 ;  /* 0x0000000520b77c20 */ /* 0x000fe20008410000 */
[----:B------:R-:W-:Y:S01]  /*79e0*/  FMUL.FTZ R184, R34, UR5 ;  /* 0x0000000522b87c20 */ /* 0x000fe20008410000 */
[----:B------:R-:W-:Y:S01]  /*79f0*/  FMUL.FTZ R174, R35, UR5 ;  /* 0x0000000523ae7c20 */ /* 0x000fe20008410000 */
[----:B------:R-:W-:Y:S01]  /*7a00*/  MUFU.TANH R202, R43 ;  /* 0x0000002b00ca7308 */ /* 0x000fe20000002400 */
[----:B-----5:R-:W-:Y:S02]  /*7a10*/  IMAD R36, R164, 0x80, R33 ;  /* 0x00000080a4247824 */ /* 0x020fe400078e0221 */
[----:B------:R-:W-:Y:S01]  /*7a20*/  FMUL.FTZ R187, R28, UR5 ;  /* 0x000000051cbb7c20 */ /* 0x000fe20008410000 */
[----:B------:R-:W-:Y:S01]  /*7a30*/  FMUL.FTZ R180, R30, UR5 ;  /* 0x000000051eb47c20 */ /* 0x000fe20008410000 */
[----:B------:R-:W-:Y:S01]  /*7a40*/  FMUL.FTZ R189, R29, UR5 ;  /* 0x000000051dbd7c20 */ /* 0x000fe20008410000 */
[C---:B------:R-:W-:Y:S01]  /*7a50*/  VIADD R32, R36.reuse, 0x1 ;  /* 0x0000000124207836 */ /* 0x040fe20000000000 */
[C---:B-1----:R-:W-:Y:S01]  /*7a60*/  HMMA.16816.F32 R8, R128.reuse, R120, R8 ;  /* 0x000000788008723c */ /* 0x042fe20000001808 */
[C---:B------:R-:W-:Y:S01]  /*7a70*/  VIADD R28, R36.reuse, 0x10 ;  /* 0x00000010241c7836 */ /* 0x040fe20000000000 */
[----:B------:R-:W-:Y:S01]  /*7a80*/  MUFU.TANH R198, R38 ;  /* 0x0000002600c67308 */ /* 0x000fe20000002400 */
[----:B------:R-:W-:Y:S01]  /*7a90*/  VIADD R34, R36, 0x8 ;  /* 0x0000000824227836 */ /* 0x000fe20000000000 */
[----:B------:R-:W-:Y:S01]  /*7aa0*/  ISETP.GE.AND P3, PT, R32, R139, PT ;  /* 0x0000008b2000720c */ /* 0x000fe20003f66270 */
[----:B------:R-:W-:Y:S01]  /*7ab0*/  VIADD R24, R36, 0x20 ;  /* 0x0000002024187836 */ /* 0x000fe20000000000 */
[----:B------:R-:W-:Y:S01]  /*7ac0*/  ISETP.GE.AND P1, PT, R32, R119, PT ;  /* 0x000000772000720c */ /* 0x000fe20003f26270 */
[----:B------:R-:W-:Y:S01]  /*7ad0*/  FMUL.FTZ R120, R65, UR5 ;  /* 0x0000000541787c20 */ /* 0x000fe20008410000 */
[----:B------:R-:W-:Y:S01]  /*7ae0*/  FMUL.FTZ R65, R60, UR5 ;  /* 0x000000053c417c20 */ /* 0x000fe20008410000 */
[----:B------:R-:W-:Y:S01]  /*7af0*/  FMUL.FTZ R60, R61, UR5 ;  /* 0x000000053d3c7c20 */ /* 0x000fe20008410000 */
[----:B------:R-:W-:Y:S01]  /*7b00*/  FMUL.FTZ R61, R56, UR5 ;  /* 0x00000005383d7c20 */ /* 0x000fe20008410000 */
[----:B------:R-:W-:Y:S01]  /*7b10*/  FMUL.FTZ R56, R57, UR5 ;  /* 0x0000000539387c20 */ /* 0x000fe20008410000 */
[C---:B--2---:R-:W-:Y:S01]  /*7b20*/  HMMA.16816.F32 R16, R128.reuse, R124, R16 ;  /* 0x0000007c8010723c */ /* 0x044fe20000001810 */
[----:B------:R-:W1:Y:S01]  /*7b30*/  MUFU.TANH R120, R120 ;  /* 0x0000007800787308 */ /* 0x000e620000002400 */
[----:B------:R-:W-:Y:S01]  /*7b40*/  FMUL.FTZ R57, R53, UR5 ;  /* 0x0000000535397c20 */ /* 0x000fe20008410000 */
[----:B------:R-:W-:Y:S01]  /*7b50*/  FMUL.FTZ R53, R54, UR5 ;  /* 0x0000000536357c20 */ /* 0x000fe20008410000 */
[----:B------:R-:W-:Y:S01]  /*7b60*/  VIADD R32, R36, 0x9 ;  /* 0x0000000924207836 */ /* 0x000fe20000000000 */
[-C--:B------:R-:W-:Y:S01]  /*7b70*/  ISETP.GE.AND P4, PT, R34, R139.reuse, PT ;  /* 0x0000008b2200720c */ /* 0x080fe20003f86270 */
[C---:B------:R-:W-:Y:S01]  /*7b80*/  HMMA.16816.F32 R12, R128.reuse, R126, R12 ;  /* 0x0000007e800c723c */ /* 0x040fe2000000180c */
[----:B------:R-:W-:Y:S01]  /*7b90*/  FMUL.FTZ R124, R58, UR5 ;  /* 0x000000053a7c7c20 */ /* 0x000fe20008410000 */
[----:B------:R-:W-:Y:S01]  /*7ba0*/  FMUL.FTZ R58, R52, UR5 ;  /* 0x00000005343a7c20 */ /* 0x000fe20008410000 */
[----:B------:R-:W2:Y:S01]  /*7bb0*/  MUFU.TANH R65, R65 ;  /* 0x0000004100417308 */ /* 0x000ea20000002400 */
[C---:B------:R-:W-:Y:S01]  /*7bc0*/  ISETP.GE.AND P5, PT, R32.reuse, R139, PT ;  /* 0x0000008b2000720c */ /* 0x040fe20003fa6270 */
[----:B------:R-:W-:Y:S01]  /*7bd0*/  FMUL.FTZ R52, R55, UR5 ;  /* 0x0000000537347c20 */ /* 0x000fe20008410000 */
[-C--:B------:R-:W-:Y:S01]  /*7be0*/  ISETP.GE.AND P2, PT, R32, R119.reuse, PT ;  /* 0x000000772000720c */ /* 0x080fe20003f46270 */
[----:B------:R-:W-:Y:S01]  /*7bf0*/  HMMA.16816.F32 R4, R128, R122, R4 ;  /* 0x0000007a8004723c */ /* 0x000fe20000001804 */
[----:B---3--:R-:W-:Y:S01]  /*7c00*/  FSEL R32, R67, -INF , !P1 ;  /* 0xff80000043207808 */ /* 0x008fe20004800000 */
[----:B------:R-:W-:Y:S01]  /*7c10*/  VIADD R20, R36, 0x30 ;  /* 0x0000003024147836 */ /* 0x000fe20000000000 */
[----:B------:R-:W-:Y:S01]  /*7c20*/  ISETP.GE.AND P1, PT, R28, R119, PT ;  /* 0x000000771c00720c */ /* 0x000fe20003f26270 */
[----:B------:R-:W3:Y:S01]  /*7c30*/  MUFU.TANH R56, R56 ;  /* 0x0000003800387308 */ /* 0x000ee20000002400 */
[----:B-1----:R-:W-:Y:S01]  /*7c40*/  FSEL R35, R120, -INF , !P3 ;  /* 0xff80000078237808 */ /* 0x002fe20005800000 */
[----:B------:R-:W-:Y:S01]  /*7c50*/  FMUL.FTZ R31, R31, UR5 ;  /* 0x000000051f1f7c20 */ /* 0x000fe20008410000 */
[----:B------:R-:W-:Y:S01]  /*7c60*/  ISETP.GE.AND P3, PT, R28, R139, PT ;  /* 0x0000008b1c00720c */ /* 0x000fe20003f66270 */
[----:B------:R-:W-:Y:S01]  /*7c70*/  VIADD R28, R36, 0x11 ;  /* 0x00000011241c7836 */ /* 0x000fe20000000000 */
[----:B------:R-:W-:Y:S01]  /*7c80*/  ISETP.GE.AND P0, PT, R34, R119, PT ;  /* 0x000000772200720c */ /* 0x000fe20003f06270 */
[----:B------:R-:W-:-:S02]  /*7c90*/  VIADD R34, R36, 0x18 ;  /* 0x0000001824227836 */ /* 0x000fc40000000000 */
[----:B------:R-:W-:Y:S01]  /*7ca0*/  FMUL.FTZ R137, R16, UR5 ;  /* 0x0000000510897c20 */ /* 0x000fe20008410000 */
[----:B------:R-:W1:Y:S01]  /*7cb0*/  MUFU.TANH R60, R60 ;  /* 0x0000003c003c7308 */ /* 0x000e620000002400 */
[----:B--2---:R-:W-:Y:S01]  /*7cc0*/  FSEL R33, R65, -INF , !P4 ;  /* 0xff80000041217808 */ /* 0x004fe20006000000 */
[----:B------:R-:W-:Y:S01]  /*7cd0*/  VIADD R16, R36, 0x40 ;  /* 0x0000004024107836 */ /* 0x000fe20000000000 */
[----:B------:R-:W-:Y:S01]  /*7ce0*/  FSEL R30, R66, -INF , !P0 ;  /* 0xff800000421e7808 */ /* 0x000fe20004000000 */
[----:B------:R-:W-:Y:S01]  /*7cf0*/  FMUL.FTZ R17, R17, UR5 ;  /* 0x0000000511117c20 */ /* 0x000fe20008410000 */
[----:B------:R-:W-:Y:S01]  /*7d00*/  ISETP.GE.AND P4, PT, R28, R139, PT ;  /* 0x0000008b1c00720c */ /* 0x000fe20003f86270 */
[----:B------:R-:W-:Y:S01]  /*7d10*/  FMUL.FTZ R143, R12, UR5 ;  /* 0x000000050c8f7c20 */ /* 0x000fe20008410000 */
[----:B------:R-:W-:Y:S01]  /*7d20*/  ISETP.GE.AND P0, PT, R28, R119, PT ;  /* 0x000000771c00720c */ /* 0x000fe20003f06270 */
[----:B------:R-:W2:Y:S01]  /*7d30*/  MUFU.TANH R58, R58 ;  /* 0x0000003a003a7308 */ /* 0x000ea20000002400 */
[----:B---3--:R-:W-:Y:S01]  /*7d40*/  FSEL R47, R56, -INF , !P4 ;  /* 0xff800000382f7808 */ /* 0x008fe20006000000 */
[----:B------:R-:W-:Y:S01]  /*7d50*/  VIADD R12, R36, 0x50 ;  /* 0x00000050240c7836 */ /* 0x000fe20000000000 */
[----:B------:R-:W-:Y:S01]  /*7d60*/  FSEL R206, R206, -INF , !P0 ;  /* 0xff800000cece7808 */ /* 0x000fe20004000000 */
[----:B------:R-:W-:Y:S01]  /*7d70*/  FMUL.FTZ R147, R8, UR5 ;  /* 0x0000000508937c20 */ /* 0x000fe20008410000 */
[----:B------:R-:W-:Y:S01]  /*7d80*/  FSEL R28, R62, -INF , !P2 ;  /* 0xff8000003e1c7808 */ /* 0x000fe20005000000 */
        /* <DEDUP_REMOVED lines=8> */
[----:B------:R-:W-:Y:S01]  /*7e10*/  FMUL.FTZ R149, R4, UR5 ;  /* 0x0000000504957c20 */ /* 0x000fe20008410000 */
[----:B------:R-:W-:Y:S01]  /*7e20*/  ISETP.GE.AND P2, PT, R34, R119, PT ;  /* 0x000000772200720c */ /* 0x000fe20003f46270 */
[----:B------:R-:W1:Y:S01]  /*7e30*/  MUFU.TANH R61, R61 ;  /* 0x0000003d003d7308 */ /* 0x000e620000002400 */
[----:B------:R-:W-:Y:S01]  /*7e40*/  VIADD R34, R36, 0x19 ;  /* 0x0000001924227836 */ /* 0x000fe20000000000 */
[----:B--2---:R-:W-:Y:S01]  /*7e50*/  FSEL R45, R58, -INF , !P5 ;  /* 0xff8000003a2d7808 */ /* 0x004fe20006800000 */
[----:B------:R-:W-:Y:S01]  /*7e60*/  FMUL.FTZ R18, R18, UR5 ;  /* 0x0000000512127c20 */ /* 0x000fe20008410000 */
[----:B------:R-:W-:Y:S01]  /*7e70*/  ISETP.GE.AND P5, PT, R24, R139, PT ;  /* 0x0000008b1800720c */ /* 0x000fe20003fa6270 */
[----:B------:R-:W-:Y:S01]  /*7e80*/  FMUL.FTZ R13, R13, UR5 ;  /* 0x000000050d0d7c20 */ /* 0x000fe20008410000 */
[----:B------:R-:W-:Y:S01]  /*7e90*/  FSEL R204, R204, -INF , !P0 ;  /* 0xff800000cccc7808 */ /* 0x000fe20004000000 */
[----:B------:R-:W-:Y:S01]  /*7ea0*/  FMUL.FTZ R15, R15, UR5 ;  /* 0x000000050f0f7c20 */ /* 0x000fe20008410000 */
[----:B------:R-:W2:Y:S01]  /*7eb0*/  MUFU.TANH R124, R124 ;  /* 0x0000007c007c7308 */ /* 0x000ea20000002400 */
[----:B---3--:R-:W-:Y:S01]  /*7ec0*/  FSEL R62, R53, -INF , !P2 ;  /* 0xff800000353e7808 */ /* 0x008fe20005000000 */
[----:B------:R-:W-:Y:S01]  /*7ed0*/  FMUL.FTZ R14, R14, UR5 ;  /* 0x000000050e0e7c20 */ /* 0x000fe20008410000 */
[----:B------:R-:W-:Y:S01]  /*7ee0*/  ISETP.GE.AND P2, PT, R24, R119, PT ;  /* 0x000000771800720c */ /* 0x000fe20003f46270 */
[----:B------:R-:W-:-:S02]  /*7ef0*/  VIADD R24, R36, 0x28 ;  /* 0x0000002824187836 */ /* 0x000fc40000000000 */
[----:B------:R-:W-:Y:S01]  /*7f00*/  FMUL.FTZ R9, R9, UR5 ;  /* 0x0000000509097c20 */ /* 0x000fe20008410000 */
[----:B------:R-:W-:Y:S01]  /*7f10*/  VIADD R4, R36, 0x70 ;  /* 0x0000007024047836 */ /* 0x000fe20000000000 */
[----:B------:R-:W-:Y:S01]  /*7f20*/  FSEL R142, R142, -INF , !P2 ;  /* 0xff8000008e8e7808 */ /* 0x000fe20005000000 */
[----:B------:R-:W3:Y:S01]  /*7f30*/  MUFU.TANH R129, R49 ;  /* 0x0000003100817308 */ /* 0x000ee20000002400 */
[----:B-1----:R-:W-:Y:S01]  /*7f40*/  FSEL R59, R61, -INF , !P3 ;  /* 0xff8000003d3b7808 */ /* 0x002fe20005800000 */
[----:B------:R-:W-:Y:S01]  /*7f50*/  FMUL.FTZ R10, R10, UR5 ;  /* 0x000000050a0a7c20 */ /* 0x000fe20008410000 */
[----:B------:R-:W-:Y:S01]  /*7f60*/  ISETP.GE.AND P3, PT, R34, R139, PT ;  /* 0x0000008b2200720c */ /* 0x000fe20003f66270 */
[----:B------:R-:W-:Y:S01]  /*7f70*/  FMUL.FTZ R11, R11, UR5 ;  /* 0x000000050b0b7c20 */ /* 0x000fe20008410000 */
[-C--:B------:R-:W-:Y:S01]  /*7f80*/  ISETP.GE.AND P2, PT, R20, R119.reuse, PT ;  /* 0x000000771400720c */ /* 0x080fe20003f46270 */
[----:B------:R-:W-:Y:S01]  /*7f90*/  FMUL.FTZ R66, R6, UR5 ;  /* 0x0000000506427c20 */ /* 0x000fe20008410000 */
[----:B------:R-:W-:Y:S01]  /*7fa0*/  VIADD R6, R36, 0x78 ;  /* 0x0000007824067836 */ /* 0x000fe20000000000 */
[----:B------:R-:W1:Y:S01]  /*7fb0*/  MUFU.TANH R57, R57 ;  /* 0x0000003900397308 */ /* 0x000e620000002400 */
[----:B--2---:R-:W-:Y:S01]  /*7fc0*/  FSEL R124, R124, -INF , !P1 ;  /* 0xff8000007c7c7808 */ /* 0x004fe20004800000 */
[----:B------:R-:W-:Y:S01]  /*7fd0*/  FMUL.FTZ R5, R5, UR5 ;  /* 0x0000000505057c20 */ /* 0x000fe20008410000 */
[----:B------:R-:W-:Y:S01]  /*7fe0*/  ISETP.GE.AND P1, PT, R34, R119, PT ;  /* 0x000000772200720c */ /* 0x000fe20003f26270 */
[----:B------:R-:W-:-:S04]  /*7ff0*/  FMUL.FTZ R7, R7, UR5 ;  /* 0x0000000507077c20 */ /* 0x000fc80008410000 */
        /* <DEDUP_REMOVED lines=14> */
[C---:B------:R-:W-:Y:S02]  /*80e0*/  ISETP.GE.AND P3, PT, R20.reuse, R139, PT ;  /* 0x0000008b1400720c */ /* 0x040fe40003f66270 */
[-C--:B------:R-:W-:Y:S01]  /*80f0*/  ISETP.GE.AND P1, PT, R20, R119.reuse, PT ;  /* 0x000000771400720c */ /* 0x080fe20003f26270 */
[----:B------:R-:W-:Y:S01]  /*8100*/  VIADD R20, R36, 0x38 ;  /* 0x0000003824147836 */ /* 0x000fe20000000000 */
[----:B------:R-:W-:Y:S01]  /*8110*/  ISETP.GE.AND P0, PT, R24, R119, PT ;  /* 0x000000771800720c */ /* 0x000fe20003f06270 */
[----:B------:R-:W3:Y:S01]  /*8120*/  MUFU.TANH R196, R42 ;  /* 0x0000002a00c47308 */ /* 0x000ee20000002400 */
[----:B-1----:R-:W-:-:S02]  /*8130*/  FSEL R131, R131, -INF , !P4 ;  /* 0xff80000083837808 */ /* 0x002fc40006000000 */
[-C--:B------:R-:W-:Y:S02]  /*8140*/  ISETP.GE.AND P4, PT, R24, R139.reuse, PT ;  /* 0x0000008b1800720c */ /* 0x080fe40003f86270 */
[----:B------:R-:W-:Y:S02]  /*8150*/  FSEL R197, R197, -INF , !P3 ;  /* 0xff800000c5c57808 */ /* 0x000fe40005800000 */
[----:B------:R-:W-:Y:S01]  /*8160*/  FSEL R202, R202, -INF , !P1 ;  /* 0xff800000caca7808 */ /* 0x000fe20004800000 */
[----:B------:R-:W1:Y:S01]  /*8170*/  MUFU.TANH R185, R185 ;  /* 0x000000b900b97308 */ /* 0x000e620000002400 */
[----:B------:R-:W-:Y:S02]  /*8180*/  FSEL R201, R201, -INF , !P4 ;  /* 0xff800000c9c97808 */ /* 0x000fe40006000000 */
[----:B------:R-:W-:Y:S02]  /*8190*/  FSEL R190, R190, -INF , !P0 ;  /* 0xff800000bebe7808 */ /* 0x000fe40004000000 */
[----:B------:R-:W-:-:S02]  /*81a0*/  ISETP.GE.AND P3, PT, R16, R139, PT ;  /* 0x0000008b1000720c */ /* 0x000fc40003f66270 */
[----:B------:R-:W-:Y:S01]  /*81b0*/  ISETP.GE.AND P1, PT, R16, R119, PT ;  /* 0x000000771000720c */ /* 0x000fe20003f26270 */
[----:B------:R-:W4:Y:S01]  /*81c0*/  MUFU.TANH R174, R174 ;  /* 0x000000ae00ae7308 */ /* 0x000f220000002400 */
[----:B------:R-:W-:Y:S01]  /*81d0*/  ISETP.GE.AND P4, PT, R20, R139, PT ;  /* 0x0000008b1400720c */ /* 0x000fe20003f86270 */
[----:B------:R-:W-:Y:S01]  /*81e0*/  VIADD R16, R36, 0x41 ;  /* 0x0000004124107836 */ /* 0x000fe20000000000 */
[----:B------:R-:W-:Y:S01]  /*81f0*/  ISETP.GE.AND P0, PT, R20, R119, PT ;  /* 0x000000771400720c */ /* 0x000fe20003f06270 */
[----:B------:R-:W-:Y:S01]  /*8200*/  VIADD R20, R36, 0x39 ;  /* 0x0000003924147836 */ /* 0x000fe20000000000 */
[----:B------:R-:W-:Y:S02]  /*8210*/  FSEL R193, R193, -INF , !P4 ;  /* 0xff800000c1c17808 */ /* 0x000fe40006000000 */
[----:B------:R-:W-:Y:S01]  /*8220*/  FSEL R198, R198, -INF , !P0 ;  /* 0xff800000c6c67808 */ /* 0x000fe20004000000 */
[----:B------:R-:W5:Y:S01]  /*8230*/  MUFU.TANH R199, R37 ;  /* 0x0000002500c77308 */ /* 0x000f620000002400 */
[----:B--2---:R-:W-:-:S02]  /*8240*/  FSEL R195, R195, -INF , !P5 ;  /* 0xff800000c3c37808 */ /* 0x004fc40006800000 */
[----:B---3--:R-:W-:Y:S02]  /*8250*/  FSEL R196, R196, -INF , !P2 ;  /* 0xff800000c4c47808 */ /* 0x008fe40005000000 */
[C---:B------:R-:W-:Y:S02]  /*8260*/  ISETP.GE.AND P4, PT, R16.reuse, R139, PT ;  /* 0x0000008b1000720c */ /* 0x040fe40003f86270 */
[----:B------:R-:W-:Y:S01]  /*8270*/  ISETP.GE.AND P0, PT, R16, R119, PT ;  /* 0x000000771000720c */ /* 0x000fe20003f06270 */
[----:B------:R-:W2:Y:S01]  /*8280*/  MUFU.TANH R200, R39 ;  /* 0x0000002700c87308 */ /* 0x000ea20000002400 */
[----:B------:R-:W-:Y:S01]  /*8290*/  ISETP.GE.AND P5, PT, R20, R139, PT ;  /* 0x0000008b1400720c */ /* 0x000fe20003fa6270 */
[----:B------:R-:W-:Y:S01]  /*82a0*/  VIADD R16, R36, 0x48 ;  /* 0x0000004824107836 */ /* 0x000fe20000000000 */
[----:B------:R-:W-:Y:S02]  /*82b0*/  ISETP.GE.AND P2, PT, R20, R119, PT ;  /* 0x000000771400720c */ /* 0x000fe40003f46270 */
[----:B-1----:R-:W-:-:S02]  /*82c0*/  FSEL R185, R185, -INF , !P4 ;  /* 0xff800000b9b97808 */ /* 0x002fc40006000000 */
[----:B----4-:R-:W-:Y:S01]  /*82d0*/  FSEL R174, R174, -INF , !P0 ;  /* 0xff800000aeae7808 */ /* 0x010fe20004000000 */
[----:B------:R-:W1:Y:S01]  /*82e0*/  MUFU.TANH R187, R187 ;  /* 0x000000bb00bb7308 */ /* 0x000e620000002400 */
[----:B-----5:R-:W-:Y:S02]  /*82f0*/  FSEL R199, R199, -INF , !P5 ;  /* 0xff800000c7c77808 */ /* 0x020fe40006800000 */
[C---:B------:R-:W-:Y:S02]  /*8300*/  ISETP.GE.AND P4, PT, R12.reuse, R139, PT ;  /* 0x0000008b0c00720c */ /* 0x040fe40003f86270 */
[----:B------:R-:W-:Y:S01]  /*8310*/  ISETP.GE.AND P0, PT, R12, R119, PT ;  /* 0x000000770c00720c */ /* 0x000fe20003f06270 */
[----:B------:R-:W-:Y:S01]  /*8320*/  VIADD R12, R36, 0x51 ;  /* 0x00000051240c7836 */ /* 0x000fe20000000000 */
[----:B------:R-:W-:Y:S01]  /*8330*/  ISETP.GE.AND P5, PT, R16, R139, PT ;  /* 0x0000008b1000720c */ /* 0x000fe20003fa6270 */
[----:B------:R-:W3:Y:S01]  /*8340*/  MUFU.TANH R180, R180 ;  /* 0x000000b400b47308 */ /* 0x000ee20000002400 */
[----:B--2---:R-:W-:-:S02]  /*8350*/  FSEL R200, R200, -INF , !P2 ;  /* 0xff800000c8c87808 */ /* 0x004fc40005000000 */
        /* <DEDUP_REMOVED lines=14> */
[----:B------:R-:W-:-:S05]  /*8440*/  ISETP.GE.AND P1, PT, R16, R119, PT ;  /* 0x000000771000720c */ /* 0x000fca0003f26270 */
[----:B------:R-:W1:Y:S01]  /*8450*/  MUFU.TANH R189, R189 ;  /* 0x000000bd00bd7308 */ /* 0x000e620000002400 */
[----:B---3--:R-:W-:Y:S02]  /*8460*/  FSEL R155, R155, -INF , !P5 ;  /* 0xff8000009b9b7808 */ /* 0x008fe40006800000 */
[----:B------:R-:W-:-:S05]  /*8470*/  ISETP.GE.AND P5, PT, R8, R139, PT ;  /* 0x0000008b0800720c */ /* 0x000fca0003fa6270 */
        /* <DEDUP_REMOVED lines=49> */
[----:B------:R-:W-:-:S05]  /*8790*/  ISETP.GT.AND P3, PT, R164, R161, PT ;  /* 0x000000a1a400720c */ /* 0x000fca0003f64270 */
[----:B------:R-:W3:Y:S01]  /*87a0*/  MUFU.TANH R143, R143 ;  /* 0x0000008f008f7308 */ /* 0x000ee20000002400 */
[----:B--2---:R-:W-:Y:S02]  /*87b0*/  FSEL R148, R148, -INF , !P5 ;  /* 0xff80000094947808 */ /* 0x004fe40006800000 */
[----:B------:R-:W-:-:S04]  /*87c0*/  ISETP.GE.AND P5, PT, R36, R139, PT ;  /* 0x0000008b2400720c */ /* 0x000fc80003fa6270 */
[----:B------:R-:W-:Y:S01]  /*87d0*/  FSEL R3, R3, -INF , !P5 ;  /* 0xff80000003037808 */ /* 0x000fe20006800000 */
[----:B------:R-:W2:Y:S01]  /*87e0*/  MUFU.TANH R126, R14 ;  /* 0x0000000e007e7308 */ /* 0x000ea20000002400 */
[----:B-1----:R-:W-:Y:S02]  /*87f0*/  FSEL R121, R121, -INF , !P2 ;  /* 0xff80000079797808 */ /* 0x002fe40005000000 */
[C---:B------:R-:W-:Y:S01]  /*8800*/  ISETP.GE.AND P2, PT, R36.reuse, R119, PT ;  /* 0x000000772400720c */ /* 0x040fe20003f46270 */
        /* <DEDUP_REMOVED lines=8> */
[----:B-1----:R-:W-:Y:S01]  /*8890*/  FSEL R145, R145, -INF , !P4 ;  /* 0xff80000091917808 */ /* 0x002fe20006000000 */
[----:B------:R-:W-:Y:S01]  /*88a0*/  BAR.SYNC.DEFER_BLOCKING 0x0 ;  /* 0x0000000000007b1d */ /* 0x000fe20000010000 */
        /* <DEDUP_REMOVED lines=8> */
[----:B-1----:R-:W-:-:S07]  /*8930*/  FSEL R64, R64, -INF , !P2 ;  /* 0xff80000040407808 */ /* 0x002fce0005000000 */
[----:B------:R-:W1:Y:S01]  /*8940*/  MUFU.TANH R65, R7 ;  /* 0x0000000700417308 */ /* 0x000e620000002400 */
[----:B---3--:R-:W-:Y:S02]  /*8950*/  FSEL R139, R4, -INF , !P4 ;  /* 0xff800000048b7808 */ /* 0x008fe40006000000 */
[----:B--2---:R-:W-:Y:S02]  /*8960*/  FSEL R66, R66, -INF , !P1 ;  /* 0xff80000042427808 */ /* 0x004fe40004800000 */
[----:B-1----:R-:W-:Y:S01]  /*8970*/  FSEL R65, R65, -INF , !P0 ;  /* 0xff80000041417808 */ /* 0x002fe20004000000 */
[----:B------:R-:W-:Y:S06]  /*8980*/  @!P3 BRA `(.L_x_2639) ;  /* 0x000000040068b947 */ /* 0x000fec0003800000 */
[----:B------:R-:W-:Y:S05]  /*8990*/  @!P6 BRA `(.L_x_2640) ;  /* 0x0000000000ece947 */ /* 0x000fea0003800000 */
[----:B------:R-:W1:Y:S01]  /*89a0*/  LDC R5, c[0x0][0x380] ;  /* 0x0000e000ff057b82 */ /* 0x000e620000000800 */
[----:B------:R-:W-:Y:S01]  /*89b0*/  MOV R8, RZ ;  /* 0x000000ff00087202 */ /* 0x000fe20000000f00 */
[----:B------:R-:W-:Y:S01]  /*89c0*/  ULDC.64 UR4, c[0x0][0x230] ;  /* 0x00008c0000047ab9 */ /* 0x000fe20000000a00 */
[----:B-1----:R-:W-:-:S04]  /*89d0*/  IABS R4, R5 ;  /* 0x0000000500047213 */ /* 0x002fc80000000000 */
[----:B------:R-:W1:Y:S08]  /*89e0*/  I2F.RP R7, R4 ;  /* 0x0000000400077306 */ /* 0x000e700000209400 */
[----:B-1----:R-:W1:Y:S02]  /*89f0*/  MUFU.RCP R9, R7 ;  /* 0x0000000700097308 */ /* 0x002e640000001000 */
[----:B-1----:R-:W-:-:S06]  /*8a00*/  VIADD R9, R9, 0xffffffe ;  /* 0x0ffffffe09097836 */ /* 0x002fcc0000000000 */
[----:B------:R-:W1:Y:S02]  /*8a10*/  F2I.FTZ.U32.TRUNC.NTZ R9, R9 ;  /* 0x0000000900097305 */ /* 0x000e64000021f000 */
[----:B-1----:R-:W-:-:S05]  /*8a20*/  IADD3 R6, RZ, -R9, RZ ;  /* 0x80000009ff067210 */ /* 0x002fca0007ffe0ff */
        /* <DEDUP_REMOVED lines=8> */
[----:B------:R-:W-:Y:S02]  /*8ab0*/  LOP3.LUT R12, R12, R5, RZ, 0x3c, !PT ;  /* 0x000000050c0c7212 */ /* 0x000fe400078e3cff */
[----:B------:R-:W-:Y:S01]  /*8ac0*/  IADD3 R9, -R13, RZ, RZ ;  /* 0x000000ff0d097210 */ /* 0x000fe20007ffe1ff */
[----:B------:R-:W-:Y:S01]  /*8ad0*/  IMAD.HI.U32 R11, R11, R8, RZ ;  /* 0x000000080b0b7227 */ /* 0x000fe200078e00ff */
[----:B------:R-:W-:-:S03]  /*8ae0*/  ISETP.GE.AND P2, PT, R6, RZ, PT ;  /* 0x000000ff0600720c */ /* 0x000fc60003f46270 */
        /* <DEDUP_REMOVED lines=12> */
[----:B------:R-:W-:-:S02]  /*8bb0*/  ISETP.NE.AND P1, PT, R5, RZ, PT ;  /* 0x000000ff0500720c */ /* 0x000fc40003f25270 */
[----:B------:R-:W-:-:S05]  /*8bc0*/  LOP3.LUT R4, RZ, R5, RZ, 0x33, !PT ;  /* 0x00000005ff047212 */ /* 0x000fca00078e33ff */
        /* <DEDUP_REMOVED lines=13> */
[----:B------:R-:W-:-:S04]  /*8ca0*/  IMAD R4, R5, R132, RZ ;  /* 0x0000008405047224 */ /* 0x000fc800078e02ff */
[C---:B------:R-:W-:Y:S02]  /*8cb0*/  IMAD R4, R7.reuse, R133, R4 ;  /* 0x0000008507047224 */ /* 0x040fe400078e0204 */
[----:B--2---:R-:W-:Y:S02]  /*8cc0*/  IMAD.IADD R6, R6, 0x1, -R9 ;  /* 0x0000000106067824 */ /* 0x004fe400078e0a09 */
[----:B------:R-:W-:-:S03]  /*8cd0*/  IMAD.WIDE.U32 R8, R7, R132, RZ ;  /* 0x0000008407087225 */ /* 0x000fc600078e00ff */
[----:B------:R-:W-:Y:S02]  /*8ce0*/  SHF.R.S32.HI R5, RZ, 0x1f, R6 ;  /* 0x0000001fff057819 */ /* 0x000fe40000011406 */
[----:B------:R-:W-:-:S03]  /*8cf0*/  IADD3 R9, R9, R4, RZ ;  /* 0x0000000409097210 */ /* 0x000fc60007ffe0ff */
[----:B------:R-:W-:-:S04]  /*8d00*/  IMAD R5, R5, UR4, RZ ;  /* 0x0000000405057c24 */ /* 0x000fc8000f8e02ff */
[C---:B------:R-:W-:Y:S02]  /*8d10*/  IMAD R5, R6.reuse, UR5, R5 ;  /* 0x0000000506057c24 */ /* 0x040fe4000f8e0205 */
[----:B------:R-:W-:-:S04]  /*8d20*/  IMAD.WIDE.U32 R6, R6, UR4, R8 ;  /* 0x0000000406067c25 */ /* 0x000fc8000f8e0008 */
[----:B------:R-:W-:Y:S01]  /*8d30*/  IMAD.IADD R5, R7, 0x1, R5 ;  /* 0x0000000107057824 */ /* 0x000fe200078e0205 */
[----:B------:R-:W-:Y:S06]  /*8d40*/  BRA `(.L_x_2641) ;  /* 0x0000000000087947 */ /* 0x000fec0003800000 */
.L_x_2640:
[----:B------:R-:W-:-:S04]  /*8d50*/  LEA R6, -R132, RZ, 0x7 ;  /* 0x000000ff84067211 */ /* 0x000fc800078e39ff */
[----:B------:R-:W-:-:S07]  /*8d60*/  SHF.R.S32.HI R5, RZ, 0x1f, R6 ;  /* 0x0000001fff057819 */ /* 0x000fce0000011406 */
.L_x_2641:
        /* <DEDUP_REMOVED lines=28> */
.L_x_2639:
        /* <DEDUP_REMOVED lines=70> */
[----:B-1----:R-:W-:-:S03]  /*9390*/  FMNMX.FTZ R7, R8, R7, !PT ;  /* 0x0000000708077209 */ /* 0x002fc60007810000 */
[----:B------:R-:W-:Y:S01]  /*93a0*/  LDSM.16.MT88.4 R8, [R156+0x9000] ;  /* 0x009000009c08783b */ /* 0x000fe20000004200 */
[----:B--2---:R-:W-:-:S03]  /*93b0*/  FMNMX.FTZ R5, R6, R5, !PT ;  /* 0x0000000506057209 */ /* 0x004fc60007810000 */
[----:B------:R-:W1:Y:S04]  /*93c0*/  SHFL.BFLY PT, R56, R7, 0x1, 0x1f ;  /* 0x0c201f0007387f89 */ /* 0x000e6800000e0000 */
[----:B------:R-:W2:Y:S01]  /*93d0*/  SHFL.BFLY PT, R4, R5, 0x1, 0x1f ;  /* 0x0c201f0005047f89 */ /* 0x000ea200000e0000 */
[----:B-1----:R-:W-:-:S04]  /*93e0*/  FMNMX.FTZ R56, R7, R56, !PT ;  /* 0x0000003807387209 */ /* 0x002fc80007810000 */
[C---:B------:R-:W-:Y:S01]  /*93f0*/  FSETP.NEU.FTZ.AND P1, PT, R56.reuse, -INF , PT ;  /* 0xff8000003800780b */ /* 0x040fe20003f3d000 */
[----:B------:R-:W-:-:S05]  /*9400*/  FMUL.FTZ R154, R56, UR6 ;  /* 0x00000006389a7c20 */ /* 0x000fca0008410000 */
[----:B------:R-:W-:-:S05]  /*9410*/  FSEL R154, R154, RZ, P1 ;  /* 0x000000ff9a9a7208 */ /* 0x000fca0000800000 */
[--C-:B------:R-:W-:Y:S01]  /*9420*/  FFMA.FTZ R188, R3, UR6, -R154.reuse ;  /* 0x0000000603bc7c23 */ /* 0x100fe2000801089a */
[----:B--2---:R-:W-:Y:S01]  /*9430*/  FMNMX.FTZ R3, R5, R4, !PT ;  /* 0x0000000405037209 */ /* 0x004fe20007810000 */
[--C-:B------:R-:W-:Y:S01]  /*9440*/  FFMA.FTZ R153, R35, UR6, -R154.reuse ;  /* 0x0000000623997c23 */ /* 0x100fe2000801089a */
[----:B------:R-:W-:Y:S01]  /*9450*/  FSEL R5, R56, RZ, P1 ;  /* 0x000000ff38057208 */ /* 0x000fe20000800000 */
[--C-:B------:R-:W-:Y:S01]  /*9460*/  FFMA.FTZ R128, R33, UR6, -R154.reuse ;  /* 0x0000000621807c23 */ /* 0x100fe2000801089a */
[C---:B------:R-:W-:Y:S01]  /*9470*/  FSETP.NEU.FTZ.AND P0, PT, R3.reuse, -INF , PT ;  /* 0xff8000000300780b */ /* 0x040fe20003f1d000 */
[----:B------:R-:W-:Y:S01]  /*9480*/  FMUL.FTZ R119, R3, UR6 ;  /* 0x0000000603777c20 */ /* 0x000fe20008410000 */
[--C-:B------:R-:W-:Y:S01]  /*9490*/  FFMA.FTZ R123, R29, UR6, -R154.reuse ;  /* 0x000000061d7b7c23 */ /* 0x100fe2000801089a */
[----:B------:R-:W-:Y:S01]  /*94a0*/  FADD.FTZ R192, R2, -R5 ;  /* 0x8000000502c07221 */ /* 0x000fe20000010000 */
[----:B------:R-:W-:Y:S01]  /*94b0*/  FSEL R5, R3, RZ, P0 ;  /* 0x000000ff03057208 */ /* 0x000fe20000000000 */
[----:B------:R-:W-:Y:S01]  /*94c0*/  MUFU.EX2 R188, R188 ;  /* 0x000000bc00bc7308 */ /* 0x000fe20000000800 */
        /* <DEDUP_REMOVED lines=62> */
[----:B------:R-:W-:Y:S01]  /*98b0*/  FFMA.FTZ R139, R139, UR6, -R154 ;  /* 0x000000068b8b7c23 */ /* 0x000fe2000801089a */
[----:B------:R-:W-:-:S04]  /*98c0*/  FFMA.FTZ R66, R66, UR6, -R119 ;  /* 0x0000000642427c23 */ /* 0x000fc80008010877 */
[----:B------:R-:W2:Y:S08]  /*98d0*/  MUFU.EX2 R186, R186 ;  /* 0x000000ba00ba7308 */ /* 0x000eb00000000800 */
        /* <DEDUP_REMOVED lines=17> */
[----:B-----5:R-:W-:Y:S01]  /*99f0*/  F2FP.F16.F32.PACK_AB R51, R0, R125 ;  /* 0x0000007d0033723e */ /* 0x020fe200000000ff */
        /* <DEDUP_REMOVED lines=31> */
[-C--:B------:R-:W-:Y:S01]  /*9bf0*/  FMUL.FTZ R71, R71, R186.reuse ;  /* 0x000000ba47477220 */ /* 0x080fe20000410000 */
[----:B------:R-:W-:Y:S01]  /*9c00*/  HMMA.16816.F32 R4, R48, R8, R4 ;  /* 0x000000083004723c */ /* 0x000fe20000001804 */
[----:B------:R-:W-:Y:S01]  /*9c10*/  MUFU.EX2 R64, R64 ;  /* 0x0000004000407308 */ /* 0x000fe20000000800 */
[----:B------:R-:W2:Y:S01]  /*9c20*/  LDSM.16.MT88.4 R72, [R156+0xb400] ;  /* 0x00b400009c48783b */ /* 0x000ea20000004200 */
[----:B------:R-:W-:Y:S01]  /*9c30*/  FFMA.FTZ R178, R178, R186, R191 ;  /* 0x000000bab2b27223 */ /* 0x000fe200000100bf */
[----:B------:R-:W-:-:S02]  /*9c40*/  FFMA.FTZ R188, R179, R192, R188 ;  /* 0x000000c0b3bc7223 */ /* 0x000fc400000100bc */
[C---:B------:R-:W-:Y:S02]  /*9c50*/  HMMA.16816.F32 R12, R48.reuse, R16, R12 ;  /* 0x00000010300c723c */ /* 0x040fe4000000180c */
[----:B------:R-:W-:Y:S01]  /*9c60*/  FADD.FTZ R153, R153, R188 ;  /* 0x000000bc99997221 */ /* 0x000fe20000010000 */
[----:B------:R-:W4:Y:S03]  /*9c70*/  MUFU.EX2 R59, R59 ;  /* 0x0000003b003b7308 */ /* 0x000f260000000800 */
[----:B------:R-:W-:Y:S01]  /*9c80*/  HMMA.16816.F32 R20, R48, R24, R20 ;  /* 0x000000183014723c */ /* 0x000fe20000001814 */
[----:B------:R-:W-:-:S04]  /*9c90*/  FADD.FTZ R128, R128, R153 ;  /* 0x0000009980807221 */ /* 0x000fc80000010000 */
[----:B------:R-:W-:Y:S01]  /*9ca0*/  MUFU.EX2 R58, R58 ;  /* 0x0000003a003a7308 */ /* 0x000fe20000000800 */
[----:B-1----:R-:W-:Y:S01]  /*9cb0*/  HMMA.16816.F32 R28, R48, R32, R28 ;  /* 0x00000020301c723c */ /* 0x002fe2000000181c */
[----:B------:R-:W-:-:S05]  /*9cc0*/  FADD.FTZ R123, R123, R128 ;  /* 0x000000807b7b7221 */ /* 0x000fca0000010000 */
[C---:B------:R-:W-:Y:S01]  /*9cd0*/  HMMA.16816.F32 R36, R48.reuse, R40, R36 ;  /* 0x000000283024723c */ /* 0x040fe20000001824 */
[----:B------:R-:W-:Y:S05]  /*9ce0*/  MUFU.EX2 R57, R57 ;  /* 0x0000003900397308 */ /* 0x000fea0000000800 */
[C---:B------:R-:W-:Y:S01]  /*9cf0*/  HMMA.16816.F32 R8, R48.reuse, R10, R108 ;  /* 0x0000000a3008723c */ /* 0x040fe2000000186c */
[----:B------:R-:W-:Y:S02]  /*9d00*/  LDSM.16.MT88.4 R108, [R156+0xa400] ;  /* 0x00a400009c6c783b */ /* 0x000fe40000004200 */
[----:B------:R-:W-:Y:S03]  /*9d10*/  MUFU.EX2 R124, R124 ;  /* 0x0000007c007c7308 */ /* 0x000fe60000000800 */
[C---:B------:R-:W-:Y:S01]  /*9d20*/  HMMA.16816.F32 R16, R48.reuse, R18, R100 ;  /* 0x000000123010723c */ /* 0x040fe20000001864 */
[----:B------:R-:W-:Y:S04]  /*9d30*/  LDSM.16.MT88.4 R100, [R116+0xa400] ;  /* 0x00a400007464783b */ /* 0x000fe80000004200 */
[----:B------:R-:W1:Y:S01]  /*9d40*/  MUFU.EX2 R117, R117 ;  /* 0x0000007500757308 */ /* 0x000e620000000800 */
        /* <DEDUP_REMOVED lines=11> */
[----:B------:R-:W2:Y:S01]  /*9e00*/  LDSM.16.MT88.4 R68, [R156+0x9400] ;  /* 0x009400009c44783b */ /* 0x000ea20000004200 */
[----:B----4-:R-:W-:Y:S01]  /*9e10*/  F2FP.F16.F32.PACK_AB R52, R59, R64 ;  /* 0x000000403b34723e */ /* 0x010fe200000000ff */
[----:B------:R-:W-:Y:S01]  /*9e20*/  FADD.FTZ R64, R64, R123 ;  /* 0x0000007b40407221 */ /* 0x000fe20000010000 */
[----:B-1----:R-:W-:-:S03]  /*9e30*/  F2FP.F16.F32.PACK_AB R53, R117, R124 ;  /* 0x0000007c7535723e */ /* 0x002fc600000000ff */
[----:B------:R-:W-:Y:S01]  /*9e40*/  F2FP.F16.F32.PACK_AB R54, R57, R58 ;  /* 0x0000003a3936723e */ /* 0x000fe200000000ff */
[----:B------:R-:W1:Y:S01]  /*9e50*/  MUFU.EX2 R129, R129 ;  /* 0x0000008100817308 */ /* 0x000e620000000800 */
[----:B-----5:R-:W-:Y:S01]  /*9e60*/  F2FP.F16.F32.PACK_AB R55, R2, R67 ;  /* 0x000000430237723e */ /* 0x020fe200000000ff */
[----:B------:R-:W-:-:S04]  /*9e70*/  FADD.FTZ R59, R59, R64 ;  /* 0x000000403b3b7221 */ /* 0x000fc80000010000 */
[----:B------:R-:W-:Y:S02]  /*9e80*/  FADD.FTZ R58, R58, R59 ;  /* 0x0000003b3a3a7221 */ /* 0x000fe40000010000 */
[----:B---3--:R-:W-:Y:S01]  /*9e90*/  HMMA.16816.F32 R12, R52, R60, R12 ;  /* 0x0000003c340c723c */ /* 0x008fe2000000180c */
[----:B------:R-:W-:Y:S01]  /*9ea0*/  MUFU.EX2 R132, R132 ;  /* 0x0000008400847308 */ /* 0x000fe20000000800 */
[----:B------:R-:W-:-:S04]  /*9eb0*/  FADD.FTZ R57, R57, R58 ;  /* 0x0000003a39397221 */ /* 0x000fc80000010000 */
[C---:B------:R-:W-:Y:S01]  /*9ec0*/  HMMA.16816.F32 R16, R52.reuse, R62, R16 ;  /* 0x0000003e3410723c */ /* 0x040fe20000001810 */
[----:B------:R-:W3:Y:S02]  /*9ed0*/  LDSM.16.MT88.4 R60, [R156+0xd400] ;  /* 0x00d400009c3c783b */ /* 0x000ee40000004200 */
[----:B------:R-:W-:Y:S03]  /*9ee0*/  MUFU.EX2 R127, R127 ;  /* 0x0000007f007f7308 */ /* 0x000fe60000000800 */
[C---:B--2---:R-:W-:Y:S05]  /*9ef0*/  HMMA.16816.F32 R20, R52.reuse, R72, R20 ;  /* 0x000000483414723c */ /* 0x044fea0000001814 */
[----:B------:R-:W-:Y:S01]  /*9f00*/  MUFU.EX2 R131, R131 ;  /* 0x0000008300837308 */ /* 0x000fe20000000800 */
[C---:B------:R-:W-:Y:S01]  /*9f10*/  HMMA.16816.F32 R24, R52.reuse, R74, R24 ;  /* 0x0000004a3418723c */ /* 0x040fe20000001818 */
[----:B------:R-:W-:Y:S05]  /*9f20*/  LDSM.16.MT88.4 R72, [R156+0xb800] ;  /* 0x00b800009c48783b */ /* 0x000fea0000004200 */
[C---:B------:R-:W-:Y:S01]  /*9f30*/  HMMA.16816.F32 R4, R52.reuse, R68, R4 ;  /* 0x000000443404723c */ /* 0x040fe20000001804 */
[----:B------:R-:W2:Y:S05]  /*9f40*/  MUFU.EX2 R142, R142 ;  /* 0x0000008e008e7308 */ /* 0x000eaa0000000800 */
[C---:B------:R-:W-:Y:S01]  /*9f50*/  HMMA.16816.F32 R8, R52.reuse, R70, R8 ;  /* 0x000000463408723c */ /* 0x040fe20000001808 */
[----:B------:R-:W4:Y:S02]  /*9f60*/  LDSM.16.MT88.4 R68, [R116+0xb400] ;  /* 0x00b400007444783b */ /* 0x000f240000004200 */
[----:B------:R-:W-:Y:S08]  /*9f70*/  MUFU.EX2 R138, R138 ;  /* 0x0000008a008a7308 */ /* 0x000ff00000000800 */
[----:B------:R-:W5:Y:S01]  /*9f80*/  MUFU.EX2 R133, R133 ;  /* 0x0000008500857308 */ /* 0x000f620000000800 */
[C---:B---3--:R-:W-:Y:S07]  /*9f90*/  HMMA.16816.F32 R36, R52.reuse, R60, R36 ;  /* 0x0000003c3424723c */ /* 0x048fee0000001824 */
[----:B------:R-:W-:Y:S01]  /*9fa0*/  MUFU.EX2 R195, R195 ;  /* 0x000000c300c37308 */ /* 0x000fe20000000800 */
[C---:B------:R-:W-:Y:S01]  /*9fb0*/  HMMA.16816.F32 R40, R52.reuse, R62, R40 ;  /* 0x0000003e3428723c */ /* 0x040fe20000001828 */
[----:B------:R-:W-:Y:S06]  /*9fc0*/  LDSM.16.MT88.4 R60, [R116+0x9800] ;  /* 0x00980000743c783b */ /* 0x000fec0000004200 */
[----:B------:R-:W3:Y:S08]  /*9fd0*/  MUFU.EX2 R194, R194 ;  /* 0x000000c200c27308 */ /* 0x000ef00000000800 */
[----:B------:R-:W-:Y:S01]  /*9fe0*/  MUFU.EX2 R193, R193 ;  /* 0x000000c100c17308 */ /* 0x000fe20000000800 */
[C---:B----4-:R-:W-:Y:S07]  /*9ff0*/  HMMA.16816.F32 R28, R52.reuse, R68, R28 ;  /* 0x00000044341c723c */ /* 0x050fee000000181c */
[----:B------:R-:W-:Y:S01]  /*a000*/  MUFU.EX2 R190, R190 ;  /* 0x000000be00be7308 */ /* 0x000fe20000000800 */
[C---:B------:R-:W-:Y:S01]  /*a010*/  HMMA.16816.F32 R32, R52.reuse, R70, R32 ;  /* 0x000000463420723c */ /* 0x040fe20000001820 */
[----:B------:R-:W4:Y:S06]  /*a020*/  LDSM.16.MT88.4 R68, [R116+0xd400] ;  /* 0x00d400007444783b */ /* 0x000f2c0000004200 */
[----:B------:R-:W-:Y:S08]  /*a030*/  MUFU.EX2 R196, R196 ;  /* 0x000000c400c47308 */ /* 0x000ff00000000800 */
[----:B------:R-:W3:Y:S08]  /*a040*/  MUFU.EX2 R199, R199 ;  /* 0x000000c700c77308 */ /* 0x000ef00000000800 */
[----:B------:R-:W-:Y:S08]  /*a050*/  MUFU.EX2 R198, R198 ;  /* 0x000000c600c67308 */ /* 0x000ff00000000800 */
[----:B------:R-:W3:Y:S08]  /*a060*/  MUFU.EX2 R197, R197 ;  /* 0x000000c500c57308 */ /* 0x000ef00000000800 */
[----:B------:R-:W-:Y:S01]  /*a070*/  MUFU.EX2 R201, R201 ;  /* 0x000000c900c97308 */ /* 0x000fe20000000800 */
[C---:B----4-:R-:W-:Y:S07]  /*a080*/  HMMA.16816.F32 R44, R52.reuse, R68, R44 ;  /* 0x00000044342c723c */ /* 0x050fee000000182c */
[----:B------:R-:W4:Y:S01]  /*a090*/  MUFU.EX2 R202, R202 ;  /* 0x000000ca00ca7308 */ /* 0x000f220000000800 */
[----:B------:R-:W-:Y:S01]  /*a0a0*/  HMMA.16816.F32 R48, R52, R70, R48 ;  /* 0x000000463430723c */ /* 0x000fe20000001830 */
[----:B------:R-:W3:Y:S06]  /*a0b0*/  LDSM.16.MT88.4 R68, [R156+0x9800] ;  /* 0x009800009c44783b */ /* 0x000eec0000004200 */
[----:B------:R-:W-:Y:S01]  /*a0c0*/  MUFU.EX2 R183, R183 ;  /* 0x000000b700b77308 */ /* 0x000fe20000000800 */
[----:B-1----:R-:W-:Y:S01]  /*a0d0*/  F2FP.F16.F32.PACK_AB R52, R129, R134 ;  /* 0x000000868134723e */ /* 0x002fe200000000ff */
[----:B------:R-:W-:Y:S01]  /*a0e0*/  FADD.FTZ R134, R134, R57 ;  /* 0x0000003986867221 */ /* 0x000fe20000010000 */
[----:B--2---:R-:W-:-:S02]  /*a0f0*/  F2FP.F16.F32.PACK_AB R53, R142, R131 ;  /* 0x000000838e35723e */ /* 0x004fc400000000ff */
[----:B------:R-:W-:Y:S01]  /*a100*/  F2FP.F16.F32.PACK_AB R54, R127, R132 ;  /* 0x000000847f36723e */ /* 0x000fe200000000ff */
[----:B------:R-:W-:Y:S01]  /*a110*/  FADD.FTZ R129, R129, R134 ;  /* 0x0000008681817221 */ /* 0x000fe20000010000 */
[----:B-----5:R-:W-:Y:S01]  /*a120*/  F2FP.F16.F32.PACK_AB R55, R133, R138 ;  /* 0x0000008a8537723e */ /* 0x020fe200000000ff */
[----:B------:R-:W-:Y:S06]  /*a130*/  MUFU.EX2 R200, R200 ;  /* 0x000000c800c87308 */ /* 0x000fec0000000800 */
[C---:B------:R-:W-:Y:S02]  /*a140*/  HMMA.16816.F32 R12, R52.reuse, R60, R12 ;  /* 0x0000003c340c723c */ /* 0x040fe4000000180c */
[----:B------:R-:W-:Y:S04]  /*a150*/  MUFU.EX2 R184, R184 ;  /* 0x000000b800b87308 */ /* 0x000fe80000000800 */
[C---:B------:R-:W-:Y:S01]  /*a160*/  HMMA.16816.F32 R16, R52.reuse, R62, R16 ;  /* 0x0000003e3410723c */ /* 0x040fe20000001810 */
[----:B------:R-:W1:Y:S03]  /*a170*/  LDSM.16.MT88.4 R60, [R156+0xd800] ;  /* 0x00d800009c3c783b */ /* 0x000e660000004200 */
[----:B------:R-:W2:Y:S02]  /*a180*/  MUFU.EX2 R187, R187 ;  /* 0x000000bb00bb7308 */ /* 0x000ea40000000800 */
[C---:B------:R-:W-:Y:S06]  /*a190*/  HMMA.16816.F32 R20, R52.reuse, R72, R20 ;  /* 0x000000483414723c */ /* 0x040fec0000001814 */
[C---:B------:R-:W-:Y:S01]  /*a1a0*/  HMMA.16816.F32 R24, R52.reuse, R74, R24 ;  /* 0x0000004a3418723c */ /* 0x040fe20000001818 */
[----:B------:R-:W-:Y:S01]  /*a1b0*/  LDSM.16.MT88.4 R72, [R156+0xbc00] ;  /* 0x00bc00009c48783b */ /* 0x000fe20000004200 */
[----:B------:R-:W-:Y:S04]  /*a1c0*/  MUFU.EX2 R174, R174 ;  /* 0x000000ae00ae7308 */ /* 0x000fe80000000800 */
[C---:B---3--:R-:W-:Y:S04]  /*a1d0*/  HMMA.16816.F32 R4, R52.reuse, R68, R4 ;  /* 0x000000443404723c */ /* 0x048fe80000001804 */
[----:B------:R-:W3:Y:S02]  /*a1e0*/  MUFU.EX2 R185, R185 ;  /* 0x000000b900b97308 */ /* 0x000ee40000000800 */
[C---:B------:R-:W-:Y:S01]  /*a1f0*/  HMMA.16816.F32 R8, R52.reuse, R70, R8 ;  /* 0x000000463408723c */ /* 0x040fe20000001808 */
[----:B------:R-:W5:Y:S05]  /*a200*/  LDSM.16.MT88.4 R68, [R116+0xb800] ;  /* 0x00b800007444783b */ /* 0x000f6a0000004200 */
[----:B------:R-:W-:Y:S08]  /*a210*/  MUFU.EX2 R150, R150 ;  /* 0x0000009600967308 */ /* 0x000ff00000000800 */
[----:B------:R-:W-:Y:S01]  /*a220*/  MUFU.EX2 R144, R144 ;  /* 0x0000009000907308 */ /* 0x000fe20000000800 */
[C---:B-1----:R-:W-:Y:S07]  /*a230*/  HMMA.16816.F32 R36, R52.reuse, R60, R36 ;  /* 0x0000003c3424723c */ /* 0x042fee0000001824 */
[----:B------:R-:W-:Y:S01]  /*a240*/  MUFU.EX2 R147, R147 ;  /* 0x0000009300937308 */ /* 0x000fe20000000800 */
[C---:B------:R-:W-:Y:S01]  /*a250*/  HMMA.16816.F32 R40, R52.reuse, R62, R40 ;  /* 0x0000003e3428723c */ /* 0x040fe20000001828 */
[----:B------:R-:W-:Y:S06]  /*a260*/  LDSM.16.MT88.4 R60, [R116+0x9c00] ;  /* 0x009c0000743c783b */ /* 0x000fec0000004200 */
[----:B------:R-:W-:Y:S01]  /*a270*/  MUFU.EX2 R149, R149 ;  /* 0x0000009500957308 */ /* 0x000fe20000000800 */
[C---:B-----5:R-:W-:Y:S06]  /*a280*/  HMMA.16816.F32 R28, R52.reuse, R68, R28 ;  /* 0x00000044341c723c */ /* 0x060fec000000181c */
        /* <DEDUP_REMOVED lines=18> */
[C---:B-----5:R-:W-:Y:S06]  /*a3b0*/  HMMA.16816.F32 R36, R52.reuse, R60, R36 ;  /* 0x0000003c3424723c */ /* 0x060fec0000001824 */
[C---:B------:R-:W-:Y:S01]  /*a3c0*/  HMMA.16816.F32 R40, R52.reuse, R62, R40 ;  /* 0x0000003e3428723c */ /* 0x040fe20000001828 */
[----:B------:R-:W-:Y:S05]  /*a3d0*/  LDSM.16.MT88.4 R60, [R156+0xc000] ;  /* 0x00c000009c3c783b */ /* 0x000fea0000004200 */
[C---:B-1----:R-:W-:Y:S06]  /*a3e0*/  HMMA.16816.F32 R28, R52.reuse, R68, R28 ;  /* 0x00000044341c723c */ /* 0x042fec000000181c */
[C---:B------:R-:W-:Y:S01]  /*a3f0*/  HMMA.16816.F32 R32, R52.reuse, R70, R32 ;  /* 0x000000463420723c */ /* 0x040fe20000001820 */
[----:B------:R-:W1:Y:S05]  /*a400*/  LDSM.16.MT88.4 R68, [R116+0xdc00] ;  /* 0x00dc00007444783b */ /* 0x000e6a0000004200 */
[C---:B-1----:R-:W-:Y:S06]  /*a410*/  HMMA.16816.F32 R44, R52.reuse, R68, R44 ;  /* 0x00000044342c723c */ /* 0x042fec000000182c */
[----:B------:R-:W-:Y:S01]  /*a420*/  HMMA.16816.F32 R48, R52, R70, R48 ;  /* 0x000000463430723c */ /* 0x000fe20000001830 */
[----:B------:R-:W1:Y:S01]  /*a430*/  LDSM.16.MT88.4 R52, [R116+0xc000] ;  /* 0x00c000007434783b */ /* 0x000e620000004200 */
[----:B----4-:R-:W-:-:S02]  /*a440*/  F2FP.F16.F32.PACK_AB R68, R202, R201 ;  /* 0x000000c9ca44723e */ /* 0x010fc400000000ff */
[----:B--2---:R-:W-:-:S03]  /*a450*/  F2FP.F16.F32.PACK_AB R69, R187, R184 ;  /* 0x000000b8bb45723e */ /* 0x004fc600000000ff */
[----:B------:R-:W-:Y:S02]  /*a460*/  F2FP.F16.F32.PACK_AB R70, R200, R183 ;  /* 0x000000b7c846723e */ /* 0x000fe400000000ff */
[----:B---3--:R-:W-:-:S07]  /*a470*/  F2FP.F16.F32.PACK_AB R71, R185, R174 ;  /* 0x000000aeb947723e */ /* 0x008fce00000000ff */
[C---:B------:R-:W-:Y:S01]  /*a480*/  HMMA.16816.F32 R112, R68.reuse, R76, R4 ;  /* 0x0000004c4470723c */ /* 0x040fe20000001804 */
[----:B------:R-:W2:Y:S05]  /*a490*/  LDSM.16.MT88.4 R4, [R156+0xe000] ;  /* 0x00e000009c04783b */ /* 0x000eaa0000004200 */
[C---:B------:R-:W-:Y:S06]  /*a4a0*/  HMMA.16816.F32 R24, R68.reuse, R62, R24 ;  /* 0x0000003e4418723c */ /* 0x040fec0000001818 */
[----:B------:R-:W-:Y:S01]  /*a4b0*/  HMMA.16816.F32 R20, R68, R60, R20 ;  /* 0x0000003c4414723c */ /* 0x000fe20000001814 */
[--C-:B------:R-:W-:Y:S01]  /*a4c0*/  FFMA.FTZ R63, R151, UR6, -R154.reuse ;  /* 0x00000006973f7c23 */ /* 0x100fe2000801089a */
[----:B------:R-:W-:Y:S01]  /*a4d0*/  FFMA.FTZ R62, R155, UR6, -R154 ;  /* 0x000000069b3e7c23 */ /* 0x000fe2000801089a */
[----:B------:R-:W-:-:S03]  /*a4e0*/  FFMA.FTZ R151, R152, UR6, -R119 ;  /* 0x0000000698977c23 */ /* 0x000fc60008010877 */
[C---:B------:R-:W-:Y:S01]  /*a4f0*/  HMMA.16816.F32 R8, R68.reuse, R78, R8 ;  /* 0x0000004e4408723c */ /* 0x040fe20000001808 */
[--C-:B------:R-:W-:Y:S01]  /*a500*/  FFMA.FTZ R61, R181, UR6, -R154.reuse ;  /* 0x00000006b53d7c23 */ /* 0x100fe2000801089a */
[----:B------:R-:W-:Y:S01]  /*a510*/  FFMA.FTZ R60, R175, UR6, -R154 ;  /* 0x00000006af3c7c23 */ /* 0x000fe2000801089a */
[----:B------:R-:W-:Y:S01]  /*a520*/  MUFU.EX2 R62, R62 ;  /* 0x0000003e003e7308 */ /* 0x000fe20000000800 */
[----:B------:R-:W-:Y:S02]  /*a530*/  LDSM.16.MT88.4 R76, [R156+0xe400] ;  /* 0x00e400009c4c783b */ /* 0x000fe40000004200 */
[C---:B------:R-:W-:Y:S05]  /*a540*/  HMMA.16816.F32 R12, R68.reuse, R72, R12 ;  /* 0x00000048440c723c */ /* 0x040fea000000180c */
[----:B------:R-:W3:Y:S01]  /*a550*/  MUFU.EX2 R61, R61 ;  /* 0x0000003d003d7308 */ /* 0x000ee20000000800 */
[C---:B-1----:R-:W-:Y:S06]  /*a560*/  HMMA.16816.F32 R28, R68.reuse, R52, R28 ;  /* 0x00000034441c723c */ /* 0x042fec000000181c */
[C---:B------:R-:W-:Y:S01]  /*a570*/  HMMA.16816.F32 R32, R68.reuse, R54, R32 ;  /* 0x000000364420723c */ /* 0x040fe20000001820 */
[----:B------:R-:W1:Y:S01]  /*a580*/  LDSM.16.MT88.4 R52, [R116+0xe000] ;  /* 0x00e000007434783b */ /* 0x000e620000004200 */
[----:B------:R-:W-:Y:S04]  /*a590*/  MUFU.EX2 R60, R60 ;  /* 0x0000003c003c7308 */ /* 0x000fe80000000800 */
[C---:B--2---:R-:W-:Y:S04]  /*a5a0*/  HMMA.16816.F32 R36, R68.reuse, R4, R36 ;  /* 0x000000044424723c */ /* 0x044fe80000001824 */
[----:B------:R-:W2:Y:S02]  /*a5b0*/  MUFU.EX2 R63, R63 ;  /* 0x0000003f003f7308 */ /* 0x000ea40000000800 */
[----:B------:R-:W-:Y:S01]  /*a5c0*/  HMMA.16816.F32 R40, R68, R6, R40 ;  /* 0x000000064428723c */ /* 0x000fe20000001828 */
[----:B---3--:R-:W-:-:S05]  /*a5d0*/  F2FP.F16.F32.PACK_AB R4, R62, R61 ;  /* 0x0000003d3e04723e */ /* 0x008fca00000000ff */
[----:B------:R-:W3:Y:S01]  /*a5e0*/  MUFU.EX2 R151, R151 ;  /* 0x0000009700977308 */ /* 0x000ee20000000800 */
[----:B------:R-:W-:Y:S01]  /*a5f0*/  HMMA.16816.F32 R16, R68, R74, R16 ;  /* 0x0000004a4410723c */ /* 0x000fe20000001810 */
[----:B--2---:R-:W-:Y:S02]  /*a600*/  F2FP.F16.F32.PACK_AB R6, R63, R60 ;  /* 0x0000003c3f06723e */ /* 0x004fe400000000ff */
[----:B---3--:R-:W-:-:S03]  /*a610*/  F2FP.F16.F32.PACK_AB R5, R150, R151 ;  /* 0x000000979605723e */ /* 0x008fc600000000ff */
[C---:B-1----:R-:W-:Y:S01]  /*a620*/  HMMA.16816.F32 R44, R68.reuse, R52, R44 ;  /* 0x00000034442c723c */ /* 0x042fe2000000182c */
[----:B------:R-:W1:Y:S05]  /*a630*/  MUFU.EX2 R53, R146 ;  /* 0x0000009200357308 */ /* 0x000e6a0000000800 */
[----:B------:R-:W-:Y:S01]  /*a640*/  HMMA.16816.F32 R68, R68, R54, R48 ;  /* 0x000000364444723c */ /* 0x000fe20000001830 */
[----:B------:R-:W-:Y:S02]  /*a650*/  FADD.FTZ R52, R135, R178 ;  /* 0x000000b287347221 */ /* 0x000fe40000010000 */
[----:B------:R-:W-:Y:S02]  /*a660*/  MUFU.EX2 R48, R137 ;  /* 0x0000008900307308 */ /* 0x000fe40000000800 */
[----:B------:R-:W-:-:S04]  /*a670*/  FADD.FTZ R125, R125, R52 ;  /* 0x000000347d7d7221 */ /* 0x000fc80000010000 */
[----:B------:R-:W-:Y:S02]  /*a680*/  FADD.FTZ R125, R0, R125 ;  /* 0x0000007d007d7221 */ /* 0x000fe40000010000 */
[----:B------:R-:W-:Y:S01]  /*a690*/  MUFU.EX2 R0, R66 ;  /* 0x0000004200007308 */ /* 0x000fe20000000800 */
[----:B-1----:R-:W-:Y:S01]  /*a6a0*/  F2FP.F16.F32.PACK_AB R7, R53, R144 ;  /* 0x000000903507723e */ /* 0x002fe200000000ff */
[----:B------:R-:W-:-:S04]  /*a6b0*/  FADD.FTZ R124, R124, R125 ;  /* 0x0000007d7c7c7221 */ /* 0x000fc80000010000 */
[----:B------:R-:W-:Y:S02]  /*a6c0*/  FADD.FTZ R124, R117, R124 ;  /* 0x0000007c757c7221 */ /* 0x000fe40000010000 */
[----:B------:R-:W-:Y:S02]  /*a6d0*/  HMMA.16816.F32 R112, R4, R108, R112 ;  /* 0x0000006c0470723c */ /* 0x000fe40000001870 */
[----:B------:R-:W-:-:S04]  /*a6e0*/  FADD.FTZ R67, R67, R124 ;  /* 0x0000007c43437221 */ /* 0x000fc80000010000 */
[----:B------:R-:W-:Y:S01]  /*a6f0*/  HMMA.16816.F32 R108, R4, R110, R8 ;  /* 0x0000006e046c723c */ /* 0x000fe20000001808 */
[----:B------:R-:W1:Y:S01]  /*a700*/  LDSM.16.MT88.4 R8, [R116+0xe400] ;  /* 0x00e400007408783b */ /* 0x000e620000004200 */
[----:B------:R-:W-:-:S04]  /*a710*/  FADD.FTZ R2, R2, R67 ;  /* 0x0000004302027221 */ /* 0x000fc80000010000 */
[C---:B------:R-:W-:Y:S01]  /*a720*/  HMMA.16816.F32 R104, R4.reuse, R100, R12 ;  /* 0x000000640468723c */ /* 0x040fe2000000180c */
[----:B------:R-:W2:Y:S05]  /*a730*/  LDSM.16.MT88.4 R12, [R116+0xa800] ;  /* 0x00a80000740c783b */ /* 0x000eaa0000004200 */
[C---:B------:R-:W-:Y:S01]  /*a740*/  HMMA.16816.F32 R96, R4.reuse, R92, R20 ;  /* 0x0000005c0460723c */ /* 0x040fe20000001814 */
[----:B------:R-:W3:Y:S05]  /*a750*/  LDSM.16.MT88.4 R20, [R156+0xa800] ;  /* 0x00a800009c14783b */ /* 0x000eea0000004200 */
[C---:B------:R-:W-:Y:S01]  /*a760*/  HMMA.16816.F32 R88, R4.reuse, R84, R28 ;  /* 0x000000540458723c */ /* 0x040fe2000000181c */
[----:B------:R-:W4:Y:S05]  /*a770*/  MUFU.EX2 R29, R141 ;  /* 0x0000008d001d7308 */ /* 0x000f2a0000000800 */
[----:B------:R-:W-:Y:S01]  /*a780*/  HMMA.16816.F32 R84, R4, R86, R32 ;  /* 0x000000560454723c */ /* 0x000fe20000001820 */
[----:B------:R-:W-:-:S02]  /*a790*/  FFMA.FTZ R30, R140, UR6, -R119 ;  /* 0x000000068c1e7c23 */ /* 0x000fc40008010877 */
[----:B------:R-:W-:Y:S03]  /*a7a0*/  MUFU.EX2 R28, R143 ;  /* 0x0000008f001c7308 */ /* 0x000fe60000000800 */
[C---:B------:R-:W-:Y:S01]  /*a7b0*/  HMMA.16816.F32 R100, R4.reuse, R102, R16 ;  /* 0x000000660464723c */ /* 0x040fe20000001810 */
[--C-:B------:R-:W-:Y:S01]  /*a7c0*/  FFMA.FTZ R33, R130, UR6, -R119.reuse ;  /* 0x0000000682217c23 */ /* 0x100fe20008010877 */
[--C-:B------:R-:W-:Y:S01]  /*a7d0*/  FFMA.FTZ R32, R126, UR6, -R119.reuse ;  /* 0x000000067e207c23 */ /* 0x100fe20008010877 */
[--C-:B------:R-:W-:Y:S01]  /*a7e0*/  FFMA.FTZ R35, R121, UR6, -R119.reuse ;  /* 0x0000000679237c23 */ /* 0x100fe20008010877 */
[----:B------:R-:W-:Y:S01]  /*a7f0*/  LDSM.16.MT88.4 R16, [R156+0xc800] ;  /* 0x00c800009c10783b */ /* 0x000fe20000004200 */
[----:B------:R-:W5:Y:S01]  /*a800*/  MUFU.EX2 R31, R148 ;  /* 0x00000094001f7308 */ /* 0x000f620000000800 */
[C---:B------:R-:W-:Y:S06]  /*a810*/  HMMA.16816.F32 R80, R4.reuse, R76, R36 ;  /* 0x0000004c0450723c */ /* 0x040fec0000001824 */
[----:B-1----:R-:W-:Y:S01]  /*a820*/  HMMA.16816.F32 R72, R4, R8, R44 ;  /* 0x000000080448723c */ /* 0x002fe2000000182c */
[----:B------:R-:W-:Y:S01]  /*a830*/  MUFU.EX2 R30, R30 ;  /* 0x0000001e001e7308 */ /* 0x000fe20000000800 */
[--C-:B------:R-:W-:Y:S01]  /*a840*/  FFMA.FTZ R38, R120, UR6, -R119.reuse ;  /* 0x0000000678267c23 */ /* 0x100fe20008010877 */
[--C-:B------:R-:W-:Y:S01]  /*a850*/  FFMA.FTZ R37, R122, UR6, -R119.reuse ;  /* 0x000000067a257c23 */ /* 0x100fe20008010877 */
[----:B------:R-:W-:-:S02]  /*a860*/  FFMA.FTZ R39, R65, UR6, -R119 ;  /* 0x0000000641277c23 */ /* 0x000fc40008010877 */
[C---:B------:R-:W-:Y:S01]  /*a870*/  HMMA.16816.F32 R68, R4.reuse, R10, R68 ;  /* 0x0000000a0444723c */ /* 0x040fe20000001844 */
[----:B----4-:R-:W-:Y:S02]  /*a880*/  F2FP.F16.F32.PACK_AB R8, R29, R48 ;  /* 0x000000301d08723e */ /* 0x010fe400000000ff */
[----:B------:R-:W1:Y:S03]  /*a890*/  MUFU.EX2 R33, R33 ;  /* 0x0000002100217308 */ /* 0x000e660000000800 */
[C---:B------:R-:W-:Y:S01]  /*a8a0*/  HMMA.16816.F32 R92, R4.reuse, R94, R24 ;  /* 0x0000005e045c723c */ /* 0x040fe20000001818 */
[----:B-----5:R-:W-:Y:S01]  /*a8b0*/  F2FP.F16.F32.PACK_AB R10, R31, R28 ;  /* 0x0000001c1f0a723e */ /* 0x020fe200000000ff */
[----:B------:R-:W-:Y:S03]  /*a8c0*/  LDSM.16.MT88.4 R24, [R116+0xe800] ;  /* 0x00e800007418783b */ /* 0x000fe60000004200 */
[----:B------:R-:W-:Y:S01]  /*a8d0*/  MUFU.EX2 R32, R32 ;  /* 0x0000002000207308 */ /* 0x000fe20000000800 */
[----:B------:R-:W-:Y:S01]  /*a8e0*/  HMMA.16816.F32 R76, R4, R78, R40 ;  /* 0x0000004e044c723c */ /* 0x000fe20000001828 */
[----:B------:R-:W4:Y:S06]  /*a8f0*/  LDSM.16.MT88.4 R4, [R116+0xc800] ;  /* 0x00c800007404783b */ /* 0x000f2c0000004200 */
[----:B------:R-:W5:Y:S01]  /*a900*/  MUFU.EX2 R35, R35 ;  /* 0x0000002300237308 */ /* 0x000f620000000800 */
[----:B-1----:R-:W-:-:S07]  /*a910*/  F2FP.F16.F32.PACK_AB R9, R33, R30 ;  /* 0x0000001e2109723e */ /* 0x002fce00000000ff */
[----:B------:R-:W1:Y:S08]  /*a920*/  MUFU.EX2 R34, R145 ;  /* 0x0000009100227308 */ /* 0x000e700000000800 */
[----:B------:R-:W-:Y:S01]  /*a930*/  MUFU.EX2 R36, R139 ;  /* 0x0000008b00247308 */ /* 0x000fe20000000800 */
[----:B-----5:R-:W-:-:S07]  /*a940*/  F2FP.F16.F32.PACK_AB R11, R35, R32 ;  /* 0x00000020230b723e */ /* 0x020fce00000000ff */
[C---:B--2---:R-:W-:Y:S01]  /*a950*/  HMMA.16816.F32 R104, R8.reuse, R12, R104 ;  /* 0x0000000c0868723c */ /* 0x044fe20000001868 */
[----:B------:R-:W-:Y:S05]  /*a960*/  MUFU.EX2 R38, R38 ;  /* 0x0000002600267308 */ /* 0x000fea0000000800 */
[C---:B------:R-:W-:Y:S01]  /*a970*/  HMMA.16816.F32 R100, R8.reuse, R14, R100 ;  /* 0x0000000e0864723c */ /* 0x040fe20000001864 */
[----:B------:R-:W2:Y:S02]  /*a980*/  LDSM.16.MT88.4 R12, [R156+0xe800] ;  /* 0x00e800009c0c783b */ /* 0x000ea40000004200 */
[----:B------:R-:W5:Y:S03]  /*a990*/  MUFU.EX2 R37, R37 ;  /* 0x0000002500257308 */ /* 0x000f660000000800 */
[C---:B---3--:R-:W-:Y:S05]  /*a9a0*/  HMMA.16816.F32 R112, R8.reuse, R20, R112 ;  /* 0x000000140870723c */ /* 0x048fea0000001870 */
[----:B------:R-:W3:Y:S01]  /*a9b0*/  MUFU.EX2 R39, R39 ;  /* 0x0000002700277308 */ /* 0x000ee20000000800 */
[C---:B------:R-:W-:Y:S01]  /*a9c0*/  HMMA.16816.F32 R108, R8.reuse, R22, R108 ;  /* 0x00000016086c723c */ /* 0x040fe2000000186c */
[----:B------:R-:W2:Y:S05]  /*a9d0*/  LDSM.16.MT88.4 R20, [R156+0xac00] ;  /* 0x00ac00009c14783b */ /* 0x000eaa0000004200 */
[C---:B----4-:R-:W-:Y:S06]  /*a9e0*/  HMMA.16816.F32 R88, R8.reuse, R4, R88 ;  /* 0x000000040858723c */ /* 0x050fec0000001858 */
[----:B------:R-:W-:Y:S01]  /*a9f0*/  HMMA.16816.F32 R84, R8, R6, R84 ;  /* 0x000000060854723c */ /* 0x000fe20000001854 */
[----:B-1----:R-:W-:-:S02]  /*aa00*/  F2FP.F16.F32.PACK_AB R4, R34, R147 ;  /* 0x000000932204723e */ /* 0x002fc400000000ff */
[----:B-----5:R-:W-:-:S03]  /*aa10*/  F2FP.F16.F32.PACK_AB R5, R37, R38 ;  /* 0x000000262505723e */ /* 0x020fc600000000ff */
[----:B------:R-:W-:Y:S01]  /*aa20*/  HMMA.16816.F32 R96, R8, R16, R96 ;  /* 0x000000100860723c */ /* 0x000fe20000001860 */
[----:B------:R-:W-:Y:S02]  /*aa30*/  F2FP.F16.F32.PACK_AB R6, R36, R149 ;  /* 0x000000952406723e */ /* 0x000fe400000000ff */
[----:B---3--:R-:W-:-:S03]  /*aa40*/  F2FP.F16.F32.PACK_AB R7, R39, R0 ;  /* 0x000000002707723e */ /* 0x008fc600000000ff */
[C---:B------:R-:W-:Y:S01]  /*aa50*/  HMMA.16816.F32 R92, R8.reuse, R18, R92 ;  /* 0x00000012085c723c */ /* 0x040fe2000000185c */
[----:B------:R-:W1:Y:S05]  /*aa60*/  LDSM.16.MT88.4 R16, [R116+0xac00] ;  /* 0x00ac00007410783b */ /* 0x000e6a0000004200 */
[C---:B--2---:R-:W-:Y:S06]  /*aa70*/  HMMA.16816.F32 R80, R8.reuse, R12, R80 ;  /* 0x0000000c0850723c */ /* 0x044fec0000001850 */
[----:B------:R-:W-:Y:S01]  /*aa80*/  HMMA.16816.F32 R76, R8, R14, R76 ;  /* 0x0000000e084c723c */ /* 0x000fe2000000184c */
[----:B------:R-:W2:Y:S05]  /*aa90*/  LDSM.16.MT88.4 R12, [R156+0xcc00] ;  /* 0x00cc00009c0c783b */ /* 0x000eaa0000004200 */
[----:B------:R-:W-:Y:S06]  /*aaa0*/  HMMA.16816.F32 R112, R4, R20, R112 ;  /* 0x000000140470723c */ /* 0x000fec0000001870 */
        /* <DEDUP_REMOVED lines=32> */
[C---:B---3--:R-:W-:Y:S06]  /*acb0*/  HMMA.16816.F32 R84, R4.reuse, R10, R84 ;  /* 0x0000000a0454723c */ /* 0x048fec0000001854 */
[----:B------:R-:W-:Y:S01]  /*acc0*/  HMMA.16816.F32 R88, R4, R8, R88 ;  /* 0x000000080458723c */ /* 0x000fe20000001858 */
[----:B------:R-:W-:-:S04]  /*acd0*/  FADD.FTZ R11, R151, R2 ;  /* 0x00000002970b7221 */ /* 0x000fc80000010000 */
[----:B------:R-:W-:Y:S02]  /*ace0*/  FADD.FTZ R11, R150, R11 ;  /* 0x0000000b960b7221 */ /* 0x000fe40000010000 */
[----:B------:R-:W-:Y:S02]  /*acf0*/  FADD.FTZ R9, R61, R200 ;  /* 0x000000c83d097221 */ /* 0x000fe40000010000 */
[----:B------:R-:W-:Y:S02]  /*ad00*/  FADD.FTZ R144, R144, R11 ;  /* 0x0000000b90907221 */ /* 0x000fe40000010000 */
[----:B------:R-:W-:Y:S02]  /*ad10*/  FADD.FTZ R9, R62, R9 ;  /* 0x000000093e097221 */ /* 0x000fe40000010000 */
        /* <DEDUP_REMOVED lines=17> */
[----:B------:R-:W-:Y:S01]  /*ae30*/  FADD.FTZ R147, R147, R2 ;  /* 0x0000000293937221 */ /* 0x000fe20000010000 */
[----:B------:R-:W-:Y:S01]  /*ae40*/  MOV R2, R56 ;  /* 0x0000003800027202 */ /* 0x000fe20000000f00 */
[----:B------:R-:W-:-:S02]  /*ae50*/  FADD.FTZ R0, R0, R37 ;  /* 0x0000002500007221 */ /* 0x000fc40000010000 */
[----:B------:R-:W-:Y:S02]  /*ae60*/  FADD.FTZ R34, R34, R147 ;  /* 0x0000009322227221 */ /* 0x000fe40000010000 */
[----:B------:R-:W-:Y:S01]  /*ae70*/  FADD.FTZ R178, R39, R0 ;  /* 0x0000000027b27221 */ /* 0x000fe20000010000 */
[----:B------:R-:W-:Y:S01]  /*ae80*/  MOV R0, R3 ;  /* 0x0000000300007202 */ /* 0x000fe20000000f00 */
[----:B------:R-:W-:-:S04]  /*ae90*/  FADD.FTZ R149, R149, R34 ;  /* 0x0000002295957221 */ /* 0x000fc80000010000 */
[----:B------:R-:W-:-:S09]  /*aea0*/  FADD.FTZ R179, R36, R149 ;  /* 0x0000009524b37221 */ /* 0x000fd20000010000 */
.L_x_2636:
        /* <DEDUP_REMOVED lines=14> */
.L_x_2646:
[----:B------:R-:W-:Y:S04]  /*af90*/  DEPBAR.LE SB0, 0x0 ;  /* 0x000080000000791a */ /* 0x000fe80000000000 */
[----:B------:R-:W-:Y:S01]  /*afa0*/  BAR.SYNC.DEFER_BLOCKING 0x0 ;  /* 0x0000000000007b1d */ /* 0x000fe20000010000 */
[----:B------:R-:W-:Y:S02]  /*afb0*/  IADD3 R164, R164, -0x1, RZ ;  /* 0xffffffffa4a47810 */ /* 0x000fe40007ffe0ff */
[----:B------:R-:W-:Y:S02]  /*afc0*/  MOV R10, R175 ;  /* 0x000000af000a7202 */ /* 0x000fe40000000f00 */
[----:B------:R-:W-:Y:S01]  /*afd0*/  MOV R0, R174 ;  /* 0x000000ae00007202 */ /* 0x000fe20000000f00 */
[----:B------:R-:W-:Y:S06]  /*afe0*/  @!P6 BRA `(.L_x_2643) ;  /* 0x0000000000f4e947 */ /* 0x000fec0003800000 */
        /* <DEDUP_REMOVED lines=61> */
.L_x_2643:
        /* <DEDUP_REMOVED lines=162> */
[----:B------:R-:W2:Y:S02]  /*bde0*/  LDSM.16.M88.4 R128, [R118+0x8000] ;  /* 0x008000007680783b */ /* 0x000ea40000000200 */
[----:B------:R3:W4:Y:S02]  /*bdf0*/  MUFU.TANH R142, R0 ;  /* 0x00000000008e7308 */ /* 0x0007240000002400 */
        /* <DEDUP_REMOVED lines=13> */
[----:B---3--:R-:W-:Y:S01]  /*bed0*/  FMUL.FTZ R0, R10, UR12 ;  /* 0x0000000c0a007c20 */ /* 0x008fe20008410000 */
[----:B------:R-:W-:Y:S01]  /*bee0*/  FMUL.FTZ R199, R18, UR12 ;  /* 0x0000000c12c77c20 */ /* 0x000fe20008410000 */
[----:B------:R-:W-:Y:S01]  /*bef0*/  FMUL.FTZ R197, R19, UR12 ;  /* 0x0000000c13c57c20 */ /* 0x000fe20008410000 */
[----:B------:R-:W-:Y:S01]  /*bf00*/  FMUL.FTZ R195, R20, UR12 ;  /* 0x0000000c14c37c20 */ /* 0x000fe20008410000 */
[----:B------:R-:W-:Y:S01]  /*bf10*/  FMUL.FTZ R193, R21, UR12 ;  /* 0x0000000c15c17c20 */ /* 0x000fe20008410000 */
[----:B------:R-:W-:Y:S01]  /*bf20*/  FMUL.FTZ R191, R22, UR12 ;  /* 0x0000000c16bf7c20 */ /* 0x000fe20008410000 */
[----:B------:R-:W-:Y:S03]  /*bf30*/  FMUL.FTZ R187, R23, UR12 ;  /* 0x0000000c17bb7c20 */ /* 0x000fe60008410000 */
[----:B------:R3:W2:Y:S01]  /*bf40*/  MUFU.TANH R10, R0 ;  /* 0x00000000000a7308 */ /* 0x0006a20000002400 */
[----:B------:R-:W-:Y:S01]  /*bf50*/  FMUL.FTZ R189, R24, UR12 ;  /* 0x0000000c18bd7c20 */ /* 0x000fe20008410000 */
[C---:B-1----:R-:W-:Y:S03]  /*bf60*/  HMMA.16816.F32 R28, R124.reuse, R120, R28 ;  /* 0x000000787c1c723c */ /* 0x042fe6000000181c */
[----:B------:R-:W-:Y:S01]  /*bf70*/  FMUL.FTZ R185, R25, UR12 ;  /* 0x0000000c19b97c20 */ /* 0x000fe20008410000 */
[----:B------:R-:W-:Y:S01]  /*bf80*/  FMUL.FTZ R183, R26, UR12 ;  /* 0x0000000c1ab77c20 */ /* 0x000fe20008410000 */
[----:B------:R-:W-:Y:S03]  /*bf90*/  FMUL.FTZ R2, R6, UR12 ;  /* 0x0000000c06027c20 */ /* 0x000fe60008410000 */
[----:B------:R-:W1:Y:S01]  /*bfa0*/  MUFU.TANH R217, R217 ;  /* 0x000000d900d97308 */ /* 0x000e620000002400 */
[C---:B------:R-:W-:Y:S01]  /*bfb0*/  HMMA.16816.F32 R32, R124.reuse, R122, R32 ;  /* 0x0000007a7c20723c */ /* 0x040fe20000001820 */
[----:B------:R-:W5:Y:S05]  /*bfc0*/  LDSM.16.M88.4 R120, [R118+0x8400] ;  /* 0x008400007678783b */ /* 0x000f6a0000000200 */
[C---:B--2---:R-:W-:Y:S03]  /*bfd0*/  HMMA.16816.F32 R36, R124.reuse, R128, R36 ;  /* 0x000000807c24723c */ /* 0x044fe60000001824 */
[----:B------:R2:W1:Y:S02]  /*bfe0*/  MUFU.TANH R6, R2 ;  /* 0x0000000200067308 */ /* 0x0004640000002400 */
[----:B---3--:R-:W-:Y:S01]  /*bff0*/  FMUL.FTZ R0, R27, UR12 ;  /* 0x0000000c1b007c20 */ /* 0x008fe20008410000 */
[C---:B------:R-:W-:Y:S01]  /*c000*/  HMMA.16816.F32 R40, R124.reuse, R130, R40 ;  /* 0x000000827c28723c */ /* 0x040fe20000001828 */
[----:B------:R-:W3:Y:S06]  /*c010*/  LDSM.16.M88.4 R128, [R118+0x8800] ;  /* 0x008800007680783b */ /* 0x000eec0000000200 */
[----:B------:R-:W1:Y:S01]  /*c020*/  MUFU.TANH R215, R215 ;  /* 0x000000d700d77308 */ /* 0x000e620000002400 */
[----:B------:R-:W-:Y:S03]  /*c030*/  FMUL.FTZ R252, R28, UR12 ;  /* 0x0000000c1cfc7c20 */ /* 0x000fe60008410000 */
        /* <DEDUP_REMOVED lines=18> */
[C---:B-----5:R-:W-:Y:S08]  /*c160*/  HMMA.16816.F32 R44, R124.reuse, R120, R44 ;  /* 0x000000787c2c723c */ /* 0x060ff0000000182c */
[----:B------:R-:W1:Y:S01]  /*c170*/  MUFU.TANH R205, R205 ;  /* 0x000000cd00cd7308 */ /* 0x000e620000002400 */
[C---:B------:R-:W-:Y:S01]  /*c180*/  HMMA.16816.F32 R48, R124.reuse, R122, R48 ;  /* 0x0000007a7c30723c */ /* 0x040fe20000001830 */
[----:B------:R-:W5:Y:S01]  /*c190*/  LDSM.16.M88.4 R120, [R118+0x8c00] ;  /* 0x008c00007678783b */ /* 0x000f620000000200 */
[----:B------:R-:W-:Y:S04]  /*c1a0*/  DEPBAR.LE SB0, 0x0 ;  /* 0x000080000000791a */ /* 0x000fe80000000000 */
[C---:B---3--:R-:W-:Y:S03]  /*c1b0*/  HMMA.16816.F32 R52, R124.reuse, R128, R52 ;  /* 0x000000807c34723c */ /* 0x048fe60000001834 */
[----:B------:R-:W3:Y:S01]  /*c1c0*/  MUFU.TANH R207, R207 ;  /* 0x000000cf00cf7308 */ /* 0x000ee20000002400 */
[----:B------:R-:W-:Y:S02]  /*c1d0*/  BAR.SYNC.DEFER_BLOCKING 0x0 ;  /* 0x0000000000007b1d */ /* 0x000fe40000010000 */
[C---:B------:R-:W-:Y:S07]  /*c1e0*/  HMMA.16816.F32 R56, R124.reuse, R130, R56 ;  /* 0x000000827c38723c */ /* 0x040fee0000001838 */
        /* <DEDUP_REMOVED lines=37> */
[----:B------:R2:W1:Y:S10]  /*c440*/  MUFU.TANH R154, R0 ;  /* 0x00000000009a7308 */ /* 0x0004740000002400 */
        /* <DEDUP_REMOVED lines=40> */
[----:B---34-:R-:W-:Y:S05]  /*c6d0*/  @!P0 BRA `(.L_x_2644) ;  /* 0x0000000400688947 */ /* 0x018fea0003800000 */
[----:B------:R-:W-:Y:S04]  /*c6e0*/  ULEA UR8, -UR9, URZ, 0x7 ;  /* 0x0000003f09087291 */ /* 0x000fe8000f8e393f */
[----:B------:R-:W-:Y:S02]  /*c6f0*/  USHF.R.S32.HI UR7, URZ, 0x1f, UR8 ;  /* 0x0000001f3f077899 */ /* 0x000fe40008011408 */
[----:B------:R-:W-:Y:S04]  /*c700*/  MOV R12, UR8 ;  /* 0x00000008000c7c02 */ /* 0x000fe80008000f00 */
[----:B------:R-:W-:Y:S01]  /*c710*/  MOV R5, UR7 ;  /* 0x0000000700057c02 */ /* 0x000fe20008000f00 */
[----:B------:R-:W-:Y:S06]  /*c720*/  @!P6 BRA `(.L_x_2645) ;  /* 0x0000000000f4e947 */ /* 0x000fec0003800000 */
[----:B--2---:R-:W2:Y:S01]  /*c730*/  LDC R0, c[0x0][0x380] ;  /* 0x0000e000ff007b82 */ /* 0x004ea20000000800 */
        /* <DEDUP_REMOVED lines=33> */
[----:B------:R-:W2:Y:S08]  /*c950*/  LDC.64 R4, c[0x0][0x230] ;  /* 0x00008c00ff047b82 */ /* 0x000eb00000000a00 */
[----:B------:R-:W3:Y:S02]  /*c960*/  LDC R2, c[0x0][0x24c] ;  /* 0x00009300ff027b82 */ /* 0x000ee40000000800 */
        /* <DEDUP_REMOVED lines=11> */
[----:B------:R-:W4:Y:S02]  /*ca20*/  LDG.E R7, desc[UR10][R16.64] ;  /* 0x0000000a10077981 */ /* 0x000f24000c1e1900 */
[----:B------:R-:W-:Y:S02]  /*ca30*/  IMAD R0, R9, R0, -0x80 ;  /* 0xffffff8009007424 */ /* 0x000fe400078e0200 */
[----:B------:R-:W4:Y:S02]  /*ca40*/  LDG.E R8, desc[UR10][R14.64] ;  /* 0x0000000a0e087981 */ /* 0x000f24000c1e1900 */
[C---:B------:R-:W-:Y:S01]  /*ca50*/  IMAD.WIDE.U32 R12, R0.reuse, UR9, RZ ;  /* 0x00000009000c7c25 */ /* 0x040fe2000f8e00ff */
[----:B------:R-:W-:Y:S05]  /*ca60*/  SHF.R.S32.HI R9, RZ, 0x1f, R0 ;  /* 0x0000001fff097819 */ /* 0x000fea0000011400 */
[----:B------:R-:W-:Y:S04]  /*ca70*/  IMAD R9, R9, UR9, RZ ;  /* 0x0000000909097c24 */ /* 0x000fe8000f8e02ff */
[----:B---3--:R-:W-:Y:S04]  /*ca80*/  IMAD R9, R0, R2, R9 ;  /* 0x0000000200097224 */ /* 0x008fe800078e0209 */
[----:B------:R-:W-:Y:S01]  /*ca90*/  IMAD.IADD R13, R13, 0x1, R9 ;  /* 0x000000010d0d7824 */ /* 0x000fe200078e0209 */
[----:B----4-:R-:W-:Y:S04]  /*caa0*/  IADD3 R7, -R8, R7, RZ ;  /* 0x0000000708077210 */ /* 0x010fe80007ffe1ff */
[----:B------:R-:W-:Y:S01]  /*cab0*/  SHF.R.S32.HI R11, RZ, 0x1f, R7 ;  /* 0x0000001fff0b7819 */ /* 0x000fe20000011407 */
[-C--:B--2---:R-:W-:Y:S04]  /*cac0*/  IMAD.WIDE.U32 R12, R7, R4.reuse, R12 ;  /* 0x00000004070c7225 */ /* 0x084fe800078e000c */
[----:B------:R-:W-:Y:S04]  /*cad0*/  IMAD R0, R11, R4, RZ ;  /* 0x000000040b007224 */ /* 0x000fe800078e02ff */
[----:B------:R-:W-:Y:S05]  /*cae0*/  IMAD R0, R7, R5, R0 ;  /* 0x0000000507007224 */ /* 0x000fea00078e0200 */
[----:B------:R-:W-:Y:S07]  /*caf0*/  IADD3 R5, R13, R0, RZ ;  /* 0x000000000d057210 */ /* 0x000fee0007ffe0ff */
.L_x_2645:
        /* <DEDUP_REMOVED lines=24> */
.L_x_2644:
[----:B--2---:R-:W-:Y:S01]  /*cc80*/  FMNMX.FTZ R2, R142, R119, !PT ;  /* 0x000000778e027209 */ /* 0x004fe20007810000 */
[----:B------:R-:W-:Y:S01]  /*cc90*/  LDSM.16.MT88.4 R24, [R116+0x9000] ;  /* 0x009000007418783b */ /* 0x000fe20000004200 */
[----:B-1----:R-:W-:Y:S02]  /*cca0*/  FMNMX.FTZ R0, R6, R117, !PT ;  /* 0x0000007506007209 */ /* 0x002fe40007810000 */
[----:B------:R-:W-:Y:S02]  /*ccb0*/  FMNMX.FTZ R2, R213, R2, !PT ;  /* 0x00000002d5027209 */ /* 0x000fe40007810000 */
[----:B---3--:R-:W-:Y:S02]  /*ccc0*/  FMNMX.FTZ R5, R219, R0, !PT ;  /* 0x00000000db057209 */ /* 0x008fe40007810000 */
        /* <DEDUP_REMOVED lines=74> */
[C---:B------:R-:W-:Y:S01]  /*d170*/  FADD.FTZ R4, -R2.reuse, R119 ;  /* 0x0000007702047221 */ /* 0x040fe20000010100 */
[----:B------:R-:W-:Y:S02]  /*d180*/  FSETP.NEU.FTZ.AND P0, PT, R2, -INF , PT ;  /* 0xff8000000200780b */ /* 0x000fe40003f1d000 */
[----:B------:R-:W-:Y:S01]  /*d190*/  MOV R119, R2 ;  /* 0x0000000200777202 */ /* 0x000fe20000000f00 */
[----:B------:R-:W-:Y:S01]  /*d1a0*/  FMUL.FTZ R54, R4, UR4 ;  /* 0x0000000404367c20 */ /* 0x000fe20008410000 */
[----:B------:R-:W-:Y:S01]  /*d1b0*/  FADD.FTZ R4, -R0, R117 ;  /* 0x0000007500047221 */ /* 0x000fe20000010100 */
[----:B------:R-:W-:Y:S01]  /*d1c0*/  FMUL.FTZ R117, R2, UR4 ;  /* 0x0000000402757c20 */ /* 0x000fe20008410000 */
[----:B------:R-:W-:Y:S02]  /*d1d0*/  FMUL.FTZ R55, R0, UR4 ;  /* 0x0000000400377c20 */ /* 0x000fe40008410000 */
        /* <DEDUP_REMOVED lines=13> */
[----:B------:R-:W-:Y:S01]  /*d2b0*/  FFMA.FTZ R124, R219, UR4, -R55 ;  /* 0x00000004db7c7c23 */ /* 0x000fe20008010837 */
        /* <DEDUP_REMOVED lines=28> */
[----:B------:R-:W-:Y:S01]  /*d480*/  FMUL.FTZ R39, R53, R83 ;  /* 0x0000005335277220 */ /* 0x000fe20000410000 */
[----:B------:R-:W-:Y:S01]  /*d490*/  FFMA.FTZ R83, R197, UR4, -R55 ;  /* 0x00000004c5537c23 */ /* 0x000fe20008010837 */
[--C-:B------:R-:W-:Y:S01]  /*d4a0*/  FFMA.FTZ R88, R209, UR4, -R117.reuse ;  /* 0x00000004d1587c23 */ /* 0x100fe20008010875 */
[--C-:B------:R-:W-:Y:S01]  /*d4b0*/  FFMA.FTZ R82, R203, UR4, -R117.reuse ;  /* 0x00000004cb527c23 */ /* 0x100fe20008010875 */
[----:B------:R-:W-:Y:S01]  /*d4c0*/  FFMA.FTZ R81, R201, UR4, -R117 ;  /* 0x00000004c9517c23 */ /* 0x000fe20008010875 */
        /* <DEDUP_REMOVED lines=9> */
[----:B------:R-:W-:Y:S03]  /*d560*/  FFMA.FTZ R91, R187, UR4, -R55 ;  /* 0x00000004bb5b7c23 */ /* 0x000fe60008010837 */
[----:B------:R-:W-:Y:S01]  /*d570*/  MUFU.EX2 R126, R126 ;  /* 0x0000007e007e7308 */ /* 0x000fe20000000800 */
[--C-:B------:R-:W-:Y:S01]  /*d580*/  FFMA.FTZ R90, R189, UR4, -R117.reuse ;  /* 0x00000004bd5a7c23 */ /* 0x100fe20008010875 */
[--C-:B------:R-:W-:Y:S01]  /*d590*/  FFMA.FTZ R113, R236, UR4, -R117.reuse ;  /* 0x00000004ec717c23 */ /* 0x100fe20008010875 */
[----:B------:R-:W-:Y:S01]  /*d5a0*/  FFMA.FTZ R128, R234, UR4, -R117 ;  /* 0x00000004ea807c23 */ /* 0x000fe20008010875 */
[--C-:B------:R-:W-:Y:S01]  /*d5b0*/  FFMA.FTZ R112, R230, UR4, -R55.reuse ;  /* 0x00000004e6707c23 */ /* 0x100fe20008010837 */
[----:B------:R-:W-:Y:S01]  /*d5c0*/  FFMA.FTZ R129, R232, UR4, -R55 ;  /* 0x00000004e8817c23 */ /* 0x000fe20008010837 */
[----:B------:R-:W-:Y:S01]  /*d5d0*/  LDSM.16.MT88.4 R68, [R156+0xd400] ;  /* 0x00d400009c44783b */ /* 0x000fe20000004200 */
[--C-:B------:R-:W-:Y:S03]  /*d5e0*/  FFMA.FTZ R130, R228, UR4, -R117.reuse ;  /* 0x00000004e4827c23 */ /* 0x100fe60008010875 */
[----:B------:R-:W1:Y:S01]  /*d5f0*/  MUFU.EX2 R124, R124 ;  /* 0x0000007c007c7308 */ /* 0x000e620000000800 */
[----:B--2---:R-:W-:Y:S01]  /*d600*/  F2FP.F16.F32.PACK_AB R56, R125, R127 ;  /* 0x0000007f7d38723e */ /* 0x004fe200000000ff */
        /* <DEDUP_REMOVED lines=12> */
[----:B------:R-:W-:Y:S01]  /*d6d0*/  FFMA.FTZ R98, R248, UR4, -R55 ;  /* 0x00000004f8627c23 */ /* 0x000fe20008010837 */
[----:B------:R-:W-:Y:S03]  /*d6e0*/  FFMA.FTZ R99, R244, UR4, -R117 ;  /* 0x00000004f4637c23 */ /* 0x000fe60008010875 */
[----:B------:R-:W-:Y:S01]  /*d6f0*/  MUFU.EX2 R89, R211 ;  /* 0x000000d300597308 */ /* 0x000fe20000000800 */
[----:B-1----:R-:W-:Y:S01]  /*d700*/  F2FP.F16.F32.PACK_AB R57, R124, R126 ;  /* 0x0000007e7c39723e */ /* 0x002fe200000000ff */
[----:B------:R-:W-:Y:S01]  /*d710*/  FFMA.FTZ R126, R53, R178, R126 ;  /* 0x000000b2357e7223 */ /* 0x000fe2000001007e */
[----:B------:R-:W-:Y:S01]  /*d720*/  FFMA.FTZ R127, R54, R179, R127 ;  /* 0x000000b3367f7223 */ /* 0x000fe2000001007f */
[--C-:B------:R-:W-:Y:S01]  /*d730*/  FFMA.FTZ R140, R192, UR4, -R55.reuse ;  /* 0x00000004c08c7c23 */ /* 0x100fe20008010837 */
[----:B------:R-:W-:Y:S01]  /*d740*/  FFMA.FTZ R141, R190, UR4, -R55 ;  /* 0x00000004be8d7c23 */ /* 0x000fe20008010837 */
[----:B------:R-:W-:Y:S01]  /*d750*/  FADD.FTZ R126, R124, R126 ;  /* 0x0000007e7c7e7221 */ /* 0x000fe20000010000 */
[----:B------:R-:W-:Y:S03]  /*d760*/  FADD.FTZ R127, R125, R127 ;  /* 0x0000007f7d7f7221 */ /* 0x000fe60000010000 */
[----:B------:R-:W-:Y:S01]  /*d770*/  MUFU.EX2 R80, R207 ;  /* 0x000000cf00507308 */ /* 0x000fe20000000800 */
[----:B--2---:R-:W-:Y:S01]  /*d780*/  F2FP.F16.F32.PACK_AB R58, R121, R122 ;  /* 0x0000007a793a723e */ /* 0x004fe200000000ff */
[----:B------:R-:W-:Y:S01]  /*d790*/  FADD.FTZ R101, R123, R126 ;  /* 0x0000007e7b657221 */ /* 0x000fe20000010000 */
[----:B------:R-:W-:Y:S01]  /*d7a0*/  FADD.FTZ R100, R122, R127 ;  /* 0x0000007f7a647221 */ /* 0x000fe20000010000 */
[--C-:B------:R-:W-:Y:S01]  /*d7b0*/  FFMA.FTZ R122, R204, UR4, -R117.reuse ;  /* 0x00000004cc7a7c23 */ /* 0x100fe20008010875 */
[----:B------:R-:W-:Y:S01]  /*d7c0*/  FFMA.FTZ R123, R202, UR4, -R117 ;  /* 0x00000004ca7b7c23 */ /* 0x000fe20008010875 */
[----:B------:R-:W-:Y:S01]  /*d7d0*/  FADD.FTZ R120, R120, R101 ;  /* 0x0000006578787221 */ /* 0x000fe20000010000 */
[----:B------:R-:W-:Y:S01]  /*d7e0*/  FADD.FTZ R100, R121, R100 ;  /* 0x0000006479647221 */ /* 0x000fe20000010000 */
[C---:B------:R-:W-:Y:S02]  /*d7f0*/  HMMA.16816.F32 R4, R56.reuse, R12, R4 ;  /* 0x0000000c3804723c */ /* 0x040fe40000001804 */
[----:B------:R-:W-:Y:S03]  /*d800*/  MUFU.EX2 R83, R83 ;  /* 0x0000005300537308 */ /* 0x000fe60000000800 */
[--C-:B------:R-:W-:Y:S01]  /*d810*/  FFMA.FTZ R124, R200, UR4, -R55.reuse ;  /* 0x00000004c87c7c23 */ /* 0x100fe20008010837 */
[C---:B------:R-:W-:Y:S06]  /*d820*/  HMMA.16816.F32 R8, R56.reuse, R14, R8 ;  /* 0x0000000e3808723c */ /* 0x040fec0000001808 */
[----:B------:R-:W1:Y:S01]  /*d830*/  MUFU.EX2 R88, R88 ;  /* 0x0000005800587308 */ /* 0x000e620000000800 */
[----:B------:R-:W-:Y:S01]  /*d840*/  ISETP.GT.AND P0, PT, R164, R161, PT ;  /* 0x000000a1a400720c */ /* 0x000fe20003f04270 */
[C---:B------:R-:W-:Y:S03]  /*d850*/  FMUL.FTZ R12, R54.reuse, R104 ;  /* 0x00000068360c7220 */ /* 0x040fe60000410000 */
[----:B------:R-:W-:Y:S01]  /*d860*/  FMUL.FTZ R13, R54, R105 ;  /* 0x00000069360d7220 */ /* 0x000fe20000410000 */
[C---:B------:R-:W-:Y:S01]  /*d870*/  FMUL.FTZ R14, R53.reuse, R106 ;  /* 0x0000006a350e7220 */ /* 0x040fe20000410000 */
[C---:B------:R-:W-:Y:S03]  /*d880*/  FMUL.FTZ R15, R53.reuse, R107 ;  /* 0x0000006b350f7220 */ /* 0x040fe60000410000 */
[----:B------:R-:W-:Y:S01]  /*d890*/  MUFU.EX2 R91, R91 ;  /* 0x0000005b005b7308 */ /* 0x000fe20000000800 */
[----:B------:R-:W-:Y:S01]  /*d8a0*/  FFMA.FTZ R105, R246, UR4, -R55 ;  /* 0x00000004f6697c23 */ /* 0x000fe20008010837 */
[----:B------:R-:W-:Y:S01]  /*d8b0*/  FFMA.FTZ R106, R242, UR4, -R117 ;  /* 0x00000004f26a7c23 */ /* 0x000fe20008010875 */
[--C-:B------:R-:W-:Y:S01]  /*d8c0*/  FFMA.FTZ R107, R240, UR4, -R55.reuse ;  /* 0x00000004f06b7c23 */ /* 0x100fe20008010837 */
[C---:B------:R-:W-:Y:S03]  /*d8d0*/  HMMA.16816.F32 R12, R56.reuse, R24, R12 ;  /* 0x00000018380c723c */ /* 0x040fe6000000180c */
[--C-:B------:R-:W-:Y:S03]  /*d8e0*/  FFMA.FTZ R104, R238, UR4, -R55.reuse ;  /* 0x00000004ee687c23 */ /* 0x100fe60008010837 */
[----:B------:R-:W-:Y:S01]  /*d8f0*/  MUFU.EX2 R90, R90 ;  /* 0x0000005a005a7308 */ /* 0x000fe20000000800 */
[----:B------:R-:W-:Y:S01]  /*d900*/  FFMA.FTZ R125, R198, UR4, -R55 ;  /* 0x00000004c67d7c23 */ /* 0x000fe20008010837 */
[C---:B------:R-:W-:Y:S03]  /*d910*/  HMMA.16816.F32 R16, R56.reuse, R26, R16 ;  /* 0x0000001a3810723c */ /* 0x040fe60000001810 */
[C---:B------:R-:W-:Y:S03]  /*d920*/  FMUL.FTZ R24, R54.reuse, R92 ;  /* 0x0000005c36187220 */ /* 0x040fe60000410000 */
[C---:B------:R-:W-:Y:S02]  /*d930*/  HMMA.16816.F32 R20, R56.reuse, R32, R20 ;  /* 0x000000203814723c */ /* 0x040fe40000001814 */
[----:B------:R-:W-:Y:S03]  /*d940*/  MUFU.EX2 R82, R82 ;  /* 0x0000005200527308 */ /* 0x000fe60000000800 */
[C---:B------:R-:W-:Y:S01]  /*d950*/  FMUL.FTZ R25, R54.reuse, R93 ;  /* 0x0000005d36197220 */ /* 0x040fe20000410000 */
[C---:B------:R-:W-:Y:S01]  /*d960*/  FMUL.FTZ R26, R53.reuse, R94 ;  /* 0x0000005e351a7220 */ /* 0x040fe20000410000 */
[----:B------:R-:W-:Y:S01]  /*d970*/  FMUL.FTZ R27, R53, R95 ;  /* 0x0000005f351b7220 */ /* 0x000fe20000410000 */
[----:B------:R-:W-:Y:S04]  /*d980*/  FFMA.FTZ R93, R185, UR4, -R117 ;  /* 0x00000004b95d7c23 */ /* 0x000fe80008010875 */
[----:B------:R-:W-:Y:S01]  /*d990*/  MUFU.EX2 R105, R105 ;  /* 0x0000006900697308 */ /* 0x000fe20000000800 */
[C---:B------:R-:W-:Y:S01]  /*d9a0*/  FMUL.FTZ R32, R54.reuse, R84 ;  /* 0x0000005436207220 */ /* 0x040fe20000410000 */
[----:B------:R-:W-:Y:S01]  /*d9b0*/  FMUL.FTZ R33, R54, R85 ;  /* 0x0000005536217220 */ /* 0x000fe20000410000 */
[--C-:B------:R-:W-:Y:S01]  /*d9c0*/  FFMA.FTZ R84, R199, UR4, -R55.reuse ;  /* 0x00000004c7547c23 */ /* 0x100fe20008010837 */
[C---:B------:R-:W-:Y:S06]  /*d9d0*/  HMMA.16816.F32 R24, R56.reuse, R34, R24 ;  /* 0x000000223818723c */ /* 0x040fec0000001818 */
[----:B------:R-:W-:Y:S01]  /*d9e0*/  MUFU.EX2 R93, R93 ;  /* 0x0000005d005d7308 */ /* 0x000fe20000000800 */
[--C-:B------:R-:W-:Y:S01]  /*d9f0*/  FFMA.FTZ R95, R183, UR4, -R55.reuse ;  /* 0x00000004b75f7c23 */ /* 0x100fe20008010837 */
[----:B------:R-:W-:Y:S01]  /*da00*/  FFMA.FTZ R94, R154, UR4, -R55 ;  /* 0x000000049a5e7c23 */ /* 0x000fe20008010837 */
        /* <DEDUP_REMOVED lines=8> */
[C---:B------:R-:W-:Y:S03]  /*da90*/  HMMA.16816.F32 R32, R56.reuse, R42, R32 ;  /* 0x0000002a3820723c */ /* 0x040fe60000001820 */
[----:B------:R-:W-:Y:S03]  /*daa0*/  FFMA.FTZ R92, R191, UR4, -R55 ;  /* 0x00000004bf5c7c23 */ /* 0x000fe60008010837 */
[----:B------:R-:W-:Y:S01]  /*dab0*/  MUFU.EX2 R86, R86 ;  /* 0x0000005600567308 */ /* 0x000fe20000000800 */
[--C-:B------:R-:W-:Y:S01]  /*dac0*/  FFMA.FTZ R126, R196, UR4, -R117.reuse ;  /* 0x00000004c47e7c23 */ /* 0x100fe20008010875 */
[C---:B------:R-:W-:Y:S03]  /*dad0*/  HMMA.16816.F32 R36, R56.reuse, R44, R36 ;  /* 0x0000002c3824723c */ /* 0x040fe60000001824 */
[C---:B------:R-:W-:Y:S01]  /*dae0*/  FMUL.FTZ R42, R53.reuse, R78 ;  /* 0x0000004e352a7220 */ /* 0x040fe20000410000 */
[C---:B------:R-:W-:Y:S03]  /*daf0*/  FMUL.FTZ R43, R53.reuse, R79 ;  /* 0x0000004f352b7220 */ /* 0x040fe60000410000 */
[C---:B------:R-:W-:Y:S01]  /*db00*/  FMUL.FTZ R44, R54.reuse, R72 ;  /* 0x00000048362c7220 */ /* 0x040fe20000410000 */
[----:B------:R-:W2:Y:S01]  /*db10*/  LDSM.16.MT88.4 R76, [R116+0x9400] ;  /* 0x00940000744c783b */ /* 0x000ea20000004200 */
[----:B------:R-:W-:Y:S02]  /*db20*/  MUFU.EX2 R87, R87 ;  /* 0x0000005700577308 */ /* 0x000fe40000000800 */
[----:B------:R-:W-:Y:S01]  /*db30*/  FMUL.FTZ R45, R54, R73 ;  /* 0x00000049362d7220 */ /* 0x000fe20000410000 */
[--C-:B------:R-:W-:Y:S01]  /*db40*/  FFMA.FTZ R54, R218, UR4, -R117.reuse ;  /* 0x00000004da367c23 */ /* 0x100fe20008010875 */
[C---:B------:R-:W-:Y:S03]  /*db50*/  HMMA.16816.F32 R40, R56.reuse, R46, R40 ;  /* 0x0000002e3828723c */ /* 0x040fe60000001828 */
[--C-:B------:R-:W-:Y:S03]  /*db60*/  FFMA.FTZ R127, R194, UR4, -R117.reuse ;  /* 0x00000004c27f7c23 */ /* 0x100fe60008010875 */
[----:B------:R-:W3:Y:S01]  /*db70*/  MUFU.EX2 R85, R205 ;  /* 0x000000cd00557308 */ /* 0x000ee20000000800 */
[----:B------:R-:W-:Y:S01]  /*db80*/  FFMA.FTZ R121, R186, UR4, -R117 ;  /* 0x00000004ba797c23 */ /* 0x000fe20008010875 */
[----:B------:R-:W-:Y:S03]  /*db90*/  FFMA.FTZ R142, R184, UR4, -R55 ;  /* 0x00000004b88e7c23 */ /* 0x000fe60008010837 */
[C---:B------:R-:W-:Y:S01]  /*dba0*/  FMUL.FTZ R46, R53.reuse, R74 ;  /* 0x0000004a352e7220 */ /* 0x040fe20000410000 */
[----:B------:R-:W-:Y:S02]  /*dbb0*/  FMUL.FTZ R47, R53, R75 ;  /* 0x0000004b352f7220 */ /* 0x000fe40000410000 */
[----:B------:R-:W-:Y:S01]  /*dbc0*/  LDSM.16.MT88.4 R72, [R156+0xc000] ;  /* 0x00c000009c48783b */ /* 0x000fe20000004200 */
[----:B------:R-:W-:Y:S01]  /*dbd0*/  FFMA.FTZ R53, R220, UR4, -R117 ;  /* 0x00000004dc357c23 */ /* 0x000fe20008010875 */
[----:B------:R-:W4:Y:S01]  /*dbe0*/  MUFU.EX2 R81, R81 ;  /* 0x0000005100517308 */ /* 0x000f220000000800 */
[----:B------:R-:W-:Y:S01]  /*dbf0*/  FFMA.FTZ R143, R182, UR4, -R55 ;  /* 0x00000004b68f7c23 */ /* 0x000fe20008010837 */
[----:B------:R-:W-:Y:S01]  /*dc00*/  FFMA.FTZ R144, R181, UR4, -R117 ;  /* 0x00000004b5907c23 */ /* 0x000fe20008010875 */
[C---:B------:R-:W-:Y:S03]  /*dc10*/  HMMA.16816.F32 R44, R56.reuse, R60, R44 ;  /* 0x0000003c382c723c */ /* 0x040fe6000000182c */
[--C-:B------:R-:W-:Y:S01]  /*dc20*/  FFMA.FTZ R52, R52, UR4, -R55.reuse ;  /* 0x0000000434347c23 */ /* 0x100fe20008010837 */
[----:B------:R-:W-:Y:S03]  /*dc30*/  FFMA.FTZ R55, R3, UR4, -R55 ;  /* 0x0000000403377c23 */ /* 0x000fe60008010837 */
[----:B------:R-:W-:Y:S01]  /*dc40*/  MUFU.EX2 R95, R95 ;  /* 0x0000005f005f7308 */ /* 0x000fe20000000800 */
[----:B------:R-:W-:Y:S01]  /*dc50*/  HMMA.16816.F32 R48, R56, R62, R48 ;  /* 0x0000003e3830723c */ /* 0x000fe20000001830 */
[----:B------:R-:W5:Y:S06]  /*dc60*/  LDSM.16.MT88.4 R60, [R156+0xb400] ;  /* 0x00b400009c3c783b */ /* 0x000f6c0000004200 */
[----:B-1----:R-:W-:Y:S02]  /*dc70*/  F2FP.F16.F32.PACK_AB R56, R88, R89 ;  /* 0x000000595838723e */ /* 0x002fe400000000ff */
[----:B------:R-:W-:Y:S02]  /*dc80*/  MUFU.EX2 R94, R94 ;  /* 0x0000005e005e7308 */ /* 0x000fe40000000800 */
[----:B---3--:R-:W-:Y:S01]  /*dc90*/  F2FP.F16.F32.PACK_AB R57, R80, R85 ;  /* 0x000000555039723e */ /* 0x008fe200000000ff */
[----:B------:R-:W-:Y:S01]  /*dca0*/  FADD.FTZ R89, R89, R100 ;  /* 0x0000006459597221 */ /* 0x000fe20000010000 */
[----:B----4-:R-:W-:Y:S01]  /*dcb0*/  F2FP.F16.F32.PACK_AB R58, R81, R82 ;  /* 0x00000052513a723e */ /* 0x010fe200000000ff */
[----:B------:R-:W-:Y:S01]  /*dcc0*/  LDSM.16.MT88.4 R100, [R116+0xac00] ;  /* 0x00ac00007464783b */ /* 0x000fe20000004200 */
[----:B------:R-:W-:Y:S04]  /*dcd0*/  F2FP.F16.F32.PACK_AB R59, R83, R84 ;  /* 0x00000054533b723e */ /* 0x000fe800000000ff */
[----:B------:R-:W-:Y:S01]  /*dce0*/  MUFU.EX2 R113, R113 ;  /* 0x0000007100717308 */ /* 0x000fe20000000800 */
[----:B------:R-:W-:Y:S01]  /*dcf0*/  FADD.FTZ R85, R85, R120 ;  /* 0x0000007855557221 */ /* 0x000fe20000010000 */
[----:B------:R-:W-:Y:S01]  /*dd00*/  FADD.FTZ R89, R88, R89 ;  /* 0x0000005958597221 */ /* 0x000fe20000010000 */
[--C-:B------:R-:W-:Y:S01]  /*dd10*/  FFMA.FTZ R120, R188, UR4, -R117.reuse ;  /* 0x00000004bc787c23 */ /* 0x100fe20008010875 */
[----:B------:R-:W-:Y:S01]  /*dd20*/  FFMA.FTZ R117, R180, UR4, -R117 ;  /* 0x00000004b4757c23 */ /* 0x000fe20008010875 */
[----:B------:R-:W-:Y:S01]  /*dd30*/  FADD.FTZ R85, R80, R85 ;  /* 0x0000005550557221 */ /* 0x000fe20000010000 */
[C---:B------:R-:W-:Y:S04]  /*dd40*/  HMMA.16816.F32 R4, R56.reuse, R64, R4 ;  /* 0x000000403804723c */ /* 0x040fe80000001804 */
[----:B------:R-:W-:Y:S01]  /*dd50*/  MUFU.EX2 R128, R128 ;  /* 0x0000008000807308 */ /* 0x000fe20000000800 */
[----:B------:R-:W-:Y:S01]  /*dd60*/  FADD.FTZ R84, R84, R85 ;  /* 0x0000005554547221 */ /* 0x000fe20000010000 */
[----:B------:R-:W-:Y:S01]  /*dd70*/  FADD.FTZ R82, R82, R89 ;  /* 0x0000005952527221 */ /* 0x000fe20000010000 */
[C---:B------:R-:W-:Y:S01]  /*dd80*/  HMMA.16816.F32 R8, R56.reuse, R66, R8 ;  /* 0x000000423808723c */ /* 0x040fe20000001808 */
[----:B------:R-:W1:Y:S06]  /*dd90*/  LDSM.16.MT88.4 R64, [R116+0xb400] ;  /* 0x00b400007440783b */ /* 0x000e6c0000004200 */
[----:B------:R-:W-:Y:S01]  /*dda0*/  MUFU.EX2 R112, R112 ;  /* 0x0000007000707308 */ /* 0x000fe20000000800 */
[----:B------:R-:W-:Y:S01]  /*ddb0*/  FADD.FTZ R83, R83, R84 ;  /* 0x0000005453537221 */ /* 0x000fe20000010000 */
[C---:B--2---:R-:W-:Y:S03]  /*ddc0*/  HMMA.16816.F32 R12, R56.reuse, R76, R12 ;  /* 0x0000004c380c723c */ /* 0x044fe6000000180c */
[----:B------:R-:W-:Y:S03]  /*ddd0*/  FADD.FTZ R81, R81, R82 ;  /* 0x0000005251517221 */ /* 0x000fe60000010000 */
[C---:B------:R-:W-:Y:S01]  /*dde0*/  HMMA.16816.F32 R16, R56.reuse, R78, R16 ;  /* 0x0000004e3810723c */ /* 0x040fe20000001810 */
[----:B------:R-:W-:Y:S01]  /*ddf0*/  LDSM.16.MT88.4 R76, [R116+0xa400] ;  /* 0x00a40000744c783b */ /* 0x000fe20000004200 */
[----:B------:R-:W-:Y:S04]  /*de00*/  MUFU.EX2 R129, R129 ;  /* 0x0000008100817308 */ /* 0x000fe80000000800 */
[C---:B-----5:R-:W-:Y:S06]  /*de10*/  HMMA.16816.F32 R20, R56.reuse, R60, R20 ;  /* 0x0000003c3814723c */ /* 0x060fec0000001814 */
[----:B------:R-:W-:Y:S01]  /*de20*/  MUFU.EX2 R130, R130 ;  /* 0x0000008200827308 */ /* 0x000fe20000000800 */
[C---:B------:R-:W-:Y:S01]  /*de30*/  HMMA.16816.F32 R24, R56.reuse, R62, R24 ;  /* 0x0000003e3818723c */ /* 0x040fe20000001818 */
[----:B------:R-:W2:Y:S08]  /*de40*/  LDSM.16.MT88.4 R60, [R116+0xd400] ;  /* 0x00d40000743c783b */ /* 0x000eb00000004200 */
[----:B------:R-:W-:Y:S10]  /*de50*/  MUFU.EX2 R131, R131 ;  /* 0x0000008300837308 */ /* 0x000ff40000000800 */
[----:B------:R-:W-:Y:S01]  /*de60*/  MUFU.EX2 R132, R132 ;  /* 0x0000008400847308 */ /* 0x000fe20000000800 */
[C---:B-1----:R-:W-:Y:S09]  /*de70*/  HMMA.16816.F32 R28, R56.reuse, R64, R28 ;  /* 0x00000040381c723c */ /* 0x042ff2000000181c */
[----:B------:R-:W-:Y:S01]  /*de80*/  MUFU.EX2 R133, R133 ;  /* 0x0000008500857308 */ /* 0x000fe20000000800 */
[C---:B------:R-:W-:Y:S01]  /*de90*/  HMMA.16816.F32 R32, R56.reuse, R66, R32 ;  /* 0x000000423820723c */ /* 0x040fe20000001820 */
[----:B------:R-:W1:Y:S05]  /*dea0*/  LDSM.16.MT88.4 R64, [R156+0x9800] ;  /* 0x009800009c40783b */ /* 0x000e6a0000004200 */
[C---:B------:R-:W-:Y:S03]  /*deb0*/  HMMA.16816.F32 R36, R56.reuse, R68, R36 ;  /* 0x000000443824723c */ /* 0x040fe60000001824 */
[----:B------:R-:W-:Y:S03]  /*dec0*/  MUFU.EX2 R53, R53 ;  /* 0x0000003500357308 */ /* 0x000fe60000000800 */
[C---:B------:R-:W-:Y:S01]  /*ded0*/  HMMA.16816.F32 R40, R56.reuse, R70, R40 ;  /* 0x000000463828723c */ /* 0x040fe20000001828 */
[----:B------:R-:W3:Y:S06]  /*dee0*/  LDSM.16.MT88.4 R68, [R116+0x9800] ;  /* 0x009800007444783b */ /* 0x000eec0000004200 */
[----:B------:R-:W4:Y:S01]  /*def0*/  MUFU.EX2 R92, R92 ;  /* 0x0000005c005c7308 */ /* 0x000f220000000800 */
[C---:B--2---:R-:W-:Y:S09]  /*df00*/  HMMA.16816.F32 R44, R56.reuse, R60, R44 ;  /* 0x0000003c382c723c */ /* 0x044ff2000000182c */
[----:B------:R-:W-:Y:S01]  /*df10*/  MUFU.EX2 R54, R54 ;  /* 0x0000003600367308 */ /* 0x000fe20000000800 */
[----:B------:R-:W-:Y:S01]  /*df20*/  HMMA.16816.F32 R48, R56, R62, R48 ;  /* 0x0000003e3830723c */ /* 0x000fe20000001830 */
[----:B------:R-:W2:Y:S06]  /*df30*/  LDSM.16.MT88.4 R60, [R156+0xb800] ;  /* 0x00b800009c3c783b */ /* 0x000eac0000004200 */
[----:B------:R-:W-:Y:S02]  /*df40*/  F2FP.F16.F32.PACK_AB R58, R93, R90 ;  /* 0x0000005a5d3a723e */ /* 0x000fe400000000ff */
[----:B------:R-:W-:Y:S02]  /*df50*/  MUFU.EX2 R134, R134 ;  /* 0x0000008600867308 */ /* 0x000fe40000000800 */
[----:B------:R-:W-:Y:S01]  /*df60*/  F2FP.F16.F32.PACK_AB R56, R87, R86 ;  /* 0x000000565738723e */ /* 0x000fe200000000ff */
[----:B------:R-:W-:Y:S01]  /*df70*/  FADD.FTZ R86, R86, R81 ;  /* 0x0000005156567221 */ /* 0x000fe20000010000 */
[----:B----4-:R-:W-:Y:S01]  /*df80*/  F2FP.F16.F32.PACK_AB R57, R91, R92 ;  /* 0x0000005c5b39723e */ /* 0x010fe200000000ff */
[----:B------:R-:W-:Y:S01]  /*df90*/  FADD.FTZ R92, R92, R83 ;  /* 0x000000535c5c7221 */ /* 0x000fe20000010000 */
[C---:B------:R-:W-:Y:S01]  /*dfa0*/  F2FP.F16.F32.PACK_AB R59, R94.reuse, R95 ;  /* 0x0000005f5e3b723e */ /* 0x040fe200000000ff */
[----:B------:R-:W-:Y:S03]  /*dfb0*/  FADD.FTZ R87, R87, R86 ;  /* 0x0000005657577221 */ /* 0x000fe60000010000 */
[----:B------:R-:W-:Y:S01]  /*dfc0*/  MUFU.EX2 R135, R135 ;  /* 0x0000008700877308 */ /* 0x000fe20000000800 */
[----:B------:R-:W-:Y:S02]  /*dfd0*/  FADD.FTZ R92, R91, R92 ;  /* 0x0000005c5b5c7221 */ /* 0x000fe40000010000 */
[C---:B-1----:R-:W-:Y:S03]  /*dfe0*/  HMMA.16816.F32 R4, R56.reuse, R64, R4 ;  /* 0x000000403804723c */ /* 0x042fe60000001804 */
[----:B------:R-:W-:Y:S04]  /*dff0*/  FADD.FTZ R95, R95, R92 ;  /* 0x0000005c5f5f7221 */ /* 0x000fe80000010000 */
[----:B------:R-:W-:Y:S01]  /*e000*/  MUFU.EX2 R136, R136 ;  /* 0x0000008800887308 */ /* 0x000fe20000000800 */
[C---:B------:R-:W-:Y:S01]  /*e010*/  HMMA.16816.F32 R8, R56.reuse, R66, R8 ;  /* 0x000000423808723c */ /* 0x040fe20000001808 */
[----:B------:R-:W1:Y:S02]  /*e020*/  LDSM.16.MT88.4 R64, [R116+0xb800] ;  /* 0x00b800007440783b */ /* 0x000e640000004200 */
[----:B------:R-:W-:Y:S03]  /*e030*/  FADD.FTZ R94, R94, R95 ;  /* 0x0000005f5e5e7221 */ /* 0x000fe60000010000 */
[C---:B---3--:R-:W-:Y:S03]  /*e040*/  HMMA.16816.F32 R12, R56.reuse, R68, R12 ;  /* 0x00000044380c723c */ /* 0x048fe6000000180c */
[----:B------:R-:W-:Y:S03]  /*e050*/  MUFU.EX2 R137, R137 ;  /* 0x0000008900897308 */ /* 0x000fe60000000800 */
[C---:B------:R-:W-:Y:S01]  /*e060*/  HMMA.16816.F32 R16, R56.reuse, R70, R16 ;  /* 0x000000463810723c */ /* 0x040fe20000001810 */
[----:B------:R-:W3:Y:S06]  /*e070*/  LDSM.16.MT88.4 R68, [R156+0xd800] ;  /* 0x00d800009c44783b */ /* 0x000eec0000004200 */
[----:B------:R-:W-:Y:S01]  /*e080*/  MUFU.EX2 R138, R138 ;  /* 0x0000008a008a7308 */ /* 0x000fe20000000800 */
[C---:B--2---:R-:W-:Y:S09]  /*e090*/  HMMA.16816.F32 R20, R56.reuse, R60, R20 ;  /* 0x0000003c3814723c */ /* 0x044ff20000001814 */
[----:B------:R-:W-:Y:S01]  /*e0a0*/  MUFU.EX2 R139, R139 ;  /* 0x0000008b008b7308 */ /* 0x000fe20000000800 */
[C---:B------:R-:W-:Y:S01]  /*e0b0*/  HMMA.16816.F32 R24, R56.reuse, R62, R24 ;  /* 0x0000003e3818723c */ /* 0x040fe20000001818 */
[----:B------:R-:W2:Y:S08]  /*e0c0*/  LDSM.16.MT88.4 R60, [R116+0xd800] ;  /* 0x00d80000743c783b */ /* 0x000eb00000004200 */
[----:B------:R-:W-:Y:S10]  /*e0d0*/  MUFU.EX2 R97, R97 ;  /* 0x0000006100617308 */ /* 0x000ff40000000800 */
[----:B------:R-:W4:Y:S01]  /*e0e0*/  MUFU.EX2 R96, R96 ;  /* 0x0000006000607308 */ /* 0x000f220000000800 */
[C---:B-1----:R-:W-:Y:S06]  /*e0f0*/  HMMA.16816.F32 R28, R56.reuse, R64, R28 ;  /* 0x00000040381c723c */ /* 0x042fec000000181c */
[C---:B------:R-:W-:Y:S01]  /*e100*/  HMMA.16816.F32 R32, R56.reuse, R66, R32 ;  /* 0x000000423820723c */ /* 0x040fe20000001820 */
[----:B------:R-:W1:Y:S02]  /*e110*/  LDSM.16.MT88.4 R64, [R156+0x9c00] ;  /* 0x009c00009c40783b */ /* 0x000e640000004200 */
[----:B------:R-:W5:Y:S03]  /*e120*/  MUFU.EX2 R98, R98 ;  /* 0x0000006200627308 */ /* 0x000f660000000800 */
[C---:B---3--:R-:W-:Y:S07]  /*e130*/  HMMA.16816.F32 R36, R56.reuse, R68, R36 ;  /* 0x000000443824723c */ /* 0x048fee0000001824 */
[----:B------:R-:W-:Y:S01]  /*e140*/  MUFU.EX2 R99, R99 ;  /* 0x0000006300637308 */ /* 0x000fe20000000800 */
[C---:B------:R-:W-:Y:S01]  /*e150*/  HMMA.16816.F32 R40, R56.reuse, R70, R40 ;  /* 0x000000463828723c */ /* 0x040fe20000001828 */
[----:B------:R-:W3:Y:S05]  /*e160*/  LDSM.16.MT88.4 R68, [R116+0x9c00] ;  /* 0x009c00007444783b */ /* 0x000eea0000004200 */
[C---:B--2---:R-:W-:Y:S03]  /*e170*/  HMMA.16816.F32 R44, R56.reuse, R60, R44 ;  /* 0x0000003c382c723c */ /* 0x044fe6000000182c */
[----:B------:R-:W2:Y:S03]  /*e180*/  MUFU.EX2 R106, R106 ;  /* 0x0000006a006a7308 */ /* 0x000ea60000000800 */
[----:B------:R-:W-:Y:S01]  /*e190*/  HMMA.16816.F32 R48, R56, R62, R48 ;  /* 0x0000003e3830723c */ /* 0x000fe20000001830 */
[----:B------:R-:W3:Y:S06]  /*e1a0*/  LDSM.16.MT88.4 R60, [R156+0xbc00] ;  /* 0x00bc00009c3c783b */ /* 0x000eec0000004200 */
[----:B------:R-:W-:Y:S01]  /*e1b0*/  MUFU.EX2 R107, R107 ;  /* 0x0000006b006b7308 */ /* 0x000fe20000000800 */
[----:B----4-:R-:W-:Y:S09]  /*e1c0*/  F2FP.F16.F32.PACK_AB R56, R96, R97 ;  /* 0x000000616038723e */ /* 0x010ff200000000ff */
[----:B------:R-:W4:Y:S01]  /*e1d0*/  MUFU.EX2 R104, R104 ;  /* 0x0000006800687308 */ /* 0x000f220000000800 */
[----:B-----5:R-:W-:Y:S01]  /*e1e0*/  F2FP.F16.F32.PACK_AB R57, R98, R105 ;  /* 0x000000696239723e */ /* 0x020fe200000000ff */
[----:B------:R-:W-:Y:S01]  /*e1f0*/  FADD.FTZ R105, R105, R94 ;  /* 0x0000005e69697221 */ /* 0x000fe20000010000 */
[----:B--2---:R-:W-:Y:S03]  /*e200*/  F2FP.F16.F32.PACK_AB R58, R106, R99 ;  /* 0x000000636a3a723e */ /* 0x004fe600000000ff */
[----:B------:R-:W-:Y:S04]  /*e210*/  FADD.FTZ R98, R98, R105 ;  /* 0x0000006962627221 */ /* 0x000fe80000010000 */
[----:B------:R-:W-:Y:S10]  /*e220*/  MUFU.EX2 R122, R122 ;  /* 0x0000007a007a7308 */ /* 0x000ff40000000800 */
[----:B------:R-:W2:Y:S01]  /*e230*/  MUFU.EX2 R123, R123 ;  /* 0x0000007b007b7308 */ /* 0x000ea20000000800 */
[C---:B----4-:R-:W-:Y:S01]  /*e240*/  F2FP.F16.F32.PACK_AB R59, R104.reuse, R107 ;  /* 0x0000006b683b723e */ /* 0x050fe200000000ff */
[----:B------:R-:W-:Y:S04]  /*e250*/  FADD.FTZ R107, R107, R98 ;  /* 0x000000626b6b7221 */ /* 0x000fe80000010000 */
[----:B------:R-:W-:Y:S02]  /*e260*/  FADD.FTZ R107, R104, R107 ;  /* 0x0000006b686b7221 */ /* 0x000fe40000010000 */
        /* <DEDUP_REMOVED lines=9> */
[C---:B------:R-:W-:Y:S03]  /*e300*/  HMMA.16816.F32 R20, R56.reuse, R60, R20 ;  /* 0x0000003c3814723c */ /* 0x040fe60000001814 */
        /* <DEDUP_REMOVED lines=24> */
[C---:B-1----:R-:W-:Y:S02]  /*e490*/  HMMA.16816.F32 R4, R56.reuse, R64, R4 ;  /* 0x000000403804723c */ /* 0x042fe40000001804 */
[----:B------:R-:W-:Y:S04]  /*e4a0*/  MUFU.EX2 R52, R52 ;  /* 0x0000003400347308 */ /* 0x000fe80000000800 */
[C---:B------:R-:W-:Y:S01]  /*e4b0*/  HMMA.16816.F32 R8, R56.reuse, R66, R8 ;  /* 0x000000423808723c */ /* 0x040fe20000001808 */
[----:B------:R-:W1:Y:S05]  /*e4c0*/  LDSM.16.MT88.4 R64, [R156+0xe000] ;  /* 0x00e000009c40783b */ /* 0x000e6a0000004200 */
[----:B------:R-:W2:Y:S01]  /*e4d0*/  MUFU.EX2 R55, R55 ;  /* 0x0000003700377308 */ /* 0x000ea20000000800 */
        /* <DEDUP_REMOVED lines=39> */
[----:B------:R-:W4:Y:S05]  /*e750*/  LDSM.16.MT88.4 R60, [R116+0xc800] ;  /* 0x00c80000743c783b */ /* 0x000f2a0000004200 */
[C---:B-1----:R-:W-:Y:S03]  /*e760*/  HMMA.16816.F32 R4, R56.reuse, R64, R4 ;  /* 0x000000403804723c */ /* 0x042fe60000001804 */
[----:B------:R-:W-:Y:S03]  /*e770*/  LDSM.16.MT88.4 R72, [R116+0xe800] ;  /* 0x00e800007448783b */ /* 0x000fe60000004200 */
[C---:B------:R-:W-:Y:S05]  /*e780*/  HMMA.16816.F32 R8, R56.reuse, R66, R8 ;  /* 0x000000423808723c */ /* 0x040fea0000001808 */
[----:B------:R-:W1:Y:S01]  /*e790*/  LDSM.16.MT88.4 R64, [R156+0xe800] ;  /* 0x00e800009c40783b */ /* 0x000e620000004200 */
[C---:B------:R-:W-:Y:S06]  /*e7a0*/  HMMA.16816.F32 R12, R56.reuse, R76, R12 ;  /* 0x0000004c380c723c */ /* 0x040fec000000180c */
[C---:B------:R-:W-:Y:S01]  /*e7b0*/  HMMA.16816.F32 R16, R56.reuse, R78, R16 ;  /* 0x0000004e3810723c */ /* 0x040fe20000001810 */
[----:B------:R-:W-:Y:S05]  /*e7c0*/  LDSM.16.MT88.4 R76, [R156+0xec00] ;  /* 0x00ec00009c4c783b */ /* 0x000fea0000004200 */
[C---:B---3--:R-:W-:Y:S06]  /*e7d0*/  HMMA.16816.F32 R20, R56.reuse, R68, R20 ;  /* 0x000000443814723c */ /* 0x048fec0000001814 */
[C---:B------:R-:W-:Y:S05]  /*e7e0*/  HMMA.16816.F32 R24, R56.reuse, R70, R24 ;  /* 0x000000463818723c */ /* 0x040fea0000001818 */
[----:B------:R-:W-:Y:S01]  /*e7f0*/  F2FP.F16.F32.PACK_AB R68, R121, R120 ;  /* 0x000000787944723e */ /* 0x000fe200000000ff */
[C---:B----4-:R-:W-:Y:S05]  /*e800*/  HMMA.16816.F32 R28, R56.reuse, R60, R28 ;  /* 0x0000003c381c723c */ /* 0x050fea000000181c */
[----:B--2---:R-:W-:Y:S01]  /*e810*/  F2FP.F16.F32.PACK_AB R69, R143, R142 ;  /* 0x0000008e8f45723e */ /* 0x004fe200000000ff */
[C---:B------:R-:W-:Y:S05]  /*e820*/  HMMA.16816.F32 R32, R56.reuse, R62, R32 ;  /* 0x0000003e3820723c */ /* 0x040fea0000001820 */
[----:B------:R-:W-:Y:S01]  /*e830*/  FADD.FTZ R60, R90, R87 ;  /* 0x000000575a3c7221 */ /* 0x000fe20000010000 */
[----:B------:R-:W-:Y:S01]  /*e840*/  F2FP.F16.F32.PACK_AB R70, R117, R144 ;  /* 0x000000907546723e */ /* 0x000fe200000000ff */
[----:B------:R-:W-:Y:S01]  /*e850*/  LDSM.16.MT88.4 R84, [R116+0xcc00] ;  /* 0x00cc00007454783b */ /* 0x000fe20000004200 */
[----:B------:R-:W-:Y:S01]  /*e860*/  F2FP.F16.F32.PACK_AB R71, R55, R52 ;  /* 0x000000343747723e */ /* 0x000fe200000000ff */
[C---:B-1----:R-:W-:Y:S03]  /*e870*/  HMMA.16816.F32 R36, R56.reuse, R64, R36 ;  /* 0x000000403824723c */ /* 0x042fe60000001824 */
[----:B------:R-:W-:Y:S03]  /*e880*/  FADD.FTZ R60, R93, R60 ;  /* 0x0000003c5d3c7221 */ /* 0x000fe60000010000 */
[C---:B------:R-:W-:Y:S01]  /*e890*/  HMMA.16816.F32 R40, R56.reuse, R66, R40 ;  /* 0x000000423828723c */ /* 0x040fe20000001828 */
[----:B------:R-:W1:Y:S04]  /*e8a0*/  LDSM.16.MT88.4 R92, [R156+0xcc00] ;  /* 0x00cc00009c5c783b */ /* 0x000e680000004200 */
[----:B------:R-:W-:Y:S01]  /*e8b0*/  FADD.FTZ R97, R97, R60 ;  /* 0x0000003c61617221 */ /* 0x000fe20000010000 */
[C---:B------:R-:W-:Y:S05]  /*e8c0*/  HMMA.16816.F32 R44, R56.reuse, R72, R44 ;  /* 0x00000048382c723c */ /* 0x040fea000000182c */
[----:B------:R-:W-:Y:S01]  /*e8d0*/  FADD.FTZ R96, R96, R97 ;  /* 0x0000006160607221 */ /* 0x000fe20000010000 */
[----:B------:R-:W-:Y:S05]  /*e8e0*/  HMMA.16816.F32 R48, R56, R74, R48 ;  /* 0x0000004a3830723c */ /* 0x000fea0000001830 */
[----:B------:R-:W-:Y:S02]  /*e8f0*/  FADD.FTZ R99, R99, R96 ;  /* 0x0000006063637221 */ /* 0x000fe40000010000 */
[----:B------:R-:W-:Y:S04]  /*e900*/  FADD.FTZ R56, R112, R107 ;  /* 0x0000006b70387221 */ /* 0x000fe80000010000 */
[----:B------:R-:W-:Y:S01]  /*e910*/  FADD.FTZ R106, R106, R99 ;  /* 0x000000636a6a7221 */ /* 0x000fe20000010000 */
[----:B------:R-:W-:Y:S03]  /*e920*/  FADD.FTZ R129, R129, R56 ;  /* 0x0000003881817221 */ /* 0x000fe60000010000 */
[----:B------:R-:W-:Y:S01]  /*e930*/  FADD.FTZ R3, R113, R106 ;  /* 0x0000006a71037221 */ /* 0x000fe20000010000 */
[----:B------:R-:W-:Y:S01]  /*e940*/  FADD.FTZ R132, R132, R129 ;  /* 0x0000008184847221 */ /* 0x000fe20000010000 */
        /* <DEDUP_REMOVED lines=43> */
.L_x_2642:
        /* <DEDUP_REMOVED lines=194> */
.L_x_2648:
[----:B------:R-:W-:Y:S05]  /*f820*/  BSYNC B0 ;  /* 0x0000000000007941 */ /* 0x000fea0003800000 */
.L_x_2647:
        /* <DEDUP_REMOVED lines=33> */
.L_x_2649:
        /* <DEDUP_REMOVED lines=12> */
.L_x_6257:


//--------------------- .text._ZN5flash24flash_fwd_splitkv_kernelI23Flash_fwd_kernel_traitsILi96ELi64ELi128ELi4ELb0ELb0EN7cutlass6half_tE19Flash_kernel_traitsILi96ELi64ELi128ELi4ES3_EELb1ELb0ELb1ELb0ELb0ELb0ELb1ELb0EEEvNS_16Flash_fwd_paramsE --------------------------
	.section	.text._ZN5flash24flash_fwd_splitkv_kernelI23Flash_fwd_kernel_traitsILi96ELi64ELi128ELi4ELb0ELb0EN7cutlass6half_tE19Flash_kernel_traitsILi96ELi64ELi128ELi4ES3_EELb1ELb0ELb1ELb0ELb0ELb0ELb1ELb0EEEvNS_16Flash_fwd_paramsE,"ax",@progbits
	.align	128
        .global         _ZN5flash24flash_fwd_splitkv_kernelI23Flash_fwd_kernel_traitsILi96ELi64ELi128ELi4ELb0ELb0EN7cutlass6half_tE19Flash_kernel_traitsILi96ELi64ELi128ELi4ES3_EELb1ELb0ELb1ELb0ELb0ELb0ELb1ELb0EEEvNS_16Flash_fwd_paramsE
        .type           _ZN5flash24flash_fwd_splitkv_kernelI23Flash_fwd_kernel_traitsILi96ELi64ELi128ELi4ELb0ELb0EN7cutlass6half_tE19Flash_kernel_traitsILi96ELi64ELi128ELi4ES3_EELb1ELb0ELb1ELb0ELb0ELb0ELb1ELb0EEEvNS_16Flash_fwd_paramsE,@function
        .size           _ZN5flash24flash_fwd_splitkv_kernelI23Flash_fwd_kernel_traitsILi96ELi64ELi128ELi4ELb0ELb0EN7cutlass6half_tE19Flash_kernel_traitsILi96ELi64ELi128ELi4ES3_EELb1ELb0ELb1ELb0ELb0ELb0ELb1ELb0EEEvNS_16Flash_fwd_paramsE,(.L_x_6258 - _ZN5flash24flash_fwd_splitkv_kernelI23Flash_fwd_kernel_traitsILi96ELi64ELi128ELi4ELb0ELb0EN7cutlass6half_tE19Flash_kernel_traitsILi96ELi64ELi128ELi4ES3_EELb1ELb0ELb1ELb0ELb0ELb0ELb1ELb0EEEvNS_16Flash_fwd_paramsE)
        .other          _ZN5flash24flash_fwd_splitkv_kernelI23Flash_fwd_kernel_traitsILi96ELi64ELi128ELi4ELb0ELb0EN7cutlass6half_tE19Flash_kernel_traitsILi96ELi64ELi128ELi4ES3_EELb1ELb0ELb1ELb0ELb0ELb0ELb1ELb0EEEvNS_16Flash_fwd_paramsE,@"STO_CUDA_ENTRY STV_DEFAULT"
_ZN5flash24flash_fwd_splitkv_kernelI23Flash_fwd_kernel_traitsILi96ELi64ELi128ELi4ELb0ELb0EN7cutlass6half_tE19Flash_kernel_traitsILi96ELi64ELi128ELi4ES3_EELb1ELb0ELb1ELb0ELb0ELb0ELb1ELb0EEEvNS_16Flash_fwd_paramsE:
.text._ZN5flash24flash_fwd_splitkv_kernelI23Flash_fwd_kernel_traitsILi96ELi64ELi128ELi4ELb0ELb0EN7cutlass6half_tE19Flash_kernel_traitsILi96ELi64ELi128ELi4ES3_EELb1ELb0ELb1ELb0ELb0ELb0ELb1ELb0EEEvNS_16Flash_fwd_paramsE:
[----:B------:R-:W-:Y:S08]  /*0000*/  LDC R1, c[0x0][0x28] ;  /* 0x00000a00ff017b82 */ /* 0x000ff00000000800 */
[----:B------:R-:W1:Y:S01]  /*0010*/  LDC R5, c[0x0][0x270] ;  /* 0x00009c00ff057b82 */ /* 0x000e620000000800 */
[----:B------:R-:W2:Y:S01]  /*0020*/  S2R R8, SR_CTAID.Z ;  /* 0x0000000000087919 */ /* 0x000ea20000002700 */
[----:B------:R-:W-:Y:S01]  /*0030*/  MOV R2, RZ ;  /* 0x000000ff00027202 */ /* 0x000fe20000000f00 */
[----:B------:R-:W-:-:S05]  /*0040*/  ULDC.64 UR10, c[0x0][0x208] ;  /* 0x00008200000a7ab9 */ /* 0x000fca0000000a00 */
        /* <DEDUP_REMOVED lines=22> */
[-C--:B------:R-:W-:Y:S02]  /*01b0*/  ISETP.GE.U32.AND P3, PT, R0, R5.reuse, PT ;  /* 0x000000050000720c */ /* 0x080fe40003f66070 */
[----:B------:R-:W-:Y:S02]  /*01c0*/  ISETP.NE.AND.EX P1, PT, R7, RZ, PT, P1 ;  /* 0x000000ff0700720c */ /* 0x000fe40003f25310 */
[----:B------:R-:W-:Y:S01]  /*01d0*/  MOV R6, 0xffffffff ;  /* 0xffffffff00067802 */ /* 0x000fe20000000f00 */
[----:B------:R-:W2:Y:S08]  /*01e0*/  LDC.U8 R0, c[0x0][0x3c2] ;  /* 0x0000f080ff007b82 */ /* 0x000eb00000000000 */
[----:B------:R-:W-:Y:S01]  /*01f0*/  @P3 VIADD R185, R185, 0x1 ;  /* 0x00000001b9b93836 */ /* 0x000fe20000000000 */
[----:B------:R-:W-:-:S05]  /*0200*/  @!P2 LOP3.LUT R185, RZ, R5, RZ, 0x33, !PT ;  /* 0x00000005ffb9a212 */ /* 0x000fca00078e33ff */
[C---:B---3--:R-:W-:Y:S01]  /*0210*/  IMAD.WIDE R14, R185.reuse, 0x4, R10 ;  /* 0x00000004b90e7825 */ /* 0x048fe200078e020a */
[----:B-1----:R-:W-:Y:S01]  /*0220*/  ISETP.EQ.U32.AND P2, PT, R2, RZ, PT ;  /* 0x000000ff0200720c */ /* 0x002fe20003f42070 */
[----:B------:R-:W1:Y:S03]  /*0230*/  @P0 LDC.64 R10, c[0x0][0x300] ;  /* 0x0000c000ff0a0b82 */ /* 0x000e660000000a00 */
[----:B------:R-:W3:Y:S04]  /*0240*/  @P1 LDG.E R6, desc[UR10][R14.64] ;  /* 0x0000000a0e061981 */ /* 0x000ee8000c1e1900 */
[----:B------:R-:W3:Y:S01]  /*0250*/  @P1 LDG.E R7, desc[UR10][R14.64+0x4] ;  /* 0x0000040a0e071981 */ /* 0x000ee2000c1e1900 */
[----:B--2---:R-:W-:Y:S01]  /*0260*/  ISETP.NE.AND P3, PT, R0, RZ, PT ;  /* 0x000000ff0000720c */ /* 0x004fe20003f65270 */
[----:B----4-:R-:W-:Y:S01]  /*0270*/  IMAD.WIDE R12, R185, 0x4, R12 ;  /* 0x00000004b90c7825 */ /* 0x010fe200078e020c */
[----:B------:R-:W-:-:S02]  /*0280*/  MOV R0, 0xffffffff ;  /* 0xffffffff00007802 */ /* 0x000fc40000000f00 */
[----:B------:R-:W-:Y:S01]  /*0290*/  ISETP.EQ.OR.EX P2, PT, R3, RZ, !P3, P2 ;  /* 0x000000ff0300720c */ /* 0x000fe20005f42720 */
[----:B------:R-:W-:-:S12]  /*02a0*/  IMAD.MOV.U32 R9, RZ, RZ, RZ ;  /* 0x000000ffff097224 */ /* 0x000fd800078e00ff */
[----:B------:R2:W5:Y:S01]  /*02b0*/  @!P2 LDG.E R0, desc[UR10][R12.64] ;  /* 0x0000000a0c00a981 */ /* 0x000562000c1e1900 */
[----:B-1----:R-:W-:Y:S01]  /*02c0*/  @P0 IMAD.WIDE R10, R185, 0x4, R10 ;  /* 0x00000004b90a0825 */ /* 0x002fe200078e020a */
[----:B------:R-:W1:Y:S04]  /*02d0*/  S2R R23, SR_CTAID.X ;  /* 0x0000000000177919 */ /* 0x000e680000002500 */
[----:B------:R2:W5:Y:S01]  /*02e0*/  @P0 LDG.E R9, desc[UR10][R10.64] ;  /* 0x0000000a0a090981 */ /* 0x000562000c1e1900 */
[----:B------:R-:W-:Y:S01]  /*02f0*/  ISETP.NE.U32.AND P0, PT, R2, RZ, PT ;  /* 0x000000ff0200720c */ /* 0x000fe20003f05070 */
[----:B------:R-:W4:Y:S03]  /*0300*/  S2R R4, SR_CTAID.Y ;  /* 0x0000000000047919 */ /* 0x000f260000002600 */
[----:B------:R-:W-:-:S02]  /*0310*/  ISETP.NE.AND.EX P0, PT, R3, RZ, PT, P0 ;  /* 0x000000ff0300720c */ /* 0x000fc40003f05300 */
[----:B------:R-:W-:-:S05]  /*0320*/  IADD3 R2, -R185, RZ, RZ ;  /* 0x000000ffb9027210 */ /* 0x000fca0007ffe1ff */
[----:B------:R-:W-:Y:S02]  /*0330*/  IMAD R8, R5, R2, R8 ;  /* 0x0000000205087224 */ /* 0x000fe400078e0208 */
[----:B---3--:R-:W-:-:S06]  /*0340*/  @P1 IMAD.IADD R124, R7, 0x1, -R6 ;  /* 0x00000001077c1824 */ /* 0x008fcc00078e0a06 */
[----:B------:R-:W3:Y:S01]  /*0350*/  @!P1 LDC R124, c[0x0][0x2c4] ;  /* 0x0000b100ff7c9b82 */ /* 0x000ee20000000800 */
[----:B-12-4-:R-:W-:Y:S05]  /*0360*/  @!P0 BRA `(.L_x_2650) ;  /* 0x0000000000108947 */ /* 0x016fea0003800000 */
[----:B------:R-:W2:Y:S02]  /*0370*/  @P3 LDG.E R3, desc[UR10][R12.64+0x4] ;  /* 0x0000040a0c033981 */ /* 0x000ea4000c1e1900 */
[----:B--2--5:R-:W-:-:S06]  /*0380*/  @P3 IADD3 R10, R3, -R0, RZ ;  /* 0x80000000030a3210 */ /* 0x024fcc0007ffe0ff */
[----:B------:R2:W5:Y:S01]  /*0390*/  @!P3 LDG.E R10, desc[UR10][R12.64] ;  /* 0x0000000a0c0ab981 */ /* 0x000562000c1e1900 */
[----:B------:R-:W-:Y:S05]  /*03a0*/  BRA `(.L_x_2651) ;  /* 0x0000000000047947 */ /* 0x000fea0003800000 */
.L_x_2650:
[----:B------:R-:W1:Y:S02]  /*03b0*/  LDC R10, c[0x0][0x2c8] ;  /* 0x0000b200ff0a7b82 */ /* 0x000e640000000800 */
.L_x_2651:
[----:B------:R-:W4:Y:S02]  /*03c0*/  LDC.64 R2, c[0x0][0x308] ;  /* 0x0000c200ff027b82 */ /* 0x000f240000000a00 */
[----:B----4-:R-:W-:-:S04]  /*03d0*/  ISETP.NE.U32.AND P3, PT, R2, RZ, PT ;  /* 0x000000ff0200720c */ /* 0x010fc80003f65070 */
[----:B------:R-:W-:-:S13]  /*03e0*/  ISETP.NE.AND.EX P3, PT, R3, RZ, PT, P3 ;  /* 0x000000ff0300720c */ /* 0x000fda0003f65330 */
[----:B------:R-:W4:Y:S02]  /*03f0*/  @P3 LDC.64 R2, c[0x0][0x308] ;  /* 0x0000c200ff023b82 */ /* 0x000f240000000a00 */
[----:B----4-:R-:W-:-:S05]  /*0400*/  @P3 IMAD.WIDE R2, R185, 0x4, R2 ;  /* 0x00000004b9023825 */ /* 0x010fca00078e0202 */
[----:B------:R4:W5:Y:S01]  /*0410*/  @P3 LDG.E R18, desc[UR10][R2.64] ;  /* 0x0000000a02123981 */ /* 0x000962000c1e1900 */
[----:B------:R-:W-:-:S05]  /*0420*/  IMAD.SHL.U32 R127, R23, 0x40, RZ ;  /* 0x00000040177f7824 */ /* 0x000fca00078e00ff */
[----:B---3--:R-:W-:-:S13]  /*0430*/  ISETP.GT.AND P0, PT, R124, R127, PT ;  /* 0x0000007f7c00720c */ /* 0x008fda0003f04270 */
[----:B------:R-:W-:Y:S05]  /*0440*/  @!P0 EXIT ;  /* 0x000000000000894d */ /* 0x000fea0003800000 */
[----:B------:R-:W2:Y:S01]  /*0450*/  LDC R11, c[0x0][0x10] ;  /* 0x00000400ff0b7b82 */ /* 0x000ea20000000800 */
[----:B-----5:R-:W-:Y:S01]  /*0460*/  @P3 IMAD.IADD R117, R18, 0x1, -R9 ;  /* 0x0000000112753824 */ /* 0x020fe200078e0a09 */
[----:B------:R-:W3:Y:S06]  /*0470*/  S2R R123, SR_TID.X ;  /* 0x00000000007b7919 */ /* 0x000eec0000002100 */
[----:B----4-:R-:W4:Y:S08]  /*0480*/  LDC R3, c[0x0][0x2c8] ;  /* 0x0000b200ff037b82 */ /* 0x010f300000000800 */
[----:B------:R-:W3:Y:S01]  /*0490*/  LDC R120, c[0x0][0x398] ;  /* 0x0000e600ff787b82 */ /* 0x000ee20000000800 */
[----:B--2---:R-:W-:-:S04]  /*04a0*/  IABS R13, R11 ;  /* 0x0000000b000d7213 */ /* 0x004fc80000000000 */
[----:B------:R-:W2:Y:S01]  /*04b0*/  I2F.RP R7, R13 ;  /* 0x0000000d00077306 */ /* 0x000ea20000209400 */
[----:B----4-:R-:W-:-:S05]  /*04c0*/  VIADD R3, R3, 0x7f ;  /* 0x0000007f03037836 */ /* 0x010fca0000000000 */
[----:B------:R-:W-:-:S04]  /*04d0*/  SHF.R.S32.HI R16, RZ, 0x1f, R3 ;  /* 0x0000001fff107819 */ /* 0x000fc80000011403 */
[----:B------:R-:W-:Y:S01]  /*04e0*/  LEA.HI R16, R16, R3, RZ, 0x7 ;  /* 0x0000000310107211 */ /* 0x000fe200078f38ff */
[----:B--2---:R-:W2:Y:S01]  /*04f0*/  MUFU.RCP R20, R7 ;  /* 0x0000000700147308 */ /* 0x004ea20000001000 */
[-C--:B------:R-:W-:Y:S02]  /*0500*/  IABS R3, R11.reuse ;  /* 0x0000000b00037213 */ /* 0x080fe40000000000 */
[----:B------:R-:W-:-:S03]  /*0510*/  LEA.HI.SX32 R16, R16, R11, 0x19 ;  /* 0x0000000b10107211 */ /* 0x000fc600078fcaff */
[----:B------:R-:W-:Y:S02]  /*0520*/  IMAD.MOV R3, RZ, RZ, -R3 ;  /* 0x000000ffff037224 */ /* 0x000fe400078e0a03 */
[----:B------:R-:W-:-:S05]  /*0530*/  VIADD R16, R16, 0xffffffff ;  /* 0xffffffff10107836 */ /* 0x000fca0000000000 */
[----:B------:R-:W-:Y:S02]  /*0540*/  IABS R14, R16 ;  /* 0x00000010000e7213 */ /* 0x000fe40000000000 */
[----:B------:R-:W-:Y:S01]  /*0550*/  LOP3.LUT R16, R16, R11, RZ, 0x3c, !PT ;  /* 0x0000000b10107212 */ /* 0x000fe200078e3cff */
[----:B--2---:R-:W-:-:S03]  /*0560*/  VIADD R20, R20, 0xffffffe ;  /* 0x0ffffffe14147836 */ /* 0x004fc60000000000 */
[----:B------:R-:W-:Y:S01]  /*0570*/  ISETP.GE.AND P0, PT, R16, RZ, PT ;  /* 0x000000ff1000720c */ /* 0x000fe20003f06270 */
[----:B------:R-:W2:Y:S02]  /*0580*/  F2I.FTZ.U32.TRUNC.NTZ R21, R20 ;  /* 0x0000001400157305 */ /* 0x000ea4000021f000 */
        /* <DEDUP_REMOVED lines=8> */
[----:B------:R-:W4:-:S12]  /*0610*/  @!P3 LDC.64 R2, c[0x0][0x318] ;  /* 0x0000c600ff02bb82 */ /* 0x000f180000000a00 */
[----:B------:R-:W-:Y:S02]  /*0620*/  @!P1 IMAD.IADD R14, R14, 0x1, -R13 ;  /* 0x000000010e0e9824 */ /* 0x000fe400078e0a0d */
[----:B------:R-:W-:Y:S01]  /*0630*/  @!P1 VIADD R12, R12, 0x1 ;  /* 0x000000010c0c9836 */ /* 0x000fe20000000000 */
[----:B------:R-:W-:Y:S02]  /*0640*/  ISETP.NE.AND P1, PT, R11, RZ, PT ;  /* 0x000000ff0b00720c */ /* 0x000fe40003f25270 */
[----:B------:R-:W-:Y:S02]  /*0650*/  ISETP.GE.U32.AND P4, PT, R14, R13, PT ;  /* 0x0000000d0e00720c */ /* 0x000fe40003f86070 */
[----:B----4-:R-:W-:Y:S02]  /*0660*/  @!P3 ISETP.NE.U32.AND P2, PT, R2, RZ, PT ;  /* 0x000000ff0200b20c */ /* 0x010fe40003f45070 */
        /* <DEDUP_REMOVED lines=8> */
[----:B---3--:R-:W-:Y:S01]  /*06f0*/  IADD3 R2, R2, R120, R117 ;  /* 0x0000007802027210 */ /* 0x008fe20007ffe075 */
        /* <DEDUP_REMOVED lines=37> */
[----:B------:R-:W-:-:S03]  /*0950*/  VIADD R8, R2, 0x20 ;  /* 0x0000002002087836 */ /* 0x000fc60000000000 */
[----:B------:R-:W-:Y:S01]  /*0960*/  LEA.HI.X.SX32 R0, R6, R13, 0x1, P0 ;  /* 0x0000000d06007211 */ /* 0x000fe200000f0eff */
[----:B------:R-:W-:Y:S01]  /*0970*/  VIADD R6, R2, 0x40 ;  /* 0x0000004002067836 */ /* 0x000fe20000000000 */
[----:B------:R-:W-:Y:S02]  /*0980*/  LEA R10, P1, R9, UR4, 0x2 ;  /* 0x00000004090a7c11 */ /* 0x000fe4000f8210ff */
[-C--:B------:R-:W-:Y:S02]  /*0990*/  ISETP.GE.AND P0, PT, R11, R124.reuse, PT ;  /* 0x0000007c0b00720c */ /* 0x080fe40003f06270 */
        /* <DEDUP_REMOVED lines=10> */
.L_x_2654:
[----:B------:R-:W-:Y:S05]  /*0a40*/  BSYNC B0 ;  /* 0x0000000000007941 */ /* 0x000fea0003800000 */
.L_x_2653:
        /* <DEDUP_REMOVED lines=10> */
.L_x_2656:
[----:B------:R-:W-:Y:S05]  /*0af0*/  BSYNC B0 ;  /* 0x0000000000007941 */ /* 0x000fea0003800000 */
.L_x_2655:
        /* <DEDUP_REMOVED lines=11> */
.L_x_2658:
[----:B------:R-:W-:Y:S05]  /*0bb0*/  BSYNC B0 ;  /* 0x0000000000007941 */ /* 0x000fea0003800000 */
.L_x_2657:
        /* <DEDUP_REMOVED lines=9> */
.L_x_2660:
[----:B------:R-:W-:Y:S05]  /*0c50*/  BSYNC B0 ;  /* 0x0000000000007941 */ /* 0x000fea0003800000 */
.L_x_2659:
        /* <DEDUP_REMOVED lines=15> */
.L_x_2652:
        /* <DEDUP_REMOVED lines=24> */
.L_x_2661:
        /* <DEDUP_REMOVED lines=32> */
[----:B-----5:R-:W-:-:S03]  /*10d0*/  IMAD.MOV R14, RZ, RZ, -R15 ;  /* 0x000000ffff0e7224 */ /* 0x020fc600078e0a0f */
        /* <DEDUP_REMOVED lines=46> */
.L_x_2662:
        /* <DEDUP_REMOVED lines=49> */
.L_x_2664:
        /* <DEDUP_REMOVED lines=29> */
.L_x_2663:
        /* <DEDUP_REMOVED lines=23> */
[C---:B------:R-:W-:Y:S01]  /*1a10*/  VIADD R183, R184.reuse, 0x20 ;  /* 0x00000020b8b77836 */ /* 0x040fe20000000000 */
[----:B------:R-:W-:Y:S01]  /*1a20*/  IADD3 R18, P0, R184, R18, RZ ;  /* 0x00000012b8127210 */ /* 0x000fe20007f1e0ff */
[----:B------:R-:W-:Y:S01]  /*1a30*/  IMAD.WIDE R22, R23, 0x40, R20 ;  /* 0x0000004017167825 */ /* 0x000fe200078e0214 */
[----:B------:R-:W-:-:S02]  /*1a40*/  LOP3.LUT R26, R181, 0x18, R184, 0xf8, !PT ;  /* 0x00000018b51a7812 */ /* 0x000fc400078ef8b8 */
[----:B------:R-:W-:Y:S02]  /*1a50*/  SHF.R.U32.HI R181, RZ, 0x3, R181 ;  /* 0x00000003ffb57819 */ /* 0x000fe400000116b5 */
[----:B------:R-:W-:Y:S02]  /*1a60*/  SHF.R.S32.HI R126, RZ, 0x5, R125 ;  /* 0x00000005ff7e7819 */ /* 0x000fe4000001147d */
[----:B------:R-:W-:Y:S02]  /*1a70*/  LOP3.LUT R181, R26, R181, RZ, 0x3c, !PT ;  /* 0x000000b51ab57212 */ /* 0x000fe400078e3cff */
[----:B------:R-:W-:Y:S01]  /*1a80*/  IADD3 R182, R184, 0x40, RZ ;  /* 0x00000040b8b67810 */ /* 0x000fe20007ffe0ff */
[----:B--2---:R-:W-:Y:S01]  /*1a90*/  @P1 IMAD.WIDE.U32 R28, R6, R4, RZ ;  /* 0x00000004061c1225 */ /* 0x004fe200078e00ff */
[----:B------:R-:W-:-:S03]  /*1aa0*/  LEA.HI R4, R15, R20, RZ, 0x1 ;  /* 0x000000140f047211 */ /* 0x000fc600078f08ff */
[----:B------:R-:W-:Y:S01]  /*1ab0*/  @P1 IMAD R5, R6, R5, R29 ;  /* 0x0000000506051224 */ /* 0x000fe200078e021d */
[----:B------:R-:W-:Y:S01]  /*1ac0*/  LOP3.LUT R15, R4, 0x7fffffe, RZ, 0xc0, !PT ;  /* 0x07fffffe040f7812 */ /* 0x000fe200078ec0ff */
[----:B------:R-:W-:Y:S02]  /*1ad0*/  @P1 IMAD.MOV.U32 R4, RZ, RZ, R28 ;  /* 0x000000ffff041224 */ /* 0x000fe400078e001c */
[-C--:B---3--:R-:W-:Y:S01]  /*1ae0*/  @!P1 IMAD R6, R9, R2.reuse, RZ ;  /* 0x0000000209069224 */ /* 0x088fe200078e02ff */
[----:B------:R-:W-:Y:S01]  /*1af0*/  IADD3 R15, R20, -R15, RZ ;  /* 0x8000000f140f7210 */ /* 0x000fe20007ffe0ff */
[----:B------:R-:W-:Y:S01]  /*1b00*/  @!P1 IMAD.WIDE.U32 R26, R185, R2, RZ ;  /* 0x00000002b91a9225 */ /* 0x000fe200078e00ff */
[----:B------:R-:W-:-:S03]  /*1b10*/  SHF.R.S32.HI R9, RZ, 0x1f, R8 ;  /* 0x0000001fff097819 */ /* 0x000fc60000011408 */
        /* <DEDUP_REMOVED lines=10> */
[----:B------:R-:W-:-:S02]  /*1bc0*/  UMOV UR4, 0x400 ;  /* 0x0000040000047882 */ /* 0x000fc40000000000 */
[----:B-1----:R-:W-:Y:S01]  /*1bd0*/  ULEA UR4, UR8, UR4, 0x18 ;  /* 0x0000000408047291 */ /* 0x002fe2000f8ec03f */
[----:B------:R-:W-:Y:S01]  /*1be0*/  IMAD.X R27, R3, 0x1, R5, P0 ;  /* 0x00000001031b7824 */ /* 0x000fe200000e0605 */
[-C--:B------:R-:W-:Y:S01]  /*1bf0*/  ISETP.GE.AND P0, PT, R20, R174.reuse, PT ;  /* 0x000000ae1400720c */ /* 0x080fe20003f06270 */
[----:B------:R-:W-:Y:S02]  /*1c00*/  IMAD R29, R9, UR6, RZ ;  /* 0x00000006091d7c24 */ /* 0x000fe4000f8e02ff */
        /* <DEDUP_REMOVED lines=48> */
.L_x_2666:
[----:B------:R-:W-:Y:S05]  /*1f10*/  BSYNC B0 ;  /* 0x0000000000007941 */ /* 0x000fea0003800000 */
.L_x_2665:
        /* <DEDUP_REMOVED lines=40> */
.L_x_2668:
[----:B------:R-:W-:Y:S05]  /*21a0*/  BSYNC B0 ;  /* 0x0000000000007941 */ /* 0x000fea0003800000 */
.L_x_2667:
        /* <DEDUP_REMOVED lines=44> */
.L_x_2670:
[----:B------:R-:W-:Y:S05]  /*2470*/  BSYNC B0 ;  /* 0x0000000000007941 */ /* 0x000fea0003800000 */
.L_x_2669:
        /* <DEDUP_REMOVED lines=33> */
.L_x_2672:
[----:B------:R-:W-:Y:S05]  /*2690*/  BSYNC B0 ;  /* 0x0000000000007941 */ /* 0x000fea0003800000 */
.L_x_2671:
        /* <DEDUP_REMOVED lines=35> */
.L_x_2674:
[----:B------:R-:W-:Y:S05]  /*28d0*/  BSYNC B0 ;  /* 0x0000000000007941 */ /* 0x000fea0003800000 */
.L_x_2673:
[-C--:B------:R-:W-:Y:S01]  /*28e0*/  ISETP.GE.AND P2, PT, R24, R15.reuse, PT ;  /* 0x0000000f1800720c */ /* 0x080fe20003f46270 */
[----:B------:R-:W-:Y:S01]  /*28f0*/  BSSY B0, `(.L_x_2675) ;  /* 0x0000022000007945 */ /* 0x000fe20003800000 */
[----:B------:R-:W-:-:S11]  /*2900*/  ISETP.GE.AND P1, PT, R20, R15, PT ;  /* 0x0000000f1400720c */ /* 0x000fd60003f26270 */
[----:B------:R-:W-:Y:S05]  /*2910*/  @P2 BRA `(.L_x_2676) ;  /* 0x00000000007c2947 */ /* 0x000fea0003800000 */
[----:B------:R-:W-:Y:S01]  /*2920*/  ULDC UR5, c[0x0][0x2d0] ;  /* 0x0000b40000057ab9 */ /* 0x000fe20000000800 */
[----:B---3--:R-:W-:Y:S01]  /*2930*/  IMAD R26, R129, 0x60, RZ ;  /* 0x00000060811a7824 */ /* 0x008fe200078e02ff */
[----:B------:R-:W-:Y:S01]  /*2940*/  ISETP.GE.AND P5, PT, R184, UR5, PT ;  /* 0x00000005b8007c0c */ /* 0x000fe2000bfa6270 */
[----:B------:R-:W-:Y:S01]  /*2950*/  IMAD.WIDE.U32 R28, R128, 0x60, R132 ;  /* 0x00000060801c7825 */ /* 0x000fe200078e0084 */
[----:B------:R-:W-:Y:S02]  /*2960*/  ISETP.GE.AND P4, PT, R183, UR5, PT ;  /* 0x00000005b7007c0c */ /* 0x000fe4000bf86270 */
[----:B------:R-:W-:Y:S01]  /*2970*/  ISETP.GE.AND P3, PT, R182, UR5, PT ;  /* 0x00000005b6007c0c */ /* 0x000fe2000bf66270 */
[----:B------:R-:W-:-:S08]  /*2980*/  IMAD.IADD R26, R29, 0x1, R26 ;  /* 0x000000011d1a7824 */ /* 0x000fd000078e021a */
[----:B------:R-:W3:Y:S01]  /*2990*/  @!P5 LDC.64 R6, c[0x0][0x218] ;  /* 0x00008600ff06db82 */ /* 0x000ee20000000a00 */
[----:B------:R3:W-:Y:S07]  /*29a0*/  @P5 STS.128 [R181+0x4800], RZ ;  /* 0x004800ffb5005388 */ /* 0x0007ee0000000c00 */
[----:B--2---:R-:W2:Y:S08]  /*29b0*/  @!P4 LDC.64 R4, c[0x0][0x218] ;  /* 0x00008600ff04cb82 */ /* 0x004eb00000000a00 */
[----:B-1--4-:R-:W1:Y:S01]  /*29c0*/  @!P3 LDC.64 R2, c[0x0][0x218] ;  /* 0x00008600ff02bb82 */ /* 0x012e620000000a00 */
[----:B---3--:R-:W-:-:S04]  /*29d0*/  @!P5 LEA R6, P2, R28, R6, 0x1 ;  /* 0x000000061c06d211 */ /* 0x008fc800078408ff */
[C---:B------:R-:W-:Y:S02]  /*29e0*/  @!P5 LEA.HI.X R7, R28.reuse, R7, R26, 0x1, P2 ;  /* 0x000000071c07d211 */ /* 0x040fe400010f0c1a */
[----:B--2---:R-:W-:-:S03]  /*29f0*/  @!P4 LEA R4, P2, R28, R4, 0x1 ;  /* 0x000000041c04c211 */ /* 0x004fc600078408ff */
[----:B------:R-:W-:Y:S01]  /*2a00*/  @!PT LDS RZ, [RZ] ;  /* 0x00000000fffff984 */ /* 0x000fe20000000800 */
[----:B------:R-:W-:Y:S01]  /*2a10*/  @!PT LDS RZ, [RZ] ;  /* 0x00000000fffff984 */ /* 0x000fe20000000800 */
[----:B------:R-:W-:Y:S01]  /*2a20*/  @!PT LDS RZ, [RZ] ;  /* 0x00000000fffff984 */ /* 0x000fe20000000800 */
[----:B------:R2:W-:Y:S01]  /*2a30*/  @!P5 LDGSTS.E.BYPASS.LTC128B.128 [R181+0x4800], desc[UR10][R6.64] ;  /* 0x0480000006b5dfae */ /* 0x0005e2000b901d4a */
[----:B------:R-:W-:-:S03]  /*2a40*/  @!P4 LEA.HI.X R5, R28, R5, R26, 0x1, P2 ;  /* 0x000000051c05c211 */ /* 0x000fc600010f0c1a */
[----:B------:R2:W-:Y:S01]  /*2a50*/  @P4 STS.128 [R181+0x6800], RZ ;  /* 0x006800ffb5004388 */ /* 0x0005e20000000c00 */
        /* <DEDUP_REMOVED lines=10> */
[----:B------:R2:W-:Y:S02]  /*2b00*/  @!P3 LDGSTS.E.BYPASS.LTC128B.128 [R181+0x8800], desc[UR10][R2.64+0x80] ;  /* 0x0880008002b5bfae */ /* 0x0005e4000b901d4a */
.L_x_2676:
[----:B------:R-:W-:Y:S05]  /*2b10*/  BSYNC B0 ;  /* 0x0000000000007941 */ /* 0x000fea0003800000 */
.L_x_2675:
[----:B------:R-:W-:Y:S01]  /*2b20*/  LEA.HI R16, R16, R123, RZ, 0x4 ;  /* 0x0000007b10107211 */ /* 0x000fe200078f20ff */
[----:B------:R-:W0:Y:S01]  /*2b30*/  LDGDEPBAR ;  /* 0x00000000000079af */ /* 0x000e220000000000 */
[----:B-1234-:R-:W-:Y:S01]  /*2b40*/  LOP3.LUT R2, R14, 0xfffffff8, RZ, 0xc0, !PT ;  /* 0xfffffff80e027812 */ /* 0x01efe200078ec0ff */
[----:B------:R-:W-:Y:S01]  /*2b50*/  ULDC.64 UR6, c[0x0][0x3d0] ;  /* 0x0000f40000067ab9 */ /* 0x000fe20000000a00 */
[----:B------:R-:W-:Y:S01]  /*2b60*/  SHF.R.S32.HI R3, RZ, 0x4, R16 ;  /* 0x00000004ff037819 */ /* 0x000fe20000011410 */
[----:B------:R-:W-:Y:S01]  /*2b70*/  IMAD.WIDE.U32 R8, R185, UR6, R8 ;  /* 0x00000006b9087c25 */ /* 0x000fe2000f8e0008 */
[----:B------:R-:W-:Y:S01]  /*2b80*/  LOP3.LUT R122, R16, 0xfffffff0, RZ, 0xc0, !PT ;  /* 0xfffffff0107a7812 */ /* 0x000fe200078ec0ff */
[----:B------:R-:W1:Y:S01]  /*2b90*/  LDC.64 R130, c[0x0][0x250] ;  /* 0x00009400ff827b82 */ /* 0x000e620000000a00 */
[----:B------:R-:W-:Y:S01]  /*2ba0*/  LEA.HI R14, R14, R11, RZ, 0x1 ;  /* 0x0000000b0e0e7211 */ /* 0x000fe200078f08ff */
[----:B------:R-:W-:Y:S01]  /*2bb0*/  IMAD.IADD R2, R123, 0x1, -R2 ;  /* 0x000000017b027824 */ /* 0x000fe200078e0a02 */
[----:B------:R-:W-:Y:S01]  /*2bc0*/  LEA.HI R6, R3, R3, RZ, 0x1 ;  /* 0x0000000303067211 */ /* 0x000fe200078f08ff */
[----:B------:R-:W-:Y:S01]  /*2bd0*/  IMAD.IADD R122, R123, 0x1, -R122 ;  /* 0x000000017b7a7824 */ /* 0x000fe200078e0a7a */
[----:B------:R-:W-:Y:S01]  /*2be0*/  LOP3.LUT R14, R14, 0xfffffffe, RZ, 0xc0, !PT ;  /* 0xfffffffe0e0e7812 */ /* 0x000fe200078ec0ff */
[----:B------:R-:W-:Y:S01]  /*2bf0*/  IMAD.X R17, R21, 0x1, R17, P0 ;  /* 0x0000000115117824 */ /* 0x000fe200000e0611 */
[----:B------:R-:W-:Y:S01]  /*2c00*/  LOP3.LUT R6, R6, 0xfffffffe, RZ, 0xc0, !PT ;  /* 0xfffffffe06067812 */ /* 0x000fe200078ec0ff */
[----:B------:R-:W-:Y:S01]  /*2c10*/  IMAD.IADD R13, R13, 0x1, R10 ;  /* 0x000000010d0d7824 */ /* 0x000fe200078e020a */
[----:B------:R-:W-:Y:S01]  /*2c20*/  LEA.HI R4, R2, R2, RZ, 0x1 ;  /* 0x0000000202047211 */ /* 0x000fe200078f08ff */
[----:B------:R-:W-:Y:S01]  /*2c30*/  IMAD.IADD R5, R11, 0x1, -R14 ;  /* 0x000000010b057824 */ /* 0x000fe200078e0a0e */
[----:B------:R-:W-:Y:S01]  /*2c40*/  LEA.HI R19, R122, R122, RZ, 0x1 ;  /* 0x0000007a7a137211 */ /* 0x000fe200078f08ff */
[----:B------:R-:W-:Y:S01]  /*2c50*/  IMAD.IADD R11, R3, 0x1, -R6 ;  /* 0x00000001030b7824 */ /* 0x000fe200078e0a06 */
[----:B------:R-:W-:Y:S01]  /*2c60*/  LOP3.LUT R7, R4, 0xfffffffe, RZ, 0xc0, !PT ;  /* 0xfffffffe04077812 */ /* 0x000fe200078ec0ff */
[----:B------:R-:W-:Y:S01]  /*2c70*/  IMAD.SHL.U32 R5, R5, 0x8, RZ ;  /* 0x0000000805057824 */ /* 0x000fe200078e00ff */
[----:B------:R-:W-:Y:S01]  /*2c80*/  SHF.R.S32.HI R3, RZ, 0x1, R4 ;  /* 0x00000001ff037819 */ /* 0x000fe20000011404 */
[----:B------:R-:W-:Y:S01]  /*2c90*/  ULDC UR5, c[0x0][0x2e8] ;  /* 0x0000ba0000057ab9 */ /* 0x000fe20000000800 */
[-C--:B------:R-:W-:Y:S01]  /*2ca0*/  ISETP.GE.AND P3, PT, R18, R15.reuse, PT ;  /* 0x0000000f1200720c */ /* 0x080fe20003f66270 */
[----:B------:R-:W-:Y:S01]  /*2cb0*/  IMAD.IADD R14, R2, 0x1, -R7 ;  /* 0x00000001020e7824 */ /* 0x000fe200078e0a07 */
[-C--:B------:R-:W-:Y:S01]  /*2cc0*/  ISETP.GE.AND P5, PT, R22, R15.reuse, PT ;  /* 0x0000000f1600720c */ /* 0x080fe20003fa6270 */
[----:B------:R-:W-:Y:S01]  /*2cd0*/  IMAD.SHL.U32 R2, R3, 0x40, RZ ;  /* 0x0000004003027824 */ /* 0x000fe200078e00ff */
[----:B------:R-:W-:Y:S01]  /*2ce0*/  ISETP.GE.AND P4, PT, R24, R15, PT ;  /* 0x0000000f1800720c */ /* 0x000fe20003f86270 */
[----:B------:R-:W2:Y:S01]  /*2cf0*/  LDC.64 R6, c[0x0][0x3c8] ;  /* 0x0000f200ff067b82 */ /* 0x000ea20000000a00 */
[----:B------:R-:W-:Y:S01]  /*2d00*/  SHF.R.S32.HI R15, RZ, 0x1, R19 ;  /* 0x00000001ff0f7819 */ /* 0x000fe20000011413 */
[----:B------:R-:W-:-:S04]  /*2d10*/  DEPBAR.LE SB0, 0x0 ;  /* 0x000080000000791a */ /* 0x000fc80000000000 */
[----:B------:R-:W-:Y:S01]  /*2d20*/  SHF.R.S32.HI R4, RZ, 0x1f, R19 ;  /* 0x0000001fff047819 */ /* 0x000fe20000011413 */
[-C--:B-1----:R-:W-:Y:S01]  /*2d30*/  IMAD R17, R17, R130.reuse, RZ ;  /* 0x0000008211117224 */ /* 0x082fe200078e02ff */
[----:B------:R-:W-:Y:S02]  /*2d40*/  LOP3.LUT R2, R2, 0xc0, RZ, 0xc0, !PT ;  /* 0x000000c002027812 */ /* 0x000fe400078ec0ff */
[----:B------:R-:W-:Y:S01]  /*2d50*/  LEA.HI R4, R4, R15, RZ, 0x2 ;  /* 0x0000000f04047211 */ /* 0x000fe200078f10ff */
[----:B------:R-:W-:Y:S01]  /*2d60*/  IMAD R17, R118, R131, R17 ;  /* 0x0000008376117224 */ /* 0x000fe200078e0211 */
[----:B------:R-:W-:Y:S01]  /*2d70*/  LOP3.LUT R5, R2, 0x8, R5, 0xf8, !PT ;  /* 0x0000000802057812 */ /* 0x000fe200078ef805 */
[----:B------:R-:W-:Y:S01]  /*2d80*/  IMAD.WIDE.U32 R118, R118, R130, R12 ;  /* 0x0000008276767225 */ /* 0x000fe200078e000c */
[----:B------:R-:W-:Y:S02]  /*2d90*/  LOP3.LUT R4, R4, 0xfffffffc, RZ, 0xc0, !PT ;  /* 0xfffffffc04047812 */ /* 0x000fe400078ec0ff */
[----:B------:R-:W-:-:S02]  /*2da0*/  SHF.R.U32.HI R2, RZ, 0x3, R2 ;  /* 0x00000003ff027819 */ /* 0x000fc40000011602 */
[----:B------:R-:W-:Y:S01]  /*2db0*/  SHF.R.S32.HI R21, RZ, 0x1f, R122 ;  /* 0x0000001fff157819 */ /* 0x000fe2000001147a */
[----:B------:R-:W-:Y:S01]  /*2dc0*/  IMAD.IADD R4, R15, 0x1, -R4 ;  /* 0x000000010f047824 */ /* 0x000fe200078e0a04 */
[----:B------:R-:W-:Y:S02]  /*2dd0*/  SHF.R.S32.HI R15, RZ, 0x1f, R185 ;  /* 0x0000001fff0f7819 */ /* 0x000fe400000114b9 */
[----:B------:R-:W-:Y:S01]  /*2de0*/  LOP3.LUT R2, R5, R2, RZ, 0x3c, !PT ;  /* 0x0000000205027212 */ /* 0x000fe200078e3cff */
[----:B------:R-:W-:Y:S01]  /*2df0*/  IMAD R5, R11, 0x8, R14 ;  /* 0x000000080b057824 */ /* 0x000fe200078e020e */
[----:B------:R-:W-:Y:S01]  /*2e00*/  LOP3.LUT R19, R19, 0x7fffffe, RZ, 0xc0, !PT ;  /* 0x07fffffe13137812 */ /* 0x000fe200078ec0ff */
[----:B------:R-:W-:Y:S01]  /*2e10*/  IMAD R14, R15, UR6, RZ ;  /* 0x000000060f0e7c24 */ /* 0x000fe2000f8e02ff */
[----:B--2---:R-:W-:Y:S01]  /*2e20*/  LEA R18, P0, R8, R6, 0x2 ;  /* 0x0000000608127211 */ /* 0x004fe200078010ff */
[----:B------:R-:W-:Y:S01]  /*2e30*/  IMAD.U32 R172, R5, 0x20, R2 ;  /* 0x0000002005ac7824 */ /* 0x000fe200078e0002 */
[----:B------:R-:W-:Y:S01]  /*2e40*/  LEA.HI R10, R21, R122, RZ, 0x3 ;  /* 0x0000007a150a7211 */ /* 0x000fe200078f18ff */
[----:B------:R-:W-:Y:S01]  /*2e50*/  IMAD R14, R185, UR7, R14 ;  /* 0x00000007b90e7c24 */ /* 0x000fe2000f8e020e */
[----:B------:R-:W-:Y:S01]  /*2e60*/  ULDC.64 UR6, c[0x0][0x220] ;  /* 0x0000880000067ab9 */ /* 0x000fe20000000a00 */
[----:B------:R-:W-:-:S02]  /*2e70*/  IMAD.IADD R122, R122, 0x1, -R19 ;  /* 0x000000017a7a7824 */ /* 0x000fc400078e0a13 */
[----:B------:R-:W-:Y:S02]  /*2e80*/  IMAD.IADD R14, R9, 0x1, R14 ;  /* 0x00000001090e7824 */ /* 0x000fe400078e020e */
[----:B------:R-:W-:Y:S02]  /*2e90*/  IMAD.SHL.U32 R16, R4, 0x40, RZ ;  /* 0x0000004004107824 */ /* 0x000fe400078e00ff */
[----:B------:R-:W-:Y:S01]  /*2ea0*/  IMAD.SHL.U32 R10, R10, 0x20, RZ ;  /* 0x000000200a0a7824 */ /* 0x000fe200078e00ff */
[----:B------:R-:W-:Y:S01]  /*2eb0*/  LEA.HI.X R19, R8, R7, R14, 0x2, P0 ;  /* 0x0000000708137211 */ /* 0x000fe200000f140e */
[----:B------:R-:W-:Y:S01]  /*2ec0*/  IMAD.SHL.U32 R11, R11, 0x8, RZ ;  /* 0x000000080b0b7824 */ /* 0x000fe200078e00ff */
[----:B------:R-:W-:Y:S02]  /*2ed0*/  LOP3.LUT R16, R16, 0xc0, RZ, 0xc0, !PT ;  /* 0x000000c010107812 */ /* 0x000fe400078ec0ff */
[----:B------:R-:W-:Y:S01]  /*2ee0*/  LOP3.LUT R121, R10, 0xffffff00, RZ, 0xc0, !PT ;  /* 0xffffff000a797812 */ /* 0x000fe200078ec0ff */
[----:B------:R1:W5:Y:S01]  /*2ef0*/  LDG.E R2, desc[UR10][R18.64] ;  /* 0x0000000a12027981 */ /* 0x000362000c1e1900 */
[----:B------:R-:W-:-:S02]  /*2f00*/  LOP3.LUT R5, R16, 0x8, R11, 0xf8, !PT ;  /* 0x0000000810057812 */ /* 0x000fc400078ef80b */
[----:B------:R-:W-:Y:S01]  /*2f10*/  SHF.R.U32.HI R16, RZ, 0x3, R16 ;  /* 0x00000003ff107819 */ /* 0x000fe20000011610 */
[----:B------:R-:W-:Y:S01]  /*2f20*/  BAR.SYNC.DEFER_BLOCKING 0x0 ;  /* 0x0000000000007b1d */ /* 0x000fe20000010000 */
[----:B------:R-:W-:Y:S02]  /*2f30*/  IMAD R7, R126, 0x200, R121 ;  /* 0x000002007e077824 */ /* 0x000fe400078e0279 */
[----:B------:R-:W-:Y:S02]  /*2f40*/  LOP3.LUT R5, R5, R16, RZ, 0x3c, !PT ;  /* 0x0000001005057212 */ /* 0x000fe400078e3cff */
[----:B------:R-:W-:Y:S01]  /*2f50*/  IMAD R8, R122, 0x20, R7 ;  /* 0x000000207a087824 */ /* 0x000fe200078e0207 */
[----:B------:R-:W-:Y:S01]  /*2f60*/  LEA R196, P0, R118, UR6, 0x1 ;  /* 0x0000000676c47c11 */ /* 0x000fe2000f8008ff */
[----:B------:R-:W-:Y:S02]  /*2f70*/  IMAD.IADD R6, R119, 0x1, R17 ;  /* 0x0000000177067824 */ /* 0x000fe400078e0211 */
[----:B------:R-:W-:Y:S01]  /*2f80*/  IMAD.IADD R173, R5, 0x1, R8 ;  /* 0x0000000105ad7824 */ /* 0x000fe200078e0208 */
[----:B------:R1:W-:Y:S04]  /*2f90*/  @P1 STS [R181+0x9000], RZ ;  /* 0x009000ffb5001388 */ /* 0x0003e80000000800 */
[----:B------:R1:W-:Y:S04]  /*2fa0*/  @P1 STS [R181+0x9004], RZ ;  /* 0x009004ffb5001388 */ /* 0x0003e80000000800 */
[----:B------:R1:W-:Y:S04]  /*2fb0*/  @P1 STS.64 [R181+0x9008], RZ ;  /* 0x009008ffb5001388 */ /* 0x0003e80000000a00 */
[----:B------:R1:W-:Y:S04]  /*2fc0*/  @P1 STS.128 [R181+0xb000], RZ ;  /* 0x00b000ffb5001388 */ /* 0x0003e80000000c00 */
[----:B------:R1:W-:Y:S01]  /*2fd0*/  @P1 STS.128 [R181+0xd000], RZ ;  /* 0x00d000ffb5001388 */ /* 0x0003e20000000c00 */
        /* <DEDUP_REMOVED lines=32> */
.L_x_2678:
[----:B------:R-:W-:Y:S05]  /*31e0*/  BSYNC B0 ;  /* 0x0000000000007941 */ /* 0x000fea0003800000 */
.L_x_2677:
        /* <DEDUP_REMOVED lines=12> */
[----:B---3--:R-:W-:-:S03]  /*32b0*/  @!P2 LEA R8, P1, R179, R196, 0x1 ;  /* 0x000000c4b308a211 */ /* 0x008fc600078208ff */
        /* <DEDUP_REMOVED lines=18> */
.L_x_2680:
[----:B------:R-:W-:Y:S05]  /*33e0*/  BSYNC B0 ;  /* 0x0000000000007941 */ /* 0x000fea0003800000 */
.L_x_2679:
        /* <DEDUP_REMOVED lines=33> */
.L_x_2682:
[----:B------:R-:W-:Y:S05]  /*3600*/  BSYNC B0 ;  /* 0x0000000000007941 */ /* 0x000fea0003800000 */
.L_x_2681:
        /* <DEDUP_REMOVED lines=36> */
.L_x_2684:
[----:B------:R-:W-:Y:S05]  /*3850*/  BSYNC B0 ;  /* 0x0000000000007941 */ /* 0x000fea0003800000 */
.L_x_2683:
[----:B------:R-:W-:Y:S01]  /*3860*/  LDSM.16.M88.4 R84, [R173] ;  /* 0x00000000ad54783b */ /* 0x000fe20000000200 */
[----:B------:R-:W-:Y:S01]  /*3870*/  LOP3.LUT P0, RZ, R3, 0x2, RZ, 0xc0, !PT ;  /* 0x0000000203ff7812 */ /* 0x000fe2000780c0ff */
[----:B------:R-:W-:Y:S01]  /*3880*/  IMAD.MOV.U32 R3, RZ, RZ, 0x20 ;  /* 0x00000020ff037424 */ /* 0x000fe200078e00ff */
[----:B------:R-:W-:Y:S01]  /*3890*/  LOP3.LUT P1, RZ, R4, 0x2, RZ, 0xc0, !PT ;  /* 0x0000000204ff7812 */ /* 0x000fe2000782c0ff */
[----:B------:R-:W2:Y:S01]  /*38a0*/  LDSM.16.M88.4 R52, [R172+0x3000] ;  /* 0x00300000ac34783b */ /* 0x000ea20000000200 */
[----:B------:R-:W-:Y:S02]  /*38b0*/  IMAD.MOV.U32 R4, RZ, RZ, 0x10 ;  /* 0x00000010ff047424 */ /* 0x000fe400078e00ff */
[----:B------:R-:W-:Y:S01]  /*38c0*/  SEL R3, R3, 0xffffffe0, !P0 ;  /* 0xffffffe003037807 */ /* 0x000fe20004000000 */
[----:B------:R-:W4:Y:S01]  /*38d0*/  LDSM.16.M88.4 R44, [R172+0x3400] ;  /* 0x00340000ac2c783b */ /* 0x000f220000000200 */
[----:B------:R-:W-:Y:S01]  /*38e0*/  IMAD R127, R126, 0x10, R127 ;  /* 0x000000107e7f7824 */ /* 0x000fe200078e027f */
[----:B------:R-:W-:Y:S01]  /*38f0*/  SEL R4, R4, 0xfffffff0, !P1 ;  /* 0xfffffff004047807 */ /* 0x000fe20004800000 */
[----:B------:R-:W-:Y:S01]  /*3900*/  IMAD.SHL.U32 R189, R123, 0x2, RZ ;  /* 0x000000027bbd7824 */ /* 0x000fe200078e00ff */
[----:B------:R-:W4:Y:S01]  /*3910*/  LDSM.16.M88.4 R36, [R172+0x3800] ;  /* 0x00380000ac24783b */ /* 0x000f220000000200 */
[----:B------:R-:W-:-:S02]  /*3920*/  IMAD.IADD R169, R172, 0x1, R3 ;  /* 0x00000001aca97824 */ /* 0x000fc400078e0203 */
[----:B------:R-:W-:Y:S01]  /*3930*/  IMAD R171, R4, 0x2, R173 ;  /* 0x0000000204ab7824 */ /* 0x000fe200078e02ad */
[----:B------:R-:W4:Y:S01]  /*3940*/  LDSM.16.M88.4 R28, [R172+0x3c00] ;  /* 0x003c0000ac1c783b */ /* 0x000f220000000200 */
[----:B------:R-:W-:Y:S01]  /*3950*/  LOP3.LUT R189, R189, 0x6, RZ, 0xc0, !PT ;  /* 0x00000006bdbd7812 */ /* 0x000fe200078ec0ff */
[----:B------:R-:W-:Y:S02]  /*3960*/  IMAD R122, R122, 0x20, R121 ;  /* 0x000000207a7a7824 */ /* 0x000fe400078e0279 */
[----:B------:R-:W4:Y:S02]  /*3970*/  LDSM.16.M88.4 R20, [R172+0x4000] ;  /* 0x00400000ac14783b */ /* 0x000f240000000200 */
[----:B------:R-:W-:Y:S02]  /*3980*/  IMAD.IADD R5, R5, 0x1, R122 ;  /* 0x0000000105057824 */ /* 0x000fe400078e027a */
[----:B-1----:R-:W1:Y:S04]  /*3990*/  LDSM.16.M88.4 R12, [R172+0x4400] ;  /* 0x00440000ac0c783b */ /* 0x002e680000000200 */
[----:B------:R-:W1:Y:S04]  /*39a0*/  LDSM.16.M88.4 R92, [R172+0x4800] ;  /* 0x00480000ac5c783b */ /* 0x000e680000000200 */
[----:B---3--:R-:W3:Y:S04]  /*39b0*/  LDSM.16.M88.4 R8, [R172+0x4c00] ;  /* 0x004c0000ac08783b */ /* 0x008ee80000000200 */
[----:B------:R-:W-:Y:S04]  /*39c0*/  LDSM.16.M88.4 R60, [R171] ;  /* 0x00000000ab3c783b */ /* 0x000fe80000000200 */
[----:B------:R-:W-:Y:S01]  /*39d0*/  LDSM.16.M88.4 R64, [R169+0x4c00] ;  /* 0x004c0000a940783b */ /* 0x000fe20000000200 */
[C---:B--2---:R-:W-:Y:S03]  /*39e0*/  HMMA.16816.F32 R56, R84.reuse, R52, RZ ;  /* 0x000000345438723c */ /* 0x044fe600000018ff */
[----:B------:R-:W2:Y:S04]  /*39f0*/  LDSM.16.M88.4 R108, [R169+0x3400] ;  /* 0x00340000a96c783b */ /* 0x000ea80000000200 */
[----:B------:R-:W2:Y:S01]  /*3a00*/  LDSM.16.M88.4 R68, [R169+0x3c00] ;  /* 0x003c0000a944783b */ /* 0x000ea20000000200 */
[C---:B----4-:R-:W-:Y:S03]  /*3a10*/  HMMA.16816.F32 R48, R84.reuse, R44, RZ ;  /* 0x0000002c5430723c */ /* 0x050fe600000018ff */
[----:B------:R-:W-:Y:S03]  /*3a20*/  LDSM.16.M88.4 R72, [R169+0x3000] ;  /* 0x00300000a948783b */ /* 0x000fe60000000200 */
[C---:B------:R-:W-:Y:S01]  /*3a30*/  HMMA.16816.F32 R40, R84.reuse, R36, RZ ;  /* 0x000000245428723c */ /* 0x040fe200000018ff */
[----:B------:R-:W-:Y:S04]  /*3a40*/  LDSM.16.M88.4 R104, [R169+0x3800] ;  /* 0x00380000a968783b */ /* 0x000fe80000000200 */
[----:B------:R-:W-:Y:S01]  /*3a50*/  LDSM.16.M88.4 R100, [R169+0x4000] ;  /* 0x00400000a964783b */ /* 0x000fe20000000200 */
[C---:B------:R-:W-:Y:S03]  /*3a60*/  HMMA.16816.F32 R32, R84.reuse, R28, RZ ;  /* 0x0000001c5420723c */ /* 0x040fe600000018ff */
[----:B------:R-:W-:Y:S03]  /*3a70*/  LDSM.16.M88.4 R76, [R169+0x4400] ;  /* 0x00440000a94c783b */ /* 0x000fe60000000200 */
[C---:B------:R-:W-:Y:S01]  /*3a80*/  HMMA.16816.F32 R24, R84.reuse, R20, RZ ;  /* 0x000000145418723c */ /* 0x040fe200000018ff */
[----:B------:R-:W-:Y:S04]  /*3a90*/  LDSM.16.M88.4 R80, [R173+0x1000] ;  /* 0x00100000ad50783b */ /* 0x000fe80000000200 */
[----:B------:R-:W-:Y:S01]  /*3aa0*/  LDSM.16.M88.4 R112, [R172+0x8400] ;  /* 0x00840000ac70783b */ /* 0x000fe20000000200 */
[C---:B-1----:R-:W-:Y:S03]  /*3ab0*/  HMMA.16816.F32 R16, R84.reuse, R12, RZ ;  /* 0x0000000c5410723c */ /* 0x042fe600000018ff */
        /* <DEDUP_REMOVED lines=9> */
[C---:B---3--:R-:W-:Y:S06]  /*3b50*/  HMMA.16816.F32 R88, R84.reuse, R8, RZ ;  /* 0x000000085458723c */ /* 0x048fec00000018ff */
[----:B------:R-:W-:Y:S01]  /*3b60*/  HMMA.16816.F32 R84, R84, R10, RZ ;  /* 0x0000000a5454723c */ /* 0x000fe200000018ff */
[----:B------:R-:W1:Y:S05]  /*3b70*/  LDSM.16.M88.4 R8, [R169+0x4800] ;  /* 0x00480000a908783b */ /* 0x000e6a0000000200 */
[C---:B--2---:R-:W-:Y:S06]  /*3b80*/  HMMA.16816.F32 R48, R60.reuse, R108, R48 ;  /* 0x0000006c3c30723c */ /* 0x044fec0000001830 */
        /* <DEDUP_REMOVED lines=22> */
[----:B------:R-:W3:Y:S04]  /*3cf0*/  LDSM.16.M88.4 R60, [R172+0x6800] ;  /* 0x00680000ac3c783b */ /* 0x000ee80000000200 */
[----:B------:R-:W-:Y:S01]  /*3d00*/  LDSM.16.M88.4 R76, [R171+0x1000] ;  /* 0x00100000ab4c783b */ /* 0x000fe20000000200 */
        /* <DEDUP_REMOVED lines=20> */
[----:B------:R-:W3:Y:S05]  /*3e50*/  LDSM.16.M88.4 R72, [R169+0x5000] ;  /* 0x00500000a948783b */ /* 0x000eea0000000200 */
[C---:B------:R-:W-:Y:S06]  /*3e60*/  HMMA.16816.F32 R88, R80.reuse, R100, R88 ;  /* 0x000000645058723c */ /* 0x040fec0000001858 */
[----:B------:R-:W-:Y:S01]  /*3e70*/  HMMA.16816.F32 R84, R80, R102, R84 ;  /* 0x000000665054723c */ /* 0x000fe20000001854 */
[----:B------:R-:W3:Y:S04]  /*3e80*/  LDSM.16.M88.4 R100, [R169+0x6800] ;  /* 0x00680000a964783b */ /* 0x000ee80000000200 */
[----:B------:R-:W3:Y:S01]  /*3e90*/  LDSM.16.M88.4 R80, [R169+0x6c00] ;  /* 0x006c0000a950783b */ /* 0x000ee20000000200 */
        /* <DEDUP_REMOVED lines=18> */
[C---:B------:R-:W-:Y:S06]  /*3fc0*/  HMMA.16816.F32 R96, R76.reuse, R100, R96 ;  /* 0x000000644c60723c */ /* 0x040fec0000001860 */
[C---:B------:R-:W-:Y:S01]  /*3fd0*/  HMMA.16816.F32 R92, R76.reuse, R102, R92 ;  /* 0x000000664c5c723c */ /* 0x040fe2000000185c */
[----:B------:R-:W3:Y:S05]  /*3fe0*/  LDSM.16.M88.4 R100, [R172+0x8c00] ;  /* 0x008c0000ac64783b */ /* 0x000eea0000000200 */
[C---:B------:R-:W-:Y:S06]  /*3ff0*/  HMMA.16816.F32 R88, R76.reuse, R80, R88 ;  /* 0x000000504c58723c */ /* 0x040fec0000001858 */
[----:B------:R-:W-:Y:S01]  /*4000*/  HMMA.16816.F32 R84, R76, R82, R84 ;  /* 0x000000524c54723c */ /* 0x000fe20000001854 */
[----:B------:R-:W-:Y:S04]  /*4010*/  LDSM.16.M88.4 R76, [R169+0x7400] ;  /* 0x00740000a94c783b */ /* 0x000fe80000000200 */
[----:B------:R-:W-:Y:S01]  /*4020*/  LDSM.16.M88.4 R80, [R169+0x7000] ;  /* 0x00700000a950783b */ /* 0x000fe20000000200 */
        /* <DEDUP_REMOVED lines=8> */
[----:B------:R-:W-:Y:S05]  /*40b0*/  LDSM.16.M88.4 R68, [R169+0x7c00] ;  /* 0x007c0000a944783b */ /* 0x000fea0000000200 */
[C---:B--2---:R-:W-:Y:S06]  /*40c0*/  HMMA.16816.F32 R24, R108.reuse, R60, R24 ;  /* 0x0000003c6c18723c */ /* 0x044fec0000001818 */
[C---:B---3--:R-:W-:Y:S06]  /*40d0*/  HMMA.16816.F32 R56, R108.reuse, R72, R56 ;  /* 0x000000486c38723c */ /* 0x048fec0000001838 */
[C---:B------:R-:W-:Y:S01]  /*40e0*/  HMMA.16816.F32 R52, R108.reuse, R74, R52 ;  /* 0x0000004a6c34723c */ /* 0x040fe20000001834 */
[----:B------:R-:W2:Y:S05]  /*40f0*/  LDSM.16.M88.4 R72, [R169+0x7800] ;  /* 0x00780000a948783b */ /* 0x000eaa0000000200 */
[C---:B------:R-:W-:Y:S01]  /*4100*/  HMMA.16816.F32 R20, R108.reuse, R62, R20 ;  /* 0x0000003e6c14723c */ /* 0x040fe20000001814 */
[----:B------:R-:W3:Y:S05]  /*4110*/  LDSM.16.M88.4 R60, [R169+0x8400] ;  /* 0x00840000a93c783b */ /* 0x000eea0000000200 */
[C---:B------:R-:W-:Y:S06]  /*4120*/  HMMA.16816.F32 R88, R108.reuse, R100, R88 ;  /* 0x000000646c58723c */ /* 0x040fec0000001858 */
[----:B------:R-:W-:Y:S01]  /*4130*/  HMMA.16816.F32 R84, R108, R102, R84 ;  /* 0x000000666c54723c */ /* 0x000fe20000001854 */
[----:B------:R-:W3:Y:S05]  /*4140*/  LDSM.16.M88.4 R100, [R169+0x8800] ;  /* 0x00880000a964783b */ /* 0x000eea0000000200 */
[C---:B-1----:R-:W-:Y:S06]  /*4150*/  HMMA.16816.F32 R48, R8.reuse, R76, R48 ;  /* 0x0000004c0830723c */ /* 0x042fec0000001830 */
[----:B------:R-:W-:Y:S01]  /*4160*/  HMMA.16816.F32 R44, R8, R78, R44 ;  /* 0x0000004e082c723c */ /* 0x000fe2000000182c */
[----:B------:R-:W1:Y:S01]  /*4170*/  LDSM.16.M88.4 R76, [R169+0x8c00] ;  /* 0x008c0000a94c783b */ /* 0x000e620000000200 */
[----:B------:R-:W-:-:S04]  /*4180*/  DEPBAR.LE SB0, 0x0 ;  /* 0x000080000000791a */ /* 0x000fc80000000000 */
[----:B----4-:R-:W-:Y:S06]  /*4190*/  HMMA.16816.F32 R24, R8, R64, R24 ;  /* 0x000000400818723c */ /* 0x010fec0000001818 */
[----:B------:R-:W-:Y:S01]  /*41a0*/  HMMA.16816.F32 R16, R108, R112, R16 ;  /* 0x000000706c10723c */ /* 0x000fe20000001810 */
[----:B------:R-:W-:-:S05]  /*41b0*/  LOP3.LUT R64, R125, 0xffffffe0, RZ, 0xc0, !PT ;  /* 0xffffffe07d407812 */ /* 0x000fca00078ec0ff */
[----:B------:R-:W-:Y:S01]  /*41c0*/  IMAD.IADD R64, R123, 0x1, -R64 ;  /* 0x000000017b407824 */ /* 0x000fe200078e0a40 */
[C---:B------:R-:W-:Y:S04]  /*41d0*/  HMMA.16816.F32 R12, R108.reuse, R114, R12 ;  /* 0x000000726c0c723c */ /* 0x040fe8000000180c */
[----:B------:R-:W-:Y:S02]  /*41e0*/  SHF.R.S32.HI R3, RZ, 0x1f, R64 ;  /* 0x0000001fff037819 */ /* 0x000fe40000011440 */
[----:B------:R-:W-:Y:S02]  /*41f0*/  HMMA.16816.F32 R96, R108, R104, R96 ;  /* 0x000000686c60723c */ /* 0x000fe40000001860 */
[----:B------:R-:W-:-:S04]  /*4200*/  LEA.HI R188, R3, R64, RZ, 0x2 ;  /* 0x0000004003bc7211 */ /* 0x000fc800078f10ff */
[----:B------:R-:W-:Y:S01]  /*4210*/  HMMA.16816.F32 R92, R108, R106, R92 ;  /* 0x0000006a6c5c723c */ /* 0x000fe2000000185c */
[----:B------:R-:W-:-:S04]  /*4220*/  SHF.R.S32.HI R188, RZ, 0x2, R188 ;  /* 0x00000002ffbc7819 */ /* 0x000fc800000114bc */
[----:B------:R-:W-:Y:S01]  /*4230*/  IADD3 R3, R127, 0x1, R188 ;  /* 0x000000017f037810 */ /* 0x000fe20007ffe0bc */
[----:B------:R-:W-:Y:S03]  /*4240*/  HMMA.16816.F32 R56, R8, R80, R56 ;  /* 0x000000500838723c */ /* 0x000fe60000001838 */
[----:B------:R-:W-:-:S03]  /*4250*/  IADD3 R3, R117, R3, -R124 ;  /* 0x0000000375037210 */ /* 0x000fc60007ffe87c */
[C---:B------:R-:W-:Y:S02]  /*4260*/  HMMA.16816.F32 R52, R8.reuse, R82, R52 ;  /* 0x000000520834723c */ /* 0x040fe40000001834 */
[----:B------:R-:W-:Y:S02]  /*4270*/  IMAD.IADD R120, R3, 0x1, R120 ;  /* 0x0000000103787824 */ /* 0x000fe400078e0278 */
[----:B-----5:R-:W-:Y:S02]  /*4280*/  FMUL.FTZ R3, R2, R7 ;  /* 0x0000000702037220 */ /* 0x020fe40000410000 */
[----:B------:R-:W-:Y:S01]  /*4290*/  HMMA.16816.F32 R20, R8, R66, R20 ;  /* 0x000000420814723c */ /* 0x000fe20000001814 */
[C---:B------:R-:W-:Y:S02]  /*42a0*/  VIMNMX R135, R120.reuse, R117, PT ;  /* 0x0000007578877248 */ /* 0x040fe40003fe0100 */
[----:B------:R-:W-:-:S03]  /*42b0*/  VIADDMNMX R134, R120, 0x8, R117, PT ;  /* 0x0000000878867846 */ /* 0x000fc60003800175 */
[----:B--2---:R-:W-:Y:S01]  /*42c0*/  HMMA.16816.F32 R40, R8, R72, R40 ;  /* 0x000000480828723c */ /* 0x004fe20000001828 */
[----:B------:R-:W-:-:S04]  /*42d0*/  IMAD.IADD R66, R0, 0x1, R189 ;  /* 0x0000000100427824 */ /* 0x000fc800078e02bd */
[C---:B------:R-:W-:Y:S01]  /*42e0*/  VIADD R2, R66.reuse, 0x1 ;  /* 0x0000000142027836 */ /* 0x040fe20000000000 */
[C---:B------:R-:W-:Y:S01]  /*42f0*/  HMMA.16816.F32 R36, R8.reuse, R74, R36 ;  /* 0x0000004a0824723c */ /* 0x040fe20000001824 */
[C---:B------:R-:W-:Y:S02]  /*4300*/  VIADD R7, R66.reuse, 0x8 ;  /* 0x0000000842077836 */ /* 0x040fe40000000000 */
[----:B------:R-:W-:Y:S01]  /*4310*/  VIADD R140, R66, 0x49 ;  /* 0x00000049428c7836 */ /* 0x000fe20000000000 */
[CC--:B------:R-:W-:Y:S02]  /*4320*/  ISETP.GE.AND P4, PT, R2.reuse, R135.reuse, PT ;  /* 0x000000870200720c */ /* 0x0c0fe40003f86270 */
[----:B------:R-:W-:Y:S01]  /*4330*/  HMMA.16816.F32 R32, R8, R68, R32 ;  /* 0x000000440820723c */ /* 0x000fe20000001820 */
[----:B------:R-:W-:Y:S02]  /*4340*/  ISETP.GE.AND P2, PT, R2, R134, PT ;  /* 0x000000860200720c */ /* 0x000fe40003f46270 */
[----:B------:R-:W-:-:S02]  /*4350*/  ISETP.GE.AND P3, PT, R7, R135, PT ;  /* 0x000000870700720c */ /* 0x000fc40003f66270 */
[----:B------:R-:W-:Y:S01]  /*4360*/  ISETP.GE.AND P0, PT, R7, R134, PT ;  /* 0x000000860700720c */ /* 0x000fe20003f06270 */
[----:B------:R-:W-:Y:S01]  /*4370*/  HMMA.16816.F32 R28, R8, R70, R28 ;  /* 0x00000046081c723c */ /* 0x000fe2000000181c */
[----:B------:R-:W-:-:S05]  /*4380*/  I2FP.F32.S32 R7, R7 ;  /* 0x0000000700077245 */ /* 0x000fca0000201400 */
[----:B---3--:R-:W-:Y:S01]  /*4390*/  HMMA.16816.F32 R16, R8, R60, R16 ;  /* 0x0000003c0810723c */ /* 0x008fe20000001810 */
[----:B------:R-:W-:-:S05]  /*43a0*/  FFMA.FTZ R54, R3, R7, R54 ;  /* 0x0000000703367223 */ /* 0x000fca0000010036 */
[C---:B------:R-:W-:Y:S06]  /*43b0*/  HMMA.16816.F32 R12, R8.reuse, R62, R12 ;  /* 0x0000003e080c723c */ /* 0x040fec000000180c */
[----:B------:R-:W-:Y:S01]  /*43c0*/  HMMA.16816.F32 R96, R8, R100, R96 ;  /* 0x000000640860723c */ /* 0x000fe20000001860 */
[----:B------:R-:W-:-:S05]  /*43d0*/  FSEL R62, R54, -INF , !P0 ;  /* 0xff800000363e7808 */ /* 0x000fca0004000000 */
[C---:B------:R-:W-:Y:S06]  /*43e0*/  HMMA.16816.F32 R92, R8.reuse, R102, R92 ;  /* 0x00000066085c723c */ /* 0x040fec000000185c */
[C---:B-1----:R-:W-:Y:S06]  /*43f0*/  HMMA.16816.F32 R88, R8.reuse, R76, R88 ;  /* 0x0000004c0858723c */ /* 0x042fec0000001858 */
[----:B------:R-:W-:Y:S07]  /*4400*/  HMMA.16816.F32 R84, R8, R78, R84 ;  /* 0x0000004e0854723c */ /* 0x000fee0000001854 */
[C---:B------:R-:W-:Y:S01]  /*4410*/  VIADD R9, R66.reuse, 0x9 ;  /* 0x0000000942097836 */ /* 0x040fe20000000000 */
[----:B------:R-:W-:Y:S01]  /*4420*/  I2FP.F32.S32 R8, R2 ;  /* 0x0000000200087245 */ /* 0x000fe20000201400 */
[----:B------:R-:W-:Y:S01]  /*4430*/  FFMA.FTZ R11, R3, R7, R52 ;  /* 0x00000007030b7223 */ /* 0x000fe20000010034 */
[----:B------:R-:W-:-:S02]  /*4440*/  VIADD R7, R66, 0x18 ;  /* 0x0000001842077836 */ /* 0x000fc40000000000 */
[----:B------:R-:W-:Y:S01]  /*4450*/  I2FP.F32.S32 R2, R9 ;  /* 0x0000000900027245 */ /* 0x000fe20000201400 */
[-C--:B------:R-:W-:Y:S01]  /*4460*/  FFMA.FTZ R57, R3, R8.reuse, R57 ;  /* 0x0000000803397223 */ /* 0x080fe20000010039 */
[----:B------:R-:W-:Y:S01]  /*4470*/  BAR.SYNC.DEFER_BLOCKING 0x0 ;  /* 0x0000000000007b1d */ /* 0x000fe20000010000 */
[-C--:B------:R-:W-:Y:S01]  /*4480*/  ISETP.GE.AND P5, PT, R9, R135.reuse, PT ;  /* 0x000000870900720c */ /* 0x080fe20003fa6270 */
[----:B------:R-:W-:Y:S01]  /*4490*/  FFMA.FTZ R59, R3, R8, R59 ;  /* 0x00000008033b7223 */ /* 0x000fe2000001003b */
[----:B------:R-:W-:Y:S01]  /*44a0*/  ISETP.GE.AND P1, PT, R9, R134, PT ;  /* 0x000000860900720c */ /* 0x000fe20003f26270 */
[CC--:B------:R-:W-:Y:S01]  /*44b0*/  FFMA.FTZ R9, R3.reuse, R2.reuse, R53 ;  /* 0x0000000203097223 */ /* 0x0c0fe20000010035 */
[----:B------:R-:W-:Y:S01]  /*44c0*/  FFMA.FTZ R55, R3, R2, R55 ;  /* 0x0000000203377223 */ /* 0x000fe20000010037 */
[C---:B------:R-:W-:Y:S01]  /*44d0*/  VIADD R8, R66.reuse, 0x10 ;  /* 0x0000001042087836 */ /* 0x040fe20000000000 */
[----:B------:R-:W-:Y:S01]  /*44e0*/  FSEL R57, R57, -INF , !P4 ;  /* 0xff80000039397808 */ /* 0x000fe20006000000 */
[C---:B------:R-:W-:Y:S01]  /*44f0*/  VIADD R2, R66.reuse, 0x11 ;  /* 0x0000001142027836 */ /* 0x040fe20000000000 */
[----:B------:R-:W-:Y:S01]  /*4500*/  FSEL R64, R59, -INF , !P2 ;  /* 0xff8000003b407808 */ /* 0x000fe20005000000 */
[----:B------:R-:W-:Y:S01]  /*4510*/  VIADD R10, R66, 0x19 ;  /* 0x00000019420a7836 */ /* 0x000fe20000000000 */
[----:B------:R-:W-:-:S02]  /*4520*/  ISETP.GE.AND P4, PT, R8, R135, PT ;  /* 0x000000870800720c */ /* 0x000fc40003f86270 */
[----:B------:R-:W-:Y:S02]  /*4530*/  ISETP.GE.AND P2, PT, R8, R134, PT ;  /* 0x000000860800720c */ /* 0x000fe40003f46270 */
[----:B------:R-:W-:Y:S02]  /*4540*/  FSEL R11, R11, -INF , !P3 ;  /* 0xff8000000b0b7808 */ /* 0x000fe40005800000 */
[----:B------:R-:W-:Y:S02]  /*4550*/  FSEL R9, R9, -INF , !P5 ;  /* 0xff80000009097808 */ /* 0x000fe40006800000 */
[----:B------:R-:W-:Y:S02]  /*4560*/  FSEL R60, R55, -INF , !P1 ;  /* 0xff800000373c7808 */ /* 0x000fe40004800000 */
[----:B------:R-:W-:Y:S02]  /*4570*/  I2FP.F32.S32 R8, R8 ;  /* 0x0000000800087245 */ /* 0x000fe40000201400 */
[----:B------:R-:W-:-:S02]  /*4580*/  ISETP.GE.AND P3, PT, R2, R135, PT ;  /* 0x000000870200720c */ /* 0x000fc40003f66270 */
[----:B------:R-:W-:Y:S01]  /*4590*/  ISETP.GE.AND P0, PT, R2, R134, PT ;  /* 0x000000860200720c */ /* 0x000fe20003f06270 */
[-C--:B------:R-:W-:Y:S01]  /*45a0*/  FFMA.FTZ R69, R3, R8.reuse, R48 ;  /* 0x0000000803457223 */ /* 0x080fe20000010030 */
[----:B------:R-:W-:Y:S01]  /*45b0*/  ISETP.GE.AND P5, PT, R7, R135, PT ;  /* 0x000000870700720c */ /* 0x000fe20003fa6270 */
[----:B------:R-:W-:Y:S01]  /*45c0*/  FFMA.FTZ R50, R3, R8, R50 ;  /* 0x0000000803327223 */ /* 0x000fe20000010032 */
[----:B------:R-:W-:Y:S02]  /*45d0*/  ISETP.GE.AND P1, PT, R7, R134, PT ;  /* 0x000000860700720c */ /* 0x000fe40003f26270 */
[----:B------:R-:W-:Y:S02]  /*45e0*/  I2FP.F32.S32 R2, R2 ;  /* 0x0000000200027245 */ /* 0x000fe40000201400 */
        /* <DEDUP_REMOVED lines=8> */
[C---:B------:R-:W-:Y:S01]  /*4670*/  VIADD R2, R66.reuse, 0x21 ;  /* 0x0000002142027836 */ /* 0x040fe20000000000 */
[----:B------:R-:W-:Y:S01]  /*4680*/  FSEL R63, R49, -INF , !P3 ;  /* 0xff800000313f7808 */ /* 0x000fe20005800000 */
[----:B------:R-:W-:Y:S01]  /*4690*/  VIADD R46, R66, 0x61 ;  /* 0x00000061422e7836 */ /* 0x000fe20000000000 */
[----:B------:R-:W-:-:S02]  /*46a0*/  FSEL R48, R48, -INF , !P0 ;  /* 0xff80000030307808 */ /* 0x000fc40004000000 */
[CC--:B------:R-:W-:Y:S02]  /*46b0*/  ISETP.GE.AND P4, PT, R10.reuse, R135.reuse, PT ;  /* 0x000000870a00720c */ /* 0x0c0fe40003f86270 */
[-C--:B------:R-:W-:Y:S02]  /*46c0*/  ISETP.GE.AND P2, PT, R10, R134.reuse, PT ;  /* 0x000000860a00720c */ /* 0x080fe40003f46270 */
[C---:B------:R-:W-:Y:S02]  /*46d0*/  ISETP.GE.AND P3, PT, R7.reuse, R135, PT ;  /* 0x000000870700720c */ /* 0x040fe40003f66270 */
[----:B------:R-:W-:Y:S02]  /*46e0*/  ISETP.GE.AND P0, PT, R7, R134, PT ;  /* 0x000000860700720c */ /* 0x000fe40003f06270 */
[----:B------:R-:W-:Y:S02]  /*46f0*/  FSEL R61, R44, -INF , !P5 ;  /* 0xff8000002c3d7808 */ /* 0x000fe40006800000 */
[----:B------:R-:W-:-:S02]  /*4700*/  FSEL R8, R8, -INF , !P1 ;  /* 0xff80000008087808 */ /* 0x000fc40004800000 */
        /* <DEDUP_REMOVED lines=9> */
[C---:B------:R-:W-:Y:S01]  /*47a0*/  VIADD R40, R66.reuse, 0x28 ;  /* 0x0000002842287836 */ /* 0x040fe20000000000 */
[----:B------:R-:W-:Y:S01]  /*47b0*/  FSEL R45, R45, -INF , !P4 ;  /* 0xff8000002d2d7808 */ /* 0x000fe20006000000 */
        /* <DEDUP_REMOVED lines=12> */
[----:B------:R-:W-:Y:S02]  /*4880*/  ISETP.GE.AND P1, PT, R41, R134, PT ;  /* 0x000000862900720c */ /* 0x000fe40003f26270 */
[----:B------:R-:W-:Y:S02]  /*4890*/  I2FP.F32.S32 R40, R40 ;  /* 0x0000002800287245 */ /* 0x000fe40000201400 */
[C---:B------:R-:W-:Y:S02]  /*48a0*/  ISETP.GE.AND P3, PT, R2.reuse, R135, PT ;  /* 0x000000870200720c */ /* 0x040fe40003f66270 */
[----:B------:R-:W-:Y:S01]  /*48b0*/  ISETP.GE.AND P0, PT, R2, R134, PT ;  /* 0x000000860200720c */ /* 0x000fe20003f06270 */
[CC--:B------:R-:W-:Y:S01]  /*48c0*/  FFMA.FTZ R149, R3.reuse, R40.reuse, R36 ;  /* 0x0000002803957223 */ /* 0x0c0fe20000010024 */
[----:B------:R-:W-:Y:S01]  /*48d0*/  I2FP.F32.S32 R41, R41 ;  /* 0x0000002900297245 */ /* 0x000fe20000201400 */
[----:B------:R-:W-:Y:S01]  /*48e0*/  FFMA.FTZ R38, R3, R40, R38 ;  /* 0x0000002803267223 */ /* 0x000fe20000010026 */
[----:B------:R-:W-:Y:S01]  /*48f0*/  I2FP.F32.S32 R2, R2 ;  /* 0x0000000200027245 */ /* 0x000fe20000201400 */
[C---:B------:R-:W-:Y:S01]  /*4900*/  VIADD R36, R66.reuse, 0x38 ;  /* 0x0000003842247836 */ /* 0x040fe20000000000 */
[----:B------:R-:W-:Y:S01]  /*4910*/  FSEL R149, R149, -INF , !P4 ;  /* 0xff80000095957808 */ /* 0x000fe20006000000 */
[----:B------:R-:W-:Y:S01]  /*4920*/  FFMA.FTZ R59, R3, R41, R32 ;  /* 0x00000029033b7223 */ /* 0x000fe20000010020 */
[----:B------:R-:W-:-:S02]  /*4930*/  VIADD R32, R66, 0x31 ;  /* 0x0000003142207836 */ /* 0x000fc40000000000 */
[CC--:B------:R-:W-:Y:S01]  /*4940*/  FFMA.FTZ R37, R3.reuse, R2.reuse, R37 ;  /* 0x0000000203257223 */ /* 0x0c0fe20000010025 */
[C---:B------:R-:W-:Y:S01]  /*4950*/  FFMA.FTZ R39, R3.reuse, R2, R39 ;  /* 0x0000000203277223 */ /* 0x040fe20000010027 */
[----:B------:R-:W-:Y:S01]  /*4960*/  FFMA.FTZ R34, R3, R41, R34 ;  /* 0x0000002903227223 */ /* 0x000fe20000010022 */
[----:B------:R-:W-:Y:S01]  /*4970*/  VIADD R2, R66, 0x39 ;  /* 0x0000003942027836 */ /* 0x000fe20000000000 */
[----:B------:R-:W-:Y:S02]  /*4980*/  FSEL R154, R38, -INF , !P2 ;  /* 0xff800000269a7808 */ /* 0x000fe40005000000 */
[C---:B------:R-:W-:Y:S02]  /*4990*/  ISETP.GE.AND P4, PT, R32.reuse, R135, PT ;  /* 0x000000872000720c */ /* 0x040fe40003f86270 */
[----:B------:R-:W-:Y:S02]  /*49a0*/  ISETP.GE.AND P2, PT, R32, R134, PT ;  /* 0x000000862000720c */ /* 0x000fe40003f46270 */
[----:B------:R-:W-:-:S02]  /*49b0*/  FSEL R147, R37, -INF , !P3 ;  /* 0xff80000025937808 */ /* 0x000fc40005800000 */
[----:B------:R-:W-:Y:S02]  /*49c0*/  I2FP.F32.S32 R32, R32 ;  /* 0x0000002000207245 */ /* 0x000fe40000201400 */
[----:B------:R-:W-:Y:S02]  /*49d0*/  I2FP.F32.S32 R37, R36 ;  /* 0x0000002400257245 */ /* 0x000fe40000201400 */
[----:B------:R-:W-:Y:S01]  /*49e0*/  FSEL R59, R59, -INF , !P5 ;  /* 0xff8000003b3b7808 */ /* 0x000fe20006800000 */
[CC--:B------:R-:W-:Y:S01]  /*49f0*/  FFMA.FTZ R33, R3.reuse, R32.reuse, R33 ;  /* 0x0000002003217223 */ /* 0x0c0fe20000010021 */
[----:B------:R-:W-:Y:S01]  /*4a00*/  FSEL R142, R34, -INF , !P1 ;  /* 0xff800000228e7808 */ /* 0x000fe20004800000 */
[C---:B------:R-:W-:Y:S01]  /*4a10*/  FFMA.FTZ R35, R3.reuse, R32, R35 ;  /* 0x0000002003237223 */ /* 0x040fe20000010023 */
[C---:B------:R-:W-:Y:S01]  /*4a20*/  ISETP.GE.AND P5, PT, R2.reuse, R135, PT ;  /* 0x000000870200720c */ /* 0x040fe20003fa6270 */
[CC--:B------:R-:W-:Y:S01]  /*4a30*/  FFMA.FTZ R141, R3.reuse, R37.reuse, R28 ;  /* 0x00000025038d7223 */ /* 0x0c0fe2000001001c */
[----:B------:R-:W-:Y:S01]  /*4a40*/  ISETP.GE.AND P1, PT, R2, R134, PT ;  /* 0x000000860200720c */ /* 0x000fe20003f26270 */
[----:B------:R-:W-:Y:S01]  /*4a50*/  VIADD R28, R66, 0x40 ;  /* 0x00000040421c7836 */ /* 0x000fe20000000000 */
[----:B------:R-:W-:Y:S01]  /*4a60*/  I2FP.F32.S32 R2, R2 ;  /* 0x0000000200027245 */ /* 0x000fe20000201400 */
[----:B------:R-:W-:Y:S01]  /*4a70*/  FFMA.FTZ R30, R3, R37, R30 ;  /* 0x00000025031e7223 */ /* 0x000fe2000001001e */
[----:B------:R-:W-:-:S02]  /*4a80*/  FSEL R122, R39, -INF , !P0 ;  /* 0xff800000277a7808 */ /* 0x000fc40004000000 */
[CC--:B------:R-:W-:Y:S01]  /*4a90*/  ISETP.GE.AND P3, PT, R36.reuse, R135.reuse, PT ;  /* 0x000000872400720c */ /* 0x0c0fe20003f66270 */
[CC--:B------:R-:W-:Y:S01]  /*4aa0*/  FFMA.FTZ R65, R3.reuse, R2.reuse, R29 ;  /* 0x0000000203417223 */ /* 0x0c0fe2000001001d */
[----:B------:R-:W-:Y:S01]  /*4ab0*/  FFMA.FTZ R31, R3, R2, R31 ;  /* 0x00000002031f7223 */ /* 0x000fe2000001001f */
[-C--:B------:R-:W-:Y:S01]  /*4ac0*/  ISETP.GE.AND P0, PT, R36, R134.reuse, PT ;  /* 0x000000862400720c */ /* 0x080fe20003f06270 */
[C---:B------:R-:W-:Y:S01]  /*4ad0*/  VIADD R2, R66.reuse, 0x41 ;  /* 0x0000004142027836 */ /* 0x040fe20000000000 */
[----:B------:R-:W-:Y:S01]  /*4ae0*/  FSEL R143, R33, -INF , !P4 ;  /* 0xff800000218f7808 */ /* 0x000fe20006000000 */
[----:B------:R-:W-:Y:S01]  /*4af0*/  VIADD R29, R66, 0x48 ;  /* 0x00000048421d7836 */ /* 0x000fe20000000000 */
[----:B------:R-:W-:Y:S02]  /*4b00*/  FSEL R148, R35, -INF , !P2 ;  /* 0xff80000023947808 */ /* 0x000fe40005000000 */
[C---:B------:R-:W-:Y:S02]  /*4b10*/  ISETP.GE.AND P4, PT, R28.reuse, R135, PT ;  /* 0x000000871c00720c */ /* 0x040fe40003f86270 */
[----:B------:R-:W-:-:S02]  /*4b20*/  ISETP.GE.AND P2, PT, R28, R134, PT ;  /* 0x000000861c00720c */ /* 0x000fc40003f46270 */
[----:B------:R-:W-:Y:S02]  /*4b30*/  I2FP.F32.S32 R28, R28 ;  /* 0x0000001c001c7245 */ /* 0x000fe40000201400 */
[----:B------:R-:W-:Y:S02]  /*4b40*/  FSEL R141, R141, -INF , !P3 ;  /* 0xff8000008d8d7808 */ /* 0x000fe40005800000 */
[----:B------:R-:W-:Y:S01]  /*4b50*/  FSEL R144, R30, -INF , !P0 ;  /* 0xff8000001e907808 */ /* 0x000fe20004000000 */
[-C--:B------:R-:W-:Y:S01]  /*4b60*/  FFMA.FTZ R127, R3, R28.reuse, R24 ;  /* 0x0000001c037f7223 */ /* 0x080fe20000010018 */
[----:B------:R-:W-:Y:S01]  /*4b70*/  FSEL R65, R65, -INF , !P5 ;  /* 0xff80000041417808 */ /* 0x000fe20006800000 */
[----:B------:R-:W-:Y:S01]  /*4b80*/  FFMA.FTZ R26, R3, R28, R26 ;  /* 0x0000001c031a7223 */ /* 0x000fe2000001001a */
[----:B------:R-:W-:Y:S01]  /*4b90*/  FSEL R50, R31, -INF , !P1 ;  /* 0xff8000001f327808 */ /* 0x000fe20004800000 */
[----:B------:R-:W-:Y:S01]  /*4ba0*/  VIADD R24, R66, 0x50 ;  /* 0x0000005042187836 */ /* 0x000fe20000000000 */
        /* <DEDUP_REMOVED lines=12> */
[----:B------:R-:W-:-:S02]  /*4c70*/  FSEL R138, R26, -INF , !P2 ;  /* 0xff8000001a8a7808 */ /* 0x000fc40005000000 */
[CC--:B------:R-:W-:Y:S02]  /*4c80*/  ISETP.GE.AND P4, PT, R140.reuse, R135.reuse, PT ;  /* 0x000000878c00720c */ /* 0x0c0fe40003f86270 */
[----:B------:R-:W-:Y:S02]  /*4c90*/  ISETP.GE.AND P2, PT, R140, R134, PT ;  /* 0x000000868c00720c */ /* 0x000fe40003f46270 */
[----:B------:R-:W-:Y:S02]  /*4ca0*/  I2FP.F32.S32 R140, R140 ;  /* 0x0000008c008c7245 */ /* 0x000fe40000201400 */
[----:B------:R-:W-:Y:S02]  /*4cb0*/  FSEL R123, R20, -INF , !P5 ;  /* 0xff800000147b7808 */ /* 0x000fe40006800000 */
[----:B------:R-:W-:Y:S01]  /*4cc0*/  FSEL R126, R22, -INF , !P1 ;  /* 0xff800000167e7808 */ /* 0x000fe20004800000 */
[-C--:B------:R-:W-:Y:S01]  /*4cd0*/  FFMA.FTZ R137, R3, R140.reuse, R21 ;  /* 0x0000008c03897223 */ /* 0x080fe20000010015 */
[----:B------:R-:W-:Y:S01]  /*4ce0*/  FSEL R125, R25, -INF , !P3 ;  /* 0xff800000197d7808 */ /* 0x000fe20005800000 */
[----:B------:R-:W-:Y:S01]  /*4cf0*/  FFMA.FTZ R140, R3, R140, R23 ;  /* 0x0000008c038c7223 */ /* 0x000fe20000010017 */
[----:B------:R-:W-:-:S02]  /*4d00*/  ISETP.GE.AND P5, PT, R2, R135, PT ;  /* 0x000000870200720c */ /* 0x000fc40003fa6270 */
        /* <DEDUP_REMOVED lines=8> */
[-C--:B------:R-:W-:Y:S01]  /*4d90*/  ISETP.GE.AND P3, PT, R24, R135.reuse, PT ;  /* 0x000000871800720c */ /* 0x080fe20003f66270 */
[----:B------:R-:W-:Y:S01]  /*4da0*/  VIADD R2, R66, 0x59 ;  /* 0x0000005942027836 */ /* 0x000fe20000000000 */
[----:B------:R-:W-:Y:S01]  /*4db0*/  ISETP.GE.AND P0, PT, R24, R134, PT ;  /* 0x000000861800720c */ /* 0x000fe20003f06270 */
[C---:B------:R-:W-:Y:S01]  /*4dc0*/  VIADD R16, R66.reuse, 0x58 ;  /* 0x0000005842107836 */ /* 0x040fe20000000000 */
[----:B------:R-:W-:Y:S01]  /*4dd0*/  FSEL R23, R23, -INF , !P3 ;  /* 0xff80000017177808 */ /* 0x000fe20005800000 */
[----:B------:R-:W-:Y:S01]  /*4de0*/  VIADD R17, R66, 0x60 ;  /* 0x0000006042117836 */ /* 0x000fe20000000000 */
[----:B------:R-:W-:Y:S01]  /*4df0*/  FSEL R22, R18, -INF , !P0 ;  /* 0xff80000012167808 */ /* 0x000fe20004000000 */
[----:B------:R-:W-:Y:S01]  /*4e00*/  VIADD R24, R66, 0x69 ;  /* 0x0000006942187836 */ /* 0x000fe20000000000 */
[----:B------:R-:W-:-:S02]  /*4e10*/  ISETP.GE.AND P3, PT, R2, R135, PT ;  /* 0x000000870200720c */ /* 0x000fc40003f66270 */
[----:B------:R-:W-:Y:S02]  /*4e20*/  ISETP.GE.AND P0, PT, R2, R134, PT ;  /* 0x000000860200720c */ /* 0x000fe40003f06270 */
[----:B------:R-:W-:Y:S02]  /*4e30*/  FSEL R137, R137, -INF , !P4 ;  /* 0xff80000089897808 */ /* 0x000fe40006000000 */
[----:B------:R-:W-:Y:S02]  /*4e40*/  FSEL R140, R140, -INF , !P2 ;  /* 0xff8000008c8c7808 */ /* 0x000fe40005000000 */
[----:B------:R-:W-:Y:S02]  /*4e50*/  I2FP.F32.S32 R2, R2 ;  /* 0x0000000200027245 */ /* 0x000fe40000201400 */
[CC--:B------:R-:W-:Y:S02]  /*4e60*/  ISETP.GE.AND P4, PT, R16.reuse, R135.reuse, PT ;  /* 0x000000871000720c */ /* 0x0c0fe40003f86270 */
[----:B------:R-:W-:Y:S01]  /*4e70*/  ISETP.GE.AND P2, PT, R16, R134, PT ;  /* 0x000000861000720c */ /* 0x000fe20003f46270 */
[C---:B------:R-:W-:Y:S01]  /*4e80*/  FFMA.FTZ R13, R3.reuse, R2, R13 ;  /* 0x00000002030d7223 */ /* 0x040fe2000001000d */
[----:B------:R-:W-:Y:S01]  /*4e90*/  I2FP.F32.S32 R16, R16 ;  /* 0x0000001000107245 */ /* 0x000fe20000201400 */
[----:B------:R-:W-:Y:S01]  /*4ea0*/  FFMA.FTZ R15, R3, R2, R15 ;  /* 0x00000002030f7223 */ /* 0x000fe2000001000f */
[----:B------:R-:W-:Y:S01]  /*4eb0*/  FSEL R21, R21, -INF , !P5 ;  /* 0xff80000015157808 */ /* 0x000fe20006800000 */
[----:B------:R-:W-:Y:S01]  /*4ec0*/  VIADD R2, R66, 0x68 ;  /* 0x0000006842027836 */ /* 0x000fe20000000000 */
[----:B------:R-:W-:Y:S01]  /*4ed0*/  FSEL R20, R19, -INF , !P1 ;  /* 0xff80000013147808 */ /* 0x000fe20004800000 */
[-C--:B------:R-:W-:Y:S01]  /*4ee0*/  FFMA.FTZ R12, R3, R16.reuse, R12 ;  /* 0x00000010030c7223 */ /* 0x080fe2000001000c */
[----:B------:R-:W-:Y:S01]  /*4ef0*/  ISETP.GE.AND P5, PT, R17, R135, PT ;  /* 0x000000871100720c */ /* 0x000fe20003fa6270 */
[----:B------:R-:W-:Y:S01]  /*4f00*/  FFMA.FTZ R14, R3, R16, R14 ;  /* 0x00000010030e7223 */ /* 0x000fe2000001000e */
[----:B------:R-:W-:-:S02]  /*4f10*/  ISETP.GE.AND P1, PT, R17, R134, PT ;  /* 0x000000861100720c */ /* 0x000fc40003f26270 */
[----:B------:R-:W-:Y:S02]  /*4f20*/  I2FP.F32.S32 R17, R17 ;  /* 0x0000001100117245 */ /* 0x000fe40000201400 */
[----:B------:R-:W-:Y:S02]  /*4f30*/  FSEL R53, R13, -INF , !P3 ;  /* 0xff8000000d357808 */ /* 0x000fe40005800000 */
[----:B------:R-:W-:Y:S01]  /*4f40*/  I2FP.F32.S32 R13, R2 ;  /* 0x00000002000d7245 */ /* 0x000fe20000201400 */
[CC--:B------:R-:W-:Y:S01]  /*4f50*/  FFMA.FTZ R41, R3.reuse, R17.reuse, R96 ;  /* 0x0000001103297223 */ /* 0x0c0fe20000010060 */
[C---:B------:R-:W-:Y:S01]  /*4f60*/  FFMA.FTZ R38, R3.reuse, R17, R98 ;  /* 0x0000001103267223 */ /* 0x040fe20000010062 */
[----:B------:R-:W-:Y:S01]  /*4f70*/  FSEL R55, R12, -INF , !P4 ;  /* 0xff8000000c377808 */ /* 0x000fe20006000000 */
[----:B------:R-:W-:Y:S01]  /*4f80*/  VIADD R12, R66, 0x70 ;  /* 0x00000070420c7836 */ /* 0x000fe20000000000 */
[----:B------:R-:W-:Y:S01]  /*4f90*/  FSEL R54, R14, -INF , !P2 ;  /* 0xff8000000e367808 */ /* 0x000fe20005000000 */
[C---:B------:R-:W-:Y:S01]  /*4fa0*/  FFMA.FTZ R49, R3.reuse, R13, R92 ;  /* 0x0000000d03317223 */ /* 0x040fe2000001005c */
[C---:B------:R-:W-:Y:S01]  /*4fb0*/  ISETP.GE.AND P4, PT, R46.reuse, R135, PT ;  /* 0x000000872e00720c */ /* 0x040fe20003f86270 */
[----:B------:R-:W-:Y:S01]  /*4fc0*/  FFMA.FTZ R36, R3, R13, R94 ;  /* 0x0000000d03247223 */ /* 0x000fe2000001005e */
[----:B------:R-:W-:Y:S01]  /*4fd0*/  ISETP.GE.AND P2, PT, R46, R134, PT ;  /* 0x000000862e00720c */ /* 0x000fe20003f46270 */
[----:B------:R-:W-:Y:S01]  /*4fe0*/  VIADD R13, R66, 0x71 ;  /* 0x00000071420d7836 */ /* 0x000fe20000000000 */
[----:B------:R-:W-:-:S02]  /*4ff0*/  I2FP.F32.S32 R46, R46 ;  /* 0x0000002e002e7245 */ /* 0x000fc40000201400 */
[----:B------:R-:W-:Y:S02]  /*5000*/  FSEL R52, R15, -INF , !P0 ;  /* 0xff8000000f347808 */ /* 0x000fe40004000000 */
[----:B------:R-:W-:Y:S01]  /*5010*/  FSEL R41, R41, -INF , !P5 ;  /* 0xff80000029297808 */ /* 0x000fe20006800000 */
[CC--:B------:R-:W-:Y:S01]  /*5020*/  FFMA.FTZ R51, R3.reuse, R46.reuse, R97 ;  /* 0x0000002e03337223 */ /* 0x0c0fe20000010061 */
[----:B------:R-:W-:Y:S01]  /*5030*/  FSEL R38, R38, -INF , !P1 ;  /* 0xff80000026267808 */ /* 0x000fe20004800000 */
[----:B------:R-:W-:Y:S01]  /*5040*/  FFMA.FTZ R46, R3, R46, R99 ;  /* 0x0000002e032e7223 */ /* 0x000fe20000010063 */
[CC--:B------:R-:W-:Y:S02]  /*5050*/  ISETP.GE.AND P3, PT, R2.reuse, R135.reuse, PT ;  /* 0x000000870200720c */ /* 0x0c0fe40003f66270 */
[----:B------:R-:W-:Y:S01]  /*5060*/  ISETP.GE.AND P0, PT, R2, R134, PT ;  /* 0x000000860200720c */ /* 0x000fe20003f06270 */
[----:B------:R-:W-:Y:S01]  /*5070*/  VIADD R2, R66, 0x78 ;  /* 0x0000007842027836 */ /* 0x000fe20000000000 */
[----:B------:R-:W-:-:S02]  /*5080*/  ISETP.GE.AND P5, PT, R24, R135, PT ;  /* 0x000000871800720c */ /* 0x000fc40003fa6270 */
[----:B------:R-:W-:Y:S02]  /*5090*/  ISETP.GE.AND P1, PT, R24, R134, PT ;  /* 0x000000861800720c */ /* 0x000fe40003f26270 */
[----:B------:R-:W-:Y:S02]  /*50a0*/  I2FP.F32.S32 R24, R24 ;  /* 0x0000001800187245 */ /* 0x000fe40000201400 */
[----:B------:R-:W-:Y:S02]  /*50b0*/  FSEL R49, R49, -INF , !P3 ;  /* 0xff80000031317808 */ /* 0x000fe40005800000 */
[----:B------:R-:W-:Y:S01]  /*50c0*/  FSEL R36, R36, -INF , !P0 ;  /* 0xff80000024247808 */ /* 0x000fe20004000000 */
[-C--:B------:R-:W-:Y:S01]  /*50d0*/  FFMA.FTZ R47, R3, R24.reuse, R93 ;  /* 0x00000018032f7223 */ /* 0x080fe2000001005d */
[----:B------:R-:W-:Y:S01]  /*50e0*/  ISETP.GE.AND P3, PT, R13, R135, PT ;  /* 0x000000870d00720c */ /* 0x000fe20003f66270 */
[----:B------:R-:W-:Y:S01]  /*50f0*/  FFMA.FTZ R24, R3, R24, R95 ;  /* 0x0000001803187223 */ /* 0x000fe2000001005f */
[----:B------:R-:W-:-:S02]  /*5100*/  ISETP.GE.AND P0, PT, R13, R134, PT ;  /* 0x000000860d00720c */ /* 0x000fc40003f06270 */
[----:B------:R-:W-:Y:S02]  /*5110*/  I2FP.F32.S32 R14, R13 ;  /* 0x0000000d000e7245 */ /* 0x000fe40000201400 */
[----:B------:R-:W-:Y:S02]  /*5120*/  I2FP.F32.S32 R13, R2 ;  /* 0x00000002000d7245 */ /* 0x000fe40000201400 */
[----:B------:R-:W-:Y:S01]  /*5130*/  FSEL R51, R51, -INF , !P4 ;  /* 0xff80000033337808 */ /* 0x000fe20006000000 */
[CC--:B------:R-:W-:Y:S01]  /*5140*/  FFMA.FTZ R25, R3.reuse, R14.reuse, R89 ;  /* 0x0000000e03197223 */ /* 0x0c0fe20000010059 */
[----:B------:R-:W-:Y:S01]  /*5150*/  FSEL R46, R46, -INF , !P2 ;  /* 0xff8000002e2e7808 */ /* 0x000fe20005000000 */
[C---:B------:R-:W-:Y:S01]  /*5160*/  FFMA.FTZ R40, R3.reuse, R13, R84 ;  /* 0x0000000d03287223 */ /* 0x040fe20000010054 */
[C---:B------:R-:W-:Y:S01]  /*5170*/  ISETP.GE.AND P4, PT, R12.reuse, R135, PT ;  /* 0x000000870c00720c */ /* 0x040fe20003f86270 */
[C---:B------:R-:W-:Y:S01]  /*5180*/  FFMA.FTZ R26, R3.reuse, R14, R91 ;  /* 0x0000000e031a7223 */ /* 0x040fe2000001005b */
[----:B------:R-:W-:Y:S01]  /*5190*/  ISETP.GE.AND P2, PT, R12, R134, PT ;  /* 0x000000860c00720c */ /* 0x000fe20003f46270 */
[----:B------:R-:W-:Y:S01]  /*51a0*/  FFMA.FTZ R33, R3, R13, R86 ;  /* 0x0000000d03217223 */ /* 0x000fe20000010056 */
[----:B------:R-:W-:-:S02]  /*51b0*/  I2FP.F32.S32 R12, R12 ;  /* 0x0000000c000c7245 */ /* 0x000fc40000201400 */
[----:B------:R-:W-:Y:S02]  /*51c0*/  FSEL R47, R47, -INF , !P5 ;  /* 0xff8000002f2f7808 */ /* 0x000fe40006800000 */
[----:B------:R-:W-:Y:S01]  /*51d0*/  ISETP.GE.AND P5, PT, R2, R135, PT ;  /* 0x000000870200720c */ /* 0x000fe20003fa6270 */
[CC--:B------:R-:W-:Y:S01]  /*51e0*/  FFMA.FTZ R27, R3.reuse, R12.reuse, R88 ;  /* 0x0000000c031b7223 */ /* 0x0c0fe20000010058 */
[----:B------:R-:W-:Y:S01]  /*51f0*/  FSEL R24, R24, -INF , !P1 ;  /* 0xff80000018187808 */ /* 0x000fe20004800000 */
[----:B------:R-:W-:Y:S01]  /*5200*/  FFMA.FTZ R34, R3, R12, R90 ;  /* 0x0000000c03227223 */ /* 0x000fe2000001005a */
[----:B------:R-:W-:Y:S01]  /*5210*/  ISETP.GE.AND P1, PT, R2, R134, PT ;  /* 0x000000860200720c */ /* 0x000fe20003f26270 */
[----:B------:R-:W-:Y:S01]  /*5220*/  VIADD R2, R66, 0x79 ;  /* 0x0000007942027836 */ /* 0x000fe20000000000 */
[----:B------:R-:W-:Y:S02]  /*5230*/  FSEL R40, R40, -INF , !P5 ;  /* 0xff80000028287808 */ /* 0x000fe40006800000 */
[----:B------:R-:W-:-:S02]  /*5240*/  ISETP.GT.AND P5, PT, R180, R175, PT ;  /* 0x000000afb400720c */ /* 0x000fc40003fa4270 */
        /* <DEDUP_REMOVED lines=80> */
.L_x_2686:
[----:B------:R-:W-:-:S04]  /*5750*/  LEA R31, -R128, RZ, 0x7 ;  /* 0x000000ff801f7211 */ /* 0x000fc800078e39ff */
[----:B------:R-:W-:-:S07]  /*5760*/  SHF.R.S32.HI R0, RZ, 0x1f, R31 ;  /* 0x0000001fff007819 */ /* 0x000fce000001141f */
.L_x_2687:
        /* <DEDUP_REMOVED lines=134> */
.L_x_2689:
[----:B------:R-:W-:Y:S05]  /*5fd0*/  BSYNC B0 ;  /* 0x0000000000007941 */ /* 0x000fea0003800000 */
.L_x_2688:
[----:B------:R-:W0:Y:S01]  /*5fe0*/  LDGDEPBAR ;  /* 0x00000000000079af */ /* 0x000e220000000000 */
[----:B------:R-:W-:-:S04]  /*5ff0*/  IADD3 R132, P0, R31, R132, RZ ;  /* 0x000000841f847210 */ /* 0x000fc80007f1e0ff */
[----:B------:R-:W-:-:S09]  /*6000*/  IADD3.X R133, R0, R133, RZ, P0, !PT ;  /* 0x0000008500857210 */ /* 0x000fd200007fe4ff */
.L_x_2685:
        /* <DEDUP_REMOVED lines=93> */
[----:B-1----:R-:W-:Y:S01]  /*65e0*/  FMNMX.FTZ R0, R12, R13, !PT ;  /* 0x0000000d0c007209 */ /* 0x002fe20007810000 */
[--C-:B------:R-:W-:Y:S01]  /*65f0*/  FFMA.FTZ R53, R53, UR12, -R44.reuse ;  /* 0x0000000c35357c23 */ /* 0x100fe2000801082c */
[----:B------:R-:W1:Y:S01]  /*6600*/  LDSM.16.MT88.4 R12, [R168+0xb400] ;  /* 0x00b40000a80c783b */ /* 0x000e620000004200 */
[----:B------:R-:W2:Y:S01]  /*6610*/  MUFU.EX2 R139, R139 ;  /* 0x0000008b008b7308 */ /* 0x000ea20000000800 */
[C---:B------:R-:W-:Y:S01]  /*6620*/  FSETP.NEU.FTZ.AND P0, PT, R0.reuse, -INF , PT ;  /* 0xff8000000000780b */ /* 0x040fe20003f1d000 */
[----:B------:R-:W-:Y:S01]  /*6630*/  FMUL.FTZ R35, R0, UR12 ;  /* 0x0000000c00237c20 */ /* 0x000fe20008410000 */
[----:B------:R-:W-:-:S04]  /*6640*/  FFMA.FTZ R51, R51, UR12, -R44 ;  /* 0x0000000c33337c23 */ /* 0x000fc8000801082c */
[----:B------:R-:W-:Y:S01]  /*6650*/  FSEL R35, R35, RZ, P0 ;  /* 0x000000ff23237208 */ /* 0x000fe20000000000 */
[----:B------:R-:W-:Y:S01]  /*6660*/  MUFU.EX2 R67, R67 ;  /* 0x0000004300437308 */ /* 0x000fe20000000800 */
[----:B------:R-:W-:-:S03]  /*6670*/  LEA R192, P0, R132, UR8, 0x1 ;  /* 0x0000000884c07c11 */ /* 0x000fc6000f8008ff */
        /* <DEDUP_REMOVED lines=10> */
[----:B------:R-:W2:Y:S01]  /*6720*/  LDSM.16.MT88.4 R28, [R168+0x9400] ;  /* 0x00940000a81c783b */ /* 0x000ea20000004200 */
        /* <DEDUP_REMOVED lines=13> */
[----:B------:R-:W-:Y:S01]  /*6800*/  FFMA.FTZ R140, R21, UR12, -R44 ;  /* 0x0000000c158c7c23 */ /* 0x000fe2000801082c */
[--C-:B------:R-:W-:Y:S01]  /*6810*/  FFMA.FTZ R52, R52, UR12, -R35.reuse ;  /* 0x0000000c34347c23 */ /* 0x100fe20008010823 */
[--C-:B------:R-:W-:Y:S01]  /*6820*/  FFMA.FTZ R54, R54, UR12, -R35.reuse ;  /* 0x0000000c36367c23 */ /* 0x100fe20008010823 */
[----:B------:R-:W-:Y:S01]  /*6830*/  FFMA.FTZ R38, R38, UR12, -R35 ;  /* 0x0000000c26267c23 */ /* 0x000fe20008010823 */
[----:B------:R-:W-:Y:S01]  /*6840*/  MUFU.EX2 R121, R121 ;  /* 0x0000007900797308 */ /* 0x000fe20000000800 */
[----:B------:R-:W-:-:S07]  /*6850*/  LEA.HI.X R193, R132, UR9, R133, 0x1, P0 ;  /* 0x0000000984c17c11 */ /* 0x000fce00080f0c85 */
[----:B------:R-:W3:Y:S01]  /*6860*/  MUFU.EX2 R64, R64 ;  /* 0x0000004000407308 */ /* 0x000ee20000000800 */
[----:B-----5:R-:W-:Y:S01]  /*6870*/  F2FP.F16.F32.PACK_AB R105, R120, R117 ;  /* 0x000000757869723e */ /* 0x020fe200000000ff */
[----:B------:R-:W-:-:S06]  /*6880*/  FADD.FTZ R120, R117, R120 ;  /* 0x0000007875787221 */ /* 0x000fcc0000010000 */
[----:B------:R-:W-:Y:S08]  /*6890*/  MUFU.EX2 R57, R57 ;  /* 0x0000003900397308 */ /* 0x000ff00000000800 */
[----:B------:R-:W5:Y:S01]  /*68a0*/  MUFU.EX2 R56, R56 ;  /* 0x0000003800387308 */ /* 0x000f620000000800 */
[----:B---3--:R-:W-:Y:S01]  /*68b0*/  F2FP.F16.F32.PACK_AB R107, R64, R121 ;  /* 0x00000079406b723e */ /* 0x008fe200000000ff */
[----:B------:R-:W-:-:S04]  /*68c0*/  FADD.FTZ R121, R121, R120 ;  /* 0x0000007879797221 */ /* 0x000fc80000010000 */
[----:B------:R-:W-:Y:S02]  /*68d0*/  FADD.FTZ R121, R64, R121 ;  /* 0x0000007940797221 */ /* 0x000fe40000010000 */
[C---:B------:R-:W-:Y:S01]  /*68e0*/  HMMA.16816.F32 R84, R104.reuse, R88, RZ ;  /* 0x000000586854723c */ /* 0x040fe200000018ff */
[----:B------:R-:W-:Y:S05]  /*68f0*/  MUFU.EX2 R43, R43 ;  /* 0x0000002b002b7308 */ /* 0x000fea0000000800 */
[----:B------:R-:W-:Y:S03]  /*6900*/  HMMA.16816.F32 R88, R104, R90, RZ ;  /* 0x0000005a6858723c */ /* 0x000fe600000018ff */
[----:B------:R-:W3:Y:S01]  /*6910*/  MUFU.EX2 R42, R42 ;  /* 0x0000002a002a7308 */ /* 0x000ee20000000800 */
[----:B-----5:R-:W-:-:S02]  /*6920*/  F2FP.F16.F32.PACK_AB R8, R56, R57 ;  /* 0x000000393808723e */ /* 0x020fc400000000ff */
[C---:B------:R-:W-:Y:S05]  /*6930*/  HMMA.16816.F32 R112, R104.reuse, R108, RZ ;  /* 0x0000006c6870723c */ /* 0x040fea00000018ff */
[----:B------:R-:W-:Y:S01]  /*6940*/  MUFU.EX2 R58, R58 ;  /* 0x0000003a003a7308 */ /* 0x000fe20000000800 */
[C---:B------:R-:W-:Y:S06]  /*6950*/  HMMA.16816.F32 R68, R104.reuse, R72, RZ ;  /* 0x000000486844723c */ /* 0x040fec00000018ff */
[----:B------:R-:W-:Y:S01]  /*6960*/  HMMA.16816.F32 R76, R104, R80, RZ ;  /* 0x00000050684c723c */ /* 0x000fe200000018ff */
[----:B------:R-:W5:Y:S01]  /*6970*/  MUFU.EX2 R45, R45 ;  /* 0x0000002d002d7308 */ /* 0x000f620000000800 */
[----:B---3--:R-:W-:-:S04]  /*6980*/  F2FP.F16.F32.PACK_AB R10, R42, R43 ;  /* 0x0000002b2a0a723e */ /* 0x008fc800000000ff */
[C---:B------:R-:W-:Y:S03]  /*6990*/  HMMA.16816.F32 R92, R104.reuse, R96, RZ ;  /* 0x00000060685c723c */ /* 0x040fe600000018ff */
[----:B------:R-:W-:Y:S03]  /*69a0*/  MUFU.EX2 R48, R48 ;  /* 0x0000003000307308 */ /* 0x000fe60000000800 */
[C---:B------:R-:W-:Y:S05]  /*69b0*/  HMMA.16816.F32 R108, R104.reuse, R110, RZ ;  /* 0x0000006e686c723c */ /* 0x040fea00000018ff */
[----:B------:R-:W3:Y:S01]  /*69c0*/  MUFU.EX2 R37, R37 ;  /* 0x0000002500257308 */ /* 0x000ee20000000800 */
[----:B-----5:R-:W-:Y:S01]  /*69d0*/  F2FP.F16.F32.PACK_AB R9, R45, R58 ;  /* 0x0000003a2d09723e */ /* 0x020fe200000000ff */
[----:B------:R-:W-:Y:S01]  /*69e0*/  HMMA.16816.F32 R72, R104, R74, RZ ;  /* 0x0000004a6848723c */ /* 0x000fe200000018ff */
[----:B------:R-:W-:-:S05]  /*69f0*/  FADD.FTZ R58, R58, R121 ;  /* 0x000000793a3a7221 */ /* 0x000fca0000010000 */
[C---:B------:R-:W-:Y:S01]  /*6a00*/  HMMA.16816.F32 R80, R104.reuse, R82, RZ ;  /* 0x000000526850723c */ /* 0x040fe200000018ff */
[----:B------:R-:W-:Y:S05]  /*6a10*/  MUFU.EX2 R124, R124 ;  /* 0x0000007c007c7308 */ /* 0x000fea0000000800 */
[----:B------:R-:W-:Y:S01]  /*6a20*/  HMMA.16816.F32 R96, R104, R98, RZ ;  /* 0x000000626860723c */ /* 0x000fe200000018ff */
[----:B---3--:R-:W-:Y:S02]  /*6a30*/  F2FP.F16.F32.PACK_AB R11, R37, R48 ;  /* 0x00000030250b723e */ /* 0x008fe400000000ff */
[----:B------:R-:W-:Y:S05]  /*6a40*/  MUFU.EX2 R5, R5 ;  /* 0x0000000500057308 */ /* 0x000fea0000000800 */
[C---:B-1----:R-:W-:Y:S03]  /*6a50*/  HMMA.16816.F32 R84, R8.reuse, R12, R84 ;  /* 0x0000000c0854723c */ /* 0x042fe60000001854 */
[----:B------:R-:W-:Y:S03]  /*6a60*/  MUFU.EX2 R4, R4 ;  /* 0x0000000400047308 */ /* 0x000fe60000000800 */
[C---:B------:R-:W-:Y:S01]  /*6a70*/  HMMA.16816.F32 R88, R8.reuse, R14, R88 ;  /* 0x0000000e0858723c */ /* 0x040fe20000001858 */
[----:B------:R-:W1:Y:S04]  /*6a80*/  LDSM.16.MT88.4 R12, [R168+0xd000] ;  /* 0x00d00000a80c783b */ /* 0x000e680000004200 */
[----:B------:R-:W-:Y:S01]  /*6a90*/  MUFU.EX2 R122, R122 ;  /* 0x0000007a007a7308 */ /* 0x000fe20000000800 */
[C---:B------:R-:W-:Y:S06]  /*6aa0*/  HMMA.16816.F32 R76, R8.reuse, R16, R76 ;  /* 0x00000010084c723c */ /* 0x040fec000000184c */
[C---:B------:R-:W-:Y:S01]  /*6ab0*/  HMMA.16816.F32 R80, R8.reuse, R18, R80 ;  /* 0x000000120850723c */ /* 0x040fe20000001850 */
[----:B------:R-:W3:Y:S01]  /*6ac0*/  LDSM.16.MT88.4 R16, [R170+0xd400] ;  /* 0x00d40000aa10783b */ /* 0x000ee20000004200 */
[----:B------:R-:W-:Y:S04]  /*6ad0*/  MUFU.EX2 R59, R59 ;  /* 0x0000003b003b7308 */ /* 0x000fe80000000800 */
[C---:B--2---:R-:W-:Y:S04]  /*6ae0*/  HMMA.16816.F32 R72, R8.reuse, R30, R72 ;  /* 0x0000001e0848723c */ /* 0x044fe80000001848 */
[----:B------:R-:W-:Y:S02]  /*6af0*/  MUFU.EX2 R50, R50 ;  /* 0x0000003200327308 */ /* 0x000fe40000000800 */
[----:B------:R-:W-:Y:S01]  /*6b00*/  HMMA.16816.F32 R68, R8, R28, R68 ;  /* 0x0000001c0844723c */ /* 0x000fe20000001844 */
[--C-:B------:R-:W-:Y:S01]  /*6b10*/  FFMA.FTZ R31, R7, UR12, -R44.reuse ;  /* 0x0000000c071f7c23 */ /* 0x100fe2000801082c */
[--C-:B------:R-:W-:Y:S01]  /*6b20*/  FFMA.FTZ R30, R149, UR12, -R44.reuse ;  /* 0x0000000c951e7c23 */ /* 0x100fe2000801082c */
[----:B------:R-:W-:-:S03]  /*6b30*/  FFMA.FTZ R7, R147, UR12, -R44 ;  /* 0x0000000c93077c23 */ /* 0x000fc6000801082c */
[C---:B----4-:R-:W-:Y:S01]  /*6b40*/  HMMA.16816.F32 R112, R8.reuse, R60, R112 ;  /* 0x0000003c0870723c */ /* 0x050fe20000001870 */
[--C-:B------:R-:W-:Y:S01]  /*6b50*/  FFMA.FTZ R29, R152, UR12, -R35.reuse ;  /* 0x0000000c981d7c23 */ /* 0x100fe20008010823 */
[--C-:B------:R-:W-:Y:S01]  /*6b60*/  FFMA.FTZ R28, R150, UR12, -R35.reuse ;  /* 0x0000000c961c7c23 */ /* 0x100fe20008010823 */
[----:B------:R-:W2:Y:S03]  /*6b70*/  MUFU.EX2 R31, R31 ;  /* 0x0000001f001f7308 */ /* 0x000ea60000000800 */
[----:B------:R-:W-:Y:S01]  /*6b80*/  HMMA.16816.F32 R108, R8, R62, R108 ;  /* 0x0000003e086c723c */ /* 0x000fe2000000186c */
[--C-:B------:R-:W-:Y:S01]  /*6b90*/  FFMA.FTZ R60, R65, UR12, -R44.reuse ;  /* 0x0000000c413c7c23 */ /* 0x100fe2000801082c */
[--C-:B------:R-:W-:Y:S01]  /*6ba0*/  FFMA.FTZ R61, R141, UR12, -R44.reuse ;  /* 0x0000000c8d3d7c23 */ /* 0x100fe2000801082c */
[--C-:B------:R-:W-:Y:S01]  /*6bb0*/  FFMA.FTZ R65, R142, UR12, -R35.reuse ;  /* 0x0000000c8e417c23 */ /* 0x100fe20008010823 */
[--C-:B------:R-:W-:Y:S01]  /*6bc0*/  FFMA.FTZ R142, R123, UR12, -R44.reuse ;  /* 0x0000000c7b8e7c23 */ /* 0x100fe2000801082c */
[----:B------:R-:W-:Y:S01]  /*6bd0*/  MUFU.EX2 R30, R30 ;  /* 0x0000001e001e7308 */ /* 0x000fe20000000800 */
[C---:B-1----:R-:W-:Y:S01]  /*6be0*/  HMMA.16816.F32 R100, R104.reuse, R12, RZ ;  /* 0x0000000c6864723c */ /* 0x042fe200000018ff */
[--C-:B------:R-:W-:Y:S01]  /*6bf0*/  FFMA.FTZ R63, R143, UR12, -R44.reuse ;  /* 0x0000000c8f3f7c23 */ /* 0x100fe2000801082c */
[--C-:B------:R-:W-:Y:S01]  /*6c00*/  FFMA.FTZ R62, R148, UR12, -R35.reuse ;  /* 0x0000000c943e7c23 */ /* 0x100fe20008010823 */
[--C-:B------:R-:W-:Y:S01]  /*6c10*/  FFMA.FTZ R123, R137, UR12, -R44.reuse ;  /* 0x0000000c897b7c23 */ /* 0x100fe2000801082c */
[--C-:B------:R-:W-:Y:S01]  /*6c20*/  FFMA.FTZ R137, R138, UR12, -R35.reuse ;  /* 0x0000000c8a897c23 */ /* 0x100fe20008010823 */
[----:B------:R-:W-:Y:S01]  /*6c30*/  FFMA.FTZ R138, R55, UR12, -R44 ;  /* 0x0000000c378a7c23 */ /* 0x000fe2000801082c */
[----:B------:R-:W-:Y:S01]  /*6c40*/  HMMA.16816.F32 R104, R104, R14, RZ ;  /* 0x0000000e6868723c */ /* 0x000fe200000018ff */
[----:B------:R-:W1:Y:S01]  /*6c50*/  LDSM.16.MT88.4 R12, [R168+0xd400] ;  /* 0x00d40000a80c783b */ /* 0x000e620000004200 */
[----:B------:R-:W-:Y:S01]  /*6c60*/  MUFU.EX2 R7, R7 ;  /* 0x0000000700077308 */ /* 0x000fe20000000800 */
[----:B------:R-:W-:-:S03]  /*6c70*/  FFMA.FTZ R55, R20, UR12, -R35 ;  /* 0x0000000c14377c23 */ /* 0x000fc60008010823 */
[C---:B---3--:R-:W-:Y:S04]  /*6c80*/  HMMA.16816.F32 R92, R8.reuse, R16, R92 ;  /* 0x00000010085c723c */ /* 0x048fe8000000185c */
[----:B------:R-:W-:Y:S02]  /*6c90*/  MUFU.EX2 R29, R29 ;  /* 0x0000001d001d7308 */ /* 0x000fe40000000800 */
[----:B------:R-:W-:Y:S01]  /*6ca0*/  HMMA.16816.F32 R96, R8, R18, R96 ;  /* 0x000000120860723c */ /* 0x000fe20000001860 */
[----:B------:R-:W-:Y:S01]  /*6cb0*/  FADD.FTZ R16, R146, R139 ;  /* 0x0000008b92107221 */ /* 0x000fe20000010000 */
[----:B------:R-:W-:Y:S01]  /*6cc0*/  FFMA.FTZ R139, R23, UR12, -R44 ;  /* 0x0000000c178b7c23 */ /* 0x000fe2000801082c */
[----:B------:R-:W-:Y:S02]  /*6cd0*/  FFMA.FTZ R146, R22, UR12, -R35 ;  /* 0x0000000c16927c23 */ /* 0x000fe40008010823 */
[----:B------:R-:W-:Y:S01]  /*6ce0*/  FADD.FTZ R67, R67, R16 ;  /* 0x0000001043437221 */ /* 0x000fe20000010000 */
[----:B------:R-:W3:Y:S01]  /*6cf0*/  MUFU.EX2 R28, R28 ;  /* 0x0000001c001c7308 */ /* 0x000ee20000000800 */
[----:B------:R-:W-:Y:S02]  /*6d00*/  LDSM.16.MT88.4 R16, [R168+0xa400] ;  /* 0x00a40000a810783b */ /* 0x000fe40000004200 */
[----:B------:R-:W-:-:S02]  /*6d10*/  FADD.FTZ R66, R66, R67 ;  /* 0x0000004342427221 */ /* 0x000fc40000010000 */
[----:B------:R-:W-:Y:S02]  /*6d20*/  LDSM.16.MT88.4 R20, [R170+0xa400] ;  /* 0x00a40000aa14783b */ /* 0x000fe40000004200 */
[----:B------:R-:W-:Y:S01]  /*6d30*/  FADD.FTZ R57, R57, R66 ;  /* 0x0000004239397221 */ /* 0x000fe20000010000 */
[----:B------:R-:W4:Y:S03]  /*6d40*/  MUFU.EX2 R63, R63 ;  /* 0x0000003f003f7308 */ /* 0x000f260000000800 */
[----:B------:R-:W-:Y:S01]  /*6d50*/  FADD.FTZ R64, R56, R57 ;  /* 0x0000003938407221 */ /* 0x000fe20000010000 */
[--C-:B------:R-:W-:Y:S01]  /*6d60*/  FFMA.FTZ R56, R41, UR12, -R44.reuse ;  /* 0x0000000c29387c23 */ /* 0x100fe2000801082c */
[--C-:B------:R-:W-:Y:S01]  /*6d70*/  FFMA.FTZ R41, R49, UR12, -R44.reuse ;  /* 0x0000000c31297c23 */ /* 0x100fe2000801082c */
[--C-:B------:R-:W-:Y:S01]  /*6d80*/  FFMA.FTZ R57, R25, UR12, -R44.reuse ;  /* 0x0000000c19397c23 */ /* 0x100fe2000801082c */
[----:B------:R-:W-:Y:S01]  /*6d90*/  FFMA.FTZ R49, R40, UR12, -R44 ;  /* 0x0000000c28317c23 */ /* 0x000fe2000801082c */
[----:B------:R-:W-:Y:S01]  /*6da0*/  MUFU.EX2 R61, R61 ;  /* 0x0000003d003d7308 */ /* 0x000fe20000000800 */
[----:B------:R-:W-:Y:S01]  /*6db0*/  FFMA.FTZ R40, R26, UR12, -R35 ;  /* 0x0000000c1a287c23 */ /* 0x000fe20008010823 */
[C---:B-1----:R-:W-:Y:S06]  /*6dc0*/  HMMA.16816.F32 R100, R8.reuse, R12, R100 ;  /* 0x0000000c0864723c */ /* 0x042fec0000001864 */
[----:B------:R-:W-:Y:S01]  /*6dd0*/  MUFU.EX2 R60, R60 ;  /* 0x0000003c003c7308 */ /* 0x000fe20000000800 */
[----:B------:R-:W-:Y:S01]  /*6de0*/  HMMA.16816.F32 R104, R8, R14, R104 ;  /* 0x0000000e0868723c */ /* 0x000fe20000001868 */
[----:B------:R-:W1:Y:S06]  /*6df0*/  LDSM.16.MT88.4 R12, [R170+0x9800] ;  /* 0x00980000aa0c783b */ /* 0x000e6c0000004200 */
[----:B------:R-:W-:Y:S01]  /*6e00*/  MUFU.EX2 R65, R65 ;  /* 0x0000004100417308 */ /* 0x000fe20000000800 */
[----:B--2---:R-:W-:-:S02]  /*6e10*/  F2FP.F16.F32.PACK_AB R8, R31, R124 ;  /* 0x0000007c1f08723e */ /* 0x004fc400000000ff */
[----:B---3--:R-:W-:Y:S02]  /*6e20*/  F2FP.F16.F32.PACK_AB R9, R28, R29 ;  /* 0x0000001d1c09723e */ /* 0x008fe400000000ff */
[----:B------:R-:W-:-:S03]  /*6e30*/  F2FP.F16.F32.PACK_AB R10, R7, R30 ;  /* 0x0000001e070a723e */ /* 0x000fc600000000ff */
[----:B------:R-:W2:Y:S01]  /*6e40*/  MUFU.EX2 R62, R62 ;  /* 0x0000003e003e7308 */ /* 0x000ea20000000800 */
[----:B------:R-:W-:-:S07]  /*6e50*/  F2FP.F16.F32.PACK_AB R11, R4, R5 ;  /* 0x00000005040b723e */ /* 0x000fce00000000ff */
[----:B------:R-:W-:Y:S08]  /*6e60*/  MUFU.EX2 R144, R144 ;  /* 0x0000009000907308 */ /* 0x000ff00000000800 */
[----:B------:R-:W3:Y:S08]  /*6e70*/  MUFU.EX2 R125, R125 ;  /* 0x0000007d007d7308 */ /* 0x000ef00000000800 */
[----:B------:R-:W-:Y:S01]  /*6e80*/  MUFU.EX2 R142, R142 ;  /* 0x0000008e008e7308 */ /* 0x000fe20000000800 */
[C---:B-1----:R-:W-:Y:S07]  /*6e90*/  HMMA.16816.F32 R112, R8.reuse, R12, R112 ;  /* 0x0000000c0870723c */ /* 0x042fee0000001870 */
[----:B------:R-:W-:Y:S01]  /*6ea0*/  MUFU.EX2 R123, R123 ;  /* 0x0000007b007b7308 */ /* 0x000fe20000000800 */
[C---:B------:R-:W-:Y:S01]  /*6eb0*/  HMMA.16816.F32 R108, R8.reuse, R14, R108 ;  /* 0x0000000e086c723c */ /* 0x040fe2000000186c */
[----:B------:R-:W1:Y:S06]  /*6ec0*/  LDSM.16.MT88.4 R12, [R168+0x9800] ;  /* 0x00980000a80c783b */ /* 0x000e6c0000004200 */
[----:B------:R-:W-:Y:S08]  /*6ed0*/  MUFU.EX2 R137, R137 ;  /* 0x0000008900897308 */ /* 0x000ff00000000800 */
[----:B------:R-:W5:Y:S08]  /*6ee0*/  MUFU.EX2 R136, R136 ;  /* 0x0000008800887308 */ /* 0x000f700000000800 */
[----:B------:R-:W-:Y:S08]  /*6ef0*/  MUFU.EX2 R126, R126 ;  /* 0x0000007e007e7308 */ /* 0x000ff00000000800 */
[----:B------:R-:W5:Y:S08]  /*6f00*/  MUFU.EX2 R127, R127 ;  /* 0x0000007f007f7308 */ /* 0x000f700000000800 */
[----:B------:R-:W-:Y:S01]  /*6f10*/  MUFU.EX2 R139, R139 ;  /* 0x0000008b008b7308 */ /* 0x000fe20000000800 */
[C---:B-1----:R-:W-:Y:S07]  /*6f20*/  HMMA.16816.F32 R68, R8.reuse, R12, R68 ;  /* 0x0000000c0844723c */ /* 0x042fee0000001844 */
[----:B------:R-:W1:Y:S01]  /*6f30*/  MUFU.EX2 R140, R140 ;  /* 0x0000008c008c7308 */ /* 0x000e620000000800 */
[C---:B------:R-:W-:Y:S01]  /*6f40*/  HMMA.16816.F32 R72, R8.reuse, R14, R72 ;  /* 0x0000000e0848723c */ /* 0x040fe20000001848 */
[----:B------:R-:W4:Y:S06]  /*6f50*/  LDSM.16.MT88.4 R12, [R170+0xb800] ;  /* 0x00b80000aa0c783b */ /* 0x000f2c0000004200 */
[----:B------:R-:W-:Y:S08]  /*6f60*/  MUFU.EX2 R138, R138 ;  /* 0x0000008a008a7308 */ /* 0x000ff00000000800 */
[----:B------:R-:W-:Y:S08]  /*6f70*/  MUFU.EX2 R53, R53 ;  /* 0x0000003500357308 */ /* 0x000ff00000000800 */
[----:B------:R-:W-:Y:S08]  /*6f80*/  MUFU.EX2 R146, R146 ;  /* 0x0000009200927308 */ /* 0x000ff00000000800 */
[----:B------:R-:W1:Y:S08]  /*6f90*/  MUFU.EX2 R55, R55 ;  /* 0x0000003700377308 */ /* 0x000e700000000800 */
[----:B------:R2:W-:Y:S01]  /*6fa0*/  MUFU.EX2 R67, R54 ;  /* 0x0000003600437308 */ /* 0x0005e20000000800 */
[C---:B----4-:R-:W-:Y:S07]  /*6fb0*/  HMMA.16816.F32 R76, R8.reuse, R12, R76 ;  /* 0x0000000c084c723c */ /* 0x050fee000000184c */
[----:B------:R-:W4:Y:S01]  /*6fc0*/  MUFU.EX2 R52, R52 ;  /* 0x0000003400347308 */ /* 0x000f220000000800 */
[----:B------:R-:W-:Y:S01]  /*6fd0*/  HMMA.16816.F32 R80, R8, R14, R80 ;  /* 0x0000000e0850723c */ /* 0x000fe20000001850 */
[----:B------:R-:W3:Y:S06]  /*6fe0*/  LDSM.16.MT88.4 R12, [R168+0xb800] ;  /* 0x00b80000a80c783b */ /* 0x000eec0000004200 */
[----:B------:R-:W-:Y:S01]  /*6ff0*/  MUFU.EX2 R56, R56 ;  /* 0x0000003800387308 */ /* 0x000fe20000000800 */
[----:B--2---:R-:W-:Y:S01]  /*7000*/  FFMA.FTZ R54, R47, UR12, -R44 ;  /* 0x0000000c2f367c23 */ /* 0x004fe2000801082c */
[--C-:B------:R-:W-:Y:S01]  /*7010*/  FFMA.FTZ R47, R46, UR12, -R35.reuse ;  /* 0x0000000c2e2f7c23 */ /* 0x100fe20008010823 */
[----:B------:R-:W-:-:S05]  /*7020*/  FFMA.FTZ R46, R34, UR12, -R35 ;  /* 0x0000000c222e7c23 */ /* 0x000fca0008010823 */
[----:B------:R-:W-:Y:S08]  /*7030*/  MUFU.EX2 R51, R51 ;  /* 0x0000003300337308 */ /* 0x000ff00000000800 */
[----:B------:R-:W-:Y:S08]  /*7040*/  MUFU.EX2 R41, R41 ;  /* 0x0000002900297308 */ /* 0x000ff00000000800 */
[----:B------:R-:W2:Y:S08]  /*7050*/  MUFU.EX2 R54, R54 ;  /* 0x0000003600367308 */ /* 0x000eb00000000800 */
[----:B------:R-:W-:Y:S01]  /*7060*/  MUFU.EX2 R38, R38 ;  /* 0x0000002600267308 */ /* 0x000fe20000000800 */
[C---:B---3--:R-:W-:Y:S06]  /*7070*/  HMMA.16816.F32 R84, R8.reuse, R12, R84 ;  /* 0x0000000c0854723c */ /* 0x048fec0000001854 */
[C---:B------:R-:W-:Y:S01]  /*7080*/  HMMA.16816.F32 R88, R8.reuse, R14, R88 ;  /* 0x0000000e0858723c */ /* 0x040fe20000001858 */
[----:B------:R-:W3:Y:S01]  /*7090*/  LDSM.16.MT88.4 R12, [R170+0xd800] ;  /* 0x00d80000aa0c783b */ /* 0x000ee20000004200 */
[----:B------:R-:W2:Y:S08]  /*70a0*/  MUFU.EX2 R47, R47 ;  /* 0x0000002f002f7308 */ /* 0x000eb00000000800 */
        /* <DEDUP_REMOVED lines=30> */
[----:B-----5:R-:W-:Y:S02]  /*7290*/  F2FP.F16.F32.PACK_AB R9, R136, R137 ;  /* 0x000000898809723e */ /* 0x020fe400000000ff */
        /* <DEDUP_REMOVED lines=21> */
[----:B------:R-:W-:Y:S02]  /*73f0*/  F2FP.F16.F32.PACK_AB R9, R55, R146 ;  /* 0x000000923709723e */ /* 0x000fe400000000ff */
[----:B------:R-:W-:Y:S02]  /*7400*/  F2FP.F16.F32.PACK_AB R10, R53, R138 ;  /* 0x0000008a350a723e */ /* 0x000fe400000000ff */
[----:B----4-:R-:W-:-:S07]  /*7410*/  F2FP.F16.F32.PACK_AB R11, R52, R67 ;  /* 0x00000043340b723e */ /* 0x010fce00000000ff */
[C---:B------:R-:W-:Y:S06]  /*7420*/  HMMA.16816.F32 R68, R8.reuse, R16, R68 ;  /* 0x000000100844723c */ /* 0x040fec0000001844 */
        /* <DEDUP_REMOVED lines=8> */
[C---:B-1----:R-:W-:Y:S06]  /*74b0*/  HMMA.16816.F32 R92, R8.reuse, R16, R92 ;  /* 0x00000010085c723c */ /* 0x042fec000000185c */
[C---:B------:R-:W-:Y:S01]  /*74c0*/  HMMA.16816.F32 R96, R8.reuse, R18, R96 ;  /* 0x000000120860723c */ /* 0x040fe20000001860 */
[----:B------:R-:W1:Y:S05]  /*74d0*/  LDSM.16.MT88.4 R16, [R170+0xa800] ;  /* 0x00a80000aa10783b */ /* 0x000e6a0000004200 */
[C---:B----4-:R-:W-:Y:S06]  /*74e0*/  HMMA.16816.F32 R84, R8.reuse, R20, R84 ;  /* 0x000000140854723c */ /* 0x050fec0000001854 */
[C---:B------:R-:W-:Y:S01]  /*74f0*/  HMMA.16816.F32 R88, R8.reuse, R22, R88 ;  /* 0x000000160858723c */ /* 0x040fe20000001858 */
[----:B------:R-:W-:Y:S05]  /*7500*/  LDSM.16.MT88.4 R20, [R168+0xe800] ;  /* 0x00e80000a814783b */ /* 0x000fea0000004200 */
[C---:B---3--:R-:W-:Y:S06]  /*7510*/  HMMA.16816.F32 R100, R8.reuse, R12, R100 ;  /* 0x0000000c0864723c */ /* 0x048fec0000001864 */
[----:B------:R-:W-:Y:S01]  /*7520*/  HMMA.16816.F32 R104, R8, R14, R104 ;  /* 0x0000000e0868723c */ /* 0x000fe20000001868 */
[----:B------:R-:W3:Y:S06]  /*7530*/  LDSM.16.MT88.4 R12, [R168+0xa800] ;  /* 0x00a80000a80c783b */ /* 0x000eec0000004200 */
[--C-:B------:R-:W-:Y:S01]  /*7540*/  FFMA.FTZ R8, R36, UR12, -R35.reuse ;  /* 0x0000000c24087c23 */ /* 0x100fe20008010823 */
[----:B------:R-:W-:Y:S01]  /*7550*/  FFMA.FTZ R36, R24, UR12, -R35 ;  /* 0x0000000c18247c23 */ /* 0x000fe20008010823 */
[----:B------:R-:W-:Y:S01]  /*7560*/  FADD.FTZ R9, R45, R58 ;  /* 0x0000003a2d097221 */ /* 0x000fe20000010000 */
[----:B------:R-:W-:Y:S01]  /*7570*/  FADD.FTZ R11, R43, R64 ;  /* 0x000000402b0b7221 */ /* 0x000fe20000010000 */
[----:B------:R4:W-:Y:S01]  /*7580*/  MUFU.EX2 R45, R8 ;  /* 0x00000008002d7308 */ /* 0x0009e20000000800 */
[--C-:B------:R-:W-:Y:S01]  /*7590*/  FFMA.FTZ R58, R27, UR12, -R44.reuse ;  /* 0x0000000c1b3a7c23 */ /* 0x100fe2000801082c */
[----:B------:R-:W-:Y:S01]  /*75a0*/  FFMA.FTZ R43, R39, UR12, -R44 ;  /* 0x0000000c272b7c23 */ /* 0x000fe2000801082c */
[----:B------:R-:W-:Y:S01]  /*75b0*/  FADD.FTZ R44, R48, R9 ;  /* 0x00000009302c7221 */ /* 0x000fe20000010000 */
[----:B------:R-:W-:Y:S01]  /*75c0*/  FADD.FTZ R9, R42, R11 ;  /* 0x0000000b2a097221 */ /* 0x000fe20000010000 */
[----:B--2---:R-:W-:Y:S01]  /*75d0*/  F2FP.F16.F32.PACK_AB R10, R54, R41 ;  /* 0x00000029360a723e */ /* 0x004fe200000000ff */
[----:B------:R-:W2:Y:S01]  /*75e0*/  LDSM.16.MT88.4 R24, [R170+0xc800] ;  /* 0x00c80000aa18783b */ /* 0x000ea20000004200 */
[----:B------:R-:W-:Y:S01]  /*75f0*/  FADD.FTZ R44, R37, R44 ;  /* 0x0000002c252c7221 */ /* 0x000fe20000010000 */
[----:B------:R-:W5:Y:S01]  /*7600*/  MUFU.EX2 R36, R36 ;  /* 0x0000002400247308 */ /* 0x000f620000000800 */
[----:B------:R-:W-:Y:S01]  /*7610*/  FADD.FTZ R124, R124, R9 ;  /* 0x000000097c7c7221 */ /* 0x000fe20000010000 */
[----:B------:R-:W-:Y:S01]  /*7620*/  F2FP.F16.F32.PACK_AB R9, R47, R38 ;  /* 0x000000262f09723e */ /* 0x000fe200000000ff */
[----:B------:R-:W-:Y:S01]  /*7630*/  FADD.FTZ R29, R29, R44 ;  /* 0x0000002c1d1d7221 */ /* 0x000fe20000010000 */
[--C-:B------:R-:W-:Y:S01]  /*7640*/  FFMA.FTZ R39, R33, UR12, -R35.reuse ;  /* 0x0000000c21277c23 */ /* 0x100fe20008010823 */
[----:B------:R-:W-:Y:S01]  /*7650*/  FADD.FTZ R31, R31, R124 ;  /* 0x0000007c1f1f7221 */ /* 0x000fe20000010000 */
[----:B------:R-:W-:Y:S01]  /*7660*/  FFMA.FTZ R42, R32, UR12, -R35 ;  /* 0x0000000c202a7c23 */ /* 0x000fe20008010823 */
[----:B------:R-:W-:Y:S01]  /*7670*/  FADD.FTZ R28, R28, R29 ;  /* 0x0000001d1c1c7221 */ /* 0x000fe20000010000 */
[----:B------:R-:W-:Y:S01]  /*7680*/  MUFU.EX2 R34, R58 ;  /* 0x0000003a00227308 */ /* 0x000fe20000000800 */
[----:B----4-:R-:W-:Y:S01]  /*7690*/  F2FP.F16.F32.PACK_AB R8, R51, R56 ;  /* 0x000000383308723e */ /* 0x010fe200000000ff */
[----:B------:R-:W-:Y:S01]  /*76a0*/  FADD.FTZ R30, R30, R31 ;  /* 0x0000001f1e1e7221 */ /* 0x000fe20000010000 */
[----:B------:R-:W-:-:S03]  /*76b0*/  FADD.FTZ R5, R5, R28 ;  /* 0x0000001c05057221 */ /* 0x000fc60000010000 */
[----:B------:R-:W-:Y:S01]  /*76c0*/  FADD.FTZ R7, R7, R30 ;  /* 0x0000001e07077221 */ /* 0x000fe20000010000 */
[----:B------:R-:W-:Y:S01]  /*76d0*/  FADD.FTZ R4, R4, R5 ;  /* 0x0000000504047221 */ /* 0x000fe20000010000 */
[----:B------:R-:W4:Y:S01]  /*76e0*/  MUFU.EX2 R33, R57 ;  /* 0x0000003900217308 */ /* 0x000f220000000800 */
[----:B-----5:R-:W-:Y:S01]  /*76f0*/  F2FP.F16.F32.PACK_AB R11, R36, R45 ;  /* 0x0000002d240b723e */ /* 0x020fe200000000ff */
[----:B------:R-:W-:Y:S01]  /*7700*/  FADD.FTZ R122, R122, R7 ;  /* 0x000000077a7a7221 */ /* 0x000fe20000010000 */
[----:B------:R-:W-:-:S03]  /*7710*/  FADD.FTZ R65, R65, R4 ;  /* 0x0000000441417221 */ /* 0x000fc60000010000 */
[----:B------:R-:W-:Y:S01]  /*7720*/  FADD.FTZ R122, R63, R122 ;  /* 0x0000007a3f7a7221 */ /* 0x000fe20000010000 */
[----:B------:R-:W-:Y:S01]  /*7730*/  FADD.FTZ R62, R62, R65 ;  /* 0x000000413e3e7221 */ /* 0x000fe20000010000 */
[----:B-1----:R-:W-:Y:S01]  /*7740*/  HMMA.16816.F32 R112, R8, R16, R112 ;  /* 0x000000100870723c */ /* 0x002fe20000001870 */
[----:B------:R-:W-:Y:S01]  /*7750*/  MUFU.EX2 R32, R49 ;  /* 0x0000003100207308 */ /* 0x000fe20000000800 */
[----:B------:R-:W-:Y:S01]  /*7760*/  FADD.FTZ R5, R61, R122 ;  /* 0x0000007a3d057221 */ /* 0x000fe20000010000 */
[----:B------:R-:W-:-:S03]  /*7770*/  FADD.FTZ R59, R59, R62 ;  /* 0x0000003e3b3b7221 */ /* 0x000fc60000010000 */
[C---:B------:R-:W-:Y:S01]  /*7780*/  HMMA.16816.F32 R108, R8.reuse, R18, R108 ;  /* 0x00000012086c723c */ /* 0x040fe2000000186c */
[----:B------:R-:W1:Y:S01]  /*7790*/  LDSM.16.MT88.4 R16, [R168+0xc800] ;  /* 0x00c80000a810783b */ /* 0x000e620000004200 */
[----:B------:R-:W-:Y:S01]  /*77a0*/  FADD.FTZ R5, R60, R5 ;  /* 0x000000053c057221 */ /* 0x000fe20000010000 */
[----:B------:R-:W-:Y:S01]  /*77b0*/  MUFU.EX2 R35, R43 ;  /* 0x0000002b00237308 */ /* 0x000fe20000000800 */
[----:B------:R-:W-:Y:S02]  /*77c0*/  FADD.FTZ R50, R50, R59 ;  /* 0x0000003b32327221 */ /* 0x000fe40000010000 */
[----:B---3--:R-:W-:Y:S01]  /*77d0*/  HMMA.16816.F32 R68, R8, R12, R68 ;  /* 0x0000000c0844723c */ /* 0x008fe20000001844 */
[----:B------:R-:W-:Y:S01]  /*77e0*/  FADD.FTZ R144, R144, R5 ;  /* 0x0000000590907221 */ /* 0x000fe20000010000 */
[----:B------:R-:W-:-:S03]  /*77f0*/  FADD.FTZ R137, R137, R50 ;  /* 0x0000003289897221 */ /* 0x000fc60000010000 */
[----:B------:R-:W3:Y:S01]  /*7800*/  MUFU.EX2 R37, R46 ;  /* 0x0000002e00257308 */ /* 0x000ee20000000800 */
[----:B------:R-:W-:Y:S01]  /*7810*/  HMMA.16816.F32 R72, R8, R14, R72 ;  /* 0x0000000e0848723c */ /* 0x000fe20000001848 */
[----:B------:R-:W5:Y:S01]  /*7820*/  LDSM.16.MT88.4 R12, [R170+0xe800] ;  /* 0x00e80000aa0c783b */ /* 0x000f620000004200 */
[----:B------:R-:W-:Y:S01]  /*7830*/  FADD.FTZ R125, R125, R144 ;  /* 0x000000907d7d7221 */ /* 0x000fe20000010000 */
[----:B------:R-:W-:-:S03]  /*7840*/  FADD.FTZ R137, R136, R137 ;  /* 0x0000008988897221 */ /* 0x000fc60000010000 */
[----:B--2---:R-:W-:Y:S01]  /*7850*/  HMMA.16816.F32 R76, R8, R24, R76 ;  /* 0x00000018084c723c */ /* 0x004fe2000000184c */
[----:B------:R-:W-:Y:S01]  /*7860*/  MUFU.EX2 R39, R39 ;  /* 0x0000002700277308 */ /* 0x000fe20000000800 */
[----:B------:R-:W-:Y:S01]  /*7870*/  FADD.FTZ R142, R142, R125 ;  /* 0x0000007d8e8e7221 */ /* 0x000fe20000010000 */
[----:B------:R-:W-:-:S03]  /*7880*/  FADD.FTZ R126, R126, R137 ;  /* 0x000000897e7e7221 */ /* 0x000fc60000010000 */
[C---:B------:R-:W-:Y:S01]  /*7890*/  HMMA.16816.F32 R80, R8.reuse, R26, R80 ;  /* 0x0000001a0850723c */ /* 0x040fe20000001850 */
[----:B------:R-:W-:Y:S01]  /*78a0*/  FADD.FTZ R142, R123, R142 ;  /* 0x0000008e7b8e7221 */ /* 0x000fe20000010000 */
[----:B------:R-:W-:Y:S01]  /*78b0*/  FADD.FTZ R127, R127, R126 ;  /* 0x0000007e7f7f7221 */ /* 0x000fe20000010000 */
[----:B------:R-:W2:Y:S01]  /*78c0*/  MUFU.EX2 R42, R42 ;  /* 0x0000002a002a7308 */ /* 0x000ea20000000800 */
[----:B------:R-:W2:Y:S01]  /*78d0*/  LDSM.16.MT88.4 R24, [R170+0xcc00] ;  /* 0x00cc0000aa18783b */ /* 0x000ea20000004200 */
[----:B------:R-:W-:Y:S01]  /*78e0*/  FADD.FTZ R5, R139, R142 ;  /* 0x0000008e8b057221 */ /* 0x000fe20000010000 */
[C---:B------:R-:W-:Y:S01]  /*78f0*/  HMMA.16816.F32 R100, R8.reuse, R20, R100 ;  /* 0x000000140864723c */ /* 0x040fe20000001864 */
[----:B------:R-:W-:Y:S02]  /*7900*/  FADD.FTZ R146, R146, R127 ;  /* 0x0000007f92927221 */ /* 0x000fe40000010000 */
[----:B------:R-:W-:Y:S02]  /*7910*/  FADD.FTZ R5, R140, R5 ;  /* 0x000000058c057221 */ /* 0x000fe40000010000 */
        /* <DEDUP_REMOVED lines=13> */
[----:B-----5:R-:W-:Y:S01]  /*79f0*/  HMMA.16816.F32 R92, R8, R12, R92 ;  /* 0x0000000c085c723c */ /* 0x020fe2000000185c */
[----:B------:R-:W-:Y:S01]  /*7a00*/  FADD.FTZ R4, R47, R4 ;  /* 0x000000042f047221 */ /* 0x000fe20000010000 */
[----:B------:R-:W-:-:S03]  /*7a10*/  FADD.FTZ R5, R41, R56 ;  /* 0x0000003829057221 */ /* 0x000fc60000010000 */
[----:B------:R-:W-:Y:S01]  /*7a20*/  FADD.FTZ R45, R45, R4 ;  /* 0x000000042d2d7221 */ /* 0x000fe20000010000 */
[----:B------:R-:W-:Y:S01]  /*7a30*/  HMMA.16816.F32 R96, R8, R14, R96 ;  /* 0x0000000e0860723c */ /* 0x000fe20000001860 */
[----:B------:R-:W5:Y:S01]  /*7a40*/  LDSM.16.MT88.4 R12, [R168+0xac00] ;  /* 0x00ac0000a80c783b */ /* 0x000f620000004200 */
[----:B------:R-:W-:Y:S01]  /*7a50*/  FADD.FTZ R5, R54, R5 ;  /* 0x0000000536057221 */ /* 0x000fe20000010000 */
[----:B------:R-:W-:-:S04]  /*7a60*/  FADD.FTZ R36, R36, R45 ;  /* 0x0000002d24247221 */ /* 0x000fc80000010000 */
[----:B----4-:R-:W-:Y:S01]  /*7a70*/  F2FP.F16.F32.PACK_AB R8, R33, R34 ;  /* 0x000000222108723e */ /* 0x010fe200000000ff */
[----:B------:R-:W-:Y:S01]  /*7a80*/  FADD.FTZ R34, R34, R5 ;  /* 0x0000000522227221 */ /* 0x000fe20000010000 */
[----:B---3--:R-:W-:Y:S01]  /*7a90*/  F2FP.F16.F32.PACK_AB R9, R40, R37 ;  /* 0x000000252809723e */ /* 0x008fe200000000ff */
[----:B------:R-:W-:Y:S01]  /*7aa0*/  FADD.FTZ R37, R37, R36 ;  /* 0x0000002425257221 */ /* 0x000fe20000010000 */
[----:B------:R-:W-:Y:S01]  /*7ab0*/  F2FP.F16.F32.PACK_AB R10, R35, R32 ;  /* 0x00000020230a723e */ /* 0x000fe200000000ff */
[----:B------:R-:W-:Y:S01]  /*7ac0*/  FADD.FTZ R33, R33, R34 ;  /* 0x0000002221217221 */ /* 0x000fe20000010000 */
[----:B--2---:R-:W-:Y:S01]  /*7ad0*/  F2FP.F16.F32.PACK_AB R11, R42, R39 ;  /* 0x000000272a0b723e */ /* 0x004fe200000000ff */
[----:B------:R-:W-:Y:S02]  /*7ae0*/  FADD.FTZ R40, R40, R37 ;  /* 0x0000002528287221 */ /* 0x000fe40000010000 */
[----:B------:R-:W-:Y:S02]  /*7af0*/  FADD.FTZ R32, R32, R33 ;  /* 0x0000002120207221 */ /* 0x000fe40000010000 */
[----:B------:R-:W-:-:S02]  /*7b00*/  FADD.FTZ R39, R39, R40 ;  /* 0x0000002827277221 */ /* 0x000fc40000010000 */
[----:B------:R-:W-:Y:S01]  /*7b10*/  HMMA.16816.F32 R76, R8, R24, R76 ;  /* 0x00000018084c723c */ /* 0x000fe2000000184c */
[----:B------:R-:W-:Y:S01]  /*7b20*/  FADD.FTZ R194, R35, R32 ;  /* 0x0000002023c27221 */ /* 0x000fe20000010000 */
[----:B------:R-:W-:-:S04]  /*7b30*/  FADD.FTZ R195, R42, R39 ;  /* 0x000000272ac37221 */ /* 0x000fc80000010000 */
[C---:B------:R-:W-:Y:S06]  /*7b40*/  HMMA.16816.F32 R80, R8.reuse, R26, R80 ;  /* 0x0000001a0850723c */ /* 0x040fec0000001850 */
[C---:B-1----:R-:W-:Y:S06]  /*7b50*/  HMMA.16816.F32 R112, R8.reuse, R16, R112 ;  /* 0x000000100870723c */ /* 0x042fec0000001870 */
[C---:B------:R-:W-:Y:S01]  /*7b60*/  HMMA.16816.F32 R108, R8.reuse, R18, R108 ;  /* 0x00000012086c723c */ /* 0x040fe2000000186c */
[----:B------:R-:W1:Y:S05]  /*7b70*/  LDSM.16.MT88.4 R16, [R170+0xec00] ;  /* 0x00ec0000aa10783b */ /* 0x000e6a0000004200 */
[C---:B-----5:R-:W-:Y:S06]  /*7b80*/  HMMA.16816.F32 R68, R8.reuse, R12, R68 ;  /* 0x0000000c0844723c */ /* 0x060fec0000001844 */
        /* <DEDUP_REMOVED lines=73> */
.L_x_2691:
[----:B------:R-:W-:-:S04]  /*8020*/  LEA R8, -R130, RZ, 0x7 ;  /* 0x000000ff82087211 */ /* 0x000fc800078e39ff */
[----:B------:R-:W-:-:S07]  /*8030*/  SHF.R.S32.HI R5, RZ, 0x1f, R8 ;  /* 0x0000001fff057819 */ /* 0x000fce0000011408 */
.L_x_2692:
        /* <DEDUP_REMOVED lines=122> */
[----:B--2---:R-:W2:Y:S04]  /*87e0*/  LDSM.16.M88.4 R12, [R169+0x3400] ;  /* 0x00340000a90c783b */ /* 0x004ea80000000200 */
[----:B---3--:R-:W3:Y:S04]  /*87f0*/  LDSM.16.M88.4 R8, [R169+0x3c00] ;  /* 0x003c0000a908783b */ /* 0x008ee80000000200 */
[----:B----4-:R-:W4:Y:S04]  /*8800*/  LDSM.16.M88.4 R28, [R172+0x4000] ;  /* 0x00400000ac1c783b */ /* 0x010f280000000200 */
[----:B-----5:R-:W5:Y:S01]  /*8810*/  LDSM.16.M88.4 R24, [R169+0x3800] ;  /* 0x00380000a918783b */ /* 0x020f620000000200 */
[C---:B------:R-:W-:Y:S03]  /*8820*/  HMMA.16816.F32 R64, R4.reuse, R60, RZ ;  /* 0x0000003c0440723c */ /* 0x040fe600000018ff */
        /* <DEDUP_REMOVED lines=14> */
[C---:B--2---:R-:W-:Y:S06]  /*8910*/  HMMA.16816.F32 R56, R116.reuse, R12, R56 ;  /* 0x0000000c7438723c */ /* 0x044fec0000001838 */
[C---:B------:R-:W-:Y:S01]  /*8920*/  HMMA.16816.F32 R52, R116.reuse, R14, R52 ;  /* 0x0000000e7434723c */ /* 0x040fe20000001834 */
[----:B------:R-:W2:Y:S05]  /*8930*/  LDSM.16.M88.4 R12, [R172+0x4800] ;  /* 0x00480000ac0c783b */ /* 0x000eaa0000000200 */
[C---:B---3--:R-:W-:Y:S06]  /*8940*/  HMMA.16816.F32 R40, R116.reuse, R8, R40 ;  /* 0x000000087428723c */ /* 0x048fec0000001828 */
[----:B------:R-:W-:Y:S01]  /*8950*/  HMMA.16816.F32 R36, R116, R10, R36 ;  /* 0x0000000a7424723c */ /* 0x000fe20000001824 */
[----:B------:R-:W3:Y:S05]  /*8960*/  LDSM.16.M88.4 R8, [R169+0x4400] ;  /* 0x00440000a908783b */ /* 0x000eea0000000200 */
[----:B----4-:R-:W-:Y:S06]  /*8970*/  HMMA.16816.F32 R32, R4, R28, RZ ;  /* 0x0000001c0420723c */ /* 0x010fec00000018ff */
[C---:B-----5:R-:W-:Y:S06]  /*8980*/  HMMA.16816.F32 R48, R116.reuse, R24, R48 ;  /* 0x000000187430723c */ /* 0x060fec0000001830 */
[----:B------:R-:W-:Y:S06]  /*8990*/  HMMA.16816.F32 R44, R116, R26, R44 ;  /* 0x0000001a742c723c */ /* 0x000fec000000182c */
[C---:B------:R-:W-:Y:S06]  /*89a0*/  HMMA.16816.F32 R28, R4.reuse, R30, RZ ;  /* 0x0000001e041c723c */ /* 0x040fec00000018ff */
[C---:B-1----:R-:W-:Y:S06]  /*89b0*/  HMMA.16816.F32 R24, R4.reuse, R20, RZ ;  /* 0x000000140418723c */ /* 0x042fec00000018ff */
[----:B------:R-:W-:Y:S06]  /*89c0*/  HMMA.16816.F32 R20, R4, R22, RZ ;  /* 0x000000160414723c */ /* 0x000fec00000018ff */
[C---:B------:R-:W-:Y:S06]  /*89d0*/  HMMA.16816.F32 R32, R116.reuse, R16, R32 ;  /* 0x000000107420723c */ /* 0x040fec0000001820 */
[----:B------:R-:W-:Y:S06]  /*89e0*/  HMMA.16816.F32 R28, R116, R18, R28 ;  /* 0x00000012741c723c */ /* 0x000fec000000181c */
[----:B--2---:R-:W-:Y:S06]  /*89f0*/  HMMA.16816.F32 R16, R4, R12, RZ ;  /* 0x0000000c0410723c */ /* 0x004fec00000018ff */
[C---:B---3--:R-:W-:Y:S06]  /*8a00*/  HMMA.16816.F32 R24, R116.reuse, R8, R24 ;  /* 0x000000087418723c */ /* 0x048fec0000001818 */
        /* <DEDUP_REMOVED lines=112> */
[-C--:B------:R-:W-:Y:S02]  /*9110*/  ISETP.GE.AND P0, PT, R116, R135.reuse, PT ;  /* 0x000000877400720c */ /* 0x080fe40003f06270 */
        /* <DEDUP_REMOVED lines=10> */
[----:B------:R-:W-:Y:S02]  /*91c0*/  I2FP.F32.S32 R126, R65 ;  /* 0x00000041007e7245 */ /* 0x000fe40000201400 */
[----:B------:R-:W-:Y:S01]  /*91d0*/  FSEL R208, R208, -INF , !P5 ;  /* 0xff800000d0d07808 */ /* 0x000fe20006800000 */
[CC--:B------:R-:W-:Y:S01]  /*91e0*/  FFMA.FTZ R60, R3.reuse, R67.reuse, R60 ;  /* 0x00000043033c7223 */ /* 0x0c0fe2000001003c */
[C---:B------:R-:W-:Y:S01]  /*91f0*/  FFMA.FTZ R62, R3.reuse, R67, R62 ;  /* 0x00000043033e7223 */ /* 0x040fe2000001003e */
[-C--:B------:R-:W-:Y:S01]  /*9200*/  FFMA.FTZ R61, R3, R126.reuse, R61 ;  /* 0x0000007e033d7223 */ /* 0x080fe2000001003d */
[----:B------:R-:W-:Y:S01]  /*9210*/  ISETP.GE.AND P5, PT, R65, R135, PT ;  /* 0x000000874100720c */ /* 0x000fe20003fa6270 */
[----:B------:R-:W-:Y:S01]  /*9220*/  FFMA.FTZ R126, R3, R126, R63 ;  /* 0x0000007e037e7223 */ /* 0x000fe2000001003f */
[----:B------:R-:W-:-:S02]  /*9230*/  FSEL R117, R60, -INF , !P1 ;  /* 0xff8000003c757808 */ /* 0x000fc40004800000 */
[----:B------:R-:W-:Y:S02]  /*9240*/  LOP3.LUT R60, R202, 0x10, R189, 0xfe, !PT ;  /* 0x00000010ca3c7812 */ /* 0x000fe400078efebd */
[----:B------:R-:W-:Y:S02]  /*9250*/  FSEL R160, R62, -INF , !P0 ;  /* 0xff8000003ea07808 */ /* 0x000fe40004000000 */
[----:B------:R-:W-:Y:S02]  /*9260*/  FSEL R201, R61, -INF , !P5 ;  /* 0xff8000003dc97808 */ /* 0x000fe40006800000 */
[C---:B------:R-:W-:Y:S02]  /*9270*/  ISETP.GE.AND P0, PT, R60.reuse, R135, PT ;  /* 0x000000873c00720c */ /* 0x040fe40003f06270 */
[----:B------:R-:W-:Y:S02]  /*9280*/  ISETP.GE.AND P5, PT, R60, R134, PT ;  /* 0x000000863c00720c */ /* 0x000fe40003fa6270 */
[----:B------:R-:W-:Y:S01]  /*9290*/  I2FP.F32.S32 R61, R60 ;  /* 0x0000003c003d7245 */ /* 0x000fe20000201400 */
[----:B------:R-:W-:Y:S01]  /*92a0*/  VIADD R60, R196, 0x11 ;  /* 0x00000011c43c7836 */ /* 0x000fe20000000000 */
[----:B------:R-:W-:-:S03]  /*92b0*/  ISETP.GE.AND P1, PT, R65, R134, PT ;  /* 0x000000864100720c */ /* 0x000fc60003f26270 */
[CC--:B------:R-:W-:Y:S01]  /*92c0*/  FFMA.FTZ R63, R3.reuse, R61.reuse, R56 ;  /* 0x0000003d033f7223 */ /* 0x0c0fe20000010038 */
[----:B------:R-:W-:Y:S01]  /*92d0*/  I2FP.F32.S32 R56, R60 ;  /* 0x0000003c00387245 */ /* 0x000fe20000201400 */
[C---:B------:R-:W-:Y:S01]  /*92e0*/  FFMA.FTZ R58, R3.reuse, R61, R58 ;  /* 0x0000003d033a7223 */ /* 0x040fe2000001003a */
        /* <DEDUP_REMOVED lines=8> */
[----:B------:R-:W-:Y:S02]  /*9370*/  ISETP.GE.AND P1, PT, R56, R134, PT ;  /* 0x000000863800720c */ /* 0x000fe40003f26270 */
        /* <DEDUP_REMOVED lines=8> */
[-C--:B------:R-:W-:Y:S01]  /*9400*/  ISETP.GE.AND P0, PT, R56, R135.reuse, PT ;  /* 0x000000873800720c */ /* 0x080fe20003f06270 */
        /* <DEDUP_REMOVED lines=177> */
[----:B------:R-:W-:Y:S01]  /*9f20*/  LOP3.LUT R9, R202, 0x78, R189, 0xfe, !PT ;  /* 0x00000078ca097812 */ /* 0x000fe200078efebd */
[----:B------:R-:W-:Y:S01]  /*9f30*/  FFMA.FTZ R11, R3, R8, R11 ;  /* 0x00000008030b7223 */ /* 0x000fe2000001000b */
[----:B------:R-:W-:Y:S01]  /*9f40*/  FSEL R58, R10, -INF , !P5 ;  /* 0xff8000000a3a7808 */ /* 0x000fe20006800000 */
[----:B------:R-:W-:Y:S01]  /*9f50*/  VIADD R8, R196, 0x79 ;  /* 0x00000079c4087836 */ /* 0x000fe20000000000 */
[----:B------:R-:W-:-:S02]  /*9f60*/  FSEL R149, R149, -INF , !P1 ;  /* 0xff80000095957808 */ /* 0x000fc40004800000 */
[C---:B------:R-:W-:Y:S02]  /*9f70*/  ISETP.GE.AND P5, PT, R9.reuse, R135, PT ;  /* 0x000000870900720c */ /* 0x040fe40003fa6270 */
[-C--:B------:R-:W-:Y:S02]  /*9f80*/  ISETP.GE.AND P1, PT, R9, R134.reuse, PT ;  /* 0x000000860900720c */ /* 0x080fe40003f26270 */
[----:B------:R-:W-:Y:S02]  /*9f90*/  I2FP.F32.S32 R9, R9 ;  /* 0x0000000900097245 */ /* 0x000fe40000201400 */
[----:B------:R-:W-:Y:S02]  /*9fa0*/  FSEL R147, R147, -INF , !P0 ;  /* 0xff80000093937808 */ /* 0x000fe40004000000 */
[----:B------:R-:W-:Y:S01]  /*9fb0*/  ISETP.GE.AND P0, PT, R12, R134, PT ;  /* 0x000000860c00720c */ /* 0x000fe20003f06270 */
[CC--:B------:R-:W-:Y:S01]  /*9fc0*/  FFMA.FTZ R151, R3.reuse, R9.reuse, R4 ;  /* 0x0000000903977223 */ /* 0x0c0fe20000010004 */
[----:B------:R-:W-:Y:S01]  /*9fd0*/  FFMA.FTZ R6, R3, R9, R6 ;  /* 0x0000000903067223 */ /* 0x000fe20000010006 */
[----:B------:R-:W-:-:S02]  /*9fe0*/  I2FP.F32.S32 R4, R196 ;  /* 0x000000c400047245 */ /* 0x000fc40000201400 */
[----:B------:R-:W-:Y:S02]  /*9ff0*/  FSEL R59, R11, -INF , !P0 ;  /* 0xff8000000b3b7808 */ /* 0x000fe40004000000 */
[----:B------:R-:W-:Y:S01]  /*a000*/  FSEL R60, R6, -INF , !P1 ;  /* 0xff800000063c7808 */ /* 0x000fe20004800000 */
[-C--:B------:R-:W-:Y:S01]  /*a010*/  FFMA.FTZ R6, R3, R4.reuse, R66 ;  /* 0x0000000403067223 */ /* 0x080fe20000010042 */
[----:B------:R-:W-:Y:S01]  /*a020*/  FSEL R151, R151, -INF , !P5 ;  /* 0xff80000097977808 */ /* 0x000fe20006800000 */
[----:B------:R-:W-:Y:S01]  /*a030*/  FFMA.FTZ R9, R3, R4, R64 ;  /* 0x0000000403097223 */ /* 0x000fe20000010040 */
[C---:B------:R-:W-:Y:S02]  /*a040*/  ISETP.GE.AND P5, PT, R196.reuse, R134, PT ;  /* 0x00000086c400720c */ /* 0x040fe40003fa6270 */
[----:B------:R-:W-:Y:S01]  /*a050*/  ISETP.GE.AND P0, PT, R196, R135, PT ;  /* 0x00000087c400720c */ /* 0x000fe20003f06270 */
[----:B------:R-:W-:Y:S01]  /*a060*/  IMAD.MOV.U32 R196, RZ, RZ, R136 ;  /* 0x000000ffffc47224 */ /* 0x000fe200078e0088 */
[----:B------:R-:W-:-:S02]  /*a070*/  FSEL R6, R6, -INF , !P5 ;  /* 0xff80000006067808 */ /* 0x000fc40006800000 */
[----:B------:R-:W-:Y:S02]  /*a080*/  ISETP.GT.AND P5, PT, R180, R175, PT ;  /* 0x000000afb400720c */ /* 0x000fe40003fa4270 */
[----:B------:R-:W-:Y:S02]  /*a090*/  FSEL R9, R9, -INF , !P0 ;  /* 0xff80000009097808 */ /* 0x000fe40004000000 */
[C---:B------:R-:W-:Y:S02]  /*a0a0*/  ISETP.GE.AND P1, PT, R8.reuse, R135, PT ;  /* 0x000000870800720c */ /* 0x040fe40003f26270 */
        /* <DEDUP_REMOVED lines=8> */
[----:B------:R-:W1:Y:S02]  /*a130*/  LDC R11, c[0x0][0x380] ;  /* 0x0000e000ff0b7b82 */ /* 0x000e640000000800 */
[----:B-1----:R-:W-:-:S04]  /*a140*/  IABS R7, R11 ;  /* 0x0000000b00077213 */ /* 0x002fc80000000000 */
[----:B------:R-:W1:Y:S08]  /*a150*/  I2F.RP R10, R7 ;  /* 0x00000007000a7306 */ /* 0x000e700000209400 */
[----:B-1----:R-:W1:Y:S02]  /*a160*/  MUFU.RCP R8, R10 ;  /* 0x0000000a00087308 */ /* 0x002e640000001000 */
[----:B-1----:R-:W-:-:S06]  /*a170*/  VIADD R8, R8, 0xffffffe ;  /* 0x0ffffffe08087836 */ /* 0x002fcc0000000000 */
[----:B------:R-:W1:Y:S02]  /*a180*/  F2I.FTZ.U32.TRUNC.NTZ R5, R8 ;  /* 0x0000000800057305 */ /* 0x000e64000021f000 */
[----:B-1----:R-:W-:Y:S01]  /*a190*/  IMAD.MOV R4, RZ, RZ, -R5 ;  /* 0x000000ffff047224 */ /* 0x002fe200078e0a05 */
[----:B------:R-:W-:-:S03]  /*a1a0*/  IADD3 R8, R202, -0x80, RZ ;  /* 0xffffff80ca087810 */ /* 0x000fc60007ffe0ff */
[----:B------:R-:W-:Y:S01]  /*a1b0*/  IMAD R13, R4, R7, RZ ;  /* 0x00000007040d7224 */ /* 0x000fe200078e02ff */
[----:B------:R-:W-:-:S05]  /*a1c0*/  MOV R4, RZ ;  /* 0x000000ff00047202 */ /* 0x000fca0000000f00 */
[----:B------:R-:W-:Y:S01]  /*a1d0*/  IMAD.HI.U32 R5, R5, R13, R4 ;  /* 0x0000000d05057227 */ /* 0x000fe200078e0004 */
[----:B------:R-:W-:Y:S02]  /*a1e0*/  IABS R4, R202 ;  /* 0x000000ca00047213 */ /* 0x000fe40000000000 */
[----:B------:R-:W-:-:S03]  /*a1f0*/  LOP3.LUT R202, R202, R11, RZ, 0x3c, !PT ;  /* 0x0000000bcaca7212 */ /* 0x000fc600078e3cff */
[----:B------:R-:W-:-:S04]  /*a200*/  IMAD.HI.U32 R12, R5, R4, RZ ;  /* 0x00000004050c7227 */ /* 0x000fc800078e00ff */
[----:B------:R-:W-:-:S04]  /*a210*/  IMAD.MOV R10, RZ, RZ, -R12 ;  /* 0x000000ffff0a7224 */ /* 0x000fc800078e0a0c */
[C---:B------:R-:W-:Y:S01]  /*a220*/  IMAD R10, R7.reuse, R10, R4 ;  /* 0x0000000a070a7224 */ /* 0x040fe200078e0204 */
[----:B------:R-:W-:Y:S02]  /*a230*/  IABS R4, R8 ;  /* 0x0000000800047213 */ /* 0x000fe40000000000 */
[----:B------:R-:W-:Y:S02]  /*a240*/  LOP3.LUT R8, R8, R11, RZ, 0x3c, !PT ;  /* 0x0000000b08087212 */ /* 0x000fe400078e3cff */
[----:B------:R-:W-:Y:S01]  /*a250*/  ISETP.GT.U32.AND P1, PT, R7, R10, PT ;  /* 0x0000000a0700720c */ /* 0x000fe20003f24070 */
[----:B------:R-:W-:-:S12]  /*a260*/  IMAD.HI.U32 R5, R5, R4, RZ ;  /* 0x0000000405057227 */ /* 0x000fd800078e00ff */
[----:B------:R-:W-:Y:S02]  /*a270*/  @!P1 IMAD.IADD R10, R10, 0x1, -R7 ;  /* 0x000000010a0a9824 */ /* 0x000fe400078e0a07 */
[----:B------:R-:W-:-:S03]  /*a280*/  @!P1 VIADD R12, R12, 0x1 ;  /* 0x000000010c0c9836 */ /* 0x000fc60000000000 */
[----:B------:R-:W-:Y:S02]  /*a290*/  ISETP.GE.U32.AND P0, PT, R10, R7, PT ;  /* 0x000000070a00720c */ /* 0x000fe40003f06070 */
[----:B------:R-:W-:-:S05]  /*a2a0*/  IADD3 R10, -R5, RZ, RZ ;  /* 0x000000ff050a7210 */ /* 0x000fca0007ffe1ff */
[----:B------:R-:W-:-:S05]  /*a2b0*/  IMAD R4, R7, R10, R4 ;  /* 0x0000000a07047224 */ /* 0x000fca00078e0204 */
[----:B------:R-:W-:Y:S02]  /*a2c0*/  ISETP.GT.U32.AND P1, PT, R7, R4, PT ;  /* 0x000000040700720c */ /* 0x000fe40003f24070 */
[----:B------:R-:W-:Y:S02]  /*a2d0*/  @P0 IADD3 R12, R12, 0x1, RZ ;  /* 0x000000010c0c0810 */ /* 0x000fe40007ffe0ff */
[----:B------:R-:W-:-:S09]  /*a2e0*/  ISETP.GE.AND P0, PT, R202, RZ, PT ;  /* 0x000000ffca00720c */ /* 0x000fd20003f06270 */
[----:B------:R-:W-:Y:S02]  /*a2f0*/  @!P1 IMAD.IADD R4, R4, 0x1, -R7 ;  /* 0x0000000104049824 */ /* 0x000fe400078e0a07 */
[----:B------:R-:W-:Y:S01]  /*a300*/  @!P1 VIADD R5, R5, 0x1 ;  /* 0x0000000105059836 */ /* 0x000fe20000000000 */
[----:B------:R-:W-:Y:S02]  /*a310*/  ISETP.GE.AND P1, PT, R8, RZ, PT ;  /* 0x000000ff0800720c */ /* 0x000fe40003f26270 */
[----:B------:R-:W-:Y:S02]  /*a320*/  @!P0 IADD3 R12, -R12, RZ, RZ ;  /* 0x000000ff0c0c8210 */ /* 0x000fe40007ffe1ff */
[----:B------:R-:W-:Y:S02]  /*a330*/  ISETP.GE.U32.AND P0, PT, R4, R7, PT ;  /* 0x000000070400720c */ /* 0x000fe40003f06070 */
[----:B------:R-:W-:-:S11]  /*a340*/  LOP3.LUT R7, RZ, R11, RZ, 0x33, !PT ;  /* 0x0000000bff077212 */ /* 0x000fd600078e33ff */
[----:B------:R-:W-:Y:S02]  /*a350*/  @P0 IADD3 R5, R5, 0x1, RZ ;  /* 0x0000000105050810 */ /* 0x000fe40007ffe0ff */
[----:B------:R-:W-:-:S03]  /*a360*/  ISETP.NE.AND P0, PT, R11, RZ, PT ;  /* 0x000000ff0b00720c */ /* 0x000fc60003f05270 */
[----:B------:R-:W-:Y:S01]  /*a370*/  IMAD.MOV.U32 R4, RZ, RZ, R5 ;  /* 0x000000ffff047224 */ /* 0x000fe200078e0005 */
[----:B------:R-:W-:-:S04]  /*a380*/  SEL R5, R7, R12, !P0 ;  /* 0x0000000c07057207 */ /* 0x000fc80004000000 */
[----:B------:R-:W-:Y:S01]  /*a390*/  @!P1 IADD3 R4, -R4, RZ, RZ ;  /* 0x000000ff04049210 */ /* 0x000fe20007ffe1ff */
[----:B------:R-:W-:-:S03]  /*a3a0*/  IMAD.WIDE R16, R5, 0x4, R186 ;  /* 0x0000000405107825 */ /* 0x000fc600078e02ba */
[----:B------:R-:W-:Y:S02]  /*a3b0*/  SEL R4, R7, R4, !P0 ;  /* 0x0000000407047207 */ /* 0x000fe40004000000 */
[----:B------:R-:W2:Y:S03]  /*a3c0*/  LDG.E R8, desc[UR10][R16.64] ;  /* 0x0000000a10087981 */ /* 0x000ea6000c1e1900 */
[----:B------:R-:W-:-:S05]  /*a3d0*/  IMAD.WIDE R14, R4, 0x4, R186 ;  /* 0x00000004040e7825 */ /* 0x000fca00078e02ba */
        /* <DEDUP_REMOVED lines=17> */
.L_x_2694:
[----:B------:R-:W-:-:S04]  /*a4f0*/  LEA R11, -R128, RZ, 0x7 ;  /* 0x000000ff800b7211 */ /* 0x000fc800078e39ff */
[----:B------:R-:W-:-:S07]  /*a500*/  SHF.R.S32.HI R10, RZ, 0x1f, R11 ;  /* 0x0000001fff0a7819 */ /* 0x000fce000001140b */
.L_x_2695:
[----:B------:R-:W-:Y:S01]  /*a510*/  @!P3 IADD3 R5, P0, R132, R11, RZ ;  /* 0x0000000b8405b210 */ /* 0x000fe20007f1e0ff */
[----:B------:R1:W-:Y:S01]  /*a520*/  @P4 STS [R181+0x3004], RZ ;  /* 0x003004ffb5004388 */ /* 0x0003e20000000800 */
[----:B------:R-:W-:Y:S03]  /*a530*/  BSSY B0, `(.L_x_2696) ;  /* 0x000006c000007945 */ /* 0x000fe60003800000 */
[----:B------:R-:W-:Y:S01]  /*a540*/  @!P3 IMAD.X R4, R133, 0x1, R10, P0 ;  /* 0x000000018504b824 */ /* 0x000fe200000e060a */
[C---:B------:R-:W-:Y:S01]  /*a550*/  @!P3 LEA R14, P0, R5.reuse, UR8, 0x1 ;  /* 0x00000008050ebc11 */ /* 0x040fe2000f8008ff */
[----:B------:R1:W-:Y:S03]  /*a560*/  @P4 STS.64 [R181+0x3008], RZ ;  /* 0x003008ffb5004388 */ /* 0x0003e60000000a00 */
[----:B------:R-:W-:Y:S01]  /*a570*/  @!P3 LEA.HI.X R15, R5, UR9, R4, 0x1, P0 ;  /* 0x00000009050fbc11 */ /* 0x000fe200080f0c04 */
[----:B------:R1:W-:Y:S01]  /*a580*/  @P4 STS [R181+0x3000], RZ ;  /* 0x003000ffb5004388 */ /* 0x0003e20000000800 */
[----:B------:R-:W-:-:S04]  /*a590*/  @!P4 LEA R16, P0, R11, R192, 0x1 ;  /* 0x000000c00b10c211 */ /* 0x000fc800078008ff */
[----:B------:R-:W-:Y:S02]  /*a5a0*/  @!P4 LEA.HI.X R17, R11, R193, R10, 0x1, P0 ;  /* 0x000000c10b11c211 */ /* 0x000fe400000f0c0a */
[----:B------:R-:W-:-:S03]  /*a5b0*/  @!P2 IADD3 R5, P0, R132, R11, RZ ;  /* 0x0000000b8405a210 */ /* 0x000fc60007f1e0ff */
        /* <DEDUP_REMOVED lines=8> */
[----:B------:R-:W-:Y:S01]  /*a640*/  @!PT LDS RZ, [RZ] ;  /* 0x00000000fffff984 */ /* 0x000fe20000000800 */
[----:B------:R-:W-:Y:S01]  /*a650*/  @!PT LDS RZ, [RZ] ;  /* 0x00000000fffff984 */ /* 0x000fe20000000800 */
[----:B------:R-:W-:Y:S01]  /*a660*/  @!PT LDS RZ, [RZ] ;  /* 0x00000000fffff984 */ /* 0x000fe20000000800 */
[----:B------:R2:W-:Y:S01]  /*a670*/  @!P3 LDGSTS.E.BYPASS.LTC128B.128 [R181+0x5000], desc[UR10][R14.64+0x40] ;  /* 0x050000400eb5bfae */ /* 0x0005e2000b901d4a */
[----:B------:R-:W-:-:S03]  /*a680*/  @!P4 IADD3 R5, P0, R177, R11, RZ ;  /* 0x0000000bb105c210 */ /* 0x000fc60007f1e0ff */
[----:B------:R1:W-:Y:S02]  /*a690*/  @P2 STS.128 [R181+0x7000], RZ ;  /* 0x007000ffb5002388 */ /* 0x0003e40000000c00 */
[----:B------:R-:W-:Y:S01]  /*a6a0*/  @!P4 IMAD.X R4, R176, 0x1, R10, P0 ;  /* 0x00000001b004c824 */ /* 0x000fe200000e060a */
[C---:B------:R-:W-:Y:S01]  /*a6b0*/  @!P4 LEA R18, P0, R5.reuse, R192, 0x1 ;  /* 0x000000c00512c211 */ /* 0x040fe200078008ff */
[----:B------:R-:W-:Y:S01]  /*a6c0*/  @!PT LDS RZ, [RZ] ;  /* 0x00000000fffff984 */ /* 0x000fe20000000800 */
[----:B------:R-:W-:Y:S01]  /*a6d0*/  @!PT LDS RZ, [RZ] ;  /* 0x00000000fffff984 */ /* 0x000fe20000000800 */
[----:B------:R-:W-:Y:S01]  /*a6e0*/  @!PT LDS RZ, [RZ] ;  /* 0x00000000fffff984 */ /* 0x000fe20000000800 */
[----:B------:R-:W-:Y:S03]  /*a6f0*/  @!P2 LDGSTS.E.BYPASS.LTC128B.128 [R181+0x7000], desc[UR10][R12.64+0x80] ;  /* 0x070000800cb5afae */ /* 0x000fe6000b901d4a */
[----:B------:R-:W-:Y:S01]  /*a700*/  @!P4 LEA.HI.X R19, R5, R193, R4, 0x1, P0 ;  /* 0x000000c10513c211 */ /* 0x000fe200000f0c04 */
[----:B------:R1:W-:Y:S01]  /*a710*/  @P4 STS.128 [R181+0x3800], RZ ;  /* 0x003800ffb5004388 */ /* 0x0003e20000000c00 */
[----:B------:R-:W-:-:S03]  /*a720*/  @!P3 IADD3 R5, P1, P0, R132, R11, R177 ;  /* 0x0000000b8405b210 */ /* 0x000fc6000783e0b1 */
[----:B------:R-:W-:Y:S01]  /*a730*/  @!PT LDS RZ, [RZ] ;  /* 0x00000000fffff984 */ /* 0x000fe20000000800 */
[----:B------:R-:W-:Y:S01]  /*a740*/  @!PT LDS RZ, [RZ] ;  /* 0x00000000fffff984 */ /* 0x000fe20000000800 */
[----:B------:R-:W-:Y:S01]  /*a750*/  @!PT LDS RZ, [RZ] ;  /* 0x00000000fffff984 */ /* 0x000fe20000000800 */
[----:B------:R3:W-:Y:S01]  /*a760*/  @!P4 LDGSTS.E.BYPASS.LTC128B.128 [R181+0x3800], desc[UR10][R18.64] ;  /* 0x0380000012b5cfae */ /* 0x0007e2000b901d4a */
[----:B------:R-:W-:-:S03]  /*a770*/  @!P3 IADD3.X R4, R133, R10, R176, P1, P0 ;  /* 0x0000000a8504b210 */ /* 0x000fc60000fe04b0 */
[----:B------:R1:W-:Y:S01]  /*a780*/  @P3 STS.128 [R181+0x5800], RZ ;  /* 0x005800ffb5003388 */ /* 0x0003e20000000c00 */
[----:B--2---:R-:W-:-:S04]  /*a790*/  @!P3 LEA R14, P0, R5, UR8, 0x1 ;  /* 0x00000008050ebc11 */ /* 0x004fc8000f8008ff */
[----:B------:R-:W-:Y:S02]  /*a7a0*/  @!P3 LEA.HI.X R15, R5, UR9, R4, 0x1, P0 ;  /* 0x00000009050fbc11 */ /* 0x000fe400080f0c04 */
[----:B------:R-:W-:-:S03]  /*a7b0*/  @!P2 IADD3 R5, P1, P0, R132, R11, R177 ;  /* 0x0000000b8405a210 */ /* 0x000fc6000783e0b1 */
[----:B------:R-:W-:Y:S01]  /*a7c0*/  @!PT LDS RZ, [RZ] ;  /* 0x00000000fffff984 */ /* 0x000fe20000000800 */
[----:B------:R-:W-:Y:S01]  /*a7d0*/  @!PT LDS RZ, [RZ] ;  /* 0x00000000fffff984 */ /* 0x000fe20000000800 */
[----:B------:R-:W-:Y:S01]  /*a7e0*/  @!PT LDS RZ, [RZ] ;  /* 0x00000000fffff984 */ /* 0x000fe20000000800 */
[----:B------:R2:W-:Y:S01]  /*a7f0*/  @!P3 LDGSTS.E.BYPASS.LTC128B.128 [R181+0x5800], desc[UR10][R14.64+0x40] ;  /* 0x058000400eb5bfae */ /* 0x0005e2000b901d4a */
[----:B------:R-:W-:Y:S02]  /*a800*/  @!P2 IADD3.X R4, R133, R10, R176, P1, P0 ;  /* 0x0000000a8504a210 */ /* 0x000fe40000fe04b0 */
[C---:B------:R-:W-:Y:S01]  /*a810*/  @!P2 LEA R16, P0, R5.reuse, UR8, 0x1 ;  /* 0x000000080510ac11 */ /* 0x040fe2000f8008ff */
[----:B------:R1:W-:Y:S03]  /*a820*/  @P2 STS.128 [R181+0x7800], RZ ;  /* 0x007800ffb5002388 */ /* 0x0003e60000000c00 */
[----:B------:R-:W-:Y:S02]  /*a830*/  @!P2 LEA.HI.X R17, R5, UR9, R4, 0x1, P0 ;  /* 0x000000090511ac11 */ /* 0x000fe400080f0c04 */
        /* <DEDUP_REMOVED lines=36> */
[----:B----4-:R-:W-:-:S04]  /*aa80*/  @!P3 LEA R16, P0, R5, UR8, 0x1 ;  /* 0x000000080510bc11 */ /* 0x010fc8000f8008ff */
        /* <DEDUP_REMOVED lines=22> */
.L_x_2697:
[----:B------:R-:W-:Y:S05]  /*abf0*/  BSYNC B0 ;  /* 0x0000000000007941 */ /* 0x000fea0003800000 */
.L_x_2696:
[----:B------:R-:W0:Y:S01]  /*ac00*/  LDGDEPBAR ;  /* 0x00000000000079af */ /* 0x000e220000000000 */
[----:B------:R-:W-:-:S04]  /*ac10*/  LEA R192, P0, R11, R192, 0x1 ;  /* 0x000000c00bc07211 */ /* 0x000fc800078008ff */
[----:B------:R-:W-:-:S09]  /*ac20*/  LEA.HI.X R193, R11, R193, R10, 0x1, P0 ;  /* 0x000000c10bc17211 */ /* 0x000fd200000f0c0a */
.L_x_2693:
        /* <DEDUP_REMOVED lines=79> */
[----:B------:R-:W-:Y:S02]  /*b120*/  FSEL R132, R132, RZ, P1 ;  /* 0x000000ff84847208 */ /* 0x000fe40000800000 */
[C---:B------:R-:W-:Y:S02]  /*b130*/  FSETP.NEU.FTZ.AND P0, PT, R56.reuse, -INF , PT ;  /* 0xff8000003800780b */ /* 0x040fe40003f1d000 */
[----:B------:R-:W-:Y:S01]  /*b140*/  FSEL R5, R57, RZ, P1 ;  /* 0x000000ff39057208 */ /* 0x000fe20000800000 */
[--C-:B------:R-:W-:Y:S01]  /*b150*/  FFMA.FTZ R133, R117, UR12, -R132.reuse ;  /* 0x0000000c75857c23 */ /* 0x100fe20008010884 */
[C---:B------:R-:W-:Y:S01]  /*b160*/  FMUL.FTZ R117, R56.reuse, UR12 ;  /* 0x0000000c38757c20 */ /* 0x040fe20008410000 */
[----:B------:R-:W-:Y:S01]  /*b170*/  FSEL R7, R56, RZ, P0 ;  /* 0x000000ff38077208 */ /* 0x000fe20000000000 */
[--C-:B------:R-:W-:Y:S01]  /*b180*/  FFMA.FTZ R128, R201, UR12, -R132.reuse ;  /* 0x0000000cc9807c23 */ /* 0x100fe20008010884 */
[----:B------:R-:W-:Y:S01]  /*b190*/  FADD.FTZ R5, R2, -R5 ;  /* 0x8000000502057221 */ /* 0x000fe20000010000 */
[--C-:B------:R-:W-:Y:S01]  /*b1a0*/  FFMA.FTZ R199, R9, UR12, -R132.reuse ;  /* 0x0000000c09c77c23 */ /* 0x100fe20008010884 */
[----:B------:R-:W-:Y:S01]  /*b1b0*/  FSEL R117, R117, RZ, P0 ;  /* 0x000000ff75757208 */ /* 0x000fe20000000000 */
[----:B------:R-:W-:Y:S01]  /*b1c0*/  FADD.FTZ R7, R0, -R7 ;  /* 0x8000000700077221 */ /* 0x000fe20000010000 */
[--C-:B------:R-:W-:Y:S01]  /*b1d0*/  FFMA.FTZ R135, R191, UR12, -R132.reuse ;  /* 0x0000000cbf877c23 */ /* 0x100fe20008010884 */
[----:B------:R-:W-:Y:S01]  /*b1e0*/  FMUL.FTZ R203, R5, UR12 ;  /* 0x0000000c05cb7c20 */ /* 0x000fe20008410000 */
        /* <DEDUP_REMOVED lines=42> */
[--C-:B------:R-:W-:Y:S01]  /*b490*/  FFMA.FTZ R58, R58, UR12, -R117.reuse ;  /* 0x0000000c3a3a7c23 */ /* 0x100fe20008010875 */
[----:B------:R-:W-:-:S05]  /*b4a0*/  FFMA.FTZ R60, R60, UR12, -R117 ;  /* 0x0000000c3c3c7c23 */ /* 0x000fca0008010875 */
        /* <DEDUP_REMOVED lines=65> */
[-C--:B------:R-:W-:Y:S01]  /*b8c0*/  FMUL.FTZ R107, R107, R201.reuse ;  /* 0x000000c96b6b7220 */ /* 0x080fe20000410000 */
[C---:B------:R-:W-:Y:S01]  /*b8d0*/  HMMA.16816.F32 R20, R48.reuse, R24, R20 ;  /* 0x000000183014723c */ /* 0x040fe20000001814 */
[----:B------:R-:W-:Y:S01]  /*b8e0*/  LDSM.16.MT88.4 R108, [R170+0xa000] ;  /* 0x00a00000aa6c783b */ /* 0x000fe20000004200 */
[----:B------:R-:W-:Y:S01]  /*b8f0*/  FFMA.FTZ R195, R195, R201, R202 ;  /* 0x000000c9c3c37223 */ /* 0x000fe200000100ca */
[----:B------:R-:W-:Y:S01]  /*b900*/  FFMA.FTZ R194, R194, R203, R199 ;  /* 0x000000cbc2c27223 */ /* 0x000fe200000100c7 */
[----:B------:R-:W-:Y:S02]  /*b910*/  MUFU.EX2 R63, R63 ;  /* 0x0000003f003f7308 */ /* 0x000fe40000000800 */
[----:B------:R-:W-:Y:S01]  /*b920*/  HMMA.16816.F32 R28, R48, R32, R28 ;  /* 0x00000020301c723c */ /* 0x000fe2000000181c */
[----:B------:R-:W-:Y:S01]  /*b930*/  FADD.FTZ R195, R136, R195 ;  /* 0x000000c388c37221 */ /* 0x000fe20000010000 */
[----:B------:R-:W-:-:S03]  /*b940*/  FADD.FTZ R194, R135, R194 ;  /* 0x000000c287c27221 */ /* 0x000fc60000010000 */
[----:B------:R-:W-:Y:S01]  /*b950*/  FADD.FTZ R160, R160, R195 ;  /* 0x000000c3a0a07221 */ /* 0x000fe20000010000 */
[----:B------:R-:W4:Y:S01]  /*b960*/  MUFU.EX2 R0, R0 ;  /* 0x0000000000007308 */ /* 0x000f220000000800 */
[----:B------:R-:W-:Y:S01]  /*b970*/  HMMA.16816.F32 R36, R48, R40, R36 ;  /* 0x000000283024723c */ /* 0x000fe20000001824 */
[----:B------:R-:W-:Y:S01]  /*b980*/  FADD.FTZ R133, R133, R194 ;  /* 0x000000c285857221 */ /* 0x000fe20000010000 */
[----:B------:R-:W-:-:S03]  /*b990*/  FFMA.FTZ R195, R64, UR12, -R117 ;  /* 0x0000000c40c37c23 */ /* 0x000fc60008010875 */
[----:B------:R-:W-:Y:S01]  /*b9a0*/  FADD.FTZ R128, R128, R133 ;  /* 0x0000008580807221 */ /* 0x000fe20000010000 */
        /* <DEDUP_REMOVED lines=52> */
[----:B------:R-:W-:Y:S03]  /*bcf0*/  MUFU.EX2 R151, R151 ;  /* 0x0000009700977308 */ /* 0x000fe60000000800 */
[C---:B--2---:R-:W-:Y:S05]  /*bd00*/  HMMA.16816.F32 R44, R52.reuse, R68, R44 ;  /* 0x00000044342c723c */ /* 0x044fea000000182c */
[----:B------:R-:W-:Y:S01]  /*bd10*/  MUFU.EX2 R195, R195 ;  /* 0x000000c300c37308 */ /* 0x000fe20000000800 */
[----:B------:R-:W-:Y:S01]  /*bd20*/  HMMA.16816.F32 R48, R52, R70, R48 ;  /* 0x000000463430723c */ /* 0x000fe20000001830 */
[----:B------:R-:W1:Y:S06]  /*bd30*/  LDSM.16.MT88.4 R68, [R168+0x9800] ;  /* 0x00980000a844783b */ /* 0x000e6c0000004200 */
[----:B------:R-:W-:Y:S01]  /*bd40*/  F2FP.F16.F32.PACK_AB R52, R122, R125 ;  /* 0x0000007d7a34723e */ /* 0x000fe200000000ff */
[----:B------:R-:W-:Y:S01]  /*bd50*/  FADD.FTZ R125, R125, R2 ;  /* 0x000000027d7d7221 */ /* 0x000fe20000010000 */
[----:B------:R-:W-:-:S02]  /*bd60*/  F2FP.F16.F32.PACK_AB R53, R120, R123 ;  /* 0x0000007b7835723e */ /* 0x000fc400000000ff */
[----:B------:R-:W-:Y:S01]  /*bd70*/  F2FP.F16.F32.PACK_AB R54, R118, R121 ;  /* 0x000000797636723e */ /* 0x000fe200000000ff */
[----:B------:R-:W-:Y:S01]  /*bd80*/  FADD.FTZ R122, R122, R125 ;  /* 0x0000007d7a7a7221 */ /* 0x000fe20000010000 */
[----:B------:R-:W-:Y:S02]  /*bd90*/  F2FP.F16.F32.PACK_AB R55, R66, R119 ;  /* 0x000000774237723e */ /* 0x000fe400000000ff */
[----:B------:R-:W-:-:S05]  /*bda0*/  MOV R2, R57 ;  /* 0x0000003900027202 */ /* 0x000fca0000000f00 */
        /* <DEDUP_REMOVED lines=29> */
[C---:B--2---:R-:W-:Y:S06]  /*bf80*/  HMMA.16816.F32 R44, R104.reuse, R4, R44 ;  /* 0x00000004682c723c */ /* 0x044fec000000182c */
[C---:B-1----:R-:W-:Y:S06]  /*bf90*/  HMMA.16816.F32 R28, R104.reuse, R68, R28 ;  /* 0x00000044681c723c */ /* 0x042fec000000181c */
[C---:B------:R-:W-:Y:S06]  /*bfa0*/  HMMA.16816.F32 R32, R104.reuse, R70, R32 ;  /* 0x000000466820723c */ /* 0x040fec0000001820 */
[C---:B---3--:R-:W-:Y:S06]  /*bfb0*/  HMMA.16816.F32 R36, R104.reuse, R52, R36 ;  /* 0x000000346824723c */ /* 0x048fec0000001824 */
[----:B------:R-:W-:Y:S01]  /*bfc0*/  HMMA.16816.F32 R40, R104, R54, R40 ;  /* 0x000000366828723c */ /* 0x000fe20000001828 */
[--C-:B------:R-:W-:Y:S01]  /*bfd0*/  FFMA.FTZ R52, R157, UR12, -R132.reuse ;  /* 0x0000000c9d347c23 */ /* 0x100fe20008010884 */
[----:B------:R-:W-:-:S04]  /*bfe0*/  FFMA.FTZ R53, R159, UR12, -R132 ;  /* 0x0000000c9f357c23 */ /* 0x000fc80008010884 */
[----:B------:R-:W-:Y:S01]  /*bff0*/  HMMA.16816.F32 R104, R104, R6, R48 ;  /* 0x000000066868723c */ /* 0x000fe20000001830 */
[--C-:B------:R-:W-:Y:S01]  /*c000*/  FFMA.FTZ R54, R153, UR12, -R132.reuse ;  /* 0x0000000c99367c23 */ /* 0x100fe20008010884 */
[----:B------:R-:W-:Y:S01]  /*c010*/  FFMA.FTZ R55, R155, UR12, -R132 ;  /* 0x0000000c9b377c23 */ /* 0x000fe20008010884 */
[----:B------:R-:W-:Y:S04]  /*c020*/  MUFU.EX2 R52, R52 ;  /* 0x0000003400347308 */ /* 0x000fe80000000800 */
[--C-:B------:R-:W-:Y:S01]  /*c030*/  FFMA.FTZ R51, R152, UR12, -R117.reuse ;  /* 0x0000000c98337c23 */ /* 0x100fe20008010875 */
[--C-:B------:R-:W-:Y:S01]  /*c040*/  FFMA.FTZ R48, R154, UR12, -R117.reuse ;  /* 0x0000000c9a307c23 */ /* 0x100fe20008010875 */
[----:B------:R-:W-:Y:S02]  /*c050*/  FFMA.FTZ R49, R156, UR12, -R117 ;  /* 0x0000000c9c317c23 */ /* 0x000fe40008010875 */
[----:B------:R-:W-:Y:S08]  /*c060*/  MUFU.EX2 R54, R54 ;  /* 0x0000003600367308 */ /* 0x000ff00000000800 */
[----:B------:R-:W1:Y:S08]  /*c070*/  MUFU.EX2 R55, R55 ;  /* 0x0000003700377308 */ /* 0x000e700000000800 */
[----:B------:R-:W2:Y:S08]  /*c080*/  MUFU.EX2 R53, R53 ;  /* 0x0000003500357308 */ /* 0x000eb00000000800 */
[----:B------:R-:W-:Y:S01]  /*c090*/  MUFU.EX2 R50, R158 ;  /* 0x0000009e00327308 */ /* 0x000fe20000000800 */
[----:B-1----:R-:W-:-:S07]  /*c0a0*/  F2FP.F16.F32.PACK_AB R4, R55, R54 ;  /* 0x000000363704723e */ /* 0x002fce00000000ff */
[----:B------:R-:W1:Y:S01]  /*c0b0*/  MUFU.EX2 R51, R51 ;  /* 0x0000003300337308 */ /* 0x000e620000000800 */
[----:B--2---:R-:W-:-:S07]  /*c0c0*/  F2FP.F16.F32.PACK_AB R6, R53, R52 ;  /* 0x000000343506723e */ /* 0x004fce00000000ff */
[----:B------:R-:W-:Y:S08]  /*c0d0*/  MUFU.EX2 R48, R48 ;  /* 0x0000003000307308 */ /* 0x000ff00000000800 */
[----:B------:R-:W2:Y:S01]  /*c0e0*/  MUFU.EX2 R49, R49 ;  /* 0x0000003100317308 */ /* 0x000ea20000000800 */
[----:B-1----:R-:W-:Y:S02]  /*c0f0*/  F2FP.F16.F32.PACK_AB R5, R51, R50 ;  /* 0x000000323305723e */ /* 0x002fe400000000ff */
[----:B--2---:R-:W-:-:S07]  /*c100*/  F2FP.F16.F32.PACK_AB R7, R49, R48 ;  /* 0x000000303107723e */ /* 0x004fce00000000ff */
[C---:B------:R-:W-:Y:S06]  /*c110*/  HMMA.16816.F32 R112, R4.reuse, R108, R112 ;  /* 0x0000006c0470723c */ /* 0x040fec0000001870 */
[C---:B------:R-:W-:Y:S01]  /*c120*/  HMMA.16816.F32 R108, R4.reuse, R110, R8 ;  /* 0x0000006e046c723c */ /* 0x040fe20000001808 */
[----:B------:R-:W1:Y:S05]  /*c130*/  LDSM.16.MT88.4 R8, [R168+0xe000] ;  /* 0x00e00000a808783b */ /* 0x000e6a0000004200 */
[C---:B------:R-:W-:Y:S01]  /*c140*/  HMMA.16816.F32 R68, R4.reuse, R72, R12 ;  /* 0x000000480444723c */ /* 0x040fe2000000180c */
[----:B------:R-:W2:Y:S05]  /*c150*/  LDSM.16.MT88.4 R12, [R170+0xa400] ;  /* 0x00a40000aa0c783b */ /* 0x000eaa0000004200 */
        /* <DEDUP_REMOVED lines=10> */
[--C-:B------:R-:W-:Y:S01]  /*c200*/  FFMA.FTZ R34, R142, UR12, -R117.reuse ;  /* 0x0000000c8e227c23 */ /* 0x100fe20008010875 */
[----:B------:R-:W-:Y:S01]  /*c210*/  MUFU.EX2 R30, R30 ;  /* 0x0000001e001e7308 */ /* 0x000fe20000000800 */
[----:B------:R-:W3:Y:S01]  /*c220*/  LDSM.16.MT88.4 R16, [R168+0xc400] ;  /* 0x00c40000a810783b */ /* 0x000ee20000004200 */
[C---:B------:R-:W-:Y:S03]  /*c230*/  HMMA.16816.F32 R76, R4.reuse, R80, R20 ;  /* 0x00000050044c723c */ /* 0x040fe60000001814 */
[----:B------:R-:W4:Y:S03]  /*c240*/  LDSM.16.MT88.4 R20, [R170+0xc400] ;  /* 0x00c40000aa14783b */ /* 0x000f260000004200 */
[----:B------:R-:W5:Y:S01]  /*c250*/  MUFU.EX2 R31, R31 ;  /* 0x0000001f001f7308 */ /* 0x000f620000000800 */
[C---:B------:R-:W-:Y:S06]  /*c260*/  HMMA.16816.F32 R92, R4.reuse, R96, R36 ;  /* 0x00000060045c723c */ /* 0x040fec0000001824 */
[C---:B------:R-:W-:Y:S01]  /*c270*/  HMMA.16816.F32 R80, R4.reuse, R82, R24 ;  /* 0x000000520450723c */ /* 0x040fe20000001818 */
[----:B------:R-:W-:Y:S01]  /*c280*/  MUFU.EX2 R28, R28 ;  /* 0x0000001c001c7308 */ /* 0x000fe20000000800 */
[----:B------:R-:W4:Y:S01]  /*c290*/  LDSM.16.MT88.4 R24, [R168+0xa400] ;  /* 0x00a40000a818783b */ /* 0x000f220000004200 */
[--C-:B------:R-:W-:Y:S01]  /*c2a0*/  FFMA.FTZ R37, R131, UR12, -R132.reuse ;  /* 0x0000000c83257c23 */ /* 0x100fe20008010884 */
[--C-:B------:R-:W-:Y:S01]  /*c2b0*/  FFMA.FTZ R36, R139, UR12, -R132.reuse ;  /* 0x0000000c8b247c23 */ /* 0x100fe20008010884 */
[--C-:B------:R-:W-:Y:S01]  /*c2c0*/  FFMA.FTZ R38, R141, UR12, -R132.reuse ;  /* 0x0000000c8d267c23 */ /* 0x100fe20008010884 */
[C---:B------:R-:W-:Y:S01]  /*c2d0*/  HMMA.16816.F32 R96, R4.reuse, R98, R40 ;  /* 0x000000620460723c */ /* 0x040fe20000001828 */
[--C-:B------:R-:W-:Y:S01]  /*c2e0*/  FFMA.FTZ R39, R145, UR12, -R132.reuse ;  /* 0x0000000c91277c23 */ /* 0x100fe20008010884 */
[----:B------:R-:W-:Y:S01]  /*c2f0*/  FFMA.FTZ R132, R134, UR12, -R132 ;  /* 0x0000000c86847c23 */ /* 0x000fe20008010884 */
[----:B------:R-:W2:Y:S03]  /*c300*/  MUFU.EX2 R29, R29 ;  /* 0x0000001d001d7308 */ /* 0x000ea60000000800 */
[C---:B-1----:R-:W-:Y:S01]  /*c310*/  HMMA.16816.F32 R100, R4.reuse, R8, R44 ;  /* 0x000000080464723c */ /* 0x042fe2000000182c */
[--C-:B------:R-:W-:Y:S01]  /*c320*/  FFMA.FTZ R40, R116, UR12, -R117.reuse ;  /* 0x0000000c74287c23 */ /* 0x100fe20008010875 */
[--C-:B------:R-:W-:Y:S01]  /*c330*/  FFMA.FTZ R43, R67, UR12, -R117.reuse ;  /* 0x0000000c432b7c23 */ /* 0x100fe20008010875 */
[--C-:B------:R-:W-:Y:S01]  /*c340*/  FFMA.FTZ R41, R61, UR12, -R117.reuse ;  /* 0x0000000c3d297c23 */ /* 0x100fe20008010875 */
[----:B------:R-:W-:Y:S01]  /*c350*/  FFMA.FTZ R42, R62, UR12, -R117 ;  /* 0x0000000c3e2a7c23 */ /* 0x000fe20008010875 */
[----:B------:R-:W-:Y:S01]  /*c360*/  MUFU.EX2 R32, R32 ;  /* 0x0000002000207308 */ /* 0x000fe20000000800 */
[----:B------:R-:W-:Y:S01]  /*c370*/  HMMA.16816.F32 R104, R4, R10, R104 ;  /* 0x0000000a0468723c */ /* 0x000fe20000001868 */
[----:B------:R-:W-:Y:S01]  /*c380*/  LDSM.16.MT88.4 R8, [R168+0xe400] ;  /* 0x00e40000a808783b */ /* 0x000fe20000004200 */
[----:B------:R-:W-:-:S04]  /*c390*/  FADD.FTZ R44, R129, R160 ;  /* 0x000000a0812c7221 */ /* 0x000fc80000010000 */
[----:B------:R-:W-:Y:S01]  /*c3a0*/  FADD.FTZ R127, R127, R44 ;  /* 0x0000002c7f7f7221 */ /* 0x000fe20000010000 */
[----:B------:R-:W1:Y:S01]  /*c3b0*/  MUFU.EX2 R35, R35 ;  /* 0x0000002300237308 */ /* 0x000e620000000800 */
[----:B-----5:R-:W-:Y:S01]  /*c3c0*/  F2FP.F16.F32.PACK_AB R4, R31, R30 ;  /* 0x0000001e1f04723e */ /* 0x020fe200000000ff */
[----:B------:R-:W-:Y:S01]  /*c3d0*/  FFMA.FTZ R44, R59, UR12, -R117 ;  /* 0x0000000c3b2c7c23 */ /* 0x000fe20008010875 */
[----:B--2---:R-:W-:Y:S01]  /*c3e0*/  F2FP.F16.F32.PACK_AB R6, R29, R28 ;  /* 0x0000001c1d06723e */ /* 0x004fe200000000ff */
[----:B------:R-:W-:-:S04]  /*c3f0*/  FADD.FTZ R124, R124, R127 ;  /* 0x0000007f7c7c7221 */ /* 0x000fc80000010000 */
[----:B------:R-:W-:Y:S01]  /*c400*/  MUFU.EX2 R33, R33 ;  /* 0x0000002100217308 */ /* 0x000fe20000000800 */
[----:B------:R-:W-:-:S04]  /*c410*/  FADD.FTZ R63, R63, R124 ;  /* 0x0000007c3f3f7221 */ /* 0x000fc80000010000 */
[----:B------:R-:W-:-:S03]  /*c420*/  FADD.FTZ R0, R0, R63 ;  /* 0x0000003f00007221 */ /* 0x000fc60000010000 */
[----:B------:R-:W2:Y:S01]  /*c430*/  MUFU.EX2 R34, R34 ;  /* 0x0000002200227308 */ /* 0x000ea20000000800 */
[----:B-1----:R-:W-:Y:S01]  /*c440*/  F2FP.F16.F32.PACK_AB R5, R35, R32 ;  /* 0x000000202305723e */ /* 0x002fe200000000ff */
[----:B------:R-:W-:-:S04]  /*c450*/  FADD.FTZ R123, R123, R0 ;  /* 0x000000007b7b7221 */ /* 0x000fc80000010000 */
[----:B------:R-:W-:Y:S02]  /*c460*/  FADD.FTZ R120, R120, R123 ;  /* 0x0000007b78787221 */ /* 0x000fe40000010000 */
[----:B------:R-:W-:Y:S08]  /*c470*/  MUFU.EX2 R37, R37 ;  /* 0x0000002500257308 */ /* 0x000ff00000000800 */
[----:B------:R-:W1:Y:S01]  /*c480*/  MUFU.EX2 R36, R36 ;  /* 0x0000002400247308 */ /* 0x000e620000000800 */
[----:B--2---:R-:W-:-:S07]  /*c490*/  F2FP.F16.F32.PACK_AB R7, R34, R33 ;  /* 0x000000212207723e */ /* 0x004fce00000000ff */
[C---:B------:R-:W-:Y:S01]  /*c4a0*/  HMMA.16816.F32 R112, R4.reuse, R12, R112 ;  /* 0x0000000c0470723c */ /* 0x040fe20000001870 */
[----:B------:R-:W-:Y:S05]  /*c4b0*/  MUFU.EX2 R38, R38 ;  /* 0x0000002600267308 */ /* 0x000fea0000000800 */
[C---:B------:R-:W-:Y:S01]  /*c4c0*/  HMMA.16816.F32 R108, R4.reuse, R14, R108 ;  /* 0x0000000e046c723c */ /* 0x040fe2000000186c */
[----:B------:R-:W2:Y:S02]  /*c4d0*/  LDSM.16.MT88.4 R12, [R170+0xe400] ;  /* 0x00e40000aa0c783b */ /* 0x000ea40000004200 */
        /* <DEDUP_REMOVED lines=12> */
[C---:B------:R-:W-:Y:S01]  /*c5a0*/  HMMA.16816.F32 R72, R4.reuse, R26, R72 ;  /* 0x0000001a0448723c */ /* 0x040fe20000001848 */
[----:B------:R-:W-:Y:S05]  /*c5b0*/  LDSM.16.MT88.4 R24, [R170+0xa800] ;  /* 0x00a80000aa18783b */ /* 0x000fea0000004200 */
[C---:B--2---:R-:W-:Y:S01]  /*c5c0*/  HMMA.16816.F32 R92, R4.reuse, R12, R92 ;  /* 0x0000000c045c723c */ /* 0x044fe2000000185c */
[----:B------:R-:W-:Y:S05]  /*c5d0*/  MUFU.EX2 R132, R132 ;  /* 0x0000008400847308 */ /* 0x000fea0000000800 */
[C---:B------:R-:W-:Y:S01]  /*c5e0*/  HMMA.16816.F32 R96, R4.reuse, R14, R96 ;  /* 0x0000000e0460723c */ /* 0x040fe20000001860 */
[----:B------:R-:W2:Y:S02]  /*c5f0*/  LDSM.16.MT88.4 R12, [R168+0xc800] ;  /* 0x00c80000a80c783b */ /* 0x000ea40000004200 */
[----:B------:R-:W-:Y:S03]  /*c600*/  MUFU.EX2 R44, R44 ;  /* 0x0000002c002c7308 */ /* 0x000fe60000000800 */
[C---:B------:R-:W-:Y:S06]  /*c610*/  HMMA.16816.F32 R100, R4.reuse, R8, R100 ;  /* 0x000000080464723c */ /* 0x040fec0000001864 */
[----:B------:R-:W-:Y:S01]  /*c620*/  HMMA.16816.F32 R104, R4, R10, R104 ;  /* 0x0000000a0468723c */ /* 0x000fe20000001868 */
[----:B------:R-:W2:Y:S06]  /*c630*/  LDSM.16.MT88.4 R8, [R170+0xe800] ;  /* 0x00e80000aa08783b */ /* 0x000eac0000004200 */
[----:B-1----:R-:W-:-:S02]  /*c640*/  F2FP.F16.F32.PACK_AB R4, R36, R37 ;  /* 0x000000252404723e */ /* 0x002fc400000000ff */
[----:B----4-:R-:W-:Y:S02]  /*c650*/  F2FP.F16.F32.PACK_AB R5, R43, R40 ;  /* 0x000000282b05723e */ /* 0x010fe400000000ff */
[----:B------:R-:W-:Y:S02]  /*c660*/  F2FP.F16.F32.PACK_AB R6, R39, R38 ;  /* 0x000000262706723e */ /* 0x000fe400000000ff */
[----:B---3--:R-:W-:-:S07]  /*c670*/  F2FP.F16.F32.PACK_AB R7, R42, R41 ;  /* 0x000000292a07723e */ /* 0x008fce00000000ff */
[C---:B------:R-:W-:Y:S06]  /*c680*/  HMMA.16816.F32 R68, R4.reuse, R16, R68 ;  /* 0x000000100444723c */ /* 0x040fec0000001844 */
[C---:B------:R-:W-:Y:S01]  /*c690*/  HMMA.16816.F32 R72, R4.reuse, R18, R72 ;  /* 0x000000120448723c */ /* 0x040fe20000001848 */
[----:B------:R-:W1:Y:S05]  /*c6a0*/  LDSM.16.MT88.4 R16, [R168+0xe800] ;  /* 0x00e80000a810783b */ /* 0x000e6a0000004200 */
[C---:B-----5:R-:W-:Y:S06]  /*c6b0*/  HMMA.16816.F32 R76, R4.reuse, R20, R76 ;  /* 0x00000014044c723c */ /* 0x060fec000000184c */
[C---:B------:R-:W-:Y:S01]  /*c6c0*/  HMMA.16816.F32 R80, R4.reuse, R22, R80 ;  /* 0x000000160450723c */ /* 0x040fe20000001850 */
[----:B------:R-:W3:Y:S05]  /*c6d0*/  LDSM.16.MT88.4 R20, [R170+0xac00] ;  /* 0x00ac0000aa14783b */ /* 0x000eea0000004200 */
[C---:B--2---:R-:W-:Y:S06]  /*c6e0*/  HMMA.16816.F32 R84, R4.reuse, R12, R84 ;  /* 0x0000000c0454723c */ /* 0x044fec0000001854 */
[C---:B------:R-:W-:Y:S01]  /*c6f0*/  HMMA.16816.F32 R88, R4.reuse, R14, R88 ;  /* 0x0000000e0458723c */ /* 0x040fe20000001858 */
[----:B------:R-:W2:Y:S05]  /*c700*/  LDSM.16.MT88.4 R12, [R168+0xac00] ;  /* 0x00ac0000a80c783b */ /* 0x000eaa0000004200 */
[C---:B------:R-:W-:Y:S01]  /*c710*/  HMMA.16816.F32 R112, R4.reuse, R24, R112 ;  /* 0x000000180470723c */ /* 0x040fe20000001870 */
[----:B------:R-:W4:Y:S05]  /*c720*/  MUFU.EX2 R24, R149 ;  /* 0x0000009500187308 */ /* 0x000f2a0000000800 */
[C---:B------:R-:W-:Y:S03]  /*c730*/  HMMA.16816.F32 R108, R4.reuse, R26, R108 ;  /* 0x0000001a046c723c */ /* 0x040fe6000000186c */
[----:B------:R-:W5:Y:S03]  /*c740*/  MUFU.EX2 R25, R58 ;  /* 0x0000003a00197308 */ /* 0x000f660000000800 */
[C---:B------:R-:W-:Y:S05]  /*c750*/  HMMA.16816.F32 R92, R4.reuse, R8, R92 ;  /* 0x00000008045c723c */ /* 0x040fea000000185c */
[----:B------:R-:W3:Y:S01]  /*c760*/  MUFU.EX2 R26, R60 ;  /* 0x0000003c001a7308 */ /* 0x000ee20000000800 */
[C---:B------:R-:W-:Y:S01]  /*c770*/  HMMA.16816.F32 R96, R4.reuse, R10, R96 ;  /* 0x0000000a0460723c */ /* 0x040fe20000001860 */
[----:B------:R-:W2:Y:S05]  /*c780*/  LDSM.16.MT88.4 R8, [R170+0xcc00] ;  /* 0x00cc0000aa08783b */ /* 0x000eaa0000004200 */
[C---:B-1----:R-:W-:Y:S06]  /*c790*/  HMMA.16816.F32 R100, R4.reuse, R16, R100 ;  /* 0x000000100464723c */ /* 0x042fec0000001864 */
[----:B------:R-:W-:Y:S01]  /*c7a0*/  HMMA.16816.F32 R104, R4, R18, R104 ;  /* 0x000000120468723c */ /* 0x000fe20000001868 */
[----:B------:R-:W1:Y:S06]  /*c7b0*/  LDSM.16.MT88.4 R16, [R168+0xcc00] ;  /* 0x00cc0000a810783b */ /* 0x000e6c0000004200 */
[----:B----4-:R-:W-:-:S02]  /*c7c0*/  F2FP.F16.F32.PACK_AB R4, R24, R147 ;  /* 0x000000931804723e */ /* 0x010fc400000000ff */
[----:B-----5:R-:W-:Y:S02]  /*c7d0*/  F2FP.F16.F32.PACK_AB R5, R44, R25 ;  /* 0x000000192c05723e */ /* 0x020fe400000000ff */
[----:B------:R-:W-:Y:S02]  /*c7e0*/  F2FP.F16.F32.PACK_AB R6, R132, R151 ;  /* 0x000000978406723e */ /* 0x000fe400000000ff */
[----:B---3--:R-:W-:-:S07]  /*c7f0*/  F2FP.F16.F32.PACK_AB R7, R195, R26 ;  /* 0x0000001ac307723e */ /* 0x008fce00000000ff */
[C---:B------:R-:W-:Y:S06]  /*c800*/  HMMA.16816.F32 R112, R4.reuse, R20, R112 ;  /* 0x000000140470723c */ /* 0x040fec0000001870 */
        /* <DEDUP_REMOVED lines=34> */
[C---:B--2---:R-:W-:Y:S06]  /*ca30*/  HMMA.16816.F32 R92, R4.reuse, R12, R92 ;  /* 0x0000000c045c723c */ /* 0x044fec000000185c */
        /* <DEDUP_REMOVED lines=11> */
[----:B------:R-:W-:Y:S01]  /*caf0*/  HMMA.16816.F32 R104, R4, R10, R104 ;  /* 0x0000000a0468723c */ /* 0x000fe20000001868 */
[----:B------:R-:W-:Y:S02]  /*cb00*/  FADD.FTZ R0, R39, R38 ;  /* 0x0000002627007221 */ /* 0x000fe40000010000 */
[----:B------:R-:W-:Y:S02]  /*cb10*/  FADD.FTZ R42, R42, R41 ;  /* 0x000000292a2a7221 */ /* 0x000fe40000010000 */
[----:B------:R-:W-:Y:S01]  /*cb20*/  FADD.FTZ R147, R147, R0 ;  /* 0x0000000093937221 */ /* 0x000fe20000010000 */
[----:B------:R-:W-:Y:S01]  /*cb30*/  MOV R0, R56 ;  /* 0x0000003800007202 */ /* 0x000fe20000000f00 */
[----:B------:R-:W-:Y:S02]  /*cb40*/  FADD.FTZ R25, R25, R42 ;  /* 0x0000002a19197221 */ /* 0x000fe40000010000 */
[----:B------:R-:W-:-:S02]  /*cb50*/  FADD.FTZ R24, R24, R147 ;  /* 0x0000009318187221 */ /* 0x000fc40000010000 */
[----:B------:R-:W-:Y:S02]  /*cb60*/  FADD.FTZ R25, R44, R25 ;  /* 0x000000192c197221 */ /* 0x000fe40000010000 */
[----:B------:R-:W-:Y:S02]  /*cb70*/  FADD.FTZ R151, R151, R24 ;  /* 0x0000001897977221 */ /* 0x000fe40000010000 */
[----:B------:R-:W-:Y:S02]  /*cb80*/  FADD.FTZ R26, R26, R25 ;  /* 0x000000191a1a7221 */ /* 0x000fe40000010000 */
[----:B------:R-:W-:Y:S02]  /*cb90*/  FADD.FTZ R194, R132, R151 ;  /* 0x0000009784c27221 */ /* 0x000fe40000010000 */
[----:B------:R-:W-:-:S07]  /*cba0*/  FADD.FTZ R195, R195, R26 ;  /* 0x0000001ac3c37221 */ /* 0x000fce0000010000 */
.L_x_2690:
        /* <DEDUP_REMOVED lines=8> */
.L_x_2702:
        /* <DEDUP_REMOVED lines=70> */
.L_x_2699:
        /* <DEDUP_REMOVED lines=235> */
[----:B------:R-:W2:Y:S01]  /*df40*/  LDSM.16.M88.4 R120, [R169+0x8800] ;  /* 0x00880000a978783b */ /* 0x000ea20000000200 */
[----:B------:R-:W-:Y:S04]  /*df50*/  DEPBAR.LE SB0, 0x0 ;  /* 0x000080000000791a */ /* 0x000fe80000000000 */
[----:B------:R-:W-:Y:S01]  /*df60*/  BAR.SYNC.DEFER_BLOCKING 0x0 ;  /* 0x0000000000007b1d */ /* 0x000fe20000010000 */
[C---:B-1----:R-:W-:Y:S06]  /*df70*/  HMMA.16816.F32 R44, R124.reuse, R128, R44 ;  /* 0x000000807c2c723c */ /* 0x042fec000000182c */
[C---:B------:R-:W-:Y:S06]  /*df80*/  HMMA.16816.F32 R48, R124.reuse, R130, R48 ;  /* 0x000000827c30723c */ /* 0x040fec0000001830 */
[C---:B--2---:R-:W-:Y:S06]  /*df90*/  HMMA.16816.F32 R52, R124.reuse, R120, R52 ;  /* 0x000000787c34723c */ /* 0x044fec0000001834 */
        /* <DEDUP_REMOVED lines=72> */
.L_x_2701:
[----:B------:R1:W-:Y:S01]  /*e420*/  @P4 STS [R181+0x3004], RZ ;  /* 0x003004ffb5004388 */ /* 0x0003e20000000800 */
[C---:B------:R-:W-:Y:S02]  /*e430*/  LEA R128, P1, R126.reuse, R192, 0x1 ;  /* 0x000000c07e807211 */ /* 0x040fe400078208ff */
[----:B------:R-:W-:Y:S01]  /*e440*/  IADD3 R123, P0, R177, R126, RZ ;  /* 0x0000007eb17b7210 */ /* 0x000fe20007f1e0ff */
[----:B------:R1:W-:Y:S01]  /*e450*/  @P4 STS.64 [R181+0x3008], RZ ;  /* 0x003008ffb5004388 */ /* 0x0003e20000000a00 */
[--C-:B------:R-:W-:Y:S02]  /*e460*/  LEA.HI.X R129, R126, R193, R121.reuse, 0x1, P1 ;  /* 0x000000c17e817211 */ /* 0x100fe400008f0c79 */
[CC--:B------:R-:W-:Y:S01]  /*e470*/  @!P3 LEA R136, P1, R123.reuse, R192.reuse, 0x1 ;  /* 0x000000c07b88b211 */ /* 0x0c0fe200078208ff */
[----:B------:R1:W-:Y:S01]  /*e480*/  @P4 STS [R181+0x3000], RZ ;  /* 0x003000ffb5004388 */ /* 0x0003e20000000800 */
[C---:B------:R-:W-:Y:S01]  /*e490*/  IMAD.X R2, R176.reuse, 0x1, R121, P0 ;  /* 0x00000001b0027824 */ /* 0x040fe200000e0679 */
[-C--:B------:R-:W-:Y:S02]  /*e4a0*/  @!P4 LEA R130, P0, R123, R192.reuse, 0x1 ;  /* 0x000000c07b82c211 */ /* 0x080fe400078008ff */
[----:B------:R-:W-:Y:S01]  /*e4b0*/  @!PT LDS RZ, [RZ] ;  /* 0x00000000fffff984 */ /* 0x000fe20000000800 */
[----:B------:R-:W-:Y:S01]  /*e4c0*/  @!PT LDS RZ, [RZ] ;  /* 0x00000000fffff984 */ /* 0x000fe20000000800 */
[----:B------:R-:W-:Y:S01]  /*e4d0*/  @!PT LDS RZ, [RZ] ;  /* 0x00000000fffff984 */ /* 0x000fe20000000800 */
[----:B------:R-:W-:Y:S01]  /*e4e0*/  @!P4 LDGSTS.E.BYPASS.LTC128B.128 [R181+0x3000], desc[UR10][R128.64] ;  /* 0x0300000080b5cfae */ /* 0x000fe2000b901d4a */
[----:B------:R-:W-:Y:S02]  /*e4f0*/  IADD3 R121, P5, R177, R123, RZ ;  /* 0x0000007bb1797210 */ /* 0x000fe40007fbe0ff */
[CCC-:B------:R-:W-:Y:S01]  /*e500*/  @!P4 LEA.HI.X R131, R123.reuse, R193.reuse, R2.reuse, 0x1, P0 ;  /* 0x000000c17b83c211 */ /* 0x1c0fe200000f0c02 */
[----:B------:R1:W-:Y:S01]  /*e510*/  @P3 STS.128 [R181+0x5000], RZ ;  /* 0x005000ffb5003388 */ /* 0x0003e20000000c00 */
[CCC-:B------:R-:W-:Y:S02]  /*e520*/  @!P3 LEA.HI.X R137, R123.reuse, R193.reuse, R2.reuse, 0x1, P1 ;  /* 0x000000c17b89b211 */ /* 0x1c0fe400008f0c02 */
[-C--:B------:R-:W-:Y:S01]  /*e530*/  @!P2 LEA R124, P0, R123, R192.reuse, 0x1 ;  /* 0x000000c07b7ca211 */ /* 0x080fe200078008ff */
[----:B------:R-:W-:Y:S01]  /*e540*/  @!PT LDS RZ, [RZ] ;  /* 0x00000000fffff984 */ /* 0x000fe20000000800 */
[----:B------:R-:W-:Y:S01]  /*e550*/  @!PT LDS RZ, [RZ] ;  /* 0x00000000fffff984 */ /* 0x000fe20000000800 */
[----:B------:R-:W-:Y:S01]  /*e560*/  @!PT LDS RZ, [RZ] ;  /* 0x00000000fffff984 */ /* 0x000fe20000000800 */
[----:B------:R-:W-:Y:S01]  /*e570*/  @!P3 LDGSTS.E.BYPASS.LTC128B.128 [R181+0x5000], desc[UR10][R128.64+0x40] ;  /* 0x0500004080b5bfae */ /* 0x000fe2000b901d4a */
[-C--:B------:R-:W-:Y:S02]  /*e580*/  @!P3 LEA R122, P1, R121, R192.reuse, 0x1 ;  /* 0x000000c0797ab211 */ /* 0x080fe400078208ff */
[-CC-:B------:R-:W-:Y:S01]  /*e590*/  @!P2 LEA.HI.X R125, R123, R193.reuse, R2.reuse, 0x1, P0 ;  /* 0x000000c17b7da211 */ /* 0x180fe200000f0c02 */
[----:B------:R1:W-:Y:S01]  /*e5a0*/  @P2 STS.128 [R181+0x7000], RZ ;  /* 0x007000ffb5002388 */ /* 0x0003e20000000c00 */
[CC--:B------:R-:W-:Y:S01]  /*e5b0*/  @!P2 LEA R120, P0, R121.reuse, R192.reuse, 0x1 ;  /* 0x000000c07978a211 */ /* 0x0c0fe200078008ff */
[----:B------:R-:W-:Y:S01]  /*e5c0*/  IMAD.X R2, R176, 0x1, R2, P5 ;  /* 0x00000001b0027824 */ /* 0x000fe200028e0602 */
[CC--:B------:R-:W-:Y:S01]  /*e5d0*/  @!P4 LEA R126, P5, R121.reuse, R192.reuse, 0x1 ;  /* 0x000000c0797ec211 */ /* 0x0c0fe200078a08ff */
[----:B------:R-:W-:Y:S01]  /*e5e0*/  @!PT LDS RZ, [RZ] ;  /* 0x00000000fffff984 */ /* 0x000fe20000000800 */
[----:B------:R-:W-:Y:S01]  /*e5f0*/  @!PT LDS RZ, [RZ] ;  /* 0x00000000fffff984 */ /* 0x000fe20000000800 */
[----:B------:R-:W-:Y:S01]  /*e600*/  @!PT LDS RZ, [RZ] ;  /* 0x00000000fffff984 */ /* 0x000fe20000000800 */
[----:B------:R-:W-:Y:S03]  /*e610*/  @!P2 LDGSTS.E.BYPASS.LTC128B.128 [R181+0x7000], desc[UR10][R128.64+0x80] ;  /* 0x0700008080b5afae */ /* 0x000fe6000b901d4a */
        /* <DEDUP_REMOVED lines=9> */
[-C--:B------:R-:W-:Y:S01]  /*e6b0*/  @!P2 LEA R134, P0, R0, R192.reuse, 0x1 ;  /* 0x000000c00086a211 */ /* 0x080fe200078008ff */
[----:B------:R1:W-:Y:S01]  /*e6c0*/  @P3 STS.128 [R181+0x5800], RZ ;  /* 0x005800ffb5003388 */ /* 0x0003e20000000c00 */
[----:B------:R-:W-:Y:S01]  /*e6d0*/  IMAD.X R2, R176, 0x1, R2, P5 ;  /* 0x00000001b0027824 */ /* 0x000fe200028e0602 */
[CC--:B------:R-:W-:Y:S02]  /*e6e0*/  @!P4 LEA R132, P5, R0.reuse, R192.reuse, 0x1 ;  /* 0x000000c00084c211 */ /* 0x0c0fe400078a08ff */
[----:B------:R-:W-:Y:S01]  /*e6f0*/  @!PT LDS RZ, [RZ] ;  /* 0x00000000fffff984 */ /* 0x000fe20000000800 */
[----:B------:R-:W-:Y:S01]  /*e700*/  @!PT LDS RZ, [RZ] ;  /* 0x00000000fffff984 */ /* 0x000fe20000000800 */
[----:B------:R-:W-:Y:S01]  /*e710*/  @!PT LDS RZ, [RZ] ;  /* 0x00000000fffff984 */ /* 0x000fe20000000800 */
[----:B------:R1:W-:Y:S02]  /*e720*/  @!P3 LDGSTS.E.BYPASS.LTC128B.128 [R181+0x5800], desc[UR10][R136.64+0x40] ;  /* 0x0580004088b5bfae */ /* 0x0003e4000b901d4a */
[CCC-:B------:R-:W-:Y:S02]  /*e730*/  @!P4 LEA.HI.X R133, R0.reuse, R193.reuse, R2.reuse, 0x1, P5 ;  /* 0x000000c10085c211 */ /* 0x1c0fe400028f0c02 */
[----:B------:R1:W-:Y:S01]  /*e740*/  @P2 STS.128 [R181+0x7800], RZ ;  /* 0x007800ffb5002388 */ /* 0x0003e20000000c00 */
[CC--:B------:R-:W-:Y:S03]  /*e750*/  @!P2 LEA.HI.X R135, R0.reuse, R193.reuse, R2, 0x1, P0 ;  /* 0x000000c10087a211 */ /* 0x0c0fe600000f0c02 */
        /* <DEDUP_REMOVED lines=8> */
[----:B------:R1:W-:Y:S01]  /*e7e0*/  @!P4 LDGSTS.E.BYPASS.LTC128B.128 [R181+0x4000], desc[UR10][R126.64] ;  /* 0x040000007eb5cfae */ /* 0x0003e2000b901d4a */
[C---:B--2---:R-:W-:Y:S03]  /*e7f0*/  @!P3 LEA R130, P1, R0.reuse, R192, 0x1 ;  /* 0x000000c00082b211 */ /* 0x044fe600078208ff */
[----:B------:R1:W-:Y:S01]  /*e800*/  @P3 STS.128 [R181+0x6000], RZ ;  /* 0x006000ffb5003388 */ /* 0x0003e20000000c00 */
[----:B------:R-:W-:Y:S01]  /*e810*/  IMAD.MOV.U32 R192, RZ, RZ, R128 ;  /* 0x000000ffffc07224 */ /* 0x000fe200078e0080 */
[----:B------:R-:W-:Y:S02]  /*e820*/  @!P3 LEA.HI.X R131, R0, R193, R2, 0x1, P1 ;  /* 0x000000c10083b211 */ /* 0x000fe400008f0c02 */
        /* <DEDUP_REMOVED lines=26> */
.L_x_2700:
[----:B------:R-:W-:Y:S04]  /*e9d0*/  LEA R0, R180, R189, 0x7 ;  /* 0x000000bdb4007211 */ /* 0x000fe800078e38ff */
[----:B------:R-:W-:Y:S02]  /*e9e0*/  I2FP.F32.S32 R2, R0 ;  /* 0x0000000000027245 */ /* 0x000fe40000201400 */
[C---:B------:R-:W-:Y:S02]  /*e9f0*/  IADD3 R116, R0.reuse, 0x1, RZ ;  /* 0x0000000100747810 */ /* 0x040fe40007ffe0ff */
[C---:B-1----:R-:W-:Y:S01]  /*ea00*/  IADD3 R121, R0.reuse, 0x8, RZ ;  /* 0x0000000800797810 */ /* 0x042fe20007ffe0ff */
        /* <DEDUP_REMOVED lines=197> */
[----:B------:R-:W-:Y:S03]  /*f660*/  FADD.FTZ R117, -R2, R117 ;  /* 0x0000007502757221 */ /* 0x000fe60000010100 */
[C---:B------:R-:W-:Y:S01]  /*f670*/  FSETP.NEU.FTZ.AND P0, PT, R0.reuse, -INF , PT ;  /* 0xff8000000000780b */ /* 0x040fe20003f1d000 */
[C---:B------:R-:W-:Y:S01]  /*f680*/  FADD.FTZ R116, -R0.reuse, R119 ;  /* 0x0000007700747221 */ /* 0x040fe20000010100 */
[----:B------:R-:W-:Y:S01]  /*f690*/  FMUL.FTZ R128, R0, UR4 ;  /* 0x0000000400807c20 */ /* 0x000fe20008410000 */
[----:B------:R-:W-:Y:S01]  /*f6a0*/  FMUL.FTZ R119, R117, UR4 ;  /* 0x0000000475777c20 */ /* 0x000fe20008410000 */
[----:B------:R-:W1:Y:S01]  /*f6b0*/  LDSM.16.MT88.4 R120, [R170+0x9000] ;  /* 0x00900000aa78783b */ /* 0x000e620000004200 */
[----:B------:R-:W-:Y:S02]  /*f6c0*/  FMUL.FTZ R118, R116, UR4 ;  /* 0x0000000474767c20 */ /* 0x000fe40008410000 */
[----:B------:R-:W2:Y:S01]  /*f6d0*/  MUFU.EX2 R117, R119 ;  /* 0x0000007700757308 */ /* 0x000ea20000000800 */
[----:B------:R-:W-:Y:S02]  /*f6e0*/  FSEL R128, R128, RZ, P0 ;  /* 0x000000ff80807208 */ /* 0x000fe40000000000 */
[----:B------:R-:W-:Y:S03]  /*f6f0*/  FSETP.NEU.FTZ.AND P0, PT, R2, -INF , PT ;  /* 0xff8000000200780b */ /* 0x000fe60003f1d000 */
[--C-:B------:R-:W-:Y:S01]  /*f700*/  FFMA.FTZ R139, R6, UR4, -R128.reuse ;  /* 0x00000004068b7c23 */ /* 0x100fe20008010880 */
[----:B------:R-:W-:Y:S03]  /*f710*/  FMUL.FTZ R6, R2, UR4 ;  /* 0x0000000402067c20 */ /* 0x000fe60008410000 */
[----:B------:R3:W4:Y:S01]  /*f720*/  MUFU.EX2 R116, R118 ;  /* 0x0000007600747308 */ /* 0x0007220000000800 */
        /* <DEDUP_REMOVED lines=16> */
[----:B---3--:R-:W-:Y:S01]  /*f830*/  FSEL R118, R6, RZ, P0 ;  /* 0x000000ff06767208 */ /* 0x008fe20000000000 */
[C---:B----4-:R-:W-:Y:S01]  /*f840*/  FMUL.FTZ R6, R116.reuse, R114 ;  /* 0x0000007274067220 */ /* 0x050fe20000410000 */
[C---:B------:R-:W-:Y:S01]  /*f850*/  FMUL.FTZ R7, R116.reuse, R115 ;  /* 0x0000007374077220 */ /* 0x040fe20000410000 */
[C---:B------:R-:W-:Y:S01]  /*f860*/  FMUL.FTZ R10, R116.reuse, R110 ;  /* 0x0000006e740a7220 */ /* 0x040fe20000410000 */
[----:B------:R-:W-:Y:S01]  /*f870*/  FMUL.FTZ R11, R116, R111 ;  /* 0x0000006f740b7220 */ /* 0x000fe20000410000 */
[--C-:B------:R-:W-:Y:S01]  /*f880*/  FFMA.FTZ R130, R8, UR4, -R118.reuse ;  /* 0x0000000408827c23 */ /* 0x100fe20008010876 */
[--C-:B------:R-:W-:Y:S01]  /*f890*/  FFMA.FTZ R119, R9, UR4, -R118.reuse ;  /* 0x0000000409777c23 */ /* 0x100fe20008010876 */
[--C-:B------:R-:W-:Y:S01]  /*f8a0*/  FFMA.FTZ R136, R4, UR4, -R118.reuse ;  /* 0x0000000404887c23 */ /* 0x100fe20008010876 */
[--C-:B------:R-:W-:Y:S01]  /*f8b0*/  FFMA.FTZ R131, R5, UR4, -R118.reuse ;  /* 0x0000000405837c23 */ /* 0x100fe20008010876 */
[----:B------:R-:W-:Y:S01]  /*f8c0*/  MUFU.EX2 R132, R132 ;  /* 0x0000008400847308 */ /* 0x000fe20000000800 */
[C---:B------:R-:W-:Y:S01]  /*f8d0*/  FMUL.FTZ R4, R117.reuse, R112 ;  /* 0x0000007075047220 */ /* 0x040fe20000410000 */
[C---:B------:R-:W-:Y:S01]  /*f8e0*/  FMUL.FTZ R5, R117.reuse, R113 ;  /* 0x0000007175057220 */ /* 0x040fe20000410000 */
[C---:B------:R-:W-:Y:S01]  /*f8f0*/  FMUL.FTZ R8, R117.reuse, R108 ;  /* 0x0000006c75087220 */ /* 0x040fe20000410000 */
[----:B------:R-:W-:Y:S01]  /*f900*/  FMUL.FTZ R9, R117, R109 ;  /* 0x0000006d75097220 */ /* 0x000fe20000410000 */
[C---:B------:R-:W-:Y:S01]  /*f910*/  FMUL.FTZ R70, R116.reuse, R70 ;  /* 0x0000004674467220 */ /* 0x040fe20000410000 */
[----:B------:R-:W3:Y:S01]  /*f920*/  LDSM.16.MT88.4 R108, [R170+0xb000] ;  /* 0x00b00000aa6c783b */ /* 0x000ee20000004200 */
[----:B--2---:R-:W-:Y:S03]  /*f930*/  F2FP.F16.F32.PACK_AB R113, R133, R139 ;  /* 0x0000008b8571723e */ /* 0x004fe600000000ff */
[----:B------:R-:W2:Y:S01]  /*f940*/  MUFU.EX2 R129, R129 ;  /* 0x0000008100817308 */ /* 0x000ea20000000800 */
        /* <DEDUP_REMOVED lines=15> */
[----:B------:R-:W4:Y:S01]  /*fa40*/  MUFU.EX2 R131, R131 ;  /* 0x0000008300837308 */ /* 0x000f220000000800 */
        /* <DEDUP_REMOVED lines=15> */
[----:B------:R-:W2:Y:S01]  /*fb40*/  MUFU.EX2 R119, R119 ;  /* 0x0000007700777308 */ /* 0x000ea20000000800 */
[----:B----4-:R-:W-:Y:S01]  /*fb50*/  F2FP.F16.F32.PACK_AB R112, R131, R136 ;  /* 0x000000888370723e */ /* 0x010fe200000000ff */
[C---:B------:R-:W-:Y:S01]  /*fb60*/  FMUL.FTZ R101, R117.reuse, R101 ;  /* 0x0000006575657220 */ /* 0x040fe20000410000 */
[C---:B------:R-:W-:Y:S01]  /*fb70*/  FMUL.FTZ R106, R116.reuse, R106 ;  /* 0x0000006a746a7220 */ /* 0x040fe20000410000 */
[----:B------:R-:W-:Y:S01]  /*fb80*/  FMUL.FTZ R107, R116, R107 ;  /* 0x0000006b746b7220 */ /* 0x000fe20000410000 */
[C---:B------:R-:W-:Y:S01]  /*fb90*/  FMUL.FTZ R104, R117.reuse, R104 ;  /* 0x0000006875687220 */ /* 0x040fe20000410000 */
[----:B------:R-:W-:Y:S01]  /*fba0*/  FMUL.FTZ R105, R117, R105 ;  /* 0x0000006975697220 */ /* 0x000fe20000410000 */
[--C-:B------:R-:W-:Y:S01]  /*fbb0*/  FFMA.FTZ R134, R12, UR4, -R118.reuse ;  /* 0x000000040c867c23 */ /* 0x100fe20008010876 */
[--C-:B------:R-:W-:Y:S01]  /*fbc0*/  FFMA.FTZ R137, R20, UR4, -R118.reuse ;  /* 0x0000000414897c23 */ /* 0x100fe20008010876 */
[--C-:B------:R-:W-:Y:S01]  /*fbd0*/  FFMA.FTZ R138, R21, UR4, -R118.reuse ;  /* 0x00000004158a7c23 */ /* 0x100fe20008010876 */
[--C-:B------:R-:W-:Y:S01]  /*fbe0*/  FFMA.FTZ R135, R24, UR4, -R118.reuse ;  /* 0x0000000418877c23 */ /* 0x100fe20008010876 */
[--C-:B------:R-:W-:Y:S01]  /*fbf0*/  FFMA.FTZ R146, R28, UR4, -R118.reuse ;  /* 0x000000041c927c23 */ /* 0x100fe20008010876 */
[--C-:B------:R-:W-:Y:S01]  /*fc00*/  FFMA.FTZ R147, R29, UR4, -R118.reuse ;  /* 0x000000041d937c23 */ /* 0x100fe20008010876 */
[----:B------:R-:W-:Y:S01]  /*fc10*/  MUFU.EX2 R134, R134 ;  /* 0x0000008600867308 */ /* 0x000fe20000000800 */
[----:B------:R-:W-:Y:S01]  /*fc20*/  LDSM.16.MT88.4 R28, [R170+0xc400] ;  /* 0x00c40000aa1c783b */ /* 0x000fe20000004200 */
[----:B------:R-:W-:Y:S01]  /*fc30*/  FFMA.FTZ R143, R33, UR4, -R118 ;  /* 0x00000004218f7c23 */ /* 0x000fe20008010876 */
[--C-:B------:R-:W-:Y:S01]  /*fc40*/  FFMA.FTZ R149, R38, UR4, -R128.reuse ;  /* 0x0000000426957c23 */ /* 0x100fe20008010880 */
[----:B--2---:R-:W-:Y:S01]  /*fc50*/  F2FP.F16.F32.PACK_AB R114, R119, R130 ;  /* 0x000000827772723e */ /* 0x004fe200000000ff */
[----:B------:R-:W-:Y:S01]  /*fc60*/  FFMA.FTZ R148, R39, UR4, -R128 ;  /* 0x0000000427947c23 */ /* 0x000fe20008010880 */
[--C-:B------:R-:W-:Y:S01]  /*fc70*/  FFMA.FTZ R150, R36, UR4, -R118.reuse ;  /* 0x0000000424967c23 */ /* 0x100fe20008010876 */
[--C-:B------:R-:W-:Y:S03]  /*fc80*/  FFMA.FTZ R153, R37, UR4, -R118.reuse ;  /* 0x0000000425997c23 */ /* 0x100fe60008010876 */
[----:B------:R-:W-:Y:S01]  /*fc90*/  MUFU.EX2 R145, R145 ;  /* 0x0000009100917308 */ /* 0x000fe20000000800 */
[----:B------:R-:W-:Y:S01]  /*fca0*/  LDSM.16.MT88.4 R36, [R168+0xc800] ;  /* 0x00c80000a824783b */ /* 0x000fe20000004200 */
[--C-:B------:R-:W-:Y:S01]  /*fcb0*/  FFMA.FTZ R144, R32, UR4, -R118.reuse ;  /* 0x0000000420907c23 */ /* 0x100fe20008010876 */
[C---:B-1----:R-:W-:Y:S07]  /*fcc0*/  HMMA.16816.F32 R4, R112.reuse, R120, R4 ;  /* 0x000000787004723c */ /* 0x042fee0000001804 */
[----:B------:R-:W-:Y:S01]  /*fcd0*/  MUFU.EX2 R137, R137 ;  /* 0x0000008900897308 */ /* 0x000fe20000000800 */
[C---:B------:R-:W-:Y:S01]  /*fce0*/  HMMA.16816.F32 R8, R112.reuse, R122, R8 ;  /* 0x0000007a7008723c */ /* 0x040fe20000001808 */
[----:B------:R-:W1:Y:S02]  /*fcf0*/  LDSM.16.MT88.4 R120, [R168+0xb000] ;  /* 0x00b00000a878783b */ /* 0x000e640000004200 */
[----:B------:R-:W-:Y:S01]  /*fd00*/  ISETP.GT.AND P0, PT, R180, R175, PT ;  /* 0x000000afb400720c */ /* 0x000fe20003f04270 */
[--C-:B------:R-:W-:Y:S02]  /*fd10*/  FFMA.FTZ R45, R45, UR4, -R118.reuse ;  /* 0x000000042d2d7c23 */ /* 0x100fe40008010876 */
[C---:B------:R-:W-:Y:S03]  /*fd20*/  HMMA.16816.F32 R68, R112.reuse, R124, R68 ;  /* 0x0000007c7044723c */ /* 0x040fe60000001844 */
[----:B------:R-:W-:Y:S02]  /*fd30*/  MUFU.EX2 R138, R138 ;  /* 0x0000008a008a7308 */ /* 0x000fe40000000800 */
[----:B------:R-:W-:Y:S01]  /*fd40*/  FFMA.FTZ R49, R49, UR4, -R118 ;  /* 0x0000000431317c23 */ /* 0x000fe20008010876 */
[C---:B------:R-:W-:Y:S07]  /*fd50*/  HMMA.16816.F32 R72, R112.reuse, R126, R72 ;  /* 0x0000007e7048723c */ /* 0x040fee0000001848 */
[----:B------:R-:W-:Y:S01]  /*fd60*/  MUFU.EX2 R45, R45 ;  /* 0x0000002d002d7308 */ /* 0x000fe20000000800 */
[--C-:B------:R-:W-:Y:S01]  /*fd70*/  FFMA.FTZ R125, R18, UR4, -R128.reuse ;  /* 0x00000004127d7c23 */ /* 0x100fe20008010880 */
[C---:B---3--:R-:W-:Y:S03]  /*fd80*/  HMMA.16816.F32 R76, R112.reuse, R108, R76 ;  /* 0x0000006c704c723c */ /* 0x048fe6000000184c */
[--C-:B------:R-:W-:Y:S03]  /*fd90*/  FFMA.FTZ R124, R19, UR4, -R128.reuse ;  /* 0x00000004137c7c23 */ /* 0x100fe60008010880 */
[C---:B------:R-:W-:Y:S01]  /*fda0*/  HMMA.16816.F32 R80, R112.reuse, R110, R80 ;  /* 0x0000006e7050723c */ /* 0x040fe20000001850 */
[----:B------:R-:W2:Y:S01]  /*fdb0*/  LDSM.16.MT88.4 R108, [R170+0xd000] ;  /* 0x00d00000aa6c783b */ /* 0x000ea20000004200 */
[----:B------:R-:W-:Y:S03]  /*fdc0*/  MUFU.EX2 R49, R49 ;  /* 0x0000003100317308 */ /* 0x000fe60000000800 */
[--C-:B------:R-:W-:Y:S01]  /*fdd0*/  FFMA.FTZ R127, R14, UR4, -R128.reuse ;  /* 0x000000040e7f7c23 */ /* 0x100fe20008010880 */
[----:B------:R-:W-:Y:S01]  /*fde0*/  FFMA.FTZ R126, R15, UR4, -R128 ;  /* 0x000000040f7e7c23 */ /* 0x000fe20008010880 */
[----:B------:R-:W-:Y:S01]  /*fdf0*/  FFMA.FTZ R151, R40, UR4, -R118 ;  /* 0x0000000428977c23 */ /* 0x000fe20008010876 */
[--C-:B------:R-:W-:Y:S04]  /*fe00*/  FFMA.FTZ R42, R42, UR4, -R128.reuse ;  /* 0x000000042a2a7c23 */ /* 0x100fe80008010880 */
[----:B------:R-:W-:Y:S01]  /*fe10*/  MUFU.EX2 R125, R125 ;  /* 0x0000007d007d7308 */ /* 0x000fe20000000800 */
[----:B------:R-:W-:Y:S01]  /*fe20*/  FFMA.FTZ R43, R43, UR4, -R128 ;  /* 0x000000042b2b7c23 */ /* 0x000fe20008010880 */
[----:B------:R-:W-:Y:S01]  /*fe30*/  FFMA.FTZ R40, R41, UR4, -R118 ;  /* 0x0000000429287c23 */ /* 0x000fe20008010876 */
[--C-:B------:R-:W-:Y:S01]  /*fe40*/  FFMA.FTZ R41, R46, UR4, -R128.reuse ;  /* 0x000000042e297c23 */ /* 0x100fe20008010880 */
[--C-:B------:R-:W-:Y:S01]  /*fe50*/  FFMA.FTZ R46, R51, UR4, -R128.reuse ;  /* 0x00000004332e7c23 */ /* 0x100fe20008010880 */
[----:B------:R-:W-:Y:S01]  /*fe60*/  FFMA.FTZ R139, R116, R195, R139 ;  /* 0x000000c3748b7223 */ /* 0x000fe2000001008b */
[--C-:B------:R-:W-:Y:S01]  /*fe70*/  FFMA.FTZ R116, R47, UR4, -R128.reuse ;  /* 0x000000042f747c23 */ /* 0x100fe20008010880 */
[C---:B-1----:R-:W-:Y:S03]  /*fe80*/  HMMA.16816.F32 R84, R112.reuse, R120, R84 ;  /* 0x000000787054723c */ /* 0x042fe60000001854 */
[----:B------:R-:W-:Y:S01]  /*fe90*/  MUFU.EX2 R127, R127 ;  /* 0x0000007f007f7308 */ /* 0x000fe20000000800 */
[----:B------:R-:W-:Y:S01]  /*fea0*/  FFMA.FTZ R47, R50, UR4, -R128 ;  /* 0x00000004322f7c23 */ /* 0x000fe20008010880 */
[--C-:B------:R-:W-:Y:S01]  /*feb0*/  FFMA.FTZ R50, R44, UR4, -R118.reuse ;  /* 0x000000042c327c23 */ /* 0x100fe20008010876 */
[----:B------:R-:W-:Y:S01]  /*fec0*/  FFMA.FTZ R44, R48, UR4, -R118 ;  /* 0x00000004302c7c23 */ /* 0x000fe20008010876 */
[C---:B------:R-:W-:Y:S01]  /*fed0*/  HMMA.16816.F32 R88, R112.reuse, R122, R88 ;  /* 0x0000007a7058723c */ /* 0x040fe20000001858 */
[----:B------:R-:W1:Y:S05]  /*fee0*/  LDSM.16.MT88.4 R120, [R168+0xd000] ;  /* 0x00d00000a878783b */ /* 0x000e6a0000004200 */
[----:B------:R-:W-:Y:S01]  /*fef0*/  MUFU.EX2 R41, R41 ;  /* 0x0000002900297308 */ /* 0x000fe20000000800 */
[----:B------:R-:W-:Y:S01]  /*ff00*/  FADD.FTZ R139, R133, R139 ;  /* 0x0000008b858b7221 */ /* 0x000fe20000010000 */
[--C-:B------:R-:W-:Y:S03]  /*ff10*/  FFMA.FTZ R48, R54, UR4, -R128.reuse ;  /* 0x0000000436307c23 */ /* 0x100fe60008010880 */
[--C-:B------:R-:W-:Y:S01]  /*ff20*/  FFMA.FTZ R51, R55, UR4, -R128.reuse ;  /* 0x0000000437337c23 */ /* 0x100fe20008010880 */
[--C-:B------:R-:W-:Y:S04]  /*ff30*/  FFMA.FTZ R54, R58, UR4, -R128.reuse ;  /* 0x000000043a367c23 */ /* 0x100fe80008010880 */
[----:B------:R-:W-:Y:S01]  /*ff40*/  MUFU.EX2 R116, R116 ;  /* 0x0000007400747308 */ /* 0x000fe20000000800 */
[----:B------:R-:W-:Y:S01]  /*ff50*/  FADD.FTZ R32, R132, R139 ;  /* 0x0000008b84207221 */ /* 0x000fe20000010000 */
[----:B------:R-:W-:Y:S01]  /*ff60*/  FFMA.FTZ R55, R59, UR4, -R128 ;  /* 0x000000043b377c23 */ /* 0x000fe20008010880 */
[--C-:B------:R-:W-:Y:S01]  /*ff70*/  FFMA.FTZ R52, R52, UR4, -R118.reuse ;  /* 0x0000000434347c23 */ /* 0x100fe20008010876 */
[----:B------:R-:W-:Y:S01]  /*ff80*/  FFMA.FTZ R53, R53, UR4, -R118 ;  /* 0x0000000435357c23 */ /* 0x000fe20008010876 */
[----:B------:R-:W-:Y:S01]  /*ff90*/  FADD.FTZ R32, R129, R32 ;  /* 0x0000002081207221 */ /* 0x000fe20000010000 */
[--C-:B------:R-:W-:Y:S01]  /*ffa0*/  FFMA.FTZ R56, R56, UR4, -R118.reuse ;  /* 0x0000000438387c23 */ /* 0x100fe20008010876 */
[C---:B--2---:R-:W-:Y:S03]  /*ffb0*/  HMMA.16816.F32 R92, R112.reuse, R108, R92 ;  /* 0x0000006c705c723c */ /* 0x044fe6000000185c */
[----:B------:R-:W-:Y:S01]  /*ffc0*/  MUFU.EX2 R47, R47 ;  /* 0x0000002f002f7308 */ /* 0x000fe20000000800 */
[----:B------:R-:W-:Y:S01]  /*ffd0*/  FFMA.FTZ R57, R57, UR4, -R118 ;  /* 0x0000000439397c23 */ /* 0x000fe20008010876 */
[--C-:B------:R-:W-:Y:S01]  /*ffe0*/  FFMA.FTZ R59, R63, UR4, -R128.reuse ;  /* 0x000000043f3b7c23 */ /* 0x100fe20008010880 */
[----:B------:R-:W-:Y:S01]  /*fff0*/  FFMA.FTZ R58, R62, UR4, -R128 ;  /* 0x000000043e3a7c23 */ /* 0x000fe20008010880 */
[C---:B------:R-:W-:Y:S01]  /*10000*/  HMMA.16816.F32 R96, R112.reuse, R110, R96 ;  /* 0x0000006e7060723c */ /* 0x040fe20000001860 */
[----:B------:R-:W2:Y:S05]  /*10010*/  LDSM.16.MT88.4 R108, [R170+0x9400] ;  /* 0x00940000aa6c783b */ /* 0x000eaa0000004200 */
[----:B------:R-:W-:Y:S01]  /*10020*/  MUFU.EX2 R46, R46 ;  /* 0x0000002e002e7308 */ /* 0x000fe20000000800 */
[--C-:B------:R-:W-:Y:S01]  /*10030*/  FFMA.FTZ R60, R60, UR4, -R118.reuse ;  /* 0x000000043c3c7c23 */ /* 0x100fe20008010876 */
[--C-:B------:R-:W-:Y:S03]  /*10040*/  FFMA.FTZ R61, R61, UR4, -R118.reuse ;  /* 0x000000043d3d7c23 */ /* 0x100fe60008010876 */
[----:B------:R-:W-:Y:S01]  /*10050*/  FFMA.FTZ R63, R64, UR4, -R118 ;  /* 0x00000004403f7c23 */ /* 0x000fe20008010876 */
[----:B------:R-:W-:Y:S04]  /*10060*/  FFMA.FTZ R62, R66, UR4, -R128 ;  /* 0x00000004423e7c23 */ /* 0x000fe80008010880 */
[----:B------:R-:W-:Y:S01]  /*10070*/  MUFU.EX2 R50, R50 ;  /* 0x0000003200327308 */ /* 0x000fe20000000800 */
[----:B------:R-:W-:Y:S01]  /*10080*/  FFMA.FTZ R136, R117, R194, R136 ;  /* 0x000000c275887223 */ /* 0x000fe20000010088 */
[----:B------:R-:W-:Y:S03]  /*10090*/  MOV R117, R2 ;  /* 0x0000000200757202 */ /* 0x000fe60000000f00 */
[----:B------:R-:W-:Y:S01]  /*100a0*/  FADD.FTZ R131, R131, R136 ;  /* 0x0000008883837221 */ /* 0x000fe20000010000 */
[C---:B-1----:R-:W-:Y:S04]  /*100b0*/  HMMA.16816.F32 R100, R112.reuse, R120, R100 ;  /* 0x000000787064723c */ /* 0x042fe80000001864 */
[----:B------:R-:W-:Y:S01]  /*100c0*/  MUFU.EX2 R44, R44 ;  /* 0x0000002c002c7308 */ /* 0x000fe20000000800 */
[----:B------:R-:W-:Y:S01]  /*100d0*/  FADD.FTZ R130, R130, R131 ;  /* 0x0000008382827221 */ /* 0x000fe20000010000 */
[----:B------:R-:W-:Y:S01]  /*100e0*/  HMMA.16816.F32 R104, R112, R122, R104 ;  /* 0x0000007a7068723c */ /* 0x000fe20000001868 */
[----:B------:R-:W1:Y:S07]  /*100f0*/  LDSM.16.MT88.4 R112, [R168+0x9400] ;  /* 0x00940000a870783b */ /* 0x000e6e0000004200 */
[----:B------:R-:W3:Y:S03]  /*10100*/  MUFU.EX2 R126, R126 ;  /* 0x0000007e007e7308 */ /* 0x000ee60000000800 */
[--C-:B------:R-:W-:Y:S01]  /*10110*/  FFMA.FTZ R121, R16, UR4, -R118.reuse ;  /* 0x0000000410797c23 */ /* 0x100fe20008010876 */
[--C-:B------:R-:W-:Y:S01]  /*10120*/  FFMA.FTZ R120, R17, UR4, -R118.reuse ;  /* 0x0000000411787c23 */ /* 0x100fe20008010876 */
[--C-:B------:R-:W-:Y:S01]  /*10130*/  FFMA.FTZ R123, R13, UR4, -R118.reuse ;  /* 0x000000040d7b7c23 */ /* 0x100fe20008010876 */
[--C-:B------:R-:W-:Y:S01]  /*10140*/  FFMA.FTZ R122, R25, UR4, -R118.reuse ;  /* 0x00000004197a7c23 */ /* 0x100fe20008010876 */
[----:B------:R-:W4:Y:S01]  /*10150*/  LDSM.16.MT88.4 R16, [R170+0xb400] ;  /* 0x00b40000aa10783b */ /* 0x000f220000004200 */
[----:B------:R-:W-:Y:S02]  /*10160*/  FFMA.FTZ R118, R65, UR4, -R118 ;  /* 0x0000000441767c23 */ /* 0x000fe40008010876 */
[----:B------:R-:W5:Y:S01]  /*10170*/  MUFU.EX2 R124, R124 ;  /* 0x0000007c007c7308 */ /* 0x000f620000000800 */
[----:B------:R-:W-:Y:S09]  /*10180*/  FADD.FTZ R119, R119, R130 ;  /* 0x0000008277777221 */ /* 0x000ff20000010000 */
[----:B------:R-:W2:Y:S01]  /*10190*/  MUFU.EX2 R123, R123 ;  /* 0x0000007b007b7308 */ /* 0x000ea20000000800 */
[C---:B---3--:R-:W-:Y:S01]  /*101a0*/  F2FP.F16.F32.PACK_AB R13, R126.reuse, R127 ;  /* 0x0000007f7e0d723e */ /* 0x048fe200000000ff */
[----:B------:R-:W-:Y:S02]  /*101b0*/  FADD.FTZ R127, R127, R32 ;  /* 0x000000207f7f7221 */ /* 0x000fe40000010000 */
[----:B------:R-:W-:Y:S02]  /*101c0*/  LDSM.16.MT88.4 R32, [R170+0xc800] ;  /* 0x00c80000aa20783b */ /* 0x000fe40000004200 */
[----:B------:R-:W-:Y:S04]  /*101d0*/  FADD.FTZ R126, R126, R127 ;  /* 0x0000007f7e7e7221 */ /* 0x000fe80000010000 */
[----:B------:R-:W-:Y:S01]  /*101e0*/  MUFU.EX2 R121, R121 ;  /* 0x0000007900797308 */ /* 0x000fe20000000800 */
[C---:B-----5:R-:W-:Y:S01]  /*101f0*/  F2FP.F16.F32.PACK_AB R15, R124.reuse, R125 ;  /* 0x0000007d7c0f723e */ /* 0x060fe200000000ff */
[----:B------:R-:W-:Y:S04]  /*10200*/  FADD.FTZ R125, R125, R126 ;  /* 0x0000007e7d7d7221 */ /* 0x000fe80000010000 */
[----:B------:R-:W-:Y:S04]  /*10210*/  FADD.FTZ R124, R124, R125 ;  /* 0x0000007d7c7c7221 */ /* 0x000fe80000010000 */
[----:B------:R-:W3:Y:S01]  /*10220*/  MUFU.EX2 R120, R120 ;  /* 0x0000007800787308 */ /* 0x000ee20000000800 */
[----:B--2---:R-:W-:Y:S01]  /*10230*/  F2FP.F16.F32.PACK_AB R12, R123, R134 ;  /* 0x000000867b0c723e */ /* 0x004fe200000000ff */
[----:B------:R-:W-:Y:S01]  /*10240*/  FADD.FTZ R134, R134, R119 ;  /* 0x0000007786867221 */ /* 0x000fe20000010000 */
[----:B------:R-:W-:Y:S07]  /*10250*/  MOV R119, R0 ;  /* 0x0000000000777202 */ /* 0x000fee0000000f00 */
[----:B------:R-:W-:Y:S10]  /*10260*/  MUFU.EX2 R135, R135 ;  /* 0x0000008700877308 */ /* 0x000ff40000000800 */
[----:B------:R-:W-:Y:S01]  /*10270*/  MUFU.EX2 R122, R122 ;  /* 0x0000007a007a7308 */ /* 0x000fe20000000800 */
[----:B---3--:R-:W-:Y:S07]  /*10280*/  F2FP.F16.F32.PACK_AB R14, R120, R121 ;  /* 0x00000079780e723e */ /* 0x008fee00000000ff */
[C---:B------:R-:W-:Y:S02]  /*10290*/  HMMA.16816.F32 R4, R12.reuse, R108, R4 ;  /* 0x0000006c0c04723c */ /* 0x040fe40000001804 */
        /* <DEDUP_REMOVED lines=10> */
[--C-:B------:R-:W-:Y:S01]  /*10340*/  FFMA.FTZ R115, R22, UR4, -R128.reuse ;  /* 0x0000000416737c23 */ /* 0x100fe20008010880 */
[C---:B------:R-:W-:Y:S01]  /*10350*/  HMMA.16816.F32 R80, R12.reuse, R18, R80 ;  /* 0x000000120c50723c */ /* 0x040fe20000001850 */
[----:B------:R-:W1:Y:S06]  /*10360*/  LDSM.16.MT88.4 R16, [R170+0xd400] ;  /* 0x00d40000aa10783b */ /* 0x000e6c0000004200 */
[----:B------:R-:W-:Y:S01]  /*10370*/  MUFU.EX2 R112, R112 ;  /* 0x0000007000707308 */ /* 0x000fe20000000800 */
[--C-:B------:R-:W-:Y:S03]  /*10380*/  FFMA.FTZ R114, R23, UR4, -R128.reuse ;  /* 0x0000000417727c23 */ /* 0x100fe60008010880 */
[--C-:B------:R-:W-:Y:S01]  /*10390*/  FFMA.FTZ R113, R27, UR4, -R128.reuse ;  /* 0x000000041b717c23 */ /* 0x100fe20008010880 */
[----:B------:R-:W-:Y:S01]  /*103a0*/  FFMA.FTZ R128, R67, UR4, -R128 ;  /* 0x0000000443807c23 */ /* 0x000fe20008010880 */
[----:B------:R-:W-:Y:S04]  /*103b0*/  LDSM.16.MT88.4 R20, [R168+0xb800] ;  /* 0x00b80000a814783b */ /* 0x000fe80000004200 */
[----:B------:R-:W-:Y:S01]  /*103c0*/  MUFU.EX2 R115, R115 ;  /* 0x0000007300737308 */ /* 0x000fe20000000800 */
[C---:B--2---:R-:W-:Y:S03]  /*103d0*/  HMMA.16816.F32 R84, R12.reuse, R108, R84 ;  /* 0x0000006c0c54723c */ /* 0x044fe60000001854 */
[----:B------:R-:W-:Y:S06]  /*103e0*/  LDSM.16.MT88.4 R24, [R170+0xc000] ;  /* 0x00c00000aa18783b */ /* 0x000fec0000004200 */
[----:B------:R-:W2:Y:S01]  /*103f0*/  MUFU.EX2 R114, R114 ;  /* 0x0000007200727308 */ /* 0x000ea20000000800 */
[C---:B------:R-:W-:Y:S01]  /*10400*/  HMMA.16816.F32 R88, R12.reuse, R110, R88 ;  /* 0x0000006e0c58723c */ /* 0x040fe20000001858 */
[----:B------:R-:W3:Y:S08]  /*10410*/  LDSM.16.MT88.4 R108, [R168+0xd400] ;  /* 0x00d40000a86c783b */ /* 0x000ef00000004200 */
[----:B------:R-:W4:Y:S10]  /*10420*/  MUFU.EX2 R113, R113 ;  /* 0x0000007100717308 */ /* 0x000f340000000800 */
[----:B------:R-:W5:Y:S01]  /*10430*/  MUFU.EX2 R147, R147 ;  /* 0x0000009300937308 */ /* 0x000f620000000800 */
[C---:B-1----:R-:W-:Y:S09]  /*10440*/  HMMA.16816.F32 R92, R12.reuse, R16, R92 ;  /* 0x000000100c5c723c */ /* 0x042ff2000000185c */
[----:B------:R-:W-:Y:S01]  /*10450*/  MUFU.EX2 R144, R144 ;  /* 0x0000009000907308 */ /* 0x000fe20000000800 */
[C---:B------:R-:W-:Y:S01]  /*10460*/  HMMA.16816.F32 R96, R12.reuse, R18, R96 ;  /* 0x000000120c60723c */ /* 0x040fe20000001860 */
[----:B------:R-:W1:Y:S08]  /*10470*/  LDSM.16.MT88.4 R16, [R170+0x9800] ;  /* 0x00980000aa10783b */ /* 0x000e700000004200 */
[----:B------:R-:W5:Y:S10]  /*10480*/  MUFU.EX2 R143, R143 ;  /* 0x0000008f008f7308 */ /* 0x000f740000000800 */
[----:B------:R-:W-:Y:S01]  /*10490*/  MUFU.EX2 R149, R149 ;  /* 0x0000009500957308 */ /* 0x000fe20000000800 */
[C---:B---3--:R-:W-:Y:S09]  /*104a0*/  HMMA.16816.F32 R100, R12.reuse, R108, R100 ;  /* 0x0000006c0c64723c */ /* 0x048ff20000001864 */
[----:B------:R-:W3:Y:S01]  /*104b0*/  MUFU.EX2 R148, R148 ;  /* 0x0000009400947308 */ /* 0x000ee20000000800 */
[----:B------:R-:W-:Y:S01]  /*104c0*/  HMMA.16816.F32 R104, R12, R110, R104 ;  /* 0x0000006e0c68723c */ /* 0x000fe20000001868 */
[----:B------:R-:W5:Y:S08]  /*104d0*/  LDSM.16.MT88.4 R108, [R168+0x9800] ;  /* 0x00980000a86c783b */ /* 0x000f700000004200 */
[----:B------:R-:W-:Y:S02]  /*104e0*/  MUFU.EX2 R42, R42 ;  /* 0x0000002a002a7308 */ /* 0x000fe40000000800 */
[----:B--2---:R-:W-:Y:S02]  /*104f0*/  F2FP.F16.F32.PACK_AB R13, R114, R115 ;  /* 0x00000073720d723e */ /* 0x004fe400000000ff */
[----:B----4-:R-:W-:Y:S06]  /*10500*/  F2FP.F16.F32.PACK_AB R15, R113, R112 ;  /* 0x00000070710f723e */ /* 0x010fec00000000ff */
[----:B------:R-:W2:Y:S01]  /*10510*/  MUFU.EX2 R43, R43 ;  /* 0x0000002b002b7308 */ /* 0x000ea20000000800 */
[----:B------:R-:W-:Y:S02]  /*10520*/  F2FP.F16.F32.PACK_AB R12, R138, R137 ;  /* 0x000000898a0c723e */ /* 0x000fe400000000ff */
[----:B------:R-:W-:Y:S07]  /*10530*/  F2FP.F16.F32.PACK_AB R14, R122, R135 ;  /* 0x000000877a0e723e */ /* 0x000fee00000000ff */
[----:B------:R-:W-:Y:S01]  /*10540*/  MUFU.EX2 R150, R150 ;  /* 0x0000009600967308 */ /* 0x000fe20000000800 */
[C---:B-1----:R-:W-:Y:S06]  /*10550*/  HMMA.16816.F32 R4, R12.reuse, R16, R4 ;  /* 0x000000100c04723c */ /* 0x042fec0000001804 */
[C---:B------:R-:W-:Y:S01]  /*10560*/  HMMA.16816.F32 R8, R12.reuse, R18, R8 ;  /* 0x000000120c08723c */ /* 0x040fe20000001808 */
[----:B------:R-:W1:Y:S02]  /*10570*/  LDSM.16.MT88.4 R16, [R170+0xb800] ;  /* 0x00b80000aa10783b */ /* 0x000e640000004200 */
[----:B------:R-:W4:Y:S10]  /*10580*/  MUFU.EX2 R153, R153 ;  /* 0x0000009900997308 */ /* 0x000f340000000800 */
[----:B------:R-:W-:Y:S01]  /*10590*/  MUFU.EX2 R151, R151 ;  /* 0x0000009700977308 */ /* 0x000fe20000000800 */
[C---:B-----5:R-:W-:Y:S09]  /*105a0*/  HMMA.16816.F32 R68, R12.reuse, R108, R68 ;  /* 0x0000006c0c44723c */ /* 0x060ff20000001844 */
[----:B------:R-:W5:Y:S01]  /*105b0*/  MUFU.EX2 R40, R40 ;  /* 0x0000002800287308 */ /* 0x000f620000000800 */
[C---:B------:R-:W-:Y:S01]  /*105c0*/  HMMA.16816.F32 R72, R12.reuse, R110, R72 ;  /* 0x0000006e0c48723c */ /* 0x040fe20000001848 */
[----:B------:R-:W-:Y:S08]  /*105d0*/  LDSM.16.MT88.4 R108, [R170+0xac00] ;  /* 0x00ac0000aa6c783b */ /* 0x000ff00000004200 */
[----:B------:R-:W-:Y:S10]  /*105e0*/  MUFU.EX2 R48, R48 ;  /* 0x0000003000307308 */ /* 0x000ff40000000800 */
[----:B------:R-:W5:Y:S01]  /*105f0*/  MUFU.EX2 R51, R51 ;  /* 0x0000003300337308 */ /* 0x000f620000000800 */
[C---:B-1----:R-:W-:Y:S09]  /*10600*/  HMMA.16816.F32 R76, R12.reuse, R16, R76 ;  /* 0x000000100c4c723c */ /* 0x042ff2000000184c */
[----:B------:R-:W-:Y:S01]  /*10610*/  MUFU.EX2 R54, R54 ;  /* 0x0000003600367308 */ /* 0x000fe20000000800 */
[C---:B------:R-:W-:Y:S01]  /*10620*/  HMMA.16816.F32 R80, R12.reuse, R18, R80 ;  /* 0x000000120c50723c */ /* 0x040fe20000001850 */
[----:B------:R-:W1:Y:S08]  /*10630*/  LDSM.16.MT88.4 R16, [R170+0xd800] ;  /* 0x00d80000aa10783b */ /* 0x000e700000004200 */
[----:B------:R-:W5:Y:S01]  /*10640*/  MUFU.EX2 R55, R55 ;  /* 0x0000003700377308 */ /* 0x000f620000000800 */
[C---:B------:R-:W-:Y:S09]  /*10650*/  HMMA.16816.F32 R84, R12.reuse, R20, R84 ;  /* 0x000000140c54723c */ /* 0x040ff20000001854 */
[----:B------:R-:W-:Y:S01]  /*10660*/  MUFU.EX2 R52, R52 ;  /* 0x0000003400347308 */ /* 0x000fe20000000800 */
[C---:B------:R-:W-:Y:S01]  /*10670*/  HMMA.16816.F32 R88, R12.reuse, R22, R88 ;  /* 0x000000160c58723c */ /* 0x040fe20000001858 */
[----:B------:R-:W3:Y:S08]  /*10680*/  LDSM.16.MT88.4 R20, [R168+0xd800] ;  /* 0x00d80000a814783b */ /* 0x000ef00000004200 */
[----:B------:R-:W5:Y:S10]  /*10690*/  MUFU.EX2 R53, R53 ;  /* 0x0000003500357308 */ /* 0x000f740000000800 */
        /* <DEDUP_REMOVED lines=8> */
[----:B------:R-:W-:Y:S01]  /*10720*/  HMMA.16816.F32 R104, R12, R22, R104 ;  /* 0x000000160c68723c */ /* 0x000fe20000001868 */
[----:B------:R-:W3:Y:S02]  /*10730*/  LDSM.16.MT88.4 R20, [R168+0x9c00] ;  /* 0x009c0000a814783b */ /* 0x000ee40000004200 */
[----:B------:R-:W-:Y:S04]  /*10740*/  MUFU.EX2 R62, R62 ;  /* 0x0000003e003e7308 */ /* 0x000fe80000000800 */
[----:B------:R-:W-:Y:S06]  /*10750*/  F2FP.F16.F32.PACK_AB R13, R142, R145 ;  /* 0x000000918e0d723e */ /* 0x000fec00000000ff */
[----:B------:R-:W5:Y:S01]  /*10760*/  MUFU.EX2 R195, R128 ;  /* 0x0000008000c37308 */ /* 0x000f620000000800 */
[----:B------:R-:W-:Y:S02]  /*10770*/  F2FP.F16.F32.PACK_AB R15, R141, R140 ;  /* 0x0000008c8d0f723e */ /* 0x000fe400000000ff */
[----:B------:R-:W-:Y:S02]  /*10780*/  F2FP.F16.F32.PACK_AB R12, R147, R146 ;  /* 0x00000092930c723e */ /* 0x000fe400000000ff */
[----:B------:R-:W-:Y:S05]  /*10790*/  F2FP.F16.F32.PACK_AB R14, R143, R144 ;  /* 0x000000908f0e723e */ /* 0x000fea00000000ff */
[----:B------:R-:W-:Y:S10]  /*107a0*/  MUFU.EX2 R60, R60 ;  /* 0x0000003c003c7308 */ /* 0x000ff40000000800 */
[----:B------:R-:W5:Y:S01]  /*107b0*/  MUFU.EX2 R61, R61 ;  /* 0x0000003d003d7308 */ /* 0x000f620000000800 */
[C---:B-1----:R-:W-:Y:S09]  /*107c0*/  HMMA.16816.F32 R4, R12.reuse, R16, R4 ;  /* 0x000000100c04723c */ /* 0x042ff20000001804 */
[----:B------:R-:W-:Y:S01]  /*107d0*/  MUFU.EX2 R63, R63 ;  /* 0x0000003f003f7308 */ /* 0x000fe20000000800 */
[C---:B------:R-:W-:Y:S01]  /*107e0*/  HMMA.16816.F32 R8, R12.reuse, R18, R8 ;  /* 0x000000120c08723c */ /* 0x040fe20000001808 */
[----:B------:R-:W1:Y:S05]  /*107f0*/  LDSM.16.MT88.4 R16, [R170+0xbc00] ;  /* 0x00bc0000aa10783b */ /* 0x000e6a0000004200 */
[C---:B---3--:R-:W-:Y:S03]  /*10800*/  HMMA.16816.F32 R68, R12.reuse, R20, R68 ;  /* 0x000000140c44723c */ /* 0x048fe60000001844 */
[----:B------:R-:W3:Y:S03]  /*10810*/  MUFU.EX2 R118, R118 ;  /* 0x0000007600767308 */ /* 0x000ee60000000800 */
        /* <DEDUP_REMOVED lines=16> */
[----:B----4-:R-:W-:Y:S02]  /*10920*/  F2FP.F16.F32.PACK_AB R12, R153, R150 ;  /* 0x00000096990c723e */ /* 0x010fe400000000ff */
[----:B-----5:R-:W-:Y:S07]  /*10930*/  F2FP.F16.F32.PACK_AB R14, R40, R151 ;  /* 0x00000097280e723e */ /* 0x020fee00000000ff */
        /* <DEDUP_REMOVED lines=30> */
[----:B------:R-:W5:Y:S05]  /*10b20*/  LDSM.16.MT88.4 R28, [R170+0xa800] ;  /* 0x00a80000aa1c783b */ /* 0x000f6a0000004200 */
[C---:B----4-:R-:W-:Y:S06]  /*10b30*/  HMMA.16816.F32 R84, R12.reuse, R24, R84 ;  /* 0x000000180c54723c */ /* 0x050fec0000001854 */
[C---:B------:R-:W-:Y:S01]  /*10b40*/  HMMA.16816.F32 R88, R12.reuse, R26, R88 ;  /* 0x0000001a0c58723c */ /* 0x040fe20000001858 */
[----:B------:R-:W4:Y:S05]  /*10b50*/  LDSM.16.MT88.4 R24, [R168+0xa800] ;  /* 0x00a80000a818783b */ /* 0x000f2a0000004200 */
[C---:B-1----:R-:W-:Y:S06]  /*10b60*/  HMMA.16816.F32 R92, R12.reuse, R16, R92 ;  /* 0x000000100c5c723c */ /* 0x042fec000000185c */
[C---:B------:R-:W-:Y:S05]  /*10b70*/  HMMA.16816.F32 R96, R12.reuse, R18, R96 ;  /* 0x000000120c60723c */ /* 0x040fea0000001860 */
[----:B------:R-:W-:Y:S01]  /*10b80*/  F2FP.F16.F32.PACK_AB R17, R51, R48 ;  /* 0x000000303311723e */ /* 0x000fe200000000ff */
[C---:B--2---:R-:W-:Y:S05]  /*10b90*/  HMMA.16816.F32 R100, R12.reuse, R20, R100 ;  /* 0x000000140c64723c */ /* 0x044fea0000001864 */
[----:B------:R-:W-:Y:S01]  /*10ba0*/  FADD.FTZ R16, R123, R134 ;  /* 0x000000867b107221 */ /* 0x000fe20000010000 */
[----:B------:R-:W-:Y:S01]  /*10bb0*/  HMMA.16816.F32 R104, R12, R22, R104 ;  /* 0x000000160c68723c */ /* 0x000fe20000001868 */
[----:B------:R-:W1:Y:S04]  /*10bc0*/  LDSM.16.MT88.4 R12, [R170+0xe800] ;  /* 0x00e80000aa0c783b */ /* 0x000e680000004200 */
[----:B------:R-:W-:Y:S01]  /*10bd0*/  FADD.FTZ R121, R121, R16 ;  /* 0x0000001079797221 */ /* 0x000fe20000010000 */
[----:B------:R-:W-:Y:S02]  /*10be0*/  F2FP.F16.F32.PACK_AB R19, R55, R54 ;  /* 0x000000363713723e */ /* 0x000fe400000000ff */
[----:B------:R-:W-:Y:S01]  /*10bf0*/  F2FP.F16.F32.PACK_AB R16, R53, R52 ;  /* 0x000000343510723e */ /* 0x000fe200000000ff */
[----:B------:R-:W2:Y:S02]  /*10c00*/  LDSM.16.MT88.4 R20, [R168+0xe800] ;  /* 0x00e80000a814783b */ /* 0x000ea40000004200 */
[----:B------:R-:W-:Y:S01]  /*10c10*/  F2FP.F16.F32.PACK_AB R18, R57, R56 ;  /* 0x000000383912723e */ /* 0x000fe200000000ff */
[----:B------:R-:W-:Y:S04]  /*10c20*/  FADD.FTZ R120, R120, R121 ;  /* 0x0000007978787221 */ /* 0x000fe80000010000 */
[----:B------:R-:W-:Y:S02]  /*10c30*/  FADD.FTZ R137, R137, R120 ;  /* 0x0000007889897221 */ /* 0x000fe40000010000 */
[C---:B-----5:R-:W-:Y:S05]  /*10c40*/  HMMA.16816.F32 R4, R16.reuse, R28, R4 ;  /* 0x0000001c1004723c */ /* 0x060fea0000001804 */
[----:B------:R-:W-:Y:S01]  /*10c50*/  FADD.FTZ R138, R138, R137 ;  /* 0x000000898a8a7221 */ /* 0x000fe20000010000 */
[C---:B------:R-:W-:Y:S05]  /*10c60*/  HMMA.16816.F32 R8, R16.reuse, R30, R8 ;  /* 0x0000001e1008723c */ /* 0x040fea0000001808 */
[----:B------:R-:W-:Y:S01]  /*10c70*/  FADD.FTZ R135, R135, R138 ;  /* 0x0000008a87877221 */ /* 0x000fe20000010000 */
[C---:B----4-:R-:W-:Y:S05]  /*10c80*/  HMMA.16816.F32 R68, R16.reuse, R24, R68 ;  /* 0x000000181044723c */ /* 0x050fea0000001844 */
[----:B------:R-:W-:Y:S01]  /*10c90*/  FADD.FTZ R135, R122, R135 ;  /* 0x000000877a877221 */ /* 0x000fe20000010000 */
[C---:B------:R-:W-:Y:S05]  /*10ca0*/  HMMA.16816.F32 R72, R16.reuse, R26, R72 ;  /* 0x0000001a1048723c */ /* 0x040fea0000001848 */
[----:B------:R-:W-:Y:S01]  /*10cb0*/  FADD.FTZ R25, R115, R124 ;  /* 0x0000007c73197221 */ /* 0x000fe20000010000 */
[C---:B------:R-:W-:Y:S05]  /*10cc0*/  HMMA.16816.F32 R76, R16.reuse, R32, R76 ;  /* 0x00000020104c723c */ /* 0x040fea000000184c */
[----:B------:R-:W-:Y:S01]  /*10cd0*/  FADD.FTZ R25, R114, R25 ;  /* 0x0000001972197221 */ /* 0x000fe20000010000 */
[C---:B------:R-:W-:Y:S01]  /*10ce0*/  HMMA.16816.F32 R80, R16.reuse, R34, R80 ;  /* 0x000000221050723c */ /* 0x040fe20000001850 */
[----:B------:R-:W-:Y:S04]  /*10cf0*/  LDSM.16.MT88.4 R32, [R168+0xcc00] ;  /* 0x00cc0000a820783b */ /* 0x000fe80000004200 */
        /* <DEDUP_REMOVED lines=10> */
[----:B------:R-:W-:Y:S01]  /*10da0*/  F2FP.F16.F32.PACK_AB R13, R59, R58 ;  /* 0x0000003a3b0d723e */ /* 0x000fe200000000ff */
[C---:B--2---:R-:W-:Y:S05]  /*10db0*/  HMMA.16816.F32 R100, R16.reuse, R20, R100 ;  /* 0x000000141064723c */ /* 0x044fea0000001864 */
[----:B------:R-:W-:Y:S01]  /*10dc0*/  F2FP.F16.F32.PACK_AB R15, R195, R62 ;  /* 0x0000003ec30f723e */ /* 0x000fe200000000ff */
[----:B------:R-:W-:Y:S05]  /*10dd0*/  HMMA.16816.F32 R104, R16, R22, R104 ;  /* 0x000000161068723c */ /* 0x000fea0000001868 */
[----:B------:R-:W-:Y:S01]  /*10de0*/  F2FP.F16.F32.PACK_AB R12, R61, R60 ;  /* 0x0000003c3d0c723e */ /* 0x000fe200000000ff */
[----:B------:R-:W-:Y:S01]  /*10df0*/  FADD.FTZ R146, R146, R135 ;  /* 0x0000008792927221 */ /* 0x000fe20000010000 */
[----:B---3--:R-:W-:Y:S01]  /*10e00*/  F2FP.F16.F32.PACK_AB R14, R118, R63 ;  /* 0x0000003f760e723e */ /* 0x008fe200000000ff */
        /* <DEDUP_REMOVED lines=52> */
.L_x_2698:
[----:B------:R-:W1:Y:S01]  /*11150*/  SHFL.BFLY PT, R3, R194, 0x2, 0x1f ;  /* 0x0c401f00c2037f89 */ /* 0x000e6200000e0000 */
[----:B------:R-:W2:Y:S01]  /*11160*/  S2UR UR4, SR_CgaCtaId ;  /* 0x00000000000479c3 */ /* 0x000ea20000008800 */
[----:B------:R-:W-:Y:S01]  /*11170*/  MOV R7, 0x3f800000 ;  /* 0x3f80000000077802 */ /* 0x000fe20000000f00 */
[----:B------:R-:W-:Y:S01]  /*11180*/  UMOV UR5, 0x400 ;  /* 0x0000040000057882 */ /* 0x000fe20000000000 */
[----:B------:R-:W3:Y:S01]  /*11190*/  SHFL.BFLY PT, R4, R195, 0x2, 0x1f ;  /* 0x0c401f00c3047f89 */ /* 0x000ee200000e0000 */
[----:B------:R-:W-:Y:S01]  /*111a0*/  MOV R6, 0x3f800000 ;  /* 0x3f80000000067802 */ /* 0x000fe20000000f00 */
[----:B------:R-:W-:Y:S03]  /*111b0*/  BSSY B0, `(.L_x_2703) ;  /* 0x00000be000007945 */ /* 0x000fe60003800000 */
        /* <DEDUP_REMOVED lines=15> */
[----:B------:R-:W-:Y:S02]  /*112b0*/  SHF.R.S32.HI R11, RZ, 0x3, R10 ;  /* 0x00000003ff0b7819 */ /* 0x000fe4000001140a */
[----:B------:R-:W-:Y:S02]  /*112c0*/  SHF.R.S32.HI R12, RZ, 0x2, R9 ;  /* 0x00000002ff0c7819 */ /* 0x000fe40000011409 */
[----:B------:R-:W-:-:S02]  /*112d0*/  LEA.HI R16, R10, R11, RZ, 0x1 ;  /* 0x0000000b0a107211 */ /* 0x000fc400078f08ff */
[----:B------:R-:W-:Y:S01]  /*112e0*/  SHF.R.S32.HI R15, RZ, 0x1f, R12 ;  /* 0x0000001fff0f7819 */ /* 0x000fe2000001140c */
[----:B------:R-:W1:Y:S01]  /*112f0*/  @P3 MUFU.RCP R7, R5 ;  /* 0x0000000500073308 */ /* 0x000e620000001000 */
[----:B------:R-:W-:Y:S02]  /*11300*/  LEA.HI R14, R8, R3, RZ, 0x6 ;  /* 0x00000003080e7211 */ /* 0x000fe400078f30ff */
[----:B------:R-:W-:Y:S02]  /*11310*/  LOP3.LUT R16, R16, 0xfffffffe, RZ, 0xc0, !PT ;  /* 0xfffffffe10107812 */ /* 0x000fe400078ec0ff */
[----:B------:R-:W-:Y:S02]  /*11320*/  LEA.HI R15, R15, R12, RZ, 0x3 ;  /* 0x0000000c0f0f7211 */ /* 0x000fe400078f18ff */
[----:B------:R-:W-:Y:S01]  /*11330*/  SHF.L.U32 R14, R14, 0x2, RZ ;  /* 0x000000020e0e7819 */ /* 0x000fe200000006ff */
[----:B------:R-:W-:Y:S01]  /*11340*/  IMAD.IADD R13, R11, 0x1, -R16 ;  /* 0x000000010b0d7824 */ /* 0x000fe200078e0a10 */
[----:B------:R-:W-:Y:S01]  /*11350*/  LOP3.LUT R15, R15, 0xfffffff8, RZ, 0xc0, !PT ;  /* 0xfffffff80f0f7812 */ /* 0x000fe200078ec0ff */
[----:B------:R-:W-:Y:S01]  /*11360*/  @P3 MUFU.LG2 R5, R5 ;  /* 0x0000000500053308 */ /* 0x000fe20000000c00 */
[----:B------:R-:W-:-:S02]  /*11370*/  LOP3.LUT R14, R14, 0x3fffff00, RZ, 0xc0, !PT ;  /* 0x3fffff000e0e7812 */ /* 0x000fc400078ec0ff */
[----:B------:R-:W-:Y:S02]  /*11380*/  IADD3 R15, R12, -R15, RZ ;  /* 0x8000000f0c0f7210 */ /* 0x000fe40007ffe0ff */
[----:B------:R-:W-:Y:S02]  /*11390*/  LEA R13, R13, R14, 0x5 ;  /* 0x0000000e0d0d7211 */ /* 0x000fe400078e28ff */
[----:B------:R-:W-:Y:S01]  /*113a0*/  LOP3.LUT R14, R10, 0xfffffff8, RZ, 0xc0, !PT ;  /* 0xfffffff80a0e7812 */ /* 0x000fe200078ec0ff */
[----:B-1----:R-:W-:Y:S01]  /*113b0*/  FMUL.FTZ R112, R7, R112 ;  /* 0x0000007007707220 */ /* 0x002fe20000410000 */
[----:B------:R-:W-:Y:S01]  /*113c0*/  LEA.HI R19, R15, R15, RZ, 0x1 ;  /* 0x0000000f0f137211 */ /* 0x000fe200078f08ff */
[C---:B------:R-:W-:Y:S01]  /*113d0*/  FMUL.FTZ R113, R7.reuse, R113 ;  /* 0x0000007107717220 */ /* 0x040fe20000410000 */
[----:B------:R-:W-:Y:S01]  /*113e0*/  LEA.HI R10, R8, R3, RZ, 0x4 ;  /* 0x00000003080a7211 */ /* 0x000fe200078f20ff */
[----:B------:R-:W-:Y:S01]  /*113f0*/  FMUL.FTZ R108, R7, R108 ;  /* 0x0000006c076c7220 */ /* 0x000fe20000410000 */
[----:B------:R-:W-:Y:S01]  /*11400*/  LOP3.LUT R18, R9, 0xfffffffc, RZ, 0xc0, !PT ;  /* 0xfffffffc09127812 */ /* 0x000fe200078ec0ff */
[C---:B------:R-:W-:Y:S01]  /*11410*/  FMUL.FTZ R109, R7.reuse, R109 ;  /* 0x0000006d076d7220 */ /* 0x040fe20000410000 */
[----:B------:R-:W-:Y:S01]  /*11420*/  IADD3 R9, -R14, R3, RZ ;  /* 0x000000030e097210 */ /* 0x000fe20007ffe1ff */
[----:B------:R-:W-:Y:S01]  /*11430*/  FMUL.FTZ R68, R7, R68 ;  /* 0x0000004407447220 */ /* 0x000fe20000410000 */
[----:B------:R-:W-:Y:S01]  /*11440*/  LOP3.LUT R14, R19, 0x1fffffe, RZ, 0xc0, !PT ;  /* 0x01fffffe130e7812 */ /* 0x000fe200078ec0ff */
[----:B------:R-:W-:Y:S01]  /*11450*/  IMAD.IADD R21, R3, 0x1, -R18 ;  /* 0x0000000103157824 */ /* 0x000fe200078e0a12 */
[----:B------:R-:W-:Y:S01]  /*11460*/  SHF.R.S32.HI R10, RZ, 0x4, R10 ;  /* 0x00000004ff0a7819 */ /* 0x000fe2000001140a */
[----:B------:R-:W-:Y:S01]  /*11470*/  FMUL.FTZ R69, R7, R69 ;  /* 0x0000004507457220 */ /* 0x000fe20000410000 */
[----:B------:R-:W-:Y:S01]  /*11480*/  LEA.HI R16, R9, R9, RZ, 0x1 ;  /* 0x0000000909107211 */ /* 0x000fe200078f08ff */
[C---:B------:R-:W-:Y:S01]  /*11490*/  FMUL.FTZ R72, R7.reuse, R72 ;  /* 0x0000004807487220 */ /* 0x040fe20000410000 */
[----:B------:R-:W-:Y:S01]  /*114a0*/  FSETP.NE.FTZ.AND P2, PT, R4, RZ, PT ;  /* 0x000000ff0400720b */ /* 0x000fe20003f55000 */
[C---:B------:R-:W-:Y:S01]  /*114b0*/  FMUL.FTZ R73, R7.reuse, R73 ;  /* 0x0000004907497220 */ /* 0x040fe20000410000 */
[----:B------:R-:W-:Y:S01]  /*114c0*/  LEA.HI R12, R8, R3, RZ, 0x5 ;  /* 0x00000003080c7211 */ /* 0x000fe200078f28ff */
[----:B------:R-:W-:Y:S01]  /*114d0*/  FMUL.FTZ R76, R7, R76 ;  /* 0x0000004c074c7220 */ /* 0x000fe20000410000 */
[----:B------:R-:W-:Y:S01]  /*114e0*/  IADD3 R17, R15, -R14, RZ ;  /* 0x8000000e0f117210 */ /* 0x000fe20007ffe0ff */
[C---:B------:R-:W-:Y:S01]  /*114f0*/  FMUL.FTZ R77, R7.reuse, R77 ;  /* 0x0000004d074d7220 */ /* 0x040fe20000410000 */
[----:B------:R-:W-:Y:S01]  /*11500*/  SHF.L.U32 R15, R10, 0x6, RZ ;  /* 0x000000060a0f7819 */ /* 0x000fe200000006ff */
[C---:B------:R-:W-:Y:S01]  /*11510*/  FMUL.FTZ R80, R7.reuse, R80 ;  /* 0x0000005007507220 */ /* 0x040fe20000410000 */
[----:B------:R-:W-:Y:S01]  /*11520*/  LOP3.LUT R10, R16, 0xfffffffe, RZ, 0xc0, !PT ;  /* 0xfffffffe100a7812 */ /* 0x000fe200078ec0ff */
[C---:B------:R-:W-:Y:S01]  /*11530*/  FMUL.FTZ R81, R7.reuse, R81 ;  /* 0x0000005107517220 */ /* 0x040fe20000410000 */
[----:B------:R-:W-:Y:S01]  /*11540*/  SHF.R.S32.HI R8, RZ, 0x5, R12 ;  /* 0x00000005ff087819 */ /* 0x000fe2000001140c */
[----:B------:R-:W-:Y:S01]  /*11550*/  FMUL.FTZ R84, R7, R84 ;  /* 0x0000005407547220 */ /* 0x000fe20000410000 */
[----:B------:R-:W-:Y:S01]  /*11560*/  SHF.R.S32.HI R16, RZ, 0x1, R16 ;  /* 0x00000001ff107819 */ /* 0x000fe20000011410 */
[----:B------:R-:W-:Y:S01]  /*11570*/  IMAD.IADD R10, R9, 0x1, -R10 ;  /* 0x00000001090a7824 */ /* 0x000fe200078e0a0a */
[----:B------:R-:W-:Y:S01]  /*11580*/  SHF.R.S32.HI R19, RZ, 0x1, R19 ;  /* 0x00000001ff137819 */ /* 0x000fe20000011413 */
[----:B------:R-:W1:Y:S01]  /*11590*/  @P2 MUFU.RCP R6, R4 ;  /* 0x0000000400062308 */ /* 0x000e620000001000 */
[----:B------:R-:W-:Y:S01]  /*115a0*/  LEA R14, R8, R21, 0x8 ;  /* 0x00000015080e7211 */ /* 0x000fe200078e40ff */
[----:B------:R-:W-:Y:S01]  /*115b0*/  FMUL.FTZ R85, R7, R85 ;  /* 0x0000005507557220 */ /* 0x000fe20000410000 */
[----:B------:R-:W-:Y:S01]  /*115c0*/  LOP3.LUT R15, R15, 0xc0, RZ, 0xc0, !PT ;  /* 0x000000c00f0f7812 */ /* 0x000fe200078ec0ff */
[----:B------:R-:W-:Y:S01]  /*115d0*/  FMUL.FTZ R88, R7, R88 ;  /* 0x0000005807587220 */ /* 0x000fe20000410000 */
[----:B------:R-:W-:Y:S01]  /*115e0*/  SHF.L.U32 R16, R16, 0x3, RZ ;  /* 0x0000000310107819 */ /* 0x000fe200000006ff */
[----:B------:R-:W-:Y:S01]  /*115f0*/  IMAD R14, R17, 0x10, R14 ;  /* 0x00000010110e7824 */ /* 0x000fe200078e020e */
[----:B------:R-:W-:Y:S01]  /*11600*/  SHF.L.U32 R18, R19, 0x6, RZ ;  /* 0x0000000613127819 */ /* 0x000fe200000006ff */
[C---:B------:R-:W-:Y:S01]  /*11610*/  FMUL.FTZ R89, R7.reuse, R89 ;  /* 0x0000005907597220 */ /* 0x040fe20000410000 */
        /* <DEDUP_REMOVED lines=15> */
[----:B------:R-:W-:Y:S01]  /*11710*/  FMUL.FTZ R105, R7, R105 ;  /* 0x0000006907697220 */ /* 0x000fe20000410000 */
[----:B------:R-:W-:Y:S01]  /*11720*/  LOP3.LUT P0, RZ, R19, 0x2, RZ, 0xc0, !PT ;  /* 0x0000000213ff7812 */ /* 0x000fe2000780c0ff */
[----:B-1----:R-:W-:Y:S01]  /*11730*/  FMUL.FTZ R115, R6, R115 ;  /* 0x0000007306737220 */ /* 0x002fe20000410000 */
        /* <DEDUP_REMOVED lines=31> */
[----:B------:R-:W1:Y:S01]  /*11930*/  @P2 MUFU.LG2 R4, R4 ;  /* 0x0000000400042308 */ /* 0x000e620000000c00 */
[----:B------:R-:W-:Y:S01]  /*11940*/  IADD3 R13, R14, R7, RZ ;  /* 0x000000070e0d7210 */ /* 0x000fe20007ffe0ff */
[----:B------:R-:W-:Y:S01]  /*11950*/  STS.64 [R14+0x400], R114 ;  /* 0x000400720e007388 */ /* 0x000fe20000000a00 */
[----:B------:R-:W-:Y:S01]  /*11960*/  IADD3 R7, R7, R6, RZ ;  /* 0x0000000607077210 */ /* 0x000fe20007ffe0ff */
[----:B------:R-:W-:Y:S01]  /*11970*/  @P3 FMUL.FTZ R5, R5, 0.69314718246459960938 ;  /* 0x3f31721805053820 */ /* 0x000fe20000410000 */
[----:B------:R-:W-:Y:S01]  /*11980*/  LEA R10, R10, UR4, 0x2 ;  /* 0x000000040a0a7c11 */ /* 0x000fe2000f8e10ff */
[----:B------:R-:W-:Y:S01]  /*11990*/  STS.64 [R6], R108 ;  /* 0x0000006c06007388 */ /* 0x000fe20000000a00 */
[----:B------:R-:W2:Y:S01]  /*119a0*/  S2UR UR4, SR_CTAID.Z ;  /* 0x00000000000479c3 */ /* 0x000ea20000002700 */
[----:B------:R-:W-:-:S02]  /*119b0*/  LOP3.LUT R12, R12, 0xffffffe0, RZ, 0xc0, !PT ;  /* 0xffffffe00c0c7812 */ /* 0x000fc400078ec0ff */
[----:B------:R-:W-:Y:S03]  /*119c0*/  STS.64 [R6+0x400], R110 ;  /* 0x0004006e06007388 */ /* 0x000fe60000000a00 */
[----:B------:R-:W-:Y:S01]  /*119d0*/  IMAD.IADD R12, R3, 0x1, -R12 ;  /* 0x00000001030c7824 */ /* 0x000fe200078e0a0c */
[----:B------:R-:W-:Y:S01]  /*119e0*/  STS.64 [R13], R68 ;  /* 0x000000440d007388 */ /* 0x000fe20000000a00 */
[----:B------:R-:W-:-:S03]  /*119f0*/  IADD3 R3, -R185, RZ, RZ ;  /* 0x000000ffb9037210 */ /* 0x000fc60007ffe1ff */
        /* <DEDUP_REMOVED lines=21> */
[----:B---3--:R-:W3:Y:S08]  /*11b50*/  LDC.64 R14, c[0x0][0x2c0] ;  /* 0x0000b000ff0e7b82 */ /* 0x008ef00000000a00 */
[----:B------:R-:W-:Y:S08]  /*11b60*/  BAR.SYNC.DEFER_BLOCKING 0x0 ;  /* 0x0000000000007b1d */ /* 0x000ff00000010000 */
[----:B----4-:R-:W4:Y:S01]  /*11b70*/  LDC R6, c[0x0][0x270] ;  /* 0x00009c00ff067b82 */ /* 0x010f220000000800 */
[----:B-----5:R-:W-:-:S04]  /*11b80*/  SHF.R.S32.HI R13, RZ, 0x1f, R8 ;  /* 0x0000001fff0d7819 */ /* 0x020fc80000011408 */
[----:B------:R-:W-:-:S03]  /*11b90*/  LEA.HI R30, R13, R8, RZ, 0x2 ;  /* 0x000000080d1e7211 */ /* 0x000fc600078f10ff */
[----:B------:R-:W5:Y:S01]  /*11ba0*/  @P3 LDC R13, c[0x0][0x2e8] ;  /* 0x0000ba00ff0d3b82 */ /* 0x000f620000000800 */
[----:B------:R-:W-:Y:S01]  /*11bb0*/  LOP3.LUT R31, R30, 0xffffffc, RZ, 0xc0, !PT ;  /* 0x0ffffffc1e1f7812 */ /* 0x000fe200078ec0ff */
[----:B------:R1:W5:Y:S01]  /*11bc0*/  LDS.128 R24, [R10+0x1800] ;  /* 0x001800000a187984 */ /* 0x0003620000000c00 */
[----:B---3--:R-:W-:Y:S01]  /*11bd0*/  IMAD R185, R28, R14, R185 ;  /* 0x0000000e1cb97224 */ /* 0x008fe200078e02b9 */
[----:B------:R-:W-:Y:S01]  /*11be0*/  SHF.L.U32 R14, R29, 0x6, RZ ;  /* 0x000000061d0e7819 */ /* 0x000fe200000006ff */
[----:B-1----:R-:W-:Y:S01]  /*11bf0*/  @P2 FMUL.FTZ R29, R4, 0.69314718246459960938 ;  /* 0x3f317218041d2820 */ /* 0x002fe20000410000 */
[----:B------:R1:W3:Y:S02]  /*11c00*/  LDS.128 R20, [R10+0x3800] ;  /* 0x003800000a147984 */ /* 0x0002e40000000c00 */
[----:B--2---:R-:W2:Y:S01]  /*11c10*/  @P2 LDC R7, c[0x0][0x2e8] ;  /* 0x0000ba00ff072b82 */ /* 0x004ea20000000800 */
[----:B------:R-:W-:Y:S01]  /*11c20*/  IADD3 R31, R8, -R31, RZ ;  /* 0x8000001f081f7210 */ /* 0x000fe20007ffe0ff */
[----:B----4-:R-:W-:Y:S01]  /*11c30*/  IMAD R3, R6, R3, UR4 ;  /* 0x0000000406037e24 */ /* 0x010fe2000f8e0203 */
[----:B------:R1:W4:Y:S01]  /*11c40*/  LDS.128 R16, [R10+0x5800] ;  /* 0x005800000a107984 */ /* 0x0003220000000c00 */
[----:B------:R-:W-:Y:S01]  /*11c50*/  SHF.L.U32 R4, R9, 0x2, RZ ;  /* 0x0000000209047819 */ /* 0x000fe200000006ff */
[----:B------:R-:W-:Y:S01]  /*11c60*/  IMAD.MOV.U32 R8, RZ, RZ, -0x800000 ;  /* 0xff800000ff087424 */ /* 0x000fe200078e00ff */
[----:B------:R-:W-:Y:S01]  /*11c70*/  LEA R31, R31, R188, 0x4 ;  /* 0x000000bc1f1f7211 */ /* 0x000fe200078e20ff */
[----:B------:R-:W-:-:S04]  /*11c80*/  IMAD R3, R185, R6, R3 ;  /* 0x00000006b9037224 */ /* 0x000fc800078e0203 */
[----:B------:R-:W-:Y:S02]  /*11c90*/  IMAD R14, R3, R15, R14 ;  /* 0x0000000f030e7224 */ /* 0x000fe400078e020e */
[----:B-----5:R-:W-:Y:S01]  /*11ca0*/  @P3 FFMA.FTZ R8, R2, R13, R5 ;  /* 0x0000000d02083223 */ /* 0x020fe20000010005 */
[----:B------:R-:W-:Y:S01]  /*11cb0*/  SHF.R.S32.HI R5, RZ, 0x1f, R4 ;  /* 0x0000001fff057819 */ /* 0x000fe20000011404 */
[----:B--2---:R-:W-:Y:S01]  /*11cc0*/  @P2 FFMA.FTZ R12, R0, R7, R29 ;  /* 0x00000007000c2223 */ /* 0x004fe2000001001d */
[----:B-1-3--:R-:W-:Y:S06]  /*11cd0*/  @P0 BRA `(.L_x_2704) ;  /* 0x00000000002c0947 */ /* 0x00afec0003800000 */
        /* <DEDUP_REMOVED lines=11> */
.L_x_2704:
[----:B------:R-:W-:Y:S05]  /*11d90*/  BSYNC B0 ;  /* 0x0000000000007941 */ /* 0x000fea0003800000 */
.L_x_2703:
[----:B------:R-:W-:Y:S01]  /*11da0*/  ULDC UR4, c[0x0][0x2dc] ;  /* 0x0000b70000047ab9 */ /* 0x000fe20000000800 */
[----:B------:R2:W3:Y:S01]  /*11db0*/  LDS.128 R32, [R10] ;  /* 0x000000000a207984 */ /* 0x0004e20000000c00 */
        /* <DEDUP_REMOVED lines=26> */
[----:B---3--:R1:W-:Y:S04]  /*11f60*/  @!P2 STG.E.64 desc[UR10][R6.64], R32 ;  /* 0x000000200600a986 */ /* 0x0083e8000c101b0a */
[----:B------:R1:W-:Y:S02]  /*11f70*/  @!P2 STG.E.64 desc[UR10][R6.64+0x8], R34 ;  /* 0x000008220600a986 */ /* 0x0003e4000c101b0a */
.L_x_2706:
[----:B------:R-:W-:Y:S05]  /*11f80*/  BSYNC B0 ;  /* 0x0000000000007941 */ /* 0x000fea0003800000 */
.L_x_2705:
[----:B-1-3--:R1:W3:Y:S01]  /*11f90*/  LDS.128 R32, [R10+0x800] ;  /* 0x000800000a207984 */ /* 0x00a2e20000000c00 */
        /* <DEDUP_REMOVED lines=8> */
[----:B---3--:R3:W-:Y:S04]  /*12020*/  @!P2 STG.E.128 desc[UR10][R6.64+0x1800], R32 ;  /* 0x001800200600a986 */ /* 0x0087e8000c101d0a */
[----:B-1----:R3:W-:Y:S04]  /*12030*/  @!P1 STG.E.128 desc[UR10][R6.64+0x1880], R28 ;  /* 0x0018801c06009986 */ /* 0x0027e8000c101d0a */
[----:B------:R3:W-:Y:S02]  /*12040*/  @!P0 STG.E.128 desc[UR10][R6.64+0x1900], R12 ;  /* 0x0019000c06008986 */ /* 0x0007e4000c101d0a */
.L_x_2708:
[----:B------:R-:W-:Y:S05]  /*12050*/  BSYNC B0 ;  /* 0x0000000000007941 */ /* 0x000fea0003800000 */
.L_x_2707:
        /* <DEDUP_REMOVED lines=12> */
.L_x_2710:
[----:B------:R-:W-:Y:S05]  /*12120*/  BSYNC B0 ;  /* 0x0000000000007941 */ /* 0x000fea0003800000 */
.L_x_2709:
        /* <DEDUP_REMOVED lines=8> */
[----:B----4-:R-:W-:Y:S01]  /*121b0*/  STG.E.128 desc[UR10][R6.64+0x4900], R16 ;  /* 0x0049001006007986 */ /* 0x010fe2000c101d0a */
[----:B------:R-:W-:Y:S05]  /*121c0*/  EXIT ;  /* 0x000000000000794d */ /* 0x000fea0003800000 */
.L_x_2711:
        /* <DEDUP_REMOVED lines=11> */
.L_x_6258:


//--------------------- .text._ZN5flash24flash_fwd_splitkv_kernelI23Flash_fwd_kernel_traitsILi96ELi64ELi128ELi4ELb0ELb0EN7cutlass6half_tE19Flash_kernel_traitsILi96ELi64ELi128ELi4ES3_EELb1ELb0ELb1ELb0ELb0ELb1ELb1ELb0EEEvNS_16Flash_fwd_paramsE --------------------------
	.section	.text._ZN5flash24flash_fwd_splitkv_kernelI23Flash_fwd_kernel_traitsILi96ELi64ELi128ELi4ELb0ELb0EN7cutlass6half_tE19Flash_kernel_traitsILi96ELi64ELi128ELi4ES3_EELb1ELb0ELb1ELb0ELb0ELb1ELb1ELb0EEEvNS_16Flash_fwd_paramsE,"ax",@progbits
	.align	128
        .global         _ZN5flash24flash_fwd_splitkv_kernelI23Flash_fwd_kernel_traitsILi96ELi64ELi128ELi4ELb0ELb0EN7cutlass6half_tE19Flash_kernel_traitsILi96ELi64ELi128ELi4ES3_EELb1ELb0ELb1ELb0ELb0ELb1ELb1ELb0EEEvNS_16Flash_fwd_paramsE
        .type           _ZN5flash24flash_fwd_splitkv_kernelI23Flash_fwd_kernel_traitsILi96ELi64ELi128ELi4ELb0ELb0EN7cutlass6half_tE19Flash_kernel_traitsILi96ELi64ELi128ELi4ES3_EELb1ELb0ELb1ELb0ELb0ELb1ELb1ELb0EEEvNS_16Flash_fwd_paramsE,@function
        .size           _ZN5flash24flash_fwd_splitkv_kernelI23Flash_fwd_kernel_traitsILi96ELi64ELi128ELi4ELb0ELb0EN7cutlass6half_tE19Flash_kernel_traitsILi96ELi64ELi128ELi4ES3_EELb1ELb0ELb1ELb0ELb0ELb1ELb1ELb0EEEvNS_16Flash_fwd_paramsE,(.L_x_6259 - _ZN5flash24flash_fwd_splitkv_kernelI23Flash_fwd_kernel_traitsILi96ELi64ELi128ELi4ELb0ELb0EN7cutlass6half_tE19Flash_kernel_traitsILi96ELi64ELi128ELi4ES3_EELb1ELb0ELb1ELb0ELb0ELb1ELb1ELb0EEEvNS_16Flash_fwd_paramsE)
        .other          _ZN5flash24flash_fwd_splitkv_kernelI23Flash_fwd_kernel_traitsILi96ELi64ELi128ELi4ELb0ELb0EN7cutlass6half_tE19Flash_kernel_traitsILi96ELi64ELi128ELi4ES3_EELb1ELb0ELb1ELb0ELb0ELb1ELb1ELb0EEEvNS_16Flash_fwd_paramsE,@"STO_CUDA_ENTRY STV_DEFAULT"
_ZN5flash24flash_fwd_splitkv_kernelI23Flash_fwd_kernel_traitsILi96ELi64ELi128ELi4ELb0ELb0EN7cutlass6half_tE19Flash_kernel_traitsILi96ELi64ELi128ELi4ES3_EELb1ELb0ELb1ELb0ELb0ELb1ELb1ELb0EEEvNS_16Flash_fwd_paramsE:
.text._ZN5flash24flash_fwd_splitkv_kernelI23Flash_fwd_kernel_traitsILi96ELi64ELi128ELi4ELb0ELb0EN7cutlass6half_tE19Flash_kernel_traitsILi96ELi64ELi128ELi4ES3_EELb1ELb0ELb1ELb0ELb0ELb1ELb1ELb0EEEvNS_16Flash_fwd_paramsE:
        /* <DEDUP_REMOVED lines=12> */
[----:B-1----:R-:W-:Y:S01]  /*00c0*/  IMAD.MOV R0, RZ, RZ, -R3 ;  /* 0x000000ffff007224 */ /* 0x002fe200078e0a03 */
[----:B------:R-:W1:Y:S03]  /*00d0*/  LDC.U8 R4, c[0x0][0x3c2] ;  /* 0x0000f080ff047b82 */ /* 0x000e660000000000 */
[----:B------:R-:W-:-:S04]  /*00e0*/  IMAD R7, R0, R5, RZ ;  /* 0x0000000500077224 */ /* 0x000fc800078e02ff */
[----:B------:R-:W-:Y:S02]  /*00f0*/  IMAD.HI.U32 R7, R3, R7, R2 ;  /* 0x0000000703077227 */ /* 0x000fe400078e0002 */
[----:B------:R-:W3:Y:S04]  /*0100*/  LDC.64 R2, c[0x0][0x300] ;  /* 0x0000c000ff027b82 */ /* 0x000ee80000000a00 */
[----:B--2---:R-:W-:-:S04]  /*0110*/  IMAD.HI.U32 R183, R7, R12, RZ ;  /* 0x0000000c07b77227 */ /* 0x004fc800078e00ff */
[----:B------:R-:W-:Y:S01]  /*0120*/  IMAD.MOV R0, RZ, RZ, -R183 ;  /* 0x000000ffff007224 */ /* 0x000fe200078e0ab7 */
[----:B------:R-:W2:Y:S03]  /*0130*/  LDC.64 R6, c[0x0][0x2f0] ;  /* 0x0000bc00ff067b82 */ /* 0x000ea60000000a00 */
[----:B------:R-:W-:-:S05]  /*0140*/  IMAD R0, R5, R0, R12 ;  /* 0x0000000005007224 */ /* 0x000fca00078e020c */
[----:B------:R-:W-:Y:S02]  /*0150*/  ISETP.GE.U32.AND P4, PT, R0, R5, PT ;  /* 0x000000050000720c */ /* 0x000fe40003f86070 */
[----:B---3--:R-:W-:-:S04]  /*0160*/  ISETP.NE.U32.AND P0, PT, R2, RZ, PT ;  /* 0x000000ff0200720c */ /* 0x008fc80003f05070 */
[----:B------:R-:W-:-:S07]  /*0170*/  ISETP.NE.AND.EX P0, PT, R3, RZ, PT, P0 ;  /* 0x000000ff0300720c */ /* 0x000fce0003f05300 */
[----:B------:R-:W-:Y:S01]  /*0180*/  @P4 IMAD.IADD R0, R0, 0x1, -R5 ;  /* 0x0000000100004824 */ /* 0x000fe200078e0a05 */
[----:B------:R-:W-:Y:S01]  /*0190*/  @P4 IADD3 R183, R183, 0x1, RZ ;  /* 0x00000001b7b74810 */ /* 0x000fe20007ffe0ff */
[----:B------:R-:W3:Y:S01]  /*01a0*/  LDC.64 R2, c[0x0][0x2f8] ;  /* 0x0000be00ff027b82 */ /* 0x000ee20000000a00 */
[----:B--2---:R-:W-:Y:S02]  /*01b0*/  ISETP.NE.U32.AND P1, PT, R6, RZ, PT ;  /* 0x000000ff0600720c */ /* 0x004fe40003f25070 */
[----:B------:R-:W-:Y:S02]  /*01c0*/  ISETP.GE.U32.AND P3, PT, R0, R5, PT ;  /* 0x000000050000720c */ /* 0x000fe40003f66070 */
[----:B------:R-:W-:Y:S02]  /*01d0*/  ISETP.NE.AND.EX P1, PT, R7, RZ, PT, P1 ;  /* 0x000000ff0700720c */ /* 0x000fe40003f25310 */
[----:B------:R-:W-:-:S09]  /*01e0*/  MOV R0, 0xffffffff ;  /* 0xffffffff00007802 */ /* 0x000fd20000000f00 */
[----:B------:R-:W-:Y:S01]  /*01f0*/  @P3 VIADD R183, R183, 0x1 ;  /* 0x00000001b7b73836 */ /* 0x000fe20000000000 */
[----:B------:R-:W-:-:S05]  /*0200*/  @!P2 LOP3.LUT R183, RZ, R5, RZ, 0x33, !PT ;  /* 0x00000005ffb7a212 */ /* 0x000fca00078e33ff */
[----:B------:R-:W-:Y:S02]  /*0210*/  IMAD.WIDE R18, R183, 0x4, R8 ;  /* 0x00000004b7127825 */ /* 0x000fe400078e0208 */
[----:B------:R-:W2:Y:S03]  /*0220*/  @P0 LDC.64 R8, c[0x0][0x300] ;  /* 0x0000c000ff080b82 */ /* 0x000ea60000000a00 */
[----:B------:R-:W4:Y:S04]  /*0230*/  @P1 LDG.E R0, desc[UR12][R18.64] ;  /* 0x0000000c12001981 */ /* 0x000f28000c1e1900 */
[----:B------:R-:W4:Y:S01]  /*0240*/  @P1 LDG.E R7, desc[UR12][R18.64+0x4] ;  /* 0x0000040c12071981 */ /* 0x000f22000c1e1900 */
[----:B-1----:R-:W-:Y:S01]  /*0250*/  ISETP.NE.AND P3, PT, R4, RZ, PT ;  /* 0x000000ff0400720c */ /* 0x002fe20003f65270 */
[----:B------:R-:W-:Y:S01]  /*0260*/  IMAD.MOV.U32 R13, RZ, RZ, RZ ;  /* 0x000000ffff0d7224 */ /* 0x000fe200078e00ff */
[----:B---3--:R-:W-:-:S02]  /*0270*/  ISETP.EQ.U32.AND P2, PT, R2, RZ, PT ;  /* 0x000000ff0200720c */ /* 0x008fc40003f42070 */
[----:B------:R-:W-:Y:S02]  /*0280*/  MOV R10, 0xffffffff ;  /* 0xffffffff000a7802 */ /* 0x000fe40000000f00 */
[----:B------:R-:W-:Y:S01]  /*0290*/  ISETP.EQ.OR.EX P2, PT, R3, RZ, !P3, P2 ;  /* 0x000000ff0300720c */ /* 0x000fe20005f42720 */
[----:B--2---:R-:W-:-:S04]  /*02a0*/  @P0 IMAD.WIDE R16, R183, 0x4, R8 ;  /* 0x00000004b7100825 */ /* 0x004fc800078e0208 */
        /* <DEDUP_REMOVED lines=16> */
.L_x_2712:
[----:B------:R-:W1:Y:S02]  /*03b0*/  LDC R6, c[0x0][0x2c8] ;  /* 0x0000b200ff067b82 */ /* 0x000e640000000800 */
.L_x_2713:
        /* <DEDUP_REMOVED lines=9> */
[----:B--2---:R-:W2:Y:S01]  /*0450*/  LDC R8, c[0x0][0x10] ;  /* 0x00000400ff087b82 */ /* 0x004ea20000000800 */
[----:B-----5:R-:W-:-:S07]  /*0460*/  @P3 IMAD.IADD R125, R16, 0x1, -R13 ;  /* 0x00000001107d3824 */ /* 0x020fce00078e0a0d */
[----:B---3--:R-:W3:Y:S08]  /*0470*/  LDC R2, c[0x0][0x2c8] ;  /* 0x0000b200ff027b82 */ /* 0x008ef00000000800 */
[----:B------:R-:W4:Y:S01]  /*0480*/  @!P3 LDC R7, c[0x0][0x2cc] ;  /* 0x0000b300ff07bb82 */ /* 0x000f220000000800 */
[----:B--2---:R-:W-:-:S07]  /*0490*/  IABS R11, R8 ;  /* 0x00000008000b7213 */ /* 0x004fce0000000000 */
[----:B------:R-:W2:Y:S01]  /*04a0*/  LDC R118, c[0x0][0x398] ;  /* 0x0000e600ff767b82 */ /* 0x000ea20000000800 */
[----:B------:R-:W-:Y:S01]  /*04b0*/  IABS R14, R8 ;  /* 0x00000008000e7213 */ /* 0x000fe20000000000 */
[----:B------:R-:W1:Y:S04]  /*04c0*/  I2F.RP R3, R11 ;  /* 0x0000000b00037306 */ /* 0x000e680000209400 */
[----:B------:R-:W-:Y:S02]  /*04d0*/  IMAD.MOV R14, RZ, RZ, -R14 ;  /* 0x000000ffff0e7224 */ /* 0x000fe400078e0a0e */
[----:B---3--:R-:W-:-:S05]  /*04e0*/  VIADD R2, R2, 0x7f ;  /* 0x0000007f02027836 */ /* 0x008fca0000000000 */
[----:B------:R-:W-:-:S04]  /*04f0*/  SHF.R.S32.HI R15, RZ, 0x1f, R2 ;  /* 0x0000001fff0f7819 */ /* 0x000fc80000011402 */
[----:B------:R-:W-:Y:S01]  /*0500*/  LEA.HI R15, R15, R2, RZ, 0x7 ;  /* 0x000000020f0f7211 */ /* 0x000fe200078f38ff */
[----:B-1----:R-:W1:Y:S03]  /*0510*/  MUFU.RCP R18, R3 ;  /* 0x0000000300127308 */ /* 0x002e660000001000 */
[----:B------:R-:W-:-:S05]  /*0520*/  LEA.HI.SX32 R15, R15, R8, 0x19 ;  /* 0x000000080f0f7211 */ /* 0x000fca00078fcaff */
[----:B------:R-:W-:Y:S02]  /*0530*/  VIADD R15, R15, 0xffffffff ;  /* 0xffffffff0f0f7836 */ /* 0x000fe40000000000 */
[----:B-1----:R-:W-:-:S04]  /*0540*/  VIADD R18, R18, 0xffffffe ;  /* 0x0ffffffe12127836 */ /* 0x002fc80000000000 */
[----:B------:R-:W1:Y:S02]  /*0550*/  F2I.FTZ.U32.TRUNC.NTZ R19, R18 ;  /* 0x0000001200137305 */ /* 0x000e64000021f000 */
[--C-:B-1----:R-:W-:Y:S02]  /*0560*/  IMAD.MOV R2, RZ, RZ, -R19.reuse ;  /* 0x000000ffff027224 */ /* 0x102fe400078e0a13 */
[----:B------:R-:W-:Y:S02]  /*0570*/  IMAD.MOV.U32 R18, RZ, RZ, RZ ;  /* 0x000000ffff127224 */ /* 0x000fe400078e00ff */
[----:B------:R-:W-:Y:S01]  /*0580*/  IMAD R9, R2, R11, RZ ;  /* 0x0000000b02097224 */ /* 0x000fe200078e02ff */
[----:B------:R-:W-:Y:S02]  /*0590*/  IABS R2, R15 ;  /* 0x0000000f00027213 */ /* 0x000fe40000000000 */
[----:B------:R-:W-:Y:S01]  /*05a0*/  LOP3.LUT R15, R15, R8, RZ, 0x3c, !PT ;  /* 0x000000080f0f7212 */ /* 0x000fe200078e3cff */
[----:B------:R-:W-:-:S03]  /*05b0*/  IMAD.HI.U32 R9, R19, R9, R18 ;  /* 0x0000000913097227 */ /* 0x000fc600078e0012 */
[----:B------:R-:W-:-:S03]  /*05c0*/  ISETP.GE.AND P0, PT, R15, RZ, PT ;  /* 0x000000ff0f00720c */ /* 0x000fc60003f06270 */
[----:B------:R-:W-:-:S04]  /*05d0*/  IMAD.HI.U32 R9, R9, R2, RZ ;  /* 0x0000000209097227 */ /* 0x000fc800078e00ff */
[----:B------:R-:W-:Y:S02]  /*05e0*/  IMAD R14, R9, R14, R2 ;  /* 0x0000000e090e7224 */ /* 0x000fe400078e0202 */
[----:B------:R-:W1:Y:S03]  /*05f0*/  @!P3 LDC.64 R2, c[0x0][0x318] ;  /* 0x0000c600ff02bb82 */ /* 0x000e660000000a00 */
[----:B------:R-:W-:-:S13]  /*0600*/  ISETP.GT.U32.AND P1, PT, R11, R14, PT ;  /* 0x0000000e0b00720c */ /* 0x000fda0003f24070 */
[----:B------:R-:W-:Y:S02]  /*0610*/  @!P1 IMAD.IADD R14, R14, 0x1, -R11 ;  /* 0x000000010e0e9824 */ /* 0x000fe400078e0a0b */
[----:B------:R-:W-:Y:S01]  /*0620*/  @!P1 VIADD R9, R9, 0x1 ;  /* 0x0000000109099836 */ /* 0x000fe20000000000 */
[----:B------:R-:W-:Y:S02]  /*0630*/  ISETP.NE.AND P1, PT, R8, RZ, PT ;  /* 0x000000ff0800720c */ /* 0x000fe40003f25270 */
[----:B------:R-:W-:Y:S02]  /*0640*/  ISETP.GE.U32.AND P4, PT, R14, R11, PT ;  /* 0x0000000b0e00720c */ /* 0x000fe40003f86070 */
[----:B-1----:R-:W-:Y:S02]  /*0650*/  @!P3 ISETP.NE.U32.AND P2, PT, R2, RZ, PT ;  /* 0x000000ff0200b20c */ /* 0x002fe40003f45070 */
[----:B------:R-:W-:Y:S02]  /*0660*/  IADD3 R2, -R126, 0xbf, R131 ;  /* 0x000000bf7e027810 */ /* 0x000fe40007ffe183 */
[----:B------:R-:W-:-:S04]  /*0670*/  @!P3 ISETP.NE.AND.EX P2, PT, R3, RZ, PT, P2 ;  /* 0x000000ff0300b20c */ /* 0x000fc80003f45320 */
[----:B----4-:R-:W-:-:S03]  /*0680*/  @!P3 SEL R7, R7, RZ, P2 ;  /* 0x000000ff0707b207 */ /* 0x010fc60001000000 */
[----:B------:R-:W-:Y:S01]  /*0690*/  @P4 VIADD R9, R9, 0x1 ;  /* 0x0000000109094836 */ /* 0x000fe20000000000 */
[----:B------:R-:W-:-:S03]  /*06a0*/  @!P3 IADD3 R125, R7, R6, -R13 ;  /* 0x00000006077db210 */ /* 0x000fc60007ffe80d */
[----:B------:R-:W-:Y:S01]  /*06b0*/  @!P0 IMAD.MOV R9, RZ, RZ, -R9 ;  /* 0x000000ffff098224 */ /* 0x000fe200078e0a09 */
[----:B------:R-:W-:Y:S01]  /*06c0*/  @!P1 LOP3.LUT R9, RZ, R8, RZ, 0x33, !PT ;  /* 0x00000008ff099212 */ /* 0x000fe200078e33ff */
[----:B------:R-:W1:Y:S01]  /*06d0*/  S2R R7, SR_TID.X ;  /* 0x0000000000077919 */ /* 0x000e620000002100 */
[----:B------:R-:W-:Y:S01]  /*06e0*/  VIADD R6, R125, 0x7f ;  /* 0x0000007f7d067836 */ /* 0x000fe20000000000 */
[----:B--2---:R-:W-:Y:S02]  /*06f0*/  IADD3 R2, R2, R118, R125 ;  /* 0x0000007602027210 */ /* 0x004fe40007ffe07d */
[----:B------:R-:W-:Y:S02]  /*0700*/  IMAD R173, R9, R4, RZ ;  /* 0x0000000409ad7224 */ /* 0x000fe400078e02ff */
[----:B------:R-:W-:Y:S02]  /*0710*/  SHF.R.S32.HI R3, RZ, 0x1f, R6 ;  /* 0x0000001fff037819 */ /* 0x000fe40000011406 */
[----:B------:R-:W-:-:S02]  /*0720*/  SHF.R.S32.HI R11, RZ, 0x1f, R2 ;  /* 0x0000001fff0b7819 */ /* 0x000fc40000011402 */
[----:B------:R-:W-:Y:S02]  /*0730*/  LEA.HI R3, R3, R6, RZ, 0x7 ;  /* 0x0000000603037211 */ /* 0x000fe400078f38ff */
[----:B------:R-:W-:Y:S02]  /*0740*/  LEA.HI R11, R11, R2, RZ, 0x7 ;  /* 0x000000020b0b7211 */ /* 0x000fe400078f38ff */
[----:B------:R-:W-:Y:S02]  /*0750*/  SHF.R.S32.HI R2, RZ, 0x7, R3 ;  /* 0x00000007ff027819 */ /* 0x000fe40000011403 */
[----:B------:R-:W-:Y:S02]  /*0760*/  SHF.R.S32.HI R11, RZ, 0x7, R11 ;  /* 0x00000007ff0b7819 */ /* 0x000fe4000001140b */
[----:B------:R-:W-:-:S04]  /*0770*/  VIADDMNMX R2, R173, R9, R2, PT ;  /* 0x00000009ad027246 */ /* 0x000fc80003800102 */
[----:B------:R-:W-:-:S04]  /*0780*/  VIMNMX R120, R2, R11, PT ;  /* 0x0000000b02787248 */ /* 0x000fc80003fe0100 */
[----:B------:R-:W-:-:S13]  /*0790*/  ISETP.GE.AND P0, PT, R173, R120, PT ;  /* 0x00000078ad00720c */ /* 0x000fda0003f06270 */
[----:B-1----:R-:W-:Y:S05]  /*07a0*/  @!P0 BRA `(.L_x_2714) ;  /* 0x0000000400688947 */ /* 0x002fea0003800000 */
        /* <DEDUP_REMOVED lines=41> */
.L_x_2716:
[----:B------:R-:W-:Y:S05]  /*0a40*/  BSYNC B0 ;  /* 0x0000000000007941 */ /* 0x000fea0003800000 */
.L_x_2715:
        /* <DEDUP_REMOVED lines=10> */
.L_x_2718:
[----:B------:R-:W-:Y:S05]  /*0af0*/  BSYNC B0 ;  /* 0x0000000000007941 */ /* 0x000fea0003800000 */
.L_x_2717:
        /* <DEDUP_REMOVED lines=11> */
.L_x_2720:
[----:B------:R-:W-:Y:S05]  /*0bb0*/  BSYNC B0 ;  /* 0x0000000000007941 */ /* 0x000fea0003800000 */
.L_x_2719:
        /* <DEDUP_REMOVED lines=9> */
.L_x_2722:
[----:B------:R-:W-:Y:S05]  /*0c50*/  BSYNC B0 ;  /* 0x0000000000007941 */ /* 0x000fea0003800000 */
.L_x_2721:
        /* <DEDUP_REMOVED lines=15> */
.L_x_2714:
        /* <DEDUP_REMOVED lines=24> */
.L_x_2723:
        /* <DEDUP_REMOVED lines=30> */
[----:B-----5:R1:W2:Y:S01]  /*10b0*/  LDG.E R6, desc[UR12][R18.64] ;  /* 0x0000000c12067981 */ /* 0x0202a2000c1e1900 */
[----:B---3--:R-:W-:Y:S01]  /*10c0*/  IABS R2, R15 ;  /* 0x0000000f00027213 */ /* 0x008fe20000000000 */
[----:B------:R-:W-:-:S03]  /*10d0*/  IMAD.MOV R10, RZ, RZ, -R17 ;  /* 0x000000ffff0a7224 */ /* 0x000fc600078e0a11 */
[----:B------:R-:W3:Y:S01]  /*10e0*/  I2F.RP R5, R2 ;  /* 0x0000000200057306 */ /* 0x000ee20000209400 */
[----:B------:R-:W-:-:S07]  /*10f0*/  IMAD R11, R16, R10, R11 ;  /* 0x0000000a100b7224 */ /* 0x000fce00078e020b */
[----:B---3--:R-:W3:Y:S01]  /*1100*/  MUFU.RCP R8, R5 ;  /* 0x0000000500087308 */ /* 0x008ee20000001000 */
[----:B-1----:R-:W-:Y:S02]  /*1110*/  SHF.R.S32.HI R19, RZ, 0x1f, R11 ;  /* 0x0000001fff137819 */ /* 0x002fe4000001140b */
[----:B---3--:R-:W-:-:S05]  /*1120*/  IADD3 R8, R8, 0xffffffe, RZ ;  /* 0x0ffffffe08087810 */ /* 0x008fca0007ffe0ff */
        /* <DEDUP_REMOVED lines=42> */
.L_x_2724:
        /* <DEDUP_REMOVED lines=46> */
[----:B------:R-:W-:-:S07]  /*16b0*/  IADD3 R5, R17, R5, RZ ;  /* 0x0000000511057210 */ /* 0x000fce0007ffe0ff */
.L_x_2726:
        /* <DEDUP_REMOVED lines=29> */
.L_x_2725:
        /* <DEDUP_REMOVED lines=8> */
[----:B-----5:R-:W-:Y:S01]  /*1910*/  LEA.HI R6, R16, R7, RZ, 0x3 ;  /* 0x0000000710067211 */ /* 0x020fe200078f18ff */
[----:B------:R-:W-:Y:S01]  /*1920*/  VIADD R178, R120, 0xffffffff ;  /* 0xffffffff78b27836 */ /* 0x000fe20000000000 */
[----:B------:R-:W-:Y:S01]  /*1930*/  LOP3.LUT R182, R17, 0xfffffffc, RZ, 0xc0, !PT ;  /* 0xfffffffc11b67812 */ /* 0x000fe200078ec0ff */
[----:B------:R-:W-:Y:S01]  /*1940*/  BSSY B0, `(.L_x_2727) ;  /* 0x000005c000007945 */ /* 0x000fe20003800000 */
[----:B------:R-:W-:Y:S01]  /*1950*/  SHF.R.S32.HI R20, RZ, 0x2, R17 ;  /* 0x00000002ff147819 */ /* 0x000fe20000011411 */
[----:B------:R-:W2:Y:S01]  /*1960*/  @P1 LDC.64 R8, c[0x0][0x240] ;  /* 0x00009000ff081b82 */ /* 0x000ea20000000a00 */
[----:B------:R-:W-:Y:S01]  /*1970*/  @!P1 SHF.R.S32.HI R13, RZ, 0x1f, R183 ;  /* 0x0000001fff0d9819 */ /* 0x000fe200000114b7 */
[----:B------:R-:W-:Y:S01]  /*1980*/  IMAD.IADD R182, R7, 0x1, -R182 ;  /* 0x0000000107b67824 */ /* 0x000fe200078e0ab6 */
[----:B------:R-:W-:-:S02]  /*1990*/  SHF.R.S32.HI R3, RZ, 0x3, R6 ;  /* 0x00000003ff037819 */ /* 0x000fc40000011406 */
[----:B------:R-:W-:Y:S01]  /*19a0*/  LEA.HI R128, R16, R7, RZ, 0x5 ;  /* 0x0000000710807211 */ /* 0x000fe200078f28ff */
[----:B------:R-:W-:Y:S01]  /*19b0*/  IMAD.SHL.U32 R182, R182, 0x8, RZ ;  /* 0x00000008b6b67824 */ /* 0x000fe200078e00ff */
[----:B------:R-:W-:Y:S01]  /*19c0*/  SHF.R.S32.HI R21, RZ, 0x1f, R20 ;  /* 0x0000001fff157819 */ /* 0x000fe20000011414 */
[----:B------:R-:W3:Y:S01]  /*19d0*/  @!P1 LDC.64 R4, c[0x0][0x228] ;  /* 0x00008a00ff049b82 */ /* 0x000ee20000000a00 */
[----:B------:R-:W-:Y:S01]  /*19e0*/  IMAD.SHL.U32 R179, R3, 0x40, RZ ;  /* 0x0000004003b37824 */ /* 0x000fe200078e00ff */
[----:B------:R-:W-:Y:S01]  /*19f0*/  SHF.R.S32.HI R129, RZ, 0x5, R128 ;  /* 0x00000005ff817819 */ /* 0x000fe20000011480 */
[C---:B------:R-:W-:Y:S01]  /*1a00*/  VIADD R181, R182.reuse, 0x20 ;  /* 0x00000020b6b57836 */ /* 0x040fe20000000000 */
[----:B------:R-:W-:Y:S01]  /*1a10*/  IADD3 R180, R182, 0x40, RZ ;  /* 0x00000040b6b47810 */ /* 0x000fe20007ffe0ff */
[----:B------:R-:W-:Y:S01]  /*1a20*/  IMAD.WIDE R22, R23, 0x40, R20 ;  /* 0x0000004017167825 */ /* 0x000fe200078e0214 */
[----:B------:R-:W-:-:S04]  /*1a30*/  LOP3.LUT R179, R179, 0xc0, RZ, 0xc0, !PT ;  /* 0x000000c0b3b37812 */ /* 0x000fc800078ec0ff */
[----:B------:R-:W-:Y:S02]  /*1a40*/  LOP3.LUT R26, R179, 0x18, R182, 0xf8, !PT ;  /* 0x00000018b31a7812 */ /* 0x000fe400078ef8b6 */
[----:B------:R-:W-:Y:S01]  /*1a50*/  SHF.R.U32.HI R179, RZ, 0x3, R179 ;  /* 0x00000003ffb37819 */ /* 0x000fe200000116b3 */
[----:B--2---:R-:W-:Y:S01]  /*1a60*/  @P1 IMAD.WIDE.U32 R28, R0, R8, RZ ;  /* 0x00000008001c1225 */ /* 0x004fe200078e00ff */
[----:B------:R-:W-:Y:S02]  /*1a70*/  LEA.HI R8, R17, R20, RZ, 0x1 ;  /* 0x0000001411087211 */ /* 0x000fe400078f08ff */
[----:B------:R-:W-:Y:S01]  /*1a80*/  LOP3.LUT R179, R26, R179, RZ, 0x3c, !PT ;  /* 0x000000b31ab37212 */ /* 0x000fe200078e3cff */
[----:B------:R-:W-:Y:S01]  /*1a90*/  @P1 IMAD R9, R0, R9, R29 ;  /* 0x0000000900091224 */ /* 0x000fe200078e021d */
[----:B------:R-:W-:Y:S01]  /*1aa0*/  LOP3.LUT R17, R8, 0x7fffffe, RZ, 0xc0, !PT ;  /* 0x07fffffe08117812 */ /* 0x000fe200078ec0ff */
[----:B------:R-:W-:Y:S01]  /*1ab0*/  @P1 IMAD.MOV.U32 R8, RZ, RZ, R28 ;  /* 0x000000ffff081224 */ /* 0x000fe200078e001c */
[----:B------:R-:W-:Y:S01]  /*1ac0*/  IADD3 R28, P0, R182, R18, RZ ;  /* 0x00000012b61c7210 */ /* 0x000fe20007f1e0ff */
        /* <DEDUP_REMOVED lines=14> */
[----:B------:R-:W-:Y:S01]  /*1bb0*/  UMOV UR4, 0x400 ;  /* 0x0000040000047882 */ /* 0x000fe20000000000 */
[----:B------:R-:W-:Y:S01]  /*1bc0*/  SHF.L.U32 R2, R178, 0x7, RZ ;  /* 0x00000007b2027819 */ /* 0x000fe200000006ff */
[----:B-1----:R-:W-:Y:S01]  /*1bd0*/  ULEA UR4, UR8, UR4, 0x18 ;  /* 0x0000000408047291 */ /* 0x002fe2000f8ec03f */
[----:B------:R-:W-:Y:S01]  /*1be0*/  IMAD.X R9, R5, 0x1, R9, P0 ;  /* 0x0000000105097824 */ /* 0x000fe200000e0609 */
[----:B------:R-:W-:Y:S01]  /*1bf0*/  ISETP.GE.AND P0, PT, R20, R172, PT ;  /* 0x000000ac1400720c */ /* 0x000fe20003f06270 */
[----:B------:R-:W-:-:S02]  /*1c00*/  IMAD R31, R13, UR6, RZ ;  /* 0x000000060d1f7c24 */ /* 0x000fc4000f8e02ff */
[----:B------:R-:W-:Y:S02]  /*1c10*/  IMAD.U32 R179, R26, 0x20, R179 ;  /* 0x000000201ab37824 */ /* 0x000fe400078e00b3 */
[----:B------:R-:W-:Y:S02]  /*1c20*/  VIADD R18, R20, 0x20 ;  /* 0x0000002014127836 */ /* 0x000fe40000000000 */
[C---:B------:R-:W-:Y:S01]  /*1c30*/  IMAD R31, R12.reuse, UR7, R31 ;  /* 0x000000070c1f7c24 */ /* 0x040fe2000f8e021f */
[----:B------:R-:W-:Y:S01]  /*1c40*/  LEA R179, R179, UR4, 0x1 ;  /* 0x00000004b3b37c11 */ /* 0x000fe2000f8e08ff */
[----:B------:R-:W-:Y:S01]  /*1c50*/  IMAD.WIDE.U32 R28, R12, UR6, R8 ;  /* 0x000000060c1c7c25 */ /* 0x000fe2000f8e0008 */
[----:B------:R-:W-:-:S03]  /*1c60*/  ISETP.GE.AND P2, PT, R18, R172, PT ;  /* 0x000000ac1200720c */ /* 0x000fc60003f46270 */
[----:B------:R-:W-:Y:S02]  /*1c70*/  IMAD.X R25, R5, 0x1, R10, P1 ;  /* 0x0000000105197824 */ /* 0x000fe400008e060a */
        /* <DEDUP_REMOVED lines=40> */
.L_x_2728:
[----:B------:R-:W-:Y:S05]  /*1f00*/  BSYNC B0 ;  /* 0x0000000000007941 */ /* 0x000fea0003800000 */
.L_x_2727:
        /* <DEDUP_REMOVED lines=40> */
.L_x_2730:
[----:B------:R-:W-:Y:S05]  /*2190*/  BSYNC B0 ;  /* 0x0000000000007941 */ /* 0x000fea0003800000 */
.L_x_2729:
        /* <DEDUP_REMOVED lines=44> */
.L_x_2732:
[----:B------:R-:W-:Y:S05]  /*2460*/  BSYNC B0 ;  /* 0x0000000000007941 */ /* 0x000fea0003800000 */
.L_x_2731:
        /* <DEDUP_REMOVED lines=33> */
.L_x_2734:
[----:B------:R-:W-:Y:S05]  /*2680*/  BSYNC B0 ;  /* 0x0000000000007941 */ /* 0x000fea0003800000 */
.L_x_2733:
        /* <DEDUP_REMOVED lines=35> */
.L_x_2736:
[----:B------:R-:W-:Y:S05]  /*28c0*/  BSYNC B0 ;  /* 0x0000000000007941 */ /* 0x000fea0003800000 */
.L_x_2735:
        /* <DEDUP_REMOVED lines=11> */
[----:B------:R-:W5:Y:S01]  /*2980*/  @!P5 LDC.64 R10, c[0x0][0x218] ;  /* 0x00008600ff0adb82 */ /* 0x000f620000000a00 */
[----:B------:R5:W-:Y:S07]  /*2990*/  @P5 STS.128 [R179+0x4800], RZ ;  /* 0x004800ffb3005388 */ /* 0x000bee0000000c00 */
[----:B--23--:R-:W2:Y:S08]  /*29a0*/  @!P4 LDC.64 R8, c[0x0][0x218] ;  /* 0x00008600ff08cb82 */ /* 0x00ceb00000000a00 */
[----:B-1--4-:R-:W1:Y:S01]  /*29b0*/  @!P3 LDC.64 R4, c[0x0][0x218] ;  /* 0x00008600ff04bb82 */ /* 0x012e620000000a00 */
[----:B-----5:R-:W-:-:S04]  /*29c0*/  @!P5 LEA R10, P2, R28, R10, 0x1 ;  /* 0x0000000a1c0ad211 */ /* 0x020fc800078408ff */
        /* <DEDUP_REMOVED lines=19> */
.L_x_2738:
[----:B------:R-:W-:Y:S05]  /*2b00*/  BSYNC B0 ;  /* 0x0000000000007941 */ /* 0x000fea0003800000 */
.L_x_2737:
[C---:B-1234-:R-:W-:Y:S01]  /*2b10*/  LOP3.LUT R4, R6.reuse, 0xfffffff8, RZ, 0xc0, !PT ;  /* 0xfffffff806047812 */ /* 0x05efe200078ec0ff */
[----:B------:R-:W0:Y:S01]  /*2b20*/  LDGDEPBAR ;  /* 0x00000000000079af */ /* 0x000e220000000000 */
[----:B------:R-:W-:Y:S01]  /*2b30*/  LEA.HI R6, R6, R3, RZ, 0x1 ;  /* 0x0000000306067211 */ /* 0x000fe200078f08ff */
[----:B------:R-:W-:Y:S01]  /*2b40*/  ULDC.64 UR6, c[0x0][0x3d0] ;  /* 0x0000f40000067ab9 */ /* 0x000fe20000000a00 */
[----:B------:R-:W-:Y:S01]  /*2b50*/  LEA.HI R16, R16, R7, RZ, 0x4 ;  /* 0x0000000710107211 */ /* 0x000fe200078f20ff */
[----:B------:R-:W-:Y:S01]  /*2b60*/  IMAD.IADD R4, R7, 0x1, -R4 ;  /* 0x0000000107047824 */ /* 0x000fe200078e0a04 */
[----:B------:R-:W-:Y:S01]  /*2b70*/  LOP3.LUT R6, R6, 0xfffffffe, RZ, 0xc0, !PT ;  /* 0xfffffffe06067812 */ /* 0x000fe200078ec0ff */
[----:B------:R-:W-:Y:S01]  /*2b80*/  IMAD.WIDE.U32 R12, R183, UR6, R12 ;  /* 0x00000006b70c7c25 */ /* 0x000fe2000f8e000c */
[----:B------:R-:W-:Y:S01]  /*2b90*/  SHF.R.S32.HI R10, RZ, 0x4, R16 ;  /* 0x00000004ff0a7819 */ /* 0x000fe20000011410 */
[----:B------:R-:W1:Y:S01]  /*2ba0*/  LDC.64 R132, c[0x0][0x250] ;  /* 0x00009400ff847b82 */ /* 0x000e620000000a00 */
[----:B------:R-:W-:Y:S01]  /*2bb0*/  LEA.HI R5, R4, R4, RZ, 0x1 ;  /* 0x0000000404057211 */ /* 0x000fe200078f08ff */
[----:B------:R-:W-:Y:S01]  /*2bc0*/  IMAD.IADD R6, R3, 0x1, -R6 ;  /* 0x0000000103067824 */ /* 0x000fe200078e0a06 */
[----:B------:R-:W-:Y:S01]  /*2bd0*/  LEA.HI R9, R10, R10, RZ, 0x1 ;  /* 0x0000000a0a097211 */ /* 0x000fe200078f08ff */
[----:B------:R-:W-:Y:S01]  /*2be0*/  IMAD.IADD R15, R15, 0x1, R0 ;  /* 0x000000010f0f7824 */ /* 0x000fe200078e0200 */
[----:B------:R-:W-:Y:S01]  /*2bf0*/  SHF.R.S32.HI R3, RZ, 0x1, R5 ;  /* 0x00000001ff037819 */ /* 0x000fe20000011405 */
[----:B------:R-:W-:Y:S01]  /*2c00*/  IMAD.SHL.U32 R6, R6, 0x8, RZ ;  /* 0x0000000806067824 */ /* 0x000fe200078e00ff */
[----:B------:R-:W-:Y:S01]  /*2c10*/  LOP3.LUT R9, R9, 0xfffffffe, RZ, 0xc0, !PT ;  /* 0xfffffffe09097812 */ /* 0x000fe200078ec0ff */
[----:B------:R-:W-:Y:S01]  /*2c20*/  IMAD.X R19, R21, 0x1, R19, P0 ;  /* 0x0000000115137824 */ /* 0x000fe200000e0613 */
[----:B------:R-:W-:Y:S01]  /*2c30*/  LOP3.LUT R11, R5, 0xfffffffe, RZ, 0xc0, !PT ;  /* 0xfffffffe050b7812 */ /* 0x000fe200078ec0ff */
[----:B------:R-:W-:Y:S01]  /*2c40*/  IMAD.SHL.U32 R5, R3, 0x40, RZ ;  /* 0x0000004003057824 */ /* 0x000fe200078e00ff */
[----:B------:R-:W-:Y:S01]  /*2c50*/  LOP3.LUT R16, R16, 0xfffffff0, RZ, 0xc0, !PT ;  /* 0xfffffff010107812 */ /* 0x000fe200078ec0ff */
[----:B------:R-:W-:Y:S01]  /*2c60*/  IMAD.IADD R10, R10, 0x1, -R9 ;  /* 0x000000010a0a7824 */ /* 0x000fe200078e0a09 */
[-C--:B------:R-:W-:Y:S01]  /*2c70*/  ISETP.GE.AND P3, PT, R18, R17.reuse, PT ;  /* 0x000000111200720c */ /* 0x080fe20003f66270 */
[----:B------:R-:W2:Y:S01]  /*2c80*/  LDC.64 R8, c[0x0][0x3c8] ;  /* 0x0000f200ff087b82 */ /* 0x000ea20000000a00 */
[----:B------:R-:W-:Y:S01]  /*2c90*/  LOP3.LUT R5, R5, 0xc0, RZ, 0xc0, !PT ;  /* 0x000000c005057812 */ /* 0x000fe200078ec0ff */
[----:B------:R-:W-:Y:S01]  /*2ca0*/  IMAD.IADD R127, R7, 0x1, -R16 ;  /* 0x00000001077f7824 */ /* 0x000fe200078e0a10 */
[----:B------:R-:W-:Y:S01]  /*2cb0*/  ISETP.GE.AND P5, PT, R22, R17, PT ;  /* 0x000000111600720c */ /* 0x000fe20003fa6270 */
[----:B------:R-:W-:Y:S01]  /*2cc0*/  IMAD.IADD R11, R4, 0x1, -R11 ;  /* 0x00000001040b7824 */ /* 0x000fe200078e0a0b */
[----:B------:R-:W-:Y:S01]  /*2cd0*/  LOP3.LUT R6, R5, 0x8, R6, 0xf8, !PT ;  /* 0x0000000805067812 */ /* 0x000fe200078ef806 */
[----:B------:R-:W-:-:S04]  /*2ce0*/  DEPBAR.LE SB0, 0x0 ;  /* 0x000080000000791a */ /* 0x000fc80000000000 */
[----:B------:R-:W-:Y:S01]  /*2cf0*/  SHF.R.U32.HI R5, RZ, 0x3, R5 ;  /* 0x00000003ff057819 */ /* 0x000fe20000011605 */
[C---:B------:R-:W-:Y:S01]  /*2d00*/  IMAD R170, R10.reuse, 0x8, R11 ;  /* 0x000000080aaa7824 */ /* 0x040fe200078e020b */
[----:B------:R-:W-:Y:S01]  /*2d10*/  SHF.R.S32.HI R18, RZ, 0x1f, R127 ;  /* 0x0000001fff127819 */ /* 0x000fe2000001147f */
[----:B------:R-:W-:Y:S01]  /*2d20*/  IMAD.SHL.U32 R10, R10, 0x8, RZ ;  /* 0x000000080a0a7824 */ /* 0x000fe200078e00ff */
[----:B------:R-:W-:Y:S01]  /*2d30*/  LOP3.LUT R5, R6, R5, RZ, 0x3c, !PT ;  /* 0x0000000506057212 */ /* 0x000fe200078e3cff */
[----:B-1----:R-:W-:Y:S01]  /*2d40*/  IMAD R19, R19, R132, RZ ;  /* 0x0000008413137224 */ /* 0x002fe200078e02ff */
[----:B------:R-:W-:Y:S01]  /*2d50*/  SHF.R.S32.HI R6, RZ, 0x1f, R183 ;  /* 0x0000001fff067819 */ /* 0x000fe200000114b7 */
[----:B------:R-:W-:Y:S01]  /*2d60*/  ULDC UR5, c[0x0][0x2e8] ;  /* 0x0000ba0000057ab9 */ /* 0x000fe20000000800 */
[-C--:B------:R-:W-:Y:S01]  /*2d70*/  LEA.HI R0, R18, R127.reuse, RZ, 0x3 ;  /* 0x0000007f12007211 */ /* 0x080fe200078f18ff */
[----:B------:R-:W-:Y:S01]  /*2d80*/  IMAD.U32 R170, R170, 0x20, R5 ;  /* 0x00000020aaaa7824 */ /* 0x000fe200078e0005 */
[----:B------:R-:W-:Y:S01]  /*2d90*/  LEA.HI R16, R127, R127, RZ, 0x1 ;  /* 0x0000007f7f107211 */ /* 0x000fe200078f08ff */
[----:B------:R-:W-:Y:S01]  /*2da0*/  IMAD R6, R6, UR6, RZ ;  /* 0x0000000606067c24 */ /* 0x000fe2000f8e02ff */
[----:B------:R-:W-:Y:S01]  /*2db0*/  ISETP.GE.AND P4, PT, R24, R17, PT ;  /* 0x000000111800720c */ /* 0x000fe20003f86270 */
[----:B------:R-:W-:Y:S01]  /*2dc0*/  IMAD.SHL.U32 R0, R0, 0x20, RZ ;  /* 0x0000002000007824 */ /* 0x000fe200078e00ff */
[----:B--2---:R-:W-:Y:S01]  /*2dd0*/  LEA R8, P0, R12, R8, 0x2 ;  /* 0x000000080c087211 */ /* 0x004fe200078010ff */
[----:B------:R-:W-:Y:S01]  /*2de0*/  IMAD R6, R183, UR7, R6 ;  /* 0x00000007b7067c24 */ /* 0x000fe2000f8e0206 */
[----:B------:R-:W-:Y:S01]  /*2df0*/  SHF.R.S32.HI R17, RZ, 0x1, R16 ;  /* 0x00000001ff117819 */ /* 0x000fe20000011410 */
[----:B------:R-:W-:Y:S01]  /*2e00*/  IMAD R19, R122, R133, R19 ;  /* 0x000000857a137224 */ /* 0x000fe200078e0213 */
[----:B------:R-:W-:Y:S01]  /*2e10*/  LOP3.LUT R124, R0, 0xffffff00, RZ, 0xc0, !PT ;  /* 0xffffff00007c7812 */ /* 0x000fe200078ec0ff */
[----:B------:R-:W-:Y:S01]  /*2e20*/  IMAD.IADD R6, R13, 0x1, R6 ;  /* 0x000000010d067824 */ /* 0x000fe200078e0206 */
[----:B------:R-:W-:Y:S01]  /*2e30*/  SHF.R.S32.HI R4, RZ, 0x1f, R16 ;  /* 0x0000001fff047819 */ /* 0x000fe20000011410 */
[----:B------:R-:W-:Y:S01]  /*2e40*/  IMAD.WIDE.U32 R122, R122, R132, R14 ;  /* 0x000000847a7a7225 */ /* 0x000fe200078e000e */
[----:B------:R-:W-:Y:S01]  /*2e50*/  LOP3.LUT R16, R16, 0x7fffffe, RZ, 0xc0, !PT ;  /* 0x07fffffe10107812 */ /* 0x000fe200078ec0ff */
[----:B------:R-:W-:Y:S01]  /*2e60*/  ULDC.64 UR6, c[0x0][0x220] ;  /* 0x0000880000067ab9 */ /* 0x000fe20000000a00 */
[----:B------:R-:W-:-:S02]  /*2e70*/  LEA.HI.X R9, R12, R9, R6, 0x2, P0 ;  /* 0x000000090c097211 */ /* 0x000fc400000f1406 */
[----:B------:R-:W-:Y:S01]  /*2e80*/  LEA.HI R4, R4, R17, RZ, 0x2 ;  /* 0x0000001104047211 */ /* 0x000fe200078f10ff */
[----:B------:R-:W-:Y:S02]  /*2e90*/  IMAD.IADD R127, R127, 0x1, -R16 ;  /* 0x000000017f7f7824 */ /* 0x000fe400078e0a10 */
[----:B------:R1:W5:Y:S01]  /*2ea0*/  LDG.E R0, desc[UR12][R8.64] ;  /* 0x0000000c08007981 */ /* 0x000362000c1e1900 */
[----:B------:R-:W-:Y:S01]  /*2eb0*/  LOP3.LUT R4, R4, 0xfffffffc, RZ, 0xc0, !PT ;  /* 0xfffffffc04047812 */ /* 0x000fe200078ec0ff */
[----:B------:R-:W-:Y:S04]  /*2ec0*/  BAR.SYNC.DEFER_BLOCKING 0x0 ;  /* 0x0000000000007b1d */ /* 0x000fe80000010000 */
[----:B------:R-:W-:-:S04]  /*2ed0*/  IMAD.IADD R4, R17, 0x1, -R4 ;  /* 0x0000000111047824 */ /* 0x000fc800078e0a04 */
[----:B------:R-:W-:-:S05]  /*2ee0*/  IMAD.SHL.U32 R16, R4, 0x40, RZ ;  /* 0x0000004004107824 */ /* 0x000fca00078e00ff */
[----:B------:R-:W-:-:S04]  /*2ef0*/  LOP3.LUT R11, R16, 0xc0, RZ, 0xc0, !PT ;  /* 0x000000c0100b7812 */ /* 0x000fc800078ec0ff */
[----:B------:R-:W-:Y:S02]  /*2f00*/  LOP3.LUT R5, R11, 0x8, R10, 0xf8, !PT ;  /* 0x000000080b057812 */ /* 0x000fe400078ef80a */
[----:B------:R-:W-:-:S04]  /*2f10*/  SHF.R.U32.HI R10, RZ, 0x3, R11 ;  /* 0x00000003ff0a7819 */ /* 0x000fc8000001160b */
[----:B------:R-:W-:Y:S01]  /*2f20*/  LOP3.LUT R5, R5, R10, RZ, 0x3c, !PT ;  /* 0x0000000a05057212 */ /* 0x000fe200078e3cff */
[----:B------:R-:W-:Y:S01]  /*2f30*/  IMAD R10, R129, 0x200, R124 ;  /* 0x00000200810a7824 */ /* 0x000fe200078e027c */
[----:B------:R1:W-:Y:S04]  /*2f40*/  @P1 STS [R179+0x9000], RZ ;  /* 0x009000ffb3001388 */ /* 0x0003e80000000800 */
[----:B------:R1:W-:Y:S04]  /*2f50*/  @P1 STS [R179+0x9004], RZ ;  /* 0x009004ffb3001388 */ /* 0x0003e80000000800 */
        /* <DEDUP_REMOVED lines=39> */
.L_x_2740:
[----:B------:R-:W-:Y:S05]  /*31d0*/  BSYNC B0 ;  /* 0x0000000000007941 */ /* 0x000fea0003800000 */
.L_x_2739:
        /* <DEDUP_REMOVED lines=31> */
.L_x_2742:
[----:B------:R-:W-:Y:S05]  /*33d0*/  BSYNC B0 ;  /* 0x0000000000007941 */ /* 0x000fea0003800000 */
.L_x_2741:
        /* <DEDUP_REMOVED lines=33> */
.L_x_2744:
[----:B------:R-:W-:Y:S05]  /*35f0*/  BSYNC B0 ;  /* 0x0000000000007941 */ /* 0x000fea0003800000 */
.L_x_2743:
        /* <DEDUP_REMOVED lines=36> */
.L_x_2746:
[----:B------:R-:W-:Y:S05]  /*3840*/  BSYNC B0 ;  /* 0x0000000000007941 */ /* 0x000fea0003800000 */
.L_x_2745:
[----:B------:R-:W-:Y:S01]  /*3850*/  LDSM.16.M88.4 R84, [R171] ;  /* 0x00000000ab54783b */ /* 0x000fe20000000200 */
[----:B------:R-:W-:Y:S01]  /*3860*/  LOP3.LUT P0, RZ, R3, 0x2, RZ, 0xc0, !PT ;  /* 0x0000000203ff7812 */ /* 0x000fe2000780c0ff */
[----:B------:R-:W-:Y:S01]  /*3870*/  IMAD.MOV.U32 R3, RZ, RZ, 0x20 ;  /* 0x00000020ff037424 */ /* 0x000fe200078e00ff */
[----:B------:R-:W-:Y:S01]  /*3880*/  LOP3.LUT P1, RZ, R4, 0x2, RZ, 0xc0, !PT ;  /* 0x0000000204ff7812 */ /* 0x000fe2000782c0ff */
[----:B------:R-:W1:Y:S01]  /*3890*/  LDSM.16.M88.4 R60, [R170+0x3000] ;  /* 0x00300000aa3c783b */ /* 0x000e620000000200 */
[----:B------:R-:W-:Y:S01]  /*38a0*/  IMAD.MOV.U32 R4, RZ, RZ, 0x10 ;  /* 0x00000010ff047424 */ /* 0x000fe200078e00ff */
[----:B------:R-:W-:Y:S01]  /*38b0*/  ULDC UR10, c[0x0][0x39c] ;  /* 0x0000e700000a7ab9 */ /* 0x000fe20000000800 */
[----:B------:R-:W-:Y:S01]  /*38c0*/  SEL R3, R3, 0xffffffe0, !P0 ;  /* 0xffffffe003037807 */ /* 0x000fe20004000000 */
[----:B------:R-:W4:Y:S01]  /*38d0*/  LDSM.16.M88.4 R52, [R170+0x3400] ;  /* 0x00340000aa34783b */ /* 0x000f220000000200 */
[----:B------:R-:W-:Y:S01]  /*38e0*/  IMAD R129, R129, 0x10, R131 ;  /* 0x0000001081817824 */ /* 0x000fe200078e0283 */
[----:B------:R-:W-:Y:S01]  /*38f0*/  SEL R4, R4, 0xfffffff0, !P1 ;  /* 0xfffffff004047807 */ /* 0x000fe20004800000 */
[----:B------:R-:W-:Y:S01]  /*3900*/  IMAD.SHL.U32 R187, R7, 0x2, RZ ;  /* 0x0000000207bb7824 */ /* 0x000fe200078e00ff */
[----:B------:R-:W4:Y:S01]  /*3910*/  LDSM.16.M88.4 R44, [R170+0x3800] ;  /* 0x00380000aa2c783b */ /* 0x000f220000000200 */
[----:B------:R-:W-:-:S02]  /*3920*/  IMAD.IADD R119, R170, 0x1, R3 ;  /* 0x00000001aa777824 */ /* 0x000fc400078e0203 */
[----:B--2--5:R-:W-:Y:S01]  /*3930*/  FMUL.FTZ R0, R0, R121 ;  /* 0x0000007900007220 */ /* 0x024fe20000410000 */
[----:B------:R-:W-:Y:S01]  /*3940*/  IMAD R169, R4, 0x2, R171 ;  /* 0x0000000204a97824 */ /* 0x000fe200078e02ab */
[----:B------:R-:W2:Y:S01]  /*3950*/  LDSM.16.M88.4 R36, [R170+0x3c00] ;  /* 0x003c0000aa24783b */ /* 0x000ea20000000200 */
[----:B------:R-:W-:Y:S01]  /*3960*/  LOP3.LUT R187, R187, 0x6, RZ, 0xc0, !PT ;  /* 0x00000006bbbb7812 */ /* 0x000fe200078ec0ff */
[----:B------:R-:W-:Y:S02]  /*3970*/  IMAD R124, R127, 0x20, R124 ;  /* 0x000000207f7c7824 */ /* 0x000fe400078e027c */
[----:B------:R-:W2:Y:S02]  /*3980*/  LDSM.16.M88.4 R28, [R170+0x4000] ;  /* 0x00400000aa1c783b */ /* 0x000ea40000000200 */
[----:B------:R-:W-:Y:S02]  /*3990*/  IMAD.IADD R5, R5, 0x1, R124 ;  /* 0x0000000105057824 */ /* 0x000fe400078e027c */
[----:B------:R-:W2:Y:S04]  /*39a0*/  LDSM.16.M88.4 R20, [R170+0x4400] ;  /* 0x00440000aa14783b */ /* 0x000ea80000000200 */
[----:B------:R-:W2:Y:S04]  /*39b0*/  LDSM.16.M88.4 R92, [R170+0x4800] ;  /* 0x00480000aa5c783b */ /* 0x000ea80000000200 */
[----:B------:R-:W2:Y:S04]  /*39c0*/  LDSM.16.M88.4 R64, [R170+0x4c00] ;  /* 0x004c0000aa40783b */ /* 0x000ea80000000200 */
[----:B------:R-:W-:Y:S04]  /*39d0*/  LDSM.16.M88.4 R100, [R169] ;  /* 0x00000000a964783b */ /* 0x000fe80000000200 */
[----:B------:R-:W2:Y:S04]  /*39e0*/  LDSM.16.M88.4 R72, [R119+0x3000] ;  /* 0x003000007748783b */ /* 0x000ea80000000200 */
[----:B------:R-:W2:Y:S01]  /*39f0*/  LDSM.16.M88.4 R16, [R119+0x3800] ;  /* 0x003800007710783b */ /* 0x000ea20000000200 */
[C---:B-1-3--:R-:W-:Y:S03]  /*3a00*/  HMMA.16816.F32 R8, R84.reuse, R60, RZ ;  /* 0x0000003c5408723c */ /* 0x04afe600000018ff */
[----:B------:R-:W1:Y:S03]  /*3a10*/  LDSM.16.M88.4 R12, [R119+0x3c00] ;  /* 0x003c0000770c783b */ /* 0x000e660000000200 */
[C---:B------:R-:W-:Y:S01]  /*3a20*/  HMMA.16816.F32 R60, R84.reuse, R62, RZ ;  /* 0x0000003e543c723c */ /* 0x040fe200000018ff */
[----:B------:R-:W3:Y:S04]  /*3a30*/  LDSM.16.M88.4 R68, [R119+0x3400] ;  /* 0x003400007744783b */ /* 0x000ee80000000200 */
[----:B------:R-:W-:Y:S01]  /*3a40*/  LDSM.16.M88.4 R80, [R119+0x4400] ;  /* 0x004400007750783b */ /* 0x000fe20000000200 */
[C---:B----4-:R-:W-:Y:S03]  /*3a50*/  HMMA.16816.F32 R56, R84.reuse, R52, RZ ;  /* 0x000000345438723c */ /* 0x050fe600000018ff */
[----:B------:R-:W-:Y:S03]  /*3a60*/  LDSM.16.M88.4 R108, [R171+0x1000] ;  /* 0x00100000ab6c783b */ /* 0x000fe60000000200 */
[C---:B------:R-:W-:Y:S01]  /*3a70*/  HMMA.16816.F32 R48, R84.reuse, R44, RZ ;  /* 0x0000002c5430723c */ /* 0x040fe200000018ff */
        /* <DEDUP_REMOVED lines=32> */
[C---:B------:R-:W-:Y:S06]  /*3c80*/  HMMA.16816.F32 R24, R100.reuse, R80, R24 ;  /* 0x000000506418723c */ /* 0x040fec0000001818 */
[----:B------:R-:W-:Y:S01]  /*3c90*/  HMMA.16816.F32 R20, R100, R82, R20 ;  /* 0x000000526414723c */ /* 0x000fe20000001814 */
[----:B------:R-:W-:Y:S05]  /*3ca0*/  LDSM.16.M88.4 R80, [R169+0x1000] ;  /* 0x00100000a950783b */ /* 0x000fea0000000200 */
[C---:B------:R-:W-:Y:S06]  /*3cb0*/  HMMA.16816.F32 R8, R108.reuse, R76, R8 ;  /* 0x0000004c6c08723c */ /* 0x040fec0000001808 */
[----:B------:R-:W-:Y:S01]  /*3cc0*/  HMMA.16816.F32 R60, R108, R78, R60 ;  /* 0x0000004e6c3c723c */ /* 0x000fe2000000183c */
        /* <DEDUP_REMOVED lines=21> */
[----:B------:R-:W-:Y:S01]  /*3e20*/  HMMA.16816.F32 R28, R108, R70, R28 ;  /* 0x000000466c1c723c */ /* 0x000fe2000000181c */
[----:B------:R-:W2:Y:S05]  /*3e30*/  LDSM.16.M88.4 R68, [R119+0x5c00] ;  /* 0x005c00007744783b */ /* 0x000eaa0000000200 */
[C---:B---3--:R-:W-:Y:S06]  /*3e40*/  HMMA.16816.F32 R56, R80.reuse, R76, R56 ;  /* 0x0000004c5038723c */ /* 0x048fec0000001838 */
        /* <DEDUP_REMOVED lines=32> */
[----:B------:R-:W-:Y:S01]  /*4050*/  FMUL.FTZ R60, R60, UR10 ;  /* 0x0000000a3c3c7c20 */ /* 0x000fe20008410000 */
[----:B------:R-:W-:Y:S01]  /*4060*/  HMMA.16816.F32 R44, R16, R66, R44 ;  /* 0x00000042102c723c */ /* 0x000fe2000000182c */
[----:B------:R-:W1:Y:S05]  /*4070*/  LDSM.16.M88.4 R64, [R170+0x8400] ;  /* 0x00840000aa40783b */ /* 0x000e6a0000000200 */
[----:B------:R-:W-:Y:S01]  /*4080*/  HMMA.16816.F32 R8, R84, R100, R8 ;  /* 0x000000645408723c */ /* 0x000fe20000001808 */
[----:B------:R4:W-:Y:S05]  /*4090*/  MUFU.TANH R101, R60 ;  /* 0x0000003c00657308 */ /* 0x0009ea0000002400 */
[C---:B--2---:R-:W-:Y:S06]  /*40a0*/  HMMA.16816.F32 R40, R16.reuse, R68, R40 ;  /* 0x000000441028723c */ /* 0x044fec0000001828 */
[----:B------:R-:W-:Y:S01]  /*40b0*/  HMMA.16816.F32 R36, R16, R70, R36 ;  /* 0x000000461024723c */ /* 0x000fe20000001824 */
[----:B------:R-:W-:-:S05]  /*40c0*/  FMUL.FTZ R69, R61, UR10 ;  /* 0x0000000a3d457c20 */ /* 0x000fca0008410000 */
[----:B---3--:R-:W-:Y:S01]  /*40d0*/  HMMA.16816.F32 R32, R16, R76, R32 ;  /* 0x0000004c1020723c */ /* 0x008fe20000001820 */
[----:B------:R-:W-:Y:S01]  /*40e0*/  FMUL.FTZ R71, R62, UR10 ;  /* 0x0000000a3e477c20 */ /* 0x000fe20008410000 */
[----:B------:R-:W-:Y:S04]  /*40f0*/  MUFU.TANH R69, R69 ;  /* 0x0000004500457308 */ /* 0x000fe80000002400 */
[----:B------:R-:W-:Y:S01]  /*4100*/  HMMA.16816.F32 R56, R84, R12, R56 ;  /* 0x0000000c5438723c */ /* 0x000fe20000001838 */
[----:B------:R-:W-:Y:S01]  /*4110*/  FMUL.FTZ R77, R63, UR10 ;  /* 0x0000000a3f4d7c20 */ /* 0x000fe20008410000 */
[----:B------:R-:W-:Y:S01]  /*4120*/  FMUL.FTZ R3, R8, UR10 ;  /* 0x0000000a08037c20 */ /* 0x000fe20008410000 */
[----:B----4-:R-:W2:Y:S01]  /*4130*/  LDSM.16.M88.4 R60, [R170+0x8c00] ;  /* 0x008c0000aa3c783b */ /* 0x010ea20000000200 */
[----:B------:R-:W-:Y:S01]  /*4140*/  LOP3.LUT R8, R128, 0xffffffe0, RZ, 0xc0, !PT ;  /* 0xffffffe080087812 */ /* 0x000fe200078ec0ff */
[----:B------:R-:W-:Y:S01]  /*4150*/  FMUL.FTZ R9, R9, UR10 ;  /* 0x0000000a09097c20 */ /* 0x000fe20008410000 */
[----:B------:R-:W-:Y:S01]  /*4160*/  HMMA.16816.F32 R24, R80, R104, R24 ;  /* 0x000000685018723c */ /* 0x000fe20000001818 */
[----:B------:R-:W-:Y:S01]  /*4170*/  FMUL.FTZ R11, R11, UR10 ;  /* 0x0000000a0b0b7c20 */ /* 0x000fe20008410000 */
[----:B------:R-:W-:Y:S01]  /*4180*/  MUFU.TANH R71, R71 ;  /* 0x0000004700477308 */ /* 0x000fe20000002400 */
[----:B------:R-:W-:-:S02]  /*4190*/  IMAD.IADD R8, R7, 0x1, -R8 ;  /* 0x0000000107087824 */ /* 0x000fc400078e0a08 */
[----:B------:R-:W-:Y:S01]  /*41a0*/  FMUL.FTZ R10, R10, UR10 ;  /* 0x0000000a0a0a7c20 */ /* 0x000fe20008410000 */
[C---:B------:R-:W-:Y:S04]  /*41b0*/  HMMA.16816.F32 R20, R80.reuse, R106, R20 ;  /* 0x0000006a5014723c */ /* 0x040fe80000001814 */
[----:B------:R-:W3:Y:S02]  /*41c0*/  MUFU.TANH R9, R9 ;  /* 0x0000000900097308 */ /* 0x000ee40000002400 */
[C---:B------:R-:W-:Y:S06]  /*41d0*/  HMMA.16816.F32 R96, R80.reuse, R112, R96 ;  /* 0x000000705060723c */ /* 0x040fec0000001860 */
[----:B------:R-:W-:Y:S01]  /*41e0*/  HMMA.16816.F32 R92, R80, R114, R92 ;  /* 0x00000072505c723c */ /* 0x000fe2000000185c */
[----:B------:R-:W4:Y:S01]  /*41f0*/  LDSM.16.M88.4 R80, [R119+0x7800] ;  /* 0x007800007750783b */ /* 0x000f220000000200 */
[----:B------:R-:W-:Y:S01]  /*4200*/  FMUL.FTZ R56, R56, UR10 ;  /* 0x0000000a38387c20 */ /* 0x000fe20008410000 */
[----:B------:R-:W-:Y:S01]  /*4210*/  FMUL.FTZ R57, R57, UR10 ;  /* 0x0000000a39397c20 */ /* 0x000fe20008410000 */
[----:B------:R-:W3:Y:S02]  /*4220*/  MUFU.TANH R11, R11 ;  /* 0x0000000b000b7308 */ /* 0x000ee40000002400 */
[----:B------:R-:W-:Y:S01]  /*4230*/  HMMA.16816.F32 R52, R84, R14, R52 ;  /* 0x0000000e5434723c */ /* 0x000fe20000001834 */
[----:B------:R-:W3:Y:S05]  /*4240*/  LDSM.16.M88.4 R12, [R119+0x7c00] ;  /* 0x007c0000770c783b */ /* 0x000eea0000000200 */
[C---:B------:R-:W-:Y:S01]  /*4250*/  HMMA.16816.F32 R28, R16.reuse, R78, R28 ;  /* 0x0000004e101c723c */ /* 0x040fe2000000181c */
[----:B------:R-:W-:Y:S05]  /*4260*/  MUFU.TANH R79, R56 ;  /* 0x00000038004f7308 */ /* 0x000fea0000002400 */
[C---:B-1----:R-:W-:Y:S03]  /*4270*/  HMMA.16816.F32 R24, R16.reuse, R64, R24 ;  /* 0x000000401018723c */ /* 0x042fe60000001818 */
[----:B------:R1:W-:Y:S03]  /*4280*/  MUFU.TANH R65, R57 ;  /* 0x0000003900417308 */ /* 0x0003e60000002400 */
[C---:B------:R-:W-:Y:S05]  /*4290*/  HMMA.16816.F32 R20, R16.reuse, R66, R20 ;  /* 0x000000421014723c */ /* 0x040fea0000001814 */
[----:B------:R-:W3:Y:S01]  /*42a0*/  MUFU.TANH R77, R77 ;  /* 0x0000004d004d7308 */ /* 0x000ee20000002400 */
[----:B------:R-:W-:Y:S01]  /*42b0*/  HMMA.16816.F32 R96, R16, R72, R96 ;  /* 0x000000481060723c */ /* 0x000fe20000001860 */
[----:B------:R-:W-:Y:S01]  /*42c0*/  FMUL.FTZ R67, R58, UR10 ;  /* 0x0000000a3a437c20 */ /* 0x000fe20008410000 */
[----:B------:R-:W-:Y:S01]  /*42d0*/  FMUL.FTZ R52, R52, UR10 ;  /* 0x0000000a34347c20 */ /* 0x000fe20008410000 */
[----:B------:R-:W-:-:S03]  /*42e0*/  FMUL.FTZ R53, R53, UR10 ;  /* 0x0000000a35357c20 */ /* 0x000fc60008410000 */
[C---:B------:R-:W-:Y:S01]  /*42f0*/  HMMA.16816.F32 R92, R16.reuse, R74, R92 ;  /* 0x0000004a105c723c */ /* 0x040fe2000000185c */
[----:B------:R-:W-:Y:S01]  /*4300*/  FMUL.FTZ R73, R59, UR10 ;  /* 0x0000000a3b497c20 */ /* 0x000fe20008410000 */
[----:B------:R-:W-:Y:S01]  /*4310*/  MUFU.TANH R75, R53 ;  /* 0x00000035004b7308 */ /* 0x000fe20000002400 */
[----:B-1----:R-:W1:Y:S03]  /*4320*/  LDSM.16.M88.4 R56, [R119+0x8000] ;  /* 0x008000007738783b */ /* 0x002e660000000200 */
[C---:B--2---:R-:W-:Y:S04]  /*4330*/  HMMA.16816.F32 R88, R16.reuse, R60, R88 ;  /* 0x0000003c1058723c */ /* 0x044fe80000001858 */
[----:B------:R-:W2:Y:S02]  /*4340*/  MUFU.TANH R67, R67 ;  /* 0x0000004300437308 */ /* 0x000ea40000002400 */
[----:B------:R-:W-:Y:S01]  /*4350*/  HMMA.16816.F32 R108, R16, R62, R108 ;  /* 0x0000003e106c723c */ /* 0x000fe2000000186c */
[----:B------:R-:W2:Y:S01]  /*4360*/  LDSM.16.M88.4 R16, [R119+0x8400] ;  /* 0x008400007710783b */ /* 0x000ea20000000200 */
[----:B------:R-:W-:-:S04]  /*4370*/  FMUL.FTZ R61, R54, UR10 ;  /* 0x0000000a363d7c20 */ /* 0x000fc80008410000 */
[C---:B----4-:R-:W-:Y:S01]  /*4380*/  HMMA.16816.F32 R44, R84.reuse, R82, R44 ;  /* 0x00000052542c723c */ /* 0x050fe2000000182c */
[----:B------:R-:W-:Y:S01]  /*4390*/  FMUL.FTZ R63, R55, UR10 ;  /* 0x0000000a373f7c20 */ /* 0x000fe20008410000 */
[----:B------:R-:W-:Y:S04]  /*43a0*/  MUFU.TANH R61, R61 ;  /* 0x0000003d003d7308 */ /* 0x000fe80000002400 */
[C---:B---3--:R-:W-:Y:S04]  /*43b0*/  HMMA.16816.F32 R40, R84.reuse, R12, R40 ;  /* 0x0000000c5428723c */ /* 0x048fe80000001828 */
[----:B------:R-:W3:Y:S02]  /*43c0*/  MUFU.TANH R73, R73 ;  /* 0x0000004900497308 */ /* 0x000ee40000002400 */
[C---:B------:R-:W-:Y:S01]  /*43d0*/  HMMA.16816.F32 R36, R84.reuse, R14, R36 ;  /* 0x0000000e5424723c */ /* 0x040fe20000001824 */
[----:B------:R-:W4:Y:S05]  /*43e0*/  LDSM.16.M88.4 R12, [R119+0x8c00] ;  /* 0x008c0000770c783b */ /* 0x000f2a0000000200 */
[C---:B------:R-:W-:Y:S01]  /*43f0*/  HMMA.16816.F32 R48, R84.reuse, R80, R48 ;  /* 0x000000505430723c */ /* 0x040fe20000001830 */
[----:B------:R3:W4:Y:S05]  /*4400*/  MUFU.TANH R81, R52 ;  /* 0x0000003400517308 */ /* 0x00072a0000002400 */
[----:B------:R-:W-:Y:S01]  /*4410*/  FMUL.FTZ R44, R44, UR10 ;  /* 0x0000000a2c2c7c20 */ /* 0x000fe20008410000 */
[C---:B-1----:R-:W-:Y:S02]  /*4420*/  HMMA.16816.F32 R32, R84.reuse, R56, R32 ;  /* 0x000000385420723c */ /* 0x042fe40000001820 */
[----:B------:R-:W1:Y:S03]  /*4430*/  MUFU.TANH R63, R63 ;  /* 0x0000003f003f7308 */ /* 0x000e660000002400 */
[----:B------:R-:W-:Y:S01]  /*4440*/  FMUL.FTZ R40, R40, UR10 ;  /* 0x0000000a28287c20 */ /* 0x000fe20008410000 */
[----:B------:R-:W-:Y:S01]  /*4450*/  HMMA.16816.F32 R28, R84, R58, R28 ;  /* 0x0000003a541c723c */ /* 0x000fe2000000181c */
[----:B------:R-:W-:Y:S01]  /*4460*/  FMUL.FTZ R43, R43, UR10 ;  /* 0x0000000a2b2b7c20 */ /* 0x000fe20008410000 */
[----:B------:R-:W-:-:S02]  /*4470*/  FMUL.FTZ R41, R41, UR10 ;  /* 0x0000000a29297c20 */ /* 0x000fc40008410000 */
[----:B------:R-:W-:Y:S01]  /*4480*/  MUFU.TANH R57, R44 ;  /* 0x0000002c00397308 */ /* 0x000fe20000002400 */
[----:B---3--:R-:W3:Y:S01]  /*4490*/  LDSM.16.M88.4 R52, [R119+0x8800] ;  /* 0x008800007734783b */ /* 0x008ee20000000200 */
[----:B--2---:R-:W-:Y:S01]  /*44a0*/  HMMA.16816.F32 R24, R84, R16, R24 ;  /* 0x000000105418723c */ /* 0x004fe20000001818 */
[----:B------:R-:W-:-:S04]  /*44b0*/  DEPBAR.LE SB0, 0x0 ;  /* 0x000080000000791a */ /* 0x000fc80000000000 */
[----:B------:R-:W-:Y:S01]  /*44c0*/  FMUL.FTZ R49, R49, UR10 ;  /* 0x0000000a31317c20 */ /* 0x000fe20008410000 */
[C---:B------:R-:W-:Y:S01]  /*44d0*/  HMMA.16816.F32 R20, R84.reuse, R18, R20 ;  /* 0x000000125414723c */ /* 0x040fe20000001814 */
        /* <DEDUP_REMOVED lines=10> */
[C---:B----4-:R-:W-:Y:S01]  /*4580*/  HMMA.16816.F32 R88, R84.reuse, R12, R88 ;  /* 0x0000000c5458723c */ /* 0x050fe20000001858 */
[----:B------:R2:W-:Y:S01]  /*4590*/  MUFU.TANH R13, R40 ;  /* 0x00000028000d7308 */ /* 0x0005e20000002400 */
[----:B------:R-:W-:Y:S01]  /*45a0*/  FMUL.FTZ R16, R29, UR10 ;  /* 0x0000000a1d107c20 */ /* 0x000fe20008410000 */
[----:B------:R-:W-:Y:S01]  /*45b0*/  IADD3 R129, R129, 0x1, R186 ;  /* 0x0000000181817810 */ /* 0x000fe20007ffe0ba */
[----:B------:R-:W-:Y:S01]  /*45c0*/  FMUL.FTZ R19, R46, UR10 ;  /* 0x0000000a2e137c20 */ /* 0x000fe20008410000 */
[----:B------:R-:W-:Y:S01]  /*45d0*/  FMUL.FTZ R28, R28, UR10 ;  /* 0x0000000a1c1c7c20 */ /* 0x000fe20008410000 */
[----:B------:R-:W-:Y:S01]  /*45e0*/  HMMA.16816.F32 R108, R84, R14, R108 ;  /* 0x0000000e546c723c */ /* 0x000fe2000000186c */
[----:B------:R-:W-:Y:S01]  /*45f0*/  IADD3 R47, R125, R129, -R126 ;  /* 0x000000817d2f7210 */ /* 0x000fe20007ffe87e */
[----:B------:R-:W-:Y:S01]  /*4600*/  FMUL.FTZ R12, R42, UR10 ;  /* 0x0000000a2a0c7c20 */ /* 0x000fe20008410000 */
[----:B------:R-:W-:Y:S01]  /*4610*/  FMUL.FTZ R42, R33, UR10 ;  /* 0x0000000a212a7c20 */ /* 0x000fe20008410000 */
[----:B------:R-:W-:Y:S01]  /*4620*/  FMUL.FTZ R36, R26, UR10 ;  /* 0x0000000a1a247c20 */ /* 0x000fe20008410000 */
[----:B------:R-:W-:Y:S01]  /*4630*/  FMUL.FTZ R32, R24, UR10 ;  /* 0x0000000a18207c20 */ /* 0x000fe20008410000 */
[----:B------:R-:W-:-:S02]  /*4640*/  IMAD.IADD R118, R47, 0x1, R118 ;  /* 0x000000012f767824 */ /* 0x000fc400078e0276 */
[----:B------:R-:W-:Y:S01]  /*4650*/  FMUL.FTZ R15, R39, UR10 ;  /* 0x0000000a270f7c20 */ /* 0x000fe20008410000 */
[----:B------:R-:W-:Y:S01]  /*4660*/  FMUL.FTZ R39, R30, UR10 ;  /* 0x0000000a1e277c20 */ /* 0x000fe20008410000 */
[----:B------:R4:W-:Y:S01]  /*4670*/  MUFU.TANH R33, R12 ;  /* 0x0000000c00217308 */ /* 0x0009e20000002400 */
[----:B------:R-:W-:Y:S01]  /*4680*/  FMUL.FTZ R26, R20, UR10 ;  /* 0x0000000a141a7c20 */ /* 0x000fe20008410000 */
[----:B------:R-:W-:Y:S01]  /*4690*/  VIMNMX R137, R118, R125, PT ;  /* 0x0000007d76897248 */ /* 0x000fe20003fe0100 */
[----:B--2---:R-:W-:Y:S01]  /*46a0*/  FMUL.FTZ R40, R34, UR10 ;  /* 0x0000000a22287c20 */ /* 0x004fe20008410000 */
[----:B------:R-:W-:Y:S01]  /*46b0*/  FMUL.FTZ R34, R27, UR10 ;  /* 0x0000000a1b227c20 */ /* 0x000fe20008410000 */
[----:B------:R-:W-:Y:S01]  /*46c0*/  VIADDMNMX R136, R118, 0x8, R125, PT ;  /* 0x0000000876887846 */ /* 0x000fe2000380017d */
[----:B------:R-:W-:Y:S01]  /*46d0*/  FMUL.FTZ R24, R23, UR10 ;  /* 0x0000000a17187c20 */ /* 0x000fe20008410000 */
        /* <DEDUP_REMOVED lines=9> */
[----:B------:R-:W-:Y:S01]  /*4770*/  FMUL.FTZ R25, R21, UR10 ;  /* 0x0000000a15197c20 */ /* 0x000fe20008410000 */
[----:B----4-:R-:W-:Y:S01]  /*4780*/  FMUL.FTZ R12, R22, UR10 ;  /* 0x0000000a160c7c20 */ /* 0x010fe20008410000 */
[----:B------:R3:W-:Y:S01]  /*4790*/  MUFU.TANH R55, R15 ;  /* 0x0000000f00377308 */ /* 0x0007e20000002400 */
[----:B------:R-:W-:Y:S01]  /*47a0*/  FMUL.FTZ R108, R108, UR10 ;  /* 0x0000000a6c6c7c20 */ /* 0x000fe20008410000 */
[----:B------:R-:W-:Y:S01]  /*47b0*/  FMUL.FTZ R91, R91, UR10 ;  /* 0x0000000a5b5b7c20 */ /* 0x000fe20008410000 */
[----:B------:R-:W-:Y:S01]  /*47c0*/  FMUL.FTZ R88, R88, UR10 ;  /* 0x0000000a58587c20 */ /* 0x000fe20008410000 */
[----:B------:R-:W-:Y:S01]  /*47d0*/  FMUL.FTZ R90, R90, UR10 ;  /* 0x0000000a5a5a7c20 */ /* 0x000fe20008410000 */
[----:B------:R-:W-:Y:S01]  /*47e0*/  FMUL.FTZ R110, R110, UR10 ;  /* 0x0000000a6e6e7c20 */ /* 0x000fe20008410000 */
[----:B------:R-:W-:Y:S01]  /*47f0*/  FMUL.FTZ R109, R109, UR10 ;  /* 0x0000000a6d6d7c20 */ /* 0x000fe20008410000 */
[----:B--2---:R-:W-:Y:S01]  /*4800*/  IMAD.IADD R8, R2, 0x1, R187 ;  /* 0x0000000102087824 */ /* 0x004fe200078e02bb */
[----:B------:R-:W-:Y:S01]  /*4810*/  MUFU.TANH R49, R49 ;  /* 0x0000003100317308 */ /* 0x000fe20000002400 */
[----:B------:R-:W-:-:S02]  /*4820*/  FMUL.FTZ R111, R111, UR10 ;  /* 0x0000000a6f6f7c20 */ /* 0x000fc40008410000 */
[C---:B------:R-:W-:Y:S02]  /*4830*/  VIADD R30, R8.reuse, 0x1 ;  /* 0x00000001081e7836 */ /* 0x040fe40000000000 */
[----:B------:R-:W-:Y:S02]  /*4840*/  VIADD R20, R8, 0x8 ;  /* 0x0000000808147836 */ /* 0x000fe40000000000 */
[----:B------:R-:W-:Y:S01]  /*4850*/  FMUL.FTZ R98, R98, UR10 ;  /* 0x0000000a62627c20 */ /* 0x000fe20008410000 */
[----:B------:R-:W-:Y:S01]  /*4860*/  VIADD R22, R8, 0x9 ;  /* 0x0000000908167836 */ /* 0x000fe20000000000 */
[-C--:B------:R-:W-:Y:S01]  /*4870*/  ISETP.GE.AND P4, PT, R30, R137.reuse, PT ;  /* 0x000000891e00720c */ /* 0x080fe20003f86270 */
[----:B------:R-:W-:Y:S01]  /*4880*/  VIADD R7, R8, 0x10 ;  /* 0x0000001008077836 */ /* 0x000fe20000000000 */
[----:B------:R-:W-:Y:S01]  /*4890*/  ISETP.GE.AND P2, PT, R30, R136, PT ;  /* 0x000000881e00720c */ /* 0x000fe20003f46270 */
[----:B------:R-:W-:Y:S01]  /*48a0*/  VIADD R23, R8, 0x18 ;  /* 0x0000001808177836 */ /* 0x000fe20000000000 */
[----:B------:R-:W-:Y:S01]  /*48b0*/  I2FP.F32.S32 R30, R30 ;  /* 0x0000001e001e7245 */ /* 0x000fe20000201400 */
[----:B------:R-:W-:Y:S01]  /*48c0*/  MUFU.TANH R51, R51 ;  /* 0x0000003300337308 */ /* 0x000fe20000002400 */
[-C--:B------:R-:W-:Y:S01]  /*48d0*/  ISETP.GE.AND P3, PT, R20, R137.reuse, PT ;  /* 0x000000891400720c */ /* 0x080fe20003f66270 */
[----:B------:R-:W-:Y:S01]  /*48e0*/  VIADD R154, R8, 0x21 ;  /* 0x00000021089a7836 */ /* 0x000fe20000000000 */
[----:B------:R-:W-:Y:S01]  /*48f0*/  ISETP.GE.AND P0, PT, R20, R136, PT ;  /* 0x000000881400720c */ /* 0x000fe20003f06270 */
[C---:B------:R-:W-:Y:S01]  /*4900*/  FFMA.FTZ R29, R0.reuse, R30, R9 ;  /* 0x0000001e001d7223 */ /* 0x040fe20000010009 */
[----:B------:R-:W-:Y:S01]  /*4910*/  I2FP.F32.S32 R20, R20 ;  /* 0x0000001400147245 */ /* 0x000fe20000201400 */
[----:B------:R-:W-:Y:S01]  /*4920*/  FFMA.FTZ R30, R0, R30, R11 ;  /* 0x0000001e001e7223 */ /* 0x000fe2000001000b */
[CC--:B------:R-:W-:Y:S01]  /*4930*/  ISETP.GE.AND P5, PT, R22.reuse, R137.reuse, PT ;  /* 0x000000891600720c */ /* 0x0c0fe20003fa6270 */
[----:B------:R2:W-:Y:S01]  /*4940*/  MUFU.TANH R9, R42 ;  /* 0x0000002a00097308 */ /* 0x0005e20000002400 */
[----:B------:R-:W-:Y:S01]  /*4950*/  ISETP.GE.AND P1, PT, R22, R136, PT ;  /* 0x000000881600720c */ /* 0x000fe20003f26270 */
[C---:B------:R-:W-:Y:S01]  /*4960*/  FFMA.FTZ R21, R0.reuse, R20, R101 ;  /* 0x0000001400157223 */ /* 0x040fe20000010065 */
[----:B------:R-:W-:Y:S01]  /*4970*/  I2FP.F32.S32 R22, R22 ;  /* 0x0000001600167245 */ /* 0x000fe20000201400 */
[----:B------:R-:W-:Y:S01]  /*4980*/  FFMA.FTZ R20, R0, R20, R71 ;  /* 0x0000001400147223 */ /* 0x000fe20000010047 */
[----:B------:R-:W-:Y:S01]  /*4990*/  FSEL R29, R29, -INF , !P4 ;  /* 0xff8000001d1d7808 */ /* 0x000fe20006000000 */
[----:B------:R-:W-:Y:S01]  /*49a0*/  VIADD R140, R8, 0x39 ;  /* 0x00000039088c7836 */ /* 0x000fe20000000000 */
[----:B------:R-:W-:Y:S01]  /*49b0*/  FSEL R30, R30, -INF , !P2 ;  /* 0xff8000001e1e7808 */ /* 0x000fe20005000000 */
[CC--:B---3--:R-:W-:Y:S01]  /*49c0*/  FFMA.FTZ R15, R0.reuse, R22.reuse, R69 ;  /* 0x00000016000f7223 */ /* 0x0c8fe20000010045 */
[----:B------:R-:W-:Y:S01]  /*49d0*/  FFMA.FTZ R77, R0, R22, R77 ;  /* 0x00000016004d7223 */ /* 0x000fe2000001004d */
[C---:B------:R-:W-:Y:S01]  /*49e0*/  VIADD R22, R8.reuse, 0x11 ;  /* 0x0000001108167836 */ /* 0x040fe20000000000 */
[C---:B------:R-:W-:Y:S01]  /*49f0*/  ISETP.GE.AND P4, PT, R7.reuse, R137, PT ;  /* 0x000000890700720c */ /* 0x040fe20003f86270 */
[----:B------:R3:W-:Y:S01]  /*4a00*/  MUFU.TANH R59, R18 ;  /* 0x00000012003b7308 */ /* 0x0007e20000002400 */
[-C--:B------:R-:W-:Y:S01]  /*4a10*/  ISETP.GE.AND P2, PT, R7, R136.reuse, PT ;  /* 0x000000880700720c */ /* 0x080fe20003f46270 */
[----:B------:R-:W-:Y:S01]  /*4a20*/  VIADD R144, R8, 0x40 ;  /* 0x0000004008907836 */ /* 0x000fe20000000000 */
[----:B------:R-:W-:Y:S01]  /*4a30*/  I2FP.F32.S32 R7, R7 ;  /* 0x0000000700077245 */ /* 0x000fe20000201400 */
[----:B------:R-:W-:Y:S01]  /*4a40*/  FMUL.FTZ R96, R96, UR10 ;  /* 0x0000000a60607c20 */ /* 0x000fe20008410000 */
[----:B------:R-:W-:Y:S01]  /*4a50*/  FSEL R21, R21, -INF , !P3 ;  /* 0xff80000015157808 */ /* 0x000fe20005800000 */
[----:B------:R-:W-:Y:S01]  /*4a60*/  FMUL.FTZ R97, R97, UR10 ;  /* 0x0000000a61617c20 */ /* 0x000fe20008410000 */
[----:B------:R-:W-:Y:S01]  /*4a70*/  FSEL R20, R20, -INF , !P0 ;  /* 0xff80000014147808 */ /* 0x000fe20004000000 */
[----:B------:R-:W-:Y:S01]  /*4a80*/  FFMA.FTZ R79, R0, R7, R79 ;  /* 0x00000007004f7223 */ /* 0x000fe2000001004f */
[----:B--2---:R-:W-:Y:S01]  /*4a90*/  I2FP.F32.S32 R42, R23 ;  /* 0x00000017002a7245 */ /* 0x004fe20000201400 */
[----:B------:R-:W2:Y:S01]  /*4aa0*/  MUFU.TANH R83, R48 ;  /* 0x0000003000537308 */ /* 0x000ea20000002400 */
[----:B------:R-:W-:Y:S01]  /*4ab0*/  ISETP.GE.AND P3, PT, R22, R137, PT ;  /* 0x000000891600720c */ /* 0x000fe20003f66270 */
[----:B------:R-:W-:Y:S01]  /*4ac0*/  FFMA.FTZ R7, R0, R7, R67 ;  /* 0x0000000700077223 */ /* 0x000fe20000010043 */
[----:B------:R-:W-:Y:S01]  /*4ad0*/  ISETP.GE.AND P0, PT, R22, R136, PT ;  /* 0x000000881600720c */ /* 0x000fe20003f06270 */
[----:B------:R-:W-:Y:S01]  /*4ae0*/  FMUL.FTZ R99, R99, UR10 ;  /* 0x0000000a63637c20 */ /* 0x000fe20008410000 */
[----:B------:R-:W-:Y:S01]  /*4af0*/  I2FP.F32.S32 R22, R22 ;  /* 0x0000001600167245 */ /* 0x000fe20000201400 */
[----:B------:R-:W-:Y:S01]  /*4b00*/  FMUL.FTZ R93, R93, UR10 ;  /* 0x0000000a5d5d7c20 */ /* 0x000fe20008410000 */
[----:B------:R-:W-:Y:S01]  /*4b10*/  FSEL R15, R15, -INF , !P5 ;  /* 0xff8000000f0f7808 */ /* 0x000fe20006800000 */
[----:B------:R-:W4:Y:S01]  /*4b20*/  MUFU.TANH R103, R50 ;  /* 0x0000003200677308 */ /* 0x000f220000002400 */
[----:B---3--:R-:W-:Y:S01]  /*4b30*/  FSEL R18, R77, -INF , !P1 ;  /* 0xff8000004d127808 */ /* 0x008fe20004800000 */
[CC--:B------:R-:W-:Y:S01]  /*4b40*/  FFMA.FTZ R31, R0.reuse, R22.reuse, R65 ;  /* 0x00000016001f7223 */ /* 0x0c0fe20000010041 */
[CC--:B------:R-:W-:Y:S01]  /*4b50*/  ISETP.GE.AND P5, PT, R23.reuse, R137.reuse, PT ;  /* 0x000000891700720c */ /* 0x0c0fe20003fa6270 */
[C---:B------:R-:W-:Y:S01]  /*4b60*/  FFMA.FTZ R22, R0.reuse, R22, R73 ;  /* 0x0000001600167223 */ /* 0x040fe20000010049 */
[----:B------:R-:W-:Y:S01]  /*4b70*/  ISETP.GE.AND P1, PT, R23, R136, PT ;  /* 0x000000881700720c */ /* 0x000fe20003f26270 */
[CC--:B------:R-:W-:Y:S01]  /*4b80*/  FFMA.FTZ R23, R0.reuse, R42.reuse, R81 ;  /* 0x0000002a00177223 */ /* 0x0c0fe20000010051 */
[----:B------:R-:W-:Y:S01]  /*4b90*/  FFMA.FTZ R42, R0, R42, R61 ;  /* 0x0000002a002a7223 */ /* 0x000fe2000001003d */
[----:B------:R3:W-:Y:S01]  /*4ba0*/  MUFU.TANH R37, R43 ;  /* 0x0000002b00257308 */ /* 0x0007e20000002400 */
[----:B------:R-:W-:Y:S01]  /*4bb0*/  FSEL R31, R31, -INF , !P3 ;  /* 0xff8000001f1f7808 */ /* 0x000fe20005800000 */
[----:B------:R-:W-:Y:S01]  /*4bc0*/  FMUL.FTZ R95, R95, UR10 ;  /* 0x0000000a5f5f7c20 */ /* 0x000fe20008410000 */
[----:B------:R-:W-:Y:S01]  /*4bd0*/  FSEL R23, R23, -INF , !P5 ;  /* 0xff80000017177808 */ /* 0x000fe20006800000 */
[----:B------:R-:W-:Y:S01]  /*4be0*/  FMUL.FTZ R92, R92, UR10 ;  /* 0x0000000a5c5c7c20 */ /* 0x000fe20008410000 */
[----:B------:R-:W-:Y:S01]  /*4bf0*/  ISETP.GE.AND P5, PT, R154, R137, PT ;  /* 0x000000899a00720c */ /* 0x000fe20003fa6270 */
[----:B------:R-:W-:Y:S01]  /*4c00*/  FMUL.FTZ R94, R94, UR10 ;  /* 0x0000000a5e5e7c20 */ /* 0x000fe20008410000 */
[----:B------:R-:W-:Y:S01]  /*4c10*/  FSEL R22, R22, -INF , !P0 ;  /* 0xff80000016167808 */ /* 0x000fe20004000000 */
[----:B------:R1:W-:Y:S08]  /*4c20*/  MUFU.TANH R67, R28 ;  /* 0x0000001c00437308 */ /* 0x0003f00000002400 */
[----:B------:R2:W-:Y:S01]  /*4c30*/  MUFU.TANH R11, R40 ;  /* 0x00000028000b7308 */ /* 0x0005e20000002400 */
[----:B---3--:R-:W-:-:S07]  /*4c40*/  VIADD R43, R8, 0x19 ;  /* 0x00000019082b7836 */ /* 0x008fce0000000000 */
[----:B------:R-:W3:Y:S01]  /*4c50*/  MUFU.TANH R19, R19 ;  /* 0x0000001300137308 */ /* 0x000ee20000002400 */
[----:B-1----:R-:W-:Y:S02]  /*4c60*/  FSEL R28, R7, -INF , !P2 ;  /* 0xff800000071c7808 */ /* 0x002fe40005000000 */
[----:B------:R-:W-:Y:S02]  /*4c70*/  I2FP.F32.S32 R7, R43 ;  /* 0x0000002b00077245 */ /* 0x000fe40000201400 */
[----:B------:R-:W-:-:S03]  /*4c80*/  ISETP.GE.AND P2, PT, R43, R136, PT ;  /* 0x000000882b00720c */ /* 0x000fc60003f46270 */
[----:B------:R1:W-:Y:S01]  /*4c90*/  MUFU.TANH R61, R16 ;  /* 0x00000010003d7308 */ /* 0x0003e20000002400 */
[----:B--2---:R-:W-:Y:S02]  /*4ca0*/  VIADD R40, R8, 0x20 ;  /* 0x0000002008287836 */ /* 0x004fe40000000000 */
[----:B------:R-:W-:-:S03]  /*4cb0*/  FFMA.FTZ R63, R0, R7, R63 ;  /* 0x00000007003f7223 */ /* 0x000fc6000001003f */
[C---:B------:R-:W-:Y:S02]  /*4cc0*/  ISETP.GE.AND P3, PT, R40.reuse, R137, PT ;  /* 0x000000892800720c */ /* 0x040fe40003f66270 */
[----:B------:R2:W-:Y:S01]  /*4cd0*/  MUFU.TANH R69, R35 ;  /* 0x0000002300457308 */ /* 0x0005e20000002400 */
[----:B------:R-:W-:Y:S02]  /*4ce0*/  ISETP.GE.AND P0, PT, R40, R136, PT ;  /* 0x000000882800720c */ /* 0x000fe40003f06270 */
[----:B------:R-:W-:-:S05]  /*4cf0*/  I2FP.F32.S32 R40, R40 ;  /* 0x0000002800287245 */ /* 0x000fca0000201400 */
[----:B------:R-:W-:Y:S01]  /*4d00*/  MUFU.TANH R17, R17 ;  /* 0x0000001100117308 */ /* 0x000fe20000002400 */
[----:B-1----:R-:W-:Y:S01]  /*4d10*/  FSEL R16, R42, -INF , !P1 ;  /* 0xff8000002a107808 */ /* 0x002fe20004800000 */
[----:B------:R-:W-:Y:S01]  /*4d20*/  VIADD R42, R8, 0x30 ;  /* 0x00000030082a7836 */ /* 0x000fe20000000000 */
[----:B------:R-:W-:Y:S01]  /*4d30*/  ISETP.GE.AND P1, PT, R154, R136, PT ;  /* 0x000000889a00720c */ /* 0x000fe20003f26270 */
[C---:B------:R-:W-:Y:S01]  /*4d40*/  FFMA.FTZ R83, R0.reuse, R40, R83 ;  /* 0x0000002800537223 */ /* 0x040fe20000010053 */
[----:B------:R-:W-:Y:S01]  /*4d50*/  I2FP.F32.S32 R154, R154 ;  /* 0x0000009a009a7245 */ /* 0x000fe20000201400 */
[----:B----4-:R-:W-:Y:S01]  /*4d60*/  FFMA.FTZ R103, R0, R40, R103 ;  /* 0x0000002800677223 */ /* 0x010fe20000010067 */
[----:B------:R-:W-:Y:S01]  /*4d70*/  VIADD R40, R8, 0x29 ;  /* 0x0000002908287836 */ /* 0x000fe20000000000 */
[----:B------:R1:W-:Y:S01]  /*4d80*/  MUFU.TANH R65, R14 ;  /* 0x0000000e00417308 */ /* 0x0003e20000002400 */
[----:B--2---:R-:W-:Y:S01]  /*4d90*/  FSEL R35, R79, -INF , !P4 ;  /* 0xff8000004f237808 */ /* 0x004fe20006000000 */
[C---:B------:R-:W-:Y:S01]  /*4da0*/  FFMA.FTZ R151, R0.reuse, R154, R49 ;  /* 0x0000009a00977223 */ /* 0x040fe20000010031 */
[----:B------:R-:W-:Y:S01]  /*4db0*/  ISETP.GE.AND P4, PT, R43, R137, PT ;  /* 0x000000892b00720c */ /* 0x000fe20003f86270 */
[----:B------:R-:W-:Y:S01]  /*4dc0*/  FFMA.FTZ R43, R0, R7, R75 ;  /* 0x00000007002b7223 */ /* 0x000fe2000001004b */
[----:B------:R-:W-:-:S02]  /*4dd0*/  VIADD R7, R8, 0x28 ;  /* 0x0000002808077836 */ /* 0x000fc40000000000 */
[----:B------:R-:W-:Y:S01]  /*4de0*/  FFMA.FTZ R154, R0, R154, R51 ;  /* 0x0000009a009a7223 */ /* 0x000fe20000010033 */
[----:B------:R-:W-:Y:S01]  /*4df0*/  FSEL R153, R83, -INF , !P3 ;  /* 0xff80000053997808 */ /* 0x000fe20005800000 */
[----:B------:R-:W2:Y:S01]  /*4e00*/  MUFU.TANH R41, R41 ;  /* 0x0000002900297308 */ /* 0x000ea20000002400 */
[----:B------:R-:W-:Y:S02]  /*4e10*/  FSEL R43, R43, -INF , !P4 ;  /* 0xff8000002b2b7808 */ /* 0x000fe40006000000 */
[-C--:B------:R-:W-:Y:S02]  /*4e20*/  ISETP.GE.AND P4, PT, R7, R137.reuse, PT ;  /* 0x000000890700720c */ /* 0x080fe40003f86270 */
[----:B------:R-:W-:Y:S02]  /*4e30*/  ISETP.GE.AND P3, PT, R40, R137, PT ;  /* 0x000000892800720c */ /* 0x000fe40003f66270 */
[----:B------:R-:W-:Y:S01]  /*4e40*/  FSEL R151, R151, -INF , !P5 ;  /* 0xff80000097977808 */ /* 0x000fe20006800000 */
[----:B------:R4:W-:Y:S01]  /*4e50*/  MUFU.TANH R51, R38 ;  /* 0x0000002600337308 */ /* 0x0009e20000002400 */
[----:B-1----:R-:W-:-:S02]  /*4e60*/  FSEL R14, R63, -INF , !P2 ;  /* 0xff8000003f0e7808 */ /* 0x002fc40005000000 */
[-C--:B------:R-:W-:Y:S02]  /*4e70*/  ISETP.GE.AND P2, PT, R7, R136.reuse, PT ;  /* 0x000000880700720c */ /* 0x080fe40003f46270 */
[----:B------:R-:W-:Y:S02]  /*4e80*/  I2FP.F32.S32 R7, R7 ;  /* 0x0000000700077245 */ /* 0x000fe40000201400 */
[----:B------:R-:W-:Y:S01]  /*4e90*/  FSEL R154, R154, -INF , !P1 ;  /* 0xff8000009a9a7808 */ /* 0x000fe20004800000 */
[----:B------:R-:W1:Y:S01]  /*4ea0*/  MUFU.TANH R45, R45 ;  /* 0x0000002d002d7308 */ /* 0x000e620000002400 */
[----:B------:R-:W-:Y:S01]  /*4eb0*/  ISETP.GE.AND P5, PT, R42, R137, PT ;  /* 0x000000892a00720c */ /* 0x000fe20003fa6270 */
[CC--:B---3--:R-:W-:Y:S01]  /*4ec0*/  FFMA.FTZ R19, R0.reuse, R7.reuse, R19 ;  /* 0x0000000700137223 */ /* 0x0c8fe20000010013 */
[----:B------:R-:W-:Y:S01]  /*4ed0*/  FFMA.FTZ R57, R0, R7, R57 ;  /* 0x0000000700397223 */ /* 0x000fe20000010039 */
[----:B------:R-:W-:-:S03]  /*4ee0*/  ISETP.GE.AND P1, PT, R42, R136, PT ;  /* 0x000000882a00720c */ /* 0x000fc60003f26270 */
[----:B------:R-:W-:Y:S01]  /*4ef0*/  FSEL R56, R19, -INF , !P2 ;  /* 0xff80000013387808 */ /* 0x000fe20005000000 */
[----:B------:R-:W-:Y:S01]  /*4f00*/  MUFU.TANH R53, R53 ;  /* 0x0000003500357308 */ /* 0x000fe20000002400 */
[----:B----4-:R-:W-:Y:S02]  /*4f10*/  I2FP.F32.S32 R38, R42 ;  /* 0x0000002a00267245 */ /* 0x010fe40000201400 */
[----:B------:R-:W-:-:S03]  /*4f20*/  FSEL R149, R57, -INF , !P4 ;  /* 0xff80000039957808 */ /* 0x000fc60006000000 */
[CC--:B------:R-:W-:Y:S01]  /*4f30*/  FFMA.FTZ R131, R0.reuse, R38.reuse, R13 ;  /* 0x0000002600837223 */ /* 0x0c0fe2000001000d */
[----:B------:R-:W-:Y:S01]  /*4f40*/  FFMA.FTZ R33, R0, R38, R33 ;  /* 0x0000002600217223 */ /* 0x000fe20000010021 */
[----:B------:R3:W-:Y:S01]  /*4f50*/  MUFU.TANH R49, R32 ;  /* 0x0000002000317308 */ /* 0x0007e20000002400 */
[----:B------:R-:W-:Y:S02]  /*4f60*/  VIADD R38, R8, 0x31 ;  /* 0x0000003108267836 */ /* 0x000fe40000000000 */
[----:B------:R-:W-:Y:S02]  /*4f70*/  FSEL R131, R131, -INF , !P5 ;  /* 0xff80000083837808 */ /* 0x000fe40006800000 */
[----:B------:R-:W-:Y:S02]  /*4f80*/  FSEL R152, R33, -INF , !P1 ;  /* 0xff80000021987808 */ /* 0x000fe40004800000 */
[----:B------:R-:W-:Y:S01]  /*4f90*/  I2FP.F32.S32 R19, R38 ;  /* 0x0000002600137245 */ /* 0x000fe20000201400 */
[----:B------:R-:W4:Y:S01]  /*4fa0*/  MUFU.TANH R47, R47 ;  /* 0x0000002f002f7308 */ /* 0x000f220000002400 */
[----:B------:R-:W-:-:S02]  /*4fb0*/  ISETP.GE.AND P4, PT, R38, R137, PT ;  /* 0x000000892600720c */ /* 0x000fc40003f86270 */
[-C--:B------:R-:W-:Y:S01]  /*4fc0*/  ISETP.GE.AND P2, PT, R38, R136.reuse, PT ;  /* 0x000000882600720c */ /* 0x080fe20003f46270 */
[CC--:B--2---:R-:W-:Y:S01]  /*4fd0*/  FFMA.FTZ R41, R0.reuse, R19.reuse, R41 ;  /* 0x0000001300297223 */ /* 0x0c4fe20000010029 */
[----:B------:R-:W-:Y:S01]  /*4fe0*/  FFMA.FTZ R37, R0, R19, R37 ;  /* 0x0000001300257223 */ /* 0x000fe20000010025 */
[----:B------:R-:W-:Y:S02]  /*4ff0*/  ISETP.GE.AND P5, PT, R140, R137, PT ;  /* 0x000000898c00720c */ /* 0x000fe40003fa6270 */
[----:B------:R2:W-:Y:S01]  /*5000*/  MUFU.TANH R63, R36 ;  /* 0x00000024003f7308 */ /* 0x0005e20000002400 */
[----:B---3--:R-:W-:Y:S02]  /*5010*/  FSEL R32, R103, -INF , !P0 ;  /* 0xff80000067207808 */ /* 0x008fe40004000000 */
[----:B------:R-:W-:Y:S02]  /*5020*/  ISETP.GE.AND P0, PT, R40, R136, PT ;  /* 0x000000882800720c */ /* 0x000fe40003f06270 */
[----:B------:R-:W-:-:S02]  /*5030*/  I2FP.F32.S32 R40, R40 ;  /* 0x0000002800287245 */ /* 0x000fc40000201400 */
[----:B------:R-:W-:Y:S01]  /*5040*/  ISETP.GE.AND P1, PT, R140, R136, PT ;  /* 0x000000888c00720c */ /* 0x000fe20003f26270 */
[----:B------:R-:W3:Y:S01]  /*5050*/  MUFU.TANH R39, R39 ;  /* 0x0000002700277308 */ /* 0x000ee20000002400 */
[----:B------:R-:W-:Y:S01]  /*5060*/  I2FP.F32.S32 R140, R140 ;  /* 0x0000008c008c7245 */ /* 0x000fe20000201400 */
[CC--:B------:R-:W-:Y:S01]  /*5070*/  FFMA.FTZ R7, R0.reuse, R40.reuse, R17 ;  /* 0x0000002800077223 */ /* 0x0c0fe20000010011 */
[C---:B-1----:R-:W-:Y:S01]  /*5080*/  FFMA.FTZ R45, R0.reuse, R40, R45 ;  /* 0x00000028002d7223 */ /* 0x042fe2000001002d */
[----:B------:R-:W-:Y:S02]  /*5090*/  FSEL R57, R41, -INF , !P4 ;  /* 0xff80000029397808 */ /* 0x000fe40006000000 */
[----:B------:R-:W-:Y:S01]  /*50a0*/  FSEL R142, R37, -INF , !P2 ;  /* 0xff800000258e7808 */ /* 0x000fe20005000000 */
[-C--:B----4-:R-:W-:Y:S01]  /*50b0*/  FFMA.FTZ R47, R0, R140.reuse, R47 ;  /* 0x0000008c002f7223 */ /* 0x090fe2000001002f */
[----:B------:R1:W4:Y:S01]  /*50c0*/  MUFU.TANH R17, R34 ;  /* 0x0000002200117308 */ /* 0x0003220000002400 */
[----:B--2---:R-:W-:Y:S01]  /*50d0*/  VIADD R36, R8, 0x38 ;  /* 0x0000003808247836 */ /* 0x004fe20000000000 */
[----:B------:R-:W-:Y:S01]  /*50e0*/  ISETP.GE.AND P4, PT, R144, R137, PT ;  /* 0x000000899000720c */ /* 0x000fe20003f86270 */
[----:B------:R-:W-:Y:S01]  /*50f0*/  FFMA.FTZ R140, R0, R140, R55 ;  /* 0x0000008c008c7223 */ /* 0x000fe20000010037 */
[----:B------:R-:W-:-:S02]  /*5100*/  ISETP.GE.AND P2, PT, R144, R136, PT ;  /* 0x000000889000720c */ /* 0x000fc40003f46270 */
[----:B------:R-:W-:Y:S02]  /*5110*/  FSEL R52, R45, -INF , !P0 ;  /* 0xff8000002d347808 */ /* 0x000fe40004000000 */
[----:B------:R2:W-:Y:S01]  /*5120*/  MUFU.TANH R13, R26 ;  /* 0x0000001a000d7308 */ /* 0x0005e20000002400 */
[----:B------:R-:W-:Y:S02]  /*5130*/  I2FP.F32.S32 R144, R144 ;  /* 0x0000009000907245 */ /* 0x000fe40000201400 */
[----:B------:R-:W-:Y:S02]  /*5140*/  ISETP.GE.AND P0, PT, R36, R136, PT ;  /* 0x000000882400720c */ /* 0x000fe40003f06270 */
[----:B------:R-:W-:Y:S01]  /*5150*/  FSEL R140, R140, -INF , !P1 ;  /* 0xff8000008c8c7808 */ /* 0x000fe20004800000 */
[CC--:B------:R-:W-:Y:S01]  /*5160*/  FFMA.FTZ R59, R0.reuse, R144.reuse, R59 ;  /* 0x00000090003b7223 */ /* 0x0c0fe2000001003b */
[----:B------:R-:W-:Y:S01]  /*5170*/  FFMA.FTZ R144, R0, R144, R11 ;  /* 0x0000009000907223 */ /* 0x000fe2000001000b */
[----:B------:R3:W4:Y:S01]  /*5180*/  MUFU.TANH R19, R12 ;  /* 0x0000000c00137308 */ /* 0x0007220000002400 */
[----:B-1----:R-:W-:-:S02]  /*5190*/  I2FP.F32.S32 R34, R36 ;  /* 0x0000002400227245 */ /* 0x002fc40000201400 */
[----:B------:R-:W-:Y:S02]  /*51a0*/  FSEL R7, R7, -INF , !P3 ;  /* 0xff80000007077808 */ /* 0x000fe40005800000 */
[----:B------:R-:W-:Y:S01]  /*51b0*/  ISETP.GE.AND P3, PT, R36, R137, PT ;  /* 0x000000892400720c */ /* 0x000fe20003f66270 */
[CC--:B------:R-:W-:Y:S01]  /*51c0*/  FFMA.FTZ R33, R0.reuse, R34.reuse, R27 ;  /* 0x0000002200217223 */ /* 0x0c0fe2000001001b */
[----:B------:R-:W-:Y:S01]  /*51d0*/  FFMA.FTZ R53, R0, R34, R53 ;  /* 0x0000002200357223 */ /* 0x000fe20000010035 */
[C---:B------:R-:W-:Y:S01]  /*51e0*/  VIADD R34, R8.reuse, 0x41 ;  /* 0x0000004108227836 */ /* 0x040fe20000000000 */
[----:B------:R1:W-:Y:S01]  /*51f0*/  MUFU.TANH R27, R24 ;  /* 0x00000018001b7308 */ /* 0x0003e20000002400 */
[----:B--2---:R-:W-:Y:S01]  /*5200*/  VIADD R26, R8, 0x48 ;  /* 0x00000048081a7836 */ /* 0x004fe20000000000 */
[----:B------:R-:W-:Y:S02]  /*5210*/  FSEL R145, R59, -INF , !P4 ;  /* 0xff8000003b917808 */ /* 0x000fe40006000000 */
[----:B------:R-:W-:-:S02]  /*5220*/  FSEL R54, R53, -INF , !P0 ;  /* 0xff80000035367808 */ /* 0x000fc40004000000 */
[----:B------:R-:W-:Y:S02]  /*5230*/  FSEL R53, R47, -INF , !P5 ;  /* 0xff8000002f357808 */ /* 0x000fe40006800000 */
[----:B---3--:R-:W-:Y:S01]  /*5240*/  I2FP.F32.S32 R12, R26 ;  /* 0x0000001a000c7245 */ /* 0x008fe20000201400 */
[----:B------:R-:W2:Y:S01]  /*5250*/  MUFU.TANH R11, R98 ;  /* 0x00000062000b7308 */ /* 0x000ea20000002400 */
[C---:B------:R-:W-:Y:S02]  /*5260*/  ISETP.GE.AND P5, PT, R26.reuse, R137, PT ;  /* 0x000000891a00720c */ /* 0x040fe40003fa6270 */
[----:B------:R-:W-:Y:S01]  /*5270*/  ISETP.GE.AND P1, PT, R26, R136, PT ;  /* 0x000000881a00720c */ /* 0x000fe20003f26270 */
[CC--:B------:R-:W-:Y:S01]  /*5280*/  FFMA.FTZ R67, R0.reuse, R12.reuse, R67 ;  /* 0x0000000c00437223 */ /* 0x0c0fe20000010043 */
[----:B------:R-:W-:Y:S01]  /*5290*/  FFMA.FTZ R39, R0, R12, R39 ;  /* 0x0000000c00277223 */ /* 0x000fe20000010027 */
[----:B------:R-:W-:Y:S01]  /*52a0*/  VIADD R12, R8, 0x51 ;  /* 0x00000051080c7836 */ /* 0x000fe20000000000 */
[----:B------:R-:W-:Y:S01]  /*52b0*/  FSEL R144, R144, -INF , !P2 ;  /* 0xff80000090907808 */ /* 0x000fe20005000000 */
[----:B------:R-:W-:Y:S01]  /*52c0*/  VIADD R26, R8, 0x50 ;  /* 0x00000050081a7836 */ /* 0x000fe20000000000 */
[----:B-1----:R-:W-:Y:S01]  /*52d0*/  I2FP.F32.S32 R24, R34 ;  /* 0x0000002200187245 */ /* 0x002fe20000201400 */
[----:B------:R-:W-:Y:S01]  /*52e0*/  MUFU.TANH R25, R25 ;  /* 0x0000001900197308 */ /* 0x000fe20000002400 */
[----:B------:R-:W-:-:S02]  /*52f0*/  FSEL R141, R67, -INF , !P5 ;  /* 0xff800000438d7808 */ /* 0x000fc40006800000 */
[----:B------:R-:W-:Y:S01]  /*5300*/  FSEL R148, R39, -INF , !P1 ;  /* 0xff80000027947808 */ /* 0x000fe20004800000 */
[CC--:B------:R-:W-:Y:S01]  /*5310*/  FFMA.FTZ R9, R0.reuse, R24.reuse, R9 ;  /* 0x0000001800097223 */ /* 0x0c0fe20000010009 */
[----:B------:R-:W-:Y:S01]  /*5320*/  FFMA.FTZ R69, R0, R24, R69 ;  /* 0x0000001800457223 */ /* 0x000fe20000010045 */
[----:B------:R-:W-:Y:S01]  /*5330*/  VIADD R24, R8, 0x49 ;  /* 0x0000004908187836 */ /* 0x000fe20000000000 */
[CC--:B------:R-:W-:Y:S01]  /*5340*/  ISETP.GE.AND P5, PT, R12.reuse, R137.reuse, PT ;  /* 0x000000890c00720c */ /* 0x0c0fe20003fa6270 */
[----:B------:R-:W-:Y:S01]  /*5350*/  MUFU.TANH R97, R97 ;  /* 0x0000006100617308 */ /* 0x000fe20000002400 */
[-C--:B------:R-:W-:Y:S02]  /*5360*/  ISETP.GE.AND P1, PT, R12, R136.reuse, PT ;  /* 0x000000880c00720c */ /* 0x080fe40003f26270 */
[C---:B------:R-:W-:Y:S02]  /*5370*/  ISETP.GE.AND P4, PT, R24.reuse, R137, PT ;  /* 0x000000891800720c */ /* 0x040fe40003f86270 */
[----:B------:R-:W-:-:S02]  /*5380*/  ISETP.GE.AND P2, PT, R24, R136, PT ;  /* 0x000000881800720c */ /* 0x000fc40003f46270 */
[----:B------:R-:W-:Y:S01]  /*5390*/  I2FP.F32.S32 R24, R24 ;  /* 0x0000001800187245 */ /* 0x000fe20000201400 */
[----:B------:R-:W-:Y:S01]  /*53a0*/  MUFU.TANH R99, R99 ;  /* 0x0000006300637308 */ /* 0x000fe20000002400 */
[----:B------:R-:W-:Y:S02]  /*53b0*/  I2FP.F32.S32 R12, R12 ;  /* 0x0000000c000c7245 */ /* 0x000fe40000201400 */
[----:B------:R-:W-:Y:S01]  /*53c0*/  FSEL R55, R33, -INF , !P3 ;  /* 0xff80000021377808 */ /* 0x000fe20005800000 */
[-C--:B------:R-:W-:Y:S01]  /*53d0*/  FFMA.FTZ R61, R0, R24.reuse, R61 ;  /* 0x00000018003d7223 */ /* 0x080fe2000001003d */
[-C--:B------:R-:W-:Y:S01]  /*53e0*/  ISETP.GE.AND P3, PT, R34, R137.reuse, PT ;  /* 0x000000892200720c */ /* 0x080fe20003f66270 */
[----:B------:R-:W-:Y:S01]  /*53f0*/  FFMA.FTZ R65, R0, R24, R65 ;  /* 0x0000001800417223 */ /* 0x000fe20000010041 */
[----:B------:R-:W-:Y:S01]  /*5400*/  ISETP.GE.AND P0, PT, R34, R136, PT ;  /* 0x000000882200720c */ /* 0x000fe20003f06270 */
[----:B------:R-:W1:Y:S01]  /*5410*/  MUFU.TANH R33, R96 ;  /* 0x0000006000217308 */ /* 0x000e620000002400 */
[CC--:B------:R-:W-:Y:S01]  /*5420*/  FFMA.FTZ R51, R0.reuse, R12.reuse, R51 ;  /* 0x0000000c00337223 */ /* 0x0c0fe20000010033 */
[----:B----4-:R-:W-:Y:S01]  /*5430*/  FFMA.FTZ R66, R0, R12, R17 ;  /* 0x0000000c00427223 */ /* 0x010fe20000010011 */
[----:B------:R-:W-:Y:S01]  /*5440*/  FSEL R143, R9, -INF , !P3 ;  /* 0xff800000098f7808 */ /* 0x000fe20005800000 */
[C---:B------:R-:W-:Y:S01]  /*5450*/  VIADD R24, R8.reuse, 0x58 ;  /* 0x0000005808187836 */ /* 0x040fe20000000000 */
[----:B------:R-:W-:Y:S01]  /*5460*/  FSEL R150, R69, -INF , !P0 ;  /* 0xff80000045967808 */ /* 0x000fe20004000000 */
[----:B------:R-:W-:Y:S01]  /*5470*/  VIADD R12, R8, 0x60 ;  /* 0x00000060080c7836 */ /* 0x000fe20000000000 */
[C---:B------:R-:W-:Y:S01]  /*5480*/  ISETP.GE.AND P3, PT, R26.reuse, R137, PT ;  /* 0x000000891a00720c */ /* 0x040fe20003f66270 */
[----:B------:R-:W3:Y:S01]  /*5490*/  MUFU.TANH R93, R93 ;  /* 0x0000005d005d7308 */ /* 0x000ee20000002400 */
[----:B------:R-:W-:-:S02]  /*54a0*/  ISETP.GE.AND P0, PT, R26, R136, PT ;  /* 0x000000881a00720c */ /* 0x000fc40003f06270 */
[----:B------:R-:W-:Y:S02]  /*54b0*/  I2FP.F32.S32 R26, R26 ;  /* 0x0000001a001a7245 */ /* 0x000fe40000201400 */
[----:B------:R-:W-:Y:S02]  /*54c0*/  FSEL R139, R61, -INF , !P4 ;  /* 0xff8000003d8b7808 */ /* 0x000fe40006000000 */
[----:B------:R-:W-:Y:S01]  /*54d0*/  FSEL R138, R65, -INF , !P2 ;  /* 0xff800000418a7808 */ /* 0x000fe20005000000 */
[CC--:B------:R-:W-:Y:S01]  /*54e0*/  FFMA.FTZ R49, R0.reuse, R26.reuse, R49 ;  /* 0x0000001a00317223 */ /* 0x0c0fe20000010031 */
[----:B------:R-:W-:Y:S01]  /*54f0*/  FSEL R67, R51, -INF , !P5 ;  /* 0xff80000033437808 */ /* 0x000fe20006800000 */
[----:B------:R-:W-:Y:S01]  /*5500*/  FFMA.FTZ R63, R0, R26, R63 ;  /* 0x0000001a003f7223 */ /* 0x000fe2000001003f */
[----:B------:R-:W-:Y:S01]  /*5510*/  FSEL R66, R66, -INF , !P1 ;  /* 0xff80000042427808 */ /* 0x000fe20004800000 */
[----:B------:R-:W-:Y:S01]  /*5520*/  VIADD R26, R8, 0x59 ;  /* 0x00000059081a7836 */ /* 0x000fe20000000000 */
[C---:B------:R-:W-:Y:S01]  /*5530*/  ISETP.GE.AND P4, PT, R24.reuse, R137, PT ;  /* 0x000000891800720c */ /* 0x040fe20003f86270 */
[----:B------:R-:W4:Y:S01]  /*5540*/  MUFU.TANH R95, R95 ;  /* 0x0000005f005f7308 */ /* 0x000f220000002400 */
[----:B------:R-:W-:-:S02]  /*5550*/  ISETP.GE.AND P2, PT, R24, R136, PT ;  /* 0x000000881800720c */ /* 0x000fc40003f46270 */
[CC--:B------:R-:W-:Y:S02]  /*5560*/  ISETP.GE.AND P5, PT, R12.reuse, R137.reuse, PT ;  /* 0x000000890c00720c */ /* 0x0c0fe40003fa6270 */
[----:B------:R-:W-:Y:S02]  /*5570*/  ISETP.GE.AND P1, PT, R12, R136, PT ;  /* 0x000000880c00720c */ /* 0x000fe40003f26270 */
[----:B------:R-:W-:Y:S01]  /*5580*/  I2FP.F32.S32 R24, R24 ;  /* 0x0000001800187245 */ /* 0x000fe20000201400 */
[----:B------:R-:W4:Y:S01]  /*5590*/  MUFU.TANH R9, R92 ;  /* 0x0000005c00097308 */ /* 0x000f220000002400 */
[----:B------:R-:W-:Y:S02]  /*55a0*/  I2FP.F32.S32 R12, R12 ;  /* 0x0000000c000c7245 */ /* 0x000fe40000201400 */
[----:B------:R-:W-:Y:S01]  /*55b0*/  FSEL R121, R49, -INF , !P3 ;  /* 0xff80000031797808 */ /* 0x000fe20005800000 */
[C---:B------:R-:W-:Y:S01]  /*55c0*/  FFMA.FTZ R19, R0.reuse, R24, R19 ;  /* 0x0000001800137223 */ /* 0x040fe20000010013 */
[----:B------:R-:W-:Y:S01]  /*55d0*/  FSEL R124, R63, -INF , !P0 ;  /* 0xff8000003f7c7808 */ /* 0x000fe20004000000 */
[----:B--2---:R-:W-:Y:S01]  /*55e0*/  FFMA.FTZ R50, R0, R12, R11 ;  /* 0x0000000c00327223 */ /* 0x004fe2000001000b */
[----:B------:R-:W-:Y:S01]  /*55f0*/  VIADD R11, R8, 0x61 ;  /* 0x00000061080b7836 */ /* 0x000fe20000000000 */
[C---:B------:R-:W-:Y:S01]  /*5600*/  ISETP.GE.AND P3, PT, R26.reuse, R137, PT ;  /* 0x000000891a00720c */ /* 0x040fe20003f66270 */
[----:B------:R-:W2:Y:S01]  /*5610*/  MUFU.TANH R17, R94 ;  /* 0x0000005e00117308 */ /* 0x000ea20000002400 */
[----:B------:R-:W-:Y:S01]  /*5620*/  ISETP.GE.AND P0, PT, R26, R136, PT ;  /* 0x000000881a00720c */ /* 0x000fe20003f06270 */
[----:B-1----:R-:W-:Y:S01]  /*5630*/  FFMA.FTZ R33, R0, R12, R33 ;  /* 0x0000000c00217223 */ /* 0x002fe20000010021 */
[----:B------:R-:W-:Y:S01]  /*5640*/  I2FP.F32.S32 R26, R26 ;  /* 0x0000001a001a7245 */ /* 0x000fe20000201400 */
[----:B------:R-:W-:Y:S01]  /*5650*/  VIADD R12, R8, 0x69 ;  /* 0x00000069080c7836 */ /* 0x000fe20000000000 */
[----:B------:R-:W-:Y:S01]  /*5660*/  FSEL R64, R19, -INF , !P2 ;  /* 0xff80000013407808 */ /* 0x000fe20005000000 */
[C---:B------:R-:W-:Y:S01]  /*5670*/  FFMA.FTZ R65, R0.reuse, R24, R13 ;  /* 0x0000001800417223 */ /* 0x040fe2000001000d */
[----:B------:R-:W-:Y:S01]  /*5680*/  I2FP.F32.S32 R19, R11 ;  /* 0x0000000b00137245 */ /* 0x000fe20000201400 */
[CC--:B------:R-:W-:Y:S01]  /*5690*/  FFMA.FTZ R25, R0.reuse, R26.reuse, R25 ;  /* 0x0000001a00197223 */ /* 0x0c0fe20000010019 */
[----:B------:R-:W-:Y:S01]  /*56a0*/  FFMA.FTZ R27, R0, R26, R27 ;  /* 0x0000001a001b7223 */ /* 0x000fe2000001001b */
[----:B------:R-:W-:Y:S01]  /*56b0*/  VIADD R24, R8, 0x68 ;  /* 0x0000006808187836 */ /* 0x000fe20000000000 */
[----:B------:R-:W-:Y:S01]  /*56c0*/  FSEL R51, R33, -INF , !P5 ;  /* 0xff80000021337808 */ /* 0x000fe20006800000 */
[-C--:B------:R-:W-:Y:S01]  /*56d0*/  FFMA.FTZ R49, R0, R19.reuse, R97 ;  /* 0x0000001300317223 */ /* 0x080fe20000010061 */
[----:B------:R-:W-:Y:S01]  /*56e0*/  FSEL R50, R50, -INF , !P1 ;  /* 0xff80000032327808 */ /* 0x000fe20004800000 */
[----:B------:R-:W-:Y:S01]  /*56f0*/  FFMA.FTZ R48, R0, R19, R99 ;  /* 0x0000001300307223 */ /* 0x000fe20000010063 */
[C---:B------:R-:W-:Y:S01]  /*5700*/  ISETP.GE.AND P5, PT, R12.reuse, R137, PT ;  /* 0x000000890c00720c */ /* 0x040fe20003fa6270 */
[----:B------:R-:W1:Y:S01]  /*5710*/  MUFU.TANH R19, R108 ;  /* 0x0000006c00137308 */ /* 0x000e620000002400 */
[----:B------:R-:W-:-:S02]  /*5720*/  ISETP.GE.AND P1, PT, R12, R136, PT ;  /* 0x000000880c00720c */ /* 0x000fc40003f26270 */
[----:B------:R-:W-:Y:S02]  /*5730*/  I2FP.F32.S32 R12, R12 ;  /* 0x0000000c000c7245 */ /* 0x000fe40000201400 */
[----:B------:R-:W-:Y:S01]  /*5740*/  FSEL R63, R25, -INF , !P3 ;  /* 0xff800000193f7808 */ /* 0x000fe20005800000 */
[----:B------:R-:W-:Y:S01]  /*5750*/  VIADD R25, R8, 0x70 ;  /* 0x0000007008197836 */ /* 0x000fe20000000000 */
[----:B------:R-:W-:Y:S01]  /*5760*/  FSEL R58, R27, -INF , !P0 ;  /* 0xff8000001b3a7808 */ /* 0x000fe20004000000 */
[----:B------:R-:W1:Y:S01]  /*5770*/  MUFU.TANH R89, R89 ;  /* 0x0000005900597308 */ /* 0x000e620000002400 */
[----:B------:R-:W-:Y:S01]  /*5780*/  FSEL R65, R65, -INF , !P4 ;  /* 0xff80000041417808 */ /* 0x000fe20006000000 */
[-C--:B---3--:R-:W-:Y:S01]  /*5790*/  FFMA.FTZ R45, R0, R12.reuse, R93 ;  /* 0x0000000c002d7223 */ /* 0x088fe2000001005d */
[-C--:B------:R-:W-:Y:S01]  /*57a0*/  ISETP.GE.AND P3, PT, R24, R137.reuse, PT ;  /* 0x000000891800720c */ /* 0x080fe20003f66270 */
[----:B----4-:R-:W-:Y:S01]  /*57b0*/  FFMA.FTZ R38, R0, R12, R95 ;  /* 0x0000000c00267223 */ /* 0x010fe2000001005f */
[-C--:B------:R-:W-:Y:S01]  /*57c0*/  ISETP.GE.AND P0, PT, R24, R136.reuse, PT ;  /* 0x000000881800720c */ /* 0x080fe20003f06270 */
[----:B------:R-:W-:Y:S01]  /*57d0*/  VIADD R12, R8, 0x78 ;  /* 0x00000078080c7836 */ /* 0x000fe20000000000 */
[C---:B------:R-:W-:Y:S01]  /*57e0*/  ISETP.GE.AND P4, PT, R11.reuse, R137, PT ;  /* 0x000000890b00720c */ /* 0x040fe20003f86270 */
[----:B------:R-:W-:Y:S01]  /*57f0*/  MUFU.TANH R13, R88 ;  /* 0x00000058000d7308 */ /* 0x000fe20000002400 */
[----:B------:R-:W-:-:S02]  /*5800*/  ISETP.GE.AND P2, PT, R11, R136, PT ;  /* 0x000000880b00720c */ /* 0x000fc40003f46270 */
[----:B------:R-:W-:Y:S02]  /*5810*/  I2FP.F32.S32 R24, R24 ;  /* 0x0000001800187245 */ /* 0x000fe40000201400 */
[----:B------:R-:W-:Y:S02]  /*5820*/  FSEL R45, R45, -INF , !P5 ;  /* 0xff8000002d2d7808 */ /* 0x000fe40006800000 */
[----:B------:R-:W-:Y:S01]  /*5830*/  FSEL R38, R38, -INF , !P1 ;  /* 0xff80000026267808 */ /* 0x000fe20004800000 */
[----:B------:R-:W-:Y:S01]  /*5840*/  MUFU.TANH R11, R90 ;  /* 0x0000005a000b7308 */ /* 0x000fe20000002400 */
[CC--:B------:R-:W-:Y:S01]  /*5850*/  FFMA.FTZ R9, R0.reuse, R24.reuse, R9 ;  /* 0x0000001800097223 */ /* 0x0c0fe20000010009 */
[----:B--2---:R-:W-:Y:S01]  /*5860*/  FFMA.FTZ R17, R0, R24, R17 ;  /* 0x0000001800117223 */ /* 0x004fe20000010011 */
[----:B------:R-:W-:Y:S01]  /*5870*/  VIADD R24, R8, 0x71 ;  /* 0x0000007108187836 */ /* 0x000fe20000000000 */
[C---:B------:R-:W-:Y:S02]  /*5880*/  ISETP.GE.AND P5, PT, R12.reuse, R137, PT ;  /* 0x000000890c00720c */ /* 0x040fe40003fa6270 */
[----:B------:R-:W-:-:S02]  /*5890*/  ISETP.GE.AND P1, PT, R12, R136, PT ;  /* 0x000000880c00720c */ /* 0x000fc40003f26270 */
[----:B------:R-:W2:Y:S01]  /*58a0*/  MUFU.TANH R91, R91 ;  /* 0x0000005b005b7308 */ /* 0x000ea20000002400 */
[----:B------:R-:W-:Y:S02]  /*58b0*/  I2FP.F32.S32 R12, R12 ;  /* 0x0000000c000c7245 */ /* 0x000fe40000201400 */
[----:B------:R-:W-:Y:S02]  /*58c0*/  FSEL R47, R9, -INF , !P3 ;  /* 0xff800000092f7808 */ /* 0x000fe40005800000 */
[----:B------:R-:W-:Y:S01]  /*58d0*/  FSEL R46, R17, -INF , !P0 ;  /* 0xff800000112e7808 */ /* 0x000fe20004000000 */
[----:B-1----:R-:W-:Y:S01]  /*58e0*/  FFMA.FTZ R19, R0, R12, R19 ;  /* 0x0000000c00137223 */ /* 0x002fe20000010013 */
[----:B------:R-:W-:Y:S01]  /*58f0*/  FSEL R49, R49, -INF , !P4 ;  /* 0xff80000031317808 */ /* 0x000fe20006000000 */
[----:B------:R-:W1:Y:S01]  /*5900*/  MUFU.TANH R27, R110 ;  /* 0x0000006e001b7308 */ /* 0x000e620000002400 */
[----:B------:R-:W-:Y:S02]  /*5910*/  FSEL R48, R48, -INF , !P2 ;  /* 0xff80000030307808 */ /* 0x000fe40005000000 */
[----:B------:R-:W-:-:S02]  /*5920*/  ISETP.GE.AND P3, PT, R24, R137, PT ;  /* 0x000000891800720c */ /* 0x000fc40003f66270 */
[-C--:B------:R-:W-:Y:S02]  /*5930*/  ISETP.GE.AND P0, PT, R24, R136.reuse, PT ;  /* 0x000000881800720c */ /* 0x080fe40003f06270 */
[C---:B------:R-:W-:Y:S01]  /*5940*/  ISETP.GE.AND P4, PT, R25.reuse, R137, PT ;  /* 0x000000891900720c */ /* 0x040fe20003f86270 */
[----:B------:R-:W3:Y:S01]  /*5950*/  MUFU.TANH R3, R3 ;  /* 0x0000000300037308 */ /* 0x000ee20000002400 */
[----:B------:R-:W-:Y:S01]  /*5960*/  BAR.SYNC.DEFER_BLOCKING 0x0 ;  /* 0x0000000000007b1d */ /* 0x000fe20000010000 */
[----:B------:R-:W-:Y:S02]  /*5970*/  ISETP.GE.AND P2, PT, R25, R136, PT ;  /* 0x000000881900720c */ /* 0x000fe40003f46270 */
[----:B------:R-:W-:Y:S02]  /*5980*/  I2FP.F32.S32 R24, R24 ;  /* 0x0000001800187245 */ /* 0x000fe40000201400 */
[----:B------:R-:W-:Y:S02]  /*5990*/  I2FP.F32.S32 R25, R25 ;  /* 0x0000001900197245 */ /* 0x000fe40000201400 */
[----:B------:R4:W3:Y:S01]  /*59a0*/  MUFU.TANH R9, R10 ;  /* 0x0000000a00097308 */ /* 0x0008e20000002400 */
[CC--:B------:R-:W-:Y:S01]  /*59b0*/  FFMA.FTZ R37, R0.reuse, R24.reuse, R89 ;  /* 0x0000001800257223 */ /* 0x0c0fe20000010059 */
[C---:B--2---:R-:W-:Y:S01]  /*59c0*/  FFMA.FTZ R24, R0.reuse, R24, R91 ;  /* 0x0000001800187223 */ /* 0x044fe2000001005b */
[CC--:B------:R-:W-:Y:S01]  /*59d0*/  FFMA.FTZ R13, R0.reuse, R25.reuse, R13 ;  /* 0x00000019000d7223 */ /* 0x0c0fe2000001000d */
[C---:B------:R-:W-:Y:S01]  /*59e0*/  FFMA.FTZ R11, R0.reuse, R25, R11 ;  /* 0x00000019000b7223 */ /* 0x040fe2000001000b */
[----:B-1----:R-:W-:Y:S01]  /*59f0*/  FFMA.FTZ R34, R0, R12, R27 ;  /* 0x0000000c00227223 */ /* 0x002fe2000001001b */
[----:B------:R-:W-:-:S02]  /*5a00*/  FSEL R27, R19, -INF , !P5 ;  /* 0xff800000131b7808 */ /* 0x000fc40006800000 */
[----:B------:R-:W1:Y:S01]  /*5a10*/  MUFU.TANH R109, R109 ;  /* 0x0000006d006d7308 */ /* 0x000e620000002400 */
[----:B------:R-:W-:Y:S02]  /*5a20*/  ISETP.GT.AND P5, PT, R178, R173, PT ;  /* 0x000000adb200720c */ /* 0x000fe40003fa4270 */
[----:B------:R-:W-:Y:S02]  /*5a30*/  FSEL R39, R13, -INF , !P4 ;  /* 0xff8000000d277808 */ /* 0x000fe40006000000 */
[----:B------:R-:W-:Y:S02]  /*5a40*/  FSEL R26, R11, -INF , !P2 ;  /* 0xff8000000b1a7808 */ /* 0x000fe40005000000 */
[----:B------:R-:W-:Y:S01]  /*5a50*/  FSEL R37, R37, -INF , !P3 ;  /* 0xff80000025257808 */ /* 0x000fe20005800000 */
[----:B------:R-:W2:Y:S01]  /*5a60*/  MUFU.TANH R111, R111 ;  /* 0x0000006f006f7308 */ /* 0x000ea20000002400 */
[----:B----4-:R-:W-:Y:S01]  /*5a70*/  VIADD R10, R8, 0x79 ;  /* 0x00000079080a7836 */ /* 0x010fe20000000000 */
[----:B------:R-:W-:-:S02]  /*5a80*/  FSEL R24, R24, -INF , !P0 ;  /* 0xff80000018187808 */ /* 0x000fc40004000000 */
[CC--:B------:R-:W-:Y:S02]  /*5a90*/  ISETP.GE.AND P4, PT, R8.reuse, R137.reuse, PT ;  /* 0x000000890800720c */ /* 0x0c0fe40003f86270 */
[-C--:B------:R-:W-:Y:S02]  /*5aa0*/  ISETP.GE.AND P2, PT, R8, R136.reuse, PT ;  /* 0x000000880800720c */ /* 0x080fe40003f46270 */
[C---:B------:R-:W-:Y:S02]  /*5ab0*/  ISETP.GE.AND P3, PT, R10.reuse, R137, PT ;  /* 0x000000890a00720c */ /* 0x040fe40003f66270 */
[----:B------:R-:W-:Y:S02]  /*5ac0*/  ISETP.GE.AND P0, PT, R10, R136, PT ;  /* 0x000000880a00720c */ /* 0x000fe40003f06270 */
[----:B------:R-:W-:Y:S02]  /*5ad0*/  I2FP.F32.S32 R8, R8 ;  /* 0x0000000800087245 */ /* 0x000fe40000201400 */
[----:B------:R-:W-:-:S02]  /*5ae0*/  I2FP.F32.S32 R10, R10 ;  /* 0x0000000a000a7245 */ /* 0x000fc40000201400 */
[----:B------:R-:W-:Y:S01]  /*5af0*/  FSEL R34, R34, -INF , !P1 ;  /* 0xff80000022227808 */ /* 0x000fe20004800000 */
[CC--:B---3--:R-:W-:Y:S01]  /*5b00*/  FFMA.FTZ R3, R0.reuse, R8.reuse, R3 ;  /* 0x0000000800037223 */ /* 0x0c8fe20000010003 */
[C---:B------:R-:W-:Y:S01]  /*5b10*/  FFMA.FTZ R9, R0.reuse, R8, R9 ;  /* 0x0000000800097223 */ /* 0x040fe20000010009 */
[CC--:B-1----:R-:W-:Y:S01]  /*5b20*/  FFMA.FTZ R25, R0.reuse, R10.reuse, R109 ;  /* 0x0000000a00197223 */ /* 0x0c2fe2000001006d */
[----:B--2---:R-:W-:Y:S02]  /*5b30*/  FFMA.FTZ R33, R0, R10, R111 ;  /* 0x0000000a00217223 */ /* 0x004fe4000001006f */
[----:B------:R-:W-:Y:S02]  /*5b40*/  FSEL R17, R3, -INF , !P4 ;  /* 0xff80000003117808 */ /* 0x000fe40006000000 */
[----:B------:R-:W-:Y:S02]  /*5b50*/  FSEL R36, R9, -INF , !P2 ;  /* 0xff80000009247808 */ /* 0x000fe40005000000 */
[----:B------:R-:W-:-:S02]  /*5b60*/  FSEL R25, R25, -INF , !P3 ;  /* 0xff80000019197808 */ /* 0x000fc40005800000 */
        /* <DEDUP_REMOVED lines=62> */
.L_x_2748:
[----:B------:R-:W-:-:S04]  /*5f50*/  LEA R19, -R116, RZ, 0x7 ;  /* 0x000000ff74137211 */ /* 0x000fc800078e39ff */
[----:B------:R-:W-:-:S07]  /*5f60*/  SHF.R.S32.HI R40, RZ, 0x1f, R19 ;  /* 0x0000001fff287819 */ /* 0x000fce0000011413 */
.L_x_2749:
        /* <DEDUP_REMOVED lines=134> */
.L_x_2751:
[----:B------:R-:W-:Y:S05]  /*67d0*/  BSYNC B0 ;  /* 0x0000000000007941 */ /* 0x000fea0003800000 */
.L_x_2750:
[----:B------:R-:W0:Y:S01]  /*67e0*/  LDGDEPBAR ;  /* 0x00000000000079af */ /* 0x000e220000000000 */
[----:B------:R-:W-:-:S04]  /*67f0*/  IADD3 R134, P0, R19, R134, RZ ;  /* 0x0000008613867210 */ /* 0x000fc80007f1e0ff */
[----:B------:R-:W-:-:S09]  /*6800*/  IADD3.X R135, R40, R135, RZ, P0, !PT ;  /* 0x0000008728877210 */ /* 0x000fd200007fe4ff */
.L_x_2747:
        /* <DEDUP_REMOVED lines=63> */
[----:B------:R-:W-:-:S03]  /*6c00*/  LEA R168, R5, UR4, 0x1 ;  /* 0x0000000405a87c11 */ /* 0x000fc6000f8e08ff */
[----:B------:R-:W1:Y:S01]  /*6c10*/  SHFL.BFLY PT, R2, R11, 0x2, 0x1f ;  /* 0x0c401f000b027f89 */ /* 0x000e6200000e0000 */
[----:B------:R-:W-:-:S03]  /*6c20*/  LEA R118, R4, R168, 0x1 ;  /* 0x000000a804767211 */ /* 0x000fc600078e08ff */
[----:B------:R-:W-:Y:S04]  /*6c30*/  LDSM.16.MT88.4 R108, [R168+0x9000] ;  /* 0x00900000a86c783b */ /* 0x000fe80000004200 */
[----:B------:R-:W-:Y:S04]  /*6c40*/  LDSM.16.MT88.4 R84, [R118+0xb000] ;  /* 0x00b000007654783b */ /* 0x000fe80000004200 */
[----:B------:R-:W-:Y:S04]  /*6c50*/  LDSM.16.MT88.4 R100, [R118+0x9000] ;  /* 0x009000007664783b */ /* 0x000fe80000004200 */
[----:B------:R-:W-:Y:S04]  /*6c60*/  LDSM.16.MT88.4 R92, [R168+0xb000] ;  /* 0x00b00000a85c783b */ /* 0x000fe80000004200 */
[----:B------:R-:W-:Y:S01]  /*6c70*/  LDSM.16.MT88.4 R76, [R168+0xd000] ;  /* 0x00d00000a84c783b */ /* 0x000fe20000004200 */
        /* <DEDUP_REMOVED lines=28> */
[----:B-1----:R-:W-:Y:S01]  /*6e40*/  FMNMX.FTZ R2, R8, R9, !PT ;  /* 0x0000000908027209 */ /* 0x002fe20007810000 */
[--C-:B------:R-:W-:Y:S01]  /*6e50*/  FFMA.FTZ R47, R47, UR11, -R42.reuse ;  /* 0x0000000b2f2f7c23 */ /* 0x100fe2000801082a */
[----:B------:R-:W-:-:S02]  /*6e60*/  FFMA.FTZ R192, R25, UR11, -R42 ;  /* 0x0000000b19c07c23 */ /* 0x000fc4000801082a */
[C---:B------:R-:W-:Y:S01]  /*6e70*/  FSETP.NEU.FTZ.AND P0, PT, R2.reuse, -INF , PT ;  /* 0xff8000000200780b */ /* 0x040fe20003f1d000 */
[----:B------:R-:W-:Y:S01]  /*6e80*/  FMUL.FTZ R35, R2, UR11 ;  /* 0x0000000b02237c20 */ /* 0x000fe20008410000 */
[----:B------:R-:W-:Y:S04]  /*6e90*/  MUFU.EX2 R126, R126 ;  /* 0x0000007e007e7308 */ /* 0x000fe80000000800 */
[----:B------:R-:W-:Y:S02]  /*6ea0*/  FSEL R35, R35, RZ, P0 ;  /* 0x000000ff23237208 */ /* 0x000fe40000000000 */
[----:B------:R-:W-:Y:S02]  /*6eb0*/  LEA R190, P0, R134, UR8, 0x1 ;  /* 0x0000000886be7c11 */ /* 0x000fe4000f8008ff */
[----:B------:R-:W1:Y:S01]  /*6ec0*/  MUFU.EX2 R125, R125 ;  /* 0x0000007d007d7308 */ /* 0x000e620000000800 */
[--C-:B------:R-:W-:Y:S01]  /*6ed0*/  FFMA.FTZ R127, R36, UR11, -R35.reuse ;  /* 0x0000000b247f7c23 */ /* 0x100fe20008010823 */
[--C-:B------:R-:W-:Y:S01]  /*6ee0*/  FFMA.FTZ R128, R30, UR11, -R35.reuse ;  /* 0x0000000b1e807c23 */ /* 0x100fe20008010823 */
[--C-:B------:R-:W-:Y:S01]  /*6ef0*/  FFMA.FTZ R129, R20, UR11, -R35.reuse ;  /* 0x0000000b14817c23 */ /* 0x100fe20008010823 */
[--C-:B------:R-:W-:Y:S01]  /*6f00*/  FFMA.FTZ R62, R18, UR11, -R35.reuse ;  /* 0x0000000b123e7c23 */ /* 0x100fe20008010823 */
[--C-:B------:R-:W-:Y:S01]  /*6f10*/  FFMA.FTZ R36, R14, UR11, -R35.reuse ;  /* 0x0000000b0e247c23 */ /* 0x100fe20008010823 */
[----:B--2---:R-:W-:Y:S01]  /*6f20*/  F2FP.F16.F32.PACK_AB R68, R146, R147 ;  /* 0x000000939244723e */ /* 0x004fe200000000ff */
[----:B------:R-:W2:Y:S01]  /*6f30*/  LDSM.16.MT88.4 R12, [R118+0xb400] ;  /* 0x00b40000760c783b */ /* 0x000ea20000004200 */
[----:B------:R-:W-:Y:S01]  /*6f40*/  MUFU.EX2 R127, R127 ;  /* 0x0000007f007f7308 */ /* 0x000fe20000000800 */
        /* <DEDUP_REMOVED lines=8> */
[----:B-1----:R-:W-:Y:S01]  /*6fd0*/  F2FP.F16.F32.PACK_AB R70, R125, R126 ;  /* 0x0000007e7d46723e */ /* 0x002fe200000000ff */
[----:B------:R-:W1:Y:S01]  /*6fe0*/  LDSM.16.MT88.4 R16, [R168+0xb400] ;  /* 0x00b40000a810783b */ /* 0x000e620000004200 */
[--C-:B------:R-:W-:Y:S01]  /*6ff0*/  FFMA.FTZ R53, R54, UR11, -R35.reuse ;  /* 0x0000000b36357c23 */ /* 0x100fe20008010823 */
[--C-:B------:R-:W-:Y:S01]  /*7000*/  FFMA.FTZ R4, R140, UR11, -R35.reuse ;  /* 0x0000000b8c047c23 */ /* 0x100fe20008010823 */
[--C-:B------:R-:W-:Y:S01]  /*7010*/  FFMA.FTZ R142, R142, UR11, -R35.reuse ;  /* 0x0000000b8e8e7c23 */ /* 0x100fe20008010823 */
[----:B------:R-:W4:Y:S01]  /*7020*/  LDSM.16.MT88.4 R20, [R118+0x9400] ;  /* 0x009400007614783b */ /* 0x000f220000004200 */
[----:B------:R-:W-:Y:S01]  /*7030*/  FFMA.FTZ R140, R139, UR11, -R42 ;  /* 0x0000000b8b8c7c23 */ /* 0x000fe2000801082a */
[----:B------:R-:W-:Y:S01]  /*7040*/  MUFU.EX2 R129, R129 ;  /* 0x0000008100817308 */ /* 0x000fe20000000800 */
[--C-:B------:R-:W-:Y:S01]  /*7050*/  FFMA.FTZ R144, R144, UR11, -R35.reuse ;  /* 0x0000000b90907c23 */ /* 0x100fe20008010823 */
[--C-:B------:R-:W-:Y:S01]  /*7060*/  FFMA.FTZ R139, R148, UR11, -R35.reuse ;  /* 0x0000000b948b7c23 */ /* 0x100fe20008010823 */
[--C-:B------:R-:W-:Y:S01]  /*7070*/  FFMA.FTZ R138, R138, UR11, -R35.reuse ;  /* 0x0000000b8a8a7c23 */ /* 0x100fe20008010823 */
[----:B------:R-:W-:Y:S01]  /*7080*/  FADD.FTZ R147, R147, R146 ;  /* 0x0000009293937221 */ /* 0x000fe20000010000 */
[--C-:B------:R-:W-:Y:S01]  /*7090*/  FFMA.FTZ R148, R67, UR11, -R42.reuse ;  /* 0x0000000b43947c23 */ /* 0x100fe2000801082a */
[----:B------:R-:W-:Y:S01]  /*70a0*/  FFMA.FTZ R146, R65, UR11, -R42 ;  /* 0x0000000b41927c23 */ /* 0x000fe2000801082a */
[--C-:B------:R-:W-:Y:S01]  /*70b0*/  FFMA.FTZ R124, R124, UR11, -R35.reuse ;  /* 0x0000000b7c7c7c23 */ /* 0x100fe20008010823 */
[----:B------:R-:W5:Y:S01]  /*70c0*/  MUFU.EX2 R62, R62 ;  /* 0x0000003e003e7308 */ /* 0x000f620000000800 */
[----:B---3--:R-:W-:Y:S01]  /*70d0*/  F2FP.F16.F32.PACK_AB R69, R128, R127 ;  /* 0x0000007f8045723e */ /* 0x008fe200000000ff */
[--C-:B------:R-:W-:Y:S01]  /*70e0*/  FFMA.FTZ R65, R66, UR11, -R35.reuse ;  /* 0x0000000b42417c23 */ /* 0x100fe20008010823 */
[--C-:B------:R-:W-:Y:S01]  /*70f0*/  FFMA.FTZ R67, R64, UR11, -R35.reuse ;  /* 0x0000000b40437c23 */ /* 0x100fe20008010823 */
[----:B------:R-:W-:Y:S01]  /*7100*/  FFMA.FTZ R58, R58, UR11, -R35 ;  /* 0x0000000b3a3a7c23 */ /* 0x000fe20008010823 */
[----:B------:R-:W-:Y:S01]  /*7110*/  FADD.FTZ R128, R127, R128 ;  /* 0x000000807f807221 */ /* 0x000fe20000010000 */
[----:B------:R-:W-:Y:S01]  /*7120*/  FADD.FTZ R126, R126, R147 ;  /* 0x000000937e7e7221 */ /* 0x000fe20000010000 */
[----:B------:R-:W-:Y:S01]  /*7130*/  FFMA.FTZ R193, R33, UR11, -R35 ;  /* 0x0000000b21c17c23 */ /* 0x000fe20008010823 */
[----:B------:R-:W3:Y:S01]  /*7140*/  MUFU.EX2 R60, R60 ;  /* 0x0000003c003c7308 */ /* 0x000ee20000000800 */
[----:B------:R-:W-:Y:S01]  /*7150*/  LEA.HI.X R191, R134, UR9, R135, 0x1, P0 ;  /* 0x0000000986bf7c11 */ /* 0x000fe200080f0c87 */
[----:B------:R-:W-:-:S06]  /*7160*/  FADD.FTZ R125, R125, R126 ;  /* 0x0000007e7d7d7221 */ /* 0x000fcc0000010000 */
[----:B------:R-:W2:Y:S01]  /*7170*/  MUFU.EX2 R59, R59 ;  /* 0x0000003b003b7308 */ /* 0x000ea20000000800 */
[----:B-----5:R-:W-:Y:S01]  /*7180*/  F2FP.F16.F32.PACK_AB R71, R62, R129 ;  /* 0x000000813e47723e */ /* 0x020fe200000000ff */
[----:B------:R-:W-:-:S04]  /*7190*/  FADD.FTZ R129, R129, R128 ;  /* 0x0000008081817221 */ /* 0x000fc80000010000 */
[----:B------:R-:W-:Y:S02]  /*71a0*/  FADD.FTZ R62, R62, R129 ;  /* 0x000000813e3e7221 */ /* 0x000fe40000010000 */
[----:B------:R-:W-:Y:S01]  /*71b0*/  HMMA.16816.F32 R88, R68, R84, RZ ;  /* 0x000000544458723c */ /* 0x000fe200000018ff */
[----:B------:R-:W-:Y:S01]  /*71c0*/  MUFU.EX2 R41, R41 ;  /* 0x0000002900297308 */ /* 0x000fe20000000800 */
[----:B---3--:R-:W-:-:S04]  /*71d0*/  FADD.FTZ R64, R60, R125 ;  /* 0x0000007d3c407221 */ /* 0x008fc80000010000 */
[C---:B------:R-:W-:Y:S03]  /*71e0*/  HMMA.16816.F32 R84, R68.reuse, R86, RZ ;  /* 0x000000564454723c */ /* 0x040fe600000018ff */
[----:B------:R-:W3:Y:S01]  /*71f0*/  MUFU.EX2 R40, R40 ;  /* 0x0000002800287308 */ /* 0x000ee20000000800 */
[----:B--2---:R-:W-:Y:S01]  /*7200*/  F2FP.F16.F32.PACK_AB R8, R59, R60 ;  /* 0x0000003c3b08723e */ /* 0x004fe200000000ff */
[--C-:B------:R-:W-:Y:S01]  /*7210*/  FFMA.FTZ R60, R45, UR11, -R42.reuse ;  /* 0x0000000b2d3c7c23 */ /* 0x100fe2000801082a */
[C---:B------:R-:W-:Y:S01]  /*7220*/  HMMA.16816.F32 R112, R68.reuse, R108, RZ ;  /* 0x0000006c4470723c */ /* 0x040fe200000018ff */
[----:B------:R-:W-:Y:S01]  /*7230*/  FFMA.FTZ R45, R50, UR11, -R35 ;  /* 0x0000000b322d7c23 */ /* 0x000fe20008010823 */
[----:B------:R-:W-:Y:S01]  /*7240*/  FFMA.FTZ R50, R37, UR11, -R42 ;  /* 0x0000000b25327c23 */ /* 0x000fe2000801082a */
[----:B------:R-:W-:Y:S02]  /*7250*/  FADD.FTZ R64, R59, R64 ;  /* 0x000000403b407221 */ /* 0x000fe40000010000 */
        /* <DEDUP_REMOVED lines=10> */
[----:B------:R-:W-:Y:S01]  /*7300*/  HMMA.16816.F32 R100, R68, R102, RZ ;  /* 0x000000664464723c */ /* 0x000fe200000018ff */
[----:B------:R-:W-:Y:S01]  /*7310*/  FADD.FTZ R61, R61, R62 ;  /* 0x0000003e3d3d7221 */ /* 0x000fe20000010000 */
[--C-:B------:R-:W-:Y:S01]  /*7320*/  FFMA.FTZ R62, R51, UR11, -R42.reuse ;  /* 0x0000000b333e7c23 */ /* 0x100fe2000801082a */
[----:B------:R-:W-:Y:S01]  /*7330*/  FFMA.FTZ R51, R39, UR11, -R42 ;  /* 0x0000000b27337c23 */ /* 0x000fe2000801082a */
[----:B------:R-:W-:-:S02]  /*7340*/  FFMA.FTZ R39, R24, UR11, -R35 ;  /* 0x0000000b18277c23 */ /* 0x000fc40008010823 */
[C---:B------:R-:W-:Y:S01]  /*7350*/  HMMA.16816.F32 R92, R68.reuse, R94, RZ ;  /* 0x0000005e445c723c */ /* 0x040fe200000018ff */
[----:B------:R-:W-:Y:S05]  /*7360*/  MUFU.EX2 R130, R130 ;  /* 0x0000008200827308 */ /* 0x000fea0000000800 */
[----:B------:R-:W-:Y:S01]  /*7370*/  HMMA.16816.F32 R76, R68, R78, RZ ;  /* 0x0000004e444c723c */ /* 0x000fe200000018ff */
[----:B---3--:R-:W-:Y:S02]  /*7380*/  F2FP.F16.F32.PACK_AB R11, R36, R43 ;  /* 0x0000002b240b723e */ /* 0x008fe400000000ff */
[----:B------:R-:W-:Y:S05]  /*7390*/  MUFU.EX2 R7, R7 ;  /* 0x0000000700077308 */ /* 0x000fea0000000800 */
[C---:B------:R-:W-:Y:S03]  /*73a0*/  HMMA.16816.F32 R88, R8.reuse, R12, R88 ;  /* 0x0000000c0858723c */ /* 0x040fe60000001858 */
[----:B------:R-:W-:Y:S03]  /*73b0*/  MUFU.EX2 R32, R32 ;  /* 0x0000002000207308 */ /* 0x000fe60000000800 */
[C---:B------:R-:W-:Y:S01]  /*73c0*/  HMMA.16816.F32 R84, R8.reuse, R14, R84 ;  /* 0x0000000e0854723c */ /* 0x040fe20000001854 */
[----:B------:R-:W2:Y:S04]  /*73d0*/  LDSM.16.MT88.4 R12, [R118+0xd000] ;  /* 0x00d00000760c783b */ /* 0x000ea80000004200 */
[----:B------:R-:W-:Y:S01]  /*73e0*/  MUFU.EX2 R5, R5 ;  /* 0x0000000500057308 */ /* 0x000fe20000000800 */
[C---:B-1----:R-:W-:Y:S06]  /*73f0*/  HMMA.16816.F32 R96, R8.reuse, R16, R96 ;  /* 0x000000100860723c */ /* 0x042fec0000001860 */
[C---:B------:R-:W-:Y:S01]  /*7400*/  HMMA.16816.F32 R92, R8.reuse, R18, R92 ;  /* 0x00000012085c723c */ /* 0x040fe2000000185c */
[----:B------:R-:W1:Y:S01]  /*7410*/  LDSM.16.MT88.4 R16, [R168+0xd400] ;  /* 0x00d40000a810783b */ /* 0x000e620000004200 */
[----:B------:R-:W-:Y:S04]  /*7420*/  MUFU.EX2 R131, R131 ;  /* 0x0000008300837308 */ /* 0x000fe80000000800 */
[C---:B------:R-:W-:Y:S04]  /*7430*/  HMMA.16816.F32 R112, R8.reuse, R28, R112 ;  /* 0x0000001c0870723c */ /* 0x040fe80000001870 */
[----:B------:R-:W-:Y:S02]  /*7440*/  MUFU.EX2 R55, R55 ;  /* 0x0000003700377308 */ /* 0x000fe40000000800 */
[----:B------:R-:W-:Y:S01]  /*7450*/  HMMA.16816.F32 R108, R8, R30, R108 ;  /* 0x0000001e086c723c */ /* 0x000fe2000000186c */
[--C-:B------:R-:W-:Y:S01]  /*7460*/  FFMA.FTZ R29, R154, UR11, -R35.reuse ;  /* 0x0000000b9a1d7c23 */ /* 0x100fe20008010823 */
[--C-:B------:R-:W-:Y:S01]  /*7470*/  FFMA.FTZ R28, R56, UR11, -R35.reuse ;  /* 0x0000000b381c7c23 */ /* 0x100fe20008010823 */
[----:B------:R-:W-:Y:S01]  /*7480*/  FFMA.FTZ R56, R57, UR11, -R42 ;  /* 0x0000000b39387c23 */ /* 0x000fe2000801082a */
[----:B------:R-:W-:-:S02]  /*7490*/  FFMA.FTZ R57, R152, UR11, -R35 ;  /* 0x0000000b98397c23 */ /* 0x000fc40008010823 */
[C---:B----4-:R-:W-:Y:S01]  /*74a0*/  HMMA.16816.F32 R104, R8.reuse, R20, R104 ;  /* 0x000000140868723c */ /* 0x050fe20000001868 */
[--C-:B------:R-:W-:Y:S01]  /*74b0*/  FFMA.FTZ R31, R151, UR11, -R42.reuse ;  /* 0x0000000b971f7c23 */ /* 0x100fe2000801082a */
[----:B------:R-:W-:Y:S01]  /*74c0*/  FFMA.FTZ R30, R149, UR11, -R42 ;  /* 0x0000000b951e7c23 */ /* 0x000fe2000801082a */
[----:B------:R-:W-:Y:S03]  /*74d0*/  MUFU.EX2 R29, R29 ;  /* 0x0000001d001d7308 */ /* 0x000fe60000000800 */
[----:B------:R-:W-:Y:S01]  /*74e0*/  HMMA.16816.F32 R100, R8, R22, R100 ;  /* 0x000000160864723c */ /* 0x000fe20000001864 */
[----:B------:R-:W-:Y:S04]  /*74f0*/  LDSM.16.MT88.4 R20, [R168+0xa400] ;  /* 0x00a40000a814783b */ /* 0x000fe80000004200 */
[----:B------:R-:W3:Y:S01]  /*7500*/  MUFU.EX2 R31, R31 ;  /* 0x0000001f001f7308 */ /* 0x000ee20000000800 */
[C---:B--2---:R-:W-:Y:S06]  /*7510*/  HMMA.16816.F32 R72, R68.reuse, R12, RZ ;  /* 0x0000000c4448723c */ /* 0x044fec00000018ff */
[----:B------:R-:W-:Y:S01]  /*7520*/  HMMA.16816.F32 R68, R68, R14, RZ ;  /* 0x0000000e4444723c */ /* 0x000fe200000018ff */
[----:B------:R-:W2:Y:S01]  /*7530*/  LDSM.16.MT88.4 R12, [R118+0xd400] ;  /* 0x00d40000760c783b */ /* 0x000ea20000004200 */
[----:B------:R-:W4:Y:S04]  /*7540*/  MUFU.EX2 R30, R30 ;  /* 0x0000001e001e7308 */ /* 0x000f280000000800 */
[C---:B-1----:R-:W-:Y:S04]  /*7550*/  HMMA.16816.F32 R80, R8.reuse, R16, R80 ;  /* 0x000000100850723c */ /* 0x042fe80000001850 */
[----:B------:R-:W1:Y:S02]  /*7560*/  MUFU.EX2 R28, R28 ;  /* 0x0000001c001c7308 */ /* 0x000e640000000800 */
[C---:B------:R-:W-:Y:S01]  /*7570*/  HMMA.16816.F32 R76, R8.reuse, R18, R76 ;  /* 0x00000012084c723c */ /* 0x040fe2000000184c */
[----:B------:R-:W-:Y:S05]  /*7580*/  LDSM.16.MT88.4 R16, [R118+0xa400] ;  /* 0x00a400007610783b */ /* 0x000fea0000004200 */
[----:B------:R-:W5:Y:S08]  /*7590*/  MUFU.EX2 R56, R56 ;  /* 0x0000003800387308 */ /* 0x000f700000000800 */
[----:B------:R-:W-:Y:S08]  /*75a0*/  MUFU.EX2 R52, R52 ;  /* 0x0000003400347308 */ /* 0x000ff00000000800 */
[----:B------:R-:W-:Y:S01]  /*75b0*/  MUFU.EX2 R57, R57 ;  /* 0x0000003900397308 */ /* 0x000fe20000000800 */
[C---:B--2---:R-:W-:Y:S07]  /*75c0*/  HMMA.16816.F32 R72, R8.reuse, R12, R72 ;  /* 0x0000000c0848723c */ /* 0x044fee0000001848 */
[----:B------:R2:W5:Y:S01]  /*75d0*/  MUFU.EX2 R54, R142 ;  /* 0x0000008e00367308 */ /* 0x0005620000000800 */
[----:B------:R-:W-:Y:S01]  /*75e0*/  HMMA.16816.F32 R68, R8, R14, R68 ;  /* 0x0000000e0844723c */ /* 0x000fe20000001844 */
[----:B------:R-:W5:Y:S06]  /*75f0*/  LDSM.16.MT88.4 R12, [R168+0x9800] ;  /* 0x00980000a80c783b */ /* 0x000f6c0000004200 */
[----:B------:R-:W-:Y:S01]  /*7600*/  MUFU.EX2 R53, R53 ;  /* 0x0000003500357308 */ /* 0x000fe20000000800 */
[----:B---3--:R-:W-:-:S02]  /*7610*/  F2FP.F16.F32.PACK_AB R8, R31, R130 ;  /* 0x000000821f08723e */ /* 0x008fc400000000ff */
[----:B------:R-:W-:Y:S02]  /*7620*/  F2FP.F16.F32.PACK_AB R9, R29, R32 ;  /* 0x000000201d09723e */ /* 0x000fe400000000ff */
[----:B----4-:R-:W-:-:S03]  /*7630*/  F2FP.F16.F32.PACK_AB R10, R7, R30 ;  /* 0x0000001e070a723e */ /* 0x010fc600000000ff */
[----:B------:R-:W3:Y:S01]  /*7640*/  MUFU.EX2 R4, R4 ;  /* 0x0000000400047308 */ /* 0x000ee20000000800 */
[----:B-1----:R-:W-:Y:S01]  /*7650*/  F2FP.F16.F32.PACK_AB R11, R5, R28 ;  /* 0x0000001c050b723e */ /* 0x002fe200000000ff */
[--C-:B--2---:R-:W-:Y:S01]  /*7660*/  FFMA.FTZ R142, R143, UR11, -R42.reuse ;  /* 0x0000000b8f8e7c23 */ /* 0x104fe2000801082a */
[----:B------:R-:W-:Y:S01]  /*7670*/  FFMA.FTZ R143, R141, UR11, -R42 ;  /* 0x0000000b8d8f7c23 */ /* 0x000fe2000801082a */
[----:B------:R-:W-:-:S04]  /*7680*/  FFMA.FTZ R141, R150, UR11, -R35 ;  /* 0x0000000b968d7c23 */ /* 0x000fc80008010823 */
[----:B------:R-:W-:Y:S08]  /*7690*/  MUFU.EX2 R145, R145 ;  /* 0x0000009100917308 */ /* 0x000ff00000000800 */
[----:B------:R-:W1:Y:S08]  /*76a0*/  MUFU.EX2 R142, R142 ;  /* 0x0000008e008e7308 */ /* 0x000e700000000800 */
[----:B------:R-:W-:Y:S01]  /*76b0*/  MUFU.EX2 R143, R143 ;  /* 0x0000008f008f7308 */ /* 0x000fe20000000800 */
[C---:B-----5:R-:W-:Y:S07]  /*76c0*/  HMMA.16816.F32 R112, R8.reuse, R12, R112 ;  /* 0x0000000c0870723c */ /* 0x060fee0000001870 */
[----:B------:R-:W-:Y:S01]  /*76d0*/  MUFU.EX2 R140, R140 ;  /* 0x0000008c008c7308 */ /* 0x000fe20000000800 */
[C---:B------:R-:W-:Y:S01]  /*76e0*/  HMMA.16816.F32 R108, R8.reuse, R14, R108 ;  /* 0x0000000e086c723c */ /* 0x040fe2000000186c */
[----:B------:R-:W2:Y:S06]  /*76f0*/  LDSM.16.MT88.4 R12, [R118+0x9800] ;  /* 0x00980000760c783b */ /* 0x000eac0000004200 */
[----:B------:R-:W-:Y:S08]  /*7700*/  MUFU.EX2 R144, R144 ;  /* 0x0000009000907308 */ /* 0x000ff00000000800 */
[----:B------:R-:W4:Y:S08]  /*7710*/  MUFU.EX2 R141, R141 ;  /* 0x0000008d008d7308 */ /* 0x000f300000000800 */
[----:B------:R-:W-:Y:S08]  /*7720*/  MUFU.EX2 R139, R139 ;  /* 0x0000008b008b7308 */ /* 0x000ff00000000800 */
[----:B------:R-:W5:Y:S08]  /*7730*/  MUFU.EX2 R138, R138 ;  /* 0x0000008a008a7308 */ /* 0x000f700000000800 */
        /* <DEDUP_REMOVED lines=8> */
[----:B------:R-:W2:Y:S08]  /*77c0*/  MUFU.EX2 R65, R65 ;  /* 0x0000004100417308 */ /* 0x000eb00000000800 */
[----:B------:R-:W-:Y:S01]  /*77d0*/  MUFU.EX2 R67, R67 ;  /* 0x0000004300437308 */ /* 0x000fe20000000800 */
[C---:B---3--:R-:W-:Y:S07]  /*77e0*/  HMMA.16816.F32 R96, R8.reuse, R12, R96 ;  /* 0x0000000c0860723c */ /* 0x048fee0000001860 */
[----:B------:R-:W3:Y:S01]  /*77f0*/  MUFU.EX2 R58, R58 ;  /* 0x0000003a003a7308 */ /* 0x000ee20000000800 */
[C---:B------:R-:W-:Y:S01]  /*7800*/  HMMA.16816.F32 R92, R8.reuse, R14, R92 ;  /* 0x0000000e085c723c */ /* 0x040fe2000000185c */
[----:B------:R-:W1:Y:S06]  /*7810*/  LDSM.16.MT88.4 R12, [R118+0xb800] ;  /* 0x00b80000760c783b */ /* 0x000e6c0000004200 */
[----:B------:R-:W-:Y:S08]  /*7820*/  MUFU.EX2 R62, R62 ;  /* 0x0000003e003e7308 */ /* 0x000ff00000000800 */
[----:B------:R-:W3:Y:S08]  /*7830*/  MUFU.EX2 R49, R49 ;  /* 0x0000003100317308 */ /* 0x000ef00000000800 */
[----:B------:R-:W-:Y:S08]  /*7840*/  MUFU.EX2 R47, R47 ;  /* 0x0000002f002f7308 */ /* 0x000ff00000000800 */
[----:B------:R-:W-:Y:S08]  /*7850*/  MUFU.EX2 R60, R60 ;  /* 0x0000003c003c7308 */ /* 0x000ff00000000800 */
[----:B------:R-:W-:Y:S01]  /*7860*/  MUFU.EX2 R45, R45 ;  /* 0x0000002d002d7308 */ /* 0x000fe20000000800 */
[C---:B-1----:R-:W-:Y:S06]  /*7870*/  HMMA.16816.F32 R88, R8.reuse, R12, R88 ;  /* 0x0000000c0858723c */ /* 0x042fec0000001858 */
[C---:B------:R-:W-:Y:S01]  /*7880*/  HMMA.16816.F32 R84, R8.reuse, R14, R84 ;  /* 0x0000000e0854723c */ /* 0x040fe20000001854 */
[----:B------:R-:W1:Y:S01]  /*7890*/  LDSM.16.MT88.4 R12, [R168+0xd800] ;  /* 0x00d80000a80c783b */ /* 0x000e620000004200 */
[----:B------:R-:W-:Y:S08]  /*78a0*/  MUFU.EX2 R192, R192 ;  /* 0x000000c000c07308 */ /* 0x000ff00000000800 */
[----:B------:R-:W-:Y:S08]  /*78b0*/  MUFU.EX2 R39, R39 ;  /* 0x0000002700277308 */ /* 0x000ff00000000800 */
[----:B------:R-:W-:Y:S01]  /*78c0*/  MUFU.EX2 R193, R193 ;  /* 0x000000c100c17308 */ /* 0x000fe20000000800 */
        /* <DEDUP_REMOVED lines=29> */
[----:B----4-:R-:W-:Y:S02]  /*7aa0*/  F2FP.F16.F32.PACK_AB R9, R141, R144 ;  /* 0x000000908d09723e */ /* 0x010fe400000000ff */
[----:B------:R-:W-:Y:S02]  /*7ab0*/  F2FP.F16.F32.PACK_AB R10, R140, R143 ;  /* 0x0000008f8c0a723e */ /* 0x000fe400000000ff */
[----:B-----5:R-:W-:-:S07]  /*7ac0*/  F2FP.F16.F32.PACK_AB R11, R138, R139 ;  /* 0x0000008b8a0b723e */ /* 0x020fce00000000ff */
        /* <DEDUP_REMOVED lines=18> */
[----:B--2---:R-:W-:-:S02]  /*7bf0*/  F2FP.F16.F32.PACK_AB R8, R148, R121 ;  /* 0x000000799408723e */ /* 0x004fc400000000ff */
[----:B------:R-:W-:Y:S02]  /*7c00*/  F2FP.F16.F32.PACK_AB R9, R65, R124 ;  /* 0x0000007c4109723e */ /* 0x000fe400000000ff */
[----:B------:R-:W-:Y:S02]  /*7c10*/  F2FP.F16.F32.PACK_AB R10, R63, R146 ;  /* 0x000000923f0a723e */ /* 0x000fe400000000ff */
[----:B---3--:R-:W-:-:S07]  /*7c20*/  F2FP.F16.F32.PACK_AB R11, R58, R67 ;  /* 0x000000433a0b723e */ /* 0x008fce00000000ff */
        /* <DEDUP_REMOVED lines=15> */
[----:B------:R-:W-:-:S04]  /*7d20*/  FFMA.FTZ R48, R27, UR11, -R42 ;  /* 0x0000000b1b307c23 */ /* 0x000fc8000801082a */
[C---:B-1----:R-:W-:Y:S01]  /*7d30*/  HMMA.16816.F32 R72, R8.reuse, R12, R72 ;  /* 0x0000000c0848723c */ /* 0x042fe20000001848 */
[----:B------:R-:W-:Y:S05]  /*7d40*/  MUFU.EX2 R33, R48 ;  /* 0x0000003000217308 */ /* 0x000fea0000000800 */
[----:B------:R-:W-:Y:S01]  /*7d50*/  HMMA.16816.F32 R68, R8, R14, R68 ;  /* 0x0000000e0844723c */ /* 0x000fe20000001844 */
[----:B------:R-:W1:Y:S06]  /*7d60*/  LDSM.16.MT88.4 R12, [R118+0xa800] ;  /* 0x00a80000760c783b */ /* 0x000e6c0000004200 */
[--C-:B------:R-:W-:Y:S01]  /*7d70*/  FFMA.FTZ R10, R46, UR11, -R35.reuse ;  /* 0x0000000b2e0a7c23 */ /* 0x100fe20008010823 */
[----:B------:R-:W-:Y:S01]  /*7d80*/  FFMA.FTZ R11, R38, UR11, -R35 ;  /* 0x0000000b260b7c23 */ /* 0x000fe20008010823 */
[----:B------:R-:W-:Y:S01]  /*7d90*/  FADD.FTZ R8, R44, R61 ;  /* 0x0000003d2c087221 */ /* 0x000fe20000010000 */
[----:B------:R-:W3:Y:S01]  /*7da0*/  MUFU.EX2 R46, R20 ;  /* 0x00000014002e7308 */ /* 0x000ee20000000800 */
[----:B------:R-:W-:Y:S01]  /*7db0*/  FADD.FTZ R9, R41, R64 ;  /* 0x0000004029097221 */ /* 0x000fe20000010000 */
[----:B------:R-:W-:Y:S01]  /*7dc0*/  FFMA.FTZ R38, R34, UR11, -R35 ;  /* 0x0000000b22267c23 */ /* 0x000fe20008010823 */
[----:B------:R-:W-:Y:S01]  /*7dd0*/  FADD.FTZ R41, R43, R8 ;  /* 0x000000082b297221 */ /* 0x000fe20000010000 */
[----:B------:R-:W-:Y:S01]  /*7de0*/  F2FP.F16.F32.PACK_AB R8, R49, R62 ;  /* 0x0000003e3108723e */ /* 0x000fe200000000ff */
[----:B------:R-:W-:Y:S01]  /*7df0*/  FADD.FTZ R9, R40, R9 ;  /* 0x0000000928097221 */ /* 0x000fe20000010000 */
[----:B------:R-:W-:Y:S01]  /*7e00*/  FFMA.FTZ R40, R26, UR11, -R35 ;  /* 0x0000000b1a287c23 */ /* 0x000fe20008010823 */
[----:B------:R-:W-:Y:S01]  /*7e10*/  FADD.FTZ R41, R36, R41 ;  /* 0x0000002924297221 */ /* 0x000fe20000010000 */
[----:B------:R4:W-:Y:S01]  /*7e20*/  MUFU.EX2 R44, R10 ;  /* 0x0000000a002c7308 */ /* 0x0009e20000000800 */
[----:B------:R-:W-:Y:S01]  /*7e30*/  FADD.FTZ R130, R130, R9 ;  /* 0x0000000982827221 */ /* 0x000fe20000010000 */
[----:B------:R-:W-:Y:S01]  /*7e40*/  LDSM.16.MT88.4 R24, [R168+0xc800] ;  /* 0x00c80000a818783b */ /* 0x000fe20000004200 */
[----:B------:R-:W-:-:S02]  /*7e50*/  FADD.FTZ R32, R32, R41 ;  /* 0x0000002920207221 */ /* 0x000fc40000010000 */
[----:B------:R-:W-:Y:S02]  /*7e60*/  FADD.FTZ R31, R31, R130 ;  /* 0x000000821f1f7221 */ /* 0x000fe40000010000 */
[----:B------:R-:W-:Y:S01]  /*7e70*/  FADD.FTZ R29, R29, R32 ;  /* 0x000000201d1d7221 */ /* 0x000fe20000010000 */
[----:B------:R-:W5:Y:S01]  /*7e80*/  MUFU.EX2 R37, R11 ;  /* 0x0000000b00257308 */ /* 0x000f620000000800 */
[----:B---3--:R-:W-:Y:S01]  /*7e90*/  F2FP.F16.F32.PACK_AB R9, R46, R45 ;  /* 0x0000002d2e09723e */ /* 0x008fe200000000ff */
[----:B------:R-:W3:Y:S01]  /*7ea0*/  LDSM.16.MT88.4 R20, [R118+0xe800] ;  /* 0x00e800007614783b */ /* 0x000ee20000004200 */
[----:B------:R-:W-:-:S04]  /*7eb0*/  FADD.FTZ R28, R28, R29 ;  /* 0x0000001d1c1c7221 */ /* 0x000fc80000010000 */
[----:B------:R-:W-:Y:S01]  /*7ec0*/  FADD.FTZ R28, R5, R28 ;  /* 0x0000001c051c7221 */ /* 0x000fe20000010000 */
[----:B------:R-:W-:Y:S01]  /*7ed0*/  MUFU.EX2 R35, R51 ;  /* 0x0000003300237308 */ /* 0x000fe20000000800 */
[----:B----4-:R-:W-:Y:S02]  /*7ee0*/  F2FP.F16.F32.PACK_AB R10, R60, R47 ;  /* 0x0000002f3c0a723e */ /* 0x010fe400000000ff */
[----:B------:R-:W-:-:S04]  /*7ef0*/  FADD.FTZ R57, R57, R28 ;  /* 0x0000001c39397221 */ /* 0x000fc80000010000 */
[----:B------:R-:W-:Y:S01]  /*7f00*/  FADD.FTZ R54, R54, R57 ;  /* 0x0000003936367221 */ /* 0x000fe20000010000 */
[----:B------:R-:W4:Y:S01]  /*7f10*/  MUFU.EX2 R34, R50 ;  /* 0x0000003200227308 */ /* 0x000f220000000800 */
[----:B-----5:R-:W-:Y:S02]  /*7f20*/  F2FP.F16.F32.PACK_AB R11, R37, R44 ;  /* 0x0000002c250b723e */ /* 0x020fe400000000ff */
[----:B------:R-:W-:-:S04]  /*7f30*/  FADD.FTZ R53, R53, R54 ;  /* 0x0000003635357221 */ /* 0x000fc80000010000 */
[----:B------:R-:W-:Y:S01]  /*7f40*/  FADD.FTZ R53, R4, R53 ;  /* 0x0000003504357221 */ /* 0x000fe20000010000 */
[----:B--2---:R-:W-:Y:S01]  /*7f50*/  HMMA.16816.F32 R112, R8, R16, R112 ;  /* 0x000000100870723c */ /* 0x004fe20000001870 */
[----:B------:R-:W2:Y:S02]  /*7f60*/  MUFU.EX2 R36, R40 ;  /* 0x0000002800247308 */ /* 0x000ea40000000800 */
[----:B------:R-:W-:-:S03]  /*7f70*/  FADD.FTZ R144, R144, R53 ;  /* 0x0000003590907221 */ /* 0x000fc60000010000 */
[C---:B------:R-:W-:Y:S01]  /*7f80*/  HMMA.16816.F32 R108, R8.reuse, R18, R108 ;  /* 0x00000012086c723c */ /* 0x040fe2000000186c */
[----:B------:R-:W5:Y:S01]  /*7f90*/  LDSM.16.MT88.4 R16, [R118+0xc800] ;  /* 0x00c800007610783b */ /* 0x000f620000004200 */
[----:B------:R-:W-:Y:S01]  /*7fa0*/  FADD.FTZ R144, R141, R144 ;  /* 0x000000908d907221 */ /* 0x000fe20000010000 */
[----:B------:R-:W2:Y:S03]  /*7fb0*/  MUFU.EX2 R38, R38 ;  /* 0x0000002600267308 */ /* 0x000ea60000000800 */
[----:B-1----:R-:W-:Y:S01]  /*7fc0*/  HMMA.16816.F32 R104, R8, R12, R104 ;  /* 0x0000000c0868723c */ /* 0x002fe20000001868 */
        /* <DEDUP_REMOVED lines=12> */
[----:B------:R-:W-:Y:S01]  /*8090*/  HMMA.16816.F32 R92, R8, R26, R92 ;  /* 0x0000001a085c723c */ /* 0x000fe2000000185c */
[----:B------:R-:W3:Y:S02]  /*80a0*/  LDSM.16.MT88.4 R24, [R168+0xcc00] ;  /* 0x00cc0000a818783b */ /* 0x000ee40000004200 */
[----:B------:R-:W-:-:S03]  /*80b0*/  FADD.FTZ R131, R131, R20 ;  /* 0x0000001483837221 */ /* 0x000fc60000010000 */
[C---:B------:R-:W-:Y:S01]  /*80c0*/  HMMA.16816.F32 R68, R8.reuse, R22, R68 ;  /* 0x000000160844723c */ /* 0x040fe20000001844 */
[----:B------:R-:W-:Y:S01]  /*80d0*/  FADD.FTZ R56, R56, R131 ;  /* 0x0000008338387221 */ /* 0x000fe20000010000 */
[----:B------:R-:W-:Y:S03]  /*80e0*/  LDSM.16.MT88.4 R20, [R118+0xcc00] ;  /* 0x00cc00007614783b */ /* 0x000fe60000004200 */
[----:B------:R-:W-:Y:S01]  /*80f0*/  FADD.FTZ R55, R55, R56 ;  /* 0x0000003837377221 */ /* 0x000fe20000010000 */
[----:B-----5:R-:W-:Y:S03]  /*8100*/  HMMA.16816.F32 R88, R8, R16, R88 ;  /* 0x000000100858723c */ /* 0x020fe60000001858 */
[----:B------:R-:W-:-:S03]  /*8110*/  FADD.FTZ R52, R52, R55 ;  /* 0x0000003734347221 */ /* 0x000fc60000010000 */
[----:B------:R-:W-:Y:S01]  /*8120*/  HMMA.16816.F32 R84, R8, R18, R84 ;  /* 0x000000120854723c */ /* 0x000fe20000001854 */
[----:B------:R-:W5:Y:S01]  /*8130*/  LDSM.16.MT88.4 R16, [R168+0xac00] ;  /* 0x00ac0000a810783b */ /* 0x000f620000004200 */
[----:B------:R-:W-:-:S04]  /*8140*/  FADD.FTZ R145, R145, R52 ;  /* 0x0000003491917221 */ /* 0x000fc80000010000 */
[----:B-1----:R-:W-:Y:S01]  /*8150*/  HMMA.16816.F32 R80, R8, R12, R80 ;  /* 0x0000000c0850723c */ /* 0x002fe20000001850 */
[----:B------:R-:W-:-:S04]  /*8160*/  FADD.FTZ R142, R142, R145 ;  /* 0x000000918e8e7221 */ /* 0x000fc80000010000 */
[----:B------:R-:W-:Y:S01]  /*8170*/  FADD.FTZ R143, R143, R142 ;  /* 0x0000008e8f8f7221 */ /* 0x000fe20000010000 */
[----:B------:R-:W-:Y:S01]  /*8180*/  HMMA.16816.F32 R76, R8, R14, R76 ;  /* 0x0000000e084c723c */ /* 0x000fe2000000184c */
[----:B------:R-:W1:Y:S02]  /*8190*/  LDSM.16.MT88.4 R12, [R118+0xac00] ;  /* 0x00ac0000760c783b */ /* 0x000e640000004200 */
[----:B------:R-:W-:-:S04]  /*81a0*/  FADD.FTZ R140, R140, R143 ;  /* 0x0000008f8c8c7221 */ /* 0x000fc80000010000 */
[----:B----4-:R-:W-:Y:S01]  /*81b0*/  F2FP.F16.F32.PACK_AB R8, R34, R35 ;  /* 0x000000232208723e */ /* 0x010fe200000000ff */
[----:B------:R-:W-:Y:S01]  /*81c0*/  FADD.FTZ R121, R121, R140 ;  /* 0x0000008c79797221 */ /* 0x000fe20000010000 */
[----:B--2---:R-:W-:Y:S02]  /*81d0*/  F2FP.F16.F32.PACK_AB R9, R39, R36 ;  /* 0x000000242709723e */ /* 0x004fe400000000ff */
[----:B------:R-:W-:Y:S01]  /*81e0*/  F2FP.F16.F32.PACK_AB R10, R192, R33 ;  /* 0x00000021c00a723e */ /* 0x000fe200000000ff */
[----:B------:R-:W-:Y:S01]  /*81f0*/  FADD.FTZ R5, R148, R121 ;  /* 0x0000007994057221 */ /* 0x000fe20000010000 */
[----:B------:R-:W-:-:S03]  /*8200*/  F2FP.F16.F32.PACK_AB R11, R193, R38 ;  /* 0x00000026c10b723e */ /* 0x000fc600000000ff */
        /* <DEDUP_REMOVED lines=8> */
[C---:B-----5:R-:W-:Y:S01]  /*8290*/  HMMA.16816.F32 R112, R8.reuse, R16, R112 ;  /* 0x000000100870723c */ /* 0x060fe20000001870 */
[----:B------:R-:W-:Y:S02]  /*82a0*/  FADD.FTZ R37, R37, R44 ;  /* 0x0000002c25257221 */ /* 0x000fe40000010000 */
[----:B------:R-:W-:Y:S02]  /*82b0*/  FADD.FTZ R47, R47, R62 ;  /* 0x0000003e2f2f7221 */ /* 0x000fe40000010000 */
[----:B------:R-:W-:Y:S01]  /*82c0*/  FADD.FTZ R36, R36, R37 ;  /* 0x0000002524247221 */ /* 0x000fe20000010000 */
[----:B------:R-:W-:Y:S01]  /*82d0*/  HMMA.16816.F32 R108, R8, R18, R108 ;  /* 0x00000012086c723c */ /* 0x000fe2000000186c */
[----:B------:R-:W2:Y:S01]  /*82e0*/  LDSM.16.MT88.4 R16, [R168+0xec00] ;  /* 0x00ec0000a810783b */ /* 0x000ea20000004200 */
        /* <DEDUP_REMOVED lines=83> */
.L_x_2753:
[----:B------:R-:W-:-:S04]  /*8820*/  LEA R8, -R132, RZ, 0x7 ;  /* 0x000000ff84087211 */ /* 0x000fc800078e39ff */
[----:B------:R-:W-:-:S07]  /*8830*/  SHF.R.S32.HI R5, RZ, 0x1f, R8 ;  /* 0x0000001fff057819 */ /* 0x000fce0000011408 */
.L_x_2754:
        /* <DEDUP_REMOVED lines=251> */
[----:B------:R-:W-:Y:S01]  /*97f0*/  MUFU.TANH R57, R57 ;  /* 0x0000003900397308 */ /* 0x000fe20000002400 */
[----:B------:R-:W-:Y:S01]  /*9800*/  FMUL.FTZ R52, R52, UR10 ;  /* 0x0000000a34347c20 */ /* 0x000fe20008410000 */
[----:B------:R-:W-:Y:S01]  /*9810*/  FMUL.FTZ R54, R54, UR10 ;  /* 0x0000000a36367c20 */ /* 0x000fe20008410000 */
[----:B------:R-:W-:Y:S01]  /*9820*/  FMUL.FTZ R53, R53, UR10 ;  /* 0x0000000a35357c20 */ /* 0x000fe20008410000 */
[----:B------:R-:W-:Y:S02]  /*9830*/  FMUL.FTZ R55, R55, UR10 ;  /* 0x0000000a37377c20 */ /* 0x000fe40008410000 */
[----:B------:R-:W-:Y:S01]  /*9840*/  FMUL.FTZ R65, R65, UR10 ;  /* 0x0000000a41417c20 */ /* 0x000fe20008410000 */
[----:B------:R-:W-:Y:S01]  /*9850*/  FMUL.FTZ R203, R67, UR10 ;  /* 0x0000000a43cb7c20 */ /* 0x000fe20008410000 */
[----:B------:R-:W-:Y:S01]  /*9860*/  MUFU.TANH R207, R54 ;  /* 0x0000003600cf7308 */ /* 0x000fe20000002400 */
[----:B------:R-:W-:-:S03]  /*9870*/  FMUL.FTZ R66, R66, UR10 ;  /* 0x0000000a42427c20 */ /* 0x000fc60008410000 */
[----:B------:R-:W-:Y:S01]  /*9880*/  FMUL.FTZ R67, R60, UR10 ;  /* 0x0000000a3c437c20 */ /* 0x000fe20008410000 */
[----:B------:R-:W-:Y:S01]  /*9890*/  FMUL.FTZ R62, R62, UR10 ;  /* 0x0000000a3e3e7c20 */ /* 0x000fe20008410000 */
[----:B------:R-:W-:Y:S01]  /*98a0*/  FMUL.FTZ R61, R61, UR10 ;  /* 0x0000000a3d3d7c20 */ /* 0x000fe20008410000 */
[----:B------:R-:W-:Y:S01]  /*98b0*/  LOP3.LUT R60, R162, 0x8, R187, 0xfe, !PT ;  /* 0x00000008a23c7812 */ /* 0x000fe200078efebb */
[----:B------:R-:W3:Y:S01]  /*98c0*/  MUFU.TANH R65, R65 ;  /* 0x0000004100417308 */ /* 0x000ee20000002400 */
[----:B-1----:R-:W-:Y:S02]  /*98d0*/  HMMA.16816.F32 R40, R128, R120, R40 ;  /* 0x000000788028723c */ /* 0x002fe40000001828 */
[----:B------:R-:W-:-:S04]  /*98e0*/  ISETP.GE.AND P5, PT, R60, R137, PT ;  /* 0x000000893c00720c */ /* 0x000fc80003fa6270 */
[C---:B------:R-:W-:Y:S01]  /*98f0*/  HMMA.16816.F32 R36, R128.reuse, R122, R36 ;  /* 0x0000007a8024723c */ /* 0x040fe20000001824 */
[----:B------:R-:W1:Y:S01]  /*9900*/  LDSM.16.M88.4 R120, [R119+0x8400] ;  /* 0x008400007778783b */ /* 0x000e620000000200 */
[----:B------:R-:W4:Y:S04]  /*9910*/  MUFU.TANH R203, R203 ;  /* 0x000000cb00cb7308 */ /* 0x000f280000002400 */
[C---:B--2---:R-:W-:Y:S04]  /*9920*/  HMMA.16816.F32 R48, R128.reuse, R124, R48 ;  /* 0x0000007c8030723c */ /* 0x044fe80000001830 */
[----:B------:R-:W2:Y:S02]  /*9930*/  MUFU.TANH R67, R67 ;  /* 0x0000004300437308 */ /* 0x000ea40000002400 */
[----:B------:R-:W-:Y:S01]  /*9940*/  HMMA.16816.F32 R44, R128, R126, R44 ;  /* 0x0000007e802c723c */ /* 0x000fe2000000182c */
[----:B------:R-:W5:Y:S05]  /*9950*/  LDSM.16.M88.4 R124, [R119+0x8000] ;  /* 0x00800000777c783b */ /* 0x000f6a0000000200 */
[----:B------:R-:W2:Y:S01]  /*9960*/  MUFU.TANH R199, R62 ;  /* 0x0000003e00c77308 */ /* 0x000ea20000002400 */
[----:B------:R-:W-:Y:S01]  /*9970*/  FMUL.FTZ R41, R41, UR10 ;  /* 0x0000000a29297c20 */ /* 0x000fe20008410000 */
[----:B------:R-:W-:Y:S01]  /*9980*/  FMUL.FTZ R42, R42, UR10 ;  /* 0x0000000a2a2a7c20 */ /* 0x000fe20008410000 */
[----:B------:R-:W-:-:S03]  /*9990*/  FMUL.FTZ R165, R43, UR10 ;  /* 0x0000000a2ba57c20 */ /* 0x000fc60008410000 */
[----:B------:R-:W-:Y:S01]  /*99a0*/  FMUL.FTZ R36, R36, UR10 ;  /* 0x0000000a24247c20 */ /* 0x000fe20008410000 */
[----:B------:R-:W-:Y:S01]  /*99b0*/  FMUL.FTZ R38, R38, UR10 ;  /* 0x0000000a26267c20 */ /* 0x000fe20008410000 */
[----:B------:R-:W-:Y:S01]  /*99c0*/  MUFU.TANH R189, R42 ;  /* 0x0000002a00bd7308 */ /* 0x000fe20000002400 */
[----:B------:R-:W-:Y:S01]  /*99d0*/  FMUL.FTZ R37, R37, UR10 ;  /* 0x0000000a25257c20 */ /* 0x000fe20008410000 */
[----:B------:R-:W-:Y:S02]  /*99e0*/  FMUL.FTZ R39, R39, UR10 ;  /* 0x0000000a27277c20 */ /* 0x000fe40008410000 */
[----:B------:R-:W-:Y:S01]  /*99f0*/  FMUL.FTZ R49, R49, UR10 ;  /* 0x0000000a31317c20 */ /* 0x000fe20008410000 */
[----:B------:R-:W-:Y:S01]  /*9a00*/  FMUL.FTZ R50, R50, UR10 ;  /* 0x0000000a32327c20 */ /* 0x000fe20008410000 */
[----:B------:R-:W-:Y:S02]  /*9a10*/  FMUL.FTZ R167, R51, UR10 ;  /* 0x0000000a33a77c20 */ /* 0x000fe40008410000 */
[----:B------:R-:W-:Y:S02]  /*9a20*/  MUFU.TANH R41, R41 ;  /* 0x0000002900297308 */ /* 0x000fe40000002400 */
[----:B------:R-:W-:Y:S01]  /*9a30*/  FMUL.FTZ R44, R44, UR10 ;  /* 0x0000000a2c2c7c20 */ /* 0x000fe20008410000 */
[----:B------:R-:W-:Y:S01]  /*9a40*/  FMUL.FTZ R46, R46, UR10 ;  /* 0x0000000a2e2e7c20 */ /* 0x000fe20008410000 */
[----:B------:R-:W-:Y:S01]  /*9a50*/  FMUL.FTZ R45, R45, UR10 ;  /* 0x0000000a2d2d7c20 */ /* 0x000fe20008410000 */
[----:B------:R-:W-:Y:S01]  /*9a60*/  FMUL.FTZ R47, R47, UR10 ;  /* 0x0000000a2f2f7c20 */ /* 0x000fe20008410000 */
[C---:B-1----:R-:W-:Y:S02]  /*9a70*/  HMMA.16816.F32 R24, R128.reuse, R120, R24 ;  /* 0x000000788018723c */ /* 0x042fe40000001818 */
[----:B------:R-:W-:Y:S04]  /*9a80*/  MUFU.TANH R49, R49 ;  /* 0x0000003100317308 */ /* 0x000fe80000002400 */
[C---:B------:R-:W-:Y:S01]  /*9a90*/  HMMA.16816.F32 R20, R128.reuse, R122, R20 ;  /* 0x0000007a8014723c */ /* 0x040fe20000001814 */
[----:B------:R-:W1:Y:S03]  /*9aa0*/  LDSM.16.M88.4 R120, [R119+0x8c00] ;  /* 0x008c00007778783b */ /* 0x000e660000000200 */
[----:B------:R3:W-:Y:S02]  /*9ab0*/  MUFU.TANH R51, R44 ;  /* 0x0000002c00337308 */ /* 0x0007e40000002400 */
[C---:B-----5:R-:W-:Y:S06]  /*9ac0*/  HMMA.16816.F32 R32, R128.reuse, R124, R32 ;  /* 0x0000007c8020723c */ /* 0x060fec0000001820 */
[----:B------:R-:W-:Y:S01]  /*9ad0*/  MUFU.TANH R205, R46 ;  /* 0x0000002e00cd7308 */ /* 0x000fe20000002400 */
[----:B------:R-:W-:Y:S01]  /*9ae0*/  HMMA.16816.F32 R28, R128, R126, R28 ;  /* 0x0000007e801c723c */ /* 0x000fe2000000181c */
[----:B------:R-:W5:Y:S01]  /*9af0*/  LDSM.16.M88.4 R124, [R119+0x8800] ;  /* 0x00880000777c783b */ /* 0x000f620000000200 */
[----:B------:R-:W-:-:S04]  /*9b00*/  DEPBAR.LE SB0, 0x0 ;  /* 0x000080000000791a */ /* 0x000fc80000000000 */
[----:B------:R-:W-:Y:S01]  /*9b10*/  FMUL.FTZ R26, R26, UR10 ;  /* 0x0000000a1a1a7c20 */ /* 0x000fe20008410000 */
[----:B------:R-:W-:Y:S01]  /*9b20*/  MUFU.TANH R167, R167 ;  /* 0x000000a700a77308 */ /* 0x000fe20000002400 */
[----:B---3--:R-:W-:Y:S01]  /*9b30*/  LOP3.LUT R44, R162, 0x28, R187, 0xfe, !PT ;  /* 0x00000028a22c7812 */ /* 0x008fe200078efebb */
[----:B------:R-:W-:Y:S02]  /*9b40*/  FMUL.FTZ R25, R25, UR10 ;  /* 0x0000000a19197c20 */ /* 0x000fe40008410000 */
[----:B------:R-:W-:Y:S01]  /*9b50*/  FMUL.FTZ R20, R20, UR10 ;  /* 0x0000000a14147c20 */ /* 0x000fe20008410000 */
[----:B------:R-:W-:Y:S01]  /*9b60*/  FMUL.FTZ R21, R21, UR10 ;  /* 0x0000000a15157c20 */ /* 0x000fe20008410000 */
[----:B------:R-:W-:Y:S02]  /*9b70*/  FMUL.FTZ R22, R22, UR10 ;  /* 0x0000000a16167c20 */ /* 0x000fe40008410000 */
[----:B------:R-:W-:Y:S01]  /*9b80*/  MUFU.TANH R163, R47 ;  /* 0x0000002f00a37308 */ /* 0x000fe20000002400 */
[----:B------:R-:W-:Y:S01]  /*9b90*/  FMUL.FTZ R141, R23, UR10 ;  /* 0x0000000a178d7c20 */ /* 0x000fe20008410000 */
[----:B------:R-:W-:Y:S01]  /*9ba0*/  FMUL.FTZ R33, R33, UR10 ;  /* 0x0000000a21217c20 */ /* 0x000fe20008410000 */
[----:B------:R-:W-:Y:S01]  /*9bb0*/  FMUL.FTZ R34, R34, UR10 ;  /* 0x0000000a22227c20 */ /* 0x000fe20008410000 */
[----:B------:R-:W-:-:S04]  /*9bc0*/  FMUL.FTZ R153, R35, UR10 ;  /* 0x0000000a23997c20 */ /* 0x000fc80008410000 */
[----:B------:R3:W-:Y:S01]  /*9bd0*/  MUFU.TANH R43, R36 ;  /* 0x00000024002b7308 */ /* 0x0007e20000002400 */
[----:B------:R-:W-:Y:S01]  /*9be0*/  FMUL.FTZ R28, R28, UR10 ;  /* 0x0000000a1c1c7c20 */ /* 0x000fe20008410000 */
[----:B------:R-:W-:Y:S01]  /*9bf0*/  FMUL.FTZ R30, R30, UR10 ;  /* 0x0000000a1e1e7c20 */ /* 0x000fe20008410000 */
[----:B------:R-:W-:Y:S01]  /*9c00*/  FMUL.FTZ R29, R29, UR10 ;  /* 0x0000000a1d1d7c20 */ /* 0x000fe20008410000 */
[----:B------:R-:W-:Y:S01]  /*9c10*/  FMUL.FTZ R31, R31, UR10 ;  /* 0x0000000a1f1f7c20 */ /* 0x000fe20008410000 */
[C---:B-1----:R-:W-:Y:S03]  /*9c20*/  HMMA.16816.F32 R8, R128.reuse, R120, R8 ;  /* 0x000000788008723c */ /* 0x042fe60000001808 */
[----:B------:R-:W-:Y:S03]  /*9c30*/  MUFU.TANH R197, R38 ;  /* 0x0000002600c57308 */ /* 0x000fe60000002400 */
[----:B------:R-:W-:Y:S01]  /*9c40*/  HMMA.16816.F32 R4, R128, R122, R4 ;  /* 0x0000007a8004723c */ /* 0x000fe20000001804 */
[----:B------:R-:W-:-:S04]  /*9c50*/  VIADD R121, R194, 0x1 ;  /* 0x00000001c2797836 */ /* 0x000fc80000000000 */
[----:B------:R-:W-:Y:S01]  /*9c60*/  MUFU.TANH R123, R55 ;  /* 0x00000037007b7308 */ /* 0x000fe20000002400 */
[----:B---3--:R-:W-:Y:S01]  /*9c70*/  LOP3.LUT R36, R162, 0x38, R187, 0xfe, !PT ;  /* 0x00000038a2247812 */ /* 0x008fe200078efebb */
[C---:B-----5:R-:W-:Y:S01]  /*9c80*/  HMMA.16816.F32 R16, R128.reuse, R124, R16 ;  /* 0x0000007c8010723c */ /* 0x060fe20000001810 */
[C---:B------:R-:W-:Y:S02]  /*9c90*/  ISETP.GE.AND P0, PT, R121.reuse, R137, PT ;  /* 0x000000897900720c */ /* 0x040fe40003f06270 */
[-C--:B------:R-:W-:Y:S02]  /*9ca0*/  ISETP.GE.AND P1, PT, R121, R136.reuse, PT ;  /* 0x000000887900720c */ /* 0x080fe40003f26270 */
[----:B------:R-:W-:Y:S01]  /*9cb0*/  I2FP.F32.S32 R121, R121 ;  /* 0x0000007900797245 */ /* 0x000fe20000201400 */
[----:B------:R-:W-:Y:S01]  /*9cc0*/  HMMA.16816.F32 R12, R128, R126, R12 ;  /* 0x0000007e800c723c */ /* 0x000fe2000000180c */
[----:B------:R-:W-:Y:S03]  /*9cd0*/  MUFU.TANH R125, R50 ;  /* 0x00000032007d7308 */ /* 0x000fe60000002400 */
[CC--:B------:R-:W-:Y:S01]  /*9ce0*/  FFMA.FTZ R160, R0.reuse, R121.reuse, R65 ;  /* 0x0000007900a07223 */ /* 0x0c0fe20000010041 */
[----:B----4-:R-:W-:Y:S01]  /*9cf0*/  FFMA.FTZ R203, R0, R121, R203 ;  /* 0x0000007900cb7223 */ /* 0x010fe200000100cb */
[----:B------:R-:W-:Y:S01]  /*9d00*/  FMUL.FTZ R8, R8, UR10 ;  /* 0x0000000a08087c20 */ /* 0x000fe20008410000 */
[----:B------:R-:W-:Y:S01]  /*9d10*/  FMUL.FTZ R129, R63, UR10 ;  /* 0x0000000a3f817c20 */ /* 0x000fe20008410000 */
[----:B------:R-:W-:Y:S01]  /*9d20*/  FMUL.FTZ R63, R56, UR10 ;  /* 0x0000000a383f7c20 */ /* 0x000fe20008410000 */
[----:B------:R1:W3:Y:S01]  /*9d30*/  MUFU.TANH R65, R61 ;  /* 0x0000003d00417308 */ /* 0x0002e20000002400 */
[----:B------:R-:W-:Y:S01]  /*9d40*/  FSEL R160, R160, -INF , !P0 ;  /* 0xff800000a0a07808 */ /* 0x000fe20004000000 */
[----:B------:R-:W-:Y:S01]  /*9d50*/  VIADD R56, R194, 0x9 ;  /* 0x00000009c2387836 */ /* 0x000fe20000000000 */
[----:B------:R-:W-:Y:S01]  /*9d60*/  ISETP.GE.AND P0, PT, R60, R136, PT ;  /* 0x000000883c00720c */ /* 0x000fe20003f06270 */
[----:B------:R-:W-:Y:S01]  /*9d70*/  FMUL.FTZ R127, R58, UR10 ;  /* 0x0000000a3a7f7c20 */ /* 0x000fe20008410000 */
[----:B------:R-:W-:Y:S01]  /*9d80*/  I2FP.F32.S32 R60, R60 ;  /* 0x0000003c003c7245 */ /* 0x000fe20000201400 */
[----:B------:R-:W-:Y:S01]  /*9d90*/  FMUL.FTZ R58, R59, UR10 ;  /* 0x0000000a3b3a7c20 */ /* 0x000fe20008410000 */
[----:B------:R-:W-:Y:S01]  /*9da0*/  FSEL R203, R203, -INF , !P1 ;  /* 0xff800000cbcb7808 */ /* 0x000fe20004800000 */
[----:B------:R-:W4:Y:S01]  /*9db0*/  MUFU.TANH R129, R129 ;  /* 0x0000008100817308 */ /* 0x000f220000002400 */
[----:B------:R-:W-:Y:S01]  /*9dc0*/  ISETP.GE.AND P1, PT, R56, R137, PT ;  /* 0x000000893800720c */ /* 0x000fe20003f26270 */
[CC--:B--2---:R-:W-:Y:S01]  /*9dd0*/  FFMA.FTZ R128, R0.reuse, R60.reuse, R67 ;  /* 0x0000003c00807223 */ /* 0x0c4fe20000010043 */
[----:B------:R-:W-:Y:S01]  /*9de0*/  FFMA.FTZ R199, R0, R60, R199 ;  /* 0x0000003c00c77223 */ /* 0x000fe200000100c7 */
[----:B------:R-:W-:Y:S01]  /*9df0*/  FMUL.FTZ R131, R27, UR10 ;  /* 0x0000000a1b837c20 */ /* 0x000fe20008410000 */
[----:B------:R-:W-:Y:S01]  /*9e00*/  FMUL.FTZ R16, R16, UR10 ;  /* 0x0000000a10107c20 */ /* 0x000fe20008410000 */
[----:B------:R-:W-:Y:S01]  /*9e10*/  FMUL.FTZ R18, R18, UR10 ;  /* 0x0000000a12127c20 */ /* 0x000fe20008410000 */
[----:B------:R-:W-:Y:S01]  /*9e20*/  FSEL R128, R128, -INF , !P5 ;  /* 0xff80000080807808 */ /* 0x000fe20006800000 */
[----:B------:R-:W2:Y:S01]  /*9e30*/  MUFU.TANH R63, R63 ;  /* 0x0000003f003f7308 */ /* 0x000ea20000002400 */
[----:B-1----:R-:W-:Y:S01]  /*9e40*/  I2FP.F32.S32 R61, R56 ;  /* 0x00000038003d7245 */ /* 0x002fe20000201400 */
[----:B------:R-:W-:Y:S01]  /*9e50*/  FMUL.FTZ R17, R17, UR10 ;  /* 0x0000000a11117c20 */ /* 0x000fe20008410000 */
[-C--:B------:R-:W-:Y:S01]  /*9e60*/  ISETP.GE.AND P5, PT, R56, R136.reuse, PT ;  /* 0x000000883800720c */ /* 0x080fe20003fa6270 */
[----:B------:R-:W-:Y:S01]  /*9e70*/  FMUL.FTZ R19, R19, UR10 ;  /* 0x0000000a13137c20 */ /* 0x000fe20008410000 */
[----:B------:R-:W-:Y:S01]  /*9e80*/  LOP3.LUT R56, R162, 0x10, R187, 0xfe, !PT ;  /* 0x00000010a2387812 */ /* 0x000fe200078efebb */
[----:B---3--:R-:W-:Y:S01]  /*9e90*/  FFMA.FTZ R65, R0, R61, R65 ;  /* 0x0000003d00417223 */ /* 0x008fe20000010041 */
[----:B------:R-:W-:Y:S01]  /*9ea0*/  FSEL R199, R199, -INF , !P0 ;  /* 0xff800000c7c77808 */ /* 0x000fe20004000000 */
[----:B------:R-:W1:Y:S01]  /*9eb0*/  MUFU.TANH R127, R127 ;  /* 0x0000007f007f7308 */ /* 0x000e620000002400 */
[----:B------:R-:W-:Y:S01]  /*9ec0*/  ISETP.GE.AND P0, PT, R56, R137, PT ;  /* 0x000000893800720c */ /* 0x000fe20003f06270 */
[----:B----4-:R-:W-:Y:S01]  /*9ed0*/  FFMA.FTZ R129, R0, R61, R129 ;  /* 0x0000003d00817223 */ /* 0x010fe20000010081 */
[----:B------:R-:W-:Y:S01]  /*9ee0*/  FSEL R200, R65, -INF , !P1 ;  /* 0xff80000041c87808 */ /* 0x000fe20004800000 */
[----:B------:R-:W-:Y:S01]  /*9ef0*/  FMUL.FTZ R9, R9, UR10 ;  /* 0x0000000a09097c20 */ /* 0x000fe20008410000 */
[----:B------:R-:W-:Y:S01]  /*9f00*/  ISETP.GE.AND P1, PT, R56, R136, PT ;  /* 0x000000883800720c */ /* 0x000fe20003f26270 */
[----:B------:R-:W-:Y:S01]  /*9f10*/  FMUL.FTZ R11, R11, UR10 ;  /* 0x0000000a0b0b7c20 */ /* 0x000fe20008410000 */
[----:B------:R-:W-:Y:S01]  /*9f20*/  I2FP.F32.S32 R56, R56 ;  /* 0x0000003800387245 */ /* 0x000fe20000201400 */
[----:B------:R3:W-:Y:S01]  /*9f30*/  MUFU.TANH R59, R52 ;  /* 0x00000034003b7308 */ /* 0x0007e20000002400 */
[----:B------:R-:W-:Y:S01]  /*9f40*/  FSEL R129, R129, -INF , !P5 ;  /* 0xff80000081817808 */ /* 0x000fe20006800000 */
[----:B------:R-:W-:Y:S01]  /*9f50*/  FMUL.FTZ R10, R10, UR10 ;  /* 0x0000000a0a0a7c20 */ /* 0x000fe20008410000 */
[----:B------:R-:W-:Y:S01]  /*9f60*/  FMUL.FTZ R6, R6, UR10 ;  /* 0x0000000a06067c20 */ /* 0x000fe20008410000 */
[----:B--2---:R-:W-:Y:S01]  /*9f70*/  FFMA.FTZ R60, R0, R56, R63 ;  /* 0x00000038003c7223 */ /* 0x004fe2000001003f */
[----:B------:R-:W-:-:S03]  /*9f80*/  VIADD R63, R194, 0x11 ;  /* 0x00000011c23f7836 */ /* 0x000fc60000000000 */
[----:B------:R-:W2:Y:S01]  /*9f90*/  MUFU.TANH R61, R58 ;  /* 0x0000003a003d7308 */ /* 0x000ea20000002400 */
[----:B------:R-:W-:Y:S01]  /*9fa0*/  FSEL R60, R60, -INF , !P0 ;  /* 0xff8000003c3c7808 */ /* 0x000fe20004000000 */
[----:B-1----:R-:W-:Y:S01]  /*9fb0*/  FFMA.FTZ R127, R0, R56, R127 ;  /* 0x00000038007f7223 */ /* 0x002fe2000001007f */
[C---:B------:R-:W-:Y:S02]  /*9fc0*/  ISETP.GE.AND P5, PT, R63.reuse, R137, PT ;  /* 0x000000893f00720c */ /* 0x040fe40003fa6270 */
[----:B------:R-:W-:Y:S02]  /*9fd0*/  ISETP.GE.AND P0, PT, R63, R136, PT ;  /* 0x000000883f00720c */ /* 0x000fe40003f06270 */
[----:B------:R-:W-:Y:S01]  /*9fe0*/  I2FP.F32.S32 R63, R63 ;  /* 0x0000003f003f7245 */ /* 0x000fe20000201400 */
[----:B------:R-:W-:Y:S01]  /*9ff0*/  MUFU.TANH R165, R165 ;  /* 0x000000a500a57308 */ /* 0x000fe20000002400 */
[----:B---3--:R-:W-:Y:S02]  /*a000*/  LOP3.LUT R52, R162, 0x18, R187, 0xfe, !PT ;  /* 0x00000018a2347812 */ /* 0x008fe400078efebb */
[----:B------:R-:W-:Y:S01]  /*a010*/  FSEL R127, R127, -INF , !P1 ;  /* 0xff8000007f7f7808 */ /* 0x000fe20004800000 */
[----:B------:R-:W-:Y:S01]  /*a020*/  FFMA.FTZ R124, R0, R63, R57 ;  /* 0x0000003f007c7223 */ /* 0x000fe20000010039 */
[----:B------:R-:W-:-:S03]  /*a030*/  ISETP.GE.AND P1, PT, R52, R137, PT ;  /* 0x000000893400720c */ /* 0x000fc60003f26270 */
[----:B------:R-:W1:Y:S01]  /*a040*/  MUFU.TANH R57, R53 ;  /* 0x0000003500397308 */ /* 0x000e620000002400 */
[----:B------:R-:W-:Y:S01]  /*a050*/  FSEL R124, R124, -INF , !P5 ;  /* 0xff8000007c7c7808 */ /* 0x000fe20006800000 */
[----:B--2---:R-:W-:Y:S01]  /*a060*/  FFMA.FTZ R61, R0, R63, R61 ;  /* 0x0000003f003d7223 */ /* 0x004fe2000001003d */
[----:B------:R-:W-:Y:S01]  /*a070*/  ISETP.GE.AND P5, PT, R52, R136, PT ;  /* 0x000000883400720c */ /* 0x000fe20003fa6270 */
[----:B------:R-:W-:Y:S01]  /*a080*/  FMUL.FTZ R63, R14, UR10 ;  /* 0x0000000a0e3f7c20 */ /* 0x000fe20008410000 */
[----:B------:R-:W-:Y:S01]  /*a090*/  I2FP.F32.S32 R52, R52 ;  /* 0x0000003400347245 */ /* 0x000fe20000201400 */
[----:B------:R-:W-:Y:S01]  /*a0a0*/  FMUL.FTZ R14, R13, UR10 ;  /* 0x0000000a0d0e7c20 */ /* 0x000fe20008410000 */
[----:B------:R-:W-:Y:S01]  /*a0b0*/  FSEL R61, R61, -INF , !P0 ;  /* 0xff8000003d3d7808 */ /* 0x000fe20004000000 */
[----:B------:R-:W-:Y:S01]  /*a0c0*/  MUFU.TANH R161, R39 ;  /* 0x0000002700a17308 */ /* 0x000fe20000002400 */
[----:B------:R-:W-:Y:S01]  /*a0d0*/  FMUL.FTZ R13, R15, UR10 ;  /* 0x0000000a0f0d7c20 */ /* 0x000fe20008410000 */
[CC--:B------:R-:W-:Y:S01]  /*a0e0*/  FFMA.FTZ R126, R0.reuse, R52.reuse, R59 ;  /* 0x00000034007e7223 */ /* 0x0c0fe2000001003b */
[----:B------:R-:W-:Y:S01]  /*a0f0*/  FFMA.FTZ R207, R0, R52, R207 ;  /* 0x0000003400cf7223 */ /* 0x000fe200000100cf */
[----:B------:R-:W-:Y:S01]  /*a100*/  FMUL.FTZ R52, R48, UR10 ;  /* 0x0000000a30347c20 */ /* 0x000fe20008410000 */
[----:B------:R-:W-:-:S02]  /*a110*/  VIADD R48, R194, 0x19 ;  /* 0x00000019c2307836 */ /* 0x000fc40000000000 */
[----:B------:R-:W-:Y:S01]  /*a120*/  FSEL R126, R126, -INF , !P1 ;  /* 0xff8000007e7e7808 */ /* 0x000fe20004800000 */
[----:B------:R-:W2:Y:S01]  /*a130*/  MUFU.TANH R53, R52 ;  /* 0x0000003400357308 */ /* 0x000ea20000002400 */
[----:B------:R-:W-:Y:S02]  /*a140*/  FSEL R207, R207, -INF , !P5 ;  /* 0xff800000cfcf7808 */ /* 0x000fe40006800000 */
[----:B------:R-:W-:Y:S02]  /*a150*/  I2FP.F32.S32 R55, R48 ;  /* 0x0000003000377245 */ /* 0x000fe40000201400 */
[C---:B------:R-:W-:Y:S02]  /*a160*/  ISETP.GE.AND P0, PT, R48.reuse, R137, PT ;  /* 0x000000893000720c */ /* 0x040fe40003f06270 */
[----:B------:R-:W-:Y:S01]  /*a170*/  ISETP.GE.AND P1, PT, R48, R136, PT ;  /* 0x000000883000720c */ /* 0x000fe20003f26270 */
[-C--:B-1----:R-:W-:Y:S01]  /*a180*/  FFMA.FTZ R57, R0, R55.reuse, R57 ;  /* 0x0000003700397223 */ /* 0x082fe20000010039 */
[----:B------:R-:W-:Y:S01]  /*a190*/  LOP3.LUT R48, R162, 0x20, R187, 0xfe, !PT ;  /* 0x00000020a2307812 */ /* 0x000fe200078efebb */
[----:B------:R-:W-:Y:S01]  /*a1a0*/  FFMA.FTZ R123, R0, R55, R123 ;  /* 0x00000037007b7223 */ /* 0x000fe2000001007b */
[----:B------:R-:W-:Y:S02]  /*a1b0*/  MUFU.TANH R159, R34 ;  /* 0x00000022009f7308 */ /* 0x000fe40000002400 */
[----:B------:R-:W-:-:S02]  /*a1c0*/  FSEL R206, R57, -INF , !P0 ;  /* 0xff80000039ce7808 */ /* 0x000fc40004000000 */
[C---:B------:R-:W-:Y:S02]  /*a1d0*/  ISETP.GE.AND P5, PT, R48.reuse, R137, PT ;  /* 0x000000893000720c */ /* 0x040fe40003fa6270 */
[----:B------:R-:W-:Y:S02]  /*a1e0*/  ISETP.GE.AND P0, PT, R48, R136, PT ;  /* 0x000000883000720c */ /* 0x000fe40003f06270 */
[----:B------:R-:W-:Y:S01]  /*a1f0*/  I2FP.F32.S32 R48, R48 ;  /* 0x0000003000307245 */ /* 0x000fe20000201400 */
[----:B------:R-:W-:Y:S01]  /*a200*/  MUFU.TANH R33, R33 ;  /* 0x0000002100217308 */ /* 0x000fe20000002400 */
[----:B------:R-:W-:-:S03]  /*a210*/  FSEL R123, R123, -INF , !P1 ;  /* 0xff8000007b7b7808 */ /* 0x000fc60004800000 */
[-C--:B--2---:R-:W-:Y:S01]  /*a220*/  FFMA.FTZ R120, R0, R48.reuse, R53 ;  /* 0x0000003000787223 */ /* 0x084fe20000010035 */
[----:B------:R-:W-:Y:S02]  /*a230*/  VIADD R53, R194, 0x21 ;  /* 0x00000021c2357836 */ /* 0x000fe40000000000 */
[----:B------:R-:W-:Y:S01]  /*a240*/  FFMA.FTZ R125, R0, R48, R125 ;  /* 0x00000030007d7223 */ /* 0x000fe2000001007d */
[----:B------:R1:W-:Y:S01]  /*a250*/  MUFU.TANH R35, R28 ;  /* 0x0000001c00237308 */ /* 0x0003e20000002400 */
[----:B------:R-:W-:Y:S02]  /*a260*/  FSEL R120, R120, -INF , !P5 ;  /* 0xff80000078787808 */ /* 0x000fe40006800000 */
[C---:B------:R-:W-:Y:S02]  /*a270*/  ISETP.GE.AND P1, PT, R53.reuse, R137, PT ;  /* 0x000000893500720c */ /* 0x040fe40003f26270 */
[----:B------:R-:W-:Y:S02]  /*a280*/  ISETP.GE.AND P5, PT, R53, R136, PT ;  /* 0x000000883500720c */ /* 0x000fe40003fa6270 */
[----:B------:R-:W-:Y:S01]  /*a290*/  I2FP.F32.S32 R53, R53 ;  /* 0x0000003500357245 */ /* 0x000fe20000201400 */
[----:B------:R-:W-:Y:S01]  /*a2a0*/  MUFU.TANH R155, R30 ;  /* 0x0000001e009b7308 */ /* 0x000fe20000002400 */
[----:B------:R-:W-:-:S02]  /*a2b0*/  FSEL R125, R125, -INF , !P0 ;  /* 0xff8000007d7d7808 */ /* 0x000fc40004000000 */
[----:B------:R-:W-:Y:S01]  /*a2c0*/  ISETP.GE.AND P0, PT, R44, R137, PT ;  /* 0x000000892c00720c */ /* 0x000fe20003f06270 */
[CC--:B------:R-:W-:Y:S01]  /*a2d0*/  FFMA.FTZ R122, R0.reuse, R53.reuse, R49 ;  /* 0x00000035007a7223 */ /* 0x0c0fe20000010031 */
[----:B------:R-:W-:-:S03]  /*a2e0*/  FFMA.FTZ R167, R0, R53, R167 ;  /* 0x0000003500a77223 */ /* 0x000fc600000100a7 */
[----:B------:R-:W2:Y:S01]  /*a2f0*/  MUFU.TANH R49, R45 ;  /* 0x0000002d00317308 */ /* 0x000ea20000002400 */
[----:B------:R-:W-:Y:S02]  /*a300*/  FSEL R122, R122, -INF , !P1 ;  /* 0xff8000007a7a7808 */ /* 0x000fe40004800000 */
[----:B------:R-:W-:Y:S02]  /*a310*/  ISETP.GE.AND P1, PT, R44, R136, PT ;  /* 0x000000882c00720c */ /* 0x000fe40003f26270 */
[----:B------:R-:W-:Y:S02]  /*a320*/  I2FP.F32.S32 R44, R44 ;  /* 0x0000002c002c7245 */ /* 0x000fe40000201400 */
[----:B------:R-:W-:Y:S01]  /*a330*/  FSEL R167, R167, -INF , !P5 ;  /* 0xff800000a7a77808 */ /* 0x000fe20006800000 */
[----:B------:R-:W-:Y:S01]  /*a340*/  MUFU.TANH R153, R153 ;  /* 0x0000009900997308 */ /* 0x000fe20000002400 */
[----:B-1----:R-:W-:Y:S01]  /*a350*/  LOP3.LUT R28, R162, 0x48, R187, 0xfe, !PT ;  /* 0x00000048a21c7812 */ /* 0x002fe200078efebb */
[CC--:B------:R-:W-:Y:S01]  /*a360*/  FFMA.FTZ R196, R0.reuse, R44.reuse, R51 ;  /* 0x0000002c00c47223 */ /* 0x0c0fe20000010033 */
[----:B------:R-:W-:Y:S01]  /*a370*/  FFMA.FTZ R205, R0, R44, R205 ;  /* 0x0000002c00cd7223 */ /* 0x000fe200000100cd */
[----:B------:R-:W-:Y:S01]  /*a380*/  FMUL.FTZ R44, R40, UR10 ;  /* 0x0000000a282c7c20 */ /* 0x000fe20008410000 */
[----:B------:R-:W-:-:S02]  /*a390*/  VIADD R40, R194, 0x29 ;  /* 0x00000029c2287836 */ /* 0x000fc40000000000 */
[----:B------:R-:W-:Y:S01]  /*a3a0*/  FSEL R196, R196, -INF , !P0 ;  /* 0xff800000c4c47808 */ /* 0x000fe20004000000 */
[----:B------:R-:W1:Y:S01]  /*a3b0*/  MUFU.TANH R45, R44 ;  /* 0x0000002c002d7308 */ /* 0x000e620000002400 */
[----:B------:R-:W-:Y:S02]  /*a3c0*/  FSEL R205, R205, -INF , !P1 ;  /* 0xff800000cdcd7808 */ /* 0x000fe40004800000 */
[----:B------:R-:W-:Y:S02]  /*a3d0*/  I2FP.F32.S32 R47, R40 ;  /* 0x00000028002f7245 */ /* 0x000fe40000201400 */
[C---:B------:R-:W-:Y:S02]  /*a3e0*/  ISETP.GE.AND P5, PT, R40.reuse, R137, PT ;  /* 0x000000892800720c */ /* 0x040fe40003fa6270 */
[----:B------:R-:W-:Y:S01]  /*a3f0*/  ISETP.GE.AND P0, PT, R40, R136, PT ;  /* 0x000000882800720c */ /* 0x000fe20003f06270 */
[-C--:B--2---:R-:W-:Y:S01]  /*a400*/  FFMA.FTZ R49, R0, R47.reuse, R49 ;  /* 0x0000002f00317223 */ /* 0x084fe20000010031 */
        /* <DEDUP_REMOVED lines=9> */
[-C--:B-1----:R-:W-:Y:S01]  /*a4a0*/  FFMA.FTZ R164, R0, R40.reuse, R45 ;  /* 0x0000002800a47223 */ /* 0x082fe2000001002d */
        /* <DEDUP_REMOVED lines=13> */
[----:B------:R-:W-:Y:S01]  /*a580*/  FSEL R166, R166, -INF , !P0 ;  /* 0xff800000a6a67808 */ /* 0x000fe20004000000 */
[----:B-1----:R-:W-:Y:S01]  /*a590*/  VIADD R25, R194, 0x51 ;  /* 0x00000051c2197836 */ /* 0x002fe20000000000 */
[----:B------:R-:W-:Y:S02]  /*a5a0*/  ISETP.GE.AND P0, PT, R36, R136, PT ;  /* 0x000000882400720c */ /* 0x000fe40003f06270 */
[----:B------:R-:W-:Y:S02]  /*a5b0*/  I2FP.F32.S32 R36, R36 ;  /* 0x0000002400247245 */ /* 0x000fe40000201400 */
[----:B------:R-:W-:Y:S01]  /*a5c0*/  FSEL R165, R165, -INF , !P1 ;  /* 0xff800000a5a57808 */ /* 0x000fe20004800000 */
[----:B------:R1:W-:Y:S02]  /*a5d0*/  MUFU.TANH R149, R20 ;  /* 0x0000001400957308 */ /* 0x0003e40000002400 */
[CC--:B------:R-:W-:Y:S01]  /*a5e0*/  FFMA.FTZ R188, R0.reuse, R36.reuse, R43 ;  /* 0x0000002400bc7223 */ /* 0x0c0fe2000001002b */
[----:B------:R-:W-:Y:S01]  /*a5f0*/  FFMA.FTZ R197, R0, R36, R197 ;  /* 0x0000002400c57223 */ /* 0x000fe200000100c5 */
[----:B------:R-:W-:Y:S01]  /*a600*/  FMUL.FTZ R36, R32, UR10 ;  /* 0x0000000a20247c20 */ /* 0x000fe20008410000 */
[----:B------:R-:W-:-:S02]  /*a610*/  VIADD R32, R194, 0x39 ;  /* 0x00000039c2207836 */ /* 0x000fc40000000000 */
[----:B------:R-:W-:Y:S01]  /*a620*/  FSEL R188, R188, -INF , !P5 ;  /* 0xff800000bcbc7808 */ /* 0x000fe20006800000 */
[----:B------:R-:W3:Y:S01]  /*a630*/  MUFU.TANH R37, R36 ;  /* 0x0000002400257308 */ /* 0x000ee20000002400 */
[----:B------:R-:W-:Y:S02]  /*a640*/  FSEL R197, R197, -INF , !P0 ;  /* 0xff800000c5c57808 */ /* 0x000fe40004000000 */
[----:B------:R-:W-:Y:S02]  /*a650*/  I2FP.F32.S32 R39, R32 ;  /* 0x0000002000277245 */ /* 0x000fe40000201400 */
[C---:B------:R-:W-:Y:S02]  /*a660*/  ISETP.GE.AND P1, PT, R32.reuse, R137, PT ;  /* 0x000000892000720c */ /* 0x040fe40003f26270 */
[----:B------:R-:W-:Y:S01]  /*a670*/  ISETP.GE.AND P5, PT, R32, R136, PT ;  /* 0x000000882000720c */ /* 0x000fe20003fa6270 */
[-C--:B--2---:R-:W-:Y:S01]  /*a680*/  FFMA.FTZ R41, R0, R39.reuse, R41 ;  /* 0x0000002700297223 */ /* 0x084fe20000010029 */
[----:B------:R-:W-:Y:S01]  /*a690*/  LOP3.LUT R32, R162, 0x40, R187, 0xfe, !PT ;  /* 0x00000040a2207812 */ /* 0x000fe200078efebb */
[----:B------:R-:W-:Y:S01]  /*a6a0*/  FFMA.FTZ R161, R0, R39, R161 ;  /* 0x0000002700a17223 */ /* 0x000fe200000100a1 */
[----:B-1----:R-:W-:Y:S01]  /*a6b0*/  LOP3.LUT R20, R162, 0x58, R187, 0xfe, !PT ;  /* 0x00000058a2147812 */ /* 0x002fe200078efebb */
[----:B------:R-:W-:Y:S01]  /*a6c0*/  MUFU.TANH R133, R22 ;  /* 0x0000001600857308 */ /* 0x000fe20000002400 */
[----:B------:R-:W-:-:S02]  /*a6d0*/  FSEL R198, R41, -INF , !P1 ;  /* 0xff80000029c67808 */ /* 0x000fc40004800000 */
[C---:B------:R-:W-:Y:S02]  /*a6e0*/  ISETP.GE.AND P0, PT, R32.reuse, R137, PT ;  /* 0x000000892000720c */ /* 0x040fe40003f06270 */
[----:B------:R-:W-:Y:S02]  /*a6f0*/  ISETP.GE.AND P1, PT, R32, R136, PT ;  /* 0x000000882000720c */ /* 0x000fe40003f26270 */
[----:B------:R-:W-:Y:S01]  /*a700*/  I2FP.F32.S32 R32, R32 ;  /* 0x0000002000207245 */ /* 0x000fe20000201400 */
[----:B------:R-:W-:Y:S01]  /*a710*/  MUFU.TANH R21, R21 ;  /* 0x0000001500157308 */ /* 0x000fe20000002400 */
[----:B------:R-:W-:-:S03]  /*a720*/  FSEL R161, R161, -INF , !P5 ;  /* 0xff800000a1a17808 */ /* 0x000fc60006800000 */
[-C--:B---3--:R-:W-:Y:S01]  /*a730*/  FFMA.FTZ R152, R0, R32.reuse, R37 ;  /* 0x0000002000987223 */ /* 0x088fe20000010025 */
        /* <DEDUP_REMOVED lines=34> */
[CC--:B------:R-:W-:Y:S01]  /*a960*/  ISETP.GE.AND P5, PT, R24.reuse, R137.reuse, PT ;  /* 0x000000891800720c */ /* 0x0c0fe20003fa6270 */
[----:B------:R-:W-:Y:S01]  /*a970*/  BAR.SYNC.DEFER_BLOCKING 0x0 ;  /* 0x0000000000007b1d */ /* 0x000fe20000010000 */
[----:B------:R-:W-:Y:S02]  /*a980*/  ISETP.GE.AND P0, PT, R24, R136, PT ;  /* 0x000000881800720c */ /* 0x000fe40003f06270 */
[----:B------:R-:W-:Y:S02]  /*a990*/  I2FP.F32.S32 R24, R24 ;  /* 0x0000001800187245 */ /* 0x000fe40000201400 */
[----:B------:R-:W-:Y:S01]  /*a9a0*/  FSEL R157, R157, -INF , !P1 ;  /* 0xff8000009d9d7808 */ /* 0x000fe20004800000 */
[----:B------:R-:W-:Y:S01]  /*a9b0*/  MUFU.TANH R63, R63 ;  /* 0x0000003f003f7308 */ /* 0x000fe20000002400 */
[----:B------:R-:W-:Y:S01]  /*a9c0*/  ISETP.GE.AND P1, PT, R25, R137, PT ;  /* 0x000000891900720c */ /* 0x000fe20003f26270 */
[CC--:B-1----:R-:W-:Y:S01]  /*a9d0*/  FFMA.FTZ R144, R0.reuse, R24.reuse, R29 ;  /* 0x0000001800907223 */ /* 0x0c2fe2000001001d */
[----:B------:R-:W-:-:S04]  /*a9e0*/  FFMA.FTZ R143, R0, R24, R143 ;  /* 0x00000018008f7223 */ /* 0x000fc8000001008f */
[----:B------:R-:W-:Y:S01]  /*a9f0*/  FSEL R144, R144, -INF , !P5 ;  /* 0xff80000090907808 */ /* 0x000fe20006800000 */
[----:B------:R-:W-:Y:S01]  /*aa00*/  MUFU.TANH R13, R13 ;  /* 0x0000000d000d7308 */ /* 0x000fe20000002400 */
[----:B------:R-:W-:Y:S02]  /*aa10*/  ISETP.GE.AND P5, PT, R25, R136, PT ;  /* 0x000000881900720c */ /* 0x000fe40003fa6270 */
[----:B------:R-:W-:Y:S02]  /*aa20*/  I2FP.F32.S32 R25, R25 ;  /* 0x0000001900197245 */ /* 0x000fe40000201400 */
[----:B------:R-:W-:Y:S02]  /*aa30*/  FSEL R143, R143, -INF , !P0 ;  /* 0xff8000008f8f7808 */ /* 0x000fe40004000000 */
[----:B------:R-:W-:Y:S01]  /*aa40*/  ISETP.GE.AND P0, PT, R20, R137, PT ;  /* 0x000000891400720c */ /* 0x000fe20003f06270 */
[CC--:B------:R-:W-:Y:S01]  /*aa50*/  FFMA.FTZ R27, R0.reuse, R25.reuse, R27 ;  /* 0x00000019001b7223 */ /* 0x0c0fe2000001001b */
[----:B------:R-:W-:Y:S01]  /*aa60*/  FFMA.FTZ R131, R0, R25, R131 ;  /* 0x0000001900837223 */ /* 0x000fe20000010083 */
[----:B------:R-:W-:Y:S01]  /*aa70*/  VIADD R25, R194, 0x59 ;  /* 0x00000059c2197836 */ /* 0x000fe20000000000 */
[----:B------:R1:W-:Y:S02]  /*aa80*/  MUFU.TANH R15, R8 ;  /* 0x00000008000f7308 */ /* 0x0003e40000002400 */
[----:B------:R-:W-:-:S02]  /*aa90*/  FSEL R146, R27, -INF , !P1 ;  /* 0xff8000001b927808 */ /* 0x000fc40004800000 */
        /* <DEDUP_REMOVED lines=15> */
[----:B------:R-:W2:Y:S01]  /*ab90*/  MUFU.TANH R21, R17 ;  /* 0x0000001100157308 */ /* 0x000ea20000002400 */
[----:B-1----:R-:W-:-:S02]  /*aba0*/  LOP3.LUT R8, R162, 0x70, R187, 0xfe, !PT ;  /* 0x00000070a2087812 */ /* 0x002fc400078efebb */
[----:B------:R-:W-:Y:S02]  /*abb0*/  FSEL R151, R151, -INF , !P5 ;  /* 0xff80000097977808 */ /* 0x000fe40006800000 */
[----:B------:R-:W-:Y:S02]  /*abc0*/  ISETP.GE.AND P5, PT, R16, R136, PT ;  /* 0x000000881000720c */ /* 0x000fe40003fa6270 */
[----:B------:R-:W-:Y:S02]  /*abd0*/  I2FP.F32.S32 R16, R16 ;  /* 0x0000001000107245 */ /* 0x000fe40000201400 */
[----:B------:R-:W-:-:S03]  /*abe0*/  FSEL R141, R141, -INF , !P0 ;  /* 0xff8000008d8d7808 */ /* 0x000fc60004000000 */
[CC--:B------:R-:W-:Y:S01]  /*abf0*/  FFMA.FTZ R130, R0.reuse, R16.reuse, R23 ;  /* 0x0000001000827223 */ /* 0x0c0fe20000010017 */
[----:B------:R-:W-:Y:S01]  /*ac00*/  FFMA.FTZ R121, R0, R16, R121 ;  /* 0x0000001000797223 */ /* 0x000fe20000010079 */
[----:B------:R-:W-:Y:S01]  /*ac10*/  FMUL.FTZ R16, R12, UR10 ;  /* 0x0000000a0c107c20 */ /* 0x000fe20008410000 */
[----:B------:R-:W-:Y:S02]  /*ac20*/  VIADD R12, R194, 0x61 ;  /* 0x00000061c20c7836 */ /* 0x000fe40000000000 */
[----:B------:R-:W-:Y:S01]  /*ac30*/  FSEL R130, R130, -INF , !P1 ;  /* 0xff80000082827808 */ /* 0x000fe20004800000 */
[----:B------:R-:W1:Y:S01]  /*ac40*/  MUFU.TANH R17, R16 ;  /* 0x0000001000117308 */ /* 0x000e620000002400 */
[----:B------:R-:W-:Y:S02]  /*ac50*/  FSEL R121, R121, -INF , !P5 ;  /* 0xff80000079797808 */ /* 0x000fe40006800000 */
[----:B------:R-:W-:Y:S02]  /*ac60*/  I2FP.F32.S32 R19, R12 ;  /* 0x0000000c00137245 */ /* 0x000fe40000201400 */
[----:B------:R-:W-:-:S02]  /*ac70*/  ISETP.GE.AND P0, PT, R12, R137, PT ;  /* 0x000000890c00720c */ /* 0x000fc40003f06270 */
[-C--:B------:R-:W-:Y:S01]  /*ac80*/  ISETP.GE.AND P1, PT, R12, R136.reuse, PT ;  /* 0x000000880c00720c */ /* 0x080fe20003f26270 */
[-C--:B--2---:R-:W-:Y:S01]  /*ac90*/  FFMA.FTZ R140, R0, R19.reuse, R21 ;  /* 0x00000013008c7223 */ /* 0x084fe20000010015 */
[----:B------:R-:W-:Y:S01]  /*aca0*/  LOP3.LUT R12, R162, 0x68, R187, 0xfe, !PT ;  /* 0x00000068a20c7812 */ /* 0x000fe200078efebb */
[----:B------:R-:W2:Y:S01]  /*acb0*/  MUFU.TANH R21, R14 ;  /* 0x0000000e00157308 */ /* 0x000ea20000002400 */
[----:B------:R-:W-:Y:S02]  /*acc0*/  FFMA.FTZ R67, R0, R19, R67 ;  /* 0x0000001300437223 */ /* 0x000fe40000010043 */
[----:B------:R-:W-:Y:S02]  /*acd0*/  FSEL R140, R140, -INF , !P0 ;  /* 0xff8000008c8c7808 */ /* 0x000fe40004000000 */
[C---:B------:R-:W-:Y:S02]  /*ace0*/  ISETP.GE.AND P5, PT, R12.reuse, R137, PT ;  /* 0x000000890c00720c */ /* 0x040fe40003fa6270 */
[----:B------:R-:W-:Y:S01]  /*acf0*/  ISETP.GE.AND P0, PT, R12, R136, PT ;  /* 0x000000880c00720c */ /* 0x000fe20003f06270 */
[----:B------:R-:W3:Y:S01]  /*ad00*/  MUFU.TANH R19, R10 ;  /* 0x0000000a00137308 */ /* 0x000ee20000002400 */
[----:B------:R-:W-:-:S02]  /*ad10*/  I2FP.F32.S32 R12, R12 ;  /* 0x0000000c000c7245 */ /* 0x000fc40000201400 */
[----:B------:R-:W-:-:S03]  /*ad20*/  FSEL R67, R67, -INF , !P1 ;  /* 0xff80000043437808 */ /* 0x000fc60004800000 */
[-C--:B-1----:R-:W-:Y:S01]  /*ad30*/  FFMA.FTZ R142, R0, R12.reuse, R17 ;  /* 0x0000000c008e7223 */ /* 0x082fe20000010011 */
[----:B------:R-:W-:Y:S02]  /*ad40*/  VIADD R17, R194, 0x69 ;  /* 0x00000069c2117836 */ /* 0x000fe40000000000 */
[----:B------:R-:W-:Y:S02]  /*ad50*/  FFMA.FTZ R63, R0, R12, R63 ;  /* 0x0000000c003f7223 */ /* 0x000fe4000001003f */
[----:B------:R-:W-:Y:S02]  /*ad60*/  FSEL R142, R142, -INF , !P5 ;  /* 0xff8000008e8e7808 */ /* 0x000fe40006800000 */
[C---:B------:R-:W-:Y:S02]  /*ad70*/  ISETP.GE.AND P1, PT, R17.reuse, R137, PT ;  /* 0x000000891100720c */ /* 0x040fe40003f26270 */
[----:B------:R-:W-:Y:S02]  /*ad80*/  ISETP.GE.AND P5, PT, R17, R136, PT ;  /* 0x000000881100720c */ /* 0x000fe40003fa6270 */
[----:B------:R-:W-:-:S02]  /*ad90*/  I2FP.F32.S32 R17, R17 ;  /* 0x0000001100117245 */ /* 0x000fc40000201400 */
[----:B------:R-:W-:Y:S02]  /*ada0*/  FSEL R63, R63, -INF , !P0 ;  /* 0xff8000003f3f7808 */ /* 0x000fe40004000000 */
[----:B------:R-:W-:Y:S01]  /*adb0*/  ISETP.GE.AND P0, PT, R8, R137, PT ;  /* 0x000000890800720c */ /* 0x000fe20003f06270 */
[CC--:B--2---:R-:W-:Y:S01]  /*adc0*/  FFMA.FTZ R21, R0.reuse, R17.reuse, R21 ;  /* 0x0000001100157223 */ /* 0x0c4fe20000010015 */
[----:B------:R-:W-:Y:S01]  /*add0*/  FFMA.FTZ R13, R0, R17, R13 ;  /* 0x00000011000d7223 */ /* 0x000fe2000001000d */
[----:B------:R-:W-:Y:S01]  /*ade0*/  FMUL.FTZ R17, R4, UR10 ;  /* 0x0000000a04117c20 */ /* 0x000fe20008410000 */
[----:B------:R-:W-:Y:S02]  /*adf0*/  VIADD R4, R194, 0x71 ;  /* 0x00000071c2047836 */ /* 0x000fe40000000000 */
[----:B------:R-:W-:Y:S02]  /*ae00*/  FSEL R145, R21, -INF , !P1 ;  /* 0xff80000015917808 */ /* 0x000fe40004800000 */
[----:B------:R-:W-:Y:S01]  /*ae10*/  ISETP.GE.AND P1, PT, R8, R136, PT ;  /* 0x000000880800720c */ /* 0x000fe20003f26270 */
[----:B------:R-:W-:Y:S01]  /*ae20*/  MUFU.TANH R17, R17 ;  /* 0x0000001100117308 */ /* 0x000fe20000002400 */
[----:B------:R-:W-:-:S02]  /*ae30*/  I2FP.F32.S32 R8, R8 ;  /* 0x0000000800087245 */ /* 0x000fc40000201400 */
[----:B------:R-:W-:Y:S02]  /*ae40*/  FSEL R65, R13, -INF , !P5 ;  /* 0xff8000000d417808 */ /* 0x000fe40006800000 */
[----:B------:R-:W-:Y:S01]  /*ae50*/  ISETP.GE.AND P5, PT, R4, R137, PT ;  /* 0x000000890400720c */ /* 0x000fe20003fa6270 */
[CC--:B------:R-:W-:Y:S01]  /*ae60*/  FFMA.FTZ R15, R0.reuse, R8.reuse, R15 ;  /* 0x00000008000f7223 */ /* 0x0c0fe2000001000f */
[----:B---3--:R-:W-:Y:S01]  /*ae70*/  FFMA.FTZ R19, R0, R8, R19 ;  /* 0x0000000800137223 */ /* 0x008fe20000010013 */
[----:B------:R-:W1:Y:S01]  /*ae80*/  MUFU.TANH R13, R6 ;  /* 0x00000006000d7308 */ /* 0x000e620000002400 */
[----:B------:R-:W-:Y:S01]  /*ae90*/  FMUL.FTZ R8, R5, UR10 ;  /* 0x0000000a05087c20 */ /* 0x000fe20008410000 */
[----:B------:R-:W-:Y:S02]  /*aea0*/  I2FP.F32.S32 R5, R194 ;  /* 0x000000c200057245 */ /* 0x000fe40000201400 */
[----:B------:R-:W-:Y:S02]  /*aeb0*/  FSEL R147, R15, -INF , !P0 ;  /* 0xff8000000f937808 */ /* 0x000fe40004000000 */
[----:B------:R-:W-:-:S02]  /*aec0*/  ISETP.GE.AND P0, PT, R4, R136, PT ;  /* 0x000000880400720c */ /* 0x000fc40003f06270 */
[----:B------:R-:W-:Y:S02]  /*aed0*/  I2FP.F32.S32 R4, R4 ;  /* 0x0000000400047245 */ /* 0x000fe40000201400 */
[----:B------:R-:W-:-:S03]  /*aee0*/  FSEL R58, R19, -INF , !P1 ;  /* 0xff800000133a7808 */ /* 0x000fc60004800000 */
[CC--:B------:R-:W-:Y:S01]  /*aef0*/  FFMA.FTZ R9, R0.reuse, R4.reuse, R9 ;  /* 0x0000000400097223 */ /* 0x0c0fe20000010009 */
[----:B------:R-:W-:Y:S01]  /*af00*/  FFMA.FTZ R11, R0, R4, R11 ;  /* 0x00000004000b7223 */ /* 0x000fe2000001000b */
[----:B------:R-:W-:-:S03]  /*af10*/  LOP3.LUT R4, R162, 0x78, R187, 0xfe, !PT ;  /* 0x00000078a2047812 */ /* 0x000fc600078efebb */
[----:B------:R-:W-:Y:S01]  /*af20*/  FSEL R148, R9, -INF , !P5 ;  /* 0xff80000009947808 */ /* 0x000fe20006800000 */
[----:B------:R-:W-:Y:S01]  /*af30*/  FMUL.FTZ R9, R64, UR10 ;  /* 0x0000000a40097c20 */ /* 0x000fe20008410000 */
[----:B------:R-:W-:Y:S02]  /*af40*/  FSEL R59, R11, -INF , !P0 ;  /* 0xff8000000b3b7808 */ /* 0x000fe40004000000 */
[----:B------:R-:W-:Y:S01]  /*af50*/  MUFU.TANH R11, R66 ;  /* 0x00000042000b7308 */ /* 0x000fe20000002400 */
[CC--:B------:R-:W-:Y:S02]  /*af60*/  ISETP.GE.AND P1, PT, R4.reuse, R137.reuse, PT ;  /* 0x000000890400720c */ /* 0x0c0fe40003f26270 */
[----:B------:R-:W-:Y:S02]  /*af70*/  ISETP.GE.AND P5, PT, R4, R136, PT ;  /* 0x000000880400720c */ /* 0x000fe40003fa6270 */
[----:B------:R-:W-:Y:S02]  /*af80*/  I2FP.F32.S32 R4, R4 ;  /* 0x0000000400047245 */ /* 0x000fe40000201400 */
[----:B------:R-:W-:Y:S01]  /*af90*/  ISETP.GE.AND P0, PT, R194, R137, PT ;  /* 0x00000089c200720c */ /* 0x000fe20003f06270 */
[----:B------:R-:W2:Y:S02]  /*afa0*/  MUFU.TANH R9, R9 ;  /* 0x0000000900097308 */ /* 0x000ea40000002400 */
[CC--:B-1----:R-:W-:Y:S01]  /*afb0*/  FFMA.FTZ R13, R0.reuse, R4.reuse, R13 ;  /* 0x00000004000d7223 */ /* 0x0c2fe2000001000d */
[----:B------:R-:W-:Y:S01]  /*afc0*/  FFMA.FTZ R17, R0, R4, R17 ;  /* 0x0000000400117223 */ /* 0x000fe20000010011 */
[----:B------:R-:W-:-:S03]  /*afd0*/  VIADD R4, R194, 0x79 ;  /* 0x00000079c2047836 */ /* 0x000fc60000000000 */
[----:B------:R-:W-:Y:S02]  /*afe0*/  FSEL R62, R13, -INF , !P5 ;  /* 0xff8000000d3e7808 */ /* 0x000fe40006800000 */
[----:B------:R-:W1:Y:S01]  /*aff0*/  MUFU.TANH R13, R8 ;  /* 0x00000008000d7308 */ /* 0x000e620000002400 */
[----:B------:R-:W-:Y:S01]  /*b000*/  ISETP.GE.AND P5, PT, R194, R136, PT ;  /* 0x00000088c200720c */ /* 0x000fe20003fa6270 */
[----:B------:R-:W-:Y:S01]  /*b010*/  IMAD.MOV.U32 R194, RZ, RZ, R138 ;  /* 0x000000ffffc27224 */ /* 0x000fe200078e008a */
[----:B------:R-:W-:Y:S02]  /*b020*/  FSEL R150, R17, -INF , !P1 ;  /* 0xff80000011967808 */ /* 0x000fe40004800000 */
[----:B------:R-:W-:Y:S01]  /*b030*/  ISETP.GE.AND P1, PT, R4, R137, PT ;  /* 0x000000890400720c */ /* 0x000fe20003f26270 */
[CC--:B--2---:R-:W-:Y:S01]  /*b040*/  FFMA.FTZ R6, R0.reuse, R5.reuse, R9 ;  /* 0x0000000500067223 */ /* 0x0c4fe20000010009 */
[----:B------:R-:W-:Y:S01]  /*b050*/  FMUL.FTZ R9, R7, UR10 ;  /* 0x0000000a07097c20 */ /* 0x000fe20008410000 */
[----:B------:R-:W-:-:S03]  /*b060*/  FFMA.FTZ R7, R0, R5, R11 ;  /* 0x0000000500077223 */ /* 0x000fc6000001000b */
[----:B------:R-:W-:Y:S02]  /*b070*/  FSEL R6, R6, -INF , !P0 ;  /* 0xff80000006067808 */ /* 0x000fe40004000000 */
[----:B------:R-:W2:Y:S01]  /*b080*/  MUFU.TANH R9, R9 ;  /* 0x0000000900097308 */ /* 0x000ea20000002400 */
[----:B------:R-:W-:Y:S02]  /*b090*/  FSEL R7, R7, -INF , !P5 ;  /* 0xff80000007077808 */ /* 0x000fe40006800000 */
[----:B------:R-:W-:Y:S02]  /*b0a0*/  ISETP.GT.AND P5, PT, R178, R173, PT ;  /* 0x000000adb200720c */ /* 0x000fe40003fa4270 */
[----:B------:R-:W-:Y:S02]  /*b0b0*/  ISETP.GE.AND P0, PT, R4, R136, PT ;  /* 0x000000880400720c */ /* 0x000fe40003f06270 */
[----:B------:R-:W-:-:S05]  /*b0c0*/  I2FP.F32.S32 R4, R4 ;  /* 0x0000000400047245 */ /* 0x000fca0000201400 */
[CC--:B-1----:R-:W-:Y:S01]  /*b0d0*/  FFMA.FTZ R13, R0.reuse, R4.reuse, R13 ;  /* 0x00000004000d7223 */ /* 0x0c2fe2000001000d */
[----:B--2---:R-:W-:-:S04]  /*b0e0*/  FFMA.FTZ R64, R0, R4, R9 ;  /* 0x0000000400407223 */ /* 0x004fc80000010009 */
        /* <DEDUP_REMOVED lines=19> */
[----:B------:R-:W-:Y:S01]  /*b220*/  IMAD R11, R8, R11, R4 ;  /* 0x0000000b080b7224 */ /* 0x000fe200078e0204 */
        /* <DEDUP_REMOVED lines=44> */
.L_x_2756:
[----:B------:R-:W-:-:S04]  /*b4f0*/  LEA R11, -R116, RZ, 0x7 ;  /* 0x000000ff740b7211 */ /* 0x000fc800078e39ff */
[----:B------:R-:W-:-:S07]  /*b500*/  SHF.R.S32.HI R10, RZ, 0x1f, R11 ;  /* 0x0000001fff0a7819 */ /* 0x000fce000001140b */
.L_x_2757:
        /* <DEDUP_REMOVED lines=51> */
[----:B---3--:R-:W-:-:S03]  /*b840*/  IADD3 R9, P1, P0, R175, R11, R175 ;  /* 0x0000000baf097210 */ /* 0x008fc6000783e0af */
[----:B------:R-:W-:Y:S01]  /*b850*/  @!PT LDS RZ, [RZ] ;  /* 0x00000000fffff984 */ /* 0x000fe20000000800 */
[----:B------:R-:W-:Y:S01]  /*b860*/  @!PT LDS RZ, [RZ] ;  /* 0x00000000fffff984 */ /* 0x000fe20000000800 */
[----:B------:R-:W-:Y:S01]  /*b870*/  @!PT LDS RZ, [RZ] ;  /* 0x00000000fffff984 */ /* 0x000fe20000000800 */
[----:B------:R3:W-:Y:S01]  /*b880*/  @!P2 LDGSTS.E.BYPASS.LTC128B.128 [R179+0x7800], desc[UR12][R14.64+0x80] ;  /* 0x078000800eb3afae */ /* 0x0007e2000b901d4c */
[----:B------:R-:W-:Y:S02]  /*b890*/  IADD3.X R8, R174, R10, R174, P1, P0 ;  /* 0x0000000aae087210 */ /* 0x000fe40000fe04ae */
[C---:B----4-:R-:W-:Y:S01]  /*b8a0*/  @!P4 LEA R16, P0, R9.reuse, R190, 0x1 ;  /* 0x000000be0910c211 */ /* 0x050fe200078008ff */
        /* <DEDUP_REMOVED lines=17> */
[C---:B---3--:R-:W-:Y:S01]  /*b9c0*/  @!P2 LEA R14, P0, R5.reuse, UR8, 0x1 ;  /* 0x00000008050eac11 */ /* 0x048fe2000f8008ff */
        /* <DEDUP_REMOVED lines=34> */
.L_x_2759:
[----:B------:R-:W-:Y:S05]  /*bbf0*/  BSYNC B0 ;  /* 0x0000000000007941 */ /* 0x000fea0003800000 */
.L_x_2758:
[----:B------:R-:W0:Y:S01]  /*bc00*/  LDGDEPBAR ;  /* 0x00000000000079af */ /* 0x000e220000000000 */
[----:B------:R-:W-:-:S04]  /*bc10*/  LEA R190, P0, R11, R190, 0x1 ;  /* 0x000000be0bbe7211 */ /* 0x000fc800078008ff */
[----:B------:R-:W-:-:S09]  /*bc20*/  LEA.HI.X R191, R11, R191, R10, 0x1, P0 ;  /* 0x000000bf0bbf7211 */ /* 0x000fd200000f0c0a */
.L_x_2755:
        /* <DEDUP_REMOVED lines=74> */
[----:B------:R-:W2:Y:S04]  /*c0d0*/  SHFL.BFLY PT, R56, R5, 0x1, 0x1f ;  /* 0x0c201f0005387f89 */ /* 0x000ea800000e0000 */
[----:B------:R-:W3:Y:S01]  /*c0e0*/  LDSM.16.MT88.4 R8, [R168+0x9000] ;  /* 0x00900000a808783b */ /* 0x000ee20000004200 */
        /* <DEDUP_REMOVED lines=17> */
[--C-:B------:R-:W-:Y:S01]  /*c200*/  FFMA.FTZ R200, R7, UR11, -R66.reuse ;  /* 0x0000000b07c87c23 */ /* 0x100fe20008010842 */
[----:B------:R-:W-:Y:S01]  /*c210*/  FMUL.FTZ R203, R4, UR11 ;  /* 0x0000000b04cb7c20 */ /* 0x000fe20008410000 */
[--C-:B------:R-:W-:Y:S01]  /*c220*/  FFMA.FTZ R162, R199, UR11, -R66.reuse ;  /* 0x0000000bc7a27c23 */ /* 0x100fe20008010842 */
[--C-:B------:R-:W-:Y:S01]  /*c230*/  FFMA.FTZ R137, R129, UR11, -R66.reuse ;  /* 0x0000000b81897c23 */ /* 0x100fe20008010842 */
[----:B------:R-:W-:Y:S01]  /*c240*/  FMUL.FTZ R3, R3, UR11 ;  /* 0x0000000b03037c20 */ /* 0x000fe20008410000 */
        /* <DEDUP_REMOVED lines=36> */
[----:B------:R-:W-:-:S04]  /*c490*/  FFMA.FTZ R64, R64, UR11, -R66 ;  /* 0x0000000b40407c23 */ /* 0x000fc80008010842 */
[----:B------:R-:W1:Y:S01]  /*c4a0*/  MUFU.EX2 R160, R160 ;  /* 0x000000a000a07308 */ /* 0x000e620000000800 */
[----:B--2---:R-:W-:-:S07]  /*c4b0*/  F2FP.F16.F32.PACK_AB R50, R134, R139 ;  /* 0x0000008b8632723e */ /* 0x004fce00000000ff */
[----:B------:R-:W2:Y:S08]  /*c4c0*/  MUFU.EX2 R203, R203 ;  /* 0x000000cb00cb7308 */ /* 0x000eb00000000800 */
[----:B------:R-:W4:Y:S01]  /*c4d0*/  MUFU.EX2 R202, R3 ;  /* 0x0000000300ca7308 */ /* 0x000f220000000800 */
        /* <DEDUP_REMOVED lines=52> */
[C---:B---3--:R-:W-:Y:S01]  /*c820*/  HMMA.16816.F32 R4, R48.reuse, R8, R4 ;  /* 0x000000083004723c */ /* 0x048fe20000001804 */
[----:B------:R-:W1:Y:S01]  /*c830*/  LDSM.16.MT88.4 R72, [R168+0x9400] ;  /* 0x00940000a848783b */ /* 0x000e620000004200 */
[----:B------:R-:W-:Y:S01]  /*c840*/  FFMA.FTZ R3, R206, UR11, -R135 ;  /* 0x0000000bce037c23 */ /* 0x000fe20008010887 */
[----:B------:R-:W-:Y:S01]  /*c850*/  MUFU.EX2 R199, R199 ;  /* 0x000000c700c77308 */ /* 0x000fe20000000800 */
[----:B------:R-:W-:Y:S01]  /*c860*/  FFMA.FTZ R201, R192, R203, R201 ;  /* 0x000000cbc0c97223 */ /* 0x000fe200000100c9 */
[----:B------:R-:W-:Y:S01]  /*c870*/  FFMA.FTZ R193, R193, R202, R200 ;  /* 0x000000cac1c17223 */ /* 0x000fe200000100c8 */
[----:B------:R-:W-:Y:S02]  /*c880*/  HMMA.16816.F32 R12, R48, R16, R12 ;  /* 0x00000010300c723c */ /* 0x000fe4000000180c */
[----:B------:R-:W-:Y:S01]  /*c890*/  FADD.FTZ R138, R138, R201 ;  /* 0x000000c98a8a7221 */ /* 0x000fe20000010000 */
[----:B------:R-:W-:-:S02]  /*c8a0*/  FADD.FTZ R193, R160, R193 ;  /* 0x000000c1a0c17221 */ /* 0x000fc40000010000 */
[----:B------:R-:W2:Y:S01]  /*c8b0*/  MUFU.EX2 R128, R128 ;  /* 0x0000008000807308 */ /* 0x000ea20000000800 */
[----:B------:R-:W-:Y:S01]  /*c8c0*/  HMMA.16816.F32 R20, R48, R24, R20 ;  /* 0x000000183014723c */ /* 0x000fe20000001814 */
[----:B------:R-:W-:Y:S01]  /*c8d0*/  FADD.FTZ R139, R139, R138 ;  /* 0x0000008a8b8b7221 */ /* 0x000fe20000010000 */
[----:B------:R-:W-:-:S03]  /*c8e0*/  FADD.FTZ R162, R162, R193 ;  /* 0x000000c1a2a27221 */ /* 0x000fc60000010000 */
[----:B------:R-:W-:Y:S01]  /*c8f0*/  FADD.FTZ R134, R134, R139 ;  /* 0x0000008b86867221 */ /* 0x000fe20000010000 */
        /* <DEDUP_REMOVED lines=15> */
[C---:B------:R-:W-:Y:S01]  /*c9f0*/  HMMA.16816.F32 R40, R48.reuse, R42, R76 ;  /* 0x0000002a3028723c */ /* 0x040fe2000000184c */
[----:B------:R-:W-:Y:S04]  /*ca00*/  LDSM.16.MT88.4 R76, [R168+0x9c00] ;  /* 0x009c0000a84c783b */ /* 0x000fe80000004200 */
[----:B------:R-:W4:Y:S01]  /*ca10*/  MUFU.EX2 R2, R2 ;  /* 0x0000000200027308 */ /* 0x000f220000000800 */
[C---:B------:R-:W-:Y:S06]  /*ca20*/  HMMA.16816.F32 R44, R48.reuse, R52, R44 ;  /* 0x00000034302c723c */ /* 0x040fec000000182c */
[----:B------:R-:W-:Y:S01]  /*ca30*/  HMMA.16816.F32 R48, R48, R54, R68 ;  /* 0x000000363030723c */ /* 0x000fe20000001844 */
[----:B------:R-:W5:Y:S01]  /*ca40*/  LDSM.16.MT88.4 R68, [R118+0x9400] ;  /* 0x009400007644783b */ /* 0x000f620000004200 */
[----:B--2---:R-:W-:Y:S01]  /*ca50*/  F2FP.F16.F32.PACK_AB R52, R128, R199 ;  /* 0x000000c78034723e */ /* 0x004fe200000000ff */
[----:B------:R-:W-:Y:S01]  /*ca60*/  MUFU.EX2 R127, R127 ;  /* 0x0000007f007f7308 */ /* 0x000fe20000000800 */
[----:B---3--:R-:W-:Y:S01]  /*ca70*/  F2FP.F16.F32.PACK_AB R53, R126, R129 ;  /* 0x000000817e35723e */ /* 0x008fe200000000ff */
[----:B------:R-:W-:-:S02]  /*ca80*/  FADD.FTZ R199, R199, R134 ;  /* 0x00000086c7c77221 */ /* 0x000fc40000010000 */
[----:B------:R-:W-:Y:S02]  /*ca90*/  F2FP.F16.F32.PACK_AB R54, R3, R60 ;  /* 0x0000003c0336723e */ /* 0x000fe400000000ff */
[----:B------:R-:W-:Y:S01]  /*caa0*/  FADD.FTZ R199, R128, R199 ;  /* 0x000000c780c77221 */ /* 0x000fe20000010000 */
[----:B----4-:R-:W-:Y:S01]  /*cab0*/  F2FP.F16.F32.PACK_AB R55, R2, R61 ;  /* 0x0000003d0237723e */ /* 0x010fe200000000ff */
[----:B------:R-:W2:Y:S02]  /*cac0*/  MUFU.EX2 R124, R124 ;  /* 0x0000007c007c7308 */ /* 0x000ea40000000800 */
[----:B------:R-:W-:-:S04]  /*cad0*/  FADD.FTZ R60, R60, R199 ;  /* 0x000000c73c3c7221 */ /* 0x000fc80000010000 */
[C---:B-1----:R-:W-:Y:S01]  /*cae0*/  HMMA.16816.F32 R4, R52.reuse, R72, R4 ;  /* 0x000000483404723c */ /* 0x042fe20000001804 */
[----:B------:R-:W-:Y:S01]  /*caf0*/  FADD.FTZ R60, R3, R60 ;  /* 0x0000003c033c7221 */ /* 0x000fe20000010000 */
[----:B------:R-:W-:Y:S04]  /*cb00*/  MUFU.EX2 R123, R123 ;  /* 0x0000007b007b7308 */ /* 0x000fe80000000800 */
[C---:B------:R-:W-:Y:S01]  /*cb10*/  HMMA.16816.F32 R8, R52.reuse, R74, R8 ;  /* 0x0000004a3408723c */ /* 0x040fe20000001808 */
[----:B------:R-:W1:Y:S03]  /*cb20*/  LDSM.16.MT88.4 R72, [R168+0xb400] ;  /* 0x00b40000a848783b */ /* 0x000e660000004200 */
        /* <DEDUP_REMOVED lines=27> */
[----:B------:R-:W-:Y:S01]  /*cce0*/  MUFU.EX2 R148, R148 ;  /* 0x0000009400947308 */ /* 0x000fe20000000800 */
[----:B------:R-:W-:Y:S01]  /*ccf0*/  HMMA.16816.F32 R48, R52, R70, R48 ;  /* 0x000000463430723c */ /* 0x000fe20000001830 */
[----:B------:R-:W4:Y:S06]  /*cd00*/  LDSM.16.MT88.4 R68, [R118+0x9800] ;  /* 0x009800007644783b */ /* 0x000f2c0000004200 */
[----:B------:R-:W-:Y:S01]  /*cd10*/  MUFU.EX2 R150, R150 ;  /* 0x0000009600967308 */ /* 0x000fe20000000800 */
[----:B--2---:R-:W-:Y:S01]  /*cd20*/  F2FP.F16.F32.PACK_AB R52, R124, R127 ;  /* 0x0000007f7c34723e */ /* 0x004fe200000000ff */
[----:B------:R-:W-:Y:S01]  /*cd30*/  FADD.FTZ R127, R127, R60 ;  /* 0x0000003c7f7f7221 */ /* 0x000fe20000010000 */
[----:B---3--:R-:W-:-:S02]  /*cd40*/  F2FP.F16.F32.PACK_AB R53, R122, R125 ;  /* 0x0000007d7a35723e */ /* 0x008fc400000000ff */
[----:B------:R-:W-:Y:S01]  /*cd50*/  F2FP.F16.F32.PACK_AB R54, R120, R123 ;  /* 0x0000007b7836723e */ /* 0x000fe200000000ff */
[----:B------:R-:W-:Y:S01]  /*cd60*/  FADD.FTZ R124, R124, R127 ;  /* 0x0000007f7c7c7221 */ /* 0x000fe20000010000 */
[----:B-----5:R-:W-:-:S03]  /*cd70*/  F2FP.F16.F32.PACK_AB R55, R116, R117 ;  /* 0x000000757437723e */ /* 0x020fc600000000ff */
[----:B------:R-:W-:-:S04]  /*cd80*/  FADD.FTZ R3, R123, R124 ;  /* 0x0000007c7b037221 */ /* 0x000fc80000010000 */
[----:B-1----:R-:W-:Y:S01]  /*cd90*/  HMMA.16816.F32 R4, R52, R72, R4 ;  /* 0x000000483404723c */ /* 0x002fe20000001804 */
[----:B------:R-:W-:-:S05]  /*cda0*/  FADD.FTZ R3, R120, R3 ;  /* 0x0000000378037221 */ /* 0x000fca0000010000 */
        /* <DEDUP_REMOVED lines=16> */
[----:B------:R-:W2:Y:S01]  /*ceb0*/  LDSM.16.MT88.4 R52, [R168+0xbc00] ;  /* 0x00bc0000a834783b */ /* 0x000ea20000004200 */
[----:B------:R-:W-:Y:S01]  /*cec0*/  F2FP.F16.F32.PACK_AB R68, R167, R196 ;  /* 0x000000c4a744723e */ /* 0x000fe200000000ff */
[----:B------:R-:W-:Y:S01]  /*ced0*/  FADD.FTZ R196, R196, R3 ;  /* 0x00000003c4c47221 */ /* 0x000fe20000010000 */
[----:B------:R-:W-:-:S03]  /*cee0*/  F2FP.F16.F32.PACK_AB R69, R165, R188 ;  /* 0x000000bca545723e */ /* 0x000fc600000000ff */
[----:B------:R-:W-:Y:S01]  /*cef0*/  F2FP.F16.F32.PACK_AB R70, R163, R166 ;  /* 0x000000a6a346723e */ /* 0x000fe200000000ff */
[----:B------:R-:W-:Y:S01]  /*cf00*/  FADD.FTZ R167, R167, R196 ;  /* 0x000000c4a7a77221 */ /* 0x000fe20000010000 */
[----:B------:R-:W-:-:S03]  /*cf10*/  F2FP.F16.F32.PACK_AB R71, R161, R164 ;  /* 0x000000a4a147723e */ /* 0x000fc600000000ff */
[----:B------:R-:W-:-:S04]  /*cf20*/  FADD.FTZ R166, R166, R167 ;  /* 0x000000a7a6a67221 */ /* 0x000fc80000010000 */
[----:B------:R-:W-:Y:S01]  /*cf30*/  HMMA.16816.F32 R112, R68, R76, R4 ;  /* 0x0000004c4470723c */ /* 0x000fe20000001804 */
[----:B------:R-:W3:Y:S01]  /*cf40*/  LDSM.16.MT88.4 R4, [R118+0xdc00] ;  /* 0x00dc00007604783b */ /* 0x000ee20000004200 */
[----:B------:R-:W-:-:S04]  /*cf50*/  FADD.FTZ R163, R163, R166 ;  /* 0x000000a6a3a37221 */ /* 0x000fc80000010000 */
[C---:B-1----:R-:W-:Y:S06]  /*cf60*/  HMMA.16816.F32 R12, R68.reuse, R72, R12 ;  /* 0x00000048440c723c */ /* 0x042fec000000180c */
[C---:B------:R-:W-:Y:S01]  /*cf70*/  HMMA.16816.F32 R16, R68.reuse, R74, R16 ;  /* 0x0000004a4410723c */ /* 0x040fe20000001810 */
[----:B------:R-:W1:Y:S05]  /*cf80*/  LDSM.16.MT88.4 R72, [R118+0xbc00] ;  /* 0x00bc00007648783b */ /* 0x000e6a0000004200 */
[C---:B------:R-:W-:Y:S01]  /*cf90*/  HMMA.16816.F32 R8, R68.reuse, R78, R8 ;  /* 0x0000004e4408723c */ /* 0x040fe20000001808 */
[----:B------:R-:W-:Y:S05]  /*cfa0*/  LDSM.16.MT88.4 R76, [R168+0xe000] ;  /* 0x00e00000a84c783b */ /* 0x000fea0000004200 */
[C---:B--2---:R-:W-:Y:S06]  /*cfb0*/  HMMA.16816.F32 R20, R68.reuse, R52, R20 ;  /* 0x000000344414723c */ /* 0x044fec0000001814 */
[C---:B------:R-:W-:Y:S01]  /*cfc0*/  HMMA.16816.F32 R24, R68.reuse, R54, R24 ;  /* 0x000000364418723c */ /* 0x040fe20000001818 */
[----:B------:R-:W2:Y:S05]  /*cfd0*/  LDSM.16.MT88.4 R52, [R168+0xdc00] ;  /* 0x00dc0000a834783b */ /* 0x000eaa0000004200 */
[C---:B---3--:R-:W-:Y:S06]  /*cfe0*/  HMMA.16816.F32 R44, R68.reuse, R4, R44 ;  /* 0x00000004442c723c */ /* 0x048fec000000182c */
[C---:B-1----:R-:W-:Y:S06]  /*cff0*/  HMMA.16816.F32 R28, R68.reuse, R72, R28 ;  /* 0x00000048441c723c */ /* 0x042fec000000181c */
[C---:B------:R-:W-:Y:S06]  /*d000*/  HMMA.16816.F32 R32, R68.reuse, R74, R32 ;  /* 0x0000004a4420723c */ /* 0x040fec0000001820 */
[C---:B--2---:R-:W-:Y:S06]  /*d010*/  HMMA.16816.F32 R36, R68.reuse, R52, R36 ;  /* 0x000000344424723c */ /* 0x044fec0000001824 */
        /* <DEDUP_REMOVED lines=14> */
[----:B-1----:R-:W-:Y:S01]  /*d100*/  F2FP.F16.F32.PACK_AB R4, R55, R54 ;  /* 0x000000363704723e */ /* 0x002fe200000000ff */
[----:B------:R-:W-:-:S04]  /*d110*/  FADD.FTZ R54, R54, R163 ;  /* 0x000000a336367221 */ /* 0x000fc80000010000 */
[----:B------:R-:W-:Y:S02]  /*d120*/  FADD.FTZ R55, R55, R54 ;  /* 0x0000003637377221 */ /* 0x000fe40000010000 */
[----:B------:R-:W1:Y:S01]  /*d130*/  MUFU.EX2 R51, R51 ;  /* 0x0000003300337308 */ /* 0x000e620000000800 */
[----:B--2---:R-:W-:Y:S01]  /*d140*/  F2FP.F16.F32.PACK_AB R6, R53, R52 ;  /* 0x000000343506723e */ /* 0x004fe200000000ff */
[----:B------:R-:W-:-:S04]  /*d150*/  FADD.FTZ R52, R52, R55 ;  /* 0x0000003734347221 */ /* 0x000fc80000010000 */
[----:B------:R-:W-:Y:S02]  /*d160*/  FADD.FTZ R53, R53, R52 ;  /* 0x0000003435357221 */ /* 0x000fe40000010000 */
[----:B------:R-:W-:Y:S08]  /*d170*/  MUFU.EX2 R48, R48 ;  /* 0x0000003000307308 */ /* 0x000ff00000000800 */
[----:B------:R-:W2:Y:S01]  /*d180*/  MUFU.EX2 R49, R49 ;  /* 0x0000003100317308 */ /* 0x000ea20000000800 */
[----:B-1----:R-:W-:-:S02]  /*d190*/  F2FP.F16.F32.PACK_AB R5, R51, R50 ;  /* 0x000000323305723e */ /* 0x002fc400000000ff */
[----:B--2---:R-:W-:-:S07]  /*d1a0*/  F2FP.F16.F32.PACK_AB R7, R49, R48 ;  /* 0x000000303107723e */ /* 0x004fce00000000ff */
[C---:B------:R-:W-:Y:S06]  /*d1b0*/  HMMA.16816.F32 R112, R4.reuse, R108, R112 ;  /* 0x0000006c0470723c */ /* 0x040fec0000001870 */
[C---:B------:R-:W-:Y:S01]  /*d1c0*/  HMMA.16816.F32 R108, R4.reuse, R110, R8 ;  /* 0x0000006e046c723c */ /* 0x040fe20000001808 */
[----:B------:R-:W1:Y:S05]  /*d1d0*/  LDSM.16.MT88.4 R8, [R118+0xe000] ;  /* 0x00e000007608783b */ /* 0x000e6a0000004200 */
[C---:B------:R-:W-:Y:S01]  /*d1e0*/  HMMA.16816.F32 R104, R4.reuse, R100, R12 ;  /* 0x000000640468723c */ /* 0x040fe2000000180c */
[----:B------:R-:W2:Y:S05]  /*d1f0*/  LDSM.16.MT88.4 R12, [R168+0xa400] ;  /* 0x00a40000a80c783b */ /* 0x000eaa0000004200 */
[C---:B------:R-:W-:Y:S01]  /*d200*/  HMMA.16816.F32 R100, R4.reuse, R102, R16 ;  /* 0x000000660464723c */ /* 0x040fe20000001810 */
[----:B------:R-:W3:Y:S05]  /*d210*/  LDSM.16.MT88.4 R16, [R118+0xc400] ;  /* 0x00c400007610783b */ /* 0x000eea0000004200 */
        /* <DEDUP_REMOVED lines=12> */
[----:B------:R-:W4:Y:S01]  /*d2e0*/  LDSM.16.MT88.4 R20, [R168+0xc400] ;  /* 0x00c40000a814783b */ /* 0x000f220000004200 */
[C---:B------:R-:W-:Y:S03]  /*d2f0*/  HMMA.16816.F32 R92, R4.reuse, R94, R24 ;  /* 0x0000005e045c723c */ /* 0x040fe60000001818 */
[----:B------:R-:W5:Y:S03]  /*d300*/  LDSM.16.MT88.4 R24, [R118+0xa400] ;  /* 0x00a400007618783b */ /* 0x000f660000004200 */
[----:B------:R-:W2:Y:S01]  /*d310*/  MUFU.EX2 R31, R31 ;  /* 0x0000001f001f7308 */ /* 0x000ea20000000800 */
[C---:B------:R-:W-:Y:S06]  /*d320*/  HMMA.16816.F32 R80, R4.reuse, R76, R36 ;  /* 0x0000004c0450723c */ /* 0x040fec0000001824 */
[C---:B------:R-:W-:Y:S01]  /*d330*/  HMMA.16816.F32 R76, R4.reuse, R78, R40 ;  /* 0x0000004e044c723c */ /* 0x040fe20000001828 */
[----:B------:R-:W-:Y:S01]  /*d340*/  MUFU.EX2 R28, R28 ;  /* 0x0000001c001c7308 */ /* 0x000fe20000000800 */
[--C-:B------:R-:W-:Y:S01]  /*d350*/  FFMA.FTZ R37, R130, UR11, -R135.reuse ;  /* 0x0000000b82257c23 */ /* 0x100fe20008010887 */
[--C-:B------:R-:W-:Y:S01]  /*d360*/  FFMA.FTZ R36, R140, UR11, -R135.reuse ;  /* 0x0000000b8c247c23 */ /* 0x100fe20008010887 */
[--C-:B------:R-:W-:Y:S01]  /*d370*/  FFMA.FTZ R38, R142, UR11, -R135.reuse ;  /* 0x0000000b8e267c23 */ /* 0x100fe20008010887 */
[--C-:B------:R-:W-:Y:S01]  /*d380*/  FFMA.FTZ R39, R145, UR11, -R135.reuse ;  /* 0x0000000b91277c23 */ /* 0x100fe20008010887 */
[C---:B-1----:R-:W-:Y:S01]  /*d390*/  HMMA.16816.F32 R72, R4.reuse, R8, R44 ;  /* 0x000000080448723c */ /* 0x042fe2000000182c */
[--C-:B------:R-:W-:Y:S01]  /*d3a0*/  FFMA.FTZ R40, R121, UR11, -R66.reuse ;  /* 0x0000000b79287c23 */ /* 0x100fe20008010842 */
[--C-:B------:R-:W-:Y:S01]  /*d3b0*/  FFMA.FTZ R43, R67, UR11, -R66.reuse ;  /* 0x0000000b432b7c23 */ /* 0x100fe20008010842 */
[----:B------:R-:W1:Y:S01]  /*d3c0*/  MUFU.EX2 R29, R29 ;  /* 0x0000001d001d7308 */ /* 0x000e620000000800 */
[--C-:B------:R-:W-:Y:S01]  /*d3d0*/  FFMA.FTZ R41, R63, UR11, -R66.reuse ;  /* 0x0000000b3f297c23 */ /* 0x100fe20008010842 */
[----:B------:R-:W-:Y:S01]  /*d3e0*/  FFMA.FTZ R42, R65, UR11, -R66 ;  /* 0x0000000b412a7c23 */ /* 0x000fe20008010842 */
[----:B------:R-:W-:Y:S01]  /*d3f0*/  HMMA.16816.F32 R68, R4, R10, R68 ;  /* 0x0000000a0444723c */ /* 0x000fe20000001844 */
[----:B------:R-:W-:Y:S01]  /*d400*/  LDSM.16.MT88.4 R8, [R118+0xe400] ;  /* 0x00e400007608783b */ /* 0x000fe20000004200 */
[----:B------:R-:W-:Y:S01]  /*d410*/  FFMA.FTZ R135, R136, UR11, -R135 ;  /* 0x0000000b88877c23 */ /* 0x000fe20008010887 */
[----:B------:R-:W-:-:S02]  /*d420*/  FADD.FTZ R44, R137, R162 ;  /* 0x000000a2892c7221 */ /* 0x000fc40000010000 */
[----:B------:R-:W-:Y:S02]  /*d430*/  MUFU.EX2 R32, R32 ;  /* 0x0000002000207308 */ /* 0x000fe40000000800 */
[----:B--2---:R-:W-:Y:S01]  /*d440*/  F2FP.F16.F32.PACK_AB R4, R31, R30 ;  /* 0x0000001e1f04723e */ /* 0x004fe200000000ff */
[----:B------:R-:W-:Y:S01]  /*d450*/  FADD.FTZ R129, R129, R44 ;  /* 0x0000002c81817221 */ /* 0x000fe20000010000 */
[----:B------:R-:W-:-:S03]  /*d460*/  FADD.FTZ R30, R30, R53 ;  /* 0x000000351e1e7221 */ /* 0x000fc60000010000 */
[----:B------:R-:W-:Y:S01]  /*d470*/  FADD.FTZ R126, R126, R129 ;  /* 0x000000817e7e7221 */ /* 0x000fe20000010000 */
[----:B------:R-:W2:Y:S01]  /*d480*/  MUFU.EX2 R35, R35 ;  /* 0x0000002300237308 */ /* 0x000ea20000000800 */
[----:B-1----:R-:W-:Y:S01]  /*d490*/  F2FP.F16.F32.PACK_AB R6, R29, R28 ;  /* 0x0000001c1d06723e */ /* 0x002fe200000000ff */
[----:B------:R-:W-:Y:S01]  /*d4a0*/  FADD.FTZ R31, R31, R30 ;  /* 0x0000001e1f1f7221 */ /* 0x000fe20000010000 */
[----:B------:R-:W-:-:S03]  /*d4b0*/  FADD.FTZ R61, R61, R126 ;  /* 0x0000007e3d3d7221 */ /* 0x000fc60000010000 */
[----:B------:R-:W-:Y:S01]  /*d4c0*/  FADD.FTZ R28, R28, R31 ;  /* 0x0000001f1c1c7221 */ /* 0x000fe20000010000 */
[----:B------:R-:W-:Y:S01]  /*d4d0*/  FADD.FTZ R2, R2, R61 ;  /* 0x0000003d02027221 */ /* 0x000fe20000010000 */
[----:B------:R-:W-:Y:S03]  /*d4e0*/  MUFU.EX2 R33, R33 ;  /* 0x0000002100217308 */ /* 0x000fe60000000800 */
[----:B------:R-:W-:-:S04]  /*d4f0*/  FADD.FTZ R125, R125, R2 ;  /* 0x000000027d7d7221 */ /* 0x000fc80000010000 */
[----:B------:R-:W-:Y:S01]  /*d500*/  FADD.FTZ R122, R122, R125 ;  /* 0x0000007d7a7a7221 */ /* 0x000fe20000010000 */
[----:B------:R-:W1:Y:S01]  /*d510*/  MUFU.EX2 R34, R34 ;  /* 0x0000002200227308 */ /* 0x000e620000000800 */
[----:B--2---:R-:W-:-:S07]  /*d520*/  F2FP.F16.F32.PACK_AB R5, R35, R32 ;  /* 0x000000202305723e */ /* 0x004fce00000000ff */
[----:B------:R-:W-:Y:S08]  /*d530*/  MUFU.EX2 R37, R37 ;  /* 0x0000002500257308 */ /* 0x000ff00000000800 */
[----:B------:R-:W2:Y:S01]  /*d540*/  MUFU.EX2 R36, R36 ;  /* 0x0000002400247308 */ /* 0x000ea20000000800 */
[----:B-1----:R-:W-:-:S07]  /*d550*/  F2FP.F16.F32.PACK_AB R7, R34, R33 ;  /* 0x000000212207723e */ /* 0x002fce00000000ff */
[C---:B------:R-:W-:Y:S01]  /*d560*/  HMMA.16816.F32 R112, R4.reuse, R12, R112 ;  /* 0x0000000c0470723c */ /* 0x040fe20000001870 */
[----:B------:R-:W-:Y:S05]  /*d570*/  MUFU.EX2 R38, R38 ;  /* 0x0000002600267308 */ /* 0x000fea0000000800 */
[C---:B------:R-:W-:Y:S01]  /*d580*/  HMMA.16816.F32 R108, R4.reuse, R14, R108 ;  /* 0x0000000e046c723c */ /* 0x040fe2000000186c */
[----:B------:R-:W1:Y:S02]  /*d590*/  LDSM.16.MT88.4 R12, [R168+0xe400] ;  /* 0x00e40000a80c783b */ /* 0x000e640000004200 */
        /* <DEDUP_REMOVED lines=8> */
[----:B------:R-:W3:Y:S02]  /*d620*/  LDSM.16.MT88.4 R20, [R168+0xc800] ;  /* 0x00c80000a814783b */ /* 0x000ee40000004200 */
[----:B------:R-:W-:Y:S03]  /*d630*/  MUFU.EX2 R41, R41 ;  /* 0x0000002900297308 */ /* 0x000fe60000000800 */
[C---:B-----5:R-:W-:Y:S05]  /*d640*/  HMMA.16816.F32 R104, R4.reuse, R24, R104 ;  /* 0x000000180468723c */ /* 0x060fea0000001868 */
[----:B------:R-:W5:Y:S01]  /*d650*/  MUFU.EX2 R42, R42 ;  /* 0x0000002a002a7308 */ /* 0x000f620000000800 */
[C---:B------:R-:W-:Y:S01]  /*d660*/  HMMA.16816.F32 R100, R4.reuse, R26, R100 ;  /* 0x0000001a0464723c */ /* 0x040fe20000001864 */
[----:B------:R-:W3:Y:S05]  /*d670*/  LDSM.16.MT88.4 R24, [R168+0xa800] ;  /* 0x00a80000a818783b */ /* 0x000eea0000004200 */
[C---:B-1----:R-:W-:Y:S01]  /*d680*/  HMMA.16816.F32 R80, R4.reuse, R12, R80 ;  /* 0x0000000c0450723c */ /* 0x042fe20000001850 */
[----:B------:R-:W-:Y:S05]  /*d690*/  MUFU.EX2 R135, R135 ;  /* 0x0000008700877308 */ /* 0x000fea0000000800 */
[C---:B------:R-:W-:Y:S01]  /*d6a0*/  HMMA.16816.F32 R76, R4.reuse, R14, R76 ;  /* 0x0000000e044c723c */ /* 0x040fe2000000184c */
[----:B------:R-:W1:Y:S05]  /*d6b0*/  LDSM.16.MT88.4 R12, [R118+0xc800] ;  /* 0x00c80000760c783b */ /* 0x000e6a0000004200 */
[C---:B------:R-:W-:Y:S06]  /*d6c0*/  HMMA.16816.F32 R72, R4.reuse, R8, R72 ;  /* 0x000000080448723c */ /* 0x040fec0000001848 */
[----:B------:R-:W-:Y:S01]  /*d6d0*/  HMMA.16816.F32 R68, R4, R10, R68 ;  /* 0x0000000a0444723c */ /* 0x000fe20000001844 */
[----:B------:R-:W1:Y:S06]  /*d6e0*/  LDSM.16.MT88.4 R8, [R168+0xe800] ;  /* 0x00e80000a808783b */ /* 0x000e6c0000004200 */
[----:B--2---:R-:W-:-:S02]  /*d6f0*/  F2FP.F16.F32.PACK_AB R4, R36, R37 ;  /* 0x000000252404723e */ /* 0x004fc400000000ff */
[----:B----4-:R-:W-:Y:S02]  /*d700*/  F2FP.F16.F32.PACK_AB R5, R43, R40 ;  /* 0x000000282b05723e */ /* 0x010fe400000000ff */
[----:B------:R-:W-:Y:S02]  /*d710*/  F2FP.F16.F32.PACK_AB R6, R39, R38 ;  /* 0x000000262706723e */ /* 0x000fe400000000ff */
[----:B-----5:R-:W-:-:S07]  /*d720*/  F2FP.F16.F32.PACK_AB R7, R42, R41 ;  /* 0x000000292a07723e */ /* 0x020fce00000000ff */
[C---:B---3--:R-:W-:Y:S06]  /*d730*/  HMMA.16816.F32 R104, R4.reuse, R16, R104 ;  /* 0x000000100468723c */ /* 0x048fec0000001868 */
[C---:B------:R-:W-:Y:S01]  /*d740*/  HMMA.16816.F32 R100, R4.reuse, R18, R100 ;  /* 0x000000120464723c */ /* 0x040fe20000001864 */
[----:B------:R-:W2:Y:S05]  /*d750*/  LDSM.16.MT88.4 R16, [R118+0xe800] ;  /* 0x00e800007610783b */ /* 0x000eaa0000004200 */
[C---:B------:R-:W-:Y:S06]  /*d760*/  HMMA.16816.F32 R96, R4.reuse, R20, R96 ;  /* 0x000000140460723c */ /* 0x040fec0000001860 */
[C---:B------:R-:W-:Y:S01]  /*d770*/  HMMA.16816.F32 R92, R4.reuse, R22, R92 ;  /* 0x00000016045c723c */ /* 0x040fe2000000185c */
[----:B------:R-:W3:Y:S05]  /*d780*/  LDSM.16.MT88.4 R20, [R168+0xac00] ;  /* 0x00ac0000a814783b */ /* 0x000eea0000004200 */
[C---:B------:R-:W-:Y:S01]  /*d790*/  HMMA.16816.F32 R112, R4.reuse, R24, R112 ;  /* 0x000000180470723c */ /* 0x040fe20000001870 */
[----:B------:R-:W-:Y:S05]  /*d7a0*/  MUFU.EX2 R24, R58 ;  /* 0x0000003a00187308 */ /* 0x000fea0000000800 */
[C---:B------:R-:W-:Y:S03]  /*d7b0*/  HMMA.16816.F32 R108, R4.reuse, R26, R108 ;  /* 0x0000001a046c723c */ /* 0x040fe6000000186c */
[----:B------:R-:W4:Y:S03]  /*d7c0*/  MUFU.EX2 R27, R59 ;  /* 0x0000003b001b7308 */ /* 0x000f260000000800 */
[C---:B-1----:R-:W-:Y:S05]  /*d7d0*/  HMMA.16816.F32 R88, R4.reuse, R12, R88 ;  /* 0x0000000c0458723c */ /* 0x042fea0000001858 */
[----:B------:R-:W-:Y:S01]  /*d7e0*/  MUFU.EX2 R25, R62 ;  /* 0x0000003e00197308 */ /* 0x000fe20000000800 */
[C---:B------:R-:W-:Y:S01]  /*d7f0*/  HMMA.16816.F32 R84, R4.reuse, R14, R84 ;  /* 0x0000000e0454723c */ /* 0x040fe20000001854 */
[----:B------:R-:W1:Y:S05]  /*d800*/  LDSM.16.MT88.4 R12, [R118+0xac00] ;  /* 0x00ac0000760c783b */ /* 0x000e6a0000004200 */
[C---:B------:R-:W-:Y:S01]  /*d810*/  HMMA.16816.F32 R80, R4.reuse, R8, R80 ;  /* 0x000000080450723c */ /* 0x040fe20000001850 */
[----:B------:R-:W5:Y:S05]  /*d820*/  MUFU.EX2 R26, R64 ;  /* 0x00000040001a7308 */ /* 0x000f6a0000000800 */
        /* <DEDUP_REMOVED lines=8> */
[----:B-----5:R-:W-:-:S07]  /*d8b0*/  F2FP.F16.F32.PACK_AB R7, R26, R25 ;  /* 0x000000191a07723e */ /* 0x020fce00000000ff */
[C---:B---3--:R-:W-:Y:S06]  /*d8c0*/  HMMA.16816.F32 R112, R4.reuse, R20, R112 ;  /* 0x000000140470723c */ /* 0x048fec0000001870 */
        /* <DEDUP_REMOVED lines=15> */
[----:B--2---:R-:W-:Y:S03]  /*d9c0*/  HMMA.16816.F32 R88, R4, R16, R88 ;  /* 0x000000100458723c */ /* 0x004fe60000001858 */
[----:B------:R-:W-:-:S03]  /*d9d0*/  FADD.FTZ R48, R48, R51 ;  /* 0x0000003330307221 */ /* 0x000fc60000010000 */
[----:B------:R-:W-:Y:S01]  /*d9e0*/  HMMA.16816.F32 R84, R4, R18, R84 ;  /* 0x000000120454723c */ /* 0x000fe20000001854 */
[----:B------:R-:W-:-:S04]  /*d9f0*/  FADD.FTZ R49, R49, R48 ;  /* 0x0000003031317221 */ /* 0x000fc80000010000 */
[----:B------:R-:W-:-:S04]  /*da00*/  FADD.FTZ R2, R32, R49 ;  /* 0x0000003120027221 */ /* 0x000fc80000010000 */
[----:B------:R-:W-:Y:S01]  /*da10*/  FADD.FTZ R2, R35, R2 ;  /* 0x0000000223027221 */ /* 0x000fe20000010000 */
[----:B-1----:R-:W-:Y:S03]  /*da20*/  HMMA.16816.F32 R80, R4, R12, R80 ;  /* 0x0000000c0450723c */ /* 0x002fe60000001850 */
        /* <DEDUP_REMOVED lines=9> */
[----:B---3--:R-:W-:Y:S02]  /*dac0*/  HMMA.16816.F32 R72, R4, R8, R72 ;  /* 0x000000080448723c */ /* 0x008fe40000001848 */
[----:B------:R-:W-:Y:S01]  /*dad0*/  FADD.FTZ R3, R41, R2 ;  /* 0x0000000229037221 */ /* 0x000fe20000010000 */
[----:B------:R-:W-:-:S03]  /*dae0*/  FADD.FTZ R2, R39, R38 ;  /* 0x0000002627027221 */ /* 0x000fc60000010000 */
[----:B------:R-:W-:Y:S01]  /*daf0*/  HMMA.16816.F32 R68, R4, R10, R68 ;  /* 0x0000000a0444723c */ /* 0x000fe20000001844 */
        /* <DEDUP_REMOVED lines=11> */
.L_x_2752:
        /* <DEDUP_REMOVED lines=9> */
.L_x_2764:
        /* <DEDUP_REMOVED lines=9> */
[----:B------:R-:W-:Y:S01]  /*dcd0*/  IMAD.MOV.U32 R8, RZ, RZ, RZ ;  /* 0x000000ffff087224 */ /* 0x000fe200078e00ff */
[----:B------:R-:W1:Y:S01]  /*dce0*/  LDC R6, c[0x0][0x380] ;  /* 0x0000e000ff067b82 */ /* 0x000e620000000800 */
[----:B------:R-:W-:Y:S04]  /*dcf0*/  SHF.L.U32 R5, R178, 0x7, RZ ;  /* 0x00000007b2057819 */ /* 0x000fe800000006ff */
[----:B------:R-:W-:Y:S01]  /*dd00*/  IABS R7, R5 ;  /* 0x0000000500077213 */ /* 0x000fe20000000000 */
[C---:B------:R-:W-:Y:S01]  /*dd10*/  VIADD R11, R5.reuse, 0x80 ;  /* 0x00000080050b7836 */ /* 0x040fe20000000000 */
        /* <DEDUP_REMOVED lines=56> */
.L_x_2761:
        /* <DEDUP_REMOVED lines=90> */
[----:B------:R-:W4:Y:S06]  /*e640*/  LDSM.16.M88.4 R124, [R170+0x3000] ;  /* 0x00300000aa7c783b */ /* 0x000f2c0000000200 */
        /* <DEDUP_REMOVED lines=22> */
[C---:B---3--:R-:W-:Y:S06]  /*e7b0*/  HMMA.16816.F32 R36, R120.reuse, R140, RZ ;  /* 0x0000008c7824723c */ /* 0x048fec00000018ff */
[C---:B------:R-:W-:Y:S06]  /*e7c0*/  HMMA.16816.F32 R40, R120.reuse, R142, RZ ;  /* 0x0000008e7828723c */ /* 0x040fec00000018ff */
[C---:B------:R-:W-:Y:S06]  /*e7d0*/  HMMA.16816.F32 R44, R120.reuse, R144, RZ ;  /* 0x00000090782c723c */ /* 0x040fec00000018ff */
[C---:B------:R-:W-:Y:S06]  /*e7e0*/  HMMA.16816.F32 R48, R120.reuse, R146, RZ ;  /* 0x000000927830723c */ /* 0x040fec00000018ff */
[C---:B----4-:R-:W-:Y:S06]  /*e7f0*/  HMMA.16816.F32 R52, R120.reuse, R148, RZ ;  /* 0x000000947834723c */ /* 0x050fec00000018ff */
[C---:B------:R-:W-:Y:S06]  /*e800*/  HMMA.16816.F32 R56, R120.reuse, R150, RZ ;  /* 0x000000967838723c */ /* 0x040fec00000018ff */
[C---:B------:R-:W-:Y:S06]  /*e810*/  HMMA.16816.F32 R60, R120.reuse, R152, RZ ;  /* 0x00000098783c723c */ /* 0x040fec00000018ff */
[----:B------:R-:W-:Y:S01]  /*e820*/  HMMA.16816.F32 R64, R120, R154, RZ ;  /* 0x0000009a7840723c */ /* 0x000fe200000018ff */
[----:B------:R-:W2:Y:S05]  /*e830*/  LDSM.16.M88.4 R120, [R119+0x3800] ;  /* 0x003800007778783b */ /* 0x000eaa0000000200 */
[C---:B-----5:R-:W-:Y:S06]  /*e840*/  HMMA.16816.F32 R4, R156.reuse, R160, R4 ;  /* 0x000000a09c04723c */ /* 0x060fec0000001804 */
[C---:B------:R-:W-:Y:S06]  /*e850*/  HMMA.16816.F32 R8, R156.reuse, R162, R8 ;  /* 0x000000a29c08723c */ /* 0x040fec0000001808 */
[C---:B-1----:R-:W-:Y:S06]  /*e860*/  HMMA.16816.F32 R12, R156.reuse, R164, R12 ;  /* 0x000000a49c0c723c */ /* 0x042fec000000180c */
[C---:B------:R-:W-:Y:S06]  /*e870*/  HMMA.16816.F32 R16, R156.reuse, R166, R16 ;  /* 0x000000a69c10723c */ /* 0x040fec0000001810 */
[C---:B--2---:R-:W-:Y:S06]  /*e880*/  HMMA.16816.F32 R20, R156.reuse, R120, R20 ;  /* 0x000000789c14723c */ /* 0x044fec0000001814 */
        /* <DEDUP_REMOVED lines=99> */
[----:B------:R-:W-:Y:S03]  /*eec0*/  FMUL.FTZ R211, R6, UR8 ;  /* 0x0000000806d37c20 */ /* 0x000fe60008410000 */
[----:B------:R-:W-:Y:S01]  /*eed0*/  FMUL.FTZ R213, R7, UR8 ;  /* 0x0000000807d57c20 */ /* 0x000fe20008410000 */
[----:B------:R-:W3:Y:S01]  /*eee0*/  MUFU.TANH R207, R207 ;  /* 0x000000cf00cf7308 */ /* 0x000ee20000002400 */
[----:B------:R-:W-:Y:S01]  /*eef0*/  FMUL.FTZ R215, R8, UR8 ;  /* 0x0000000808d77c20 */ /* 0x000fe20008410000 */
[----:B------:R-:W-:Y:S01]  /*ef00*/  FMUL.FTZ R217, R9, UR8 ;  /* 0x0000000809d97c20 */ /* 0x000fe20008410000 */
[----:B------:R-:W-:Y:S01]  /*ef10*/  FMUL.FTZ R219, R10, UR8 ;  /* 0x000000080adb7c20 */ /* 0x000fe20008410000 */
[----:B------:R-:W-:Y:S02]  /*ef20*/  FMUL.FTZ R223, R11, UR8 ;  /* 0x000000080bdf7c20 */ /* 0x000fe40008410000 */
        /* <DEDUP_REMOVED lines=8> */
[----:B------:R-:W-:Y:S04]  /*efb0*/  FMUL.FTZ R229, R19, UR8 ;  /* 0x0000000813e57c20 */ /* 0x000fe80008410000 */
[----:B------:R-:W3:Y:S01]  /*efc0*/  MUFU.TANH R211, R211 ;  /* 0x000000d300d37308 */ /* 0x000ee20000002400 */
[C---:B-1----:R-:W-:Y:S06]  /*efd0*/  HMMA.16816.F32 R20, R124.reuse, R128, R20 ;  /* 0x000000807c14723c */ /* 0x042fec0000001814 */
[C---:B------:R-:W-:Y:S03]  /*efe0*/  HMMA.16816.F32 R24, R124.reuse, R130, R24 ;  /* 0x000000827c18723c */ /* 0x040fe60000001818 */
[----:B------:R-:W1:Y:S01]  /*eff0*/  MUFU.TANH R213, R213 ;  /* 0x000000d500d57308 */ /* 0x000e620000002400 */
[----:B------:R-:W5:Y:S02]  /*f000*/  LDSM.16.M88.4 R128, [R119+0x8000] ;  /* 0x008000007780783b */ /* 0x000f640000000200 */
        /* <DEDUP_REMOVED lines=17> */
[----:B------:R-:W-:Y:S09]  /*f120*/  FMUL.FTZ R208, R32, UR8 ;  /* 0x0000000820d07c20 */ /* 0x000ff20008410000 */
[----:B------:R2:W1:Y:S01]  /*f130*/  MUFU.TANH R165, R194 ;  /* 0x000000c200a57308 */ /* 0x0004620000002400 */
[C---:B-----5:R-:W-:Y:S06]  /*f140*/  HMMA.16816.F32 R36, R124.reuse, R128, R36 ;  /* 0x000000807c24723c */ /* 0x060fec0000001824 */
[C---:B------:R-:W-:Y:S03]  /*f150*/  HMMA.16816.F32 R40, R124.reuse, R130, R40 ;  /* 0x000000827c28723c */ /* 0x040fe60000001828 */
[----:B------:R5:W1:Y:S01]  /*f160*/  MUFU.TANH R163, R204 ;  /* 0x000000cc00a37308 */ /* 0x000a620000002400 */
[----:B------:R-:W1:Y:S01]  /*f170*/  LDSM.16.M88.4 R128, [R119+0x8800] ;  /* 0x008800007780783b */ /* 0x000e620000000200 */
[----:B---3--:R-:W-:Y:S01]  /*f180*/  FMUL.FTZ R195, R30, UR8 ;  /* 0x000000081ec37c20 */ /* 0x008fe20008410000 */
[C---:B----4-:R-:W-:Y:S07]  /*f190*/  HMMA.16816.F32 R44, R124.reuse, R120, R44 ;  /* 0x000000787c2c723c */ /* 0x050fee000000182c */
[----:B------:R3:W4:Y:S01]  /*f1a0*/  MUFU.TANH R161, R206 ;  /* 0x000000ce00a17308 */ /* 0x0007220000002400 */
[----:B--2---:R-:W-:Y:S01]  /*f1b0*/  FMUL.FTZ R194, R31, UR8 ;  /* 0x000000081fc27c20 */ /* 0x004fe20008410000 */
[C---:B------:R-:W-:Y:S01]  /*f1c0*/  HMMA.16816.F32 R48, R124.reuse, R122, R48 ;  /* 0x0000007a7c30723c */ /* 0x040fe20000001830 */
[----:B------:R-:W2:Y:S01]  /*f1d0*/  LDSM.16.M88.4 R120, [R119+0x8c00] ;  /* 0x008c00007778783b */ /* 0x000ea20000000200 */
[----:B------:R-:W-:Y:S06]  /*f1e0*/  DEPBAR.LE SB0, 0x0 ;  /* 0x000080000000791a */ /* 0x000fec0000000000 */
[----:B------:R4:W1:Y:S01]  /*f1f0*/  MUFU.TANH R166, R195 ;  /* 0x000000c300a67308 */ /* 0x0008620000002400 */
[----:B------:R-:W-:Y:S02]  /*f200*/  BAR.SYNC.DEFER_BLOCKING 0x0 ;  /* 0x0000000000007b1d */ /* 0x000fe40000010000 */
[----:B-----5:R-:W-:Y:S01]  /*f210*/  FMUL.FTZ R204, R33, UR8 ;  /* 0x0000000821cc7c20 */ /* 0x020fe20008410000 */
[----:B------:R-:W-:Y:S01]  /*f220*/  FMUL.FTZ R210, R37, UR8 ;  /* 0x0000000825d27c20 */ /* 0x000fe20008410000 */
[----:B------:R-:W-:Y:S05]  /*f230*/  FMUL.FTZ R212, R36, UR8 ;  /* 0x0000000824d47c20 */ /* 0x000fea0008410000 */
[----:B------:R5:W1:Y:S01]  /*f240*/  MUFU.TANH R164, R194 ;  /* 0x000000c200a47308 */ /* 0x000a620000002400 */
[----:B---3--:R-:W-:Y:S09]  /*f250*/  FMUL.FTZ R206, R34, UR8 ;  /* 0x0000000822ce7c20 */ /* 0x008ff20008410000 */
[----:B------:R3:W2:Y:S01]  /*f260*/  MUFU.TANH R159, R208 ;  /* 0x000000d0009f7308 */ /* 0x0006a20000002400 */
[----:B----4-:R-:W-:Y:S09]  /*f270*/  FMUL.FTZ R195, R35, UR8 ;  /* 0x0000000823c37c20 */ /* 0x010ff20008410000 */
[----:B------:R4:W4:Y:S01]  /*f280*/  MUFU.TANH R157, R204 ;  /* 0x000000cc009d7308 */ /* 0x0009220000002400 */
[C---:B-1----:R-:W-:Y:S05]  /*f290*/  HMMA.16816.F32 R52, R124.reuse, R128, R52 ;  /* 0x000000807c34723c */ /* 0x042fea0000001834 */
[----:B-----5:R-:W-:Y:S01]  /*f2a0*/  FMUL.FTZ R194, R38, UR8 ;  /* 0x0000000826c27c20 */ /* 0x020fe20008410000 */
[C---:B------:R-:W-:Y:S03]  /*f2b0*/  HMMA.16816.F32 R56, R124.reuse, R130, R56 ;  /* 0x000000827c38723c */ /* 0x040fe60000001838 */
[----:B------:R1:W1:Y:S02]  /*f2c0*/  MUFU.TANH R162, R206 ;  /* 0x000000ce00a27308 */ /* 0x0002640000002400 */
[----:B---3--:R-:W-:Y:S01]  /*f2d0*/  FMUL.FTZ R208, R40, UR8 ;  /* 0x0000000828d07c20 */ /* 0x008fe20008410000 */
[C---:B--2---:R-:W-:Y:S07]  /*f2e0*/  HMMA.16816.F32 R60, R124.reuse, R120, R60 ;  /* 0x000000787c3c723c */ /* 0x044fee000000183c */
[----:B------:R2:W3:Y:S01]  /*f2f0*/  MUFU.TANH R160, R195 ;  /* 0x000000c300a07308 */ /* 0x0004e20000002400 */
[----:B----4-:R-:W-:Y:S01]  /*f300*/  FMUL.FTZ R204, R39, UR8 ;  /* 0x0000000827cc7c20 */ /* 0x010fe20008410000 */
[----:B------:R-:W-:Y:S08]  /*f310*/  HMMA.16816.F32 R64, R124, R122, R64 ;  /* 0x0000007a7c40723c */ /* 0x000ff00000001840 */
[----:B------:R4:W3:Y:S03]  /*f320*/  MUFU.TANH R151, R210 ;  /* 0x000000d200977308 */ /* 0x0008e60000002400 */
[----:B-1----:R-:W-:Y:S01]  /*f330*/  FMUL.FTZ R206, R41, UR8 ;  /* 0x0000000829ce7c20 */ /* 0x002fe20008410000 */
[----:B------:R-:W-:Y:S06]  /*f340*/  FMUL.FTZ R233, R57, UR8 ;  /* 0x0000000839e97c20 */ /* 0x000fec0008410000 */
[----:B------:R1:W1:Y:S01]  /*f350*/  MUFU.TANH R158, R194 ;  /* 0x000000c2009e7308 */ /* 0x0002620000002400 */
[----:B--2---:R-:W-:Y:S09]  /*f360*/  FMUL.FTZ R195, R42, UR8 ;  /* 0x000000082ac37c20 */ /* 0x004ff20008410000 */
[----:B------:R2:W2:Y:S01]  /*f370*/  MUFU.TANH R156, R204 ;  /* 0x000000cc009c7308 */ /* 0x0004a20000002400 */
[----:B----4-:R-:W-:Y:S01]  /*f380*/  FMUL.FTZ R210, R46, UR8 ;  /* 0x000000082ed27c20 */ /* 0x010fe20008410000 */
[----:B------:R-:W-:Y:S01]  /*f390*/  FMUL.FTZ R64, R64, UR8 ;  /* 0x0000000840407c20 */ /* 0x000fe20008410000 */
[----:B------:R-:W-:Y:S01]  /*f3a0*/  FMUL.FTZ R65, R65, UR8 ;  /* 0x0000000841417c20 */ /* 0x000fe20008410000 */
[----:B------:R-:W-:Y:S01]  /*f3b0*/  FMUL.FTZ R66, R66, UR8 ;  /* 0x0000000842427c20 */ /* 0x000fe20008410000 */
[----:B------:R-:W-:Y:S05]  /*f3c0*/  FMUL.FTZ R67, R67, UR8 ;  /* 0x0000000843437c20 */ /* 0x000fea0008410000 */
[----:B------:R4:W3:Y:S01]  /*f3d0*/  MUFU.TANH R149, R208 ;  /* 0x000000d000957308 */ /* 0x0008e20000002400 */
[----:B-1----:R-:W-:Y:S09]  /*f3e0*/  FMUL.FTZ R194, R43, UR8 ;  /* 0x000000082bc27c20 */ /* 0x002ff20008410000 */
[----:B------:R1:W1:Y:S01]  /*f3f0*/  MUFU.TANH R147, R206 ;  /* 0x000000ce00937308 */ /* 0x0002620000002400 */
[----:B--2---:R-:W-:Y:S09]  /*f400*/  FMUL.FTZ R204, R45, UR8 ;  /* 0x000000082dcc7c20 */ /* 0x004ff20008410000 */
[----:B------:R2:W2:Y:S01]  /*f410*/  MUFU.TANH R154, R195 ;  /* 0x000000c3009a7308 */ /* 0x0004a20000002400 */
[----:B----4-:R-:W-:Y:S09]  /*f420*/  FMUL.FTZ R208, R47, UR8 ;  /* 0x000000082fd07c20 */ /* 0x010ff20008410000 */
        /* <DEDUP_REMOVED lines=57> */
[----:B------:R1:W1:Y:S10]  /*f7c0*/  MUFU.TANH R53, R66 ;  /* 0x0000004200357308 */ /* 0x0002740000002400 */
[----:B------:R1:W1:Y:S01]  /*f7d0*/  MUFU.TANH R52, R67 ;  /* 0x0000004300347308 */ /* 0x0002620000002400 */
[----:B--234-:R-:W-:Y:S05]  /*f7e0*/  @!P0 BRA `(.L_x_2762) ;  /* 0x0000000800748947 */ /* 0x01cfea0003800000 */
[----:B------:R-:W-:Y:S04]  /*f7f0*/  ULEA UR6, -UR7, URZ, 0x7 ;  /* 0x0000003f07067291 */ /* 0x000fe8000f8e393f */
[----:B------:R-:W-:Y:S02]  /*f800*/  USHF.R.S32.HI UR5, URZ, 0x1f, UR6 ;  /* 0x0000001f3f057899 */ /* 0x000fe40008011406 */
[----:B------:R-:W-:Y:S04]  /*f810*/  MOV R8, UR6 ;  /* 0x0000000600087c02 */ /* 0x000fe80008000f00 */
[----:B------:R-:W-:Y:S01]  /*f820*/  MOV R3, UR5 ;  /* 0x0000000500037c02 */ /* 0x000fe20008000f00 */
[----:B------:R-:W-:Y:S06]  /*f830*/  @!P6 BRA `(.L_x_2763) ;  /* 0x0000000000f4e947 */ /* 0x000fec0003800000 */
[----:B------:R-:W-:Y:S01]  /*f840*/  IMAD.MOV.U32 R8, RZ, RZ, RZ ;  /* 0x000000ffff087224 */ /* 0x000fe200078e00ff */
[----:B------:R-:W2:Y:S01]  /*f850*/  LDC R4, c[0x0][0x380] ;  /* 0x0000e000ff047b82 */ /* 0x000ea20000000800 */
[----:B------:R-:W-:Y:S05]  /*f860*/  SHF.L.U32 R5, R178, 0x7, RZ ;  /* 0x00000007b2057819 */ /* 0x000fea00000006ff */
[----:B------:R-:W-:Y:S05]  /*f870*/  VIADD R11, R5, 0xffffff80 ;  /* 0xffffff80050b7836 */ /* 0x000fea0000000000 */
[----:B------:R-:W-:Y:S02]  /*f880*/  IABS R7, R11 ;  /* 0x0000000b00077213 */ /* 0x000fe40000000000 */
[-C--:B--2---:R-:W-:Y:S02]  /*f890*/  IABS R3, R4.reuse ;  /* 0x0000000400037213 */ /* 0x084fe40000000000 */
[----:B------:R-:W-:Y:S02]  /*f8a0*/  LOP3.LUT R11, R11, R4, RZ, 0x3c, !PT ;  /* 0x000000040b0b7212 */ /* 0x000fe400078e3cff */
[----:B------:R-:W2:Y:S10]  /*f8b0*/  I2F.RP R6, R3 ;  /* 0x0000000300067306 */ /* 0x000eb40000209400 */
[----:B--2---:R-:W2:Y:S02]  /*f8c0*/  MUFU.RCP R2, R6 ;  /* 0x0000000600027308 */ /* 0x004ea40000001000 */
[----:B--2---:R-:W-:Y:S08]  /*f8d0*/  VIADD R9, R2, 0xffffffe ;  /* 0x0ffffffe02097836 */ /* 0x004ff00000000000 */
[----:B------:R-:W2:Y:S02]  /*f8e0*/  F2I.FTZ.U32.TRUNC.NTZ R9, R9 ;  /* 0x0000000900097305 */ /* 0x000ea4000021f000 */
[--C-:B--2---:R-:W-:Y:S04]  /*f8f0*/  IMAD.MOV R2, RZ, RZ, -R9.reuse ;  /* 0x000000ffff027224 */ /* 0x104fe800078e0a09 */
        /* <DEDUP_REMOVED lines=30> */
[----:B------:R-:W2:Y:S01]  /*fae0*/  LDC R5, c[0x0][0x24c] ;  /* 0x00009300ff057b82 */ /* 0x000ea20000000800 */
[C---:B------:R-:W-:Y:S03]  /*faf0*/  LEA R10, P0, R9.reuse, R184, 0x2 ;  /* 0x000000b8090a7211 */ /* 0x040fe600078010ff */
[----:B------:R-:W3:Y:S01]  /*fb00*/  LDG.E R6, desc[UR12][R12.64] ;  /* 0x0000000c0c067981 */ /* 0x000ee2000c1e1900 */
[C---:B------:R-:W-:Y:S01]  /*fb10*/  LEA.HI.X.SX32 R11, R9.reuse, R185, 0x2, P0 ;  /* 0x000000b9090b7211 */ /* 0x040fe200000f16ff */
[----:B------:R-:W-:Y:S02]  /*fb20*/  IMAD.IADD R9, R9, 0x1, -R3 ;  /* 0x0000000109097824 */ /* 0x000fe400078e0a03 */
[----:B------:R-:W4:Y:S02]  /*fb30*/  LDC.64 R2, c[0x0][0x230] ;  /* 0x00008c00ff027b82 */ /* 0x000f240000000a00 */
[----:B------:R-:W-:Y:S01]  /*fb40*/  IMAD R8, R9, R4, -0x80 ;  /* 0xffffff8009087424 */ /* 0x000fe200078e0204 */
[----:B------:R-:W3:Y:S04]  /*fb50*/  LDG.E R7, desc[UR12][R10.64] ;  /* 0x0000000c0a077981 */ /* 0x000ee8000c1e1900 */
[----:B------:R-:W-:Y:S05]  /*fb60*/  SHF.R.S32.HI R4, RZ, 0x1f, R8 ;  /* 0x0000001fff047819 */ /* 0x000fea0000011408 */
[----:B------:R-:W-:Y:S04]  /*fb70*/  IMAD R4, R4, UR7, RZ ;  /* 0x0000000704047c24 */ /* 0x000fe8000f8e02ff */
[C---:B--2---:R-:W-:Y:S02]  /*fb80*/  IMAD R4, R8.reuse, R5, R4 ;  /* 0x0000000508047224 */ /* 0x044fe400078e0204 */
[----:B------:R-:W-:Y:S04]  /*fb90*/  IMAD.WIDE.U32 R8, R8, UR7, RZ ;  /* 0x0000000708087c25 */ /* 0x000fe8000f8e00ff */
[----:B------:R-:W-:Y:S01]  /*fba0*/  IMAD.IADD R9, R9, 0x1, R4 ;  /* 0x0000000109097824 */ /* 0x000fe200078e0204 */
[----:B---3--:R-:W-:Y:S04]  /*fbb0*/  IADD3 R6, -R7, R6, RZ ;  /* 0x0000000607067210 */ /* 0x008fe80007ffe1ff */
[----:B------:R-:W-:Y:S01]  /*fbc0*/  SHF.R.S32.HI R5, RZ, 0x1f, R6 ;  /* 0x0000001fff057819 */ /* 0x000fe20000011406 */
[CC--:B----4-:R-:W-:Y:S04]  /*fbd0*/  IMAD.WIDE.U32 R8, R6.reuse, R2.reuse, R8 ;  /* 0x0000000206087225 */ /* 0x0d0fe800078e0008 */
[----:B------:R-:W-:Y:S04]  /*fbe0*/  IMAD R5, R5, R2, RZ ;  /* 0x0000000205057224 */ /* 0x000fe800078e02ff */
[----:B------:R-:W-:Y:S05]  /*fbf0*/  IMAD R5, R6, R3, R5 ;  /* 0x0000000306057224 */ /* 0x000fea00078e0205 */
[----:B------:R-:W-:Y:S07]  /*fc00*/  IADD3 R3, R9, R5, RZ ;  /* 0x0000000509037210 */ /* 0x000fee0007ffe0ff */
.L_x_2763:
        /* <DEDUP_REMOVED lines=61> */
[C---:B---3--:R-:W-:Y:S03]  /*ffe0*/  @!P3 LEA R16, P1, R2.reuse, R190, 0x1 ;  /* 0x000000be0210b211 */ /* 0x048fe600078208ff */
        /* <DEDUP_REMOVED lines=29> */
.L_x_2762:
[----:B------:R-:W-:Y:S01]  /*101c0*/  LEA R2, R178, R187, 0x7 ;  /* 0x000000bbb2027211 */ /* 0x000fe200078e38ff */
[----:B--2---:R-:W-:Y:S03]  /*101d0*/  LDSM.16.MT88.4 R16, [R168+0x9000] ;  /* 0x00900000a810783b */ /* 0x004fe60000004200 */
[C---:B------:R-:W-:Y:S02]  /*101e0*/  IADD3 R4, R2.reuse, 0x1, RZ ;  /* 0x0000000102047810 */ /* 0x040fe40007ffe0ff */
[----:B------:R-:W-:Y:S02]  /*101f0*/  I2FP.F32.S32 R3, R2 ;  /* 0x0000000200037245 */ /* 0x000fe40000201400 */
[----:B------:R-:W-:Y:S01]  /*10200*/  I2FP.F32.S32 R4, R4 ;  /* 0x0000000400047245 */ /* 0x000fe20000201400 */
[----:B------:R-:W-:Y:S01]  /*10210*/  LDSM.16.MT88.4 R24, [R118+0x9000] ;  /* 0x009000007618783b */ /* 0x000fe20000004200 */
[----:B------:R-:W-:Y:S01]  /*10220*/  IADD3 R6, R2, 0x9, RZ ;  /* 0x0000000902067810 */ /* 0x000fe20007ffe0ff */
[CC--:B------:R-:W-:Y:S01]  /*10230*/  FFMA.FTZ R211, R0.reuse, R3.reuse, R211 ;  /* 0x0000000300d37223 */ /* 0x0c0fe200000100d3 */
[C---:B------:R-:W-:Y:S01]  /*10240*/  FFMA.FTZ R207, R0.reuse, R3, R207 ;  /* 0x0000000300cf7223 */ /* 0x040fe200000100cf */
[CC--:B------:R-:W-:Y:S01]  /*10250*/  FFMA.FTZ R213, R0.reuse, R4.reuse, R213 ;  /* 0x0000000400d57223 */ /* 0x0c0fe200000100d5 */
[----:B------:R-:W-:Y:S01]  /*10260*/  FFMA.FTZ R209, R0, R4, R209 ;  /* 0x0000000400d17223 */ /* 0x000fe200000100d1 */
[C---:B------:R-:W-:Y:S02]  /*10270*/  IADD3 R4, R2.reuse, 0x10, RZ ;  /* 0x0000001002047810 */ /* 0x040fe40007ffe0ff */
[----:B------:R-:W-:Y:S01]  /*10280*/  I2FP.F32.S32 R6, R6 ;  /* 0x0000000600067245 */ /* 0x000fe20000201400 */
[----:B------:R-:W-:Y:S01]  /*10290*/  LDSM.16.MT88.4 R32, [R168+0xb000] ;  /* 0x00b00000a820783b */ /* 0x000fe20000004200 */
[----:B------:R-:W-:Y:S02]  /*102a0*/  I2FP.F32.S32 R4, R4 ;  /* 0x0000000400047245 */ /* 0x000fe40000201400 */
[----:B------:R-:W-:Y:S01]  /*102b0*/  IADD3 R3, R2, 0x28, RZ ;  /* 0x0000002802037810 */ /* 0x000fe20007ffe0ff */
[CC--:B------:R-:W-:Y:S01]  /*102c0*/  FFMA.FTZ R223, R0.reuse, R6.reuse, R223 ;  /* 0x0000000600df7223 */ /* 0x0c0fe200000100df */
[C---:B------:R-:W-:Y:S01]  /*102d0*/  FFMA.FTZ R217, R0.reuse, R6, R217 ;  /* 0x0000000600d97223 */ /* 0x040fe200000100d9 */
[CC--:B-1----:R-:W-:Y:S01]  /*102e0*/  FFMA.FTZ R66, R0.reuse, R4.reuse, R227 ;  /* 0x0000000400427223 */ /* 0x0c2fe200000100e3 */
[----:B------:R-:W-:Y:S01]  /*102f0*/  I2FP.F32.S32 R3, R3 ;  /* 0x0000000300037245 */ /* 0x000fe20000201400 */
[----:B------:R-:W-:Y:S01]  /*10300*/  FFMA.FTZ R65, R0, R4, R221 ;  /* 0x0000000400417223 */ /* 0x000fe200000100dd */
[C---:B------:R-:W-:Y:S01]  /*10310*/  IADD3 R6, R2.reuse, 0x18, RZ ;  /* 0x0000001802067810 */ /* 0x040fe20007ffe0ff */
[----:B------:R-:W-:Y:S01]  /*10320*/  LDSM.16.MT88.4 R40, [R118+0xb000] ;  /* 0x00b000007628783b */ /* 0x000fe20000004200 */
[----:B------:R-:W-:Y:S01]  /*10330*/  IADD3 R4, R2, 0x19, RZ ;  /* 0x0000001902047810 */ /* 0x000fe20007ffe0ff */
[-C--:B------:R-:W-:Y:S01]  /*10340*/  FFMA.FTZ R198, R0, R3.reuse, R198 ;  /* 0x0000000300c67223 */ /* 0x080fe200000100c6 */
[----:B------:R-:W-:Y:S01]  /*10350*/  IADD3 R7, R2, 0x21, RZ ;  /* 0x0000002102077810 */ /* 0x000fe20007ffe0ff */
[----:B------:R-:W-:Y:S01]  /*10360*/  FFMA.FTZ R167, R0, R3, R167 ;  /* 0x0000000300a77223 */ /* 0x000fe200000100a7 */
[----:B------:R-:W-:Y:S02]  /*10370*/  I2FP.F32.S32 R6, R6 ;  /* 0x0000000600067245 */ /* 0x000fe40000201400 */
[----:B------:R-:W-:Y:S01]  /*10380*/  I2FP.F32.S32 R4, R4 ;  /* 0x0000000400047245 */ /* 0x000fe20000201400 */
[----:B------:R-:W-:Y:S01]  /*10390*/  LDSM.16.MT88.4 R48, [R168+0xd000] ;  /* 0x00d00000a830783b */ /* 0x000fe20000004200 */
[----:B------:R-:W-:Y:S01]  /*103a0*/  IADD3 R8, R2, 0x8, RZ ;  /* 0x0000000802087810 */ /* 0x000fe20007ffe0ff */
[----:B------:R-:W-:Y:S01]  /*103b0*/  FFMA.FTZ R46, R0, R6, R231 ;  /* 0x00000006002e7223 */ /* 0x000fe200000100e7 */
[----:B------:R-:W-:Y:S01]  /*103c0*/  IADD3 R3, R2, 0x31, RZ ;  /* 0x0000003102037810 */ /* 0x000fe20007ffe0ff */
[C---:B------:R-:W-:Y:S01]  /*103d0*/  FFMA.FTZ R44, R0.reuse, R4, R229 ;  /* 0x00000004002c7223 */ /* 0x040fe200000100e5 */
        /* <DEDUP_REMOVED lines=8> */
[----:B------:R-:W-:Y:S01]  /*10460*/  FMNMX.FTZ R6, R211, R117, !PT ;  /* 0x00000075d3067209 */ /* 0x000fe20007810000 */
[----:B------:R-:W-:Y:S01]  /*10470*/  FFMA.FTZ R219, R0, R8, R219 ;  /* 0x0000000800db7223 */ /* 0x000fe200000100db */
[----:B------:R-:W-:Y:S01]  /*10480*/  IADD3 R7, R2, 0x38, RZ ;  /* 0x0000003802077810 */ /* 0x000fe20007ffe0ff */
[CC--:B------:R-:W-:Y:S01]  /*10490*/  FFMA.FTZ R164, R0.reuse, R3.reuse, R164 ;  /* 0x0000000300a47223 */ /* 0x0c0fe200000100a4 */
[C---:B------:R-:W-:Y:S01]  /*104a0*/  FFMA.FTZ R161, R0.reuse, R3, R161 ;  /* 0x0000000300a17223 */ /* 0x040fe200000100a1 */
[----:B------:R-:W-:Y:S01]  /*104b0*/  FMNMX.FTZ R6, R213, R6, !PT ;  /* 0x00000006d5067209 */ /* 0x000fe20007810000 */
[----:B------:R-:W-:Y:S01]  /*104c0*/  FFMA.FTZ R215, R0, R8, R215 ;  /* 0x0000000800d77223 */ /* 0x000fe200000100d7 */
[----:B------:R-:W-:Y:S01]  /*104d0*/  I2FP.F32.S32 R3, R4 ;  /* 0x0000000400037245 */ /* 0x000fe20000201400 */
[----:B------:R-:W-:Y:S01]  /*104e0*/  LDSM.16.MT88.4 R60, [R118+0xd000] ;  /* 0x00d00000763c783b */ /* 0x000fe20000004200 */
[----:B------:R-:W-:Y:S02]  /*104f0*/  FMNMX.FTZ R4, R207, R116, !PT ;  /* 0x00000074cf047209 */ /* 0x000fe40007810000 */
[----:B------:R-:W-:Y:S01]  /*10500*/  IADD3 R8, R2, 0x11, RZ ;  /* 0x0000001102087810 */ /* 0x000fe20007ffe0ff */
[C---:B------:R-:W-:Y:S01]  /*10510*/  FFMA.FTZ R158, R0.reuse, R3, R158 ;  /* 0x00000003009e7223 */ /* 0x040fe2000001009e */
[----:B------:R-:W-:Y:S01]  /*10520*/  I2FP.F32.S32 R7, R7 ;  /* 0x0000000700077245 */ /* 0x000fe20000201400 */
[C---:B------:R-:W-:Y:S01]  /*10530*/  FFMA.FTZ R153, R0.reuse, R3, R153 ;  /* 0x0000000300997223 */ /* 0x040fe20000010099 */
[----:B------:R-:W-:Y:S02]  /*10540*/  FMNMX.FTZ R6, R219, R6, !PT ;  /* 0x00000006db067209 */ /* 0x000fe40007810000 */
[----:B------:R-:W-:Y:S01]  /*10550*/  FMNMX.FTZ R4, R209, R4, !PT ;  /* 0x00000004d1047209 */ /* 0x000fe20007810000 */
[CC--:B------:R-:W-:Y:S01]  /*10560*/  FFMA.FTZ R162, R0.reuse, R7.reuse, R162 ;  /* 0x0000000700a27223 */ /* 0x0c0fe200000100a2 */
[----:B------:R-:W-:Y:S01]  /*10570*/  I2FP.F32.S32 R8, R8 ;  /* 0x0000000800087245 */ /* 0x000fe20000201400 */
[----:B------:R-:W-:Y:S01]  /*10580*/  FFMA.FTZ R159, R0, R7, R159 ;  /* 0x00000007009f7223 */ /* 0x000fe2000001009f */
[----:B------:R-:W-:Y:S02]  /*10590*/  FMNMX.FTZ R7, R223, R6, !PT ;  /* 0x00000006df077209 */ /* 0x000fe40007810000 */
        /* <DEDUP_REMOVED lines=22> */
[----:B------:R-:W-:Y:S02]  /*10700*/  IADD3 R9, R2, 0x30, RZ ;  /* 0x0000003002097810 */ /* 0x000fe40007ffe0ff */
        /* <DEDUP_REMOVED lines=33> */
[----:B------:R-:W-:Y:S02]  /*10920*/  IADD3 R5, R2, 0x60, RZ ;  /* 0x0000006002057810 */ /* 0x000fe40007ffe0ff */
        /* <DEDUP_REMOVED lines=47> */
[----:B------:R-:W-:Y:S02]  /*10c20*/  I2FP.F32.S32 R3, R3 ;  /* 0x0000000300037245 */ /* 0x000fe40000201400 */
[----:B------:R-:W-:Y:S01]  /*10c30*/  FMNMX.FTZ R7, R132, R5, !PT ;  /* 0x0000000584077209 */ /* 0x000fe20007810000 */
[C---:B------:R-:W-:Y:S01]  /*10c40*/  FFMA.FTZ R128, R0.reuse, R127, R128 ;  /* 0x0000007f00807223 */ /* 0x040fe20000010080 */
[----:B------:R-:W-:Y:S01]  /*10c50*/  FMNMX.FTZ R4, R133, R4, !PT ;  /* 0x0000000485047209 */ /* 0x000fe20007810000 */
[-C--:B------:R-:W-:Y:S01]  /*10c60*/  FFMA.FTZ R124, R0, R3.reuse, R124 ;  /* 0x00000003007c7223 */ /* 0x080fe2000001007c */
[----:B------:R-:W-:Y:S01]  /*10c70*/  IADD3 R9, R2, 0x71, RZ ;  /* 0x0000007102097810 */ /* 0x000fe20007ffe0ff */
[----:B------:R-:W-:Y:S01]  /*10c80*/  FFMA.FTZ R125, R0, R3, R125 ;  /* 0x00000003007d7223 */ /* 0x000fe2000001007d */
[----:B------:R-:W-:Y:S01]  /*10c90*/  FMNMX.FTZ R7, R130, R7, !PT ;  /* 0x0000000782077209 */ /* 0x000fe20007810000 */
[----:B------:R-:W-:Y:S01]  /*10ca0*/  FFMA.FTZ R127, R0, R127, R233 ;  /* 0x0000007f007f7223 */ /* 0x000fe200000100e9 */
[----:B------:R-:W-:Y:S02]  /*10cb0*/  FMNMX.FTZ R4, R131, R4, !PT ;  /* 0x0000000483047209 */ /* 0x000fe40007810000 */
[----:B------:R-:W-:Y:S02]  /*10cc0*/  I2FP.F32.S32 R9, R9 ;  /* 0x0000000900097245 */ /* 0x000fe40000201400 */
[----:B------:R-:W-:Y:S02]  /*10cd0*/  IADD3 R3, R2, 0x78, RZ ;  /* 0x0000007802037810 */ /* 0x000fe40007ffe0ff */
[----:B------:R-:W-:Y:S01]  /*10ce0*/  FMNMX.FTZ R7, R128, R7, !PT ;  /* 0x0000000780077209 */ /* 0x000fe20007810000 */
[CC--:B------:R-:W-:Y:S01]  /*10cf0*/  FFMA.FTZ R122, R0.reuse, R9.reuse, R122 ;  /* 0x00000009007a7223 */ /* 0x0c0fe2000001007a */
[----:B------:R-:W-:Y:S01]  /*10d00*/  FMNMX.FTZ R4, R129, R4, !PT ;  /* 0x0000000481047209 */ /* 0x000fe20007810000 */
[----:B------:R-:W-:Y:S01]  /*10d10*/  FFMA.FTZ R123, R0, R9, R123 ;  /* 0x00000009007b7223 */ /* 0x000fe2000001007b */
        /* <DEDUP_REMOVED lines=9> */
[CC--:B------:R-:W-:Y:S01]  /*10db0*/  FFMA.FTZ R52, R0.reuse, R5.reuse, R52 ;  /* 0x0000000500347223 */ /* 0x0c0fe20000010034 */
[----:B------:R-:W-:Y:S01]  /*10dc0*/  FMNMX.FTZ R3, R53, R2, !PT ;  /* 0x0000000235037209 */ /* 0x000fe20007810000 */
[----:B------:R-:W-:Y:S01]  /*10dd0*/  FFMA.FTZ R120, R0, R5, R120 ;  /* 0x0000000500787223 */ /* 0x000fe20000010078 */
        /* <DEDUP_REMOVED lines=14> */
[C---:B------:R-:W-:Y:S01]  /*10ec0*/  FSETP.NEU.FTZ.AND P0, PT, R2.reuse, -INF , PT ;  /* 0xff8000000200780b */ /* 0x040fe20003f1d000 */
[C---:B------:R-:W-:Y:S01]  /*10ed0*/  FADD.FTZ R4, -R2.reuse, R117 ;  /* 0x0000007502047221 */ /* 0x040fe20000010100 */
[----:B------:R-:W-:Y:S01]  /*10ee0*/  FMUL.FTZ R117, R2, UR4 ;  /* 0x0000000402757c20 */ /* 0x000fe20008410000 */
[----:B------:R-:W-:Y:S02]  /*10ef0*/  FMUL.FTZ R55, R5, UR4 ;  /* 0x0000000405377c20 */ /* 0x000fe40008410000 */
[----:B------:R-:W-:Y:S02]  /*10f00*/  FMUL.FTZ R54, R4, UR4 ;  /* 0x0000000404367c20 */ /* 0x000fe40008410000 */
[----:B------:R-:W-:Y:S02]  /*10f10*/  FSEL R117, R117, RZ, P0 ;  /* 0x000000ff75757208 */ /* 0x000fe40000000000 */
[----:B------:R-:W-:Y:S01]  /*10f20*/  FSETP.NEU.FTZ.AND P0, PT, R3, -INF , PT ;  /* 0xff8000000300780b */ /* 0x000fe20003f1d000 */
[----:B------:R-:W1:Y:S02]  /*10f30*/  MUFU.EX2 R55, R55 ;  /* 0x0000003700377308 */ /* 0x000e640000000800 */
        /* <DEDUP_REMOVED lines=43> */
[----:B-1----:R-:W-:Y:S01]  /*111f0*/  F2FP.F16.F32.PACK_AB R57, R142, R155 ;  /* 0x0000009b8e39723e */ /* 0x002fe200000000ff */
[--C-:B------:R-:W-:Y:S01]  /*11200*/  FFMA.FTZ R83, R46, UR4, -R117.reuse ;  /* 0x000000042e537c23 */ /* 0x100fe20008010875 */
[--C-:B------:R-:W-:Y:S01]  /*11210*/  FFMA.FTZ R80, R44, UR4, -R117.reuse ;  /* 0x000000042c507c23 */ /* 0x100fe20008010875 */
[C---:B------:R-:W-:Y:S01]  /*11220*/  FMUL.FTZ R46, R54.reuse, R74 ;  /* 0x0000004a362e7220 */ /* 0x040fe20000410000 */
[----:B------:R-:W-:Y:S01]  /*11230*/  FMUL.FTZ R47, R54, R75 ;  /* 0x0000004b362f7220 */ /* 0x000fe20000410000 */
[C---:B------:R-:W-:Y:S01]  /*11240*/  FMUL.FTZ R44, R55.reuse, R72 ;  /* 0x00000048372c7220 */ /* 0x040fe20000410000 */
[----:B------:R-:W-:Y:S03]  /*11250*/  FMUL.FTZ R45, R55, R73 ;  /* 0x00000049372d7220 */ /* 0x000fe60000410000 */
[----:B------:R-:W-:Y:S01]  /*11260*/  MUFU.EX2 R150, R150 ;  /* 0x0000009600967308 */ /* 0x000fe20000000800 */
[--C-:B------:R-:W-:Y:S01]  /*11270*/  FFMA.FTZ R82, R64, UR4, -R117.reuse ;  /* 0x0000000440527c23 */ /* 0x100fe20008010875 */
[--C-:B------:R-:W-:Y:S01]  /*11280*/  FFMA.FTZ R89, R205, UR4, -R116.reuse ;  /* 0x00000004cd597c23 */ /* 0x100fe20008010874 */
[--C-:B------:R-:W-:Y:S01]  /*11290*/  FFMA.FTZ R81, R201, UR4, -R116.reuse ;  /* 0x00000004c9517c23 */ /* 0x100fe20008010874 */
[--C-:B------:R-:W-:Y:S01]  /*112a0*/  FFMA.FTZ R90, R165, UR4, -R116.reuse ;  /* 0x00000004a55a7c23 */ /* 0x100fe20008010874 */
[--C-:B------:R-:W-:Y:S01]  /*112b0*/  FFMA.FTZ R91, R202, UR4, -R117.reuse ;  /* 0x00000004ca5b7c23 */ /* 0x100fe20008010875 */
[--C-:B------:R-:W-:Y:S01]  /*112c0*/  FFMA.FTZ R88, R200, UR4, -R117.reuse ;  /* 0x00000004c8587c23 */ /* 0x100fe20008010875 */
[----:B------:R-:W-:Y:S03]  /*112d0*/  LDSM.16.MT88.4 R72, [R168+0xc400] ;  /* 0x00c40000a848783b */ /* 0x000fe60000004200 */
[----:B------:R-:W1:Y:S01]  /*112e0*/  MUFU.EX2 R138, R138 ;  /* 0x0000008a008a7308 */ /* 0x000e620000000800 */
[----:B--2---:R-:W-:Y:S01]  /*112f0*/  F2FP.F16.F32.PACK_AB R59, R136, R143 ;  /* 0x0000008f883b723e */ /* 0x004fe200000000ff */
[--C-:B------:R-:W-:Y:S01]  /*11300*/  FFMA.FTZ R99, R164, UR4, -R117.reuse ;  /* 0x00000004a4637c23 */ /* 0x100fe20008010875 */
[--C-:B------:R-:W-:Y:S01]  /*11310*/  FFMA.FTZ R104, R163, UR4, -R116.reuse ;  /* 0x00000004a3687c23 */ /* 0x100fe20008010874 */
[----:B------:R-:W-:Y:S01]  /*11320*/  FFMA.FTZ R113, R158, UR4, -R117 ;  /* 0x000000049e717c23 */ /* 0x000fe20008010875 */
[--C-:B------:R-:W-:Y:S01]  /*11330*/  FFMA.FTZ R112, R153, UR4, -R116.reuse ;  /* 0x0000000499707c23 */ /* 0x100fe20008010874 */
[----:B------:R-:W-:Y:S01]  /*11340*/  FFMA.FTZ R155, R54, R193, R155 ;  /* 0x000000c1369b7223 */ /* 0x000fe2000001009b */
[----:B------:R-:W-:Y:S03]  /*11350*/  LDSM.16.MT88.4 R108, [R168+0xac00] ;  /* 0x00ac0000a86c783b */ /* 0x000fe60000004200 */
        /* <DEDUP_REMOVED lines=9> */
[----:B-1----:R-:W-:Y:S01]  /*113f0*/  F2FP.F16.F32.PACK_AB R56, R138, R150 ;  /* 0x000000968a38723e */ /* 0x002fe200000000ff */
[--C-:B------:R-:W-:Y:S01]  /*11400*/  FFMA.FTZ R157, R152, UR4, -R117.reuse ;  /* 0x00000004989d7c23 */ /* 0x100fe20008010875 */
[--C-:B------:R-:W-:Y:S01]  /*11410*/  FFMA.FTZ R106, R154, UR4, -R117.reuse ;  /* 0x000000049a6a7c23 */ /* 0x100fe20008010875 */
[--C-:B------:R-:W-:Y:S01]  /*11420*/  FFMA.FTZ R151, R151, UR4, -R116.reuse ;  /* 0x0000000497977c23 */ /* 0x100fe20008010874 */
[--C-:B------:R-:W-:Y:S01]  /*11430*/  FFMA.FTZ R152, R149, UR4, -R116.reuse ;  /* 0x0000000495987c23 */ /* 0x100fe20008010874 */
[--C-:B------:R-:W-:Y:S01]  /*11440*/  FFMA.FTZ R149, R146, UR4, -R117.reuse ;  /* 0x0000000492957c23 */ /* 0x100fe20008010875 */
[----:B------:R-:W-:Y:S03]  /*11450*/  FFMA.FTZ R147, R147, UR4, -R116 ;  /* 0x0000000493937c23 */ /* 0x000fe60008010874 */
[----:B------:R-:W-:Y:S01]  /*11460*/  MUFU.EX2 R82, R82 ;  /* 0x0000005200527308 */ /* 0x000fe20000000800 */
[----:B------:R-:W-:Y:S01]  /*11470*/  FFMA.FTZ R150, R55, R192, R150 ;  /* 0x000000c037967223 */ /* 0x000fe20000010096 */
[--C-:B------:R-:W-:Y:S01]  /*11480*/  FFMA.FTZ R134, R134, UR4, -R117.reuse ;  /* 0x0000000486867c23 */ /* 0x100fe20008010875 */
[--C-:B------:R-:W-:Y:S01]  /*11490*/  FFMA.FTZ R130, R130, UR4, -R117.reuse ;  /* 0x0000000482827c23 */ /* 0x100fe20008010875 */
[----:B------:R-:W-:Y:S01]  /*114a0*/  FFMA.FTZ R131, R131, UR4, -R116 ;  /* 0x0000000483837c23 */ /* 0x000fe20008010874 */
[----:B------:R-:W-:Y:S01]  /*114b0*/  FADD.FTZ R150, R138, R150 ;  /* 0x000000968a967221 */ /* 0x000fe20000010000 */
[--C-:B------:R-:W-:Y:S01]  /*114c0*/  FFMA.FTZ R129, R129, UR4, -R116.reuse ;  /* 0x0000000481817c23 */ /* 0x100fe20008010874 */
[--C-:B------:R-:W-:Y:S03]  /*114d0*/  FFMA.FTZ R125, R125, UR4, -R116.reuse ;  /* 0x000000047d7d7c23 */ /* 0x100fe60008010874 */
[----:B------:R-:W-:Y:S01]  /*114e0*/  MUFU.EX2 R89, R89 ;  /* 0x0000005900597308 */ /* 0x000fe20000000800 */
[----:B--2---:R-:W-:Y:S02]  /*114f0*/  F2FP.F16.F32.PACK_AB R58, R126, R137 ;  /* 0x000000897e3a723e */ /* 0x004fe400000000ff */
[----:B------:R-:W-:Y:S05]  /*11500*/  ISETP.GT.AND P0, PT, R178, R173, PT ;  /* 0x000000adb200720c */ /* 0x000fea0003f04270 */
        /* <DEDUP_REMOVED lines=8> */
[C---:B------:R-:W-:Y:S03]  /*11590*/  FMUL.FTZ R16, R55.reuse, R100 ;  /* 0x0000006437107220 */ /* 0x040fe60000410000 */
[----:B------:R-:W-:Y:S03]  /*115a0*/  MUFU.EX2 R99, R99 ;  /* 0x0000006300637308 */ /* 0x000fe60000000800 */
[C---:B------:R-:W-:Y:S01]  /*115b0*/  FMUL.FTZ R24, R55.reuse, R92 ;  /* 0x0000005c37187220 */ /* 0x040fe20000410000 */
[----:B------:R-:W-:Y:S01]  /*115c0*/  FMUL.FTZ R25, R55, R93 ;  /* 0x0000005d37197220 */ /* 0x000fe20000410000 */
[--C-:B------:R-:W-:Y:S01]  /*115d0*/  FFMA.FTZ R92, R199, UR4, -R116.reuse ;  /* 0x00000004c75c7c23 */ /* 0x100fe20008010874 */
[C---:B------:R-:W-:Y:S04]  /*115e0*/  HMMA.16816.F32 R16, R56.reuse, R26, R16 ;  /* 0x0000001a3810723c */ /* 0x040fe80000001810 */
[----:B------:R-:W-:Y:S01]  /*115f0*/  MUFU.EX2 R104, R104 ;  /* 0x0000006800687308 */ /* 0x000fe20000000800 */
[--C-:B------:R-:W-:Y:S01]  /*11600*/  FFMA.FTZ R93, R167, UR4, -R116.reuse ;  /* 0x00000004a75d7c23 */ /* 0x100fe20008010874 */
[C---:B------:R-:W-:Y:S08]  /*11610*/  HMMA.16816.F32 R20, R56.reuse, R32, R20 ;  /* 0x000000203814723c */ /* 0x040ff00000001814 */
[----:B------:R-:W-:Y:S03]  /*11620*/  MUFU.EX2 R83, R83 ;  /* 0x0000005300537308 */ /* 0x000fe60000000800 */
[C---:B------:R-:W-:Y:S01]  /*11630*/  FMUL.FTZ R26, R54.reuse, R94 ;  /* 0x0000005e361a7220 */ /* 0x040fe20000410000 */
[----:B------:R-:W-:Y:S01]  /*11640*/  FMUL.FTZ R27, R54, R95 ;  /* 0x0000005f361b7220 */ /* 0x000fe20000410000 */
[----:B------:R-:W-:Y:S01]  /*11650*/  FMUL.FTZ R33, R55, R85 ;  /* 0x0000005537217220 */ /* 0x000fe20000410000 */
[--C-:B------:R-:W-:Y:S01]  /*11660*/  FFMA.FTZ R85, R66, UR4, -R117.reuse ;  /* 0x0000000442557c23 */ /* 0x100fe20008010875 */
[--C-:B------:R-:W-:Y:S03]  /*11670*/  FFMA.FTZ R95, R197, UR4, -R116.reuse ;  /* 0x00000004c55f7c23 */ /* 0x100fe60008010874 */
[----:B------:R-:W-:Y:S01]  /*11680*/  MUFU.EX2 R92, R92 ;  /* 0x0000005c005c7308 */ /* 0x000fe20000000800 */
[C---:B------:R-:W-:Y:S03]  /*11690*/  HMMA.16816.F32 R24, R56.reuse, R34, R24 ;  /* 0x000000223818723c */ /* 0x040fe60000001818 */
[C---:B------:R-:W-:Y:S01]  /*116a0*/  FMUL.FTZ R32, R55.reuse, R84 ;  /* 0x0000005437207220 */ /* 0x040fe20000410000 */
[--C-:B------:R-:W-:Y:S01]  /*116b0*/  FFMA.FTZ R94, R166, UR4, -R117.reuse ;  /* 0x00000004a65e7c23 */ /* 0x100fe20008010875 */
[--C-:B------:R-:W-:Y:S01]  /*116c0*/  FFMA.FTZ R84, R198, UR4, -R117.reuse ;  /* 0x00000004c6547c23 */ /* 0x100fe20008010875 */
[C---:B------:R-:W-:Y:S03]  /*116d0*/  HMMA.16816.F32 R28, R56.reuse, R40, R28 ;  /* 0x00000028381c723c */ /* 0x040fe6000000181c */
[----:B------:R-:W-:Y:S02]  /*116e0*/  MUFU.EX2 R85, R85 ;  /* 0x0000005500557308 */ /* 0x000fe40000000800 */
[C---:B------:R-:W-:Y:S01]  /*116f0*/  FMUL.FTZ R34, R54.reuse, R86 ;  /* 0x0000005636227220 */ /* 0x040fe20000410000 */
[----:B------:R-:W-:Y:S01]  /*11700*/  FMUL.FTZ R35, R54, R87 ;  /* 0x0000005736237220 */ /* 0x000fe20000410000 */
[C---:B------:R-:W-:Y:S01]  /*11710*/  FMUL.FTZ R41, R55.reuse, R77 ;  /* 0x0000004d37297220 */ /* 0x040fe20000410000 */
[----:B------:R-:W-:Y:S05]  /*11720*/  FMUL.FTZ R40, R55, R76 ;  /* 0x0000004c37287220 */ /* 0x000fea0000410000 */
[----:B------:R-:W-:Y:S01]  /*11730*/  MUFU.EX2 R95, R95 ;  /* 0x0000005f005f7308 */ /* 0x000fe20000000800 */
[--C-:B------:R-:W-:Y:S01]  /*11740*/  FFMA.FTZ R76, R65, UR4, -R116.reuse ;  /* 0x00000004414c7c23 */ /* 0x100fe20008010874 */
[----:B------:R-:W-:Y:S01]  /*11750*/  FFMA.FTZ R86, R203, UR4, -R116 ;  /* 0x00000004cb567c23 */ /* 0x000fe20008010874 */
[C---:B------:R-:W-:Y:S01]  /*11760*/  HMMA.16816.F32 R32, R56.reuse, R42, R32 ;  /* 0x0000002a3820723c */ /* 0x040fe20000001820 */
[----:B------:R-:W-:Y:S02]  /*11770*/  LDSM.16.MT88.4 R64, [R118+0x9400] ;  /* 0x009400007640783b */ /* 0x000fe40000004200 */
[--C-:B------:R-:W-:Y:S04]  /*11780*/  FFMA.FTZ R87, R196, UR4, -R117.reuse ;  /* 0x00000004c4577c23 */ /* 0x100fe80008010875 */
[----:B------:R-:W1:Y:S01]  /*11790*/  MUFU.EX2 R76, R76 ;  /* 0x0000004c004c7308 */ /* 0x000e620000000800 */
[C---:B------:R-:W-:Y:S03]  /*117a0*/  HMMA.16816.F32 R36, R56.reuse, R48, R36 ;  /* 0x000000303824723c */ /* 0x040fe60000001824 */
[C---:B------:R-:W-:Y:S01]  /*117b0*/  FMUL.FTZ R42, R54.reuse, R78 ;  /* 0x0000004e362a7220 */ /* 0x040fe20000410000 */
[----:B------:R-:W-:Y:S03]  /*117c0*/  FMUL.FTZ R43, R54, R79 ;  /* 0x0000004f362b7220 */ /* 0x000fe60000410000 */
[C---:B------:R-:W-:Y:S01]  /*117d0*/  FMUL.FTZ R48, R55.reuse, R68 ;  /* 0x0000004437307220 */ /* 0x040fe20000410000 */
[----:B------:R-:W-:Y:S01]  /*117e0*/  FMUL.FTZ R49, R55, R69 ;  /* 0x0000004537317220 */ /* 0x000fe20000410000 */
[----:B------:R-:W-:Y:S02]  /*117f0*/  MUFU.EX2 R94, R94 ;  /* 0x0000005e005e7308 */ /* 0x000fe40000000800 */
[----:B------:R-:W-:Y:S01]  /*11800*/  FADD.FTZ R55, R137, R150 ;  /* 0x0000009689377221 */ /* 0x000fe20000010000 */
[----:B------:R-:W-:Y:S01]  /*11810*/  FFMA.FTZ R137, R128, UR4, -R117 ;  /* 0x0000000480897c23 */ /* 0x000fe20008010875 */
[C---:B------:R-:W-:Y:S03]  /*11820*/  HMMA.16816.F32 R40, R56.reuse, R50, R40 ;  /* 0x000000323828723c */ /* 0x040fe60000001828 */
[----:B------:R-:W-:Y:S03]  /*11830*/  FADD.FTZ R55, R126, R55 ;  /* 0x000000377e377221 */ /* 0x000fe60000010000 */
[----:B------:R-:W2:Y:S01]  /*11840*/  MUFU.EX2 R86, R86 ;  /* 0x0000005600567308 */ /* 0x000ea20000000800 */
[--C-:B------:R-:W-:Y:S01]  /*11850*/  FFMA.FTZ R128, R133, UR4, -R116.reuse ;  /* 0x0000000485807c23 */ /* 0x100fe20008010874 */
[C---:B------:R-:W-:Y:S03]  /*11860*/  HMMA.16816.F32 R44, R56.reuse, R60, R44 ;  /* 0x0000003c382c723c */ /* 0x040fe6000000182c */
[C---:B------:R-:W-:Y:S01]  /*11870*/  FMUL.FTZ R50, R54.reuse, R70 ;  /* 0x0000004636327220 */ /* 0x040fe20000410000 */
[----:B------:R-:W-:Y:S01]  /*11880*/  FMUL.FTZ R51, R54, R71 ;  /* 0x0000004736337220 */ /* 0x000fe20000410000 */
[----:B-1----:R-:W-:Y:S01]  /*11890*/  FADD.FTZ R100, R76, R55 ;  /* 0x000000374c647221 */ /* 0x002fe20000010000 */
[----:B------:R-:W-:Y:S02]  /*118a0*/  LDSM.16.MT88.4 R68, [R168+0xc000] ;  /* 0x00c00000a844783b */ /* 0x000fe40000004200 */
[----:B------:R-:W-:Y:S03]  /*118b0*/  MUFU.EX2 R84, R84 ;  /* 0x0000005400547308 */ /* 0x000fe60000000800 */
[----:B------:R-:W-:Y:S01]  /*118c0*/  FADD.FTZ R54, R142, R155 ;  /* 0x0000009b8e367221 */ /* 0x000fe20000010000 */
[----:B------:R-:W-:Y:S01]  /*118d0*/  FFMA.FTZ R142, R135, UR4, -R116 ;  /* 0x00000004878e7c23 */ /* 0x000fe20008010874 */
[----:B------:R-:W-:Y:S01]  /*118e0*/  HMMA.16816.F32 R48, R56, R62, R48 ;  /* 0x0000003e3830723c */ /* 0x000fe20000001830 */
[----:B------:R-:W1:Y:S04]  /*118f0*/  LDSM.16.MT88.4 R60, [R168+0x9400] ;  /* 0x00940000a83c783b */ /* 0x000e680000004200 */
[----:B------:R-:W3:Y:S01]  /*11900*/  MUFU.EX2 R80, R80 ;  /* 0x0000005000507308 */ /* 0x000ee20000000800 */
[----:B------:R-:W-:Y:S01]  /*11910*/  FADD.FTZ R143, R143, R54 ;  /* 0x000000368f8f7221 */ /* 0x000fe20000010000 */
[----:B------:R-:W-:Y:S01]  /*11920*/  FFMA.FTZ R135, R132, UR4, -R117 ;  /* 0x0000000484877c23 */ /* 0x000fe20008010875 */
[C---:B------:R-:W-:Y:S03]  /*11930*/  F2FP.F16.F32.PACK_AB R56, R89.reuse, R76 ;  /* 0x0000004c5938723e */ /* 0x040fe600000000ff */
[----:B------:R-:W-:Y:S01]  /*11940*/  FADD.FTZ R89, R89, R100 ;  /* 0x0000006459597221 */ /* 0x000fe20000010000 */
[----:B------:R-:W-:Y:S03]  /*11950*/  F2FP.F16.F32.PACK_AB R57, R82, R85 ;  /* 0x000000555239723e */ /* 0x000fe600000000ff */
[----:B------:R-:W-:Y:S01]  /*11960*/  MUFU.EX2 R87, R87 ;  /* 0x0000005700577308 */ /* 0x000fe20000000800 */
[----:B--2---:R-:W-:Y:S01]  /*11970*/  F2FP.F16.F32.PACK_AB R58, R81, R86 ;  /* 0x00000056513a723e */ /* 0x004fe200000000ff */
[----:B------:R-:W-:Y:S01]  /*11980*/  LDSM.16.MT88.4 R76, [R168+0xc800] ;  /* 0x00c80000a84c783b */ /* 0x000fe20000004200 */
[----:B------:R-:W-:Y:S01]  /*11990*/  FADD.FTZ R86, R86, R89 ;  /* 0x0000005956567221 */ /* 0x000fe20000010000 */
[----:B------:R-:W-:Y:S01]  /*119a0*/  FADD.FTZ R136, R136, R143 ;  /* 0x0000008f88887221 */ /* 0x000fe20000010000 */
[----:B------:R-:W-:Y:S01]  /*119b0*/  FFMA.FTZ R126, R127, UR4, -R116 ;  /* 0x000000047f7e7c23 */ /* 0x000fe20008010874 */
[----:B------:R-:W-:Y:S01]  /*119c0*/  FFMA.FTZ R127, R122, UR4, -R117 ;  /* 0x000000047a7f7c23 */ /* 0x000fe20008010875 */
[----:B------:R-:W-:Y:S03]  /*119d0*/  FADD.FTZ R81, R81, R86 ;  /* 0x0000005651517221 */ /* 0x000fe60000010000 */
[----:B------:R-:W-:Y:S01]  /*119e0*/  MUFU.EX2 R93, R93 ;  /* 0x0000005d005d7308 */ /* 0x000fe20000000800 */
[----:B---3--:R-:W-:Y:S01]  /*119f0*/  F2FP.F16.F32.PACK_AB R59, R80, R83 ;  /* 0x00000053503b723e */ /* 0x008fe200000000ff */
[----:B------:R-:W-:Y:S01]  /*11a00*/  LDSM.16.MT88.4 R100, [R118+0xac00] ;  /* 0x00ac00007664783b */ /* 0x000fe20000004200 */
[----:B------:R-:W-:Y:S01]  /*11a10*/  FADD.FTZ R85, R85, R136 ;  /* 0x0000008855557221 */ /* 0x000fe20000010000 */
[----:B------:R-:W-:Y:S03]  /*11a20*/  FFMA.FTZ R132, R123, UR4, -R116 ;  /* 0x000000047b847c23 */ /* 0x000fe60008010874 */
[----:B------:R-:W-:Y:S03]  /*11a30*/  FADD.FTZ R54, R82, R85 ;  /* 0x0000005552367221 */ /* 0x000fe60000010000 */
[----:B------:R-:W-:Y:S01]  /*11a40*/  MUFU.EX2 R113, R113 ;  /* 0x0000007100717308 */ /* 0x000fe20000000800 */
[--C-:B------:R-:W-:Y:S01]  /*11a50*/  FFMA.FTZ R82, R124, UR4, -R117.reuse ;  /* 0x000000047c527c23 */ /* 0x100fe20008010875 */
[--C-:B------:R-:W-:Y:S01]  /*11a60*/  FFMA.FTZ R124, R53, UR4, -R117.reuse ;  /* 0x00000004357c7c23 */ /* 0x100fe20008010875 */
[----:B------:R-:W-:Y:S01]  /*11a70*/  FFMA.FTZ R117, R52, UR4, -R117 ;  /* 0x0000000434757c23 */ /* 0x000fe20008010875 */
[----:B------:R-:W-:Y:S06]  /*11a80*/  FADD.FTZ R83, R83, R54 ;  /* 0x0000003653537221 */ /* 0x000fec0000010000 */
[----:B------:R-:W-:Y:S01]  /*11a90*/  MUFU.EX2 R112, R112 ;  /* 0x0000007000707308 */ /* 0x000fe20000000800 */
[----:B------:R-:W-:Y:S01]  /*11aa0*/  FADD.FTZ R80, R80, R83 ;  /* 0x0000005350507221 */ /* 0x000fe20000010000 */
[C---:B-1----:R-:W-:Y:S08]  /*11ab0*/  HMMA.16816.F32 R4, R56.reuse, R60, R4 ;  /* 0x0000003c3804723c */ /* 0x042ff00000001804 */
[----:B------:R-:W-:Y:S01]  /*11ac0*/  MUFU.EX2 R148, R148 ;  /* 0x0000009400947308 */ /* 0x000fe20000000800 */
[C---:B------:R-:W-:Y:S01]  /*11ad0*/  HMMA.16816.F32 R8, R56.reuse, R62, R8 ;  /* 0x0000003e3808723c */ /* 0x040fe20000001808 */
[----:B------:R-:W1:Y:S08]  /*11ae0*/  LDSM.16.MT88.4 R60, [R168+0xb400] ;  /* 0x00b40000a83c783b */ /* 0x000e700000004200 */
[----:B------:R-:W-:Y:S01]  /*11af0*/  MUFU.EX2 R149, R149 ;  /* 0x0000009500957308 */ /* 0x000fe20000000800 */
[C---:B------:R-:W-:Y:S09]  /*11b00*/  HMMA.16816.F32 R12, R56.reuse, R64, R12 ;  /* 0x00000040380c723c */ /* 0x040ff2000000180c */
[----:B------:R-:W-:Y:S01]  /*11b10*/  MUFU.EX2 R153, R153 ;  /* 0x0000009900997308 */ /* 0x000fe20000000800 */
[C---:B------:R-:W-:Y:S01]  /*11b20*/  HMMA.16816.F32 R16, R56.reuse, R66, R16 ;  /* 0x000000423810723c */ /* 0x040fe20000001810 */
[----:B------:R-:W2:Y:S08]  /*11b30*/  LDSM.16.MT88.4 R64, [R118+0xb400] ;  /* 0x00b400007640783b */ /* 0x000eb00000004200 */
        /* <DEDUP_REMOVED lines=8> */
[C---:B--2---:R-:W-:Y:S06]  /*11bc0*/  HMMA.16816.F32 R28, R56.reuse, R64, R28 ;  /* 0x00000040381c723c */ /* 0x044fec000000181c */
[C---:B------:R-:W-:Y:S01]  /*11bd0*/  HMMA.16816.F32 R32, R56.reuse, R66, R32 ;  /* 0x000000423820723c */ /* 0x040fe20000001820 */
[----:B------:R-:W2:Y:S02]  /*11be0*/  LDSM.16.MT88.4 R64, [R118+0xd400] ;  /* 0x00d400007640783b */ /* 0x000ea40000004200 */
[----:B------:R-:W-:Y:S10]  /*11bf0*/  MUFU.EX2 R91, R91 ;  /* 0x0000005b005b7308 */ /* 0x000ff40000000800 */
[----:B------:R-:W3:Y:S10]  /*11c00*/  MUFU.EX2 R88, R88 ;  /* 0x0000005800587308 */ /* 0x000ef40000000800 */
[----:B------:R-:W-:Y:S10]  /*11c10*/  MUFU.EX2 R96, R96 ;  /* 0x0000006000607308 */ /* 0x000ff40000000800 */
[----:B------:R-:W-:Y:S01]  /*11c20*/  MUFU.EX2 R97, R97 ;  /* 0x0000006100617308 */ /* 0x000fe20000000800 */
[C---:B-1----:R-:W-:Y:S09]  /*11c30*/  HMMA.16816.F32 R36, R56.reuse, R60, R36 ;  /* 0x0000003c3824723c */ /* 0x042ff20000001824 */
[----:B------:R-:W-:Y:S01]  /*11c40*/  MUFU.EX2 R107, R107 ;  /* 0x0000006b006b7308 */ /* 0x000fe20000000800 */
[C---:B------:R-:W-:Y:S01]  /*11c50*/  HMMA.16816.F32 R40, R56.reuse, R62, R40 ;  /* 0x0000003e3828723c */ /* 0x040fe20000001828 */
[----:B------:R-:W1:Y:S05]  /*11c60*/  LDSM.16.MT88.4 R60, [R168+0x9800] ;  /* 0x00980000a83c783b */ /* 0x000e6a0000004200 */
[C---:B--2---:R-:W-:Y:S03]  /*11c70*/  HMMA.16816.F32 R44, R56.reuse, R64, R44 ;  /* 0x00000040382c723c */ /* 0x044fe6000000182c */
[----:B------:R-:W-:Y:S03]  /*11c80*/  MUFU.EX2 R105, R105 ;  /* 0x0000006900697308 */ /* 0x000fe60000000800 */
[----:B------:R-:W-:Y:S01]  /*11c90*/  HMMA.16816.F32 R48, R56, R66, R48 ;  /* 0x000000423830723c */ /* 0x000fe20000001830 */
[----:B------:R-:W2:Y:S06]  /*11ca0*/  LDSM.16.MT88.4 R64, [R118+0x9800] ;  /* 0x009800007640783b */ /* 0x000eac0000004200 */
[----:B------:R-:W-:Y:S01]  /*11cb0*/  MUFU.EX2 R98, R98 ;  /* 0x0000006200627308 */ /* 0x000fe20000000800 */
[C---:B------:R-:W-:Y:S03]  /*11cc0*/  F2FP.F16.F32.PACK_AB R56, R95.reuse, R92 ;  /* 0x0000005c5f38723e */ /* 0x040fe600000000ff */
[----:B------:R-:W-:Y:S01]  /*11cd0*/  FADD.FTZ R92, R92, R81 ;  /* 0x000000515c5c7221 */ /* 0x000fe20000010000 */
[----:B---3--:R-:W-:Y:S03]  /*11ce0*/  F2FP.F16.F32.PACK_AB R57, R88, R91 ;  /* 0x0000005b5839723e */ /* 0x008fe600000000ff */
[----:B------:R-:W-:Y:S01]  /*11cf0*/  FADD.FTZ R92, R95, R92 ;  /* 0x0000005c5f5c7221 */ /* 0x000fe20000010000 */
[----:B------:R-:W-:Y:S01]  /*11d00*/  F2FP.F16.F32.PACK_AB R59, R87, R84 ;  /* 0x00000054573b723e */ /* 0x000fe200000000ff */
[----:B------:R-:W-:Y:S01]  /*11d10*/  MUFU.EX2 R156, R156 ;  /* 0x0000009c009c7308 */ /* 0x000fe20000000800 */
[C---:B------:R-:W-:Y:S01]  /*11d20*/  F2FP.F16.F32.PACK_AB R58, R90.reuse, R93 ;  /* 0x0000005d5a3a723e */ /* 0x040fe200000000ff */
[----:B------:R-:W-:Y:S04]  /*11d30*/  FADD.FTZ R93, R93, R92 ;  /* 0x0000005c5d5d7221 */ /* 0x000fe80000010000 */
[----:B------:R-:W-:Y:S04]  /*11d40*/  FADD.FTZ R93, R90, R93 ;  /* 0x0000005d5a5d7221 */ /* 0x000fe80000010000 */
[----:B------:R-:W-:Y:S01]  /*11d50*/  MUFU.EX2 R106, R106 ;  /* 0x0000006a006a7308 */ /* 0x000fe20000000800 */
[C---:B-1----:R-:W-:Y:S09]  /*11d60*/  HMMA.16816.F32 R4, R56.reuse, R60, R4 ;  /* 0x0000003c3804723c */ /* 0x042ff20000001804 */
[----:B------:R-:W-:Y:S01]  /*11d70*/  MUFU.EX2 R157, R157 ;  /* 0x0000009d009d7308 */ /* 0x000fe20000000800 */
[C---:B------:R-:W-:Y:S01]  /*11d80*/  HMMA.16816.F32 R8, R56.reuse, R62, R8 ;  /* 0x0000003e3808723c */ /* 0x040fe20000001808 */
[----:B------:R-:W1:Y:S08]  /*11d90*/  LDSM.16.MT88.4 R60, [R168+0xb800] ;  /* 0x00b80000a83c783b */ /* 0x000e700000004200 */
[----:B------:R-:W-:Y:S01]  /*11da0*/  MUFU.EX2 R151, R151 ;  /* 0x0000009700977308 */ /* 0x000fe20000000800 */
[C---:B--2---:R-:W-:Y:S09]  /*11db0*/  HMMA.16816.F32 R12, R56.reuse, R64, R12 ;  /* 0x00000040380c723c */ /* 0x044ff2000000180c */
[----:B------:R-:W-:Y:S01]  /*11dc0*/  MUFU.EX2 R152, R152 ;  /* 0x0000009800987308 */ /* 0x000fe20000000800 */
[C---:B------:R-:W-:Y:S01]  /*11dd0*/  HMMA.16816.F32 R16, R56.reuse, R66, R16 ;  /* 0x000000423810723c */ /* 0x040fe20000001810 */
[----:B------:R-:W2:Y:S08]  /*11de0*/  LDSM.16.MT88.4 R64, [R118+0xb800] ;  /* 0x00b800007640783b */ /* 0x000eb00000004200 */
[----:B------:R-:W-:Y:S10]  /*11df0*/  MUFU.EX2 R147, R147 ;  /* 0x0000009300937308 */ /* 0x000ff40000000800 */
[----:B------:R-:W-:Y:S10]  /*11e00*/  MUFU.EX2 R134, R134 ;  /* 0x0000008600867308 */ /* 0x000ff40000000800 */
[----:B------:R-:W3:Y:S01]  /*11e10*/  MUFU.EX2 R135, R135 ;  /* 0x0000008700877308 */ /* 0x000ee20000000800 */
[C---:B-1----:R-:W-:Y:S09]  /*11e20*/  HMMA.16816.F32 R20, R56.reuse, R60, R20 ;  /* 0x0000003c3814723c */ /* 0x042ff20000001814 */
[----:B------:R-:W-:Y:S01]  /*11e30*/  MUFU.EX2 R130, R130 ;  /* 0x0000008200827308 */ /* 0x000fe20000000800 */
[C---:B------:R-:W-:Y:S01]  /*11e40*/  HMMA.16816.F32 R24, R56.reuse, R62, R24 ;  /* 0x0000003e3818723c */ /* 0x040fe20000001818 */
[----:B------:R-:W1:Y:S08]  /*11e50*/  LDSM.16.MT88.4 R60, [R168+0xd800] ;  /* 0x00d80000a83c783b */ /* 0x000e700000004200 */
[----:B------:R-:W4:Y:S02]  /*11e60*/  MUFU.EX2 R137, R137 ;  /* 0x0000008900897308 */ /* 0x000f240000000800 */
[----:B---3--:R-:W-:Y:S01]  /*11e70*/  F2FP.F16.F32.PACK_AB R53, R135, R134 ;  /* 0x000000868735723e */ /* 0x008fe200000000ff */
[C---:B--2---:R-:W-:Y:S06]  /*11e80*/  HMMA.16816.F32 R28, R56.reuse, R64, R28 ;  /* 0x00000040381c723c */ /* 0x044fec000000181c */
[C---:B------:R-:W-:Y:S01]  /*11e90*/  HMMA.16816.F32 R32, R56.reuse, R66, R32 ;  /* 0x000000423820723c */ /* 0x040fe20000001820 */
[----:B------:R-:W2:Y:S01]  /*11ea0*/  LDSM.16.MT88.4 R64, [R118+0xd800] ;  /* 0x00d800007640783b */ /* 0x000ea20000004200 */
[----:B------:R-:W-:Y:S10]  /*11eb0*/  MUFU.EX2 R128, R128 ;  /* 0x0000008000807308 */ /* 0x000ff40000000800 */
[----:B------:R-:W3:Y:S01]  /*11ec0*/  MUFU.EX2 R131, R131 ;  /* 0x0000008300837308 */ /* 0x000ee20000000800 */
[----:B----4-:R-:W-:Y:S09]  /*11ed0*/  F2FP.F16.F32.PACK_AB R55, R137, R130 ;  /* 0x000000828937723e */ /* 0x010ff200000000ff */
[----:B------:R-:W-:Y:S10]  /*11ee0*/  MUFU.EX2 R129, R129 ;  /* 0x0000008100817308 */ /* 0x000ff40000000800 */
[----:B------:R-:W4:Y:S01]  /*11ef0*/  MUFU.EX2 R126, R126 ;  /* 0x0000007e007e7308 */ /* 0x000f220000000800 */
[----:B---3--:R-:W-:Y:S01]  /*11f00*/  F2FP.F16.F32.PACK_AB R52, R131, R128 ;  /* 0x000000808334723e */ /* 0x008fe200000000ff */
[C---:B-1----:R-:W-:Y:S08]  /*11f10*/  HMMA.16816.F32 R36, R56.reuse, R60, R36 ;  /* 0x0000003c3824723c */ /* 0x042ff00000001824 */
[----:B------:R-:W-:Y:S01]  /*11f20*/  MUFU.EX2 R122, R82 ;  /* 0x00000052007a7308 */ /* 0x000fe20000000800 */
[C---:B------:R-:W-:Y:S01]  /*11f30*/  HMMA.16816.F32 R40, R56.reuse, R62, R40 ;  /* 0x0000003e3828723c */ /* 0x040fe20000001828 */
[----:B------:R-:W1:Y:S05]  /*11f40*/  LDSM.16.MT88.4 R60, [R168+0x9c00] ;  /* 0x009c0000a83c783b */ /* 0x000e6a0000004200 */
[C---:B--2---:R-:W-:Y:S03]  /*11f50*/  HMMA.16816.F32 R44, R56.reuse, R64, R44 ;  /* 0x00000040382c723c */ /* 0x044fe6000000182c */
[----:B------:R-:W-:Y:S02]  /*11f60*/  MUFU.EX2 R127, R127 ;  /* 0x0000007f007f7308 */ /* 0x000fe40000000800 */
[----:B----4-:R-:W-:Y:S01]  /*11f70*/  F2FP.F16.F32.PACK_AB R54, R126, R129 ;  /* 0x000000817e36723e */ /* 0x010fe200000000ff */
[----:B------:R-:W-:Y:S01]  /*11f80*/  HMMA.16816.F32 R48, R56, R66, R48 ;  /* 0x000000423830723c */ /* 0x000fe20000001830 */
[----:B------:R-:W2:Y:S06]  /*11f90*/  LDSM.16.MT88.4 R64, [R118+0x9c00] ;  /* 0x009c00007640783b */ /* 0x000eac0000004200 */
[----:B------:R-:W-:Y:S01]  /*11fa0*/  MUFU.EX2 R124, R124 ;  /* 0x0000007c007c7308 */ /* 0x000fe20000000800 */
[----:B------:R-:W-:Y:S03]  /*11fb0*/  F2FP.F16.F32.PACK_AB R57, R99, R94 ;  /* 0x0000005e6339723e */ /* 0x000fe600000000ff */
[----:B------:R-:W-:Y:S06]  /*11fc0*/  F2FP.F16.F32.PACK_AB R59, R97, R96 ;  /* 0x00000060613b723e */ /* 0x000fec00000000ff */
[----:B------:R-:W-:Y:S01]  /*11fd0*/  MUFU.EX2 R117, R117 ;  /* 0x0000007500757308 */ /* 0x000fe20000000800 */
[C---:B------:R-:W-:Y:S01]  /*11fe0*/  F2FP.F16.F32.PACK_AB R56, R107.reuse, R104 ;  /* 0x000000686b38723e */ /* 0x040fe200000000ff */
[----:B------:R-:W-:Y:S01]  /*11ff0*/  FADD.FTZ R104, R104, R93 ;  /* 0x0000005d68687221 */ /* 0x000fe20000010000 */
[C---:B------:R-:W-:Y:S03]  /*12000*/  F2FP.F16.F32.PACK_AB R58, R98.reuse, R105 ;  /* 0x00000069623a723e */ /* 0x040fe600000000ff */
[----:B------:R-:W-:Y:S04]  /*12010*/  FADD.FTZ R104, R107, R104 ;  /* 0x000000686b687221 */ /* 0x000fe80000010000 */
[----:B------:R-:W-:Y:S01]  /*12020*/  MUFU.EX2 R125, R125 ;  /* 0x0000007d007d7308 */ /* 0x000fe20000000800 */
[----:B------:R-:W-:Y:S04]  /*12030*/  FADD.FTZ R105, R105, R104 ;  /* 0x0000006869697221 */ /* 0x000fe80000010000 */
[----:B------:R-:W-:Y:S05]  /*12040*/  FADD.FTZ R105, R98, R105 ;  /* 0x0000006962697221 */ /* 0x000fea0000010000 */
[----:B------:R-:W3:Y:S01]  /*12050*/  MUFU.EX2 R132, R132 ;  /* 0x0000008400847308 */ /* 0x000ee20000000800 */
        /* <DEDUP_REMOVED lines=59> */
[C---:B--2---:R-:W-:Y:S06]  /*12410*/  HMMA.16816.F32 R44, R56.reuse, R64, R44 ;  /* 0x00000040382c723c */ /* 0x044fec000000182c */
[----:B------:R-:W-:Y:S01]  /*12420*/  HMMA.16816.F32 R48, R56, R66, R48 ;  /* 0x000000423830723c */ /* 0x000fe20000001830 */
[----:B------:R-:W2:Y:S05]  /*12430*/  LDSM.16.MT88.4 R56, [R168+0xe800] ;  /* 0x00e80000a838783b */ /* 0x000eaa0000004200 */
[C---:B-----5:R-:W-:Y:S03]  /*12440*/  HMMA.16816.F32 R4, R52.reuse, R72, R4 ;  /* 0x000000483404723c */ /* 0x060fe60000001804 */
[----:B------:R-:W5:Y:S03]  /*12450*/  LDSM.16.MT88.4 R64, [R118+0xe800] ;  /* 0x00e800007640783b */ /* 0x000f660000004200 */
[C---:B------:R-:W-:Y:S06]  /*12460*/  HMMA.16816.F32 R8, R52.reuse, R74, R8 ;  /* 0x0000004a3408723c */ /* 0x040fec0000001808 */
[C---:B----4-:R-:W-:Y:S06]  /*12470*/  HMMA.16816.F32 R12, R52.reuse, R68, R12 ;  /* 0x00000044340c723c */ /* 0x050fec000000180c */
[C---:B------:R-:W-:Y:S05]  /*12480*/  HMMA.16816.F32 R16, R52.reuse, R70, R16 ;  /* 0x000000463410723c */ /* 0x040fea0000001810 */
[----:B---3--:R-:W-:Y:S01]  /*12490*/  F2FP.F16.F32.PACK_AB R68, R132, R125 ;  /* 0x0000007d8444723e */ /* 0x008fe200000000ff */
[C---:B------:R-:W-:Y:S05]  /*124a0*/  HMMA.16816.F32 R20, R52.reuse, R76, R20 ;  /* 0x0000004c3414723c */ /* 0x040fea0000001814 */
[----:B------:R-:W-:Y:S01]  /*124b0*/  F2FP.F16.F32.PACK_AB R71, R117, R124 ;  /* 0x0000007c7547723e */ /* 0x000fe200000000ff */
[C---:B------:R-:W-:Y:S01]  /*124c0*/  HMMA.16816.F32 R24, R52.reuse, R78, R24 ;  /* 0x0000004e3418723c */ /* 0x040fe20000001818 */
[----:B------:R-:W-:Y:S04]  /*124d0*/  LDSM.16.MT88.4 R76, [R168+0xec00] ;  /* 0x00ec0000a84c783b */ /* 0x000fe80000004200 */
[----:B------:R-:W-:Y:S01]  /*124e0*/  FADD.FTZ R69, R91, R80 ;  /* 0x000000505b457221 */ /* 0x000fe20000010000 */
[C---:B-1----:R-:W-:Y:S05]  /*124f0*/  HMMA.16816.F32 R28, R52.reuse, R60, R28 ;  /* 0x0000003c341c723c */ /* 0x042fea000000181c */
[----:B------:R-:W-:Y:S01]  /*12500*/  FADD.FTZ R69, R88, R69 ;  /* 0x0000004558457221 */ /* 0x000fe20000010000 */
[C---:B------:R-:W-:Y:S05]  /*12510*/  HMMA.16816.F32 R32, R52.reuse, R62, R32 ;  /* 0x0000003e3420723c */ /* 0x040fea0000001820 */
[--C-:B------:R-:W-:Y:S01]  /*12520*/  FFMA.FTZ R60, R121, UR4, -R116.reuse ;  /* 0x00000004793c7c23 */ /* 0x100fe20008010874 */
[C---:B--2---:R-:W-:Y:S05]  /*12530*/  HMMA.16816.F32 R36, R52.reuse, R56, R36 ;  /* 0x000000383424723c */ /* 0x044fea0000001824 */
[----:B------:R-:W-:Y:S01]  /*12540*/  FFMA.FTZ R116, R120, UR4, -R116 ;  /* 0x0000000478747c23 */ /* 0x000fe20008010874 */
[C---:B------:R-:W-:Y:S01]  /*12550*/  HMMA.16816.F32 R40, R52.reuse, R58, R40 ;  /* 0x0000003a3428723c */ /* 0x040fe20000001828 */
[----:B------:R-:W-:Y:S04]  /*12560*/  MUFU.EX2 R60, R60 ;  /* 0x0000003c003c7308 */ /* 0x000fe80000000800 */
[----:B------:R-:W-:Y:S01]  /*12570*/  FADD.FTZ R84, R84, R69 ;  /* 0x0000004554547221 */ /* 0x000fe20000010000 */
[C---:B-----5:R-:W-:Y:S05]  /*12580*/  HMMA.16816.F32 R44, R52.reuse, R64, R44 ;  /* 0x00000040342c723c */ /* 0x060fea000000182c */
[----:B------:R-:W1:Y:S01]  /*12590*/  MUFU.EX2 R57, R116 ;  /* 0x0000007400397308 */ /* 0x000e620000000800 */
[----:B------:R-:W-:Y:S01]  /*125a0*/  FADD.FTZ R87, R87, R84 ;  /* 0x0000005457577221 */ /* 0x000fe20000010000 */
[----:B------:R-:W-:Y:S04]  /*125b0*/  HMMA.16816.F32 R48, R52, R66, R48 ;  /* 0x000000423430723c */ /* 0x000fe80000001830 */
[----:B------:R-:W-:Y:S01]  /*125c0*/  FADD.FTZ R62, R94, R87 ;  /* 0x000000575e3e7221 */ /* 0x000fe20000010000 */
[----:B------:R-:W-:Y:S01]  /*125d0*/  F2FP.F16.F32.PACK_AB R69, R127, R122 ;  /* 0x0000007a7f45723e */ /* 0x000fe200000000ff */
[----:B------:R-:W2:Y:S01]  /*125e0*/  LDSM.16.MT88.4 R92, [R168+0xcc00] ;  /* 0x00cc0000a85c783b */ /* 0x000ea20000004200 */
[----:B------:R-:W-:Y:S01]  /*125f0*/  FADD.FTZ R52, R112, R105 ;  /* 0x0000006970347221 */ /* 0x000fe20000010000 */
[----:B------:R-:W-:Y:S03]  /*12600*/  FADD.FTZ R99, R99, R62 ;  /* 0x0000003e63637221 */ /* 0x000fe60000010000 */
[----:B------:R-:W-:Y:S01]  /*12610*/  FADD.FTZ R151, R151, R52 ;  /* 0x0000003497977221 */ /* 0x000fe20000010000 */
[----:B-1----:R-:W-:Y:S01]  /*12620*/  F2FP.F16.F32.PACK_AB R70, R57, R60 ;  /* 0x0000003c3946723e */ /* 0x002fe200000000ff */
[----:B------:R-:W-:Y:S01]  /*12630*/  FADD.FTZ R56, R96, R99 ;  /* 0x0000006360387221 */ /* 0x000fe20000010000 */
[----:B------:R-:W1:Y:S01]  /*12640*/  LDSM.16.MT88.4 R84, [R118+0xcc00] ;  /* 0x00cc00007654783b */ /* 0x000e620000004200 */
[----:B------:R-:W-:Y:S01]  /*12650*/  FADD.FTZ R152, R152, R151 ;  /* 0x0000009798987221 */ /* 0x000fe20000010000 */
[----:B------:R-:W-:Y:S01]  /*12660*/  MOV R116, R3 ;  /* 0x0000000300747202 */ /* 0x000fe20000000f00 */
[----:B------:R-:W-:Y:S02]  /*12670*/  FADD.FTZ R56, R97, R56 ;  /* 0x0000003861387221 */ /* 0x000fe40000010000 */
[----:B------:R-:W-:Y:S02]  /*12680*/  FADD.FTZ R147, R147, R152 ;  /* 0x0000009893937221 */ /* 0x000fe40000010000 */
[----:B------:R-:W-:Y:S02]  /*12690*/  FADD.FTZ R53, R113, R56 ;  /* 0x0000003871357221 */ /* 0x000fe40000010000 */
[C---:B------:R-:W-:Y:S01]  /*126a0*/  HMMA.16816.F32 R112, R68.reuse, R108, R4 ;  /* 0x0000006c4470723c */ /* 0x040fe20000001804 */
[----:B------:R-:W3:Y:S04]  /*126b0*/  LDSM.16.MT88.4 R4, [R118+0xec00] ;  /* 0x00ec00007604783b */ /* 0x000ee80000004200 */
[----:B------:R-:W-:Y:S01]  /*126c0*/  FADD.FTZ R53, R156, R53 ;  /* 0x000000359c357221 */ /* 0x000fe20000010000 */
[C---:B------:R-:W-:Y:S05]  /*126d0*/  HMMA.16816.F32 R108, R68.reuse, R110, R8 ;  /* 0x0000006e446c723c */ /* 0x040fea0000001808 */
[----:B------:R-:W-:Y:S02]  /*126e0*/  FADD.FTZ R144, R144, R147 ;  /* 0x0000009390907221 */ /* 0x000fe40000010000 */
[----:B------:R-:W-:Y:S02]  /*126f0*/  FADD.FTZ R8, R106, R53 ;  /* 0x000000356a087221 */ /* 0x000fe40000010000 */
[C---:B------:R-:W-:Y:S03]  /*12700*/  HMMA.16816.F32 R104, R68.reuse, R100, R12 ;  /* 0x000000644468723c */ /* 0x040fe6000000180c */
        /* <DEDUP_REMOVED lines=33> */
[----:B------:R-:W-:Y:S01]  /*12920*/  FADD.FTZ R192, R57, R60 ;  /* 0x0000003c39c07221 */ /* 0x000fe20000010000 */
[----:B------:R-:W-:Y:S06]  /*12930*/  @P0 BRA `(.L_x_2764) ;  /* 0xffffffb000c00947 */ /* 0x000fec000383ffff */
.L_x_2760:
        /* <DEDUP_REMOVED lines=24> */
[----:B------:R-:W-:-:S02]  /*12ac0*/  SHF.R.S32.HI R15, RZ, 0x1f, R12 ;  /* 0x0000001fff0f7819 */ /* 0x000fc4000001140c */
[----:B------:R-:W-:Y:S01]  /*12ad0*/  LEA.HI R16, R10, R11, RZ, 0x1 ;  /* 0x0000000b0a107211 */ /* 0x000fe200078f08ff */
[----:B------:R-:W1:Y:S01]  /*12ae0*/  @P2 MUFU.RCP R6, R4 ;  /* 0x0000000400062308 */ /* 0x000e620000001000 */
[----:B------:R-:W-:Y:S02]  /*12af0*/  LEA.HI R15, R15, R12, RZ, 0x3 ;  /* 0x0000000c0f0f7211 */ /* 0x000fe400078f18ff */
[----:B------:R-:W-:Y:S02]  /*12b00*/  LEA.HI R14, R9, R0, RZ, 0x6 ;  /* 0x00000000090e7211 */ /* 0x000fe400078f30ff */
[----:B------:R-:W-:Y:S02]  /*12b10*/  LOP3.LUT R15, R15, 0xfffffff8, RZ, 0xc0, !PT ;  /* 0xfffffff80f0f7812 */ /* 0x000fe400078ec0ff */
[----:B------:R-:W-:Y:S01]  /*12b20*/  LOP3.LUT R16, R16, 0xfffffffe, RZ, 0xc0, !PT ;  /* 0xfffffffe10107812 */ /* 0x000fe200078ec0ff */
[----:B------:R-:W-:Y:S01]  /*12b30*/  @P2 MUFU.LG2 R4, R4 ;  /* 0x0000000400042308 */ /* 0x000fe20000000c00 */
[----:B------:R-:W-:-:S02]  /*12b40*/  SHF.L.U32 R14, R14, 0x2, RZ ;  /* 0x000000020e0e7819 */ /* 0x000fc400000006ff */
[----:B------:R-:W-:Y:S01]  /*12b50*/  IADD3 R15, R12, -R15, RZ ;  /* 0x8000000f0c0f7210 */ /* 0x000fe20007ffe0ff */
[----:B------:R-:W-:Y:S01]  /*12b60*/  IMAD.IADD R13, R11, 0x1, -R16 ;  /* 0x000000010b0d7824 */ /* 0x000fe200078e0a10 */
[----:B------:R-:W-:Y:S02]  /*12b70*/  LOP3.LUT R17, R10, 0xfffffff8, RZ, 0xc0, !PT ;  /* 0xfffffff80a117812 */ /* 0x000fe400078ec0ff */
[----:B------:R-:W-:Y:S02]  /*12b80*/  LOP3.LUT R14, R14, 0x3fffff00, RZ, 0xc0, !PT ;  /* 0x3fffff000e0e7812 */ /* 0x000fe400078ec0ff */
[----:B------:R-:W-:Y:S01]  /*12b90*/  LEA.HI R19, R15, R15, RZ, 0x1 ;  /* 0x0000000f0f137211 */ /* 0x000fe200078f08ff */
[C---:B-1----:R-:W-:Y:S01]  /*12ba0*/  FMUL.FTZ R115, R6.reuse, R115 ;  /* 0x0000007306737220 */ /* 0x042fe20000410000 */
[C---:B------:R-:W-:Y:S01]  /*12bb0*/  LEA.HI R12, R9.reuse, R0, RZ, 0x5 ;  /* 0x00000000090c7211 */ /* 0x040fe200078f28ff */
[C---:B------:R-:W-:Y:S01]  /*12bc0*/  FMUL.FTZ R114, R6.reuse, R114 ;  /* 0x0000007206727220 */ /* 0x040fe20000410000 */
[-C--:B------:R-:W-:Y:S01]  /*12bd0*/  LEA.HI R10, R9, R0.reuse, RZ, 0x4 ;  /* 0x00000000090a7211 */ /* 0x080fe200078f20ff */
[C---:B------:R-:W-:Y:S01]  /*12be0*/  FMUL.FTZ R111, R6.reuse, R111 ;  /* 0x0000006f066f7220 */ /* 0x040fe20000410000 */
[----:B------:R-:W-:Y:S01]  /*12bf0*/  IADD3 R9, -R17, R0, RZ ;  /* 0x0000000011097210 */ /* 0x000fe20007ffe1ff */
[C---:B------:R-:W-:Y:S01]  /*12c00*/  FMUL.FTZ R110, R6.reuse, R110 ;  /* 0x0000006e066e7220 */ /* 0x040fe20000410000 */
[----:B------:R-:W-:Y:S01]  /*12c10*/  FSETP.NE.FTZ.AND P3, PT, R5, RZ, PT ;  /* 0x000000ff0500720b */ /* 0x000fe20003f75000 */
[C---:B------:R-:W-:Y:S01]  /*12c20*/  FMUL.FTZ R107, R6.reuse, R107 ;  /* 0x0000006b066b7220 */ /* 0x040fe20000410000 */
[----:B------:R-:W-:Y:S01]  /*12c30*/  LEA R13, R13, R14, 0x5 ;  /* 0x0000000e0d0d7211 */ /* 0x000fe200078e28ff */
[C---:B------:R-:W-:Y:S01]  /*12c40*/  FMUL.FTZ R106, R6.reuse, R106 ;  /* 0x0000006a066a7220 */ /* 0x040fe20000410000 */
[----:B------:R-:W-:Y:S01]  /*12c50*/  LOP3.LUT R14, R19, 0x1fffffe, RZ, 0xc0, !PT ;  /* 0x01fffffe130e7812 */ /* 0x000fe200078ec0ff */
[C---:B------:R-:W-:Y:S01]  /*12c60*/  FMUL.FTZ R103, R6.reuse, R103 ;  /* 0x0000006706677220 */ /* 0x040fe20000410000 */
[----:B------:R-:W-:Y:S01]  /*12c70*/  SHF.R.S32.HI R10, RZ, 0x4, R10 ;  /* 0x00000004ff0a7819 */ /* 0x000fe2000001140a */
[----:B------:R-:W-:Y:S01]  /*12c80*/  FMUL.FTZ R102, R6, R102 ;  /* 0x0000006606667220 */ /* 0x000fe20000410000 */
[----:B------:R-:W-:Y:S01]  /*12c90*/  LOP3.LUT R21, R8, 0xfffffffc, RZ, 0xc0, !PT ;  /* 0xfffffffc08157812 */ /* 0x000fe200078ec0ff */
[C---:B------:R-:W-:Y:S01]  /*12ca0*/  FMUL.FTZ R99, R6.reuse, R99 ;  /* 0x0000006306637220 */ /* 0x040fe20000410000 */
[----:B------:R-:W-:Y:S01]  /*12cb0*/  LEA.HI R16, R9, R9, RZ, 0x1 ;  /* 0x0000000909107211 */ /* 0x000fe200078f08ff */
[----:B------:R-:W-:Y:S01]  /*12cc0*/  FMUL.FTZ R98, R6, R98 ;  /* 0x0000006206627220 */ /* 0x000fe20000410000 */
[----:B------:R-:W-:Y:S01]  /*12cd0*/  IADD3 R17, R15, -R14, RZ ;  /* 0x8000000e0f117210 */ /* 0x000fe20007ffe0ff */
[----:B------:R-:W-:Y:S01]  /*12ce0*/  IMAD.IADD R21, R0, 0x1, -R21 ;  /* 0x0000000100157824 */ /* 0x000fe200078e0a15 */
[----:B------:R-:W-:Y:S01]  /*12cf0*/  SHF.L.U32 R15, R10, 0x6, RZ ;  /* 0x000000060a0f7819 */ /* 0x000fe200000006ff */
[----:B------:R-:W1:Y:S01]  /*12d00*/  @P3 MUFU.RCP R7, R5 ;  /* 0x0000000500073308 */ /* 0x000e620000001000 */
[----:B------:R-:W-:Y:S01]  /*12d10*/  LOP3.LUT R10, R16, 0xfffffffe, RZ, 0xc0, !PT ;  /* 0xfffffffe100a7812 */ /* 0x000fe200078ec0ff */
[C---:B------:R-:W-:Y:S01]  /*12d20*/  FMUL.FTZ R95, R6.reuse, R95 ;  /* 0x0000005f065f7220 */ /* 0x040fe20000410000 */
[----:B------:R-:W-:Y:S01]  /*12d30*/  SHF.R.S32.HI R8, RZ, 0x5, R12 ;  /* 0x00000005ff087819 */ /* 0x000fe2000001140c */
[C---:B------:R-:W-:Y:S01]  /*12d40*/  FMUL.FTZ R94, R6.reuse, R94 ;  /* 0x0000005e065e7220 */ /* 0x040fe20000410000 */
[----:B------:R-:W-:Y:S01]  /*12d50*/  SHF.R.S32.HI R16, RZ, 0x1, R16 ;  /* 0x00000001ff107819 */ /* 0x000fe20000011410 */
[----:B------:R-:W-:Y:S01]  /*12d60*/  IMAD.IADD R10, R9, 0x1, -R10 ;  /* 0x00000001090a7824 */ /* 0x000fe200078e0a0a */
[----:B------:R-:W-:Y:S01]  /*12d70*/  SHF.R.S32.HI R19, RZ, 0x1, R19 ;  /* 0x00000001ff137819 */ /* 0x000fe20000011413 */
[----:B------:R-:W-:Y:S01]  /*12d80*/  FMUL.FTZ R91, R6, R91 ;  /* 0x0000005b065b7220 */ /* 0x000fe20000410000 */
[----:B------:R-:W-:Y:S01]  /*12d90*/  LEA R14, R8, R21, 0x8 ;  /* 0x00000015080e7211 */ /* 0x000fe200078e40ff */
[C---:B------:R-:W-:Y:S01]  /*12da0*/  FMUL.FTZ R90, R6.reuse, R90 ;  /* 0x0000005a065a7220 */ /* 0x040fe20000410000 */
[----:B------:R-:W-:Y:S01]  /*12db0*/  LOP3.LUT R15, R15, 0xc0, RZ, 0xc0, !PT ;  /* 0x000000c00f0f7812 */ /* 0x000fe200078ec0ff */
[----:B------:R-:W-:Y:S01]  /*12dc0*/  FMUL.FTZ R87, R6, R87 ;  /* 0x0000005706577220 */ /* 0x000fe20000410000 */
[----:B------:R-:W-:Y:S01]  /*12dd0*/  SHF.L.U32 R16, R16, 0x3, RZ ;  /* 0x0000000310107819 */ /* 0x000fe200000006ff */
[----:B------:R-:W-:Y:S01]  /*12de0*/  IMAD R14, R17, 0x10, R14 ;  /* 0x00000010110e7824 */ /* 0x000fe200078e020e */
[----:B------:R-:W-:Y:S01]  /*12df0*/  SHF.L.U32 R18, R19, 0x6, RZ ;  /* 0x0000000613127819 */ /* 0x000fe200000006ff */
[----:B------:R-:W-:Y:S01]  /*12e00*/  FMUL.FTZ R86, R6, R86 ;  /* 0x0000005606567220 */ /* 0x000fe20000410000 */
[----:B------:R-:W-:Y:S01]  /*12e10*/  LEA R10, R10, R13, 0x2 ;  /* 0x0000000d0a0a7211 */ /* 0x000fe200078e10ff */
[----:B-1----:R-:W-:Y:S01]  /*12e20*/  FMUL.FTZ R112, R7, R112 ;  /* 0x0000007007707220 */ /* 0x002fe20000410000 */
        /* <DEDUP_REMOVED lines=31> */
[----:B------:R-:W-:Y:S01]  /*13020*/  FMUL.FTZ R83, R6, R83 ;  /* 0x0000005306537220 */ /* 0x000fe20000410000 */
        /* <DEDUP_REMOVED lines=15> */
[----:B------:R-:W1:Y:S01]  /*13120*/  @P3 LDC R30, c[0x0][0x2e8] ;  /* 0x0000ba00ff1e3b82 */ /* 0x000e620000000800 */
[----:B------:R-:W-:Y:S01]  /*13130*/  IADD3 R13, R14, R7, RZ ;  /* 0x000000070e0d7210 */ /* 0x000fe20007ffe0ff */
[----:B------:R-:W-:Y:S01]  /*13140*/  STS.64 [R14+0x400], R114 ;  /* 0x000400720e007388 */ /* 0x000fe20000000a00 */
[----:B------:R-:W-:Y:S01]  /*13150*/  IADD3 R7, R7, R6, RZ ;  /* 0x0000000607077210 */ /* 0x000fe20007ffe0ff */
[----:B------:R-:W2:Y:S01]  /*13160*/  @P3 MUFU.LG2 R5, R5 ;  /* 0x0000000500053308 */ /* 0x000ea20000000c00 */
[----:B------:R-:W-:Y:S01]  /*13170*/  LEA R10, R10, UR4, 0x2 ;  /* 0x000000040a0a7c11 */ /* 0x000fe2000f8e10ff */
[----:B------:R-:W-:Y:S01]  /*13180*/  STS.64 [R6], R108 ;  /* 0x0000006c06007388 */ /* 0x000fe20000000a00 */
[----:B------:R-:W-:Y:S01]  /*13190*/  LOP3.LUT R31, R12, 0xffffffe0, RZ, 0xc0, !PT ;  /* 0xffffffe00c1f7812 */ /* 0x000fe200078ec0ff */
[----:B------:R-:W3:Y:S01]  /*131a0*/  S2UR UR4, SR_CTAID.Z ;  /* 0x00000000000479c3 */ /* 0x000ee20000002700 */
[----:B-----5:R-:W-:Y:S01]  /*131b0*/  SHF.L.U32 R12, R29, 0x6, RZ ;  /* 0x000000061d0c7819 */ /* 0x020fe200000006ff */
[----:B------:R-:W-:Y:S02]  /*131c0*/  STS.64 [R6+0x400], R110 ;  /* 0x0004006e06007388 */ /* 0x000fe40000000a00 */
[----:B------:R-:W-:-:S02]  /*131d0*/  IMAD.IADD R31, R0, 0x1, -R31 ;  /* 0x00000001001f7824 */ /* 0x000fc400078e0a1f */
[----:B------:R-:W-:Y:S01]  /*131e0*/  STS.64 [R13], R104 ;  /* 0x000000680d007388 */ /* 0x000fe20000000a00 */
[----:B------:R-:W-:Y:S02]  /*131f0*/  IMAD.MOV.U32 R0, RZ, RZ, -0x800000 ;  /* 0xff800000ff007424 */ /* 0x000fe400078e00ff */
[----:B------:R-:W-:Y:S01]  /*13200*/  LOP3.LUT P0, RZ, R31, 0x3, RZ, 0xc0, !PT ;  /* 0x000000031fff7812 */ /* 0x000fe2000780c0ff */
[----:B------:R-:W-:Y:S04]  /*13210*/  STS.64 [R13+0x400], R106 ;  /* 0x0004006a0d007388 */ /* 0x000fe80000000a00 */
        /* <DEDUP_REMOVED lines=18> */
[----:B-----5:R-:W5:Y:S08]  /*13340*/  LDC.64 R14, c[0x0][0x2c0] ;  /* 0x0000b000ff0e7b82 */ /* 0x020f700000000a00 */
[----:B------:R-:W-:Y:S08]  /*13350*/  BAR.SYNC.DEFER_BLOCKING 0x0 ;  /* 0x0000000000007b1d */ /* 0x000ff00000010000 */
[----:B----4-:R-:W4:Y:S01]  /*13360*/  LDC R6, c[0x0][0x270] ;  /* 0x00009c00ff067b82 */ /* 0x010f220000000800 */
[----:B--2---:R-:W-:-:S04]  /*13370*/  SHF.R.S32.HI R13, RZ, 0x1f, R8 ;  /* 0x0000001fff0d7819 */ /* 0x004fc80000011408 */
[----:B------:R-:W-:-:S03]  /*13380*/  LEA.HI R13, R13, R8, RZ, 0x2 ;  /* 0x000000080d0d7211 */ /* 0x000fc600078f10ff */
[----:B---3--:R-:W2:Y:S01]  /*13390*/  @P2 LDC R7, c[0x0][0x2e8] ;  /* 0x0000ba00ff072b82 */ /* 0x008ea20000000800 */
[----:B------:R3:W1:Y:S01]  /*133a0*/  LDS.128 R24, [R10+0x1800] ;  /* 0x001800000a187984 */ /* 0x0006620000000c00 */
[----:B------:R-:W-:-:S03]  /*133b0*/  LOP3.LUT R13, R13, 0xffffffc, RZ, 0xc0, !PT ;  /* 0x0ffffffc0d0d7812 */ /* 0x000fc600078ec0ff */
[----:B------:R3:W2:Y:S01]  /*133c0*/  LDS.128 R20, [R10+0x3800] ;  /* 0x003800000a147984 */ /* 0x0006a20000000c00 */
[----:B------:R-:W-:Y:S02]  /*133d0*/  IADD3 R13, R8, -R13, RZ ;  /* 0x8000000d080d7210 */ /* 0x000fe40007ffe0ff */
[----:B------:R-:W-:Y:S01]  /*133e0*/  MOV R8, 0xff800000 ;  /* 0xff80000000087802 */ /* 0x000fe20000000f00 */
[----:B------:R3:W3:Y:S01]  /*133f0*/  LDS.128 R16, [R10+0x5800] ;  /* 0x005800000a107984 */ /* 0x0006e20000000c00 */
[----:B------:R-:W-:Y:S02]  /*13400*/  LEA R31, R13, R186, 0x4 ;  /* 0x000000ba0d1f7211 */ /* 0x000fe400078e20ff */
[----:B------:R-:W-:Y:S01]  /*13410*/  IADD3 R13, -R183, RZ, RZ ;  /* 0x000000ffb70d7210 */ /* 0x000fe20007ffe1ff */
[----:B-----5:R-:W-:Y:S02]  /*13420*/  IMAD R183, R28, R14, R183 ;  /* 0x0000000e1cb77224 */ /* 0x020fe400078e02b7 */
[----:B------:R-:W-:Y:S01]  /*13430*/  @P3 FMUL.FTZ R14, R5, 0.69314718246459960938 ;  /* 0x3f317218050e3820 */ /* 0x000fe20000410000 */
[----:B------:R-:W-:Y:S01]  /*13440*/  @P2 FMUL.FTZ R5, R4, 0.69314718246459960938 ;  /* 0x3f31721804052820 */ /* 0x000fe20000410000 */
[----:B------:R-:W-:Y:S01]  /*13450*/  SHF.L.U32 R4, R9, 0x2, RZ ;  /* 0x0000000209047819 */ /* 0x000fe200000006ff */
[----:B----4-:R-:W-:-:S02]  /*13460*/  IMAD R13, R6, R13, UR4 ;  /* 0x00000004060d7e24 */ /* 0x010fc4000f8e020d */
[----:B-1----:R-:W-:Y:S02]  /*13470*/  @P3 FFMA.FTZ R0, R3, R30, R14 ;  /* 0x0000001e03003223 */ /* 0x002fe4000001000e */
[----:B------:R-:W-:Y:S02]  /*13480*/  IMAD R13, R183, R6, R13 ;  /* 0x00000006b70d7224 */ /* 0x000fe400078e020d */
[----:B--2---:R-:W-:Y:S01]  /*13490*/  @P2 FFMA.FTZ R8, R2, R7, R5 ;  /* 0x0000000702082223 */ /* 0x004fe20000010005 */
[----:B------:R-:W-:Y:S01]  /*134a0*/  SHF.R.S32.HI R5, RZ, 0x1f, R4 ;  /* 0x0000001fff057819 */ /* 0x000fe20000011404 */
[----:B------:R-:W-:Y:S01]  /*134b0*/  IMAD R12, R13, R15, R12 ;  /* 0x0000000f0d0c7224 */ /* 0x000fe200078e020c */
[----:B---3--:R-:W-:Y:S06]  /*134c0*/  @P0 BRA `(.L_x_2766) ;  /* 0x00000000002c0947 */ /* 0x008fec0003800000 */
        /* <DEDUP_REMOVED lines=11> */
.L_x_2766:
[----:B------:R-:W-:Y:S05]  /*13580*/  BSYNC B0 ;  /* 0x0000000000007941 */ /* 0x000fea0003800000 */
.L_x_2765:
[----:B------:R-:W-:Y:S01]  /*13590*/  ULDC UR4, c[0x0][0x2dc] ;  /* 0x0000b70000047ab9 */ /* 0x000fe20000000800 */
[----:B------:R2:W3:Y:S01]  /*135a0*/  LDS.128 R32, [R10] ;  /* 0x000000000a207984 */ /* 0x0004e20000000c00 */
[----:B-1----:R-:W-:Y:S01]  /*135b0*/  IMAD R0, R12, UR4, RZ ;  /* 0x000000040c007c24 */ /* 0x002fe2000f8e02ff */
[C---:B------:R-:W-:Y:S01]  /*135c0*/  ISETP.GE.AND P1, PT, R11.reuse, R172, PT ;  /* 0x000000ac0b00720c */ /* 0x040fe20003f26270 */
[C---:B------:R-:W-:Y:S01]  /*135d0*/  IMAD.WIDE R2, R11.reuse, 0x60, R4 ;  /* 0x000000600b027825 */ /* 0x040fe200078e0204 */
[----:B------:R2:W1:Y:S01]  /*135e0*/  LDS.128 R28, [R10+0x2000] ;  /* 0x002000000a1c7984 */ /* 0x0004620000000c00 */
[----:B------:R-:W-:Y:S01]  /*135f0*/  ULDC.64 UR4, c[0x0][0x288] ;  /* 0x0000a20000047ab9 */ /* 0x000fe20000000a00 */
[----:B------:R-:W-:Y:S01]  /*13600*/  BSSY B0, `(.L_x_2767) ;  /* 0x0000017000007945 */ /* 0x000fe20003800000 */
[----:B------:R-:W-:Y:S01]  /*13610*/  VIADD R7, R11, 0x10 ;  /* 0x000000100b077836 */ /* 0x000fe20000000000 */
[----:B------:R2:W4:Y:S01]  /*13620*/  LDS.128 R12, [R10+0x4000] ;  /* 0x004000000a0c7984 */ /* 0x0005220000000c00 */
        /* <DEDUP_REMOVED lines=17> */
[----:B----4-:R1:W-:Y:S04]  /*13740*/  @!P0 STG.E.128 desc[UR12][R6.64+0x100], R12 ;  /* 0x0001000c06008986 */ /* 0x0103e8000c101d0c */
[----:B---3--:R1:W-:Y:S04]  /*13750*/  @!P2 STG.E.64 desc[UR12][R6.64], R32 ;  /* 0x000000200600a986 */ /* 0x0083e8000c101b0c */
[----:B------:R1:W-:Y:S02]  /*13760*/  @!P2 STG.E.64 desc[UR12][R6.64+0x8], R34 ;  /* 0x000008220600a986 */ /* 0x0003e4000c101b0c */
.L_x_2768:
[----:B------:R-:W-:Y:S05]  /*13770*/  BSYNC B0 ;  /* 0x0000000000007941 */ /* 0x000fea0003800000 */
.L_x_2767:
[----:B-1-3--:R1:W3:Y:S01]  /*13780*/  LDS.128 R32, [R10+0x800] ;  /* 0x000800000a207984 */ /* 0x00a2e20000000c00 */
[----:B------:R-:W-:Y:S03]  /*13790*/  BSSY B0, `(.L_x_2769) ;  /* 0x000000b000007945 */ /* 0x000fe60003800000 */
[----:B------:R1:W1:Y:S04]  /*137a0*/  LDS.128 R28, [R10+0x2800] ;  /* 0x002800000a1c7984 */ /* 0x0002680000000c00 */
[----:B----4-:R4:W1:Y:S01]  /*137b0*/  LDS.128 R12, [R10+0x4800] ;  /* 0x004800000a0c7984 */ /* 0x0108620000000c00 */
        /* <DEDUP_REMOVED lines=8> */
.L_x_2770:
[----:B------:R-:W-:Y:S05]  /*13840*/  BSYNC B0 ;  /* 0x0000000000007941 */ /* 0x000fea0003800000 */
.L_x_2769:
        /* <DEDUP_REMOVED lines=12> */
.L_x_2772:
[----:B------:R-:W-:Y:S05]  /*13910*/  BSYNC B0 ;  /* 0x0000000000007941 */ /* 0x000fea0003800000 */
.L_x_2771:
        /* <DEDUP_REMOVED lines=8> */
[----:B------:R-:W-:Y:S01]  /*139a0*/  STG.E.128 desc[UR12][R6.64+0x4900], R16 ;  /* 0x0049001006007986 */ /* 0x000fe2000c101d0c */
[----:B------:R-:W-:Y:S05]  /*139b0*/  EXIT ;  /* 0x000000000000794d */ /* 0x000fea0003800000 */
.L_x_2773:
        /* <DEDUP_REMOVED lines=12> */
.L_x_6259:


//--------------------- .text._ZN5flash24flash_fwd_splitkv_kernelI23Flash_fwd_kernel_traitsILi96ELi64ELi128ELi4ELb0ELb0EN7cutlass6half_tE19Flash_kernel_traitsILi96ELi64ELi128ELi4ES3_EELb1ELb0ELb0ELb0ELb1ELb0ELb1ELb1EEEvNS_16Flash_fwd_paramsE --------------------------
	.section	.text._ZN5flash24flash_fwd_splitkv_kernelI23Flash_fwd_kernel_traitsILi96ELi64ELi128ELi4ELb0ELb0EN7cutlass6half_tE19Flash_kernel_traitsILi96ELi64ELi128ELi4ES3_EELb1ELb0ELb0ELb0ELb1ELb0ELb1ELb1EEEvNS_16Flash_fwd_paramsE,"ax",@progbits
	.align	128
        .global         _ZN5flash24flash_fwd_splitkv_kernelI23Flash_fwd_kernel_traitsILi96ELi64ELi128ELi4ELb0ELb0EN7cutlass6half_tE19Flash_kernel_traitsILi96ELi64ELi128ELi4ES3_EELb1ELb0ELb0ELb0ELb1ELb0ELb1ELb1EEEvNS_16Flash_fwd_paramsE
        .type           _ZN5flash24flash_fwd_splitkv_kernelI23Flash_fwd_kernel_traitsILi96ELi64ELi128ELi4ELb0ELb0EN7cutlass6half_tE19Flash_kernel_traitsILi96ELi64ELi128ELi4ES3_EELb1ELb0ELb0ELb0ELb1ELb0ELb1ELb1EEEvNS_16Flash_fwd_paramsE,@function
        .size           _ZN5flash24flash_fwd_splitkv_kernelI23Flash_fwd_kernel_traitsILi96ELi64ELi128ELi4ELb0ELb0EN7cutlass6half_tE19Flash_kernel_traitsILi96ELi64ELi128ELi4ES3_EELb1ELb0ELb0ELb0ELb1ELb0ELb1ELb1EEEvNS_16Flash_fwd_paramsE,(.L_x_6260 - _ZN5flash24flash_fwd_splitkv_kernelI23Flash_fwd_kernel_traitsILi96ELi64ELi128ELi4ELb0ELb0EN7cutlass6half_tE19Flash_kernel_traitsILi96ELi64ELi128ELi4ES3_EELb1ELb0ELb0ELb0ELb1ELb0ELb1ELb1EEEvNS_16Flash_fwd_paramsE)
        .other          _ZN5flash24flash_fwd_splitkv_kernelI23Flash_fwd_kernel_traitsILi96ELi64ELi128ELi4ELb0ELb0EN7cutlass6half_tE19Flash_kernel_traitsILi96ELi64ELi128ELi4ES3_EELb1ELb0ELb0ELb0ELb1ELb0ELb1ELb1EEEvNS_16Flash_fwd_paramsE,@"STO_CUDA_ENTRY STV_DEFAULT"
_ZN5flash24flash_fwd_splitkv_kernelI23Flash_fwd_kernel_traitsILi96ELi64ELi128ELi4ELb0ELb0EN7cutlass6half_tE19Flash_kernel_traitsILi96ELi64ELi128ELi4ES3_EELb1ELb0ELb0ELb0ELb1ELb0ELb1ELb1EEEvNS_16Flash_fwd_paramsE:
.text._ZN5flash24flash_fwd_splitkv_kernelI23Flash_fwd_kernel_traitsILi96ELi64ELi128ELi4ELb0ELb0EN7cutlass6half_tE19Flash_kernel_traitsILi96ELi64ELi128ELi4ES3_EELb1ELb0ELb0ELb0ELb1ELb0ELb1ELb1EEEvNS_16Flash_fwd_paramsE:
[----:B------:R-:W-:Y:S08]  /*0000*/  LDC R1, c[0x0][0x28] ;  /* 0x00000a00ff017b82 */ /* 0x000ff00000000800 */
[----:B------:R-:W1:Y:S01]  /*0010*/  LDC R5, c[0x0][0x270] ;  /* 0x00009c00ff057b82 */ /* 0x000e620000000800 */
[----:B------:R-:W2:Y:S01]  /*0020*/  S2R R142, SR_CTAID.Z ;  /* 0x00000000008e7919 */ /* 0x000ea20000002700 */
[----:B------:R-:W-:Y:S01]  /*0030*/  MOV R2, RZ ;  /* 0x000000ff00027202 */ /* 0x000fe20000000f00 */
[----:B------:R-:W-:Y:S01]  /*0040*/  ULDC.64 UR6, c[0x0][0x208] ;  /* 0x0000820000067ab9 */ /* 0x000fe20000000a00 */
[----:B------:R-:W-:Y:S01]  /*0050*/  MOV R25, 0xffffffff ;  /* 0xffffffff00197802 */ /* 0x000fe20000000f00 */
[----:B------:R-:W-:-:S03]  /*0060*/  ULDC.64 UR8, c[0x0][0x300] ;  /* 0x0000c00000087ab9 */ /* 0x000fc60000000a00 */
        /* <DEDUP_REMOVED lines=19> */
[----:B------:R-:W1:Y:S03]  /*01a0*/  LDC.64 R2, c[0x0][0x2f8] ;  /* 0x0000be00ff027b82 */ /* 0x000e660000000a00 */
[----:B------:R-:W-:-:S05]  /*01b0*/  ISETP.GE.U32.AND P2, PT, R0, R5, PT ;  /* 0x000000050000720c */ /* 0x000fca0003f46070 */
[----:B------:R-:W4:Y:S08]  /*01c0*/  LDC.U8 R0, c[0x0][0x3c2] ;  /* 0x0000f080ff007b82 */ /* 0x000f300000000000 */
[----:B------:R-:W-:Y:S01]  /*01d0*/  @P2 VIADD R153, R153, 0x1 ;  /* 0x0000000199992836 */ /* 0x000fe20000000000 */
[----:B------:R-:W-:-:S05]  /*01e0*/  @!P1 LOP3.LUT R153, RZ, R5, RZ, 0x33, !PT ;  /* 0x00000005ff999212 */ /* 0x000fca00078e33ff */
[C---:B--2---:R-:W-:Y:S02]  /*01f0*/  IMAD.WIDE R8, R153.reuse, 0x4, R6 ;  /* 0x0000000499087825 */ /* 0x044fe400078e0206 */
[----:B------:R-:W2:Y:S03]  /*0200*/  LDC.64 R6, c[0x0][0x2f8] ;  /* 0x0000be00ff067b82 */ /* 0x000ea60000000a00 */
[----:B------:R-:W2:Y:S04]  /*0210*/  @P0 LDG.E R25, desc[UR6][R8.64] ;  /* 0x0000000608190981 */ /* 0x000ea8000c1e1900 */
[----:B------:R-:W2:Y:S01]  /*0220*/  @P0 LDG.E R4, desc[UR6][R8.64+0x4] ;  /* 0x0000040608040981 */ /* 0x000ea2000c1e1900 */
[----:B----4-:R-:W-:Y:S01]  /*0230*/  ISETP.NE.AND P1, PT, R0, RZ, PT ;  /* 0x000000ff0000720c */ /* 0x010fe20003f25270 */
[----:B------:R-:W-:Y:S01]  /*0240*/  IMAD.MOV.U32 R13, RZ, RZ, -0x1 ;  /* 0xffffffffff0d7424 */ /* 0x000fe200078e00ff */
[----:B-1----:R-:W-:Y:S01]  /*0250*/  ISETP.EQ.U32.AND P2, PT, R2, RZ, PT ;  /* 0x000000ff0200720c */ /* 0x002fe20003f42070 */
[----:B---3--:R-:W-:Y:S01]  /*0260*/  IMAD.WIDE R146, R153, 0x4, R146 ;  /* 0x0000000499927825 */ /* 0x008fe200078e0292 */
[----:B------:R-:W-:-:S02]  /*0270*/  ISETP.NE.U32.AND P5, PT, RZ, UR8, PT ;  /* 0x00000008ff007c0c */ /* 0x000fc4000bfa5070 */
[----:B------:R-:W-:Y:S02]  /*0280*/  ISETP.EQ.OR.EX P2, PT, R3, RZ, !P1, P2 ;  /* 0x000000ff0300720c */ /* 0x000fe40004f42720 */
[----:B------:R-:W-:Y:S02]  /*0290*/  ISETP.NE.AND.EX P5, PT, RZ, UR9, PT, P5 ;  /* 0x00000009ff007c0c */ /* 0x000fe4000bfa5350 */
[----:B------:R-:W-:Y:S01]  /*02a0*/  MOV R12, RZ ;  /* 0x000000ff000c7202 */ /* 0x000fe20000000f00 */
[----:B--2---:R-:W-:-:S08]  /*02b0*/  IMAD.WIDE R6, R153, 0x4, R6 ;  /* 0x0000000499067825 */ /* 0x004fd000078e0206 */
[----:B------:R1:W5:Y:S04]  /*02c0*/  @!P2 LDG.E R13, desc[UR6][R6.64] ;  /* 0x00000006060da981 */ /* 0x000368000c1e1900 */
[----:B------:R1:W5:Y:S01]  /*02d0*/  @P5 LDG.E R12, desc[UR6][R146.64] ;  /* 0x00000006920c5981 */ /* 0x000362000c1e1900 */
[----:B------:R-:W2:Y:S01]  /*02e0*/  S2R R27, SR_CTAID.X ;  /* 0x00000000001b7919 */ /* 0x000ea20000002500 */
[----:B------:R-:W3:Y:S01]  /*02f0*/  S2R R0, SR_CTAID.Y ;  /* 0x0000000000007919 */ /* 0x000ee20000002600 */
[----:B------:R-:W4:Y:S01]  /*0300*/  S2R R57, SR_TID.X ;  /* 0x0000000000397919 */ /* 0x000f220000002100 */
[----:B------:R-:W-:-:S06]  /*0310*/  @P0 IMAD.IADD R151, R4, 0x1, -R25 ;  /* 0x0000000104970824 */ /* 0x000fcc00078e0a19 */
[----:B------:R-:W1:Y:S01]  /*0320*/  @!P0 LDC R151, c[0x0][0x2c4] ;  /* 0x0000b100ff978b82 */ /* 0x000e620000000800 */
[----:B------:R-:W-:Y:S02]  /*0330*/  ISETP.NE.U32.AND P0, PT, R2, RZ, PT ;  /* 0x000000ff0200720c */ /* 0x000fe40003f05070 */
[----:B------:R-:W-:Y:S02]  /*0340*/  IADD3 R2, -R153, RZ, RZ ;  /* 0x000000ff99027210 */ /* 0x000fe40007ffe1ff */
[----:B------:R-:W-:-:S03]  /*0350*/  ISETP.NE.AND.EX P0, PT, R3, RZ, PT, P0 ;  /* 0x000000ff0300720c */ /* 0x000fc60003f05300 */
[----:B------:R-:W-:-:S10]  /*0360*/  IMAD R142, R5, R2, R142 ;  /* 0x00000002058e7224 */ /* 0x000fd400078e028e */
[----:B--234-:R-:W-:Y:S05]  /*0370*/  @!P0 BRA `(.L_x_2774) ;  /* 0x0000000000108947 */ /* 0x01cfea0003800000 */
[----:B------:R-:W2:Y:S02]  /*0380*/  @P1 LDG.E R2, desc[UR6][R6.64+0x4] ;  /* 0x0000040606021981 */ /* 0x000ea4000c1e1900 */
[----:B--2--5:R-:W-:-:S06]  /*0390*/  @P1 IADD3 R65, R2, -R13, RZ ;  /* 0x8000000d02411210 */ /* 0x024fcc0007ffe0ff */
[----:B------:R3:W5:Y:S01]  /*03a0*/  @!P1 LDG.E R65, desc[UR6][R6.64] ;  /* 0x0000000606419981 */ /* 0x000762000c1e1900 */
[----:B------:R-:W-:Y:S05]  /*03b0*/  BRA `(.L_x_2775) ;  /* 0x0000000000047947 */ /* 0x000fea0003800000 */
.L_x_2774:
[----:B------:R-:W2:Y:S02]  /*03c0*/  LDC R65, c[0x0][0x2c8] ;  /* 0x0000b200ff417b82 */ /* 0x000ea40000000800 */
.L_x_2775:
[----:B------:R-:W4:Y:S02]  /*03d0*/  LDC.64 R2, c[0x0][0x308] ;  /* 0x0000c200ff027b82 */ /* 0x000f240000000a00 */
[----:B----4-:R-:W-:-:S04]  /*03e0*/  ISETP.NE.U32.AND P3, PT, R2, RZ, PT ;  /* 0x000000ff0200720c */ /* 0x010fc80003f65070 */
[----:B------:R-:W-:-:S13]  /*03f0*/  ISETP.NE.AND.EX P3, PT, R3, RZ, PT, P3 ;  /* 0x000000ff0300720c */ /* 0x000fda0003f65330 */
[----:B------:R-:W4:Y:S02]  /*0400*/  @P3 LDC.64 R2, c[0x0][0x308] ;  /* 0x0000c200ff023b82 */ /* 0x000f240000000a00 */
[----:B----4-:R-:W-:-:S05]  /*0410*/  @P3 IMAD.WIDE R2, R153, 0x4, R2 ;  /* 0x0000000499023825 */ /* 0x010fca00078e0202 */
[----:B------:R4:W5:Y:S01]  /*0420*/  @P3 LDG.E R59, desc[UR6][R2.64] ;  /* 0x00000006023b3981 */ /* 0x000962000c1e1900 */
[----:B------:R-:W-:-:S05]  /*0430*/  IMAD.SHL.U32 R58, R27, 0x40, RZ ;  /* 0x000000401b3a7824 */ /* 0x000fca00078e00ff */
[----:B-1----:R-:W-:-:S13]  /*0440*/  ISETP.GT.AND P0, PT, R151, R58, PT ;  /* 0x0000003a9700720c */ /* 0x002fda0003f04270 */
[----:B------:R-:W-:Y:S05]  /*0450*/  @!P0 EXIT ;  /* 0x000000000000894d */ /* 0x000fea0003800000 */
[----:B---3--:R-:W1:Y:S01]  /*0460*/  LDC R7, c[0x0][0x10] ;  /* 0x00000400ff077b82 */ /* 0x008e620000000800 */
[--C-:B--2--5:R-:W-:Y:S02]  /*0470*/  IMAD.IADD R65, R65, 0x1, -R12.reuse ;  /* 0x0000000141417824 */ /* 0x124fe400078e0a0c */
[----:B------:R-:W-:-:S05]  /*0480*/  @P3 IMAD.IADD R59, R59, 0x1, -R12 ;  /* 0x000000013b3b3824 */ /* 0x000fca00078e0a0c */
[----:B----4-:R-:W2:Y:S08]  /*0490*/  LDC R3, c[0x0][0x2c8] ;  /* 0x0000b200ff037b82 */ /* 0x010eb00000000800 */
[----:B------:R-:W3:Y:S01]  /*04a0*/  @!P3 LDC R6, c[0x0][0x2cc] ;  /* 0x0000b300ff06bb82 */ /* 0x000ee20000000800 */
[-C--:B-1----:R-:W-:Y:S02]  /*04b0*/  IABS R9, R7.reuse ;  /* 0x0000000700097213 */ /* 0x082fe40000000000 */
[----:B------:R-:W-:-:S02]  /*04c0*/  IABS R11, R7 ;  /* 0x00000007000b7213 */ /* 0x000fc40000000000 */
[----:B------:R-:W1:Y:S03]  /*04d0*/  I2F.RP R4, R9 ;  /* 0x0000000900047306 */ /* 0x000e660000209400 */
[----:B------:R-:W-:Y:S02]  /*04e0*/  IMAD.MOV R11, RZ, RZ, -R11 ;  /* 0x000000ffff0b7224 */ /* 0x000fe400078e0a0b */
[----:B--2---:R-:W-:-:S05]  /*04f0*/  VIADD R3, R3, 0x7f ;  /* 0x0000007f03037836 */ /* 0x004fca0000000000 */
[----:B------:R-:W-:-:S04]  /*0500*/  SHF.R.S32.HI R14, RZ, 0x1f, R3 ;  /* 0x0000001fff0e7819 */ /* 0x000fc80000011403 */
[----:B------:R-:W-:Y:S01]  /*0510*/  LEA.HI R14, R14, R3, RZ, 0x7 ;  /* 0x000000030e0e7211 */ /* 0x000fe200078f38ff */
[----:B-1----:R-:W1:Y:S03]  /*0520*/  MUFU.RCP R16, R4 ;  /* 0x0000000400107308 */ /* 0x002e660000001000 */
[----:B------:R-:W-:-:S05]  /*0530*/  LEA.HI.SX32 R14, R14, R7, 0x19 ;  /* 0x000000070e0e7211 */ /* 0x000fca00078fcaff */
[----:B------:R-:W-:-:S05]  /*0540*/  VIADD R14, R14, 0xffffffff ;  /* 0xffffffff0e0e7836 */ /* 0x000fca0000000000 */
[----:B------:R-:W-:Y:S02]  /*0550*/  IABS R10, R14 ;  /* 0x0000000e000a7213 */ /* 0x000fe40000000000 */
[----:B------:R-:W-:Y:S01]  /*0560*/  LOP3.LUT R14, R14, R7, RZ, 0x3c, !PT ;  /* 0x000000070e0e7212 */ /* 0x000fe200078e3cff */
[----:B-1----:R-:W-:Y:S01]  /*0570*/  VIADD R16, R16, 0xffffffe ;  /* 0x0ffffffe10107836 */ /* 0x002fe20000000000 */
[----:B------:R-:W1:Y:S02]  /*0580*/  LDC R4, c[0x0][0x398] ;  /* 0x0000e600ff047b82 */ /* 0x000e640000000800 */
[----:B------:R-:W-:Y:S01]  /*0590*/  ISETP.GE.AND P0, PT, R14, RZ, PT ;  /* 0x000000ff0e00720c */ /* 0x000fe20003f06270 */
[----:B------:R-:W2:Y:S02]  /*05a0*/  F2I.FTZ.U32.TRUNC.NTZ R17, R16 ;  /* 0x0000001000117305 */ /* 0x000ea4000021f000 */
[----:B--2---:R-:W-:Y:S02]  /*05b0*/  IMAD.MOV R2, RZ, RZ, -R17 ;  /* 0x000000ffff027224 */ /* 0x004fe400078e0a11 */
[----:B------:R-:W-:-:S02]  /*05c0*/  IMAD.MOV.U32 R16, RZ, RZ, RZ ;  /* 0x000000ffff107224 */ /* 0x000fc400078e00ff */
[----:B------:R-:W-:-:S04]  /*05d0*/  IMAD R3, R2, R9, RZ ;  /* 0x0000000902037224 */ /* 0x000fc800078e02ff */
[----:B------:R-:W-:-:S06]  /*05e0*/  IMAD.HI.U32 R3, R17, R3, R16 ;  /* 0x0000000311037227 */ /* 0x000fcc00078e0010 */
[----:B------:R-:W-:Y:S02]  /*05f0*/  IMAD.HI.U32 R8, R3, R10, RZ ;  /* 0x0000000a03087227 */ /* 0x000fe400078e00ff */
[----:B------:R-:W2:Y:S02]  /*0600*/  @!P3 LDC.64 R2, c[0x0][0x318] ;  /* 0x0000c600ff02bb82 */ /* 0x000ea40000000a00 */
[----:B------:R-:W-:-:S05]  /*0610*/  IMAD R10, R8, R11, R10 ;  /* 0x0000000b080a7224 */ /* 0x000fca00078e020a */
[----:B------:R-:W-:-:S13]  /*0620*/  ISETP.GT.U32.AND P1, PT, R9, R10, PT ;  /* 0x0000000a0900720c */ /* 0x000fda0003f24070 */
[----:B------:R-:W-:Y:S02]  /*0630*/  @!P1 IMAD.IADD R10, R10, 0x1, -R9 ;  /* 0x000000010a0a9824 */ /* 0x000fe400078e0a09 */
[----:B------:R-:W-:Y:S01]  /*0640*/  @!P1 VIADD R8, R8, 0x1 ;  /* 0x0000000108089836 */ /* 0x000fe20000000000 */
[----:B------:R-:W-:Y:S02]  /*0650*/  ISETP.NE.AND P1, PT, R7, RZ, PT ;  /* 0x000000ff0700720c */ /* 0x000fe40003f25270 */
[----:B--2---:R-:W-:Y:S02]  /*0660*/  @!P3 ISETP.NE.U32.AND P2, PT, R2, RZ, PT ;  /* 0x000000ff0200b20c */ /* 0x004fe40003f45070 */
[----:B------:R-:W-:Y:S02]  /*0670*/  ISETP.GE.U32.AND P4, PT, R10, R9, PT ;  /* 0x000000090a00720c */ /* 0x000fe40003f86070 */
[----:B------:R-:W-:Y:S02]  /*0680*/  @!P3 ISETP.NE.AND.EX P2, PT, R3, RZ, PT, P2 ;  /* 0x000000ff0300b20c */ /* 0x000fe40003f45320 */
[----:B------:R-:W-:-:S02]  /*0690*/  IADD3 R2, -R151, 0xbf, R58 ;  /* 0x000000bf97027810 */ /* 0x000fc40007ffe13a */
[----:B---3--:R-:W-:-:S05]  /*06a0*/  @!P3 SEL R6, R6, RZ, P2 ;  /* 0x000000ff0606b207 */ /* 0x008fca0001000000 */
[----:B------:R-:W-:Y:S02]  /*06b0*/  @!P3 IMAD.IADD R59, R65, 0x1, R6 ;  /* 0x00000001413bb824 */ /* 0x000fe400078e0206 */
[----:B------:R-:W-:Y:S02]  /*06c0*/  @P4 VIADD R8, R8, 0x1 ;  /* 0x0000000108084836 */ /* 0x000fe40000000000 */
[----:B------:R-:W-:Y:S01]  /*06d0*/  VIADD R3, R59, 0x7f ;  /* 0x0000007f3b037836 */ /* 0x000fe20000000000 */
[----:B-1----:R-:W-:Y:S01]  /*06e0*/  IADD3 R9, R2, R4, R59 ;  /* 0x0000000402097210 */ /* 0x002fe20007ffe03b */
[----:B------:R-:W-:Y:S01]  /*06f0*/  @!P0 IMAD.MOV R8, RZ, RZ, -R8 ;  /* 0x000000ffff088224 */ /* 0x000fe200078e0a08 */
[----:B------:R-:W-:Y:S02]  /*0700*/  @!P1 LOP3.LUT R8, RZ, R7, RZ, 0x33, !PT ;  /* 0x00000007ff089212 */ /* 0x000fe400078e33ff */
[----:B------:R-:W-:Y:S02]  /*0710*/  SHF.R.S32.HI R4, RZ, 0x1f, R3 ;  /* 0x0000001fff047819 */ /* 0x000fe40000011403 */
[----:B------:R-:W-:Y:S01]  /*0720*/  SHF.R.S32.HI R2, RZ, 0x1f, R9 ;  /* 0x0000001fff027819 */ /* 0x000fe20000011409 */
[----:B------:R-:W-:Y:S01]  /*0730*/  IMAD R150, R8, R0, RZ ;  /* 0x0000000008967224 */ /* 0x000fe200078e02ff */
[----:B------:R-:W-:-:S02]  /*0740*/  LEA.HI R4, R4, R3, RZ, 0x7 ;  /* 0x0000000304047211 */ /* 0x000fc400078f38ff */
[----:B------:R-:W-:Y:S02]  /*0750*/  LEA.HI R2, R2, R9, RZ, 0x7 ;  /* 0x0000000902027211 */ /* 0x000fe400078f38ff */
[----:B------:R-:W-:Y:S02]  /*0760*/  SHF.R.S32.HI R3, RZ, 0x7, R4 ;  /* 0x00000007ff037819 */ /* 0x000fe40000011404 */
[----:B------:R-:W-:Y:S02]  /*0770*/  SHF.R.S32.HI R2, RZ, 0x7, R2 ;  /* 0x00000007ff027819 */ /* 0x000fe40000011402 */
[----:B------:R-:W-:-:S04]  /*0780*/  VIADDMNMX R3, R150, R8, R3, PT ;  /* 0x0000000896037246 */ /* 0x000fc80003800103 */
[----:B------:R-:W-:-:S04]  /*0790*/  VIMNMX R53, R3, R2, PT ;  /* 0x0000000203357248 */ /* 0x000fc80003fe0100 */
[----:B------:R-:W-:-:S13]  /*07a0*/  ISETP.GE.AND P0, PT, R150, R53, PT ;  /* 0x000000359600720c */ /* 0x000fda0003f06270 */
[----:B------:R-:W-:Y:S05]  /*07b0*/  @!P0 BRA `(.L_x_2776) ;  /* 0x0000000000f08947 */ /* 0x000fea0003800000 */
[----:B------:R-:W1:Y:S01]  /*07c0*/  LDC.64 R2, c[0x0][0x2c0] ;  /* 0x0000b000ff027b82 */ /* 0x000e620000000a00 */
[----:B------:R-:W-:Y:S01]  /*07d0*/  SHF.R.S32.HI R6, RZ, 0x1f, R57 ;  /* 0x0000001fff067819 */ /* 0x000fe20000011439 */
[----:B------:R-:W-:Y:S01]  /*07e0*/  ULDC UR4, c[0x0][0x2dc] ;  /* 0x0000b70000047ab9 */ /* 0x000fe20000000800 */
        /* <DEDUP_REMOVED lines=9> */
[----:B------:R-:W-:Y:S01]  /*0880*/  SHF.R.S32.HI R3, RZ, 0x3, R6 ;  /* 0x00000003ff037819 */ /* 0x000fe20000011406 */
[----:B------:R-:W-:Y:S02]  /*0890*/  IMAD.IADD R58, R151, 0x1, -R58 ;  /* 0x00000001973a7824 */ /* 0x000fe400078e0a3a */
        /* <DEDUP_REMOVED lines=46> */
.L_x_2776:
        /* <DEDUP_REMOVED lines=11> */
[----:B------:R-:W-:Y:S02]  /*0c30*/  ISETP.NE.AND.EX P0, PT, RZ, UR5, PT, P0 ;  /* 0x00000005ff007c0c */ /* 0x000fe4000bf05300 */
[----:B------:R-:W-:-:S11]  /*0c40*/  SHF.R.S32.HI R11, RZ, 0x1f, R153 ;  /* 0x0000001fff0b7819 */ /* 0x000fd60000011499 */
        /* <DEDUP_REMOVED lines=11> */
.L_x_2777:
[----:B------:R-:W-:Y:S05]  /*0d00*/  @!P2 BRA `(.L_x_2778) ;  /* 0x000000040040a947 */ /* 0x000fea0003800000 */
[----:B------:R-:W2:Y:S01]  /*0d10*/  LDC R13, c[0x0][0x380] ;  /* 0x0000e000ff0d7b82 */ /* 0x000ea20000000800 */
[----:B------:R-:W-:Y:S01]  /*0d20*/  LEA R0, R53, 0xffffff80, 0x7 ;  /* 0xffffff8035007811 */ /* 0x000fe200078e38ff */
[----:B------:R-:W-:Y:S01]  /*0d30*/  ULDC.64 UR4, c[0x0][0x230] ;  /* 0x00008c0000047ab9 */ /* 0x000fe20000000a00 */
[----:B------:R-:W-:-:S05]  /*0d40*/  MOV R8, RZ ;  /* 0x000000ff00087202 */ /* 0x000fca0000000f00 */
[----:B------:R-:W3:Y:S01]  /*0d50*/  LDC.64 R156, c[0x0][0x248] ;  /* 0x00009200ff9c7b82 */ /* 0x000ee20000000a00 */
        /* <DEDUP_REMOVED lines=25> */
[----:B------:R2:W4:Y:S01]  /*0ef0*/  LDG.E R6, desc[UR6][R6.64] ;  /* 0x0000000606067981 */ /* 0x000522000c1e1900 */
[----:B-1----:R-:W-:Y:S01]  /*0f00*/  IABS R4, R3 ;  /* 0x0000000300047213 */ /* 0x002fe20000000000 */
[----:B------:R-:W-:-:S03]  /*0f10*/  IMAD.MOV R21, RZ, RZ, -R21 ;  /* 0x000000ffff157224 */ /* 0x000fc600078e0a15 */
[----:B------:R-:W1:Y:S01]  /*0f20*/  I2F.RP R10, R4 ;  /* 0x00000004000a7306 */ /* 0x000e620000209400 */
[----:B------:R-:W-:-:S05]  /*0f30*/  IMAD R21, R13, R21, R0 ;  /* 0x000000150d157224 */ /* 0x000fca00078e0200 */
[----:B------:R-:W-:Y:S02]  /*0f40*/  SHF.R.S32.HI R17, RZ, 0x1f, R21 ;  /* 0x0000001fff117819 */ /* 0x000fe40000011415 */
[----:B-1---5:R-:W1:Y:S02]  /*0f50*/  MUFU.RCP R9, R10 ;  /* 0x0000000a00097308 */ /* 0x022e640000001000 */
[----:B-1----:R-:W-:-:S06]  /*0f60*/  IADD3 R9, R9, 0xffffffe, RZ ;  /* 0x0ffffffe09097810 */ /* 0x002fcc0007ffe0ff */
[----:B------:R-:W1:Y:S02]  /*0f70*/  F2I.FTZ.U32.TRUNC.NTZ R9, R9 ;  /* 0x0000000900097305 */ /* 0x000e64000021f000 */
[----:B-1----:R-:W-:-:S04]  /*0f80*/  IMAD.MOV R2, RZ, RZ, -R9 ;  /* 0x000000ffff027224 */ /* 0x002fc800078e0a09 */
[----:B------:R-:W-:Y:S01]  /*0f90*/  IMAD R5, R2, R4, RZ ;  /* 0x0000000402057224 */ /* 0x000fe200078e02ff */
[----:B------:R-:W-:-:S03]  /*0fa0*/  IABS R2, R142 ;  /* 0x0000008e00027213 */ /* 0x000fc60000000000 */
[----:B------:R-:W-:-:S04]  /*0fb0*/  IMAD.HI.U32 R8, R9, R5, R8 ;  /* 0x0000000509087227 */ /* 0x000fc800078e0008 */
[----:B--2---:R-:W-:-:S04]  /*0fc0*/  IMAD.MOV.U32 R7, RZ, RZ, R2 ;  /* 0x000000ffff077224 */ /* 0x004fc800078e0002 */
        /* <DEDUP_REMOVED lines=15> */
[----:B----4-:R-:W-:Y:S01]  /*10c0*/  SHF.R.S32.HI R7, RZ, 0x1f, R6 ;  /* 0x0000001fff077819 */ /* 0x010fe20000011406 */
[----:B------:R-:W-:-:S04]  /*10d0*/  IMAD.WIDE.U32 R12, R6, UR4, RZ ;  /* 0x00000004060c7c25 */ /* 0x000fc8000f8e00ff */
[C---:B------:R-:W-:Y:S02]  /*10e0*/  IMAD R9, R7.reuse, UR4, RZ ;  /* 0x0000000407097c24 */ /* 0x040fe4000f8e02ff */
[----:B-1----:R-:W-:Y:S02]  /*10f0*/  IMAD R7, R7, R4, RZ ;  /* 0x0000000407077224 */ /* 0x002fe400078e02ff */
[C---:B------:R-:W-:Y:S01]  /*1100*/  IMAD R8, R6.reuse, UR5, R9 ;  /* 0x0000000506087c24 */ /* 0x040fe2000f8e0209 */
[----:B------:R-:W-:Y:S01]  /*1110*/  ULDC.64 UR4, c[0x0][0x260] ;  /* 0x0000980000047ab9 */ /* 0x000fe20000000a00 */
[----:B------:R-:W-:Y:S02]  /*1120*/  IMAD R5, R6, R5, R7 ;  /* 0x0000000506057224 */ /* 0x000fe400078e0207 */
[----:B------:R-:W-:Y:S01]  /*1130*/  IMAD R9, R3, UR4, RZ ;  /* 0x0000000403097c24 */ /* 0x000fe2000f8e02ff */
[----:B------:R-:W-:Y:S01]  /*1140*/  IADD3 R13, R13, R8, RZ ;  /* 0x000000080d0d7210 */ /* 0x000fe20007ffe0ff */
[----:B---3--:R-:W-:-:S02]  /*1150*/  IMAD R8, R17, R156, RZ ;  /* 0x0000009c11087224 */ /* 0x008fc400078e02ff */
[----:B------:R-:W-:-:S04]  /*1160*/  IMAD.WIDE.U32 R6, R6, R4, RZ ;  /* 0x0000000406067225 */ /* 0x000fc800078e00ff */
[C---:B------:R-:W-:Y:S01]  /*1170*/  IMAD R8, R21.reuse, R157, R8 ;  /* 0x0000009d15087224 */ /* 0x040fe200078e0208 */
[----:B------:R-:W-:Y:S01]  /*1180*/  MOV R10, R6 ;  /* 0x00000006000a7202 */ /* 0x000fe20000000f00 */
[----:B------:R-:W-:-:S04]  /*1190*/  IMAD.WIDE.U32 R12, R21, R156, R12 ;  /* 0x0000009c150c7225 */ /* 0x000fc800078e000c */
[----:B------:R-:W-:Y:S02]  /*11a0*/  IMAD.IADD R13, R13, 0x1, R8 ;  /* 0x000000010d0d7824 */ /* 0x000fe400078e0208 */
[C---:B------:R-:W-:Y:S02]  /*11b0*/  IMAD R9, R2.reuse, UR5, R9 ;  /* 0x0000000502097c24 */ /* 0x040fe4000f8e0209 */
[----:B------:R-:W-:-:S04]  /*11c0*/  IMAD.WIDE.U32 R12, R2, UR4, R12 ;  /* 0x00000004020c7c25 */ /* 0x000fc8000f8e000c */
[----:B------:R-:W-:Y:S01]  /*11d0*/  IMAD.IADD R23, R7, 0x1, R5 ;  /* 0x0000000107177824 */ /* 0x000fe200078e0205 */
[----:B------:R-:W-:Y:S02]  /*11e0*/  IADD3 R13, R13, R9, RZ ;  /* 0x000000090d0d7210 */ /* 0x000fe40007ffe0ff */
[----:B------:R-:W-:Y:S01]  /*11f0*/  MOV R8, R12 ;  /* 0x0000000c00087202 */ /* 0x000fe20000000f00 */
[----:B------:R-:W-:Y:S06]  /*1200*/  BRA `(.L_x_2779) ;  /* 0x0000000400487947 */ /* 0x000fec0003800000 */
.L_x_2778:
[----:B------:R-:W1:Y:S01]  /*1210*/  LDC R15, c[0x0][0x278] ;  /* 0x00009e00ff0f7b82 */ /* 0x000e620000000800 */
[----:B------:R-:W-:-:S13]  /*1220*/  ISETP.NE.AND P4, PT, R13, -0x1, PT ;  /* 0xffffffff0d00780c */ /* 0x000fda0003f85270 */
        /* <DEDUP_REMOVED lines=14> */
[----:B------:R-:W-:Y:S02]  /*1310*/  IMAD.HI.U32 R14, R5, R2, RZ ;  /* 0x00000002050e7227 */ /* 0x000fe400078e00ff */
[----:B------:R-:W3:Y:S02]  /*1320*/  LDC.64 R4, c[0x0][0x260] ;  /* 0x00009800ff047b82 */ /* 0x000ee40000000a00 */
[----:B------:R-:W-:-:S04]  /*1330*/  IMAD.MOV R0, RZ, RZ, -R14 ;  /* 0x000000ffff007224 */ /* 0x000fc800078e0a0e */
[----:B------:R-:W-:-:S05]  /*1340*/  IMAD R0, R3, R0, R2 ;  /* 0x0000000003007224 */ /* 0x000fca00078e0202 */
[----:B------:R-:W-:-:S13]  /*1350*/  ISETP.GT.U32.AND P0, PT, R3, R0, PT ;  /* 0x000000000300720c */ /* 0x000fda0003f04070 */
[-C--:B------:R-:W-:Y:S02]  /*1360*/  @!P0 IADD3 R0, R0, -R3.reuse, RZ ;  /* 0x8000000300008210 */ /* 0x080fe40007ffe0ff */
[----:B------:R-:W-:Y:S02]  /*1370*/  @!P0 IADD3 R14, R14, 0x1, RZ ;  /* 0x000000010e0e8810 */ /* 0x000fe40007ffe0ff */
[----:B------:R-:W-:Y:S01]  /*1380*/  ISETP.GE.U32.AND P3, PT, R0, R3, PT ;  /* 0x000000030000720c */ /* 0x000fe20003f66070 */
[----:B--2---:R-:W-:Y:S01]  /*1390*/  @P4 IMAD R3, R18, R157, RZ ;  /* 0x0000009d12034224 */ /* 0x004fe200078e02ff */
[----:B------:R-:W-:Y:S01]  /*13a0*/  LOP3.LUT R0, R142, R15, RZ, 0x3c, !PT ;  /* 0x0000000f8e007212 */ /* 0x000fe200078e3cff */
[----:B------:R-:W-:Y:S01]  /*13b0*/  @P4 IMAD.WIDE.U32 R18, R18, R156, RZ ;  /* 0x0000009c12124225 */ /* 0x000fe200078e00ff */
[----:B------:R-:W-:Y:S02]  /*13c0*/  ISETP.NE.AND P0, PT, R15, RZ, PT ;  /* 0x000000ff0f00720c */ /* 0x000fe40003f05270 */
[----:B------:R-:W-:-:S02]  /*13d0*/  ISETP.GE.AND P1, PT, R0, RZ, PT ;  /* 0x000000ff0000720c */ /* 0x000fc40003f26270 */
[----:B------:R-:W-:Y:S02]  /*13e0*/  LEA R0, R53, 0xffffff80, 0x7 ;  /* 0xffffff8035007811 */ /* 0x000fe400078e38ff */
[----:B------:R-:W-:Y:S02]  /*13f0*/  @P4 IADD3 R3, R19, R3, RZ ;  /* 0x0000000313034210 */ /* 0x000fe40007ffe0ff */
[----:B------:R-:W-:Y:S01]  /*1400*/  SHF.R.S32.HI R17, RZ, 0x1f, R0 ;  /* 0x0000001fff117819 */ /* 0x000fe20000011400 */
[----:B------:R-:W-:Y:S01]  /*1410*/  @P3 VIADD R14, R14, 0x1 ;  /* 0x000000010e0e3836 */ /* 0x000fe20000000000 */
[----:B------:R-:W-:-:S05]  /*1420*/  @P4 MOV R8, R18 ;  /* 0x0000001200084202 */ /* 0x000fca0000000f00 */
[----:B------:R-:W-:Y:S01]  /*1430*/  @!P1 IMAD.MOV R14, RZ, RZ, -R14 ;  /* 0x000000ffff0e9224 */ /* 0x000fe200078e0a0e */
[----:B-1-3--:R-:W-:Y:S06]  /*1440*/  @P4 BRA `(.L_x_2780) ;  /* 0x0000000000344947 */ /* 0x00afec0003800000 */
        /* <DEDUP_REMOVED lines=13> */
.L_x_2780:
        /* <DEDUP_REMOVED lines=8> */
[----:B------:R-:W-:Y:S01]  /*15a0*/  @P4 IMAD.WIDE.U32 R20, R13, R6, RZ ;  /* 0x000000060d144225 */ /* 0x000fe200078e00ff */
[----:B------:R-:W-:-:S03]  /*15b0*/  IADD3 R19, R19, R2, RZ ;  /* 0x0000000213137210 */ /* 0x000fc60007ffe0ff */
[----:B------:R-:W-:Y:S01]  /*15c0*/  IMAD R2, R3, R4, RZ ;  /* 0x0000000403027224 */ /* 0x000fe200078e02ff */
        /* <DEDUP_REMOVED lines=22> */
.L_x_2779:
[----:B-----5:R1:W5:Y:S01]  /*1730*/  @P5 LDG.E R9, desc[UR6][R146.64] ;  /* 0x0000000692095981 */ /* 0x020362000c1e1900 */
[----:B------:R-:W-:Y:S01]  /*1740*/  ISETP.NE.AND P0, PT, R25, -0x1, PT ;  /* 0xffffffff1900780c */ /* 0x000fe20003f05270 */
[----:B------:R-:W2:Y:S01]  /*1750*/  LDC.64 R4, c[0x0][0x240] ;  /* 0x00009000ff047b82 */ /* 0x000ea20000000a00 */
[----:B------:R-:W-:Y:S01]  /*1760*/  SHF.R.S32.HI R12, RZ, 0x1f, R57 ;  /* 0x0000001fff0c7819 */ /* 0x000fe20000011439 */
[----:B------:R-:W-:Y:S01]  /*1770*/  ULDC.64 UR4, c[0x0][0x268] ;  /* 0x00009a0000047ab9 */ /* 0x000fe20000000a00 */
[----:B------:R-:W-:Y:S01]  /*1780*/  IMAD.MOV.U32 R44, RZ, RZ, 0x10 ;  /* 0x00000010ff2c7424 */ /* 0x000fe200078e00ff */
[C---:B------:R-:W-:Y:S01]  /*1790*/  SHF.L.U64.HI R55, R156.reuse, 0x5, R157 ;  /* 0x000000059c377819 */ /* 0x040fe2000001029d */
[----:B------:R-:W-:Y:S01]  /*17a0*/  IMAD.SHL.U32 R56, R156, 0x20, RZ ;  /* 0x000000209c387824 */ /* 0x000fe200078e00ff */
[CC--:B------:R-:W-:Y:S02]  /*17b0*/  LEA.HI R20, R12.reuse, R57.reuse, RZ, 0x3 ;  /* 0x000000390c147211 */ /* 0x0c0fe400078f18ff */
[----:B------:R-:W-:Y:S01]  /*17c0*/  LEA.HI R29, R12, R57, RZ, 0x2 ;  /* 0x000000390c1d7211 */ /* 0x000fe200078f10ff */
[----:B------:R-:W3:Y:S01]  /*17d0*/  LDC.64 R148, c[0x0][0x250] ;  /* 0x00009400ff947b82 */ /* 0x000ee20000000a00 */
[----:B------:R-:W-:-:S02]  /*17e0*/  SHF.R.S32.HI R31, RZ, 0x3, R20 ;  /* 0x00000003ff1f7819 */ /* 0x000fc40000011414 */
[----:B------:R-:W-:Y:S02]  /*17f0*/  SHF.R.S32.HI R144, RZ, 0x2, R29 ;  /* 0x00000002ff907819 */ /* 0x000fe4000001141d */
[----:B------:R-:W-:Y:S02]  /*1800*/  LEA.HI R132, R20, R31, RZ, 0x1 ;  /* 0x0000001f14847211 */ /* 0x000fe400078f08ff */
[C---:B------:R-:W-:Y:S01]  /*1810*/  LOP3.LUT R16, R29.reuse, 0xfffffffc, RZ, 0xc0, !PT ;  /* 0xfffffffc1d107812 */ /* 0x040fe200078ec0ff */
[----:B------:R-:W4:Y:S01]  /*1820*/  @!P0 LDC.64 R6, c[0x0][0x228] ;  /* 0x00008a00ff068b82 */ /* 0x000f220000000a00 */
[----:B------:R-:W-:Y:S02]  /*1830*/  LEA.HI R29, R29, R144, RZ, 0x1 ;  /* 0x000000901d1d7211 */ /* 0x000fe400078f08ff */
[----:B------:R-:W-:Y:S02]  /*1840*/  LOP3.LUT R132, R132, 0xfffffffe, RZ, 0xc0, !PT ;  /* 0xfffffffe84847812 */ /* 0x000fe400078ec0ff */
[----:B------:R-:W-:Y:S01]  /*1850*/  LOP3.LUT R20, R20, 0xfffffff8, RZ, 0xc0, !PT ;  /* 0xfffffff814147812 */ /* 0x000fe200078ec0ff */
[----:B--2---:R-:W-:Y:S01]  /*1860*/  @P0 IMAD.WIDE.U32 R14, R25, R4, RZ ;  /* 0x00000004190e0225 */ /* 0x004fe200078e00ff */
[----:B------:R-:W-:Y:S01]  /*1870*/  LEA.HI R19, R12, R57, RZ, 0x5 ;  /* 0x000000390c137211 */ /* 0x000fe200078f28ff */
[----:B------:R-:W2:Y:S01]  /*1880*/  LDC R130, c[0x0][0x2e0] ;  /* 0x0000b800ff827b82 */ /* 0x000ea20000000800 */
[----:B------:R-:W-:Y:S01]  /*1890*/  LOP3.LUT R29, R29, 0x7fffffe, RZ, 0xc0, !PT ;  /* 0x07fffffe1d1d7812 */ /* 0x000fe200078ec0ff */
[----:B------:R-:W-:Y:S01]  /*18a0*/  @P0 IMAD R25, R25, R5, R15 ;  /* 0x0000000519190224 */ /* 0x000fe200078e020f */
[----:B------:R-:W-:Y:S01]  /*18b0*/  SHF.R.S32.HI R19, RZ, 0x5, R19 ;  /* 0x00000005ff137819 */ /* 0x000fe20000011413 */
[----:B------:R-:W-:Y:S01]  /*18c0*/  IMAD.IADD R15, R57, 0x1, -R16 ;  /* 0x00000001390f7824 */ /* 0x000fe200078e0a10 */
[----:B------:R-:W-:Y:S01]  /*18d0*/  SHF.R.S32.HI R145, RZ, 0x1f, R144 ;  /* 0x0000001fff917819 */ /* 0x000fe20000011490 */
[----:B------:R-:W-:Y:S01]  /*18e0*/  IMAD.IADD R132, R31, 0x1, -R132 ;  /* 0x000000011f847824 */ /* 0x000fe200078e0a84 */
[----:B---3--:R-:W-:Y:S01]  /*18f0*/  SHF.L.U64.HI R106, R148, 0x5, R149 ;  /* 0x00000005946a7819 */ /* 0x008fe20000010295 */
[----:B------:R-:W-:-:S02]  /*1900*/  IMAD.IADD R131, R57, 0x1, -R20 ;  /* 0x0000000139837824 */ /* 0x000fc400078e0a14 */
[----:B------:R-:W-:Y:S02]  /*1910*/  IMAD.SHL.U32 R31, R31, 0x40, RZ ;  /* 0x000000401f1f7824 */ /* 0x000fe400078e00ff */
[----:B------:R-:W-:Y:S01]  /*1920*/  IMAD.SHL.U32 R18, R15, 0x8, RZ ;  /* 0x000000080f127824 */ /* 0x000fe200078e00ff */
[----:B------:R-:W-:Y:S01]  /*1930*/  LEA.HI R60, R131, R131, RZ, 0x1 ;  /* 0x00000083833c7211 */ /* 0x000fe200078f08ff */
[----:B------:R-:W-:Y:S01]  /*1940*/  IMAD.IADD R20, R144, 0x1, -R29 ;  /* 0x0000000190147824 */ /* 0x000fe200078e0a1d */
[----:B------:R-:W-:Y:S01]  /*1950*/  LOP3.LUT R31, R31, 0xc0, RZ, 0xc0, !PT ;  /* 0x000000c01f1f7812 */ /* 0x000fe200078ec0ff */
[-C--:B----4-:R-:W-:Y:S02]  /*1960*/  @!P0 IMAD R16, R11, R6.reuse, RZ ;  /* 0x000000060b108224 */ /* 0x090fe400078e02ff */
[----:B------:R-:W-:Y:S01]  /*1970*/  @!P0 IMAD.WIDE.U32 R32, R153, R6, RZ ;  /* 0x0000000699208225 */ /* 0x000fe200078e00ff */
[----:B------:R-:W-:Y:S02]  /*1980*/  LOP3.LUT R29, R31, 0x18, R18, 0xf8, !PT ;  /* 0x000000181f1d7812 */ /* 0x000fe400078ef812 */
[----:B------:R-:W-:Y:S01]  /*1990*/  SHF.R.U32.HI R6, RZ, 0x3, R31 ;  /* 0x00000003ff067819 */ /* 0x000fe2000001161f */
[----:B------:R-:W-:Y:S01]  /*19a0*/  @!P0 IMAD R7, R153, R7, R16 ;  /* 0x0000000799078224 */ /* 0x000fe200078e0210 */
[----:B------:R-:W-:Y:S01]  /*19b0*/  LOP3.LUT R16, R60, 0xfffffffe, RZ, 0xc0, !PT ;  /* 0xfffffffe3c107812 */ /* 0x000fe200078ec0ff */
[----:B------:R-:W-:Y:S01]  /*19c0*/  @!P0 IMAD.MOV.U32 R14, RZ, RZ, R32 ;  /* 0x000000ffff0e8224 */ /* 0x000fe200078e0020 */
[----:B------:R-:W-:Y:S01]  /*19d0*/  LOP3.LUT R29, R29, R6, RZ, 0x3c, !PT ;  /* 0x000000061d1d7212 */ /* 0x000fe200078e3cff */
[----:B------:R-:W-:Y:S01]  /*19e0*/  IMAD R20, R19, 0x8, R20 ;  /* 0x0000000813147824 */ /* 0x000fe200078e0214 */
[----:B------:R-:W-:Y:S01]  /*19f0*/  SHF.R.S32.HI R19, RZ, 0x1f, R18 ;  /* 0x0000001fff137819 */ /* 0x000fe20000011412 */
[----:B------:R-:W-:Y:S01]  /*1a00*/  @!P0 IMAD.IADD R25, R33, 0x1, R7 ;  /* 0x0000000121198824 */ /* 0x000fe200078e0207 */
[----:B------:R-:W-:Y:S01]  /*1a10*/  IADD3 R24, P0, R18, R14, RZ ;  /* 0x0000000e12187210 */ /* 0x000fe20007f1e0ff */
[----:B------:R-:W-:Y:S01]  /*1a20*/  IMAD.WIDE R26, R27, 0x40, R144 ;  /* 0x000000401b1a7825 */ /* 0x000fe200078e0290 */
[----:B------:R-:W-:-:S02]  /*1a30*/  LEA.HI R6, R12, R57, RZ, 0x4 ;  /* 0x000000390c067211 */ /* 0x000fc400078f20ff */
[----:B------:R-:W-:Y:S01]  /*1a40*/  IADD3.X R25, R19, R25, RZ, P0, !PT ;  /* 0x0000001913197210 */ /* 0x000fe200007fe4ff */
[----:B------:R-:W-:Y:S01]  /*1a50*/  IMAD R7, R27, R4, RZ ;  /* 0x000000041b077224 */ /* 0x000fe200078e02ff */
[----:B------:R-:W-:Y:S01]  /*1a60*/  IADD3 R22, P0, R18, R10, RZ ;  /* 0x0000000a12167210 */ /* 0x000fe20007f1e0ff */
[----:B------:R-:W-:Y:S01]  /*1a70*/  IMAD.U32 R136, R20, 0x20, R29 ;  /* 0x0000002014887824 */ /* 0x000fe200078e001d */
[----:B------:R-:W-:Y:S01]  /*1a80*/  LOP3.LUT R6, R6, 0xfffffff0, RZ, 0xc0, !PT ;  /* 0xfffffff006067812 */ /* 0x000fe200078ec0ff */
[----:B------:R-:W-:Y:S01]  /*1a90*/  IMAD R5, R26, R5, R7 ;  /* 0x000000051a057224 */ /* 0x000fe200078e0207 */
[----:B--2---:R-:W-:Y:S01]  /*1aa0*/  LEA.HI R130, R130, R130, RZ, 0x1 ;  /* 0x0000008282827211 */ /* 0x004fe200078f08ff */
[----:B------:R-:W-:Y:S01]  /*1ab0*/  IMAD R7, R3, UR4, RZ ;  /* 0x0000000403077c24 */ /* 0x000fe2000f8e02ff */
[----:B------:R-:W-:Y:S01]  /*1ac0*/  SHF.R.S32.HI R60, RZ, 0x1, R60 ;  /* 0x00000001ff3c7819 */ /* 0x000fe2000001143c */
[----:B------:R-:W-:Y:S01]  /*1ad0*/  IMAD.X R23, R19, 0x1, R23, P0 ;  /* 0x0000000113177824 */ /* 0x000fe200000e0617 */
[----:B------:R-:W-:Y:S01]  /*1ae0*/  IADD3 R138, P0, R144, R21, RZ ;  /* 0x00000015908a7210 */ /* 0x000fe20007f1e0ff */
[----:B------:R-:W-:Y:S01]  /*1af0*/  IMAD.WIDE.U32 R24, R26, R4, R24 ;  /* 0x000000041a187225 */ /* 0x000fe200078e0018 */
[----:B------:R-:W-:-:S02]  /*1b00*/  SHF.R.S32.HI R4, RZ, 0x1f, R142 ;  /* 0x0000001fff047819 */ /* 0x000fc4000001148e */
[----:B------:R-:W-:Y:S01]  /*1b10*/  SHF.R.S32.HI R127, RZ, 0x1, R130 ;  /* 0x00000001ff7f7819 */ /* 0x000fe20000011482 */
[C---:B------:R-:W-:Y:S02]  /*1b20*/  IMAD R20, R2.reuse, UR5, R7 ;  /* 0x0000000502147c24 */ /* 0x040fe4000f8e0207 */
[----:B------:R-:W-:Y:S01]  /*1b30*/  IMAD.WIDE.U32 R22, R2, UR4, R22 ;  /* 0x0000000402167c25 */ /* 0x000fe2000f8e0016 */
[----:B------:R-:W-:-:S03]  /*1b40*/  ULDC.64 UR4, c[0x0][0x258] ;  /* 0x0000960000047ab9 */ /* 0x000fc60000000a00 */
[----:B------:R-:W-:Y:S01]  /*1b50*/  IMAD.X R17, R145, 0x1, R17, P0 ;  /* 0x0000000191117824 */ /* 0x000fe200000e0611 */
[----:B------:R-:W-:Y:S01]  /*1b60*/  IADD3 R140, P0, R18, R8, RZ ;  /* 0x00000008128c7210 */ /* 0x000fe20007f1e0ff */
[----:B------:R-:W-:Y:S01]  /*1b70*/  IMAD R7, R4, UR4, RZ ;  /* 0x0000000404077c24 */ /* 0x000fe2000f8e02ff */
[----:B------:R-:W-:Y:S01]  /*1b80*/  SHF.R.S32.HI R4, RZ, 0x1f, R65 ;  /* 0x0000001fff047819 */ /* 0x000fe20000011441 */
[----:B------:R-:W-:Y:S01]  /*1b90*/  IMAD.IADD R135, R57, 0x1, -R6 ;  /* 0x0000000139877824 */ /* 0x000fe200078e0a06 */
[----:B------:R-:W-:Y:S01]  /*1ba0*/  IADD3.X R141, R19, R13, RZ, P0, !PT ;  /* 0x0000000d138d7210 */ /* 0x000fe200007fe4ff */
[----:B------:R-:W-:Y:S02]  /*1bb0*/  IMAD.IADD R25, R25, 0x1, R5 ;  /* 0x0000000119197824 */ /* 0x000fe400078e0205 */
[----:B------:R-:W-:Y:S01]  /*1bc0*/  IMAD R5, R17, R148, RZ ;  /* 0x0000009411057224 */ /* 0x000fe200078e02ff */
[----:B------:R-:W-:Y:S01]  /*1bd0*/  LEA.HI R17, R4, R65, RZ, 0x7 ;  /* 0x0000004104117211 */ /* 0x000fe200078f38ff */
[----:B------:R-:W-:Y:S01]  /*1be0*/  IMAD.SHL.U32 R15, R15, 0x4, RZ ;  /* 0x000000040f0f7824 */ /* 0x000fe200078e00ff */
[----:B------:R-:W-:Y:S01]  /*1bf0*/  LEA.HI R134, R135, R135, RZ, 0x1 ;  /* 0x0000008787867211 */ /* 0x000fe200078f08ff */
[----:B------:R-:W-:Y:S01]  /*1c00*/  IMAD.IADD R21, R23, 0x1, R20 ;  /* 0x0000000117157824 */ /* 0x000fe200078e0214 */
[----:B------:R-:W-:Y:S01]  /*1c10*/  SHF.R.S32.HI R17, RZ, 0x7, R17 ;  /* 0x00000007ff117819 */ /* 0x000fe20000011411 */
[----:B------:R-:W-:Y:S01]  /*1c20*/  IMAD R128, R144, R127, R15 ;  /* 0x0000007f90807224 */ /* 0x000fe200078e020f */
[----:B------:R-:W-:Y:S01]  /*1c30*/  SHF.R.S32.HI R133, RZ, 0x1, R134 ;  /* 0x00000001ff857819 */ /* 0x000fe20000011486 */
[----:B------:R-:W-:Y:S01]  /*1c40*/  IMAD.MOV.U32 R20, RZ, RZ, R22 ;  /* 0x000000ffff147224 */ /* 0x000fe200078e0016 */
[----:B------:R-:W-:Y:S01]  /*1c50*/  SHF.R.S32.HI R6, RZ, 0x1f, R134 ;  /* 0x0000001fff067819 */ /* 0x000fe20000011486 */
[----:B------:R-:W-:Y:S01]  /*1c60*/  IMAD R4, R145, R156, RZ ;  /* 0x0000009c91047224 */ /* 0x000fe200078e02ff */
[----:B------:R-:W-:Y:S01]  /*1c70*/  VIMNMX R66, R150, R17, !PT ;  /* 0x0000001196427248 */ /* 0x000fe20007fe0100 */
[----:B------:R-:W-:Y:S01]  /*1c80*/  IMAD R7, R142, UR5, R7 ;  /* 0x000000058e077c24 */ /* 0x000fe2000f8e0207 */
[----:B------:R-:W-:Y:S01]  /*1c90*/  LEA.HI R6, R6, R133, RZ, 0x2 ;  /* 0x0000008506067211 */ /* 0x000fe200078f10ff */
[----:B------:R-:W-:Y:S01]  /*1ca0*/  IMAD R5, R138, R149, R5 ;  /* 0x000000958a057224 */ /* 0x000fe200078e0205 */
[----:B------:R-:W-:Y:S01]  /*1cb0*/  ISETP.GT.AND P0, PT, R53, R66, PT ;  /* 0x000000423500720c */ /* 0x000fe20003f04270 */
[----:B------:R-:W-:Y:S01]  /*1cc0*/  IMAD.IADD R126, R15, 0x1, R128 ;  /* 0x000000010f7e7824 */ /* 0x000fe200078e0280 */
[----:B------:R-:W-:Y:S01]  /*1cd0*/  LOP3.LUT R6, R6, 0xfffffffc, RZ, 0xc0, !PT ;  /* 0xfffffffc06067812 */ /* 0x000fe200078ec0ff */
[----:B------:R-:W-:Y:S01]  /*1ce0*/  IMAD.WIDE.U32 R142, R142, UR4, R24 ;  /* 0x000000048e8e7c25 */ /* 0x000fe2000f8e0018 */
[----:B------:R-:W-:-:S02]  /*1cf0*/  SHF.R.S32.HI R116, RZ, 0x1f, R128 ;  /* 0x0000001fff747819 */ /* 0x000fc40000011480 */
[----:B------:R-:W-:Y:S01]  /*1d00*/  IADD3 R133, R133, -R6, RZ ;  /* 0x8000000685857210 */ /* 0x000fe20007ffe0ff */
[----:B------:R-:W-:Y:S01]  /*1d10*/  IMAD.WIDE.U32 R138, R138, R148, R20 ;  /* 0x000000948a8a7225 */ /* 0x000fe200078e0014 */
[----:B------:R-:W-:Y:S02]  /*1d20*/  SHF.R.S32.HI R115, RZ, 0x1f, R126 ;  /* 0x0000001fff737819 */ /* 0x000fe4000001147e */
[----:B------:R-:W-:Y:S01]  /*1d30*/  LOP3.LUT P1, RZ, R133, 0x2, RZ, 0xc0, !PT ;  /* 0x0000000285ff7812 */ /* 0x000fe2000782c0ff */
[C---:B------:R-:W-:Y:S02]  /*1d40*/  IMAD R13, R144.reuse, R157, R4 ;  /* 0x0000009d900d7224 */ /* 0x040fe400078e0204 */
[----:B------:R-:W-:Y:S01]  /*1d50*/  IMAD.WIDE.U32 R140, R144, R156, R140 ;  /* 0x0000009c908c7225 */ /* 0x000fe200078e008c */
[----:B------:R-:W-:-:S03]  /*1d60*/  SEL R44, R44, 0xfffffff0, !P1 ;  /* 0xfffffff02c2c7807 */ /* 0x000fc60004800000 */
[----:B------:R-:W-:Y:S02]  /*1d70*/  IMAD.IADD R131, R131, 0x1, -R16 ;  /* 0x0000000183837824 */ /* 0x000fe400078e0a10 */
[----:B------:R-:W-:Y:S02]  /*1d80*/  IMAD.SHL.U32 R107, R148, 0x20, RZ ;  /* 0x00000020946b7824 */ /* 0x000fe400078e00ff */
[----:B------:R-:W-:Y:S02]  /*1d90*/  IMAD.SHL.U32 R129, R127, 0x20, RZ ;  /* 0x000000207f817824 */ /* 0x000fe400078e00ff */
[----:B------:R-:W-:Y:S02]  /*1da0*/  IMAD.IADD R54, R141, 0x1, R13 ;  /* 0x000000018d367824 */ /* 0x000fe400078e020d */
[----:B------:R-:W-:Y:S02]  /*1db0*/  IMAD.IADD R68, R143, 0x1, R7 ;  /* 0x000000018f447824 */ /* 0x000fe400078e0207 */
[----:B------:R-:W-:-:S02]  /*1dc0*/  IMAD.IADD R52, R139, 0x1, R5 ;  /* 0x000000018b347824 */ /* 0x000fc400078e0205 */
        /* <DEDUP_REMOVED lines=10> */
[----:B-----5:R-:W-:Y:S01]  /*1e70*/  IADD3 R0, R9, R0, RZ ;  /* 0x0000000009007210 */ /* 0x020fe20007ffe0ff */
        /* <DEDUP_REMOVED lines=20> */
[C---:B------:R-:W-:Y:S01]  /*1fc0*/  IMAD R6, R7.reuse, UR5, R6 ;  /* 0x0000000507067c24 */ /* 0x040fe2000f8e0206 */
[C---:B------:R-:W-:Y:S01]  /*1fd0*/  SHF.L.U64.HI R69, R72.reuse, 0x5, R73 ;  /* 0x0000000548457819 */ /* 0x040fe20000010249 */
[C---:B------:R-:W-:Y:S01]  /*1fe0*/  IMAD.WIDE.U32 R12, R7.reuse, UR4, R12 ;  /* 0x00000004070c7c25 */ /* 0x040fe2000f8e000c */
        /* <DEDUP_REMOVED lines=10> */
[----:B------:R-:W-:Y:S01]  /*2090*/  IMAD.SHL.U32 R90, R149, 0x40, RZ ;  /* 0x00000040955a7824 */ /* 0x000fe200078e00ff */
[----:B------:R-:W-:Y:S01]  /*20a0*/  USHF.L.U32 UR20, UR20, 0x1, URZ ;  /* 0x0000000114147899 */ /* 0x000fe2000800063f */
[----:B------:R-:W-:-:S04]  /*20b0*/  IMAD.WIDE.U32 R6, R148, 0x40, RZ ;  /* 0x0000004094067825 */ /* 0x000fc800078e00ff */
[----:B------:R-:W-:Y:S01]  /*20c0*/  IMAD R99, R3, UR12, RZ ;  /* 0x0000000c03637c24 */ /* 0x000fe2000f8e02ff */
[----:B------:R-:W-:Y:S01]  /*20d0*/  IADD3 R90, R7, R90, RZ ;  /* 0x0000005a075a7210 */ /* 0x000fe20007ffe0ff */
[----:B------:R-:W-:Y:S02]  /*20e0*/  IMAD R101, R3, UR10, RZ ;  /* 0x0000000a03657c24 */ /* 0x000fe4000f8e02ff */
[----:B------:R-:W-:Y:S01]  /*20f0*/  IMAD.IADD R9, R11, 0x1, R4 ;  /* 0x000000010b097824 */ /* 0x000fe200078e0204 */
[----:B------:R-:W-:Y:S01]  /*2100*/  SHF.L.U64.HI R90, R6, 0x1, R90 ;  /* 0x00000001065a7819 */ /* 0x000fe2000001025a */
[----:B------:R-:W-:Y:S02]  /*2110*/  IMAD.MOV.U32 R8, RZ, RZ, R10 ;  /* 0x000000ffff087224 */ /* 0x000fe400078e000a */
[----:B------:R-:W-:Y:S02]  /*2120*/  IMAD R7, R127, R0, RZ ;  /* 0x000000007f077224 */ /* 0x000fe400078e02ff */
[----:B------:R-:W-:-:S02]  /*2130*/  IMAD R99, R2, UR13, R99 ;  /* 0x0000000d02637c24 */ /* 0x000fc4000f8e0263 */
        /* <DEDUP_REMOVED lines=34> */
[----:B------:R-:W-:Y:S01]  /*2360*/  IMAD R5, R149, 0xc0, RZ ;  /* 0x000000c095057824 */ /* 0x000fe200078e02ff */
[----:B------:R-:W-:Y:S01]  /*2370*/  SHF.L.U32 R46, R46, 0x1, RZ ;  /* 0x000000012e2e7819 */ /* 0x000fe200000006ff */
[----:B------:R-:W-:Y:S01]  /*2380*/  IMAD.IADD R119, R129, 0x1, R121 ;  /* 0x0000000181777824 */ /* 0x000fe200078e0279 */
[----:B------:R-:W-:Y:S01]  /*2390*/  IADD3.X R103, R105, UR11, RZ, P4, !PT ;  /* 0x0000000b69677c10 */ /* 0x000fe2000a7fe4ff */
[----:B------:R-:W-:Y:S01]  /*23a0*/  IMAD R62, R127, 0x60, RZ ;  /* 0x000000607f3e7824 */ /* 0x000fe200078e02ff */
[----:B------:R-:W-:Y:S01]  /*23b0*/  IADD3.X R105, R105, UR5, RZ, P3, !PT ;  /* 0x0000000569697c10 */ /* 0x000fe20009ffe4ff */
[----:B------:R-:W-:Y:S01]  /*23c0*/  IMAD.WIDE.U32 R148, R148, 0xc0, RZ ;  /* 0x000000c094947825 */ /* 0x000fe200078e00ff */
[----:B------:R-:W-:Y:S01]  /*23d0*/  IADD3 R81, P3, R56, R56, RZ ;  /* 0x0000003838517210 */ /* 0x000fe20007f7e0ff */
[----:B------:R-:W-:Y:S01]  /*23e0*/  USHF.L.U64.HI UR24, UR14, 0x1, UR13 ;  /* 0x000000010e187899 */ /* 0x000fe2000801020d */
[----:B------:R-:W-:Y:S01]  /*23f0*/  IADD3 R20, P1, R46, UR10, RZ ;  /* 0x0000000a2e147c10 */ /* 0x000fe2000ff3e0ff */
[----:B------:R-:W-:Y:S01]  /*2400*/  IMAD.SHL.U32 R91, R6, 0x2, RZ ;  /* 0x00000002065b7824 */ /* 0x000fe200078e00ff */
[----:B------:R-:W-:Y:S01]  /*2410*/  IADD3 R46, P0, R46, UR4, RZ ;  /* 0x000000042e2e7c10 */ /* 0x000fe2000ff1e0ff */
[----:B------:R-:W-:Y:S01]  /*2420*/  IMAD.X R80, R55, 0x1, R55, P3 ;  /* 0x0000000137507824 */ /* 0x000fe200018e0637 */
[----:B------:R-:W-:Y:S01]  /*2430*/  IADD3.X R21, R47, UR11, RZ, P1, !PT ;  /* 0x0000000b2f157c10 */ /* 0x000fe20008ffe4ff */
[----:B------:R-:W-:Y:S01]  /*2440*/  IMAD.SHL.U32 R72, R72, 0x40, RZ ;  /* 0x0000004048487824 */ /* 0x000fe200078e00ff */
[----:B------:R-:W-:Y:S01]  /*2450*/  IADD3 R77, P1, R81, 0x20, RZ ;  /* 0x00000020514d7810 */ /* 0x000fe20007f3e0ff */
[C---:B------:R-:W-:Y:S01]  /*2460*/  VIADD R125, R144.reuse, 0x20 ;  /* 0x00000020907d7836 */ /* 0x040fe20000000000 */
[----:B------:R-:W-:Y:S01]  /*2470*/  IADD3.X R47, R47, UR5, RZ, P0, !PT ;  /* 0x000000052f2f7c10 */ /* 0x000fe200087fe4ff */
[----:B------:R-:W-:Y:S01]  /*2480*/  VIADD R123, R144, 0x60 ;  /* 0x00000060907b7836 */ /* 0x000fe20000000000 */
[----:B------:R-:W-:Y:S01]  /*2490*/  IADD3 R81, P0, R81, 0x40, RZ ;  /* 0x0000004051517810 */ /* 0x000fe20007f1e0ff */
[C---:B------:R-:W-:Y:S01]  /*24a0*/  VIADD R15, R18.reuse, 0x20 ;  /* 0x00000020120f7836 */ /* 0x040fe20000000000 */
[----:B------:R-:W-:Y:S01]  /*24b0*/  IADD3.X R76, RZ, R80, RZ, P1, !PT ;  /* 0x00000050ff4c7210 */ /* 0x000fe20000ffe4ff */
[----:B------:R-:W-:Y:S01]  /*24c0*/  VIADD R14, R18, 0x40 ;  /* 0x00000040120e7836 */ /* 0x000fe20000000000 */
[----:B------:R-:W-:Y:S01]  /*24d0*/  IADD3 R85, P3, R56, R77, RZ ;  /* 0x0000004d38557210 */ /* 0x000fe20007f7e0ff */
[----:B------:R-:W-:Y:S01]  /*24e0*/  IMAD.X R80, RZ, RZ, R80, P0 ;  /* 0x000000ffff507224 */ /* 0x000fe200000e0650 */
[----:B------:R-:W-:Y:S01]  /*24f0*/  IADD3 R79, P1, R70, R70, RZ ;  /* 0x00000046464f7210 */ /* 0x000fe20007f3e0ff */
[----:B------:R-:W-:Y:S01]  /*2500*/  IMAD.MOV.U32 R13, RZ, RZ, R53 ;  /* 0x000000ffff0d7224 */ /* 0x000fe200078e0035 */
[----:B------:R-:W-:Y:S01]  /*2510*/  IADD3 R120, R129, R122, RZ ;  /* 0x0000007a81787210 */ /* 0x000fe20007ffe0ff */
[----:B------:R-:W-:Y:S01]  /*2520*/  IMAD.X R84, R55, 0x1, R76, P3 ;  /* 0x0000000137547824 */ /* 0x000fe200018e064c */
[----:B------:R-:W-:Y:S01]  /*2530*/  IADD3 R89, P0, R56, R81, RZ ;  /* 0x0000005138597210 */ /* 0x000fe20007f1e0ff */
[----:B------:R-:W-:Y:S01]  /*2540*/  IMAD.X R78, R69, 0x1, R69, P1 ;  /* 0x00000001454e7824 */ /* 0x000fe200008e0645 */
[----:B------:R-:W-:Y:S01]  /*2550*/  IADD3 R75, P4, R79, 0x20, RZ ;  /* 0x000000204f4b7810 */ /* 0x000fe20007f9e0ff */
[----:B------:R-:W-:Y:S01]  /*2560*/  IMAD.IADD R118, R129, 0x1, R120 ;  /* 0x0000000181767824 */ /* 0x000fe200078e0278 */
[----:B------:R-:W-:Y:S01]  /*2570*/  IADD3 R79, P3, R79, 0x40, RZ ;  /* 0x000000404f4f7810 */ /* 0x000fe20007f7e0ff */
[----:B------:R-:W-:Y:S01]  /*2580*/  IMAD.IADD R92, R149, 0x1, R5 ;  /* 0x00000001955c7824 */ /* 0x000fe200078e0205 */
[----:B------:R-:W-:Y:S01]  /*2590*/  SHF.L.U32 R3, R157, 0x6, RZ ;  /* 0x000000069d037819 */ /* 0x000fe200000006ff */
[----:B------:R-:W-:Y:S01]  /*25a0*/  IMAD.WIDE.U32 R156, R156, 0x40, RZ ;  /* 0x000000409c9c7825 */ /* 0x000fe200078e00ff */
[----:B------:R-:W-:Y:S01]  /*25b0*/  IADD3.X R88, R55, R80, RZ, P0, !PT ;  /* 0x0000005037587210 */ /* 0x000fe200007fe4ff */
[----:B------:R-:W-:Y:S01]  /*25c0*/  UIADD3 UR27, UR19, UR12, URZ ;  /* 0x0000000c131b7290 */ /* 0x000fe2000fffe03f */
[-C--:B------:R-:W-:Y:S01]  /*25d0*/  IADD3 R87, P0, R79, R70.reuse, RZ ;  /* 0x000000464f577210 */ /* 0x080fe20007f1e0ff */
[--C-:B------:R-:W-:Y:S01]  /*25e0*/  IMAD.X R74, RZ, RZ, R78.reuse, P4 ;  /* 0x000000ffff4a7224 */ /* 0x100fe200020e064e */
[----:B------:R-:W-:Y:S01]  /*25f0*/  IADD3 R117, R129, R119, RZ ;  /* 0x0000007781757210 */ /* 0x000fe20007ffe0ff */
[----:B------:R-:W-:Y:S01]  /*2600*/  IMAD.X R78, RZ, RZ, R78, P3 ;  /* 0x000000ffff4e7224 */ /* 0x000fe200018e064e */
[----:B------:R-:W-:Y:S01]  /*2610*/  IADD3 R83, P1, R75, R70, RZ ;  /* 0x000000464b537210 */ /* 0x000fe20007f3e0ff */
[----:B--2---:R-:W-:Y:S01]  /*2620*/  IMAD.U32 R67, R67, -0x80, RZ ;  /* 0xffffff8043437824 */ /* 0x004fe200078e00ff */
[----:B------:R-:W-:Y:S01]  /*2630*/  IADD3 R73, R157, R3, RZ ;  /* 0x000000039d497210 */ /* 0x000fe20007ffe0ff */
[----:B------:R-:W-:Y:S01]  /*2640*/  IMAD.X R86, R78, 0x1, R69, P0 ;  /* 0x000000014e567824 */ /* 0x000fe200000e0645 */
[----:B------:R-:W-:Y:S01]  /*2650*/  SHF.R.S32.HI R113, RZ, 0x1f, R122 ;  /* 0x0000001fff717819 */ /* 0x000fe2000001147a */
[----:B------:R-:W-:Y:S01]  /*2660*/  ULDC UR4, c[0x0][0x2e0] ;  /* 0x0000b80000047ab9 */ /* 0x000fe20000000800 */
        /* <DEDUP_REMOVED lines=11> */
.L_x_2827:
[----:B------:R-:W-:Y:S01]  /*2720*/  IMAD.SHL.U32 R17, R13, 0x80, RZ ;  /* 0x000000800d117824 */ /* 0x000fe200078e00ff */
[----:B------:R-:W-:Y:S03]  /*2730*/  ISETP.NE.AND P1, PT, RZ, UR4, PT ;  /* 0x00000004ff007c0c */ /* 0x000fe6000bf25270 */
[----:B------:R-:W-:Y:S04]  /*2740*/  VIADD R16, R17, 0xffffff80 ;  /* 0xffffff8011107836 */ /* 0x000fe80000000000 */
[--C-:B------:R-:W-:Y:S02]  /*2750*/  IMAD.IADD R2, R59, 0x1, -R16.reuse ;  /* 0x000000013b027824 */ /* 0x100fe400078e0a10 */
[----:B------:R-:W-:Y:S03]  /*2760*/  IMAD.IADD R0, R65, 0x1, -R16 ;  /* 0x0000000141007824 */ /* 0x000fe600078e0a10 */
[CC--:B------:R-:W-:Y:S02]  /*2770*/  ISETP.GE.AND P6, PT, R144.reuse, R2.reuse, PT ;  /* 0x000000029000720c */ /* 0x0c0fe40003fc6270 */
[C---:B------:R-:W-:Y:S02]  /*2780*/  ISETP.GE.AND P5, PT, R125.reuse, R2, PT ;  /* 0x000000027d00720c */ /* 0x040fe40003fa6270 */
[-C--:B------:R-:W-:Y:S02]  /*2790*/  ISETP.GE.AND P6, PT, R144, R0.reuse, !P6 ;  /* 0x000000009000720c */ /* 0x080fe400077c6270 */
[----:B------:R-:W-:Y:S02]  /*27a0*/  ISETP.GE.AND P5, PT, R125, R0, !P5 ;  /* 0x000000007d00720c */ /* 0x000fe40006fa6270 */
[CC--:B------:R-:W-:Y:S02]  /*27b0*/  ISETP.GE.AND P4, PT, R124.reuse, R2.reuse, PT ;  /* 0x000000027c00720c */ /* 0x0c0fe40003f86270 */
[C---:B------:R-:W-:Y:S02]  /*27c0*/  ISETP.GE.AND P3, PT, R123.reuse, R2, PT ;  /* 0x000000027b00720c */ /* 0x040fe40003f66270 */
[-C--:B------:R-:W-:Y:S02]  /*27d0*/  ISETP.GE.AND P4, PT, R124, R0.reuse, !P4 ;  /* 0x000000007c00720c */ /* 0x080fe40006786270 */
[----:B------:R-:W-:Y:S03]  /*27e0*/  ISETP.GE.AND P3, PT, R123, R0, !P3 ;  /* 0x000000007b00720c */ /* 0x000fe60005f66270 */
[----:B-1--4-:R-:W2:Y:S02]  /*27f0*/  @P6 LDG.E.128 R24, desc[UR6][R98.64] ;  /* 0x0000000662186981 */ /* 0x012ea4000c1e1d00 */
[C---:B------:R-:W-:Y:S04]  /*2800*/  @P5 IADD3 R22, P0, R98.reuse, UR20, RZ ;  /* 0x0000001462165c10 */ /* 0x040fe8000ff1e0ff */
[----:B------:R-:W-:Y:S02]  /*2810*/  @P5 IADD3.X R23, R99, UR23, RZ, P0, !PT ;  /* 0x0000001763175c10 */ /* 0x000fe400087fe4ff */
[C---:B------:R-:W-:Y:S04]  /*2820*/  @P5 LEA R32, P0, R107.reuse, R96, 0x1 ;  /* 0x000000606b205211 */ /* 0x040fe800078008ff */
[----:B------:R-:W-:Y:S02]  /*2830*/  @P5 LEA.HI.X R33, R107, R97, R106, 0x1, P0 ;  /* 0x000000616b215211 */ /* 0x000fe400000f0c6a */
[----:B------:R-:W-:Y:S04]  /*2840*/  @P4 IADD3 R34, P0, R98, UR25, RZ ;  /* 0x0000001962224c10 */ /* 0x000fe8000ff1e0ff */
[----:B------:R-:W-:Y:S02]  /*2850*/  @P4 IADD3.X R35, R99, UR24, RZ, P0, !PT ;  /* 0x0000001863234c10 */ /* 0x000fe400087fe4ff */
[----:B------:R-:W-:Y:S05]  /*2860*/  @P4 IADD3 R36, P0, R96, R91, RZ ;  /* 0x0000005b60244210 */ /* 0x000fea0007f1e0ff */
[----:B------:R-:W-:Y:S01]  /*2870*/  @P4 IMAD.X R37, R97, 0x1, R90, P0 ;  /* 0x0000000161254824 */ /* 0x000fe200000e065a */
[----:B------:R-:W-:Y:S04]  /*2880*/  @P3 IADD3 R2, P0, R98, UR18, RZ ;  /* 0x0000001262023c10 */ /* 0x000fe8000ff1e0ff */
[----:B------:R-:W-:Y:S01]  /*2890*/  @P3 IADD3.X R3, R99, UR27, RZ, P0, !PT ;  /* 0x0000001b63033c10 */ /* 0x000fe200087fe4ff */
[----:B--2---:R-:W-:Y:S04]  /*28a0*/  @P6 STG.E.128 desc[UR6][R96.64], R24 ;  /* 0x0000001860006986 */ /* 0x004fe8000c101d06 */
[----:B------:R-:W2:Y:S04]  /*28b0*/  @P6 LDG.E.128 R4, desc[UR6][R98.64+0x40] ;  /* 0x0000400662046981 */ /* 0x000ea8000c1e1d00 */
[----:B--2---:R1:W-:Y:S04]  /*28c0*/  @P6 STG.E.128 desc[UR6][R96.64+0x40], R4 ;  /* 0x0000400460006986 */ /* 0x0043e8000c101d06 */
[----:B------:R-:W2:Y:S04]  /*28d0*/  @P6 LDG.E.128 R8, desc[UR6][R98.64+0x80] ;  /* 0x0000800662086981 */ /* 0x000ea8000c1e1d00 */
[----:B--2---:R2:W-:Y:S04]  /*28e0*/  @P6 STG.E.128 desc[UR6][R96.64+0x80], R8 ;  /* 0x0000800860006986 */ /* 0x0045e8000c101d06 */
[----:B------:R-:W3:Y:S04]  /*28f0*/  @P5 LDG.E.128 R28, desc[UR6][R22.64] ;  /* 0x00000006161c5981 */ /* 0x000ee8000c1e1d00 */
[----:B---3--:R-:W-:Y:S04]  /*2900*/  @P5 STG.E.128 desc[UR6][R32.64], R28 ;  /* 0x0000001c20005986 */ /* 0x008fe8000c101d06 */
[----:B-1----:R-:W3:Y:S04]  /*2910*/  @P5 LDG.E.128 R4, desc[UR6][R22.64+0x40] ;  /* 0x0000400616045981 */ /* 0x002ee8000c1e1d00 */
[----:B---3--:R1:W-:Y:S04]  /*2920*/  @P5 STG.E.128 desc[UR6][R32.64+0x40], R4 ;  /* 0x0000400420005986 */ /* 0x0083e8000c101d06 */
[----:B------:R3:W4:Y:S02]  /*2930*/  @P5 LDG.E.128 R24, desc[UR6][R22.64+0x80] ;  /* 0x0000800616185981 */ /* 0x000724000c1e1d00 */
[----:B---3--:R-:W-:Y:S05]  /*2940*/  @P3 IADD3 R22, P0, R96, R148, RZ ;  /* 0x0000009460163210 */ /* 0x008fea0007f1e0ff */
[----:B------:R-:W-:Y:S01]  /*2950*/  @P3 IMAD.X R23, R97, 0x1, R92, P0 ;  /* 0x0000000161173824 */ /* 0x000fe200000e065c */
[C---:B------:R-:W-:Y:S04]  /*2960*/  LEA R98, P0, R67.reuse, R98, 0x1 ;  /* 0x0000006243627211 */ /* 0x040fe800078008ff */
[----:B------:R-:W-:Y:S01]  /*2970*/  LEA.HI.X.SX32 R99, R67, R99, 0x1, P0 ;  /* 0x0000006343637211 */ /* 0x000fe200000f0eff */
[----:B----4-:R3:W-:Y:S04]  /*2980*/  @P5 STG.E.128 desc[UR6][R32.64+0x80], R24 ;  /* 0x0000801820005986 */ /* 0x0107e8000c101d06 */
[----:B--2---:R-:W2:Y:S04]  /*2990*/  @P4 LDG.E.128 R8, desc[UR6][R34.64] ;  /* 0x0000000622084981 */ /* 0x004ea8000c1e1d00 */
[----:B--2---:R2:W-:Y:S04]  /*29a0*/  @P4 STG.E.128 desc[UR6][R36.64], R8 ;  /* 0x0000000824004986 */ /* 0x0045e8000c101d06 */
[----:B-1----:R-:W4:Y:S04]  /*29b0*/  @P4 LDG.E.128 R4, desc[UR6][R34.64+0x40] ;  /* 0x0000400622044981 */ /* 0x002f28000c1e1d00 */
[----:B----4-:R1:W-:Y:S04]  /*29c0*/  @P4 STG.E.128 desc[UR6][R36.64+0x40], R4 ;  /* 0x0000400424004986 */ /* 0x0103e8000c101d06 */
[----:B------:R-:W4:Y:S04]  /*29d0*/  @P4 LDG.E.128 R28, desc[UR6][R34.64+0x80] ;  /* 0x00008006221c4981 */ /* 0x000f28000c1e1d00 */
[----:B----4-:R4:W-:Y:S04]  /*29e0*/  @P4 STG.E.128 desc[UR6][R36.64+0x80], R28 ;  /* 0x0000801c24004986 */ /* 0x0109e8000c101d06 */
[----:B---3--:R-:W3:Y:S04]  /*29f0*/  @P3 LDG.E.128 R24, desc[UR6][R2.64] ;  /* 0x0000000602183981 */ /* 0x008ee8000c1e1d00 */
[----:B---3--:R4:W-:Y:S04]  /*2a00*/  @P3 STG.E.128 desc[UR6][R22.64], R24 ;  /* 0x0000001816003986 */ /* 0x0089e8000c101d06 */
[----:B--2---:R-:W2:Y:S04]  /*2a10*/  @P3 LDG.E.128 R8, desc[UR6][R2.64+0x40] ;  /* 0x0000400602083981 */ /* 0x004ea8000c1e1d00 */
        /* <DEDUP_REMOVED lines=64> */
[----:B------:R-:W-:Y:S02]  /*2e20*/  MOV R95, R93 ;  /* 0x0000005d005f7202 */ /* 0x000fe40000000f00 */
        /* <DEDUP_REMOVED lines=98> */
.L_x_2785:
[----:B------:R-:W-:Y:S05]  /*3450*/  BSYNC B0 ;  /* 0x0000000000007941 */ /* 0x000fea0003800000 */
.L_x_2784:
[----:B------:R-:W-:Y:S04]  /*3460*/  BSSY B0, `(.L_x_2786) ;  /* 0x000009f000007945 */ /* 0x000fe80003800000 */
[----:B------:R-:W-:Y:S05]  /*3470*/  @!P5 BRA `(.L_x_2787) ;  /* 0x000000080074d947 */ /* 0x000fea0003800000 */
[----:B------:R-:W-:Y:S02]  /*3480*/  LEA R160, P1, R70, R100, 0x1 ;  /* 0x0000006446a07211 */ /* 0x000fe400078208ff */
[C---:B------:R-:W-:Y:S02]  /*3490*/  SHF.L.U32 R137, R129.reuse, 0x1, RZ ;  /* 0x0000000181897819 */ /* 0x040fe400000006ff */
[----:B------:R-:W-:Y:S02]  /*34a0*/  ISETP.GE.AND P0, PT, R18, UR4, PT ;  /* 0x0000000412007c0c */ /* 0x000fe4000bf06270 */
[----:B------:R-:W-:Y:S02]  /*34b0*/  LEA.HI.X R161, R70, R101, R69, 0x1, P1 ;  /* 0x0000006546a17211 */ /* 0x000fe400008f0c45 */
[-C--:B------:R-:W-:Y:S02]  /*34c0*/  IADD3 R32, P1, R20, R137.reuse, RZ ;  /* 0x0000008914207210 */ /* 0x080fe40007f3e0ff */
[----:B-1----:R-:W-:Y:S01]  /*34d0*/  SHF.L.U64.HI R95, R129, 0x1, R114 ;  /* 0x00000001815f7819 */ /* 0x002fe20000010272 */
[----:B----4-:R-:W2:Y:S01]  /*34e0*/  LDG.E.128 R24, desc[UR6][R160.64] ;  /* 0x00000006a0187981 */ /* 0x010ea2000c1e1d00 */
        /* <DEDUP_REMOVED lines=150> */
.L_x_2787:
[----:B------:R-:W-:Y:S05]  /*3e50*/  BSYNC B0 ;  /* 0x0000000000007941 */ /* 0x000fea0003800000 */
.L_x_2786:
[----:B------:R-:W-:Y:S04]  /*3e60*/  BSSY B0, `(.L_x_2788) ;  /* 0x00000a7000007945 */ /* 0x000fe80003800000 */
[----:B------:R-:W-:Y:S05]  /*3e70*/  @!P4 BRA `(.L_x_2789) ;  /* 0x000000080094c947 */ /* 0x000fea0003800000 */
[-C--:B--2---:R-:W-:Y:S02]  /*3e80*/  LEA R158, P1, R72, R100.reuse, 0x1 ;  /* 0x00000064489e7211 */ /* 0x084fe400078208ff */
[----:B------:R-:W-:Y:S02]  /*3e90*/  SHF.L.U32 R137, R64, 0x1, RZ ;  /* 0x0000000140897819 */ /* 0x000fe400000006ff */
[----:B------:R-:W-:Y:S02]  /*3ea0*/  ISETP.GE.AND P0, PT, R18, UR4, PT ;  /* 0x0000000412007c0c */ /* 0x000fe4000bf06270 */
[----:B------:R-:W-:Y:S02]  /*3eb0*/  LEA.HI.X R159, R72, R101, R71, 0x1, P1 ;  /* 0x00000065489f7211 */ /* 0x000fe400008f0c47 */
[----:B-1----:R-:W-:Y:S02]  /*3ec0*/  SHF.L.U64.HI R95, R64, 0x1, R63 ;  /* 0x00000001405f7819 */ /* 0x002fe4000001023f */
[-C--:B------:R-:W-:Y:S01]  /*3ed0*/  IADD3 R32, P1, R20, R137.reuse, RZ ;  /* 0x0000008914207210 */ /* 0x080fe20007f3e0ff */
[----:B----4-:R-:W2:Y:S01]  /*3ee0*/  LDG.E.128 R24, desc[UR6][R158.64] ;  /* 0x000000069e187981 */ /* 0x010ea2000c1e1d00 */
[----:B------:R-:W-:Y:S02]  /*3ef0*/  IADD3 R48, P4, R46, R137, RZ ;  /* 0x000000892e307210 */ /* 0x000fe40007f9e0ff */
[-C--:B------:R-:W-:Y:S02]  /*3f00*/  IADD3.X R33, R21, R95.reuse, RZ, P1, !PT ;  /* 0x0000005f15217210 */ /* 0x080fe40000ffe4ff */
[----:B------:R-:W-:Y:S02]  /*3f10*/  IADD3.X R49, R47, R95, RZ, P4, !PT ;  /* 0x0000005f2f317210 */ /* 0x000fe400027fe4ff */
[----:B------:R-:W-:Y:S01]  /*3f20*/  LEA R162, P4, R75, R100, 0x1 ;  /* 0x000000644ba27211 */ /* 0x000fe200078808ff */
        /* <DEDUP_REMOVED lines=55> */
[----:B--2---:R-:W-:Y:S02]  /*42a0*/  LEA R162, P4, R79, R100, 0x1 ;  /* 0x000000644fa27211 */ /* 0x004fe400078808ff */
[----:B-1----:R-:W-:Y:S02]  /*42b0*/  LEA R164, P5, R77, R94, 0x1 ;  /* 0x0000005e4da47211 */ /* 0x002fe400078a08ff */
        /* <DEDUP_REMOVED lines=97> */
.L_x_2789:
[----:B------:R-:W-:Y:S05]  /*48d0*/  BSYNC B0 ;  /* 0x0000000000007941 */ /* 0x000fea0003800000 */
.L_x_2788:
[----:B------:R-:W-:Y:S04]  /*48e0*/  BSSY B0, `(.L_x_2790) ;  /* 0x00000ac000007945 */ /* 0x000fe80003800000 */
[----:B------:R-:W-:Y:S05]  /*48f0*/  @!P3 BRA `(.L_x_2791) ;  /* 0x0000000800a8b947 */ /* 0x000fea0003800000 */
[----:B------:R-:W-:Y:S01]  /*4900*/  SHF.L.U32 R137, R62, 0x1, RZ ;  /* 0x000000013e897819 */ /* 0x000fe200000006ff */
[----:B------:R-:W2:Y:S01]  /*4910*/  LDC.64 R48, c[0x0][0x338] ;  /* 0x0000ce00ff307b82 */ /* 0x000ea20000000a00 */
[----:B------:R-:W-:Y:S02]  /*4920*/  ISETP.GE.AND P0, PT, R18, UR4, PT ;  /* 0x0000000412007c0c */ /* 0x000fe4000bf06270 */
[----:B-1----:R-:W-:Y:S02]  /*4930*/  SHF.L.U64.HI R95, R62, 0x1, R61 ;  /* 0x000000013e5f7819 */ /* 0x002fe4000001023d */
[-C--:B------:R-:W-:Y:S02]  /*4940*/  IADD3 R32, P1, R20, R137.reuse, RZ ;  /* 0x0000008914207210 */ /* 0x080fe40007f3e0ff */
[----:B------:R-:W-:Y:S02]  /*4950*/  IADD3 R46, P3, R46, R137, RZ ;  /* 0x000000892e2e7210 */ /* 0x000fe40007f7e0ff */
[-C--:B------:R-:W-:Y:S02]  /*4960*/  IADD3.X R33, R21, R95.reuse, RZ, P1, !PT ;  /* 0x0000005f15217210 */ /* 0x080fe40000ffe4ff */
[----:B------:R-:W-:Y:S02]  /*4970*/  IADD3.X R47, R47, R95, RZ, P3, !PT ;  /* 0x0000005f2f2f7210 */ /* 0x000fe40001ffe4ff */
[----:B------:R-:W-:Y:S01]  /*4980*/  ISETP.GE.AND P1, PT, R15, UR4, PT ;  /* 0x000000040f007c0c */ /* 0x000fe2000bf26270 */
[----:B------:R-:W5:Y:S06]  /*4990*/  @!P0 LDG.E.64 R20, desc[UR6][R32.64] ;  /* 0x0000000620148981 */ /* 0x000f6c000c1e1b00 */
[----:B------:R-:W5:Y:S01]  /*49a0*/  @!P0 LDG.E.64 R42, desc[UR6][R46.64] ;  /* 0x000000062e2a8981 */ /* 0x000f62000c1e1b00 */
[----:B--2---:R-:W-:Y:S04]  /*49b0*/  IMAD.WIDE.U32 R158, R48, 0xc0, R100 ;  /* 0x000000c0309e7825 */ /* 0x004fe800078e0064 */
[----:B------:R-:W-:Y:S05]  /*49c0*/  IMAD R49, R49, 0xc0, RZ ;  /* 0x000000c031317824 */ /* 0x000fea00078e02ff */
[----:B------:R-:W-:Y:S02]  /*49d0*/  IADD3 R159, R159, R49, RZ ;  /* 0x000000319f9f7210 */ /* 0x000fe40007ffe0ff */
[----:B------:R-:W1:Y:S03]  /*49e0*/  LDC.64 R48, c[0x0][0x248] ;  /* 0x00009200ff307b82 */ /* 0x000e660000000a00 */
[----:B---34-:R-:W2:Y:S01]  /*49f0*/  LDG.E.128 R24, desc[UR6][R158.64] ;  /* 0x000000069e187981 */ /* 0x018ea2000c1e1d00 */
[----:B-1----:R-:W-:Y:S02]  /*4a00*/  IMAD R49, R49, 0xc0, RZ ;  /* 0x000000c031317824 */ /* 0x002fe400078e02ff */
[--C-:B-----5:R-:W-:Y:S02]  /*4a10*/  @!P0 HADD2.F32 R23, -RZ, R20.reuse.H0_H0 ;  /* 0x20000014ff178230 */ /* 0x120fe40000004100 */
[----:B------:R-:W-:Y:S02]  /*4a20*/  @!P0 HADD2.F32 R22, -RZ, R20.H1_H1 ;  /* 0x30000014ff168230 */ /* 0x000fe40000004100 */
[--C-:B------:R-:W-:Y:S02]  /*4a30*/  @!P0 HADD2.F32 R20, -RZ, R21.reuse.H0_H0 ;  /* 0x20000015ff148230 */ /* 0x100fe40000004100 */
[----:B------:R-:W-:Y:S02]  /*4a40*/  @!P0 HADD2.F32 R21, -RZ, R21.H1_H1 ;  /* 0x30000015ff158230 */ /* 0x000fe40000004100 */
[--C-:B------:R-:W-:Y:S02]  /*4a50*/  @!P0 HADD2.F32 R39, -RZ, R42.reuse.H0_H0 ;  /* 0x2000002aff278230 */ /* 0x100fe40000004100 */
[----:B------:R-:W-:Y:S02]  /*4a60*/  @!P0 HADD2.F32 R34, -RZ, R42.H1_H1 ;  /* 0x3000002aff228230 */ /* 0x000fe40000004100 */
[--C-:B------:R-:W-:Y:S02]  /*4a70*/  @!P0 HADD2.F32 R38, -RZ, R43.reuse.H0_H0 ;  /* 0x2000002bff268230 */ /* 0x100fe40000004100 */
[----:B------:R-:W-:Y:S01]  /*4a80*/  @!P0 HADD2.F32 R43, -RZ, R43.H1_H1 ;  /* 0x3000002bff2b8230 */ /* 0x000fe20000004100 */
[----:B--2---:R-:W-:Y:S02]  /*4a90*/  @!P0 MOV R28, R24 ;  /* 0x00000018001c8202 */ /* 0x004fe40000000f00 */
        /* <DEDUP_REMOVED lines=19> */
[----:B------:R-:W-:Y:S01]  /*4bd0*/  @!P0 HADD2.F32 R22, -RZ, R28.H0_H0 ;  /* 0x2000001cff168230 */ /* 0x000fe20000004100 */
[----:B------:R-:W-:Y:S01]  /*4be0*/  MOV R95, R93 ;  /* 0x0000005d005f7202 */ /* 0x000fe20000000f00 */
[----:B------:R-:W-:Y:S01]  /*4bf0*/  @!P0 FMUL.FTZ R3, R23, R20 ;  /* 0x0000001417038220 */ /* 0x000fe20000410000 */
[----:B------:R-:W-:Y:S01]  /*4c00*/  @!P0 MOV R24, R160 ;  /* 0x000000a000188202 */ /* 0x000fe20000000f00 */
[-C--:B------:R-:W-:Y:S01]  /*4c10*/  @!P0 FMUL.FTZ R159, R37, R21.reuse ;  /* 0x00000015259f8220 */ /* 0x080fe20000410000 */
[----:B------:R-:W-:Y:S01]  /*4c20*/  @!P0 FMUL.FTZ R4, R22, R21 ;  /* 0x0000001516048220 */ /* 0x000fe20000410000 */
[----:B------:R-:W-:Y:S01]  /*4c30*/  @!P0 FFMA.FTZ R3, R36, R38, R3 ;  /* 0x0000002624038223 */ /* 0x000fe20000010003 */
[----:B------:R-:W-:Y:S01]  /*4c40*/  @!P0 FFMA.FTZ R137, R29, R34, -R137 ;  /* 0x000000221d898223 */ /* 0x000fe20000010889 */
[----:B------:R-:W-:Y:S01]  /*4c50*/  @!P0 FFMA.FTZ R158, R23, R38, -R158 ;  /* 0x00000026179e8223 */ /* 0x000fe2000001089e */
[-C--:B------:R-:W-:Y:S01]  /*4c60*/  @!P0 FFMA.FTZ R159, R22, R43.reuse, -R159 ;  /* 0x0000002b169f8223 */ /* 0x080fe2000001089f */
[----:B------:R-:W-:Y:S01]  /*4c70*/  @!P0 FFMA.FTZ R4, R37, R43, R4 ;  /* 0x0000002b25048223 */ /* 0x000fe20000010004 */
[----:B------:R-:W-:Y:S01]  /*4c80*/  IMAD.WIDE.U32 R162, R48, 0xc0, R94 ;  /* 0x000000c030a27825 */ /* 0x000fe200078e005e */
[----:B------:R-:W-:Y:S02]  /*4c90*/  @!P0 F2FP.F16.F32.PACK_AB R137, R2, R137 ;  /* 0x000000890289823e */ /* 0x000fe400000000ff */
[----:B------:R-:W-:Y:S02]  /*4ca0*/  @!P0 F2FP.F16.F32.PACK_AB R158, R3, R158 ;  /* 0x0000009e039e823e */ /* 0x000fe400000000ff */
[----:B------:R-:W-:Y:S02]  /*4cb0*/  @!P0 F2FP.F16.F32.PACK_AB R159, R4, R159 ;  /* 0x0000009f049f823e */ /* 0x000fe400000000ff */
[----:B------:R-:W-:Y:S02]  /*4cc0*/  IADD3 R163, R163, R49, RZ ;  /* 0x00000031a3a37210 */ /* 0x000fe40007ffe0ff */
[----:B------:R-:W-:Y:S02]  /*4cd0*/  @!P0 MOV R25, R137 ;  /* 0x0000008900198202 */ /* 0x000fe40000000f00 */
[----:B------:R-:W-:Y:S02]  /*4ce0*/  @!P0 MOV R26, R158 ;  /* 0x0000009e001a8202 */ /* 0x000fe40000000f00 */
[----:B------:R-:W-:Y:S02]  /*4cf0*/  @!P0 MOV R27, R159 ;  /* 0x0000009f001b8202 */ /* 0x000fe40000000f00 */
[CC--:B------:R-:W-:Y:S02]  /*4d00*/  LEA R48, P3, R83.reuse, R100.reuse, 0x1 ;  /* 0x0000006453307211 */ /* 0x0c0fe400078608ff */
[----:B------:R-:W-:Y:S01]  /*4d10*/  ISETP.GE.AND P0, PT, R14, UR4, PT ;  /* 0x000000040e007c0c */ /* 0x000fe2000bf06270 */
[----:B------:R1:W-:Y:S01]  /*4d20*/  STG.E.128 desc[UR6][R162.64], R24 ;  /* 0x00000018a2007986 */ /* 0x0003e2000c101d06 */
[-C--:B------:R-:W-:Y:S02]  /*4d30*/  LEA.HI.X R49, R83, R101.reuse, R82, 0x1, P3 ;  /* 0x0000006553317211 */ /* 0x080fe400018f0c52 */
[C---:B------:R-:W-:Y:S04]  /*4d40*/  LEA R160, P3, R87.reuse, R100, 0x1 ;  /* 0x0000006457a07211 */ /* 0x040fe800078608ff */
[----:B------:R-:W-:Y:S01]  /*4d50*/  LEA.HI.X R161, R87, R101, R86, 0x1, P3 ;  /* 0x0000006557a17211 */ /* 0x000fe200018f0c56 */
        /* <DEDUP_REMOVED lines=100> */
.L_x_2791:
[----:B------:R-:W-:Y:S05]  /*53a0*/  BSYNC B0 ;  /* 0x0000000000007941 */ /* 0x000fea0003800000 */
.L_x_2790:
[----:B-1----:R-:W-:Y:S01]  /*53b0*/  MOV R20, R50 ;  /* 0x0000003200147202 */ /* 0x002fe20000000f00 */
[----:B------:R-:W-:Y:S01]  /*53c0*/  IMAD.MOV.U32 R46, RZ, RZ, R152 ;  /* 0x000000ffff2e7224 */ /* 0x000fe200078e0098 */
[----:B------:R-:W-:Y:S01]  /*53d0*/  MOV R21, R45 ;  /* 0x0000002d00157202 */ /* 0x000fe20000000f00 */
[----:B------:R-:W-:Y:S01]  /*53e0*/  IMAD.MOV.U32 R47, RZ, RZ, R51 ;  /* 0x000000ffff2f7224 */ /* 0x000fe200078e0033 */
[----:B------:R-:W-:Y:S01]  /*53f0*/  UMOV UR4, UR21 ;  /* 0x0000001500047c82 */ /* 0x000fe20008000000 */
[----:B------:R-:W-:Y:S05]  /*5400*/  BRA `(.L_x_2792) ;  /* 0x0000004c00707947 */ /* 0x000fea0003800000 */
.L_x_2783:
[----:B------:R-:W-:Y:S04]  /*5410*/  BSSY B1, `(.L_x_2793) ;  /* 0x0000118000017945 */ /* 0x000fe80003800000 */
[----:B------:R-:W-:Y:S05]  /*5420*/  @!P6 BRA `(.L_x_2794) ;  /* 0x000000100058e947 */ /* 0x000fea0003800000 */
[----:B------:R-:W-:Y:S01]  /*5430*/  ISETP.GE.AND P0, PT, R18, UR4, PT ;  /* 0x0000000412007c0c */ /* 0x000fe2000bf06270 */
[----:B------:R1:W5:Y:S01]  /*5440*/  LDG.E.128 R48, desc[UR6][R100.64] ;  /* 0x0000000664307981 */ /* 0x000362000c1e1d00 */
[----:B------:R-:W-:Y:S01]  /*5450*/  IADD3 R158, P6, R100, 0x40, RZ ;  /* 0x00000040649e7810 */ /* 0x000fe20007fde0ff */
[----:B------:R-:W-:Y:S01]  /*5460*/  IMAD.MOV.U32 R95, RZ, RZ, R93 ;  /* 0x000000ffff5f7224 */ /* 0x000fe200078e005d */
[----:B------:R-:W-:Y:S01]  /*5470*/  ISETP.GE.AND P1, PT, R15, UR4, PT ;  /* 0x000000040f007c0c */ /* 0x000fe2000bf26270 */
[----:B------:R-:W-:Y:S02]  /*5480*/  BSSY B0, `(.L_x_2795) ;  /* 0x0000058000007945 */ /* 0x000fe40003800000 */
[----:B------:R-:W-:Y:S06]  /*5490*/  IMAD.X R159, RZ, RZ, R101, P6 ;  /* 0x000000ffff9f7224 */ /* 0x000fec00030e0665 */
[----:B------:R-:W-:Y:S05]  /*54a0*/  @P0 BRA `(.L_x_2796) ;  /* 0x0000000400540947 */ /* 0x000fea0003800000 */
[----:B----45:R-:W-:Y:S01]  /*54b0*/  HADD2.F32 R36, -RZ, R49.H0_H0 ;  /* 0x20000031ff247230 */ /* 0x030fe20000004100 */
[----:B------:R-:W-:Y:S01]  /*54c0*/  ULEA.HI UR26, UR4, UR4, URZ, 0x1 ;  /* 0x00000004041a7291 */ /* 0x000fe2000f8f083f */
[----:B------:R-:W-:Y:S02]  /*54d0*/  MOV R161, RZ ;  /* 0x000000ff00a17202 */ /* 0x000fe40000000f00 */
[----:B------:R-:W-:Y:S01]  /*54e0*/  MOV R137, RZ ;  /* 0x000000ff00897202 */ /* 0x000fe20000000f00 */
[----:B------:R-:W-:Y:S01]  /*54f0*/  USHF.R.S32.HI UR26, URZ, 0x1, UR26 ;  /* 0x000000013f1a7899 */ /* 0x000fe2000801141a */
[----:B------:R-:W-:Y:S02]  /*5500*/  MOV R35, R48 ;  /* 0x0000003000237202 */ /* 0x000fe40000000f00 */
[----:B------:R-:W-:Y:S02]  /*5510*/  MOV R48, R50 ;  /* 0x0000003200307202 */ /* 0x000fe40000000f00 */
[----:B------:R-:W-:Y:S01]  /*5520*/  MOV R45, R51 ;  /* 0x00000033002d7202 */ /* 0x000fe20000000f00 */
[--C-:B------:R-:W-:Y:S01]  /*5530*/  HADD2.F32 R31, -RZ, R35.reuse.H0_H0 ;  /* 0x20000023ff1f7230 */ /* 0x100fe20000004100 */
        /* <DEDUP_REMOVED lines=76> */
.L_x_2796:
[----:B------:R-:W-:Y:S05]  /*5a00*/  BSYNC B0 ;  /* 0x0000000000007941 */ /* 0x000fea0003800000 */
.L_x_2795:
[----:B-----5:R2:W-:Y:S01]  /*5a10*/  STG.E.128 desc[UR6][R94.64], R48 ;  /* 0x000000305e007986 */ /* 0x0205e2000c101d06 */
[----:B------:R-:W-:Y:S03]  /*5a20*/  BSSY B0, `(.L_x_2797) ;  /* 0x0000058000007945 */ /* 0x000fe60003800000 */
[----:B--2---:R2:W5:Y:S01]  /*5a30*/  LDG.E.128 R48, desc[UR6][R100.64+0x40] ;  /* 0x0000400664307981 */ /* 0x004562000c1e1d00 */
        /* <DEDUP_REMOVED lines=86> */
.L_x_2798:
[----:B------:R-:W-:Y:S05]  /*5fa0*/  BSYNC B0 ;  /* 0x0000000000007941 */ /* 0x000fea0003800000 */
.L_x_2797:
[----:B-----5:R3:W-:Y:S01]  /*5fb0*/  STG.E.128 desc[UR6][R94.64+0x40], R48 ;  /* 0x000040305e007986 */ /* 0x0207e2000c101d06 */
[----:B------:R-:W-:Y:S01]  /*5fc0*/  ISETP.GE.AND P0, PT, R14, UR4, PT ;  /* 0x000000040e007c0c */ /* 0x000fe2000bf06270 */
[----:B------:R-:W-:Y:S01]  /*5fd0*/  BSSY B0, `(.L_x_2799) ;  /* 0x000005a000007945 */ /* 0x000fe20003800000 */
[----:B------:R-:W-:Y:S05]  /*5fe0*/  IADD3 R160, P1, R100, 0x80, RZ ;  /* 0x0000008064a07810 */ /* 0x000fea0007f3e0ff */
[----:B------:R-:W-:Y:S01]  /*5ff0*/  IMAD.X R161, RZ, RZ, R101, P1 ;  /* 0x000000ffffa17224 */ /* 0x000fe200008e0665 */
[----:B---3--:R3:W5:Y:S05]  /*6000*/  LDG.E.128 R48, desc[UR6][R100.64+0x80] ;  /* 0x0000800664307981 */ /* 0x00876a000c1e1d00 */
        /* <DEDUP_REMOVED lines=17> */
[C---:B------:R-:W-:Y:S02]  /*6120*/  LEA R22, P1, R152.reuse, R160, 0x1 ;  /* 0x000000a098167211 */ /* 0x040fe400078208ff */
[----:B------:R-:W-:Y:S02]  /*6130*/  LEA.HI.X.SX32 R41, R159, R105, 0x1, P0 ;  /* 0x000000699f297211 */ /* 0x000fe400000f0eff */
[C---:B------:R-:W-:Y:S02]  /*6140*/  LEA R160, P0, R137.reuse, R102, 0x1 ;  /* 0x0000006689a07211 */ /* 0x040fe400078008ff */
[----:B------:R-:W-:Y:S02]  /*6150*/  LEA.HI.X.SX32 R23, R152, R161, 0x1, P1 ;  /* 0x000000a198177211 */ /* 0x000fe400008f0eff */
[----:B------:R-:W-:Y:S01]  /*6160*/  LEA.HI.X.SX32 R161, R137, R103, 0x1, P0 ;  /* 0x0000006789a17211 */ /* 0x000fe200000f0eff */
[----:B------:R-:W4:Y:S08]  /*6170*/  LDG.E.128 R40, desc[UR6][R40.64+0x80] ;  /* 0x0000800628287981 */ /* 0x000f30000c1e1d00 */
[----:B------:R-:W2:Y:S08]  /*6180*/  LDG.E.128 R24, desc[UR6][R22.64] ;  /* 0x0000000616187981 */ /* 0x000eb0000c1e1d00 */
[----:B------:R-:W3:Y:S01]  /*6190*/  LDG.E.128 R160, desc[UR6][R160.64+0x80] ;  /* 0x00008006a0a07981 */ /* 0x000ee2000c1e1d00 */
[--C-:B----4-:R-:W-:Y:S02]  /*61a0*/  HADD2.F32 R33, -RZ, R40.reuse.H0_H0 ;  /* 0x20000028ff217230 */ /* 0x110fe40000004100 */
[----:B------:R-:W-:Y:S02]  /*61b0*/  HADD2.F32 R34, -RZ, R40.H1_H1 ;  /* 0x30000028ff227230 */ /* 0x000fe40000004100 */
[--C-:B------:R-:W-:Y:S02]  /*61c0*/  HADD2.F32 R37, -RZ, R41.reuse.H0_H0 ;  /* 0x20000029ff257230 */ /* 0x100fe40000004100 */
[----:B------:R-:W-:Y:S02]  /*61d0*/  HADD2.F32 R38, -RZ, R41.H1_H1 ;  /* 0x30000029ff267230 */ /* 0x000fe40000004100 */
[--C-:B------:R-:W-:Y:S01]  /*61e0*/  HADD2.F32 R39, -RZ, R42.reuse.H0_H0 ;  /* 0x2000002aff277230 */ /* 0x100fe20000004100 */
[----:B--2---:R-:W-:Y:S01]  /*61f0*/  MOV R10, R24 ;  /* 0x00000018000a7202 */ /* 0x004fe20000000f00 */
        /* <DEDUP_REMOVED lines=55> */
.L_x_2800:
[----:B------:R-:W-:Y:S05]  /*6570*/  BSYNC B0 ;  /* 0x0000000000007941 */ /* 0x000fea0003800000 */
.L_x_2799:
[----:B-----5:R1:W-:Y:S02]  /*6580*/  STG.E.128 desc[UR6][R94.64+0x80], R48 ;  /* 0x000080305e007986 */ /* 0x0203e4000c101d06 */
.L_x_2794:
[----:B------:R-:W-:Y:S05]  /*6590*/  BSYNC B1 ;  /* 0x0000000000017941 */ /* 0x000fea0003800000 */
.L_x_2793:
[----:B------:R-:W-:Y:S04]  /*65a0*/  BSSY B1, `(.L_x_2801) ;  /* 0x0000128000017945 */ /* 0x000fe80003800000 */
[----:B------:R-:W-:Y:S05]  /*65b0*/  @!P5 BRA `(.L_x_2802) ;  /* 0x000000100098d947 */ /* 0x000fea0003800000 */
[----:B------:R-:W-:Y:S01]  /*65c0*/  LEA R164, P6, R70, R100, 0x1 ;  /* 0x0000006446a47211 */ /* 0x000fe200078c08ff */
        /* <DEDUP_REMOVED lines=10> */
[----:B----45:R-:W-:Y:S01]  /*6670*/  HADD2.F32 R36, -RZ, R49.H0_H0 ;  /* 0x20000031ff247230 */ /* 0x030fe20000004100 */
        /* <DEDUP_REMOVED lines=10> */
[----:B------:R-:W-:Y:S02]  /*6720*/  LEA R10, P1, R137, R164, 0x1 ;  /* 0x000000a4890a7211 */ /* 0x000fe400078208ff */
[----:B------:R-:W-:Y:S02]  /*6730*/  IADD3 R95, P6, R129, R152, RZ ;  /* 0x00000098815f7210 */ /* 0x000fe40007fde0ff */
[----:B------:R-:W-:Y:S02]  /*6740*/  LEA.HI.X.SX32 R11, R137, R165, 0x1, P1 ;  /* 0x000000a5890b7211 */ /* 0x000fe400008f0eff */
[C---:B------:R-:W-:Y:S02]  /*6750*/  LEA R160, P1, R95.reuse, R102, 0x1 ;  /* 0x000000665fa07211 */ /* 0x040fe400078208ff */
        /* <DEDUP_REMOVED lines=74> */
.L_x_2804:
[----:B------:R-:W-:Y:S05]  /*6c00*/  BSYNC B0 ;  /* 0x0000000000007941 */ /* 0x000fea0003800000 */
.L_x_2803:
[----:B-----5:R2:W-:Y:S01]  /*6c10*/  STG.E.128 desc[UR6][R158.64], R48 ;  /* 0x000000309e007986 */ /* 0x0205e2000c101d06 */
[----:B------:R-:W-:Y:S03]  /*6c20*/  BSSY B0, `(.L_x_2805) ;  /* 0x000005c000007945 */ /* 0x000fe60003800000 */
[----:B--2---:R2:W5:Y:S01]  /*6c30*/  LDG.E.128 R48, desc[UR6][R164.64+0x40] ;  /* 0x00004006a4307981 */ /* 0x004562000c1e1d00 */
[----:B------:R-:W-:Y:S05]  /*6c40*/  @P0 BRA `(.L_x_2806) ;  /* 0x0000000400640947 */ /* 0x000fea0003800000 */
        /* <DEDUP_REMOVED lines=11> */
[C---:B------:R-:W-:Y:S02]  /*6d00*/  LEA R10, P0, R161.reuse, R166, 0x1 ;  /* 0x000000a6a10a7211 */ /* 0x040fe400078008ff */
[C---:B------:R-:W-:Y:S02]  /*6d10*/  IADD3 R95, P5, R122.reuse, R137, RZ ;  /* 0x000000897a5f7210 */ /* 0x040fe40007fbe0ff */
[----:B------:R-:W-:Y:S02]  /*6d20*/  LEA.HI.X.SX32 R11, R161, R167, 0x1, P0 ;  /* 0x000000a7a10b7211 */ /* 0x000fe400000f0eff */
[----:B------:R-:W-:Y:S02]  /*6d30*/  LEA R162, P0, R95, R102, 0x1 ;  /* 0x000000665fa27211 */ /* 0x000fe400078008ff */
[----:B------:R-:W-:Y:S01]  /*6d40*/  LEA.HI.X.SX32 R152, R137, R113, 0x1, P5 ;  /* 0x0000007189987211 */ /* 0x000fe200028f0eff */
[----:B------:R-:W4:Y:S03]  /*6d50*/  LDG.E.128 R28, desc[UR6][R10.64] ;  /* 0x000000060a1c7981 */ /* 0x000f26000c1e1d00 */
        /* <DEDUP_REMOVED lines=72> */
.L_x_2806:
[----:B------:R-:W-:Y:S05]  /*71e0*/  BSYNC B0 ;  /* 0x0000000000007941 */ /* 0x000fea0003800000 */
.L_x_2805:
        /* <DEDUP_REMOVED lines=97> */
.L_x_2808:
[----:B------:R-:W-:Y:S05]  /*7800*/  BSYNC B0 ;  /* 0x0000000000007941 */ /* 0x000fea0003800000 */
.L_x_2807:
[----:B-----5:R4:W-:Y:S02]  /*7810*/  STG.E.128 desc[UR6][R158.64+0x80], R24 ;  /* 0x000080189e007986 */ /* 0x0209e4000c101d06 */
.L_x_2802:
[----:B------:R-:W-:Y:S05]  /*7820*/  BSYNC B1 ;  /* 0x0000000000017941 */ /* 0x000fea0003800000 */
.L_x_2801:
[----:B------:R-:W-:Y:S04]  /*7830*/  BSSY B1, `(.L_x_2809) ;  /* 0x0000130000017945 */ /* 0x000fe80003800000 */
[----:B------:R-:W-:Y:S05]  /*7840*/  @!P4 BRA `(.L_x_2810) ;  /* 0x0000001000b8c947 */ /* 0x000fea0003800000 */
[----:B------:R-:W-:Y:S01]  /*7850*/  LEA R2, P5, R72, R100, 0x1 ;  /* 0x0000006448027211 */ /* 0x000fe200078a08ff */
        /* <DEDUP_REMOVED lines=98> */
.L_x_2812:
[----:B------:R-:W-:Y:S05]  /*7e80*/  BSYNC B0 ;  /* 0x0000000000007941 */ /* 0x000fea0003800000 */
.L_x_2811:
[----:B------:R-:W-:Y:S01]  /*7e90*/  LEA.HI.X R51, R156, R93, R73, 0x1, P4 ;  /* 0x0000005d9c337211 */ /* 0x000fe200020f0c49 */
[----:B------:R-:W-:Y:S01]  /*7ea0*/  BSSY B0, `(.L_x_2813) ;  /* 0x0000064000007945 */ /* 0x000fe20003800000 */
[----:B------:R-:W-:Y:S02]  /*7eb0*/  LEA.HI.X R49, R75, R101, R74, 0x1, P1 ;  /* 0x000000654b317211 */ /* 0x000fe400008f0c4a */
[----:B------:R-:W-:Y:S01]  /*7ec0*/  ISETP.GE.AND P4, PT, R15, UR4, PT ;  /* 0x000000040f007c0c */ /* 0x000fe2000bf86270 */
[----:B-----5:R4:W-:Y:S01]  /*7ed0*/  STG.E.128 desc[UR6][R50.64], R8 ;  /* 0x0000000832007986 */ /* 0x0209e2000c101d06 */
[----:B------:R-:W-:Y:S02]  /*7ee0*/  LEA R42, P5, R77, R94, 0x1 ;  /* 0x0000005e4d2a7211 */ /* 0x000fe400078a08ff */
[----:B------:R-:W-:Y:S01]  /*7ef0*/  LEA R40, P0, R79, R100, 0x1 ;  /* 0x000000644f287211 */ /* 0x000fe200078008ff */
        /* <DEDUP_REMOVED lines=94> */
.L_x_2814:
[----:B------:R-:W-:Y:S05]  /*84e0*/  BSYNC B0 ;  /* 0x0000000000007941 */ /* 0x000fea0003800000 */
.L_x_2813:
        /* <DEDUP_REMOVED lines=98> */
.L_x_2816:
[----:B------:R-:W-:Y:S05]  /*8b10*/  BSYNC B0 ;  /* 0x0000000000007941 */ /* 0x000fea0003800000 */
.L_x_2815:
[----:B-----5:R4:W-:Y:S02]  /*8b20*/  STG.E.128 desc[UR6][R48.64], R8 ;  /* 0x0000000830007986 */ /* 0x0209e4000c101d06 */
.L_x_2810:
[----:B------:R-:W-:Y:S05]  /*8b30*/  BSYNC B1 ;  /* 0x0000000000017941 */ /* 0x000fea0003800000 */
.L_x_2809:
[----:B------:R-:W-:Y:S04]  /*8b40*/  BSSY B1, `(.L_x_2817) ;  /* 0x0000135000017945 */ /* 0x000fe80003800000 */
[----:B------:R-:W-:Y:S05]  /*8b50*/  @!P3 BRA `(.L_x_2818) ;  /* 0x0000001000ccb947 */ /* 0x000fea0003800000 */
[----:B----4-:R-:W4:Y:S01]  /*8b60*/  LDC.64 R4, c[0x0][0x338] ;  /* 0x0000ce00ff047b82 */ /* 0x010f220000000a00 */
[----:B------:R-:W-:Y:S01]  /*8b70*/  ISETP.GE.AND P0, PT, R18, UR4, PT ;  /* 0x0000000412007c0c */ /* 0x000fe2000bf06270 */
[----:B------:R-:W-:Y:S01]  /*8b80*/  BSSY B0, `(.L_x_2819) ;  /* 0x0000065000007945 */ /* 0x000fe20003800000 */
[----:B-1----:R-:W-:Y:S05]  /*8b90*/  MOV R95, R93 ;  /* 0x0000005d005f7202 */ /* 0x002fea0000000f00 */
[----:B------:R-:W1:Y:S01]  /*8ba0*/  LDC.64 R2, c[0x0][0x248] ;  /* 0x00009200ff027b82 */ /* 0x000e620000000a00 */
        /* <DEDUP_REMOVED lines=98> */
.L_x_2820:
[----:B------:R-:W-:Y:S05]  /*91d0*/  BSYNC B0 ;  /* 0x0000000000007941 */ /* 0x000fea0003800000 */
.L_x_2819:
[----:B------:R-:W-:Y:S01]  /*91e0*/  LEA R2, P4, R83, R100, 0x1 ;  /* 0x0000006453027211 */ /* 0x000fe200078808ff */
        /* <DEDUP_REMOVED lines=101> */
.L_x_2822:
[----:B------:R-:W-:Y:S05]  /*9840*/  BSYNC B0 ;  /* 0x0000000000007941 */ /* 0x000fea0003800000 */
.L_x_2821:
        /* <DEDUP_REMOVED lines=98> */
.L_x_2824:
[----:B------:R-:W-:Y:S05]  /*9e70*/  BSYNC B0 ;  /* 0x0000000000007941 */ /* 0x000fea0003800000 */
.L_x_2823:
[----:B-----5:R4:W-:Y:S02]  /*9e80*/  STG.E.128 desc[UR6][R48.64], R8 ;  /* 0x0000000830007986 */ /* 0x0209e4000c101d06 */
.L_x_2818:
[----:B------:R-:W-:Y:S05]  /*9e90*/  BSYNC B1 ;  /* 0x0000000000017941 */ /* 0x000fea0003800000 */
.L_x_2817:
        /* <DEDUP_REMOVED lines=8> */
.L_x_2782:
[----:B----4-:R-:W2:Y:S01]  /*9f20*/  @P6 LDG.E.128 R8, desc[UR6][R100.64] ;  /* 0x0000000664086981 */ /* 0x010ea2000c1e1d00 */
[----:B------:R-:W-:Y:S01]  /*9f30*/  @P6 IMAD.MOV.U32 R95, RZ, RZ, R93 ;  /* 0x000000ffff5f6224 */ /* 0x000fe200078e005d */
        /* <DEDUP_REMOVED lines=9> */
[----:B--2---:R-:W-:Y:S04]  /*9fd0*/  @P6 STG.E.128 desc[UR6][R94.64], R8 ;  /* 0x000000085e006986 */ /* 0x004fe8000c101d06 */
[----:B------:R-:W2:Y:S04]  /*9fe0*/  @P6 LDG.E.128 R28, desc[UR6][R100.64+0x40] ;  /* 0x00004006641c6981 */ /* 0x000ea8000c1e1d00 */
[----:B--2---:R-:W-:Y:S04]  /*9ff0*/  @P6 STG.E.128 desc[UR6][R94.64+0x40], R28 ;  /* 0x0000401c5e006986 */ /* 0x004fe8000c101d06 */
[----:B------:R-:W2:Y:S04]  /*a000*/  @P6 LDG.E.128 R4, desc[UR6][R100.64+0x80] ;  /* 0x0000800664046981 */ /* 0x000ea8000c1e1d00 */
[----:B--2---:R1:W-:Y:S04]  /*a010*/  @P6 STG.E.128 desc[UR6][R94.64+0x80], R4 ;  /* 0x000080045e006986 */ /* 0x0043e8000c101d06 */
[----:B------:R-:W2:Y:S01]  /*a020*/  @P5 LDG.E.128 R24, desc[UR6][R2.64] ;  /* 0x0000000602185981 */ /* 0x000ea2000c1e1d00 */
[----:B-1----:R-:W-:Y:S03]  /*a030*/  @P3 IMAD.MOV.U32 R95, RZ, RZ, R93 ;  /* 0x000000ffff5f3224 */ /* 0x002fe600078e005d */
[----:B--2---:R-:W-:Y:S04]  /*a040*/  @P5 STG.E.128 desc[UR6][R36.64], R24 ;  /* 0x0000001824005986 */ /* 0x004fe8000c101d06 */
[----:B------:R-:W2:Y:S04]  /*a050*/  @P5 LDG.E.128 R8, desc[UR6][R2.64+0x40] ;  /* 0x0000400602085981 */ /* 0x000ea8000c1e1d00 */
[----:B--2---:R-:W-:Y:S04]  /*a060*/  @P5 STG.E.128 desc[UR6][R36.64+0x40], R8 ;  /* 0x0000400824005986 */ /* 0x004fe8000c101d06 */
[----:B------:R1:W2:Y:S02]  /*a070*/  @P5 LDG.E.128 R28, desc[UR6][R2.64+0x80] ;  /* 0x00008006021c5981 */ /* 0x0002a4000c1e1d00 */
[----:B-1----:R-:W1:Y:S02]  /*a080*/  @P3 LDC.64 R2, c[0x0][0x338] ;  /* 0x0000ce00ff023b82 */ /* 0x002e640000000a00 */
[----:B-1----:R-:W-:Y:S04]  /*a090*/  @P3 IMAD.WIDE.U32 R22, R2, 0xc0, R100 ;  /* 0x000000c002163825 */ /* 0x002fe800078e0064 */
[----:B------:R-:W-:Y:S04]  /*a0a0*/  @P3 IMAD R3, R3, 0xc0, RZ ;  /* 0x000000c003033824 */ /* 0x000fe800078e02ff */
[----:B------:R-:W-:Y:S02]  /*a0b0*/  @P3 IMAD.IADD R23, R23, 0x1, R3 ;  /* 0x0000000117173824 */ /* 0x000fe400078e0203 */
[----:B------:R-:W1:Y:S02]  /*a0c0*/  @P3 LDC.64 R2, c[0x0][0x248] ;  /* 0x00009200ff023b82 */ /* 0x000e640000000a00 */
[----:B-1----:R-:W-:Y:S01]  /*a0d0*/  @P3 IMAD R3, R3, 0xc0, RZ ;  /* 0x000000c003033824 */ /* 0x002fe200078e02ff */
[----:B--2---:R1:W-:Y:S04]  /*a0e0*/  @P5 STG.E.128 desc[UR6][R36.64+0x80], R28 ;  /* 0x0000801c24005986 */ /* 0x0043e8000c101d06 */
[----:B------:R-:W2:Y:S01]  /*a0f0*/  @P4 LDG.E.128 R4, desc[UR6][R34.64] ;  /* 0x0000000622044981 */ /* 0x000ea2000c1e1d00 */
        /* <DEDUP_REMOVED lines=13> */
.L_x_2792:
        /* <DEDUP_REMOVED lines=82> */
.L_x_2825:
[----:B------:R-:W2:Y:S01]  /*a6f0*/  LDC R2, c[0x0][0x250] ;  /* 0x00009400ff027b82 */ /* 0x000ea20000000800 */
[----:B------:R-:W-:Y:S07]  /*a700*/  IMAD.MOV.U32 R95, RZ, RZ, R93 ;  /* 0x000000ffff5f7224 */ /* 0x000fee00078e005d */
[----:B------:R-:W1:Y:S02]  /*a710*/  LDC R0, c[0x0][0x248] ;  /* 0x00009200ff007b82 */ /* 0x000e640000000800 */
[----:B-1--4-:R-:W-:Y:S02]  /*a720*/  IMAD.U32 R5, R0, -0x80, RZ ;  /* 0xffffff8000057824 */ /* 0x012fe400078e00ff */
[----:B--2---:R-:W-:Y:S03]  /*a730*/  IMAD.U32 R3, R2, -0x80, RZ ;  /* 0xffffff8002037824 */ /* 0x004fe600078e00ff */
[----:B------:R-:W-:Y:S02]  /*a740*/  LEA R94, P0, R5, R94, 0x1 ;  /* 0x0000005e055e7211 */ /* 0x000fe400078008ff */
[----:B------:R-:W-:Y:S02]  /*a750*/  LEA R96, P1, R3, R96, 0x1 ;  /* 0x0000006003607211 */ /* 0x000fe400078208ff */
[----:B------:R-:W-:Y:S02]  /*a760*/  LEA.HI.X.SX32 R93, R5, R95, 0x1, P0 ;  /* 0x0000005f055d7211 */ /* 0x000fe400000f0eff */
[----:B------:R-:W-:Y:S09]  /*a770*/  LEA.HI.X.SX32 R97, R3, R97, 0x1, P1 ;  /* 0x0000006103617211 */ /* 0x000ff200008f0eff */
.L_x_2826:
[----:B------:R-:W-:Y:S04]  /*a780*/  IADD3 R13, R13, -0x1, RZ ;  /* 0xffffffff0d0d7810 */ /* 0x000fe80007ffe0ff */
[----:B------:R-:W-:Y:S11]  /*a790*/  ISETP.GT.AND P0, PT, R13, R66, PT ;  /* 0x000000420d00720c */ /* 0x000ff60003f04270 */
[----:B------:R-:W-:Y:S02]  /*a7a0*/  @!UPT UIADD3 URZ, URZ, URZ, URZ ;  /* 0x0000003f3f3ff290 */ /* 0x000fe4000fffe03f */
[----:B------:R-:W-:Y:S05]  /*a7b0*/  @P0 BRA `(.L_x_2827) ;  /* 0xffffff7c00d80947 */ /* 0x000fea000383ffff */
.L_x_2781:
        /* <DEDUP_REMOVED lines=20> */
[----:B------:R-:W-:Y:S01]  /*a900*/  IMAD.IADD R32, R151, 0x1, -R58 ;  /* 0x0000000197207824 */ /* 0x000fe200078e0a3a */
[----:B-1--4-:R-:W-:Y:S02]  /*a910*/  IADD3.X R5, R68, UR11, RZ, P0, !PT ;  /* 0x0000000b44057c10 */ /* 0x012fe400087fe4ff */
        /* <DEDUP_REMOVED lines=17> */
[----:B-----5:R1:W5:Y:S04]  /*aa30*/  LDG.E.128 R8, desc[UR6][R34.64+0x80] ;  /* 0x0000800622087981 */ /* 0x020368000c1e1d00 */
        /* <DEDUP_REMOVED lines=51> */
.L_x_2834:
[----:B------:R-:W-:Y:S05]  /*ad70*/  BSYNC B0 ;  /* 0x0000000000007941 */ /* 0x000fea0003800000 */
.L_x_2833:
[----:B-----5:R2:W-:Y:S01]  /*ad80*/  STS.64 [R152], R20 ;  /* 0x0000001498007388 */ /* 0x0205e20000000a00 */
[----:B------:R-:W-:Y:S01]  /*ad90*/  IADD3 R0, R18, 0x20, RZ ;  /* 0x0000002012007810 */ /* 0x000fe20007ffe0ff */
[----:B------:R-:W-:Y:S02]  /*ada0*/  BSSY B0, `(.L_x_2835) ;  /* 0x000002b000007945 */ /* 0x000fe40003800000 */
[----:B------:R2:W-:Y:S01]  /*adb0*/  STS.64 [R152+0x8], R22 ;  /* 0x0000081698007388 */ /* 0x0005e20000000a00 */
        /* <DEDUP_REMOVED lines=41> */
.L_x_2836:
[----:B------:R-:W-:Y:S05]  /*b050*/  BSYNC B0 ;  /* 0x0000000000007941 */ /* 0x000fea0003800000 */
.L_x_2835:
        /* <DEDUP_REMOVED lines=44> */
.L_x_2838:
[----:B------:R-:W-:Y:S05]  /*b320*/  BSYNC B0 ;  /* 0x0000000000007941 */ /* 0x000fea0003800000 */
.L_x_2837:
[----:B------:R4:W-:Y:S02]  /*b330*/  STS.128 [R152+0x2000], R8 ;  /* 0x0020000898007388 */ /* 0x0009e40000000c00 */
.L_x_2832:
[----:B------:R-:W-:Y:S05]  /*b340*/  BSYNC B1 ;  /* 0x0000000000017941 */ /* 0x000fea0003800000 */
.L_x_2831:
[----:B------:R-:W-:-:S05]  /*b350*/  VIADD R3, R144, 0x20 ;  /* 0x0000002090037836 */ /* 0x000fca0000000000 */
[----:B------:R-:W-:-:S04]  /*b360*/  ISETP.GE.AND P0, PT, R3, R32, PT ;  /* 0x000000200300720c */ /* 0x000fc80003f06270 */
[----:B------:R-:W-:-:S13]  /*b370*/  ISETP.LT.OR P0, PT, R57, -0x83, P0 ;  /* 0xffffff7d3900780c */ /* 0x000fda0000701670 */
[----:B------:R-:W-:Y:S05]  /*b380*/  @P0 BRA `(.L_x_2839) ;  /* 0x0000002c00540947 */ /* 0x000fea0003800000 */
[----:B---3--:R3:W5:Y:S04]  /*b390*/  LDG.E.128 R12, desc[UR6][R16.64+0x40] ;  /* 0x00004006100c7981 */ /* 0x008768000c1e1d00 */
[----:B----45:R3:W5:Y:S04]  /*b3a0*/  LDG.E.128 R8, desc[UR6][R16.64+0x80] ;  /* 0x0000800610087981 */ /* 0x030768000c1e1d00 */
        /* <DEDUP_REMOVED lines=54> */
.L_x_2841:
[----:B------:R-:W-:Y:S05]  /*b710*/  BSYNC B0 ;  /* 0x0000000000007941 */ /* 0x000fea0003800000 */
.L_x_2840:
        /* <DEDUP_REMOVED lines=44> */
.L_x_2843:
[----:B------:R-:W-:Y:S05]  /*b9e0*/  BSYNC B0 ;  /* 0x0000000000007941 */ /* 0x000fea0003800000 */
.L_x_2842:
        /* <DEDUP_REMOVED lines=44> */
.L_x_2845:
[----:B------:R-:W-:Y:S05]  /*bcb0*/  BSYNC B0 ;  /* 0x0000000000007941 */ /* 0x000fea0003800000 */
.L_x_2844:
[----:B------:R1:W-:Y:S01]  /*bcc0*/  STS.128 [R152+0x2800], R8 ;  /* 0x0028000898007388 */ /* 0x0003e20000000c00 */
[----:B------:R-:W-:Y:S05]  /*bcd0*/  BRA `(.L_x_2839) ;  /* 0x0000002400007947 */ /* 0x000fea0003800000 */
.L_x_2830:
        /* <DEDUP_REMOVED lines=19> */
[----:B-----5:R-:W-:Y:S01]  /*be10*/  MOV R9, RZ ;  /* 0x000000ff00097202 */ /* 0x020fe20000000f00 */
        /* <DEDUP_REMOVED lines=41> */
[----:B------:R-:W-:Y:S02]  /*c0b0*/  HADD2.F32 R3, -RZ, R29.H0_H0 ;  /* 0x2000001dff037230 */ /* 0x000fe40000004100 */
        /* <DEDUP_REMOVED lines=29> */
.L_x_2849:
[----:B------:R-:W-:Y:S05]  /*c290*/  BSYNC B0 ;  /* 0x0000000000007941 */ /* 0x000fea0003800000 */
.L_x_2848:
[----:B-----5:R2:W-:Y:S01]  /*c2a0*/  STS.64 [R152], R28 ;  /* 0x0000001c98007388 */ /* 0x0205e20000000a00 */
[----:B------:R-:W-:Y:S01]  /*c2b0*/  IADD3 R4, R18, 0x20, RZ ;  /* 0x0000002012047810 */ /* 0x000fe20007ffe0ff */
[----:B------:R-:W-:Y:S02]  /*c2c0*/  BSSY B0, `(.L_x_2850) ;  /* 0x0000057000007945 */ /* 0x000fe40003800000 */
[----:B------:R2:W-:Y:S01]  /*c2d0*/  STS.64 [R152+0x8], R30 ;  /* 0x0000081e98007388 */ /* 0x0005e20000000a00 */
        /* <DEDUP_REMOVED lines=85> */
.L_x_2851:
[----:B------:R-:W-:Y:S05]  /*c830*/  BSYNC B0 ;  /* 0x0000000000007941 */ /* 0x000fea0003800000 */
.L_x_2850:
        /* <DEDUP_REMOVED lines=87> */
.L_x_2853:
[----:B------:R-:W-:Y:S05]  /*cdb0*/  BSYNC B0 ;  /* 0x0000000000007941 */ /* 0x000fea0003800000 */
.L_x_2852:
[----:B------:R4:W-:Y:S02]  /*cdc0*/  STS.128 [R152+0x2000], R12 ;  /* 0x0020000c98007388 */ /* 0x0009e40000000c00 */
.L_x_2847:
[----:B------:R-:W-:Y:S05]  /*cdd0*/  BSYNC B1 ;  /* 0x0000000000017941 */ /* 0x000fea0003800000 */
.L_x_2846:
        /* <DEDUP_REMOVED lines=15> */
[----:B-----5:R-:W-:-:S05]  /*ced0*/  LEA.HI.X.SX32 R9, R129, R2, 0x1, P1 ;  /* 0x0000000281097211 */ /* 0x020fca00008f0eff */
        /* <DEDUP_REMOVED lines=80> */
.L_x_2855:
[----:B------:R-:W-:Y:S05]  /*d3e0*/  BSYNC B0 ;  /* 0x0000000000007941 */ /* 0x000fea0003800000 */
.L_x_2854:
        /* <DEDUP_REMOVED lines=92> */
.L_x_2857:
[----:B------:R-:W-:Y:S05]  /*d9b0*/  BSYNC B0 ;  /* 0x0000000000007941 */ /* 0x000fea0003800000 */
.L_x_2856:
        /* <DEDUP_REMOVED lines=90> */
.L_x_2859:
[----:B------:R-:W-:Y:S05]  /*df60*/  BSYNC B0 ;  /* 0x0000000000007941 */ /* 0x000fea0003800000 */
.L_x_2858:
[----:B------:R1:W-:Y:S01]  /*df70*/  STS.128 [R152+0x2800], R12 ;  /* 0x0028000c98007388 */ /* 0x0003e20000000c00 */
[----:B------:R-:W-:Y:S05]  /*df80*/  BRA `(.L_x_2839) ;  /* 0x0000000000547947 */ /* 0x000fea0003800000 */
.L_x_2829:
[----:B------:R-:W-:Y:S02]  /*df90*/  IMAD.IADD R0, R151, 0x1, -R58 ;  /* 0x0000000197007824 */ /* 0x000fe400078e0a3a */
[----:B------:R-:W-:-:S03]  /*dfa0*/  VIADD R3, R144, 0x20 ;  /* 0x0000002090037836 */ /* 0x000fc60000000000 */
[-C--:B------:R-:W-:Y:S02]  /*dfb0*/  ISETP.GE.AND P4, PT, R144, R0.reuse, PT ;  /* 0x000000009000720c */ /* 0x080fe40003f86270 */
[----:B------:R-:W-:-:S11]  /*dfc0*/  ISETP.GE.AND P3, PT, R3, R0, PT ;  /* 0x000000000300720c */ /* 0x000fd60003f66270 */
[----:B-1--4-:R-:W1:Y:S02]  /*dfd0*/  @!P4 LDC.64 R6, c[0x0][0x210] ;  /* 0x00008400ff06cb82 */ /* 0x012e640000000a00 */
[----:B-----5:R-:W-:-:S04]  /*dfe0*/  @!P3 IADD3 R9, P0, R142, UR10, RZ ;  /* 0x0000000a8e09bc10 */ /* 0x020fc8000ff1e0ff */
        /* <DEDUP_REMOVED lines=15> */
.L_x_2839:
[----:B------:R-:W-:Y:S05]  /*e0e0*/  BSYNC B2 ;  /* 0x0000000000027941 */ /* 0x000fea0003800000 */
.L_x_2828:
[----:B------:R-:W-:Y:S01]  /*e0f0*/  VIADD R157, R53, 0xffffffff ;  /* 0xffffffff359d7836 */ /* 0x000fe20000000000 */
[----:B------:R-:W-:Y:S01]  /*e100*/  ULDC.64 UR12, c[0x0][0x218] ;  /* 0x00008600000c7ab9 */ /* 0x000fe20000000a00 */
[----:B-1--45:R-:W-:Y:S01]  /*e110*/  VIADD R9, R144, 0x40 ;  /* 0x0000004090097836 */ /* 0x032fe20000000000 */
[----:B------:R-:W-:Y:S01]  /*e120*/  LEA R158, P3, R140, UR12, 0x1 ;  /* 0x0000000c8c9e7c11 */ /* 0x000fe2000f8608ff */
[----:B------:R-:W-:Y:S01]  /*e130*/  IMAD.SHL.U32 R0, R157, 0x80, RZ ;  /* 0x000000809d007824 */ /* 0x000fe200078e00ff */
[----:B------:R-:W-:Y:S01]  /*e140*/  LOP3.LUT R134, R134, 0x7fffffe, RZ, 0xc0, !PT ;  /* 0x07fffffe86867812 */ /* 0x000fe200078ec0ff */
[----:B------:R-:W-:Y:S01]  /*e150*/  VIADD R8, R144, 0x60 ;  /* 0x0000006090087836 */ /* 0x000fe20000000000 */
[----:B------:R-:W-:Y:S01]  /*e160*/  LEA.HI.X R159, R140, UR13, R54, 0x1, P3 ;  /* 0x0000000d8c9f7c11 */ /* 0x000fe200098f0c36 */
[----:B------:R-:W-:Y:S01]  /*e170*/  IMAD.IADD R10, R59, 0x1, -R0 ;  /* 0x000000013b0a7824 */ /* 0x000fe200078e0a00 */
[----:B---3--:R-:W-:Y:S01]  /*e180*/  SHF.R.S32.HI R12, RZ, 0x1f, R135 ;  /* 0x0000001fff0c7819 */ /* 0x008fe20000011487 */
[----:B------:R-:W-:Y:S01]  /*e190*/  IMAD.IADD R45, R135, 0x1, -R134 ;  /* 0x00000001872d7824 */ /* 0x000fe200078e0a86 */
[----:B------:R-:W-:Y:S01]  /*e1a0*/  SHF.R.S32.HI R2, RZ, 0x1f, R57 ;  /* 0x0000001fff027819 */ /* 0x000fe20000011439 */
[----:B------:R-:W-:Y:S01]  /*e1b0*/  IMAD.SHL.U32 R132, R132, 0x8, RZ ;  /* 0x0000000884847824 */ /* 0x000fe200078e00ff */
[-C--:B------:R-:W-:Y:S01]  /*e1c0*/  ISETP.GE.AND P0, PT, R9, R10.reuse, PT ;  /* 0x0000000a0900720c */ /* 0x080fe20003f06270 */
[----:B------:R-:W-:Y:S01]  /*e1d0*/  ULDC.64 UR10, c[0x0][0x220] ;  /* 0x00008800000a7ab9 */ /* 0x000fe20000000a00 */
[-C--:B------:R-:W-:Y:S01]  /*e1e0*/  ISETP.GE.AND P6, PT, R8, R10.reuse, PT ;  /* 0x0000000a0800720c */ /* 0x080fe20003fc6270 */
[----:B------:R-:W-:Y:S01]  /*e1f0*/  ULDC UR5, c[0x0][0x398] ;  /* 0x0000e60000057ab9 */ /* 0x000fe20000000800 */
[----:B------:R-:W-:-:S02]  /*e200*/  ISETP.GE.AND P1, PT, R3, R10, PT ;  /* 0x0000000a0300720c */ /* 0x000fc40003f26270 */
[-C--:B------:R-:W-:Y:S02]  /*e210*/  ISETP.GE.AND P5, PT, R144, R10.reuse, PT ;  /* 0x0000000a9000720c */ /* 0x080fe40003fa6270 */
[----:B------:R-:W-:Y:S02]  /*e220*/  LEA.HI R135, R12, R135, RZ, 0x3 ;  /* 0x000000870c877211 */ /* 0x000fe400078f18ff */
[----:B------:R-:W-:Y:S02]  /*e230*/  ISETP.GE.AND P4, PT, R3, R10, PT ;  /* 0x0000000a0300720c */ /* 0x000fe40003f86270 */
[----:B------:R-:W-:Y:S01]  /*e240*/  LEA.HI R3, R2, R57, RZ, 0x4 ;  /* 0x0000003902037211 */ /* 0x000fe200078f20ff */
[----:B------:R-:W1:Y:S01]  /*e250*/  @!P0 LDC.64 R6, c[0x0][0x248] ;  /* 0x00009200ff068b82 */ /* 0x000e620000000a00 */
[----:B------:R-:W-:Y:S02]  /*e260*/  IMAD.SHL.U32 R46, R135, 0x20, RZ ;  /* 0x00000020872e7824 */ /* 0x000fe400078e00ff */
[----:B------:R-:W-:-:S02]  /*e270*/  SHF.R.S32.HI R3, RZ, 0x4, R3 ;  /* 0x00000004ff037819 */ /* 0x000fc40000011403 */
[----:B------:R-:W-:Y:S01]  /*e280*/  @!P1 LEA R16, P3, R56, R158, 0x1 ;  /* 0x0000009e38109211 */ /* 0x000fe200078608ff */
[----:B------:R-:W-:Y:S01]  /*e290*/  @!PT LDS RZ, [RZ] ;  /* 0x00000000fffff984 */ /* 0x000fe20000000800 */
[----:B------:R-:W-:Y:S01]  /*e2a0*/  @!PT LDS RZ, [RZ] ;  /* 0x00000000fffff984 */ /* 0x000fe20000000800 */
[----:B------:R-:W-:Y:S01]  /*e2b0*/  @!PT LDS RZ, [RZ] ;  /* 0x00000000fffff984 */ /* 0x000fe20000000800 */
[----:B------:R-:W-:Y:S01]  /*e2c0*/  @!P5 LDGSTS.E.BYPASS.LTC128B.128 [R152+0x3000], desc[UR6][R158.64] ;  /* 0x030000009e98dfae */ /* 0x000fe2000b901d46 */
[----:B------:R-:W-:Y:S01]  /*e2d0*/  LOP3.LUT R46, R46, 0xffffff00, RZ, 0xc0, !PT ;  /* 0xffffff002e2e7812 */ /* 0x000fe200078ec0ff */
[----:B------:R-:W3:Y:S01]  /*e2e0*/  @!P6 LDC.64 R4, c[0x0][0x248] ;  /* 0x00009200ff04eb82 */ /* 0x000ee20000000a00 */
[----:B------:R-:W-:Y:S01]  /*e2f0*/  @!P1 LEA.HI.X R17, R56, R159, R55, 0x1, P3 ;  /* 0x0000009f38119211 */ /* 0x000fe200018f0c37 */
[----:B------:R-:W-:Y:S01]  /*e300*/  @!P5 LDGSTS.E.BYPASS.LTC128B.128 [R152+0x5000], desc[UR6][R158.64+0x40] ;  /* 0x050000409e98dfae */ /* 0x000fe2000b901d46 */
[-C--:B------:R-:W-:Y:S02]  /*e310*/  ISETP.GE.AND P3, PT, R9, R10.reuse, PT ;  /* 0x0000000a0900720c */ /* 0x080fe40003f66270 */
[----:B------:R-:W-:Y:S01]  /*e320*/  LEA.HI R9, R3, R3, RZ, 0x1 ;  /* 0x0000000303097211 */ /* 0x000fe200078f08ff */
[----:B------:R-:W-:Y:S01]  /*e330*/  @!P5 LDGSTS.E.BYPASS.LTC128B.128 [R152+0x7000], desc[UR6][R158.64+0x80] ;  /* 0x070000809e98dfae */ /* 0x000fe2000b901d46 */
[----:B------:R-:W-:-:S03]  /*e340*/  ISETP.GE.AND P5, PT, R144, R10, PT ;  /* 0x0000000a9000720c */ /* 0x000fc60003fa6270 */
[----:B------:R-:W-:Y:S04]  /*e350*/  @!P1 LDGSTS.E.BYPASS.LTC128B.128 [R152+0x3800], desc[UR6][R16.64] ;  /* 0x0380000010989fae */ /* 0x000fe8000b901d46 */
[----:B------:R-:W-:Y:S04]  /*e360*/  @!P1 LDGSTS.E.BYPASS.LTC128B.128 [R152+0x5800], desc[UR6][R16.64+0x40] ;  /* 0x0580004010989fae */ /* 0x000fe8000b901d46 */
[----:B------:R-:W-:Y:S01]  /*e370*/  @!P1 LDGSTS.E.BYPASS.LTC128B.128 [R152+0x7800], desc[UR6][R16.64+0x80] ;  /* 0x0780008010989fae */ /* 0x000fe2000b901d46 */
[----:B-1----:R-:W-:-:S04]  /*e380*/  @!P0 LEA R12, P1, R6, R158, 0x7 ;  /* 0x0000009e060c8211 */ /* 0x002fc800078238ff */
[----:B------:R-:W-:Y:S01]  /*e390*/  @!P0 LEA.HI.X R13, R6, R159, R7, 0x7, P1 ;  /* 0x0000009f060d8211 */ /* 0x000fe200008f3c07 */
[----:B---3--:R-:W-:Y:S01]  /*e3a0*/  @!P6 IMAD.WIDE.U32 R14, R4, 0xc0, R158 ;  /* 0x000000c0040ee825 */ /* 0x008fe200078e009e */
[----:B------:R-:W-:Y:S02]  /*e3b0*/  LOP3.LUT R4, R9, 0xfffffffe, RZ, 0xc0, !PT ;  /* 0xfffffffe09047812 */ /* 0x000fe400078ec0ff */
[----:B------:R-:W-:Y:S01]  /*e3c0*/  ISETP.GE.AND P1, PT, R8, R10, PT ;  /* 0x0000000a0800720c */ /* 0x000fe20003f26270 */
[----:B------:R-:W-:Y:S01]  /*e3d0*/  @!P6 IMAD R5, R5, 0xc0, RZ ;  /* 0x000000c00505e824 */ /* 0x000fe200078e02ff */
[----:B------:R-:W-:Y:S01]  /*e3e0*/  @!P0 LDGSTS.E.BYPASS.LTC128B.128 [R152+0x4000], desc[UR6][R12.64] ;  /* 0x040000000c988fae */ /* 0x000fe2000b901d46 */
[----:B------:R-:W-:Y:S02]  /*e3f0*/  IMAD.IADD R6, R3, 0x1, -R4 ;  /* 0x0000000103067824 */ /* 0x000fe400078e0a04 */
[----:B------:R-:W-:Y:S01]  /*e400*/  @!P6 IMAD.IADD R15, R5, 0x1, R15 ;  /* 0x00000001050fe824 */ /* 0x000fe200078e020f */
[----:B------:R-:W-:Y:S01]  /*e410*/  @!P0 LDGSTS.E.BYPASS.LTC128B.128 [R152+0x6000], desc[UR6][R12.64+0x40] ;  /* 0x060000400c988fae */ /* 0x000fe2000b901d46 */
[----:B------:R-:W-:Y:S01]  /*e420*/  IMAD.SHL.U32 R3, R60, 0x40, RZ ;  /* 0x000000403c037824 */ /* 0x000fe200078e00ff */
[----:B------:R-:W1:Y:S01]  /*e430*/  @!P3 LDC.64 R4, c[0x0][0x250] ;  /* 0x00009400ff04bb82 */ /* 0x000e620000000a00 */
[----:B------:R-:W-:Y:S01]  /*e440*/  IMAD R131, R6, 0x8, R131 ;  /* 0x0000000806837824 */ /* 0x000fe200078e0283 */
[----:B------:R3:W-:Y:S01]  /*e450*/  @!P0 LDGSTS.E.BYPASS.LTC128B.128 [R152+0x8000], desc[UR6][R12.64+0x80] ;  /* 0x080000800c988fae */ /* 0x0007e2000b901d46 */
[----:B------:R-:W-:Y:S01]  /*e460*/  IMAD.SHL.U32 R10, R133, 0x40, RZ ;  /* 0x00000040850a7824 */ /* 0x000fe200078e00ff */
[----:B------:R-:W-:-:S02]  /*e470*/  LOP3.LUT R3, R3, 0xc0, RZ, 0xc0, !PT ;  /* 0x000000c003037812 */ /* 0x000fc400078ec0ff */
[----:B------:R-:W-:Y:S01]  /*e480*/  @!P6 LDGSTS.E.BYPASS.LTC128B.128 [R152+0x4800], desc[UR6][R14.64] ;  /* 0x048000000e98efae */ /* 0x000fe2000b901d46 */
[C---:B------:R-:W-:Y:S02]  /*e490*/  LEA R156, P0, R138.reuse, UR10, 0x1 ;  /* 0x0000000a8a9c7c11 */ /* 0x040fe4000f8008ff */
[----:B------:R-:W-:Y:S01]  /*e4a0*/  LOP3.LUT R148, R3, 0x8, R132, 0xf8, !PT ;  /* 0x0000000803947812 */ /* 0x000fe200078ef884 */
[----:B------:R-:W-:Y:S01]  /*e4b0*/  @!P6 LDGSTS.E.BYPASS.LTC128B.128 [R152+0x6800], desc[UR6][R14.64+0x40] ;  /* 0x068000400e98efae */ /* 0x000fe2000b901d46 */
[----:B------:R-:W-:Y:S02]  /*e4c0*/  SHF.R.U32.HI R3, RZ, 0x3, R3 ;  /* 0x00000003ff037819 */ /* 0x000fe40000011603 */
[----:B------:R-:W-:Y:S01]  /*e4d0*/  LEA.HI.X R161, R138, UR11, R52, 0x1, P0 ;  /* 0x0000000b8aa17c11 */ /* 0x000fe200080f0c34 */
[----:B------:R4:W-:Y:S01]  /*e4e0*/  @!P6 LDGSTS.E.BYPASS.LTC128B.128 [R152+0x8800], desc[UR6][R14.64+0x80] ;  /* 0x088000800e98efae */ /* 0x0009e2000b901d46 */
[----:B------:R-:W-:Y:S01]  /*e4f0*/  LOP3.LUT R148, R148, R3, RZ, 0x3c, !PT ;  /* 0x0000000394947212 */ /* 0x000fe200078e3cff */
[----:B------:R-:W-:Y:S01]  /*e500*/  IMAD.SHL.U32 R3, R6, 0x8, RZ ;  /* 0x0000000806037824 */ /* 0x000fe200078e00ff */
[----:B------:R-:W-:Y:S01]  /*e510*/  LOP3.LUT R10, R10, 0xc0, RZ, 0xc0, !PT ;  /* 0x000000c00a0a7812 */ /* 0x000fe200078ec0ff */
[----:B------:R-:W0:Y:S01]  /*e520*/  LDGDEPBAR ;  /* 0x00000000000079af */ /* 0x000e220000000000 */
[----:B------:R-:W2:Y:S01]  /*e530*/  @!P1 LDC.64 R6, c[0x0][0x250] ;  /* 0x00009400ff069b82 */ /* 0x000ea20000000a00 */
[----:B------:R-:W-:Y:S01]  /*e540*/  @!P4 LEA R8, P0, R107, R156, 0x1 ;  /* 0x0000009c6b08c211 */ /* 0x000fe200078008ff */
[----:B------:R-:W-:Y:S01]  /*e550*/  IMAD.U32 R148, R131, 0x20, R148 ;  /* 0x0000002083947824 */ /* 0x000fe200078e0094 */
[----:B------:R-:W-:-:S02]  /*e560*/  LEA.HI R132, R2, R57, RZ, 0x5 ;  /* 0x0000003902847211 */ /* 0x000fc400078f28ff */
[----:B------:R-:W-:Y:S02]  /*e570*/  LOP3.LUT R2, R10, 0x8, R3, 0xf8, !PT ;  /* 0x000000080a027812 */ /* 0x000fe400078ef803 */
[----:B------:R-:W-:Y:S02]  /*e580*/  @!P4 LEA.HI.X R9, R107, R161, R106, 0x1, P0 ;  /* 0x000000a16b09c211 */ /* 0x000fe400000f0c6a */
[----:B------:R-:W-:Y:S01]  /*e590*/  SHF.R.U32.HI R3, RZ, 0x3, R10 ;  /* 0x00000003ff037819 */ /* 0x000fe2000001160a */
[----:B---3--:R-:W-:Y:S01]  /*e5a0*/  @!P1 IMAD.MOV.U32 R12, RZ, RZ, R156 ;  /* 0x000000ffff0c9224 */ /* 0x008fe200078e009c */
[----:B------:R-:W-:Y:S01]  /*e5b0*/  SHF.R.S32.HI R47, RZ, 0x5, R132 ;  /* 0x00000005ff2f7819 */ /* 0x000fe20000011484 */
[----:B------:R-:W-:Y:S01]  /*e5c0*/  @!P1 IMAD.MOV.U32 R13, RZ, RZ, R161 ;  /* 0x000000ffff0d9224 */ /* 0x000fe200078e00a1 */
[----:B-1----:R-:W-:Y:S02]  /*e5d0*/  @!P3 LEA R10, P0, R4, R156, 0x7 ;  /* 0x0000009c040ab211 */ /* 0x002fe400078038ff */
[----:B------:R-:W-:Y:S01]  /*e5e0*/  LOP3.LUT R2, R2, R3, RZ, 0x3c, !PT ;  /* 0x0000000302027212 */ /* 0x000fe200078e3cff */
[----:B------:R-:W-:Y:S01]  /*e5f0*/  IMAD.MOV.U32 R3, RZ, RZ, 0x20 ;  /* 0x00000020ff037424 */ /* 0x000fe200078e00ff */
[----:B------:R-:W-:Y:S01]  /*e600*/  @!P3 LEA.HI.X R11, R4, R161, R5, 0x7, P0 ;  /* 0x000000a1040bb211 */ /* 0x000fe200000f3c05 */
[C---:B------:R-:W-:Y:S01]  /*e610*/  IMAD R4, R47.reuse, 0x200, R46 ;  /* 0x000002002f047824 */ /* 0x040fe200078e022e */
[----:B------:R-:W-:Y:S01]  /*e620*/  LEA R148, R148, UR4, 0x1 ;  /* 0x0000000494947c11 */ /* 0x000fe2000f8e08ff */
[----:B------:R-:W-:Y:S01]  /*e630*/  IMAD R47, R47, 0x10, R58 ;  /* 0x000000102f2f7824 */ /* 0x000fe200078e023a */
[----:B------:R-:W-:Y:S01]  /*e640*/  LOP3.LUT P0, RZ, R60, 0x2, RZ, 0xc0, !PT ;  /* 0x000000023cff7812 */ /* 0x000fe2000780c0ff */
[----:B----4-:R-:W-:Y:S01]  /*e650*/  @!P5 IMAD.MOV.U32 R14, RZ, RZ, R156 ;  /* 0x000000ffff0ed224 */ /* 0x010fe200078e009c */
[----:B------:R-:W-:-:S04]  /*e660*/  DEPBAR.LE SB0, 0x0 ;  /* 0x000080000000791a */ /* 0x000fc80000000000 */
[----:B------:R-:W-:Y:S01]  /*e670*/  BAR.SYNC.DEFER_BLOCKING 0x0 ;  /* 0x0000000000007b1d */ /* 0x000fe20000010000 */
[----:B------:R-:W-:Y:S01]  /*e680*/  @!P5 IMAD.MOV.U32 R15, RZ, RZ, R161 ;  /* 0x000000ffff0fd224 */ /* 0x000fe200078e00a1 */
[----:B------:R-:W-:Y:S01]  /*e690*/  SEL R3, R3, 0xffffffe0, !P0 ;  /* 0xffffffe003037807 */ /* 0x000fe20004000000 */
[----:B------:R-:W-:Y:S01]  /*e6a0*/  IMAD R149, R45, 0x20, R4 ;  /* 0x000000202d957824 */ /* 0x000fe200078e0204 */
[----:B------:R-:W-:Y:S01]  /*e6b0*/  LOP3.LUT R132, R132, 0xffffffe0, RZ, 0xc0, !PT ;  /* 0xffffffe084847812 */ /* 0x000fe200078ec0ff */
[----:B--2---:R-:W-:-:S04]  /*e6c0*/  @!P1 IMAD.WIDE.U32 R12, R6, 0xc0, R12 ;  /* 0x000000c0060c9825 */ /* 0x004fc800078e000c */
[----:B------:R-:W-:Y:S02]  /*e6d0*/  @!P1 IMAD R7, R7, 0xc0, RZ ;  /* 0x000000c007079824 */ /* 0x000fe400078e02ff */
[----:B------:R-:W-:Y:S02]  /*e6e0*/  IMAD.IADD R149, R2, 0x1, R149 ;  /* 0x0000000102957824 */ /* 0x000fe400078e0295 */
[----:B------:R-:W-:Y:S02]  /*e6f0*/  @!P1 IMAD.IADD R5, R7, 0x1, R13 ;  /* 0x0000000107059824 */ /* 0x000fe400078e020d */
[----:B------:R-:W-:Y:S01]  /*e700*/  @!P1 IMAD.MOV.U32 R4, RZ, RZ, R12 ;  /* 0x000000ffff049224 */ /* 0x000fe200078e000c */
[----:B------:R-:W-:Y:S01]  /*e710*/  LEA R149, R149, UR4, 0x1 ;  /* 0x0000000495957c11 */ /* 0x000fe2000f8e08ff */
[----:B------:R-:W-:Y:S02]  /*e720*/  IMAD.IADD R145, R148, 0x1, R3 ;  /* 0x0000000194917824 */ /* 0x000fe400078e0203 */
[----:B------:R-:W-:-:S02]  /*e730*/  IMAD.IADD R132, R57, 0x1, -R132 ;  /* 0x0000000139847824 */ /* 0x000fc400078e0a84 */
[----:B------:R-:W-:Y:S02]  /*e740*/  IMAD R147, R44, 0x2, R149 ;  /* 0x000000022c937824 */ /* 0x000fe400078e0295 */
[----:B------:R-:W-:Y:S01]  /*e750*/  IMAD R45, R45, 0x20, R46 ;  /* 0x000000202d2d7824 */ /* 0x000fe200078e022e */
[----:B------:R-:W-:Y:S01]  /*e760*/  @P5 STS [R152+0x9000], RZ ;  /* 0x009000ff98005388 */ /* 0x000fe20000000800 */
[----:B------:R-:W-:-:S03]  /*e770*/  SHF.R.S32.HI R3, RZ, 0x1f, R132 ;  /* 0x0000001fff037819 */ /* 0x000fc60000011484 */
[----:B------:R-:W-:Y:S01]  /*e780*/  @P5 STS [R152+0x9004], RZ ;  /* 0x009004ff98005388 */ /* 0x000fe20000000800 */
[----:B------:R-:W-:Y:S01]  /*e790*/  LEA.HI R162, R3, R132, RZ, 0x2 ;  /* 0x0000008403a27211 */ /* 0x000fe200078f10ff */
[----:B------:R-:W-:Y:S02]  /*e7a0*/  IMAD.SHL.U32 R3, R57, 0x2, RZ ;  /* 0x0000000239037824 */ /* 0x000fe400078e00ff */
[----:B------:R-:W-:Y:S01]  /*e7b0*/  @P5 STS.64 [R152+0x9008], RZ ;  /* 0x009008ff98005388 */ /* 0x000fe20000000a00 */
[----:B------:R-:W-:Y:S02]  /*e7c0*/  SHF.R.S32.HI R162, RZ, 0x2, R162 ;  /* 0x00000002ffa27819 */ /* 0x000fe400000114a2 */
[----:B------:R-:W-:Y:S01]  /*e7d0*/  LOP3.LUT R3, R3, 0x6, RZ, 0xc0, !PT ;  /* 0x0000000603037812 */ /* 0x000fe200078ec0ff */
[----:B------:R-:W-:Y:S04]  /*e7e0*/  @P5 STS.128 [R152+0xb000], RZ ;  /* 0x00b000ff98005388 */ /* 0x000fe80000000c00 */
[----:B------:R-:W-:Y:S01]  /*e7f0*/  @P5 STS.128 [R152+0xd000], RZ ;  /* 0x00d000ff98005388 */ /* 0x000fe20000000c00 */
[----:B------:R-:W-:-:S03]  /*e800*/  IMAD.IADD R3, R0, 0x1, R3 ;  /* 0x0000000100037824 */ /* 0x000fc600078e0203 */
[----:B------:R-:W-:Y:S01]  /*e810*/  @!PT LDS RZ, [RZ] ;  /* 0x00000000fffff984 */ /* 0x000fe20000000800 */
[----:B------:R-:W-:Y:S01]  /*e820*/  @!PT LDS RZ, [RZ] ;  /* 0x00000000fffff984 */ /* 0x000fe20000000800 */
[----:B------:R-:W-:Y:S01]  /*e830*/  @!PT LDS RZ, [RZ] ;  /* 0x00000000fffff984 */ /* 0x000fe20000000800 */
[----:B------:R-:W-:Y:S01]  /*e840*/  @!P5 LDGSTS.E.BYPASS.LTC128B.128 [R152+0x9000], desc[UR6][R14.64] ;  /* 0x090000000e98dfae */ /* 0x000fe2000b901d46 */
[----:B------:R-:W-:-:S03]  /*e850*/  VIADD R46, R3, 0x19 ;  /* 0x00000019032e7836 */ /* 0x000fc60000000000 */
        /* <DEDUP_REMOVED lines=29> */
[----:B------:R-:W-:Y:S04]  /*ea30*/  LDSM.16.M88.4 R68, [R149] ;  /* 0x000000009544783b */ /* 0x000fe80000000200 */
[----:B------:R-:W3:Y:S04]  /*ea40*/  LDSM.16.M88.4 R40, [R148+0x3000] ;  /* 0x003000009428783b */ /* 0x000ee80000000200 */
[----:B-1----:R-:W1:Y:S04]  /*ea50*/  LDSM.16.M88.4 R12, [R148+0x3800] ;  /* 0x00380000940c783b */ /* 0x002e680000000200 */
[----:B------:R-:W4:Y:S04]  /*ea60*/  LDSM.16.M88.4 R32, [R148+0x3400] ;  /* 0x003400009420783b */ /* 0x000f280000000200 */
[----:B------:R-:W4:Y:S04]  /*ea70*/  LDSM.16.M88.4 R100, [R148+0x3c00] ;  /* 0x003c00009464783b */ /* 0x000f280000000200 */
[----:B------:R-:W4:Y:S04]  /*ea80*/  LDSM.16.M88.4 R92, [R148+0x4000] ;  /* 0x00400000945c783b */ /* 0x000f280000000200 */
[----:B------:R-:W4:Y:S04]  /*ea90*/  LDSM.16.M88.4 R84, [R148+0x4400] ;  /* 0x004400009454783b */ /* 0x000f280000000200 */
[----:B------:R-:W4:Y:S04]  /*eaa0*/  LDSM.16.M88.4 R76, [R148+0x4800] ;  /* 0x00480000944c783b */ /* 0x000f280000000200 */
[----:B------:R-:W4:Y:S04]  /*eab0*/  LDSM.16.M88.4 R16, [R148+0x4c00] ;  /* 0x004c00009410783b */ /* 0x000f280000000200 */
[----:B------:R-:W-:Y:S04]  /*eac0*/  LDSM.16.M88.4 R112, [R147] ;  /* 0x000000009370783b */ /* 0x000fe80000000200 */
[----:B------:R-:W4:Y:S04]  /*ead0*/  LDSM.16.M88.4 R60, [R145+0x3000] ;  /* 0x00300000913c783b */ /* 0x000f280000000200 */
[----:B------:R-:W4:Y:S01]  /*eae0*/  LDSM.16.M88.4 R20, [R145+0x3800] ;  /* 0x003800009114783b */ /* 0x000f220000000200 */
[C---:B---3--:R-:W-:Y:S03]  /*eaf0*/  HMMA.16816.F32 R48, R68.reuse, R40, RZ ;  /* 0x000000284430723c */ /* 0x048fe600000018ff */
[----:B------:R-:W3:Y:S03]  /*eb00*/  LDSM.16.M88.4 R24, [R145+0x3400] ;  /* 0x003400009118783b */ /* 0x000ee60000000200 */
[C---:B-1----:R-:W-:Y:S01]  /*eb10*/  HMMA.16816.F32 R28, R68.reuse, R12, RZ ;  /* 0x0000000c441c723c */ /* 0x042fe200000018ff */
[----:B--2---:R-:W1:Y:S04]  /*eb20*/  LDSM.16.M88.4 R4, [R145+0x4000] ;  /* 0x004000009104783b */ /* 0x004e680000000200 */
[----:B------:R-:W2:Y:S01]  /*eb30*/  LDSM.16.M88.4 R64, [R145+0x4400] ;  /* 0x004400009140783b */ /* 0x000ea20000000200 */
[C---:B------:R-:W-:Y:S03]  /*eb40*/  HMMA.16816.F32 R40, R68.reuse, R42, RZ ;  /* 0x0000002a4428723c */ /* 0x040fe600000018ff */
[----:B------:R-:W-:Y:S03]  /*eb50*/  LDSM.16.M88.4 R104, [R145+0x3c00] ;  /* 0x003c00009168783b */ /* 0x000fe60000000200 */
[C---:B------:R-:W-:Y:S01]  /*eb60*/  HMMA.16816.F32 R12, R68.reuse, R14, RZ ;  /* 0x0000000e440c723c */ /* 0x040fe200000018ff */
[----:B------:R-:W-:Y:S04]  /*eb70*/  LDSM.16.M88.4 R116, [R145+0x4c00] ;  /* 0x004c00009174783b */ /* 0x000fe80000000200 */
[----:B------:R-:W-:Y:S01]  /*eb80*/  LDSM.16.M88.4 R120, [R147+0x1000] ;  /* 0x001000009378783b */ /* 0x000fe20000000200 */
[C---:B----4-:R-:W-:Y:S03]  /*eb90*/  HMMA.16816.F32 R36, R68.reuse, R32, RZ ;  /* 0x000000204424723c */ /* 0x050fe600000018ff */
        /* <DEDUP_REMOVED lines=18> */
[----:B------:R-:W-:Y:S05]  /*ecc0*/  LDSM.16.M88.4 R60, [R149+0x1000] ;  /* 0x00100000953c783b */ /* 0x000fea0000000200 */
[C---:B------:R-:W-:Y:S06]  /*ecd0*/  HMMA.16816.F32 R28, R112.reuse, R20, R28 ;  /* 0x00000014701c723c */ /* 0x040fec000000181c */
[C---:B------:R-:W-:Y:S01]  /*ece0*/  HMMA.16816.F32 R12, R112.reuse, R22, R12 ;  /* 0x00000016700c723c */ /* 0x040fe2000000180c */
[----:B------:R-:W4:Y:S05]  /*ecf0*/  LDSM.16.M88.4 R20, [R148+0x5400] ;  /* 0x005400009414783b */ /* 0x000f2a0000000200 */
        /* <DEDUP_REMOVED lines=9> */
[C---:B----4-:R-:W-:Y:S06]  /*ed90*/  HMMA.16816.F32 R80, R112.reuse, R16, R80 ;  /* 0x000000107050723c */ /* 0x050fec0000001850 */
[----:B------:R-:W-:Y:S01]  /*eda0*/  HMMA.16816.F32 R76, R112, R18, R76 ;  /* 0x00000012704c723c */ /* 0x000fe2000000184c */
[----:B------:R-:W4:Y:S05]  /*edb0*/  LDSM.16.M88.4 R16, [R148+0x6800] ;  /* 0x006800009410783b */ /* 0x000f2a0000000200 */
[C---:B------:R-:W-:Y:S06]  /*edc0*/  HMMA.16816.F32 R36, R60.reuse, R20, R36 ;  /* 0x000000143c24723c */ /* 0x040fec0000001824 */
[----:B------:R-:W-:Y:S01]  /*edd0*/  HMMA.16816.F32 R32, R60, R22, R32 ;  /* 0x000000163c20723c */ /* 0x000fe20000001820 */
[----:B------:R-:W4:Y:S05]  /*ede0*/  LDSM.16.M88.4 R20, [R145+0x5400] ;  /* 0x005400009114783b */ /* 0x000f2a0000000200 */
[C---:B------:R-:W-:Y:S06]  /*edf0*/  HMMA.16816.F32 R8, R112.reuse, R104, R8 ;  /* 0x000000687008723c */ /* 0x040fec0000001808 */
[----:B------:R-:W-:Y:S01]  /*ee00*/  HMMA.16816.F32 R100, R112, R106, R100 ;  /* 0x0000006a7064723c */ /* 0x000fe20000001864 */
[----:B------:R-:W4:Y:S05]  /*ee10*/  LDSM.16.M88.4 R104, [R148+0x6000] ;  /* 0x006000009468783b */ /* 0x000f2a0000000200 */
[C---:B---3--:R-:W-:Y:S06]  /*ee20*/  HMMA.16816.F32 R48, R60.reuse, R24, R48 ;  /* 0x000000183c30723c */ /* 0x048fec0000001830 */
[C---:B------:R-:W-:Y:S01]  /*ee30*/  HMMA.16816.F32 R40, R60.reuse, R26, R40 ;  /* 0x0000001a3c28723c */ /* 0x040fe20000001828 */
[----:B------:R-:W3:Y:S05]  /*ee40*/  LDSM.16.M88.4 R24, [R145+0x5000] ;  /* 0x005000009118783b */ /* 0x000eea0000000200 */
[C---:B-1----:R-:W-:Y:S06]  /*ee50*/  HMMA.16816.F32 R28, R60.reuse, R4, R28 ;  /* 0x000000043c1c723c */ /* 0x042fec000000181c */
[----:B------:R-:W-:Y:S01]  /*ee60*/  HMMA.16816.F32 R12, R60, R6, R12 ;  /* 0x000000063c0c723c */ /* 0x000fe2000000180c */
[----:B------:R-:W1:Y:S05]  /*ee70*/  LDSM.16.M88.4 R4, [R145+0x5800] ;  /* 0x005800009104783b */ /* 0x000e6a0000000200 */
[C---:B------:R-:W-:Y:S06]  /*ee80*/  HMMA.16816.F32 R72, R112.reuse, R116, R72 ;  /* 0x000000747048723c */ /* 0x040fec0000001848 */
[----:B------:R-:W-:Y:S01]  /*ee90*/  HMMA.16816.F32 R68, R112, R118, R68 ;  /* 0x000000767044723c */ /* 0x000fe20000001844 */
[----:B------:R-:W-:Y:S04]  /*eea0*/  LDSM.16.M88.4 R116, [R145+0x6000] ;  /* 0x006000009174783b */ /* 0x000fe80000000200 */
[----:B------:R-:W-:Y:S01]  /*eeb0*/  LDSM.16.M88.4 R112, [R145+0x6400] ;  /* 0x006400009170783b */ /* 0x000fe20000000200 */
[C---:B--2---:R-:W-:Y:S06]  /*eec0*/  HMMA.16816.F32 R88, R60.reuse, R64, R88 ;  /* 0x000000403c58723c */ /* 0x044fec0000001858 */
[C---:B------:R-:W-:Y:S01]  /*eed0*/  HMMA.16816.F32 R84, R60.reuse, R66, R84 ;  /* 0x000000423c54723c */ /* 0x040fe20000001854 */
[----:B------:R-:W-:Y:S05]  /*eee0*/  LDSM.16.M88.4 R64, [R148+0x7000] ;  /* 0x007000009440783b */ /* 0x000fea0000000200 */
[C---:B----4-:R-:W-:Y:S06]  /*eef0*/  HMMA.16816.F32 R80, R60.reuse, R16, R80 ;  /* 0x000000103c50723c */ /* 0x050fec0000001850 */
[----:B------:R-:W-:Y:S01]  /*ef00*/  HMMA.16816.F32 R76, R60, R18, R76 ;  /* 0x000000123c4c723c */ /* 0x000fe2000000184c */
[----:B------:R-:W2:Y:S05]  /*ef10*/  LDSM.16.M88.4 R16, [R149+0x2000] ;  /* 0x002000009510783b */ /* 0x000eaa0000000200 */
[C---:B------:R-:W-:Y:S06]  /*ef20*/  HMMA.16816.F32 R36, R120.reuse, R20, R36 ;  /* 0x000000147824723c */ /* 0x040fec0000001824 */
[----:B------:R-:W-:Y:S01]  /*ef30*/  HMMA.16816.F32 R32, R120, R22, R32 ;  /* 0x000000167820723c */ /* 0x000fe20000001820 */
        /* <DEDUP_REMOVED lines=10> */
[C---:B---3--:R-:W-:Y:S06]  /*efe0*/  HMMA.16816.F32 R48, R120.reuse, R24, R48 ;  /* 0x000000187830723c */ /* 0x048fec0000001830 */
[C---:B------:R-:W-:Y:S01]  /*eff0*/  HMMA.16816.F32 R40, R120.reuse, R26, R40 ;  /* 0x0000001a7828723c */ /* 0x040fe20000001828 */
[----:B------:R-:W-:Y:S05]  /*f000*/  LDSM.16.M88.4 R24, [R145+0x7000] ;  /* 0x007000009118783b */ /* 0x000fea0000000200 */
[C---:B-1----:R-:W-:Y:S06]  /*f010*/  HMMA.16816.F32 R28, R120.reuse, R4, R28 ;  /* 0x00000004781c723c */ /* 0x042fec000000181c */
[----:B------:R-:W-:Y:S01]  /*f020*/  HMMA.16816.F32 R12, R120, R6, R12 ;  /* 0x00000006780c723c */ /* 0x000fe2000000180c */
[----:B------:R-:W1:Y:S05]  /*f030*/  LDSM.16.M88.4 R4, [R147+0x2000] ;  /* 0x002000009304783b */ /* 0x000e6a0000000200 */
[C---:B--2---:R-:W-:Y:S06]  /*f040*/  HMMA.16816.F32 R48, R16.reuse, R64, R48 ;  /* 0x000000401030723c */ /* 0x044fec0000001830 */
[C---:B------:R-:W-:Y:S01]  /*f050*/  HMMA.16816.F32 R64, R16.reuse, R66, R40 ;  /* 0x000000421040723c */ /* 0x040fe20000001828 */
[----:B------:R-:W2:Y:S05]  /*f060*/  LDSM.16.M88.4 R40, [R145+0x7400] ;  /* 0x007400009128783b */ /* 0x000eaa0000000200 */
[C---:B----4-:R-:W-:Y:S06]  /*f070*/  HMMA.16816.F32 R28, R16.reuse, R20, R28 ;  /* 0x00000014101c723c */ /* 0x050fec000000181c */
[----:B------:R-:W-:Y:S01]  /*f080*/  HMMA.16816.F32 R36, R16, R60, R36 ;  /* 0x0000003c1024723c */ /* 0x000fe20000001824 */
[----:B------:R-:W-:-:S04]  /*f090*/  IADD3 R20, R47, 0x1, R162 ;  /* 0x000000012f147810 */ /* 0x000fc80007ffe0a2 */
[----:B------:R-:W-:Y:S01]  /*f0a0*/  IADD3 R20, R59, R20, -R151 ;  /* 0x000000143b147210 */ /* 0x000fe20007ffe897 */
[----:B------:R-:W-:Y:S01]  /*f0b0*/  HMMA.16816.F32 R32, R16, R62, R32 ;  /* 0x0000003e1020723c */ /* 0x000fe20000001820 */
[----:B------:R-:W3:Y:S05]  /*f0c0*/  LDSM.16.M88.4 R60, [R148+0x7c00] ;  /* 0x007c0000943c783b */ /* 0x000eea0000000200 */
[----:B------:R-:W-:Y:S06]  /*f0d0*/  HMMA.16816.F32 R8, R120, R124, R8 ;  /* 0x0000007c7808723c */ /* 0x000fec0000001808 */
[----:B-1----:R-:W-:Y:S06]  /*f0e0*/  HMMA.16816.F32 R48, R4, R24, R48 ;  /* 0x000000180430723c */ /* 0x002fec0000001830 */
[----:B------:R-:W-:Y:S01]  /*f0f0*/  HMMA.16816.F32 R72, R120, R104, R72 ;  /* 0x000000687848723c */ /* 0x000fe20000001848 */
[----:B------:R-:W-:-:S02]  /*f100*/  VIADD R24, R20, UR5 ;  /* 0x0000000514187c36 */ /* 0x000fc40008000000 */
[----:B------:R-:W-:-:S03]  /*f110*/  VIADD R20, R3, 0x1 ;  /* 0x0000000103147836 */ /* 0x000fc60000000000 */
[C---:B------:R-:W-:Y:S01]  /*f120*/  VIMNMX R142, R24.reuse, R59, PT ;  /* 0x0000003b188e7248 */ /* 0x040fe20003fe0100 */
[C---:B------:R-:W-:Y:S01]  /*f130*/  HMMA.16816.F32 R68, R120.reuse, R106, R68 ;  /* 0x0000006a7844723c */ /* 0x040fe20000001844 */
[----:B------:R-:W-:Y:S01]  /*f140*/  VIADDMNMX R143, R24, 0x8, R59, PT ;  /* 0x00000008188f7846 */ /* 0x000fe2000380013b */
[----:B------:R-:W1:Y:S01]  /*f150*/  LDSM.16.M88.4 R104, [R145+0x7800] ;  /* 0x007800009168783b */ /* 0x000e620000000200 */
[CC--:B------:R-:W-:Y:S02]  /*f160*/  ISETP.GE.AND P4, PT, R20.reuse, R142.reuse, PT ;  /* 0x0000008e1400720c */ /* 0x0c0fe40003f86270 */
[----:B------:R-:W-:Y:S01]  /*f170*/  ISETP.GE.AND P5, PT, R20, R143, PT ;  /* 0x0000008f1400720c */ /* 0x000fe20003fa6270 */
[----:B------:R-:W-:Y:S01]  /*f180*/  VIADD R20, R3, 0x8 ;  /* 0x0000000803147836 */ /* 0x000fe20000000000 */
[----:B------:R-:W-:Y:S04]  /*f190*/  HMMA.16816.F32 R100, R120, R126, R100 ;  /* 0x0000007e7864723c */ /* 0x000fe80000001864 */
[----:B------:R-:W-:-:S02]  /*f1a0*/  ISETP.GE.AND P1, PT, R20, R142, PT ;  /* 0x0000008e1400720c */ /* 0x000fc40003f26270 */
[----:B------:R-:W-:Y:S01]  /*f1b0*/  HMMA.16816.F32 R64, R4, R26, R64 ;  /* 0x0000001a0440723c */ /* 0x000fe20000001840 */
[----:B------:R-:W-:Y:S01]  /*f1c0*/  ISETP.GE.AND P6, PT, R20, R143, PT ;  /* 0x0000008f1400720c */ /* 0x000fe20003fc6270 */
[----:B------:R-:W4:Y:S04]  /*f1d0*/  LDSM.16.M88.4 R24, [R148+0x8000] ;  /* 0x008000009418783b */ /* 0x000f280000000200 */
[----:B------:R-:W-:Y:S01]  /*f1e0*/  HMMA.16816.F32 R12, R16, R22, R12 ;  /* 0x00000016100c723c */ /* 0x000fe2000000180c */
[----:B------:R-:W4:Y:S05]  /*f1f0*/  LDSM.16.M88.4 R20, [R145+0x7c00] ;  /* 0x007c00009114783b */ /* 0x000f2a0000000200 */
[----:B--2---:R-:W-:Y:S06]  /*f200*/  HMMA.16816.F32 R36, R4, R40, R36 ;  /* 0x000000280424723c */ /* 0x004fec0000001824 */
[----:B------:R-:W-:Y:S01]  /*f210*/  HMMA.16816.F32 R96, R120, R116, R96 ;  /* 0x000000747860723c */ /* 0x000fe20000001860 */
[----:B------:R-:W-:-:S02]  /*f220*/  VIADD R41, R3, 0x9 ;  /* 0x0000000903297836 */ /* 0x000fc40000000000 */
[----:B------:R-:W-:-:S03]  /*f230*/  VIADD R40, R3, 0x10 ;  /* 0x0000001003287836 */ /* 0x000fc60000000000 */
[C---:B---3--:R-:W-:Y:S01]  /*f240*/  HMMA.16816.F32 R8, R16.reuse, R60, R8 ;  /* 0x0000003c1008723c */ /* 0x048fe20000001808 */
[C---:B------:R-:W-:Y:S02]  /*f250*/  ISETP.GE.AND P3, PT, R41.reuse, R142, PT ;  /* 0x0000008e2900720c */ /* 0x040fe40003f66270 */
[-C--:B------:R-:W-:Y:S01]  /*f260*/  ISETP.GE.AND P0, PT, R41, R143.reuse, PT ;  /* 0x0000008f2900720c */ /* 0x080fe20003f06270 */
[----:B------:R-:W-:Y:S01]  /*f270*/  VIADD R41, R3, 0x11 ;  /* 0x0000001103297836 */ /* 0x000fe20000000000 */
[----:B------:R-:W-:Y:S01]  /*f280*/  FSEL R65, R65, -INF , !P3 ;  /* 0xff80000041417808 */ /* 0x000fe20005800000 */
[----:B------:R-:W-:Y:S01]  /*f290*/  HMMA.16816.F32 R100, R16, R62, R100 ;  /* 0x0000003e1064723c */ /* 0x000fe20000001864 */
[----:B------:R-:W2:Y:S02]  /*f2a0*/  LDSM.16.M88.4 R60, [R145+0x8000] ;  /* 0x00800000913c783b */ /* 0x000ea40000000200 */
[----:B------:R-:W-:-:S03]  /*f2b0*/  ISETP.GE.AND P3, PT, R41, R143, PT ;  /* 0x0000008f2900720c */ /* 0x000fc60003f66270 */
[----:B------:R-:W-:Y:S06]  /*f2c0*/  HMMA.16816.F32 R32, R4, R42, R32 ;  /* 0x0000002a0420723c */ /* 0x000fec0000001820 */
[C---:B------:R-:W-:Y:S06]  /*f2d0*/  HMMA.16816.F32 R88, R120.reuse, R112, R88 ;  /* 0x000000707858723c */ /* 0x040fec0000001858 */
[----:B------:R-:W-:Y:S01]  /*f2e0*/  HMMA.16816.F32 R76, R120, R110, R76 ;  /* 0x0000006e784c723c */ /* 0x000fe2000000184c */
[----:B------:R-:W-:-:S02]  /*f2f0*/  FSEL R113, R49, -INF , !P4 ;  /* 0xff80000031717808 */ /* 0x000fc40006000000 */
[-C--:B------:R-:W-:Y:S02]  /*f300*/  ISETP.GE.AND P4, PT, R40, R142.reuse, PT ;  /* 0x0000008e2800720c */ /* 0x080fe40003f86270 */
[----:B------:R-:W-:Y:S01]  /*f310*/  FSEL R112, R67, -INF , !P0 ;  /* 0xff80000043707808 */ /* 0x000fe20004000000 */
[C---:B-1----:R-:W-:Y:S01]  /*f320*/  HMMA.16816.F32 R28, R4.reuse, R104, R28 ;  /* 0x00000068041c723c */ /* 0x042fe2000000181c */
[----:B------:R-:W-:Y:S02]  /*f330*/  FSEL R111, R64, -INF , !P1 ;  /* 0xff800000406f7808 */ /* 0x000fe40004800000 */
[----:B------:R-:W-:Y:S01]  /*f340*/  ISETP.GE.AND P1, PT, R40, R143, PT ;  /* 0x0000008f2800720c */ /* 0x000fe20003f26270 */
[----:B------:R-:W-:Y:S01]  /*f350*/  VIADD R40, R3, 0x18 ;  /* 0x0000001803287836 */ /* 0x000fe20000000000 */
[----:B------:R-:W-:Y:S01]  /*f360*/  FSEL R110, R66, -INF , !P6 ;  /* 0xff800000426e7808 */ /* 0x000fe20007000000 */
[----:B------:R-:W-:Y:S01]  /*f370*/  HMMA.16816.F32 R12, R4, R106, R12 ;  /* 0x0000006a040c723c */ /* 0x000fe2000000180c */
[----:B------:R-:W-:-:S02]  /*f380*/  ISETP.GE.AND P6, PT, R41, R142, PT ;  /* 0x0000008e2900720c */ /* 0x000fc40003fc6270 */
[----:B------:R-:W-:Y:S02]  /*f390*/  ISETP.GE.AND P0, PT, R40, R142, PT ;  /* 0x0000008e2800720c */ /* 0x000fe40003f06270 */
[----:B------:R-:W-:Y:S01]  /*f3a0*/  FSEL R105, R37, -INF , !P6 ;  /* 0xff80000025697808 */ /* 0x000fe20007000000 */
[----:B------:R-:W-:Y:S01]  /*f3b0*/  HMMA.16816.F32 R80, R120, R108, R80 ;  /* 0x0000006c7850723c */ /* 0x000fe20000001850 */
[----:B------:R-:W-:Y:S01]  /*f3c0*/  FSEL R37, R32, -INF , !P0 ;  /* 0xff80000020257808 */ /* 0x000fe20004000000 */
[----:B------:R-:W-:Y:S01]  /*f3d0*/  VIADD R32, R3, 0x21 ;  /* 0x0000002103207836 */ /* 0x000fe20000000000 */
[----:B------:R-:W-:-:S03]  /*f3e0*/  ISETP.GE.AND P6, PT, R46, R143, PT ;  /* 0x0000008f2e00720c */ /* 0x000fc60003fc6270 */
[----:B------:R-:W-:Y:S01]  /*f3f0*/  HMMA.16816.F32 R92, R120, R118, R92 ;  /* 0x00000076785c723c */ /* 0x000fe2000000185c */
[----:B------:R-:W-:Y:S01]  /*f400*/  FSEL R109, R36, -INF , !P4 ;  /* 0xff800000246d7808 */ /* 0x000fe20006000000 */
[----:B------:R-:W-:Y:S01]  /*f410*/  VIADD R36, R3, 0x20 ;  /* 0x0000002003247836 */ /* 0x000fe20000000000 */
[-C--:B------:R-:W-:Y:S02]  /*f420*/  ISETP.GE.AND P4, PT, R40, R143.reuse, PT ;  /* 0x0000008f2800720c */ /* 0x080fe40003f86270 */
[----:B------:R-:W1:Y:S01]  /*f430*/  LDSM.16.M88.4 R40, [R148+0x8400] ;  /* 0x008400009428783b */ /* 0x000e620000000200 */
[----:B----4-:R-:W-:Y:S01]  /*f440*/  HMMA.16816.F32 R96, R16, R24, R96 ;  /* 0x000000181060723c */ /* 0x010fe20000001860 */
[----:B------:R-:W-:Y:S02]  /*f450*/  FSEL R108, R38, -INF , !P1 ;  /* 0xff800000266c7808 */ /* 0x000fe40004800000 */
[----:B------:R-:W-:Y:S02]  /*f460*/  ISETP.GE.AND P1, PT, R46, R142, PT ;  /* 0x0000008e2e00720c */ /* 0x000fe40003f26270 */
[----:B------:R-:W-:Y:S01]  /*f470*/  FSEL R38, R39, -INF , !P3 ;  /* 0xff80000027267808 */ /* 0x000fe20005800000 */
[----:B------:R-:W-:Y:S01]  /*f480*/  HMMA.16816.F32 R8, R4, R20, R8 ;  /* 0x000000140408723c */ /* 0x000fe20000001808 */
[----:B------:R-:W-:Y:S01]  /*f490*/  VIADD R24, R3, 0x28 ;  /* 0x0000002803187836 */ /* 0x000fe20000000000 */
[----:B------:R-:W-:-:S02]  /*f4a0*/  ISETP.GE.AND P0, PT, R36, R143, PT ;  /* 0x0000008f2400720c */ /* 0x000fc40003f06270 */
[----:B------:R-:W-:Y:S02]  /*f4b0*/  FSEL R39, R33, -INF , !P1 ;  /* 0xff80000021277808 */ /* 0x000fe40004800000 */
[----:B------:R-:W-:Y:S01]  /*f4c0*/  FSEL R104, R34, -INF , !P4 ;  /* 0xff80000022687808 */ /* 0x000fe20006000000 */
[C---:B------:R-:W-:Y:S01]  /*f4d0*/  VIADD R21, R3.reuse, 0x29 ;  /* 0x0000002903157836 */ /* 0x040fe20000000000 */
[C---:B------:R-:W-:Y:S01]  /*f4e0*/  ISETP.GE.AND P1, PT, R32.reuse, R143, PT ;  /* 0x0000008f2000720c */ /* 0x040fe20003f26270 */
[----:B------:R-:W-:Y:S01]  /*f4f0*/  VIADD R20, R3, 0x30 ;  /* 0x0000003003147836 */ /* 0x000fe20000000000 */
[----:B------:R-:W-:Y:S01]  /*f500*/  FSEL R106, R35, -INF , !P6 ;  /* 0xff800000236a7808 */ /* 0x000fe20007000000 */
[----:B------:R-:W-:Y:S01]  /*f510*/  HMMA.16816.F32 R100, R4, R22, R100 ;  /* 0x000000160464723c */ /* 0x000fe20000001864 */
[-C--:B------:R-:W-:Y:S02]  /*f520*/  ISETP.GE.AND P4, PT, R32, R142.reuse, PT ;  /* 0x0000008e2000720c */ /* 0x080fe40003f86270 */
[-C--:B------:R-:W-:Y:S01]  /*f530*/  ISETP.GE.AND P6, PT, R24, R142.reuse, PT ;  /* 0x0000008e1800720c */ /* 0x080fe20003fc6270 */
[----:B------:R-:W3:Y:S01]  /*f540*/  LDSM.16.M88.4 R32, [R148+0x8800] ;  /* 0x008800009420783b */ /* 0x000ee20000000200 */
[----:B------:R-:W-:Y:S01]  /*f550*/  ISETP.GE.AND P3, PT, R36, R142, PT ;  /* 0x0000008e2400720c */ /* 0x000fe20003f66270 */
[----:B------:R-:W-:Y:S01]  /*f560*/  HMMA.16816.F32 R84, R120, R114, R84 ;  /* 0x000000727854723c */ /* 0x000fe20000001854 */
[----:B------:R-:W-:-:S02]  /*f570*/  FSEL R116, R30, -INF , !P0 ;  /* 0xff8000001e747808 */ /* 0x000fc40004000000 */
[----:B------:R-:W-:Y:S02]  /*f580*/  FSEL R30, R31, -INF , !P1 ;  /* 0xff8000001f1e7808 */ /* 0x000fe40004800000 */
[----:B------:R-:W-:Y:S01]  /*f590*/  FSEL R29, R29, -INF , !P4 ;  /* 0xff8000001d1d7808 */ /* 0x000fe20006000000 */
[----:B------:R-:W-:Y:S01]  /*f5a0*/  HMMA.16816.F32 R92, R16, R26, R92 ;  /* 0x0000001a105c723c */ /* 0x000fe2000000185c */
[----:B------:R-:W-:Y:S01]  /*f5b0*/  FSEL R31, R12, -INF , !P6 ;  /* 0xff8000000c1f7808 */ /* 0x000fe20007000000 */
[C---:B------:R-:W-:Y:S01]  /*f5c0*/  VIADD R12, R3.reuse, 0x38 ;  /* 0x00000038030c7836 */ /* 0x040fe20000000000 */
[----:B------:R-:W-:Y:S01]  /*f5d0*/  FSEL R135, R28, -INF , !P3 ;  /* 0xff8000001c877808 */ /* 0x000fe20005800000 */
[----:B------:R-:W-:Y:S01]  /*f5e0*/  VIADD R28, R3, 0x39 ;  /* 0x00000039031c7836 */ /* 0x000fe20000000000 */
[----:B------:R-:W-:Y:S01]  /*f5f0*/  ISETP.GE.AND P4, PT, R21, R143, PT ;  /* 0x0000008f1500720c */ /* 0x000fe20003f86270 */
[----:B--2---:R-:W-:Y:S01]  /*f600*/  HMMA.16816.F32 R96, R4, R60, R96 ;  /* 0x0000003c0460723c */ /* 0x004fe20000001860 */
[----:B------:R-:W-:-:S02]  /*f610*/  ISETP.GE.AND P1, PT, R20, R142, PT ;  /* 0x0000008e1400720c */ /* 0x000fc40003f26270 */
[----:B------:R-:W-:Y:S02]  /*f620*/  ISETP.GE.AND P3, PT, R24, R143, PT ;  /* 0x0000008f1800720c */ /* 0x000fe40003f66270 */
[-C--:B------:R-:W-:Y:S01]  /*f630*/  ISETP.GE.AND P0, PT, R21, R142.reuse, PT ;  /* 0x0000008e1500720c */ /* 0x080fe20003f06270 */
[----:B------:R-:W2:Y:S01]  /*f640*/  LDSM.16.M88.4 R24, [R145+0x8400] ;  /* 0x008400009118783b */ /* 0x000ea20000000200 */
[----:B------:R-:W-:Y:S01]  /*f650*/  FSEL R164, R15, -INF , !P4 ;  /* 0xff8000000fa47808 */ /* 0x000fe20006000000 */
[C---:B-1----:R-:W-:Y:S01]  /*f660*/  HMMA.16816.F32 R88, R16.reuse, R40, R88 ;  /* 0x000000281058723c */ /* 0x042fe20000001858 */
[----:B------:R-:W-:Y:S01]  /*f670*/  FSEL R67, R8, -INF , !P1 ;  /* 0xff80000008437808 */ /* 0x000fe20004800000 */
[----:B------:R-:W-:Y:S01]  /*f680*/  VIADD R8, R3, 0x40 ;  /* 0x0000004003087836 */ /* 0x000fe20000000000 */
[----:B------:R-:W-:Y:S02]  /*f690*/  FSEL R118, R14, -INF , !P3 ;  /* 0xff8000000e767808 */ /* 0x000fe40005800000 */
[----:B------:R-:W-:Y:S01]  /*f6a0*/  FSEL R137, R13, -INF , !P0 ;  /* 0xff8000000d897808 */ /* 0x000fe20004000000 */
[----:B------:R-:W-:Y:S01]  /*f6b0*/  HMMA.16816.F32 R84, R16, R42, R84 ;  /* 0x0000002a1054723c */ /* 0x000fe20000001854 */
[----:B------:R-:W-:-:S02]  /*f6c0*/  ISETP.GE.AND P4, PT, R12, R142, PT ;  /* 0x0000008e0c00720c */ /* 0x000fc40003f86270 */
[-C--:B------:R-:W-:Y:S02]  /*f6d0*/  ISETP.GE.AND P1, PT, R12, R143.reuse, PT ;  /* 0x0000008f0c00720c */ /* 0x080fe40003f26270 */
[----:B------:R-:W1:Y:S01]  /*f6e0*/  LDSM.16.M88.4 R12, [R148+0x8c00] ;  /* 0x008c0000940c783b */ /* 0x000e620000000200 */
[-C--:B------:R-:W-:Y:S01]  /*f6f0*/  ISETP.GE.AND P6, PT, R20, R143.reuse, PT ;  /* 0x0000008f1400720c */ /* 0x080fe20003fc6270 */
[----:B------:R-:W-:Y:S01]  /*f700*/  VIADD R20, R3, 0x31 ;  /* 0x0000003103147836 */ /* 0x000fe20000000000 */
[----:B------:R-:W-:Y:S01]  /*f710*/  FSEL R119, R100, -INF , !P4 ;  /* 0xff80000064777808 */ /* 0x000fe20006000000 */
[----:B------:R-:W-:Y:S01]  /*f720*/  HMMA.16816.F32 R92, R4, R62, R92 ;  /* 0x0000003e045c723c */ /* 0x000fe2000000185c */
[----:B------:R-:W-:Y:S02]  /*f730*/  FSEL R122, R10, -INF , !P6 ;  /* 0xff8000000a7a7808 */ /* 0x000fe40007000000 */
[C---:B------:R-:W-:Y:S02]  /*f740*/  ISETP.GE.AND P0, PT, R20.reuse, R143, PT ;  /* 0x0000008f1400720c */ /* 0x040fe40003f06270 */
[----:B------:R-:W-:Y:S01]  /*f750*/  ISETP.GE.AND P3, PT, R20, R142, PT ;  /* 0x0000008e1400720c */ /* 0x000fe20003f66270 */
[----:B---3--:R-:W-:Y:S01]  /*f760*/  HMMA.16816.F32 R80, R16, R32, R80 ;  /* 0x000000201050723c */ /* 0x008fe20000001850 */
[----:B------:R-:W3:Y:S01]  /*f770*/  LDSM.16.M88.4 R20, [R145+0x8800] ;  /* 0x008800009114783b */ /* 0x000ee20000000200 */
[----:B------:R-:W-:-:S02]  /*f780*/  FSEL R120, R11, -INF , !P0 ;  /* 0xff8000000b787808 */ /* 0x000fc40004000000 */
[----:B------:R-:W-:Y:S01]  /*f790*/  FSEL R117, R9, -INF , !P3 ;  /* 0xff80000009757808 */ /* 0x000fe20005800000 */
[C---:B------:R-:W-:Y:S01]  /*f7a0*/  VIADD R9, R3.reuse, 0x41 ;  /* 0x0000004103097836 */ /* 0x040fe20000000000 */
[CC--:B------:R-:W-:Y:S01]  /*f7b0*/  ISETP.GE.AND P0, PT, R8.reuse, R142.reuse, PT ;  /* 0x0000008e0800720c */ /* 0x0c0fe20003f06270 */
[----:B------:R-:W-:Y:S01]  /*f7c0*/  HMMA.16816.F32 R76, R16, R34, R76 ;  /* 0x00000022104c723c */ /* 0x000fe2000000184c */
[-C--:B------:R-:W-:Y:S01]  /*f7d0*/  ISETP.GE.AND P4, PT, R8, R143.reuse, PT ;  /* 0x0000008f0800720c */ /* 0x080fe20003f86270 */
[----:B------:R-:W-:Y:S01]  /*f7e0*/  VIADD R8, R3, 0x48 ;  /* 0x0000004803087836 */ /* 0x000fe20000000000 */
[C---:B------:R-:W-:Y:S02]  /*f7f0*/  ISETP.GE.AND P6, PT, R28.reuse, R142, PT ;  /* 0x0000008e1c00720c */ /* 0x040fe40003fc6270 */
[----:B------:R-:W-:Y:S02]  /*f800*/  ISETP.GE.AND P3, PT, R28, R143, PT ;  /* 0x0000008f1c00720c */ /* 0x000fe40003f66270 */
[----:B------:R-:W-:-:S02]  /*f810*/  FSEL R128, R102, -INF , !P1 ;  /* 0xff80000066807808 */ /* 0x000fc40004800000 */
[----:B------:R-:W-:Y:S01]  /*f820*/  FSEL R121, R101, -INF , !P6 ;  /* 0xff80000065797808 */ /* 0x000fe20007000000 */
[C---:B--2---:R-:W-:Y:S01]  /*f830*/  HMMA.16816.F32 R88, R4.reuse, R24, R88 ;  /* 0x000000180458723c */ /* 0x044fe20000001858 */
[----:B------:R-:W-:Y:S02]  /*f840*/  FSEL R130, R103, -INF , !P3 ;  /* 0xff80000067827808 */ /* 0x000fe40005800000 */
[----:B------:R-:W-:Y:S02]  /*f850*/  FSEL R127, R96, -INF , !P0 ;  /* 0xff800000607f7808 */ /* 0x000fe40004000000 */
[CC--:B------:R-:W-:Y:S01]  /*f860*/  ISETP.GE.AND P1, PT, R9.reuse, R142.reuse, PT ;  /* 0x0000008e0900720c */ /* 0x0c0fe20003f26270 */
[----:B------:R-:W-:Y:S01]  /*f870*/  HMMA.16816.F32 R84, R4, R26, R84 ;  /* 0x0000001a0454723c */ /* 0x000fe20000001854 */
[-C--:B------:R-:W-:Y:S01]  /*f880*/  ISETP.GE.AND P6, PT, R9, R143.reuse, PT ;  /* 0x0000008f0900720c */ /* 0x080fe20003fc6270 */
[C---:B------:R-:W-:Y:S01]  /*f890*/  VIADD R24, R3.reuse, 0x49 ;  /* 0x0000004903187836 */ /* 0x040fe20000000000 */
[C---:B------:R-:W-:Y:S01]  /*f8a0*/  ISETP.GE.AND P3, PT, R8.reuse, R142, PT ;  /* 0x0000008e0800720c */ /* 0x040fe20003f66270 */
[----:B------:R-:W-:Y:S01]  /*f8b0*/  VIADD R25, R3, 0x51 ;  /* 0x0000005103197836 */ /* 0x000fe20000000000 */
[----:B------:R-:W-:-:S02]  /*f8c0*/  ISETP.GE.AND P0, PT, R8, R143, PT ;  /* 0x0000008f0800720c */ /* 0x000fc40003f06270 */
[----:B------:R-:W2:Y:S01]  /*f8d0*/  LDSM.16.M88.4 R8, [R145+0x8c00] ;  /* 0x008c00009108783b */ /* 0x000ea20000000200 */
[----:B-1----:R-:W-:Y:S01]  /*f8e0*/  HMMA.16816.F32 R72, R16, R12, R72 ;  /* 0x0000000c1048723c */ /* 0x002fe20000001848 */
[----:B------:R-:W-:Y:S01]  /*f8f0*/  FSEL R134, R98, -INF , !P4 ;  /* 0xff80000062867808 */ /* 0x000fe20006000000 */
[----:B------:R-:W-:-:S04]  /*f900*/  DEPBAR.LE SB0, 0x0 ;  /* 0x000080000000791a */ /* 0x000fc80000000000 */
[----:B------:R-:W-:Y:S01]  /*f910*/  FSEL R129, R97, -INF , !P1 ;  /* 0xff80000061817808 */ /* 0x000fe20004800000 */
[C---:B------:R-:W-:Y:S01]  /*f920*/  VIADD R12, R3.reuse, 0x58 ;  /* 0x00000058030c7836 */ /* 0x040fe20000000000 */
[CC--:B------:R-:W-:Y:S01]  /*f930*/  ISETP.GE.AND P4, PT, R24.reuse, R142.reuse, PT ;  /* 0x0000008e1800720c */ /* 0x0c0fe20003f86270 */
[----:B------:R-:W-:Y:S01]  /*f940*/  HMMA.16816.F32 R68, R16, R14, R68 ;  /* 0x0000000e1044723c */ /* 0x000fe20000001844 */
[----:B------:R-:W-:Y:S01]  /*f950*/  ISETP.GE.AND P1, PT, R24, R143, PT ;  /* 0x0000008f1800720c */ /* 0x000fe20003f26270 */
[----:B------:R-:W-:Y:S01]  /*f960*/  VIADD R24, R3, 0x50 ;  /* 0x0000005003187836 */ /* 0x000fe20000000000 */
[----:B------:R-:W-:Y:S01]  /*f970*/  FSEL R132, R99, -INF , !P6 ;  /* 0xff80000063847808 */ /* 0x000fe20007000000 */
[----:B------:R-:W-:Y:S01]  /*f980*/  VIADD R13, R3, 0x59 ;  /* 0x00000059030d7836 */ /* 0x000fe20000000000 */
[----:B------:R-:W-:Y:S01]  /*f990*/  FSEL R136, R95, -INF , !P1 ;  /* 0xff8000005f887808 */ /* 0x000fe20004800000 */
[----:B---3--:R-:W-:Y:S01]  /*f9a0*/  HMMA.16816.F32 R80, R4, R20, R80 ;  /* 0x000000140450723c */ /* 0x008fe20000001850 */
[----:B------:R-:W-:-:S02]  /*f9b0*/  ISETP.GE.AND P6, PT, R24, R142, PT ;  /* 0x0000008e1800720c */ /* 0x000fc40003fc6270 */
[----:B------:R-:W-:Y:S02]  /*f9c0*/  FSEL R131, R92, -INF , !P3 ;  /* 0xff8000005c837808 */ /* 0x000fe40005800000 */
[----:B------:R-:W-:Y:S01]  /*f9d0*/  FSEL R160, R94, -INF , !P0 ;  /* 0xff8000005ea07808 */ /* 0x000fe20004000000 */
[----:B------:R-:W-:Y:S01]  /*f9e0*/  HMMA.16816.F32 R76, R4, R22, R76 ;  /* 0x00000016044c723c */ /* 0x000fe2000000184c */
[----:B------:R-:W-:Y:S02]  /*f9f0*/  FSEL R21, R88, -INF , !P6 ;  /* 0xff80000058157808 */ /* 0x000fe40007000000 */
[----:B------:R-:W-:Y:S01]  /*fa00*/  FSEL R133, R93, -INF , !P4 ;  /* 0xff8000005d857808 */ /* 0x000fe20006000000 */
[----:B------:R-:W-:Y:S01]  /*fa10*/  BAR.SYNC.DEFER_BLOCKING 0x0 ;  /* 0x0000000000007b1d */ /* 0x000fe20000010000 */
[C---:B------:R-:W-:Y:S02]  /*fa20*/  ISETP.GE.AND P1, PT, R12.reuse, R142, PT ;  /* 0x0000008e0c00720c */ /* 0x040fe40003f26270 */
[-C--:B------:R-:W-:Y:S01]  /*fa30*/  ISETP.GE.AND P6, PT, R12, R143.reuse, PT ;  /* 0x0000008f0c00720c */ /* 0x080fe20003fc6270 */
[----:B------:R-:W-:Y:S01]  /*fa40*/  VIADD R12, R3, 0x60 ;  /* 0x00000060030c7836 */ /* 0x000fe20000000000 */
[----:B------:R-:W-:-:S02]  /*fa50*/  ISETP.GE.AND P3, PT, R24, R143, PT ;  /* 0x0000008f1800720c */ /* 0x000fc40003f66270 */
[C---:B------:R-:W-:Y:S02]  /*fa60*/  ISETP.GE.AND P0, PT, R25.reuse, R142, PT ;  /* 0x0000008e1900720c */ /* 0x040fe40003f06270 */
[----:B------:R-:W-:Y:S02]  /*fa70*/  ISETP.GE.AND P4, PT, R25, R143, PT ;  /* 0x0000008f1900720c */ /* 0x000fe40003f86270 */
[----:B------:R-:W-:Y:S02]  /*fa80*/  FSEL R126, R90, -INF , !P3 ;  /* 0xff8000005a7e7808 */ /* 0x000fe40005800000 */
[----:B------:R-:W-:Y:S01]  /*fa90*/  FSEL R125, R89, -INF , !P0 ;  /* 0xff800000597d7808 */ /* 0x000fe20004000000 */
[----:B--2---:R-:W-:Y:S01]  /*faa0*/  HMMA.16816.F32 R72, R4, R8, R72 ;  /* 0x000000080448723c */ /* 0x004fe20000001848 */
[----:B------:R-:W-:Y:S02]  /*fab0*/  FSEL R124, R91, -INF , !P4 ;  /* 0xff8000005b7c7808 */ /* 0x000fe40006000000 */
[----:B------:R-:W-:-:S02]  /*fac0*/  FSEL R123, R84, -INF , !P1 ;  /* 0xff800000547b7808 */ /* 0x000fc40004800000 */
[CC--:B------:R-:W-:Y:S01]  /*fad0*/  ISETP.GE.AND P3, PT, R13.reuse, R142.reuse, PT ;  /* 0x0000008e0d00720c */ /* 0x0c0fe20003f66270 */
[----:B------:R-:W-:Y:S01]  /*fae0*/  HMMA.16816.F32 R68, R4, R10, R68 ;  /* 0x0000000a0444723c */ /* 0x000fe20000001844 */
        /* <DEDUP_REMOVED lines=9> */
[----:B------:R-:W-:Y:S01]  /*fb80*/  VIADD R4, R3, 0x78 ;  /* 0x0000007803047836 */ /* 0x000fe20000000000 */
[----:B------:R-:W-:Y:S01]  /*fb90*/  ISETP.GE.AND P3, PT, R13, R143, PT ;  /* 0x0000008f0d00720c */ /* 0x000fe20003f66270 */
[----:B------:R-:W-:Y:S01]  /*fba0*/  VIADD R5, R3, 0x79 ;  /* 0x0000007903057836 */ /* 0x000fe20000000000 */
[----:B------:R-:W-:-:S02]  /*fbb0*/  ISETP.GE.AND P0, PT, R12, R142, PT ;  /* 0x0000008e0c00720c */ /* 0x000fc40003f06270 */
[----:B------:R-:W-:Y:S02]  /*fbc0*/  FSEL R22, R86, -INF , !P6 ;  /* 0xff80000056167808 */ /* 0x000fe40007000000 */
[-C--:B------:R-:W-:Y:S02]  /*fbd0*/  ISETP.GE.AND P6, PT, R13, R142.reuse, PT ;  /* 0x0000008e0d00720c */ /* 0x080fe40003fc6270 */
[----:B------:R-:W-:Y:S02]  /*fbe0*/  FSEL R24, R83, -INF , !P3 ;  /* 0xff80000053187808 */ /* 0x000fe40005800000 */
[----:B------:R-:W-:Y:S02]  /*fbf0*/  FSEL R58, R76, -INF , !P0 ;  /* 0xff8000004c3a7808 */ /* 0x000fe40004000000 */
[----:B------:R-:W-:Y:S02]  /*fc00*/  FSEL R26, R82, -INF , !P1 ;  /* 0xff800000521a7808 */ /* 0x000fe40004800000 */
[----:B------:R-:W-:-:S02]  /*fc10*/  ISETP.GE.AND P3, PT, R8, R142, PT ;  /* 0x0000008e0800720c */ /* 0x000fc40003f66270 */
[-C--:B------:R-:W-:Y:S01]  /*fc20*/  ISETP.GE.AND P0, PT, R8, R143.reuse, PT ;  /* 0x0000008f0800720c */ /* 0x080fe20003f06270 */
[----:B------:R-:W-:Y:S01]  /*fc30*/  VIADD R8, R3, 0x71 ;  /* 0x0000007103087836 */ /* 0x000fe20000000000 */
[----:B------:R-:W-:Y:S02]  /*fc40*/  ISETP.GE.AND P1, PT, R9, R142, PT ;  /* 0x0000008e0900720c */ /* 0x000fe40003f26270 */
[----:B------:R-:W-:Y:S02]  /*fc50*/  FSEL R59, R81, -INF , !P6 ;  /* 0xff800000513b7808 */ /* 0x000fe40007000000 */
[-C--:B------:R-:W-:Y:S02]  /*fc60*/  ISETP.GE.AND P6, PT, R9, R143.reuse, PT ;  /* 0x0000008f0900720c */ /* 0x080fe40003fc6270 */
[----:B------:R-:W-:Y:S02]  /*fc70*/  FSEL R63, R77, -INF , !P1 ;  /* 0xff8000004d3f7808 */ /* 0x000fe40004800000 */
[----:B------:R-:W-:-:S02]  /*fc80*/  ISETP.GE.AND P1, PT, R8, R143, PT ;  /* 0x0000008f0800720c */ /* 0x000fc40003f26270 */
[----:B------:R-:W-:Y:S02]  /*fc90*/  FSEL R47, R74, -INF , !P0 ;  /* 0xff8000004a2f7808 */ /* 0x000fe40004000000 */
[----:B------:R-:W-:Y:S02]  /*fca0*/  FSEL R49, R79, -INF , !P6 ;  /* 0xff8000004f317808 */ /* 0x000fe40007000000 */
[----:B------:R-:W-:Y:S02]  /*fcb0*/  FSEL R27, R72, -INF , !P3 ;  /* 0xff800000481b7808 */ /* 0x000fe40005800000 */
[-C--:B------:R-:W-:Y:S02]  /*fcc0*/  ISETP.GE.AND P0, PT, R3, R142.reuse, PT ;  /* 0x0000008e0300720c */ /* 0x080fe40003f06270 */
[C---:B------:R-:W-:Y:S02]  /*fcd0*/  ISETP.GE.AND P6, PT, R4.reuse, R142, PT ;  /* 0x0000008e0400720c */ /* 0x040fe40003fc6270 */
[----:B------:R-:W-:-:S02]  /*fce0*/  ISETP.GE.AND P3, PT, R4, R143, PT ;  /* 0x0000008f0400720c */ /* 0x000fc40003f66270 */
[----:B------:R-:W-:Y:S02]  /*fcf0*/  FSEL R46, R75, -INF , !P1 ;  /* 0xff8000004b2e7808 */ /* 0x000fe40004800000 */
[----:B------:R-:W-:Y:S02]  /*fd00*/  FSEL R4, R51, -INF , !P5 ;  /* 0xff80000033047808 */ /* 0x000fe40006800000 */
[C---:B------:R-:W-:Y:S02]  /*fd10*/  ISETP.GE.AND P5, PT, R5.reuse, R142, PT ;  /* 0x0000008e0500720c */ /* 0x040fe40003fa6270 */
[----:B------:R-:W-:Y:S02]  /*fd20*/  ISETP.GE.AND P1, PT, R5, R143, PT ;  /* 0x0000008f0500720c */ /* 0x000fe40003f26270 */
[----:B------:R-:W-:Y:S02]  /*fd30*/  FSEL R60, R80, -INF , !P4 ;  /* 0xff800000503c7808 */ /* 0x000fe40006000000 */
[----:B------:R-:W-:-:S02]  /*fd40*/  FSEL R5, R48, -INF , !P0 ;  /* 0xff80000030057808 */ /* 0x000fc40004000000 */
[----:B------:R-:W-:Y:S02]  /*fd50*/  ISETP.GE.AND P4, PT, R12, R143, PT ;  /* 0x0000008f0c00720c */ /* 0x000fe40003f86270 */
[----:B------:R-:W-:Y:S02]  /*fd60*/  ISETP.GT.AND P0, PT, R157, R150, PT ;  /* 0x000000969d00720c */ /* 0x000fe40003f04270 */
[----:B------:R-:W-:Y:S02]  /*fd70*/  FSEL R57, R78, -INF , !P4 ;  /* 0xff8000004e397808 */ /* 0x000fe40006000000 */
[----:B------:R-:W-:Y:S02]  /*fd80*/  ISETP.GE.AND P4, PT, R8, R142, PT ;  /* 0x0000008e0800720c */ /* 0x000fe40003f86270 */
[----:B------:R-:W-:Y:S02]  /*fd90*/  FSEL R62, R68, -INF , !P6 ;  /* 0xff800000443e7808 */ /* 0x000fe40007000000 */
[----:B------:R-:W-:-:S02]  /*fda0*/  FSEL R25, R73, -INF , !P4 ;  /* 0xff80000049197808 */ /* 0x000fc40006000000 */
[----:B------:R-:W-:Y:S01]  /*fdb0*/  ISETP.GE.AND P4, PT, R3, R143, PT ;  /* 0x0000008f0300720c */ /* 0x000fe20003f86270 */
[----:B------:R-:W-:Y:S01]  /*fdc0*/  IMAD.IADD R3, R2, 0x1, R45 ;  /* 0x0000000102037824 */ /* 0x000fe200078e022d */
        /* <DEDUP_REMOVED lines=8> */
[----:B------:R-:W-:Y:S01]  /*fe50*/  IABS R10, R0 ;  /* 0x00000000000a7213 */ /* 0x000fe20000000000 */
[----:B------:R-:W-:Y:S01]  /*fe60*/  ULDC.64 UR14, c[0x0][0x248] ;  /* 0x00009200000e7ab9 */ /* 0x000fe20000000a00 */
[----:B------:R-:W-:Y:S02]  /*fe70*/  ULDC.64 UR8, c[0x0][0x230] ;  /* 0x00008c0000087ab9 */ /* 0x000fe40000000a00 */
[----:B------:R-:W-:Y:S02]  /*fe80*/  IABS R8, R14 ;  /* 0x0000000e00087213 */ /* 0x000fe40000000000 */
[-C--:B-1----:R-:W-:Y:S02]  /*fe90*/  IABS R2, R7.reuse ;  /* 0x0000000700027213 */ /* 0x082fe40000000000 */
[----:B------:R-:W-:-:S02]  /*fea0*/  LOP3.LUT R0, R0, R7, RZ, 0x3c, !PT ;  /* 0x0000000700007212 */ /* 0x000fc400078e3cff */
        /* <DEDUP_REMOVED lines=52> */
.L_x_2861:
[----:B------:R-:W-:Y:S02]  /*101f0*/  ULDC UR14, c[0x0][0x248] ;  /* 0x00009200000e7ab9 */ /* 0x000fe40000000800 */
[----:B------:R-:W-:-:S06]  /*10200*/  USHF.L.U32 UR5, UR14, 0x7, URZ ;  /* 0x000000070e057899 */ /* 0x000fcc000800063f */
[----:B------:R-:W-:-:S04]  /*10210*/  IADD3 R9, RZ, -UR5, RZ ;  /* 0x80000005ff097c10 */ /* 0x000fc8000fffe0ff */
[----:B------:R-:W-:-:S07]  /*10220*/  SHF.R.S32.HI R7, RZ, 0x1f, R9 ;  /* 0x0000001fff077819 */ /* 0x000fce0000011409 */
.L_x_2862:
        /* <DEDUP_REMOVED lines=39> */
.L_x_2860:
        /* <DEDUP_REMOVED lines=144> */
[----:B------:R-:W3:Y:S01]  /*10da0*/  MUFU.EX2 R44, R44 ;  /* 0x0000002c002c7308 */ /* 0x000ee20000000800 */
[----:B------:R-:W-:Y:S01]  /*10db0*/  LDSM.16.MT88.4 R20, [R144+0xa400] ;  /* 0x00a400009014783b */ /* 0x000fe20000004200 */
[--C-:B------:R-:W-:Y:S01]  /*10dc0*/  FFMA.FTZ R141, R58, UR8, -R64.reuse ;  /* 0x000000083a8d7c23 */ /* 0x100fe20008010840 */
[--C-:B------:R-:W-:Y:S01]  /*10dd0*/  FFMA.FTZ R58, R63, UR8, -R64.reuse ;  /* 0x000000083f3a7c23 */ /* 0x100fe20008010840 */
[--C-:B------:R-:W-:Y:S01]  /*10de0*/  FFMA.FTZ R60, R60, UR8, -R64.reuse ;  /* 0x000000083c3c7c23 */ /* 0x100fe20008010840 */
[--C-:B------:R-:W-:Y:S01]  /*10df0*/  FFMA.FTZ R59, R59, UR8, -R64.reuse ;  /* 0x000000083b3b7c23 */ /* 0x100fe20008010840 */
[--C-:B------:R-:W-:Y:S01]  /*10e00*/  FFMA.FTZ R63, R26, UR8, -R51.reuse ;  /* 0x000000081a3f7c23 */ /* 0x100fe20008010833 */
[----:B------:R-:W-:Y:S01]  /*10e10*/  FFMA.FTZ R165, R48, UR8, -R51 ;  /* 0x0000000830a57c23 */ /* 0x000fe20008010833 */
[----:B------:R-:W4:Y:S01]  /*10e20*/  MUFU.EX2 R41, R41 ;  /* 0x0000002900297308 */ /* 0x000f220000000800 */
[----:B--2---:R-:W-:Y:S01]  /*10e30*/  F2FP.F16.F32.PACK_AB R101, R65, R66 ;  /* 0x000000424165723e */ /* 0x004fe200000000ff */
[----:B------:R-:W-:Y:S01]  /*10e40*/  FADD.FTZ R65, R66, R65 ;  /* 0x0000004142417221 */ /* 0x000fe20000010000 */
[--C-:B------:R-:W-:Y:S01]  /*10e50*/  FFMA.FTZ R163, R27, UR8, -R64.reuse ;  /* 0x000000081ba37c23 */ /* 0x100fe20008010840 */
[--C-:B------:R-:W-:Y:S01]  /*10e60*/  FFMA.FTZ R160, R25, UR8, -R64.reuse ;  /* 0x0000000819a07c23 */ /* 0x100fe20008010840 */
[--C-:B------:R-:W-:Y:S01]  /*10e70*/  FFMA.FTZ R166, R61, UR8, -R64.reuse ;  /* 0x000000083da67c23 */ /* 0x100fe20008010840 */
[----:B------:R-:W-:Y:S01]  /*10e80*/  FFMA.FTZ R62, R62, UR8, -R64 ;  /* 0x000000083e3e7c23 */ /* 0x000fe20008010840 */
[----:B------:R-:W-:Y:S01]  /*10e90*/  FFMA.FTZ R50, R50, UR8, -R51 ;  /* 0x0000000832327c23 */ /* 0x000fe20008010833 */
[----:B------:R-:W-:Y:S01]  /*10ea0*/  MUFU.EX2 R43, R43 ;  /* 0x0000002b002b7308 */ /* 0x000fe20000000800 */
[----:B---3--:R-:W-:-:S07]  /*10eb0*/  FADD.FTZ R48, R44, R65 ;  /* 0x000000412c307221 */ /* 0x008fce0000010000 */
[----:B------:R-:W2:Y:S01]  /*10ec0*/  MUFU.EX2 R42, R42 ;  /* 0x0000002a002a7308 */ /* 0x000ea20000000800 */
[C---:B----4-:R-:W-:Y:S01]  /*10ed0*/  F2FP.F16.F32.PACK_AB R103, R41.reuse, R44 ;  /* 0x0000002c2967723e */ /* 0x050fe200000000ff */
[----:B------:R-:W-:-:S06]  /*10ee0*/  FADD.FTZ R41, R41, R48 ;  /* 0x0000003029297221 */ /* 0x000fcc0000010000 */
[C---:B------:R-:W-:Y:S01]  /*10ef0*/  HMMA.16816.F32 R112, R100.reuse, R68, RZ ;  /* 0x000000446470723c */ /* 0x040fe200000018ff */
[----:B------:R-:W-:Y:S05]  /*10f00*/  MUFU.EX2 R37, R37 ;  /* 0x0000002500257308 */ /* 0x000fea0000000800 */
[C---:B------:R-:W-:Y:S03]  /*10f10*/  HMMA.16816.F32 R68, R100.reuse, R70, RZ ;  /* 0x000000466444723c */ /* 0x040fe600000018ff */
[----:B------:R-:W-:Y:S03]  /*10f20*/  MUFU.EX2 R36, R36 ;  /* 0x0000002400247308 */ /* 0x000fe60000000800 */
[C---:B------:R-:W-:Y:S05]  /*10f30*/  HMMA.16816.F32 R72, R100.reuse, R76, RZ ;  /* 0x0000004c6448723c */ /* 0x040fea00000018ff */
[----:B------:R-:W-:Y:S01]  /*10f40*/  MUFU.EX2 R40, R40 ;  /* 0x0000002800287308 */ /* 0x000fe20000000800 */
[C---:B------:R-:W-:Y:S06]  /*10f50*/  HMMA.16816.F32 R80, R100.reuse, R84, RZ ;  /* 0x000000546450723c */ /* 0x040fec00000018ff */
[C---:B------:R-:W-:Y:S01]  /*10f60*/  HMMA.16816.F32 R88, R100.reuse, R92, RZ ;  /* 0x0000005c6458723c */ /* 0x040fe200000018ff */
[----:B------:R-:W3:Y:S05]  /*10f70*/  MUFU.EX2 R39, R39 ;  /* 0x0000002700277308 */ /* 0x000eea0000000800 */
        /* <DEDUP_REMOVED lines=9> */
[C---:B-1----:R-:W-:Y:S05]  /*11010*/  HMMA.16816.F32 R104, R100.reuse, R4, RZ ;  /* 0x000000046468723c */ /* 0x042fea00000018ff */
[----:B------:R-:W-:Y:S01]  /*11020*/  MUFU.EX2 R31, R31 ;  /* 0x0000001f001f7308 */ /* 0x000fe20000000800 */
[----:B------:R-:W-:Y:S01]  /*11030*/  HMMA.16816.F32 R100, R100, R6, RZ ;  /* 0x000000066464723c */ /* 0x000fe200000018ff */
[----:B--2---:R-:W-:-:S02]  /*11040*/  F2FP.F16.F32.PACK_AB R4, R42, R43 ;  /* 0x0000002b2a04723e */ /* 0x004fc400000000ff */
[----:B---3--:R-:W-:Y:S01]  /*11050*/  F2FP.F16.F32.PACK_AB R5, R39, R40 ;  /* 0x000000282705723e */ /* 0x008fe200000000ff */
[----:B------:R-:W-:-:S03]  /*11060*/  FADD.FTZ R40, R40, R41 ;  /* 0x0000002928287221 */ /* 0x000fc60000010000 */
[----:B------:R-:W-:Y:S01]  /*11070*/  F2FP.F16.F32.PACK_AB R6, R36, R37 ;  /* 0x000000252406723e */ /* 0x000fe200000000ff */
[----:B------:R-:W-:Y:S01]  /*11080*/  MUFU.EX2 R28, R28 ;  /* 0x0000001c001c7308 */ /* 0x000fe20000000800 */
[----:B----4-:R-:W-:Y:S01]  /*11090*/  F2FP.F16.F32.PACK_AB R7, R35, R38 ;  /* 0x000000262307723e */ /* 0x010fe200000000ff */
[----:B------:R-:W-:-:S04]  /*110a0*/  FADD.FTZ R39, R39, R40 ;  /* 0x0000002827277221 */ /* 0x000fc80000010000 */
[----:B------:R-:W-:Y:S02]  /*110b0*/  FADD.FTZ R38, R38, R39 ;  /* 0x0000002726267221 */ /* 0x000fe40000010000 */
        /* <DEDUP_REMOVED lines=13> */
[----:B------:R-:W-:Y:S02]  /*11190*/  LDSM.16.MT88.4 R16, [R146+0xb800] ;  /* 0x00b800009210783b */ /* 0x000fe40000004200 */
        /* <DEDUP_REMOVED lines=11> */
[----:B------:R-:W3:Y:S08]  /*11250*/  MUFU.EX2 R122, R122 ;  /* 0x0000007a007a7308 */ /* 0x000ef00000000800 */
[----:B------:R-:W-:Y:S08]  /*11260*/  MUFU.EX2 R121, R121 ;  /* 0x0000007900797308 */ /* 0x000ff00000000800 */
[----:B------:R-:W3:Y:S01]  /*11270*/  MUFU.EX2 R120, R120 ;  /* 0x0000007800787308 */ /* 0x000ee20000000800 */
[C---:B-1----:R-:W-:Y:S07]  /*11280*/  HMMA.16816.F32 R104, R4.reuse, R8, R104 ;  /* 0x000000080468723c */ /* 0x042fee0000001868 */
[----:B------:R-:W-:Y:S01]  /*11290*/  MUFU.EX2 R130, R130 ;  /* 0x0000008200827308 */ /* 0x000fe20000000800 */
[----:B------:R-:W-:Y:S01]  /*112a0*/  HMMA.16816.F32 R100, R4, R10, R100 ;  /* 0x0000000a0464723c */ /* 0x000fe20000001864 */
[----:B------:R-:W1:Y:S06]  /*112b0*/  LDSM.16.MT88.4 R8, [R146+0x9800] ;  /* 0x009800009208783b */ /* 0x000e6c0000004200 */
[----:B-----5:R-:W-:Y:S01]  /*112c0*/  F2FP.F16.F32.PACK_AB R4, R32, R33 ;  /* 0x000000212004723e */ /* 0x020fe200000000ff */
[----:B------:R-:W5:Y:S01]  /*112d0*/  MUFU.EX2 R129, R129 ;  /* 0x0000008100817308 */ /* 0x000f620000000800 */
[----:B--2---:R-:W-:Y:S01]  /*112e0*/  F2FP.F16.F32.PACK_AB R5, R29, R34 ;  /* 0x000000221d05723e */ /* 0x004fe200000000ff */
[----:B------:R-:W-:Y:S01]  /*112f0*/  FADD.FTZ R34, R34, R35 ;  /* 0x0000002322227221 */ /* 0x000fe20000010000 */
[----:B------:R-:W-:-:S02]  /*11300*/  F2FP.F16.F32.PACK_AB R6, R28, R31 ;  /* 0x0000001f1c06723e */ /* 0x000fc400000000ff */
[----:B----4-:R-:W-:Y:S01]  /*11310*/  F2FP.F16.F32.PACK_AB R7, R3, R30 ;  /* 0x0000001e0307723e */ /* 0x010fe200000000ff */
[----:B------:R-:W-:Y:S02]  /*11320*/  FADD.FTZ R29, R29, R34 ;  /* 0x000000221d1d7221 */ /* 0x000fe40000010000 */
[----:B------:R-:W-:Y:S02]  /*11330*/  MUFU.EX2 R128, R128 ;  /* 0x0000008000807308 */ /* 0x000fe40000000800 */
[----:B------:R-:W-:Y:S02]  /*11340*/  FADD.FTZ R30, R30, R29 ;  /* 0x0000001d1e1e7221 */ /* 0x000fe40000010000 */
[C---:B---3--:R-:W-:Y:S02]  /*11350*/  HMMA.16816.F32 R72, R4.reuse, R12, R72 ;  /* 0x0000000c0448723c */ /* 0x048fe40000001848 */
[----:B------:R-:W-:Y:S02]  /*11360*/  FADD.FTZ R30, R3, R30 ;  /* 0x0000001e031e7221 */ /* 0x000fe40000010000 */
[----:B------:R-:W-:Y:S02]  /*11370*/  MUFU.EX2 R127, R127 ;  /* 0x0000007f007f7308 */ /* 0x000fe40000000800 */
[C---:B------:R-:W-:Y:S01]  /*11380*/  HMMA.16816.F32 R76, R4.reuse, R14, R76 ;  /* 0x0000000e044c723c */ /* 0x040fe2000000184c */
[----:B------:R-:W2:Y:S05]  /*11390*/  LDSM.16.MT88.4 R12, [R146+0xd800] ;  /* 0x00d80000920c783b */ /* 0x000eaa0000004200 */
[C---:B------:R-:W-:Y:S01]  /*113a0*/  HMMA.16816.F32 R80, R4.reuse, R16, R80 ;  /* 0x000000100450723c */ /* 0x040fe20000001850 */
[----:B------:R-:W-:Y:S05]  /*113b0*/  MUFU.EX2 R131, R131 ;  /* 0x0000008300837308 */ /* 0x000fea0000000800 */
[C---:B------:R-:W-:Y:S01]  /*113c0*/  HMMA.16816.F32 R84, R4.reuse, R18, R84 ;  /* 0x000000120454723c */ /* 0x040fe20000001854 */
[----:B------:R-:W-:Y:S02]  /*113d0*/  LDSM.16.MT88.4 R16, [R146+0xbc00] ;  /* 0x00bc00009210783b */ /* 0x000fe40000004200 */
[----:B------:R-:W3:Y:S03]  /*113e0*/  MUFU.EX2 R134, R134 ;  /* 0x0000008600867308 */ /* 0x000ee60000000800 */
        /* <DEDUP_REMOVED lines=8> */
[----:B------:R-:W-:Y:S01]  /*11470*/  LDSM.16.MT88.4 R12, [R144+0x9c00] ;  /* 0x009c0000900c783b */ /* 0x000fe20000004200 */
[----:B------:R-:W2:Y:S08]  /*11480*/  MUFU.EX2 R125, R125 ;  /* 0x0000007d007d7308 */ /* 0x000eb00000000800 */
[----:B------:R-:W-:Y:S01]  /*11490*/  MUFU.EX2 R136, R136 ;  /* 0x0000008800887308 */ /* 0x000fe20000000800 */
[C---:B-1----:R-:W-:Y:S07]  /*114a0*/  HMMA.16816.F32 R88, R4.reuse, R8, R88 ;  /* 0x000000080458723c */ /* 0x042fee0000001858 */
[----:B------:R-:W-:Y:S01]  /*114b0*/  MUFU.EX2 R123, R123 ;  /* 0x0000007b007b7308 */ /* 0x000fe20000000800 */
[C---:B------:R-:W-:Y:S01]  /*114c0*/  HMMA.16816.F32 R92, R4.reuse, R10, R92 ;  /* 0x0000000a045c723c */ /* 0x040fe2000000185c */
[----:B------:R-:W1:Y:S06]  /*114d0*/  LDSM.16.MT88.4 R8, [R144+0xd800] ;  /* 0x00d800009008783b */ /* 0x000e6c0000004200 */
[----:B------:R-:W-:Y:S08]  /*114e0*/  MUFU.EX2 R126, R126 ;  /* 0x0000007e007e7308 */ /* 0x000ff00000000800 */
[----:B------:R-:W2:Y:S08]  /*114f0*/  MUFU.EX2 R135, R135 ;  /* 0x0000008700877308 */ /* 0x000eb00000000800 */
[----:B------:R-:W-:Y:S08]  /*11500*/  MUFU.EX2 R137, R137 ;  /* 0x0000008900897308 */ /* 0x000ff00000000800 */
[----:B------:R-:W2:Y:S08]  /*11510*/  MUFU.EX2 R124, R124 ;  /* 0x0000007c007c7308 */ /* 0x000eb00000000800 */
[----:B------:R-:W-:Y:S01]  /*11520*/  MUFU.EX2 R60, R60 ;  /* 0x0000003c003c7308 */ /* 0x000fe20000000800 */
[C---:B-1----:R-:W-:Y:S07]  /*11530*/  HMMA.16816.F32 R104, R4.reuse, R8, R104 ;  /* 0x000000080468723c */ /* 0x042fee0000001868 */
[----:B------:R-:W1:Y:S01]  /*11540*/  MUFU.EX2 R59, R59 ;  /* 0x0000003b003b7308 */ /* 0x000e620000000800 */
[----:B------:R-:W-:Y:S01]  /*11550*/  HMMA.16816.F32 R100, R4, R10, R100 ;  /* 0x0000000a0464723c */ /* 0x000fe20000001864 */
[----:B------:R-:W5:Y:S06]  /*11560*/  LDSM.16.MT88.4 R8, [R146+0x9c00] ;  /* 0x009c00009208783b */ /* 0x000f6c0000004200 */
[----:B------:R-:W-:Y:S01]  /*11570*/  MUFU.EX2 R141, R141 ;  /* 0x0000008d008d7308 */ /* 0x000fe20000000800 */
[----:B------:R-:W-:-:S02]  /*11580*/  F2FP.F16.F32.PACK_AB R4, R117, R118 ;  /* 0x000000767504723e */ /* 0x000fc400000000ff */
[----:B------:R-:W-:Y:S01]  /*11590*/  F2FP.F16.F32.PACK_AB R5, R122, R119 ;  /* 0x000000777a05723e */ /* 0x000fe200000000ff */
[----:B------:R-:W-:Y:S01]  /*115a0*/  FADD.FTZ R119, R119, R30 ;  /* 0x0000001e77777221 */ /* 0x000fe20000010000 */
[----:B------:R-:W-:-:S03]  /*115b0*/  F2FP.F16.F32.PACK_AB R6, R67, R116 ;  /* 0x000000744306723e */ /* 0x000fc600000000ff */
[----:B------:R-:W-:Y:S01]  /*115c0*/  MUFU.EX2 R58, R58 ;  /* 0x0000003a003a7308 */ /* 0x000fe20000000800 */
[----:B------:R-:W-:Y:S01]  /*115d0*/  F2FP.F16.F32.PACK_AB R7, R120, R121 ;  /* 0x000000797807723e */ /* 0x000fe200000000ff */
[----:B------:R-:W-:-:S04]  /*115e0*/  FADD.FTZ R122, R122, R119 ;  /* 0x000000777a7a7221 */ /* 0x000fc80000010000 */
[----:B------:R-:W-:Y:S02]  /*115f0*/  FADD.FTZ R121, R121, R122 ;  /* 0x0000007a79797221 */ /* 0x000fe40000010000 */
[----:B------:R-:W-:Y:S01]  /*11600*/  HMMA.16816.F32 R72, R4, R12, R72 ;  /* 0x0000000c0448723c */ /* 0x000fe20000001848 */
[----:B------:R-:W-:Y:S01]  /*11610*/  MUFU.EX2 R63, R63 ;  /* 0x0000003f003f7308 */ /* 0x000fe20000000800 */
[----:B------:R-:W-:-:S04]  /*11620*/  FADD.FTZ R120, R120, R121 ;  /* 0x0000007978787221 */ /* 0x000fc80000010000 */
[C---:B------:R-:W-:Y:S01]  /*11630*/  HMMA.16816.F32 R76, R4.reuse, R14, R76 ;  /* 0x0000000e044c723c */ /* 0x040fe2000000184c */
[----:B------:R-:W3:Y:S02]  /*11640*/  LDSM.16.MT88.4 R12, [R146+0xdc00] ;  /* 0x00dc0000920c783b */ /* 0x000ee40000004200 */
[----:B------:R-:W-:Y:S03]  /*11650*/  MUFU.EX2 R166, R166 ;  /* 0x000000a600a67308 */ /* 0x000fe60000000800 */
[C---:B------:R-:W-:Y:S05]  /*11660*/  HMMA.16816.F32 R80, R4.reuse, R16, R80 ;  /* 0x000000100450723c */ /* 0x040fea0000001850 */
[----:B------:R-:W-:Y:S01]  /*11670*/  MUFU.EX2 R44, R50 ;  /* 0x00000032002c7308 */ /* 0x000fe20000000800 */
[C---:B------:R-:W-:Y:S01]  /*11680*/  HMMA.16816.F32 R84, R4.reuse, R18, R84 ;  /* 0x000000120454723c */ /* 0x040fe20000001854 */
[----:B------:R-:W-:Y:S05]  /*11690*/  LDSM.16.MT88.4 R16, [R146+0xc000] ;  /* 0x00c000009210783b */ /* 0x000fea0000004200 */
[C---:B-----5:R-:W-:Y:S01]  /*116a0*/  HMMA.16816.F32 R112, R4.reuse, R8, R112 ;  /* 0x000000080470723c */ /* 0x060fe20000001870 */
[----:B------:R-:W-:Y:S05]  /*116b0*/  MUFU.EX2 R165, R165 ;  /* 0x000000a500a57308 */ /* 0x000fea0000000800 */
[C---:B------:R-:W-:Y:S01]  /*116c0*/  HMMA.16816.F32 R68, R4.reuse, R10, R68 ;  /* 0x0000000a0444723c */ /* 0x040fe20000001844 */
[----:B------:R-:W5:Y:S05]  /*116d0*/  LDSM.16.MT88.4 R8, [R144+0xbc00] ;  /* 0x00bc00009008783b */ /* 0x000f6a0000004200 */
[C---:B---3--:R-:W-:Y:S06]  /*116e0*/  HMMA.16816.F32 R108, R4.reuse, R12, R108 ;  /* 0x0000000c046c723c */ /* 0x048fec000000186c */
[C---:B------:R-:W-:Y:S01]  /*116f0*/  HMMA.16816.F32 R96, R4.reuse, R14, R96 ;  /* 0x0000000e0460723c */ /* 0x040fe20000001860 */
[----:B------:R-:W-:Y:S05]  /*11700*/  LDSM.16.MT88.4 R12, [R144+0xa000] ;  /* 0x00a00000900c783b */ /* 0x000fea0000004200 */
[C---:B-----5:R-:W-:Y:S06]  /*11710*/  HMMA.16816.F32 R88, R4.reuse, R8, R88 ;  /* 0x000000080458723c */ /* 0x060fec0000001858 */
[C---:B------:R-:W-:Y:S01]  /*11720*/  HMMA.16816.F32 R92, R4.reuse, R10, R92 ;  /* 0x0000000a045c723c */ /* 0x040fe2000000185c */
[----:B------:R-:W3:Y:S05]  /*11730*/  LDSM.16.MT88.4 R8, [R144+0xdc00] ;  /* 0x00dc00009008783b */ /* 0x000eea0000004200 */
[C---:B---3--:R-:W-:Y:S06]  /*11740*/  HMMA.16816.F32 R104, R4.reuse, R8, R104 ;  /* 0x000000080468723c */ /* 0x048fec0000001868 */
[----:B------:R-:W-:Y:S01]  /*11750*/  HMMA.16816.F32 R100, R4, R10, R100 ;  /* 0x0000000a0464723c */ /* 0x000fe20000001864 */
[----:B------:R-:W3:Y:S06]  /*11760*/  LDSM.16.MT88.4 R8, [R146+0xa000] ;  /* 0x00a000009208783b */ /* 0x000eec0000004200 */
[----:B------:R-:W-:-:S02]  /*11770*/  F2FP.F16.F32.PACK_AB R4, R129, R130 ;  /* 0x000000828104723e */ /* 0x000fc400000000ff */
[----:B------:R-:W-:Y:S01]  /*11780*/  F2FP.F16.F32.PACK_AB R5, R134, R131 ;  /* 0x000000838605723e */ /* 0x000fe200000000ff */
[----:B------:R-:W-:Y:S01]  /*11790*/  FADD.FTZ R131, R131, R120 ;  /* 0x0000007883837221 */ /* 0x000fe20000010000 */
[----:B------:R-:W-:Y:S02]  /*117a0*/  F2FP.F16.F32.PACK_AB R6, R127, R128 ;  /* 0x000000807f06723e */ /* 0x000fe400000000ff */
[----:B----4-:R-:W-:Y:S01]  /*117b0*/  F2FP.F16.F32.PACK_AB R7, R132, R133 ;  /* 0x000000858407723e */ /* 0x010fe200000000ff */
[----:B------:R-:W-:-:S04]  /*117c0*/  FADD.FTZ R134, R134, R131 ;  /* 0x0000008386867221 */ /* 0x000fc80000010000 */
[----:B------:R-:W-:Y:S02]  /*117d0*/  FADD.FTZ R133, R133, R134 ;  /* 0x0000008685857221 */ /* 0x000fe40000010000 */
[----:B------:R-:W-:Y:S02]  /*117e0*/  HMMA.16816.F32 R72, R4, R12, R72 ;  /* 0x0000000c0448723c */ /* 0x000fe40000001848 */
[----:B------:R-:W-:-:S04]  /*117f0*/  FADD.FTZ R133, R132, R133 ;  /* 0x0000008584857221 */ /* 0x000fc80000010000 */
[C---:B------:R-:W-:Y:S01]  /*11800*/  HMMA.16816.F32 R76, R4.reuse, R14, R76 ;  /* 0x0000000e044c723c */ /* 0x040fe2000000184c */
[----:B------:R-:W4:Y:S05]  /*11810*/  LDSM.16.MT88.4 R12, [R146+0xe000] ;  /* 0x00e00000920c783b */ /* 0x000f2a0000004200 */
[C---:B------:R-:W-:Y:S06]  /*11820*/  HMMA.16816.F32 R80, R4.reuse, R16, R80 ;  /* 0x000000100450723c */ /* 0x040fec0000001850 */
[C---:B------:R-:W-:Y:S01]  /*11830*/  HMMA.16816.F32 R84, R4.reuse, R18, R84 ;  /* 0x000000120454723c */ /* 0x040fe20000001854 */
[----:B------:R-:W-:Y:S05]  /*11840*/  LDSM.16.MT88.4 R16, [R146+0xc400] ;  /* 0x00c400009210783b */ /* 0x000fea0000004200 */
[C---:B---3--:R-:W-:Y:S06]  /*11850*/  HMMA.16816.F32 R112, R4.reuse, R8, R112 ;  /* 0x000000080470723c */ /* 0x048fec0000001870 */
[C---:B------:R-:W-:Y:S01]  /*11860*/  HMMA.16816.F32 R68, R4.reuse, R10, R68 ;  /* 0x0000000a0444723c */ /* 0x040fe20000001844 */
[----:B------:R-:W3:Y:S05]  /*11870*/  LDSM.16.MT88.4 R8, [R144+0xc000] ;  /* 0x00c000009008783b */ /* 0x000eea0000004200 */
[C---:B----4-:R-:W-:Y:S06]  /*11880*/  HMMA.16816.F32 R108, R4.reuse, R12, R108 ;  /* 0x0000000c046c723c */ /* 0x050fec000000186c */
[C---:B------:R-:W-:Y:S01]  /*11890*/  HMMA.16816.F32 R96, R4.reuse, R14, R96 ;  /* 0x0000000e0460723c */ /* 0x040fe20000001860 */
[----:B------:R-:W-:Y:S05]  /*118a0*/  LDSM.16.MT88.4 R12, [R146+0xe400] ;  /* 0x00e40000920c783b */ /* 0x000fea0000004200 */
[C---:B---3--:R-:W-:Y:S06]  /*118b0*/  HMMA.16816.F32 R88, R4.reuse, R8, R88 ;  /* 0x000000080458723c */ /* 0x048fec0000001858 */
[C---:B------:R-:W-:Y:S01]  /*118c0*/  HMMA.16816.F32 R92, R4.reuse, R10, R92 ;  /* 0x0000000a045c723c */ /* 0x040fe2000000185c */
[----:B------:R-:W3:Y:S05]  /*118d0*/  LDSM.16.MT88.4 R8, [R144+0xe000] ;  /* 0x00e000009008783b */ /* 0x000eea0000004200 */
[C---:B---3--:R-:W-:Y:S06]  /*118e0*/  HMMA.16816.F32 R104, R4.reuse, R8, R104 ;  /* 0x000000080468723c */ /* 0x048fec0000001868 */
[----:B------:R-:W-:Y:S01]  /*118f0*/  HMMA.16816.F32 R100, R4, R10, R100 ;  /* 0x0000000a0464723c */ /* 0x000fe20000001864 */
[----:B------:R-:W3:Y:S06]  /*11900*/  LDSM.16.MT88.4 R8, [R146+0xa400] ;  /* 0x00a400009208783b */ /* 0x000eec0000004200 */
[----:B--2---:R-:W-:-:S02]  /*11910*/  F2FP.F16.F32.PACK_AB R4, R125, R140 ;  /* 0x0000008c7d04723e */ /* 0x004fc400000000ff */
        /* <DEDUP_REMOVED lines=9> */
[----:B------:R-:W-:Y:S01]  /*119b0*/  FADD.FTZ R13, R56, R55 ;  /* 0x00000037380d7221 */ /* 0x000fe20000010000 */
[--C-:B------:R-:W-:Y:S01]  /*119c0*/  FFMA.FTZ R56, R24, UR8, -R51.reuse ;  /* 0x0000000818387c23 */ /* 0x100fe20008010833 */
[--C-:B------:R-:W-:Y:S01]  /*119d0*/  FFMA.FTZ R55, R57, UR8, -R51.reuse ;  /* 0x0000000839377c23 */ /* 0x100fe20008010833 */
[----:B------:R-:W-:Y:S01]  /*119e0*/  FFMA.FTZ R57, R49, UR8, -R51 ;  /* 0x0000000831397c23 */ /* 0x000fe20008010833 */
[----:B------:R-:W-:Y:S01]  /*119f0*/  FADD.FTZ R54, R54, R13 ;  /* 0x0000000d36367221 */ /* 0x000fe20000010000 */
[C---:B------:R-:W-:Y:S01]  /*11a00*/  HMMA.16816.F32 R84, R4.reuse, R18, R84 ;  /* 0x000000120454723c */ /* 0x040fe20000001854 */
[----:B------:R-:W-:Y:S01]  /*11a10*/  LDSM.16.MT88.4 R16, [R144+0xc800] ;  /* 0x00c800009010783b */ /* 0x000fe20000004200 */
[--C-:B------:R-:W-:Y:S01]  /*11a20*/  FFMA.FTZ R49, R47, UR8, -R51.reuse ;  /* 0x000000082f317c23 */ /* 0x100fe20008010833 */
[----:B------:R-:W-:Y:S01]  /*11a30*/  FFMA.FTZ R47, R46, UR8, -R51 ;  /* 0x000000082e2f7c23 */ /* 0x000fe20008010833 */
[----:B------:R-:W2:Y:S01]  /*11a40*/  MUFU.EX2 R56, R56 ;  /* 0x0000003800387308 */ /* 0x000ea20000000800 */
[----:B------:R-:W-:Y:S01]  /*11a50*/  FADD.FTZ R54, R45, R54 ;  /* 0x000000362d367221 */ /* 0x000fe20000010000 */
[----:B------:R-:W-:Y:S01]  /*11a60*/  HMMA.16816.F32 R96, R4, R14, R96 ;  /* 0x0000000e0460723c */ /* 0x000fe20000001860 */
[----:B------:R-:W-:Y:S02]  /*11a70*/  LDSM.16.MT88.4 R12, [R146+0xe800] ;  /* 0x00e80000920c783b */ /* 0x000fe40000004200 */
[----:B------:R-:W-:-:S02]  /*11a80*/  FADD.FTZ R43, R43, R54 ;  /* 0x000000362b2b7221 */ /* 0x000fc40000010000 */
[----:B------:R-:W-:Y:S01]  /*11a90*/  LDSM.16.MT88.4 R24, [R146+0xa800] ;  /* 0x00a800009218783b */ /* 0x000fe20000004200 */
[----:B---3--:R-:W-:Y:S01]  /*11aa0*/  HMMA.16816.F32 R112, R4, R8, R112 ;  /* 0x000000080470723c */ /* 0x008fe20000001870 */
[----:B------:R-:W-:Y:S01]  /*11ab0*/  MUFU.EX2 R55, R55 ;  /* 0x0000003700377308 */ /* 0x000fe20000000800 */
[----:B------:R-:W-:-:S04]  /*11ac0*/  FADD.FTZ R42, R42, R43 ;  /* 0x0000002b2a2a7221 */ /* 0x000fc80000010000 */
[C---:B------:R-:W-:Y:S01]  /*11ad0*/  HMMA.16816.F32 R68, R4.reuse, R10, R68 ;  /* 0x0000000a0444723c */ /* 0x040fe20000001844 */
[----:B------:R-:W3:Y:S01]  /*11ae0*/  LDSM.16.MT88.4 R8, [R144+0xc400] ;  /* 0x00c400009008783b */ /* 0x000ee20000004200 */
[----:B------:R-:W-:Y:S01]  /*11af0*/  FADD.FTZ R37, R37, R42 ;  /* 0x0000002a25257221 */ /* 0x000fe20000010000 */
[----:B------:R-:W4:Y:S03]  /*11b00*/  MUFU.EX2 R46, R57 ;  /* 0x00000039002e7308 */ /* 0x000f260000000800 */
[----:B------:R-:W-:Y:S01]  /*11b10*/  HMMA.16816.F32 R72, R4, R20, R72 ;  /* 0x000000140448723c */ /* 0x000fe20000001848 */
[----:B------:R-:W-:-:S04]  /*11b20*/  FADD.FTZ R36, R36, R37 ;  /* 0x0000002524247221 */ /* 0x000fc80000010000 */
[----:B------:R-:W-:Y:S01]  /*11b30*/  FADD.FTZ R33, R33, R36 ;  /* 0x0000002421217221 */ /* 0x000fe20000010000 */
[----:B------:R-:W-:Y:S01]  /*11b40*/  HMMA.16816.F32 R76, R4, R22, R76 ;  /* 0x00000016044c723c */ /* 0x000fe2000000184c */
[----:B------:R-:W-:Y:S01]  /*11b50*/  LDSM.16.MT88.4 R20, [R144+0xa800] ;  /* 0x00a800009014783b */ /* 0x000fe20000004200 */
[----:B------:R-:W-:Y:S01]  /*11b60*/  MUFU.EX2 R47, R47 ;  /* 0x0000002f002f7308 */ /* 0x000fe20000000800 */
[----:B------:R-:W-:-:S04]  /*11b70*/  FADD.FTZ R32, R32, R33 ;  /* 0x0000002120207221 */ /* 0x000fc80000010000 */
[----:B------:R-:W-:-:S04]  /*11b80*/  FADD.FTZ R31, R31, R32 ;  /* 0x000000201f1f7221 */ /* 0x000fc80000010000 */
[----:B------:R-:W-:-:S04]  /*11b90*/  FADD.FTZ R31, R28, R31 ;  /* 0x0000001f1c1f7221 */ /* 0x000fc80000010000 */
[----:B------:R-:W-:-:S04]  /*11ba0*/  FADD.FTZ R118, R118, R31 ;  /* 0x0000001f76767221 */ /* 0x000fc80000010000 */
[----:B------:R-:W-:-:S04]  /*11bb0*/  FADD.FTZ R117, R117, R118 ;  /* 0x0000007675757221 */ /* 0x000fc80000010000 */
[----:B------:R-:W-:-:S04]  /*11bc0*/  FADD.FTZ R116, R116, R117 ;  /* 0x0000007574747221 */ /* 0x000fc80000010000 */
[----:B------:R-:W-:Y:S01]  /*11bd0*/  FADD.FTZ R67, R67, R116 ;  /* 0x0000007443437221 */ /* 0x000fe20000010000 */
[----:B---3--:R-:W-:Y:S03]  /*11be0*/  HMMA.16816.F32 R88, R4, R8, R88 ;  /* 0x000000080458723c */ /* 0x008fe60000001858 */
[----:B------:R-:W-:-:S03]  /*11bf0*/  FADD.FTZ R130, R130, R67 ;  /* 0x0000004382827221 */ /* 0x000fc60000010000 */
[----:B------:R-:W-:Y:S01]  /*11c00*/  HMMA.16816.F32 R92, R4, R10, R92 ;  /* 0x0000000a045c723c */ /* 0x000fe2000000185c */
[----:B------:R-:W3:Y:S01]  /*11c10*/  LDSM.16.MT88.4 R8, [R144+0xe400] ;  /* 0x00e400009008783b */ /* 0x000ee20000004200 */
[----:B------:R-:W-:-:S04]  /*11c20*/  FADD.FTZ R129, R129, R130 ;  /* 0x0000008281817221 */ /* 0x000fc80000010000 */
[----:B------:R-:W-:-:S04]  /*11c30*/  FADD.FTZ R128, R128, R129 ;  /* 0x0000008180807221 */ /* 0x000fc80000010000 */
[----:B------:R-:W-:-:S04]  /*11c40*/  FADD.FTZ R127, R127, R128 ;  /* 0x000000807f7f7221 */ /* 0x000fc80000010000 */
[----:B------:R-:W-:-:S04]  /*11c50*/  FADD.FTZ R140, R140, R127 ;  /* 0x0000007f8c8c7221 */ /* 0x000fc80000010000 */
[----:B------:R-:W-:-:S04]  /*11c60*/  FADD.FTZ R125, R125, R140 ;  /* 0x0000008c7d7d7221 */ /* 0x000fc80000010000 */
[----:B------:R-:W-:-:S04]  /*11c70*/  FADD.FTZ R136, R136, R125 ;  /* 0x0000007d88887221 */ /* 0x000fc80000010000 */
[----:B------:R-:W-:Y:S01]  /*11c80*/  FADD.FTZ R123, R123, R136 ;  /* 0x000000887b7b7221 */ /* 0x000fe20000010000 */
[C---:B---3--:R-:W-:Y:S06]  /*11c90*/  HMMA.16816.F32 R104, R4.reuse, R8, R104 ;  /* 0x000000080468723c */ /* 0x048fec0000001868 */
[----:B------:R-:W-:Y:S01]  /*11ca0*/  HMMA.16816.F32 R100, R4, R10, R100 ;  /* 0x0000000a0464723c */ /* 0x000fe20000001864 */
[----:B------:R-:W3:Y:S06]  /*11cb0*/  LDSM.16.MT88.4 R8, [R146+0xc800] ;  /* 0x00c800009208783b */ /* 0x000eec0000004200 */
[----:B-1----:R-:W-:Y:S01]  /*11cc0*/  F2FP.F16.F32.PACK_AB R4, R59, R60 ;  /* 0x0000003c3b04723e */ /* 0x002fe200000000ff */
[----:B------:R-:W-:Y:S01]  /*11cd0*/  FADD.FTZ R60, R60, R123 ;  /* 0x0000007b3c3c7221 */ /* 0x000fe20000010000 */
[----:B--2---:R-:W-:Y:S01]  /*11ce0*/  F2FP.F16.F32.PACK_AB R5, R56, R63 ;  /* 0x0000003f3805723e */ /* 0x004fe200000000ff */
[----:B------:R-:W-:Y:S01]  /*11cf0*/  FADD.FTZ R63, R63, R124 ;  /* 0x0000007c3f3f7221 */ /* 0x000fe20000010000 */
[----:B------:R-:W-:Y:S01]  /*11d00*/  F2FP.F16.F32.PACK_AB R6, R58, R141 ;  /* 0x0000008d3a06723e */ /* 0x000fe200000000ff */
[----:B------:R-:W-:Y:S01]  /*11d10*/  FADD.FTZ R60, R59, R60 ;  /* 0x0000003c3b3c7221 */ /* 0x000fe20000010000 */
[----:B----4-:R-:W-:Y:S01]  /*11d20*/  F2FP.F16.F32.PACK_AB R7, R46, R55 ;  /* 0x000000372e07723e */ /* 0x010fe200000000ff */
[----:B------:R-:W-:-:S02]  /*11d30*/  FADD.FTZ R56, R56, R63 ;  /* 0x0000003f38387221 */ /* 0x000fc40000010000 */
[----:B------:R-:W-:Y:S02]  /*11d40*/  FADD.FTZ R141, R141, R60 ;  /* 0x0000003c8d8d7221 */ /* 0x000fe40000010000 */
[----:B------:R-:W-:Y:S02]  /*11d50*/  FADD.FTZ R55, R55, R56 ;  /* 0x0000003837377221 */ /* 0x000fe40000010000 */
[----:B------:R-:W-:Y:S01]  /*11d60*/  HMMA.16816.F32 R88, R4, R16, R88 ;  /* 0x000000100458723c */ /* 0x000fe20000001858 */
[----:B------:R-:W-:Y:S01]  /*11d70*/  FADD.FTZ R141, R58, R141 ;  /* 0x0000008d3a8d7221 */ /* 0x000fe20000010000 */
[----:B------:R-:W-:-:S04]  /*11d80*/  FADD.FTZ R55, R46, R55 ;  /* 0x000000372e377221 */ /* 0x000fc80000010000 */
[C---:B------:R-:W-:Y:S01]  /*11d90*/  HMMA.16816.F32 R92, R4.reuse, R18, R92 ;  /* 0x00000012045c723c */ /* 0x040fe2000000185c */
[----:B------:R-:W-:Y:S05]  /*11da0*/  LDSM.16.MT88.4 R16, [R144+0xac00] ;  /* 0x00ac00009010783b */ /* 0x000fea0000004200 */
[C---:B------:R-:W-:Y:S06]  /*11db0*/  HMMA.16816.F32 R108, R4.reuse, R12, R108 ;  /* 0x0000000c046c723c */ /* 0x040fec000000186c */
[C---:B------:R-:W-:Y:S01]  /*11dc0*/  HMMA.16816.F32 R96, R4.reuse, R14, R96 ;  /* 0x0000000e0460723c */ /* 0x040fe20000001860 */
[----:B------:R-:W-:Y:S05]  /*11dd0*/  LDSM.16.MT88.4 R12, [R146+0xcc00] ;  /* 0x00cc0000920c783b */ /* 0x000fea0000004200 */
[C---:B---3--:R-:W-:Y:S06]  /*11de0*/  HMMA.16816.F32 R80, R4.reuse, R8, R80 ;  /* 0x000000080450723c */ /* 0x048fec0000001850 */
[C---:B------:R-:W-:Y:S01]  /*11df0*/  HMMA.16816.F32 R84, R4.reuse, R10, R84 ;  /* 0x0000000a0454723c */ /* 0x040fe20000001854 */
[----:B------:R-:W1:Y:S05]  /*11e00*/  LDSM.16.MT88.4 R8, [R144+0xe800] ;  /* 0x00e800009008783b */ /* 0x000e6a0000004200 */
[C---:B------:R-:W-:Y:S01]  /*11e10*/  HMMA.16816.F32 R112, R4.reuse, R24, R112 ;  /* 0x000000180470723c */ /* 0x040fe20000001870 */
[----:B------:R-:W-:Y:S05]  /*11e20*/  MUFU.EX2 R24, R163 ;  /* 0x000000a300187308 */ /* 0x000fea0000000800 */
[C---:B------:R-:W-:Y:S03]  /*11e30*/  HMMA.16816.F32 R68, R4.reuse, R26, R68 ;  /* 0x0000001a0444723c */ /* 0x040fe60000001844 */
[----:B------:R-:W2:Y:S03]  /*11e40*/  MUFU.EX2 R25, R160 ;  /* 0x000000a000197308 */ /* 0x000ea60000000800 */
[C---:B------:R-:W-:Y:S05]  /*11e50*/  HMMA.16816.F32 R72, R4.reuse, R20, R72 ;  /* 0x000000140448723c */ /* 0x040fea0000001848 */
[----:B------:R-:W-:Y:S01]  /*11e60*/  MUFU.EX2 R27, R62 ;  /* 0x0000003e001b7308 */ /* 0x000fe20000000800 */
[C---:B------:R-:W-:Y:S01]  /*11e70*/  HMMA.16816.F32 R76, R4.reuse, R22, R76 ;  /* 0x00000016044c723c */ /* 0x040fe2000000184c */
[----:B------:R-:W3:Y:S06]  /*11e80*/  LDSM.16.MT88.4 R20, [R146+0xac00] ;  /* 0x00ac00009214783b */ /* 0x000eec0000004200 */
[----:B------:R-:W4:Y:S01]  /*11e90*/  MUFU.EX2 R26, R49 ;  /* 0x00000031001a7308 */ /* 0x000f220000000800 */
[C---:B-1----:R-:W-:Y:S06]  /*11ea0*/  HMMA.16816.F32 R104, R4.reuse, R8, R104 ;  /* 0x000000080468723c */ /* 0x042fec0000001868 */
[----:B------:R-:W-:Y:S01]  /*11eb0*/  HMMA.16816.F32 R100, R4, R10, R100 ;  /* 0x0000000a0464723c */ /* 0x000fe20000001864 */
[----:B------:R-:W1:Y:S06]  /*11ec0*/  LDSM.16.MT88.4 R8, [R144+0xcc00] ;  /* 0x00cc00009008783b */ /* 0x000e6c0000004200 */
[----:B--2---:R-:W-:Y:S01]  /*11ed0*/  F2FP.F16.F32.PACK_AB R4, R25, R24 ;  /* 0x000000181904723e */ /* 0x004fe200000000ff */
[----:B------:R-:W-:Y:S01]  /*11ee0*/  FADD.FTZ R24, R24, R141 ;  /* 0x0000008d18187221 */ /* 0x000fe20000010000 */
        /* <DEDUP_REMOVED lines=92> */
.L_x_2864:
[----:B------:R-:W1:Y:S02]  /*124b0*/  LDC R3, c[0x0][0x250] ;  /* 0x00009400ff037b82 */ /* 0x000e640000000800 */
[----:B-1----:R-:W-:-:S05]  /*124c0*/  IMAD.SHL.U32 R8, R3, 0x80, RZ ;  /* 0x0000008003087824 */ /* 0x002fca00078e00ff */
[----:B------:R-:W-:-:S04]  /*124d0*/  IADD3 R8, -R8, RZ, RZ ;  /* 0x000000ff08087210 */ /* 0x000fc80007ffe1ff */
[----:B------:R-:W-:-:S07]  /*124e0*/  SHF.R.S32.HI R5, RZ, 0x1f, R8 ;  /* 0x0000001fff057819 */ /* 0x000fce0000011408 */
.L_x_2865:
[----:B------:R-:W1:Y:S01]  /*124f0*/  LDC R4, c[0x0][0x254] ;  /* 0x00009500ff047b82 */ /* 0x000e620000000800 */
[C---:B------:R-:W-:Y:S02]  /*12500*/  IADD3 R6, P3, R8.reuse, R138, RZ ;  /* 0x0000008a08067210 */ /* 0x040fe40007f7e0ff */
[----:B------:R-:W-:Y:S02]  /*12510*/  LEA R156, P0, R8, R156, 0x1 ;  /* 0x0000009c089c7211 */ /* 0x000fe400078008ff */
[----:B------:R-:W-:Y:S01]  /*12520*/  LEA R9, P1, R3, R8, 0x5 ;  /* 0x0000000803097211 */ /* 0x000fe200078228ff */
[----:B------:R-:W-:Y:S01]  /*12530*/  IMAD.X R7, R5, 0x1, R52, P3 ;  /* 0x0000000105077824 */ /* 0x000fe200018e0634 */
[----:B------:R-:W-:Y:S01]  /*12540*/  LEA R10, P3, R6, UR10, 0x1 ;  /* 0x0000000a060a7c11 */ /* 0x000fe2000f8608ff */
[----:B------:R-:W-:Y:S01]  /*12550*/  IMAD.MOV.U32 R160, RZ, RZ, R156 ;  /* 0x000000ffffa07224 */ /* 0x000fe200078e009c */
        /* <DEDUP_REMOVED lines=27> */
[----:B------:R-:W-:-:S03]  /*12710*/  IMAD.X R25, R19, 0x1, R4, P0 ;  /* 0x0000000113197824 */ /* 0x000fc600000e0604 */
        /* <DEDUP_REMOVED lines=144> */
[----:B------:R-:W-:-:S05]  /*13020*/  LOP3.LUT R128, R3, 0x6, RZ, 0xc0, !PT ;  /* 0x0000000603807812 */ /* 0x000fca00078ec0ff */
[----:B--2---:R-:W-:Y:S01]  /*13030*/  HMMA.16816.F32 R56, R124, R120, R56 ;  /* 0x000000787c38723c */ /* 0x004fe20000001838 */
[----:B------:R-:W-:-:S04]  /*13040*/  IMAD R128, R157, 0x80, R128 ;  /* 0x000000809d807824 */ /* 0x000fc800078e0280 */
[C---:B------:R-:W-:Y:S01]  /*13050*/  VIADD R3, R128.reuse, 0x8 ;  /* 0x0000000880037836 */ /* 0x040fe20000000000 */
[----:B------:R-:W-:Y:S01]  /*13060*/  HMMA.16816.F32 R52, R124, R122, R52 ;  /* 0x0000007a7c34723c */ /* 0x000fe20000001834 */
[----:B------:R-:W-:-:S03]  /*13070*/  VIADD R120, R128, 0x1 ;  /* 0x0000000180787836 */ /* 0x000fc60000000000 */
[CC--:B------:R-:W-:Y:S02]  /*13080*/  ISETP.GE.AND P1, PT, R3.reuse, R142.reuse, PT ;  /* 0x0000008e0300720c */ /* 0x0c0fe40003f26270 */
[-C--:B------:R-:W-:Y:S01]  /*13090*/  ISETP.GE.AND P0, PT, R3, R143.reuse, PT ;  /* 0x0000008f0300720c */ /* 0x080fe20003f06270 */
[----:B------:R-:W-:Y:S01]  /*130a0*/  VIADD R3, R128, 0x10 ;  /* 0x0000001080037836 */ /* 0x000fe20000000000 */
[-C--:B------:R-:W-:Y:S01]  /*130b0*/  ISETP.GE.AND P5, PT, R120, R142.reuse, PT ;  /* 0x0000008e7800720c */ /* 0x080fe20003fa6270 */
[C---:B---3--:R-:W-:Y:S01]  /*130c0*/  HMMA.16816.F32 R40, R124.reuse, R132, R40 ;  /* 0x000000847c28723c */ /* 0x048fe20000001828 */
[----:B------:R-:W-:Y:S01]  /*130d0*/  FSEL R129, R60, -INF , !P1 ;  /* 0xff8000003c817808 */ /* 0x000fe20004800000 */
[C---:B------:R-:W-:Y:S01]  /*130e0*/  VIADD R60, R128.reuse, 0x19 ;  /* 0x00000019803c7836 */ /* 0x040fe20000000000 */
[----:B------:R-:W-:Y:S02]  /*130f0*/  FSEL R131, R65, -INF , !P5 ;  /* 0xff80000041837808 */ /* 0x000fe40006800000 */
[C---:B------:R-:W-:Y:S01]  /*13100*/  ISETP.GE.AND P5, PT, R3.reuse, R142, PT ;  /* 0x0000008e0300720c */ /* 0x040fe20003fa6270 */
[----:B------:R-:W-:Y:S01]  /*13110*/  HMMA.16816.F32 R36, R124, R134, R36 ;  /* 0x000000867c24723c */ /* 0x000fe20000001824 */
[----:B------:R-:W-:Y:S01]  /*13120*/  ISETP.GE.AND P1, PT, R3, R143, PT ;  /* 0x0000008f0300720c */ /* 0x000fe20003f26270 */
[----:B------:R-:W-:Y:S01]  /*13130*/  VIADD R3, R128, 0x18 ;  /* 0x0000001880037836 */ /* 0x000fe20000000000 */
[----:B------:R-:W-:-:S02]  /*13140*/  FSEL R194, R62, -INF , !P0 ;  /* 0xff8000003ec27808 */ /* 0x000fc40004000000 */
[----:B------:R-:W-:Y:S01]  /*13150*/  FSEL R58, R58, -INF , !P1 ;  /* 0xff8000003a3a7808 */ /* 0x000fe20004800000 */
[C---:B----4-:R-:W-:Y:S01]  /*13160*/  HMMA.16816.F32 R32, R124.reuse, R116, R32 ;  /* 0x000000747c20723c */ /* 0x050fe20000001820 */
[----:B------:R-:W-:Y:S02]  /*13170*/  ISETP.GE.AND P1, PT, R60, R142, PT ;  /* 0x0000008e3c00720c */ /* 0x000fe40003f26270 */
[----:B------:R-:W-:Y:S02]  /*13180*/  ISETP.GE.AND P4, PT, R120, R143, PT ;  /* 0x0000008f7800720c */ /* 0x000fe40003f86270 */
[----:B------:R-:W1:Y:S01]  /*13190*/  LDSM.16.M88.4 R120, [R145+0x8400] ;  /* 0x008400009178783b */ /* 0x000e620000000200 */
[----:B------:R-:W-:Y:S01]  /*131a0*/  HMMA.16816.F32 R28, R124, R118, R28 ;  /* 0x000000767c1c723c */ /* 0x000fe2000000181c */
[----:B------:R-:W-:-:S05]  /*131b0*/  VIADD R116, R128, 0x9 ;  /* 0x0000000980747836 */ /* 0x000fca0000000000 */
[C---:B------:R-:W-:Y:S02]  /*131c0*/  ISETP.GE.AND P6, PT, R116.reuse, R142, PT ;  /* 0x0000008e7400720c */ /* 0x040fe40003fc6270 */
[-C--:B------:R-:W-:Y:S01]  /*131d0*/  ISETP.GE.AND P3, PT, R116, R143.reuse, PT ;  /* 0x0000008f7400720c */ /* 0x080fe20003f66270 */
[----:B------:R-:W-:Y:S01]  /*131e0*/  VIADD R116, R128, 0x11 ;  /* 0x0000001180747836 */ /* 0x000fe20000000000 */
[----:B------:R-:W-:Y:S02]  /*131f0*/  FSEL R65, R61, -INF , !P6 ;  /* 0xff8000003d417808 */ /* 0x000fe40007000000 */
[----:B------:R-:W-:Y:S02]  /*13200*/  FSEL R192, R63, -INF , !P3 ;  /* 0xff8000003fc07808 */ /* 0x000fe40005800000 */
[----:B------:R-:W-:Y:S02]  /*13210*/  FSEL R61, R56, -INF , !P5 ;  /* 0xff800000383d7808 */ /* 0x000fe40006800000 */
[----:B------:R-:W-:-:S02]  /*13220*/  ISETP.GE.AND P6, PT, R116, R143, PT ;  /* 0x0000008f7400720c */ /* 0x000fc40003fc6270 */
[CC--:B------:R-:W-:Y:S02]  /*13230*/  ISETP.GE.AND P3, PT, R3.reuse, R142.reuse, PT ;  /* 0x0000008e0300720c */ /* 0x0c0fe40003f66270 */
[-C--:B------:R-:W-:Y:S01]  /*13240*/  ISETP.GE.AND P5, PT, R3, R143.reuse, PT ;  /* 0x0000008f0300720c */ /* 0x080fe20003fa6270 */
[----:B------:R-:W-:Y:S01]  /*13250*/  VIADD R3, R128, 0x20 ;  /* 0x0000002080037836 */ /* 0x000fe20000000000 */
[----:B------:R-:W-:Y:S02]  /*13260*/  ISETP.GE.AND P0, PT, R116, R142, PT ;  /* 0x0000008e7400720c */ /* 0x000fe40003f06270 */
[----:B------:R-:W-:Y:S02]  /*13270*/  FSEL R56, R59, -INF , !P6 ;  /* 0xff8000003b387808 */ /* 0x000fe40007000000 */
[----:B------:R-:W-:Y:S02]  /*13280*/  FSEL R63, R57, -INF , !P0 ;  /* 0xff800000393f7808 */ /* 0x000fe40004000000 */
[----:B------:R-:W-:Y:S01]  /*13290*/  FSEL R59, R52, -INF , !P3 ;  /* 0xff800000343b7808 */ /* 0x000fe20005800000 */
[----:B------:R-:W-:Y:S01]  /*132a0*/  VIADD R52, R128, 0x28 ;  /* 0x0000002880347836 */ /* 0x000fe20000000000 */
[----:B------:R-:W-:-:S02]  /*132b0*/  ISETP.GE.AND P0, PT, R60, R143, PT ;  /* 0x0000008f3c00720c */ /* 0x000fc40003f06270 */
[-C--:B------:R-:W-:Y:S02]  /*132c0*/  ISETP.GE.AND P6, PT, R3, R142.reuse, PT ;  /* 0x0000008e0300720c */ /* 0x080fe40003fc6270 */
[----:B------:R-:W-:Y:S02]  /*132d0*/  FSEL R62, R55, -INF , !P0 ;  /* 0xff800000373e7808 */ /* 0x000fe40004000000 */
[----:B------:R-:W-:Y:S01]  /*132e0*/  FSEL R191, R48, -INF , !P6 ;  /* 0xff80000030bf7808 */ /* 0x000fe20007000000 */
[----:B------:R-:W-:Y:S01]  /*132f0*/  VIADD R48, R128, 0x29 ;  /* 0x0000002980307836 */ /* 0x000fe20000000000 */
[----:B------:R-:W-:Y:S01]  /*13300*/  FSEL R60, R54, -INF , !P5 ;  /* 0xff800000363c7808 */ /* 0x000fe20006800000 */
[----:B-1----:R-:W-:Y:S01]  /*13310*/  HMMA.16816.F32 R24, R124, R120, R24 ;  /* 0x000000787c18723c */ /* 0x002fe20000001818 */
[----:B------:R-:W-:Y:S02]  /*13320*/  FSEL R57, R53, -INF , !P1 ;  /* 0xff80000035397808 */ /* 0x000fe40004800000 */
[----:B------:R-:W-:-:S02]  /*13330*/  ISETP.GE.AND P0, PT, R52, R142, PT ;  /* 0x0000008e3400720c */ /* 0x000fc40003f06270 */
[-C--:B------:R-:W-:Y:S01]  /*13340*/  ISETP.GE.AND P6, PT, R52, R143.reuse, PT ;  /* 0x0000008f3400720c */ /* 0x080fe20003fc6270 */
[----:B------:R-:W-:Y:S01]  /*13350*/  HMMA.16816.F32 R20, R124, R122, R20 ;  /* 0x0000007a7c14723c */ /* 0x000fe20000001814 */
[----:B------:R-:W1:Y:S01]  /*13360*/  LDSM.16.M88.4 R52, [R145+0x8800] ;  /* 0x008800009134783b */ /* 0x000e620000000200 */
[-C--:B------:R-:W-:Y:S01]  /*13370*/  ISETP.GE.AND P3, PT, R3, R143.reuse, PT ;  /* 0x0000008f0300720c */ /* 0x080fe20003f66270 */
[----:B------:R-:W-:Y:S01]  /*13380*/  VIADD R3, R128, 0x21 ;  /* 0x0000002180037836 */ /* 0x000fe20000000000 */
[----:B------:R-:W-:Y:S01]  /*13390*/  FSEL R197, R44, -INF , !P0 ;  /* 0xff8000002cc57808 */ /* 0x000fe20004000000 */
[----:B------:R-:W-:Y:S01]  /*133a0*/  VIADD R44, R128, 0x39 ;  /* 0x00000039802c7836 */ /* 0x000fe20000000000 */
[----:B------:R-:W-:Y:S02]  /*133b0*/  FSEL R190, R50, -INF , !P3 ;  /* 0xff80000032be7808 */ /* 0x000fe40005800000 */
[C---:B------:R-:W-:Y:S02]  /*133c0*/  ISETP.GE.AND P5, PT, R3.reuse, R142, PT ;  /* 0x0000008e0300720c */ /* 0x040fe40003fa6270 */
[----:B------:R-:W-:Y:S01]  /*133d0*/  ISETP.GE.AND P1, PT, R3, R143, PT ;  /* 0x0000008f0300720c */ /* 0x000fe20003f26270 */
[----:B------:R-:W-:Y:S01]  /*133e0*/  VIADD R3, R128, 0x30 ;  /* 0x0000003080037836 */ /* 0x000fe20000000000 */
[----:B------:R-:W-:-:S02]  /*133f0*/  FSEL R195, R49, -INF , !P5 ;  /* 0xff80000031c37808 */ /* 0x000fc40006800000 */
        /* <DEDUP_REMOVED lines=9> */
[----:B------:R-:W-:Y:S02]  /*13490*/  FSEL R193, R45, -INF , !P3 ;  /* 0xff8000002dc17808 */ /* 0x000fe40005800000 */
[C---:B------:R-:W-:Y:S02]  /*134a0*/  ISETP.GE.AND P5, PT, R3.reuse, R142, PT ;  /* 0x0000008e0300720c */ /* 0x040fe40003fa6270 */
[-C--:B------:R-:W-:Y:S01]  /*134b0*/  ISETP.GE.AND P1, PT, R3, R143.reuse, PT ;  /* 0x0000008f0300720c */ /* 0x080fe20003f26270 */
[----:B------:R-:W-:Y:S01]  /*134c0*/  VIADD R3, R128, 0x40 ;  /* 0x0000004080037836 */ /* 0x000fe20000000000 */
[----:B------:R-:W-:Y:S02]  /*134d0*/  ISETP.GE.AND P3, PT, R48, R143, PT ;  /* 0x0000008f3000720c */ /* 0x000fe40003f66270 */
[----:B------:R-:W-:-:S02]  /*134e0*/  FSEL R184, R46, -INF , !P6 ;  /* 0xff8000002eb87808 */ /* 0x000fc40007000000 */
[----:B------:R-:W-:Y:S02]  /*134f0*/  ISETP.GE.AND P6, PT, R48, R142, PT ;  /* 0x0000008e3000720c */ /* 0x000fe40003fc6270 */
[----:B------:R-:W-:Y:S01]  /*13500*/  FSEL R178, R43, -INF , !P3 ;  /* 0xff8000002bb27808 */ /* 0x000fe20005800000 */
[----:B-1----:R-:W-:Y:S01]  /*13510*/  HMMA.16816.F32 R116, R124, R52, R16 ;  /* 0x000000347c74723c */ /* 0x002fe20000001810 */
[----:B------:R-:W1:Y:S01]  /*13520*/  LDSM.16.M88.4 R16, [R145+0x8c00] ;  /* 0x008c00009110783b */ /* 0x000e620000000200 */
[----:B------:R-:W-:Y:S01]  /*13530*/  FSEL R187, R36, -INF , !P5 ;  /* 0xff80000024bb7808 */ /* 0x000fe20006800000 */
[----:B------:R-:W-:Y:S01]  /*13540*/  VIADD R36, R128, 0x48 ;  /* 0x0000004880247836 */ /* 0x000fe20000000000 */
[----:B------:R-:W-:Y:S01]  /*13550*/  FSEL R182, R42, -INF , !P0 ;  /* 0xff8000002ab67808 */ /* 0x000fe20004000000 */
[----:B------:R-:W-:-:S04]  /*13560*/  DEPBAR.LE SB0, 0x0 ;  /* 0x000080000000791a */ /* 0x000fc80000000000 */
[CC--:B------:R-:W-:Y:S01]  /*13570*/  ISETP.GE.AND P3, PT, R3.reuse, R142.reuse, PT ;  /* 0x0000008e0300720c */ /* 0x0c0fe20003f66270 */
[----:B------:R-:W-:Y:S01]  /*13580*/  HMMA.16816.F32 R12, R124, R54, R12 ;  /* 0x000000367c0c723c */ /* 0x000fe2000000180c */
[----:B------:R-:W-:Y:S01]  /*13590*/  BAR.SYNC.DEFER_BLOCKING 0x0 ;  /* 0x0000000000007b1d */ /* 0x000fe20000010000 */
[-C--:B------:R-:W-:Y:S01]  /*135a0*/  ISETP.GE.AND P5, PT, R3, R143.reuse, PT ;  /* 0x0000008f0300720c */ /* 0x080fe20003fa6270 */
[----:B------:R-:W-:Y:S01]  /*135b0*/  VIADD R3, R128, 0x41 ;  /* 0x0000004180037836 */ /* 0x000fe20000000000 */
[C---:B------:R-:W-:Y:S02]  /*135c0*/  ISETP.GE.AND P0, PT, R44.reuse, R142, PT ;  /* 0x0000008e2c00720c */ /* 0x040fe40003f06270 */
[----:B------:R-:W-:Y:S02]  /*135d0*/  FSEL R185, R41, -INF , !P6 ;  /* 0xff80000029b97808 */ /* 0x000fe40007000000 */
[----:B------:R-:W-:Y:S02]  /*135e0*/  ISETP.GE.AND P6, PT, R44, R143, PT ;  /* 0x0000008f2c00720c */ /* 0x000fe40003fc6270 */
[----:B------:R-:W-:-:S02]  /*135f0*/  FSEL R180, R38, -INF , !P1 ;  /* 0xff80000026b47808 */ /* 0x000fc40004800000 */
[----:B------:R-:W-:Y:S02]  /*13600*/  FSEL R189, R37, -INF , !P0 ;  /* 0xff80000025bd7808 */ /* 0x000fe40004000000 */
[CC--:B------:R-:W-:Y:S02]  /*13610*/  ISETP.GE.AND P1, PT, R3.reuse, R142.reuse, PT ;  /* 0x0000008e0300720c */ /* 0x0c0fe40003f26270 */
[----:B------:R-:W-:Y:S01]  /*13620*/  ISETP.GE.AND P0, PT, R3, R143, PT ;  /* 0x0000008f0300720c */ /* 0x000fe20003f06270 */
[----:B------:R-:W-:Y:S01]  /*13630*/  VIADD R3, R128, 0x50 ;  /* 0x0000005080037836 */ /* 0x000fe20000000000 */
[----:B------:R-:W-:Y:S02]  /*13640*/  FSEL R176, R39, -INF , !P6 ;  /* 0xff80000027b07808 */ /* 0x000fe40007000000 */
[----:B------:R-:W-:Y:S02]  /*13650*/  ISETP.GE.AND P6, PT, R36, R142, PT ;  /* 0x0000008e2400720c */ /* 0x000fe40003fc6270 */
[----:B------:R-:W-:Y:S01]  /*13660*/  FSEL R175, R32, -INF , !P3 ;  /* 0xff80000020af7808 */ /* 0x000fe20005800000 */
[----:B------:R-:W-:Y:S01]  /*13670*/  VIADD R32, R128, 0x49 ;  /* 0x0000004980207836 */ /* 0x000fe20000000000 */
[----:B------:R-:W-:-:S02]  /*13680*/  FSEL R172, R35, -INF , !P0 ;  /* 0xff80000023ac7808 */ /* 0x000fc40004000000 */
[----:B------:R-:W-:Y:S01]  /*13690*/  FSEL R179, R28, -INF , !P6 ;  /* 0xff8000001cb37808 */ /* 0x000fe20007000000 */
[C---:B------:R-:W-:Y:S01]  /*136a0*/  VIADD R28, R128.reuse, 0x59 ;  /* 0x00000059801c7836 */ /* 0x040fe20000000000 */
[----:B------:R-:W-:Y:S02]  /*136b0*/  FSEL R177, R33, -INF , !P1 ;  /* 0xff80000021b17808 */ /* 0x000fe40004800000 */
[CC--:B------:R-:W-:Y:S01]  /*136c0*/  ISETP.GE.AND P0, PT, R3.reuse, R142.reuse, PT ;  /* 0x0000008e0300720c */ /* 0x0c0fe20003f06270 */
[C---:B-1----:R-:W-:Y:S01]  /*136d0*/  HMMA.16816.F32 R8, R124.reuse, R16, R8 ;  /* 0x000000107c08723c */ /* 0x042fe20000001808 */
[-C--:B------:R-:W-:Y:S01]  /*136e0*/  ISETP.GE.AND P6, PT, R3, R143.reuse, PT ;  /* 0x0000008f0300720c */ /* 0x080fe20003fc6270 */
[----:B------:R-:W-:Y:S01]  /*136f0*/  VIADD R3, R128, 0x58 ;  /* 0x0000005880037836 */ /* 0x000fe20000000000 */
[----:B------:R-:W-:Y:S02]  /*13700*/  FSEL R174, R34, -INF , !P5 ;  /* 0xff80000022ae7808 */ /* 0x000fe40006800000 */
[CC--:B------:R-:W-:Y:S01]  /*13710*/  ISETP.GE.AND P1, PT, R32.reuse, R143.reuse, PT ;  /* 0x0000008f2000720c */ /* 0x0c0fe20003f26270 */
[----:B------:R-:W-:Y:S01]  /*13720*/  HMMA.16816.F32 R4, R124, R18, R4 ;  /* 0x000000127c04723c */ /* 0x000fe20000001804 */
[-C--:B------:R-:W-:Y:S01]  /*13730*/  ISETP.GE.AND P5, PT, R32, R142.reuse, PT ;  /* 0x0000008e2000720c */ /* 0x080fe20003fa6270 */
[C---:B------:R-:W-:Y:S01]  /*13740*/  VIADD R32, R128.reuse, 0x51 ;  /* 0x0000005180207836 */ /* 0x040fe20000000000 */
[----:B------:R-:W-:Y:S01]  /*13750*/  FSEL R168, R31, -INF , !P1 ;  /* 0xff8000001fa87808 */ /* 0x000fe20004800000 */
[----:B------:R-:W-:Y:S01]  /*13760*/  VIADD R17, R128, 0x69 ;  /* 0x0000006980117836 */ /* 0x000fe20000000000 */
[----:B------:R-:W-:Y:S01]  /*13770*/  FSEL R167, R24, -INF , !P0 ;  /* 0xff80000018a77808 */ /* 0x000fe20004000000 */
[C---:B------:R-:W-:Y:S01]  /*13780*/  VIADD R24, R128.reuse, 0x61 ;  /* 0x0000006180187836 */ /* 0x040fe20000000000 */
[C---:B------:R-:W-:Y:S01]  /*13790*/  ISETP.GE.AND P1, PT, R3.reuse, R142, PT ;  /* 0x0000008e0300720c */ /* 0x040fe20003f26270 */
[C---:B------:R-:W-:Y:S01]  /*137a0*/  VIADD R16, R128.reuse, 0x70 ;  /* 0x0000007080107836 */ /* 0x040fe20000000000 */
[----:B------:R-:W-:Y:S01]  /*137b0*/  ISETP.GE.AND P0, PT, R3, R143, PT ;  /* 0x0000008f0300720c */ /* 0x000fe20003f06270 */
[----:B------:R-:W-:Y:S01]  /*137c0*/  VIADD R3, R128, 0x60 ;  /* 0x0000006080037836 */ /* 0x000fe20000000000 */
[----:B------:R-:W-:-:S02]  /*137d0*/  FSEL R181, R29, -INF , !P5 ;  /* 0xff8000001db57808 */ /* 0x000fc40006800000 */
[-C--:B------:R-:W-:Y:S02]  /*137e0*/  ISETP.GE.AND P5, PT, R32, R143.reuse, PT ;  /* 0x0000008f2000720c */ /* 0x080fe40003fa6270 */
[----:B------:R-:W-:Y:S01]  /*137f0*/  FSEL R173, R20, -INF , !P1 ;  /* 0xff80000014ad7808 */ /* 0x000fe20004800000 */
[----:B------:R-:W-:Y:S01]  /*13800*/  VIADD R20, R128, 0x68 ;  /* 0x0000006880147836 */ /* 0x000fe20000000000 */
[----:B------:R-:W-:Y:S02]  /*13810*/  FSEL R140, R22, -INF , !P0 ;  /* 0xff800000168c7808 */ /* 0x000fe40004000000 */
[----:B------:R-:W-:Y:S02]  /*13820*/  FSEL R160, R27, -INF , !P5 ;  /* 0xff8000001ba07808 */ /* 0x000fe40006800000 */
[----:B------:R-:W-:Y:S02]  /*13830*/  ISETP.GE.AND P1, PT, R3, R143, PT ;  /* 0x0000008f0300720c */ /* 0x000fe40003f26270 */
[----:B------:R-:W-:-:S02]  /*13840*/  ISETP.GE.AND P0, PT, R24, R142, PT ;  /* 0x0000008e1800720c */ /* 0x000fc40003f06270 */
[----:B------:R-:W-:Y:S02]  /*13850*/  ISETP.GE.AND P3, PT, R36, R143, PT ;  /* 0x0000008f2400720c */ /* 0x000fe40003f66270 */
        /* <DEDUP_REMOVED lines=8> */
[----:B------:R-:W-:Y:S02]  /*138e0*/  ISETP.GE.AND P3, PT, R32, R142, PT ;  /* 0x0000008e2000720c */ /* 0x000fe40003f66270 */
[----:B------:R-:W-:Y:S02]  /*138f0*/  ISETP.GE.AND P5, PT, R20, R143, PT ;  /* 0x0000008f1400720c */ /* 0x000fe40003fa6270 */
[----:B------:R-:W-:Y:S02]  /*13900*/  FSEL R164, R26, -INF , !P6 ;  /* 0xff8000001aa47808 */ /* 0x000fe40007000000 */
[----:B------:R-:W-:-:S02]  /*13910*/  FSEL R171, R25, -INF , !P3 ;  /* 0xff80000019ab7808 */ /* 0x000fc40005800000 */
[----:B------:R-:W-:Y:S02]  /*13920*/  FSEL R116, R14, -INF , !P5 ;  /* 0xff8000000e747808 */ /* 0x000fe40006800000 */
[CC--:B------:R-:W-:Y:S02]  /*13930*/  ISETP.GE.AND P6, PT, R28.reuse, R142.reuse, PT ;  /* 0x0000008e1c00720c */ /* 0x0c0fe40003fc6270 */
[----:B------:R-:W-:Y:S02]  /*13940*/  ISETP.GE.AND P3, PT, R28, R143, PT ;  /* 0x0000008f1c00720c */ /* 0x000fe40003f66270 */
[-C--:B------:R-:W-:Y:S02]  /*13950*/  ISETP.GE.AND P5, PT, R17, R142.reuse, PT ;  /* 0x0000008e1100720c */ /* 0x080fe40003fa6270 */
[----:B------:R-:W-:Y:S02]  /*13960*/  FSEL R120, R15, -INF , !P0 ;  /* 0xff8000000f787808 */ /* 0x000fe40004000000 */
[----:B------:R-:W-:-:S02]  /*13970*/  ISETP.GE.AND P0, PT, R128, R142, PT ;  /* 0x0000008e8000720c */ /* 0x000fc40003f06270 */
[----:B------:R-:W-:Y:S02]  /*13980*/  FSEL R169, R21, -INF , !P6 ;  /* 0xff80000015a97808 */ /* 0x000fe40007000000 */
[----:B------:R-:W-:Y:S02]  /*13990*/  FSEL R138, R23, -INF , !P3 ;  /* 0xff800000178a7808 */ /* 0x000fe40005800000 */
[----:B------:R-:W-:Y:S02]  /*139a0*/  FSEL R122, R9, -INF , !P5 ;  /* 0xff800000097a7808 */ /* 0x000fe40006800000 */
[----:B------:R-:W-:Y:S02]  /*139b0*/  ISETP.GE.AND P6, PT, R24, R143, PT ;  /* 0x0000008f1800720c */ /* 0x000fe40003fc6270 */
[----:B------:R-:W-:Y:S02]  /*139c0*/  ISETP.GE.AND P3, PT, R20, R142, PT ;  /* 0x0000008e1400720c */ /* 0x000fe40003f66270 */
[----:B------:R-:W-:-:S02]  /*139d0*/  FSEL R9, R64, -INF , !P0 ;  /* 0xff80000040097808 */ /* 0x000fc40004000000 */
[----:B------:R-:W-:Y:S02]  /*139e0*/  ISETP.GT.AND P0, PT, R157, R150, PT ;  /* 0x000000969d00720c */ /* 0x000fe40003f04270 */
[----:B------:R-:W-:Y:S02]  /*139f0*/  FSEL R117, R119, -INF , !P6 ;  /* 0xff80000077757808 */ /* 0x000fe40007000000 */
[----:B------:R-:W-:Y:S02]  /*13a00*/  FSEL R141, R12, -INF , !P3 ;  /* 0xff8000000c8d7808 */ /* 0x000fe40005800000 */
[----:B------:R-:W-:Y:S01]  /*13a10*/  FSEL R119, R13, -INF , !P1 ;  /* 0xff8000000d777808 */ /* 0x000fe20004800000 */
[C---:B------:R-:W-:Y:S01]  /*13a20*/  VIADD R13, R128.reuse, 0x78 ;  /* 0x00000078800d7836 */ /* 0x040fe20000000000 */
[----:B------:R-:W-:Y:S02]  /*13a30*/  FSEL R12, R67, -INF , !P4 ;  /* 0xff800000430c7808 */ /* 0x000fe40006000000 */
[C---:B------:R-:W-:Y:S01]  /*13a40*/  ISETP.GE.AND P4, PT, R128.reuse, R143, PT ;  /* 0x0000008f8000720c */ /* 0x040fe20003f86270 */
[----:B------:R-:W-:Y:S01]  /*13a50*/  VIADD R128, R128, 0x79 ;  /* 0x0000007980807836 */ /* 0x000fe20000000000 */
[----:B------:R-:W-:-:S02]  /*13a60*/  ISETP.GE.AND P6, PT, R16, R142, PT ;  /* 0x0000008e1000720c */ /* 0x000fc40003fc6270 */
[-C--:B------:R-:W-:Y:S02]  /*13a70*/  ISETP.GE.AND P3, PT, R16, R143.reuse, PT ;  /* 0x0000008f1000720c */ /* 0x080fe40003f66270 */
[----:B------:R-:W-:Y:S02]  /*13a80*/  ISETP.GE.AND P1, PT, R17, R143, PT ;  /* 0x0000008f1100720c */ /* 0x000fe40003f26270 */
        /* <DEDUP_REMOVED lines=15> */
[----:B------:R-:W-:Y:S01]  /*13b80*/  IMAD.SHL.U32 R6, R157, 0x80, RZ ;  /* 0x000000809d067824 */ /* 0x000fe200078e00ff */
[----:B------:R-:W-:Y:S01]  /*13b90*/  ULDC.64 UR10, c[0x0][0x248] ;  /* 0x00009200000a7ab9 */ /* 0x000fe20000000a00 */
[----:B------:R-:W-:-:S03]  /*13ba0*/  ULDC.64 UR4, c[0x0][0x230] ;  /* 0x00008c0000047ab9 */ /* 0x000fc60000000a00 */
[C---:B------:R-:W-:Y:S02]  /*13bb0*/  IADD3 R14, R6.reuse, -0x80, RZ ;  /* 0xffffff80060e7810 */ /* 0x040fe40007ffe0ff */
[----:B------:R-:W-:Y:S02]  /*13bc0*/  IABS R10, R6 ;  /* 0x00000006000a7213 */ /* 0x000fe40000000000 */
[----:B------:R-:W-:Y:S02]  /*13bd0*/  IABS R8, R14 ;  /* 0x0000000e00087213 */ /* 0x000fe40000000000 */
[-C--:B-1----:R-:W-:Y:S02]  /*13be0*/  IABS R4, R5.reuse ;  /* 0x0000000500047213 */ /* 0x082fe40000000000 */
[-C--:B------:R-:W-:Y:S02]  /*13bf0*/  LOP3.LUT R6, R6, R5.reuse, RZ, 0x3c, !PT ;  /* 0x0000000506067212 */ /* 0x080fe400078e3cff */
[----:B------:R-:W1:Y:S01]  /*13c00*/  I2F.RP R7, R4 ;  /* 0x0000000400077306 */ /* 0x000e620000209400 */
[----:B------:R-:W-:-:S02]  /*13c10*/  LOP3.LUT R14, R14, R5, RZ, 0x3c, !PT ;  /* 0x000000050e0e7212 */ /* 0x000fc400078e3cff */
[----:B------:R-:W-:-:S05]  /*13c20*/  ISETP.GE.AND P4, PT, R6, RZ, PT ;  /* 0x000000ff0600720c */ /* 0x000fca0003f86270 */
        /* <DEDUP_REMOVED lines=48> */
.L_x_2867:
[----:B------:R-:W-:Y:S02]  /*13f30*/  ULDC UR10, c[0x0][0x248] ;  /* 0x00009200000a7ab9 */ /* 0x000fe40000000800 */
[----:B------:R-:W-:-:S06]  /*13f40*/  USHF.L.U32 UR4, UR10, 0x7, URZ ;  /* 0x000000070a047899 */ /* 0x000fcc000800063f */
[----:B------:R-:W-:-:S04]  /*13f50*/  IADD3 R6, RZ, -UR4, RZ ;  /* 0x80000004ff067c10 */ /* 0x000fc8000fffe0ff */
[----:B------:R-:W-:-:S07]  /*13f60*/  SHF.R.S32.HI R4, RZ, 0x1f, R6 ;  /* 0x0000001fff047819 */ /* 0x000fce0000011406 */
.L_x_2868:
        /* <DEDUP_REMOVED lines=27> */
.L_x_2866:
        /* <DEDUP_REMOVED lines=90> */
[----:B------:R-:W1:Y:S01]  /*146c0*/  LDSM.16.MT88.4 R8, [R146+0x9000] ;  /* 0x009000009208783b */ /* 0x000e620000004200 */
[--C-:B------:R-:W-:Y:S01]  /*146d0*/  FFMA.FTZ R167, R167, UR8, -R136.reuse ;  /* 0x00000008a7a77c23 */ /* 0x100fe20008010888 */
[----:B------:R-:W-:Y:S01]  /*146e0*/  FSEL R5, R135, RZ, P1 ;  /* 0x000000ff87057208 */ /* 0x000fe20000800000 */
[--C-:B------:R-:W-:Y:S01]  /*146f0*/  FFMA.FTZ R169, R169, UR8, -R136.reuse ;  /* 0x00000008a9a97c23 */ /* 0x100fe20008010888 */
[----:B------:R-:W-:Y:S01]  /*14700*/  FSEL R131, R131, RZ, P1 ;  /* 0x000000ff83837208 */ /* 0x000fe20000800000 */
[----:B------:R-:W2:Y:S01]  /*14710*/  MUFU.EX2 R143, R143 ;  /* 0x0000008f008f7308 */ /* 0x000ea20000000800 */
[----:B------:R-:W-:Y:S01]  /*14720*/  FFMA.FTZ R127, R127, UR8, -R136 ;  /* 0x000000087f7f7c23 */ /* 0x000fe20008010888 */
[----:B------:R-:W-:-:S02]  /*14730*/  FADD.FTZ R0, R0, -R5 ;  /* 0x8000000500007221 */ /* 0x000fc40000010000 */
[--C-:B------:R-:W-:Y:S01]  /*14740*/  FFMA.FTZ R130, R66, UR8, -R131.reuse ;  /* 0x0000000842827c23 */ /* 0x100fe20008010883 */
[--C-:B------:R-:W-:Y:S01]  /*14750*/  FFMA.FTZ R129, R12, UR8, -R131.reuse ;  /* 0x000000080c817c23 */ /* 0x100fe20008010883 */
[----:B------:R-:W-:Y:S01]  /*14760*/  FMUL.FTZ R0, R0, UR8 ;  /* 0x0000000800007c20 */ /* 0x000fe20008410000 */
        /* <DEDUP_REMOVED lines=8> */
[----:B------:R-:W-:-:S02]  /*147f0*/  FFMA.FTZ R116, R116, UR8, -R131 ;  /* 0x0000000874747c23 */ /* 0x000fc40008010883 */
[----:B------:R-:W4:Y:S01]  /*14800*/  MUFU.EX2 R132, R132 ;  /* 0x0000008400847308 */ /* 0x000f220000000800 */
[----:B--2---:R-:W-:-:S07]  /*14810*/  F2FP.F16.F32.PACK_AB R4, R134, R143 ;  /* 0x0000008f8604723e */ /* 0x004fce00000000ff */
[----:B------:R-:W-:Y:S08]  /*14820*/  MUFU.EX2 R130, R130 ;  /* 0x0000008200827308 */ /* 0x000ff00000000800 */
[----:B------:R-:W2:Y:S01]  /*14830*/  MUFU.EX2 R129, R129 ;  /* 0x0000008100817308 */ /* 0x000ea20000000800 */
[----:B----4-:R-:W-:-:S07]  /*14840*/  F2FP.F16.F32.PACK_AB R6, R132, R133 ;  /* 0x000000858406723e */ /* 0x010fce00000000ff */
[----:B------:R-:W-:Y:S08]  /*14850*/  MUFU.EX2 R2, R194 ;  /* 0x000000c200027308 */ /* 0x000ff00000000800 */
[----:B------:R-:W4:Y:S01]  /*14860*/  MUFU.EX2 R142, R142 ;  /* 0x0000008e008e7308 */ /* 0x000f220000000800 */
[----:B--2---:R-:W-:-:S07]  /*14870*/  F2FP.F16.F32.PACK_AB R5, R129, R130 ;  /* 0x000000828105723e */ /* 0x004fce00000000ff */
        /* <DEDUP_REMOVED lines=14> */
[--C-:B------:R-:W-:Y:S01]  /*14960*/  FFMA.FTZ R75, R59, UR8, -R136.reuse ;  /* 0x000000083b4b7c23 */ /* 0x100fe20008010888 */
[--C-:B------:R-:W-:Y:S01]  /*14970*/  FFMA.FTZ R74, R57, UR8, -R136.reuse ;  /* 0x00000008394a7c23 */ /* 0x100fe20008010888 */
[-C--:B------:R-:W-:Y:S01]  /*14980*/  FMUL.FTZ R30, R82, R0.reuse ;  /* 0x00000000521e7220 */ /* 0x080fe20000410000 */
[----:B------:R-:W-:Y:S01]  /*14990*/  FMUL.FTZ R31, R83, R0 ;  /* 0x00000000531f7220 */ /* 0x000fe20000410000 */
[----:B-----5:R-:W-:Y:S01]  /*149a0*/  F2FP.F16.F32.PACK_AB R7, R139, R2 ;  /* 0x000000028b07723e */ /* 0x020fe200000000ff */
[-C--:B------:R-:W-:Y:S01]  /*149b0*/  FMUL.FTZ R86, R86, R0.reuse ;  /* 0x0000000056567220 */ /* 0x080fe20000410000 */
[----:B------:R-:W-:Y:S01]  /*149c0*/  FMUL.FTZ R87, R87, R0 ;  /* 0x0000000057577220 */ /* 0x000fe20000410000 */
[--C-:B------:R-:W-:Y:S01]  /*149d0*/  FFMA.FTZ R73, R61, UR8, -R136.reuse ;  /* 0x000000083d497c23 */ /* 0x100fe20008010888 */
[--C-:B------:R-:W-:Y:S01]  /*149e0*/  FFMA.FTZ R72, R63, UR8, -R136.reuse ;  /* 0x000000083f487c23 */ /* 0x100fe20008010888 */
[----:B------:R-:W-:Y:S01]  /*149f0*/  MUFU.EX2 R75, R75 ;  /* 0x0000004b004b7308 */ /* 0x000fe20000000800 */
        /* <DEDUP_REMOVED lines=13> */
[C---:B------:R-:W-:Y:S01]  /*14ad0*/  HMMA.16816.F32 R28, R4.reuse, R24, R28 ;  /* 0x00000018041c723c */ /* 0x040fe2000000181c */
[--C-:B------:R-:W-:Y:S01]  /*14ae0*/  FFMA.FTZ R78, R58, UR8, -R131.reuse ;  /* 0x000000083a4e7c23 */ /* 0x100fe20008010883 */
[--C-:B------:R-:W-:Y:S01]  /*14af0*/  FFMA.FTZ R79, R56, UR8, -R131.reuse ;  /* 0x00000008384f7c23 */ /* 0x100fe20008010883 */
[--C-:B------:R-:W-:Y:S01]  /*14b00*/  FFMA.FTZ R77, R60, UR8, -R131.reuse ;  /* 0x000000083c4d7c23 */ /* 0x100fe20008010883 */
[----:B------:R-:W2:Y:S01]  /*14b10*/  LDSM.16.MT88.4 R56, [R146+0xb400] ;  /* 0x00b400009238783b */ /* 0x000ea20000004200 */
[--C-:B------:R-:W-:Y:S01]  /*14b20*/  FFMA.FTZ R76, R62, UR8, -R131.reuse ;  /* 0x000000083e4c7c23 */ /* 0x100fe20008010883 */
[C---:B------:R-:W-:Y:S01]  /*14b30*/  HMMA.16816.F32 R24, R4.reuse, R26, R84 ;  /* 0x0000001a0418723c */ /* 0x040fe20000001854 */
[----:B------:R-:W4:Y:S01]  /*14b40*/  MUFU.EX2 R72, R72 ;  /* 0x0000004800487308 */ /* 0x000f220000000800 */
[-C--:B------:R-:W-:Y:S01]  /*14b50*/  FMUL.FTZ R46, R110, R0.reuse ;  /* 0x000000006e2e7220 */ /* 0x080fe20000410000 */
[----:B------:R-:W-:Y:S01]  /*14b60*/  FMUL.FTZ R47, R111, R0 ;  /* 0x000000006f2f7220 */ /* 0x000fe20000410000 */
[-C--:B------:R-:W-:Y:S01]  /*14b70*/  FMUL.FTZ R68, R68, R142.reuse ;  /* 0x0000008e44447220 */ /* 0x080fe20000410000 */
[----:B------:R-:W-:Y:S01]  /*14b80*/  FMUL.FTZ R69, R69, R142 ;  /* 0x0000008e45457220 */ /* 0x000fe20000410000 */
[-C--:B------:R-:W-:Y:S01]  /*14b90*/  FMUL.FTZ R70, R70, R0.reuse ;  /* 0x0000000046467220 */ /* 0x080fe20000410000 */
[----:B------:R-:W-:Y:S01]  /*14ba0*/  FMUL.FTZ R71, R71, R0 ;  /* 0x0000000047477220 */ /* 0x000fe20000410000 */
[-C--:B------:R-:W-:Y:S01]  /*14bb0*/  FMUL.FTZ R92, R92, R142.reuse ;  /* 0x0000008e5c5c7220 */ /* 0x080fe20000410000 */
[----:B------:R-:W5:Y:S01]  /*14bc0*/  MUFU.EX2 R74, R74 ;  /* 0x0000004a004a7308 */ /* 0x000f620000000800 */
[----:B------:R-:W-:Y:S01]  /*14bd0*/  FMUL.FTZ R93, R93, R142 ;  /* 0x0000008e5d5d7220 */ /* 0x000fe20000410000 */
        /* <DEDUP_REMOVED lines=14> */
[----:B------:R-:W3:Y:S01]  /*14cc0*/  MUFU.EX2 R79, R79 ;  /* 0x0000004f004f7308 */ /* 0x000ee20000000800 */
[----:B------:R-:W-:Y:S01]  /*14cd0*/  FMUL.FTZ R103, R103, R0 ;  /* 0x0000000067677220 */ /* 0x000fe20000410000 */
[----:B----4-:R-:W-:Y:S01]  /*14ce0*/  F2FP.F16.F32.PACK_AB R60, R72, R73 ;  /* 0x00000049483c723e */ /* 0x010fe200000000ff */
[C---:B-1----:R-:W-:Y:S01]  /*14cf0*/  HMMA.16816.F32 R12, R4.reuse, R8, R12 ;  /* 0x00000008040c723c */ /* 0x042fe2000000180c */
[----:B-----5:R-:W-:Y:S01]  /*14d00*/  F2FP.F16.F32.PACK_AB R62, R74, R75 ;  /* 0x0000004b4a3e723e */ /* 0x020fe200000000ff */
        /* <DEDUP_REMOVED lines=8> */
[--C-:B------:R-:W-:Y:S01]  /*14d90*/  FFMA.FTZ R86, R184, UR8, -R131.reuse ;  /* 0x00000008b8567c23 */ /* 0x100fe20008010883 */
[--C-:B------:R-:W-:Y:S01]  /*14da0*/  FFMA.FTZ R85, R186, UR8, -R131.reuse ;  /* 0x00000008ba557c23 */ /* 0x100fe20008010883 */
[C---:B------:R-:W-:Y:S01]  /*14db0*/  HMMA.16816.F32 R44, R4.reuse, R40, R44 ;  /* 0x00000028042c723c */ /* 0x040fe2000000182c */
[----:B------:R-:W1:Y:S01]  /*14dc0*/  MUFU.EX2 R76, R76 ;  /* 0x0000004c004c7308 */ /* 0x000e620000000800 */
[----:B---3--:R-:W-:Y:S01]  /*14dd0*/  F2FP.F16.F32.PACK_AB R61, R79, R78 ;  /* 0x0000004e4f3d723e */ /* 0x008fe200000000ff */
[--C-:B------:R-:W-:Y:S01]  /*14de0*/  FFMA.FTZ R91, R183, UR8, -R136.reuse ;  /* 0x00000008b75b7c23 */ /* 0x100fe20008010888 */
[--C-:B------:R-:W-:Y:S01]  /*14df0*/  FFMA.FTZ R90, R185, UR8, -R136.reuse ;  /* 0x00000008b95a7c23 */ /* 0x100fe20008010888 */
[--C-:B------:R-:W-:Y:S01]  /*14e00*/  FFMA.FTZ R89, R187, UR8, -R136.reuse ;  /* 0x00000008bb597c23 */ /* 0x100fe20008010888 */
[C---:B------:R-:W-:Y:S01]  /*14e10*/  HMMA.16816.F32 R8, R4.reuse, R10, R68 ;  /* 0x0000000a0408723c */ /* 0x040fe20000001844 */
[----:B------:R-:W3:Y:S01]  /*14e20*/  LDSM.16.MT88.4 R68, [R146+0x9400] ;  /* 0x009400009244783b */ /* 0x000ee20000004200 */
        /* <DEDUP_REMOVED lines=9> */
[----:B------:R-:W4:Y:S01]  /*14ec0*/  MUFU.EX2 R81, R81 ;  /* 0x0000005100517308 */ /* 0x000f220000000800 */
[----:B-1----:R-:W-:Y:S01]  /*14ed0*/  F2FP.F16.F32.PACK_AB R63, R76, R77 ;  /* 0x0000004d4c3f723e */ /* 0x002fe200000000ff */
[C---:B------:R-:W-:Y:S01]  /*14ee0*/  HMMA.16816.F32 R40, R4.reuse, R42, R96 ;  /* 0x0000002a0428723c */ /* 0x040fe20000001860 */
[--C-:B------:R-:W-:Y:S01]  /*14ef0*/  FFMA.FTZ R92, R182, UR8, -R131.reuse ;  /* 0x00000008b65c7c23 */ /* 0x100fe20008010883 */
[--C-:B------:R-:W-:Y:S01]  /*14f00*/  FFMA.FTZ R93, R178, UR8, -R131.reuse ;  /* 0x00000008b25d7c23 */ /* 0x100fe20008010883 */
[--C-:B------:R-:W-:Y:S01]  /*14f10*/  FFMA.FTZ R94, R180, UR8, -R131.reuse ;  /* 0x00000008b45e7c23 */ /* 0x100fe20008010883 */
[--C-:B------:R-:W-:Y:S01]  /*14f20*/  FFMA.FTZ R95, R176, UR8, -R131.reuse ;  /* 0x00000008b05f7c23 */ /* 0x100fe20008010883 */
[--C-:B------:R-:W-:Y:S01]  /*14f30*/  FFMA.FTZ R110, R170, UR8, -R131.reuse ;  /* 0x00000008aa6e7c23 */ /* 0x100fe20008010883 */
[C---:B------:R-:W-:Y:S01]  /*14f40*/  HMMA.16816.F32 R48, R4.reuse, R52, R48 ;  /* 0x000000340430723c */ /* 0x040fe20000001830 */
[----:B------:R-:W-:Y:S01]  /*14f50*/  MUFU.EX2 R80, R80 ;  /* 0x0000005000507308 */ /* 0x000fe20000000800 */
[--C-:B------:R-:W-:Y:S01]  /*14f60*/  FFMA.FTZ R111, R168, UR8, -R131.reuse ;  /* 0x00000008a86f7c23 */ /* 0x100fe20008010883 */
[--C-:B------:R-:W-:Y:S01]  /*14f70*/  FFMA.FTZ R168, R171, UR8, -R136.reuse ;  /* 0x00000008aba87c23 */ /* 0x100fe20008010888 */
[--C-:B------:R-:W-:Y:S01]  /*14f80*/  FFMA.FTZ R170, R173, UR8, -R136.reuse ;  /* 0x00000008adaa7c23 */ /* 0x100fe20008010888 */
[--C-:B------:R-:W-:Y:S01]  /*14f90*/  FFMA.FTZ R173, R160, UR8, -R131.reuse ;  /* 0x00000008a0ad7c23 */ /* 0x100fe20008010883 */
[----:B------:R-:W-:Y:S01]  /*14fa0*/  HMMA.16816.F32 R4, R4, R54, R100 ;  /* 0x000000360404723c */ /* 0x000fe20000001864 */
[----:B------:R-:W1:Y:S01]  /*14fb0*/  LDSM.16.MT88.4 R52, [R144+0xb400] ;  /* 0x00b400009034783b */ /* 0x000e620000004200 */
[----:B------:R-:W-:Y:S01]  /*14fc0*/  FFMA.FTZ R171, R138, UR8, -R131 ;  /* 0x000000088aab7c23 */ /* 0x000fe20008010883 */
[----:B------:R-:W-:Y:S01]  /*14fd0*/  MUFU.EX2 R83, R83 ;  /* 0x0000005300537308 */ /* 0x000fe20000000800 */
[----:B------:R-:W-:Y:S01]  /*14fe0*/  FFMA.FTZ R97, R166, R142, R143 ;  /* 0x0000008ea6617223 */ /* 0x000fe2000001008f */
        /* <DEDUP_REMOVED lines=8> */
[----:B------:R-:W5:Y:S01]  /*15070*/  LDSM.16.MT88.4 R64, [R144+0xd400] ;  /* 0x00d400009040783b */ /* 0x000f620000004200 */
[--C-:B------:R-:W-:Y:S01]  /*15080*/  FFMA.FTZ R96, R122, UR8, -R136.reuse ;  /* 0x000000087a607c23 */ /* 0x100fe20008010888 */
[----:B------:R-:W-:Y:S01]  /*15090*/  FFMA.FTZ R98, R123, UR8, -R136 ;  /* 0x000000087b627c23 */ /* 0x000fe20008010888 */
[----:B------:R-:W-:Y:S01]  /*150a0*/  FFMA.FTZ R130, R165, R0, R130 ;  /* 0x00000000a5827223 */ /* 0x000fe20000010082 */
[--C-:B------:R-:W-:Y:S01]  /*150b0*/  FFMA.FTZ R122, R124, UR8, -R131.reuse ;  /* 0x000000087c7a7c23 */ /* 0x100fe20008010883 */
[C---:B--2---:R-:W-:Y:S01]  /*150c0*/  HMMA.16816.F32 R28, R60.reuse, R56, R28 ;  /* 0x000000383c1c723c */ /* 0x044fe2000000181c */
[----:B------:R-:W2:Y:S01]  /*150d0*/  MUFU.EX2 R87, R87 ;  /* 0x0000005700577308 */ /* 0x000ea20000000800 */
[----:B------:R-:W-:Y:S01]  /*150e0*/  FFMA.FTZ R120, R128, UR8, -R136 ;  /* 0x0000000880787c23 */ /* 0x000fe20008010888 */
[--C-:B------:R-:W-:Y:S01]  /*150f0*/  FFMA.FTZ R123, R121, UR8, -R131.reuse ;  /* 0x00000008797b7c23 */ /* 0x100fe20008010883 */
[--C-:B------:R-:W-:Y:S01]  /*15100*/  FFMA.FTZ R124, R126, UR8, -R131.reuse ;  /* 0x000000087e7c7c23 */ /* 0x100fe20008010883 */
[----:B------:R-:W-:Y:S01]  /*15110*/  FFMA.FTZ R165, R125, UR8, -R131 ;  /* 0x000000087da57c23 */ /* 0x000fe20008010883 */
[----:B------:R-:W-:Y:S01]  /*15120*/  HMMA.16816.F32 R24, R60, R58, R24 ;  /* 0x0000003a3c18723c */ /* 0x000fe20000001818 */
[----:B------:R-:W2:Y:S01]  /*15130*/  LDSM.16.MT88.4 R56, [R146+0xd400] ;  /* 0x00d400009238783b */ /* 0x000ea20000004200 */
[----:B------:R-:W-:Y:S01]  /*15140*/  FADD.FTZ R134, R134, R97 ;  /* 0x0000006186867221 */ /* 0x000fe20000010000 */
[----:B------:R-:W-:Y:S01]  /*15150*/  MUFU.EX2 R86, R86 ;  /* 0x0000005600567308 */ /* 0x000fe20000000800 */
[----:B------:R-:W-:-:S02]  /*15160*/  FADD.FTZ R129, R129, R130 ;  /* 0x0000008281817221 */ /* 0x000fc40000010000 */
[----:B---3--:R-:W-:Y:S01]  /*15170*/  HMMA.16816.F32 R12, R60, R68, R12 ;  /* 0x000000443c0c723c */ /* 0x008fe2000000180c */
[----:B------:R-:W-:Y:S01]  /*15180*/  FADD.FTZ R133, R133, R134 ;  /* 0x0000008685857221 */ /* 0x000fe20000010000 */
[----:B------:R-:W-:-:S03]  /*15190*/  FADD.FTZ R2, R2, R129 ;  /* 0x0000008102027221 */ /* 0x000fc60000010000 */
[----:B------:R-:W3:Y:S01]  /*151a0*/  MUFU.EX2 R85, R85 ;  /* 0x0000005500557308 */ /* 0x000ee20000000800 */
[----:B------:R-:W-:Y:S01]  /*151b0*/  HMMA.16816.F32 R8, R60, R70, R8 ;  /* 0x000000463c08723c */ /* 0x000fe20000001808 */
[----:B------:R-:W3:Y:S01]  /*151c0*/  LDSM.16.MT88.4 R68, [R146+0x9800] ;  /* 0x009800009244783b */ /* 0x000ee20000004200 */
[----:B------:R-:W-:Y:S01]  /*151d0*/  FADD.FTZ R132, R132, R133 ;  /* 0x0000008584847221 */ /* 0x000fe20000010000 */
[----:B------:R-:W-:-:S03]  /*151e0*/  FADD.FTZ R139, R139, R2 ;  /* 0x000000028b8b7221 */ /* 0x000fc60000010000 */
[----:B-1----:R-:W-:Y:S01]  /*151f0*/  HMMA.16816.F32 R36, R60, R52, R36 ;  /* 0x000000343c24723c */ /* 0x002fe20000001824 */
[----:B------:R-:W-:Y:S01]  /*15200*/  MUFU.EX2 R91, R91 ;  /* 0x0000005b005b7308 */ /* 0x000fe20000000800 */
[----:B------:R-:W-:Y:S01]  /*15210*/  FADD.FTZ R73, R73, R132 ;  /* 0x0000008449497221 */ /* 0x000fe20000010000 */
[----:B------:R-:W-:-:S03]  /*15220*/  FADD.FTZ R78, R78, R139 ;  /* 0x0000008b4e4e7221 */ /* 0x000fc60000010000 */
[C---:B------:R-:W-:Y:S01]  /*15230*/  HMMA.16816.F32 R32, R60.reuse, R54, R32 ;  /* 0x000000363c20723c */ /* 0x040fe20000001820 */
[----:B------:R-:W1:Y:S01]  /*15240*/  LDSM.16.MT88.4 R52, [R144+0xb800] ;  /* 0x00b800009034783b */ /* 0x000e620000004200 */
[----:B------:R-:W-:Y:S01]  /*15250*/  FADD.FTZ R72, R72, R73 ;  /* 0x0000004948487221 */ /* 0x000fe20000010000 */
[----:B------:R-:W3:Y:S01]  /*15260*/  MUFU.EX2 R90, R90 ;  /* 0x0000005a005a7308 */ /* 0x000ee20000000800 */
[----:B------:R-:W-:Y:S02]  /*15270*/  FADD.FTZ R78, R79, R78 ;  /* 0x0000004e4f4e7221 */ /* 0x000fe40000010000 */
[----:B-----5:R-:W-:Y:S01]  /*15280*/  HMMA.16816.F32 R48, R60, R64, R48 ;  /* 0x000000403c30723c */ /* 0x020fe20000001830 */
[----:B------:R-:W-:-:S04]  /*15290*/  FADD.FTZ R75, R75, R72 ;  /* 0x000000484b4b7221 */ /* 0x000fc80000010000 */
[----:B------:R-:W-:Y:S01]  /*152a0*/  MUFU.EX2 R89, R89 ;  /* 0x0000005900597308 */ /* 0x000fe20000000800 */
[----:B------:R-:W-:Y:S01]  /*152b0*/  HMMA.16816.F32 R4, R60, R66, R4 ;  /* 0x000000423c04723c */ /* 0x000fe20000001804 */
[----:B----4-:R-:W-:Y:S01]  /*152c0*/  F2FP.F16.F32.PACK_AB R64, R81, R82 ;  /* 0x000000525140723e */ /* 0x010fe200000000ff */
[----:B------:R-:W-:Y:S01]  /*152d0*/  FADD.FTZ R75, R74, R75 ;  /* 0x0000004b4a4b7221 */ /* 0x000fe20000010000 */
[----:B--2---:R-:W-:-:S03]  /*152e0*/  F2FP.F16.F32.PACK_AB R65, R87, R84 ;  /* 0x000000545741723e */ /* 0x004fc600000000ff */
[C---:B------:R-:W-:Y:S01]  /*152f0*/  HMMA.16816.F32 R44, R60.reuse, R56, R44 ;  /* 0x000000383c2c723c */ /* 0x040fe2000000182c */
[----:B------:R-:W-:Y:S01]  /*15300*/  F2FP.F16.F32.PACK_AB R66, R83, R80 ;  /* 0x000000505342723e */ /* 0x000fe200000000ff */
[----:B------:R-:W2:Y:S01]  /*15310*/  MUFU.EX2 R88, R88 ;  /* 0x0000005800587308 */ /* 0x000ea20000000800 */
[----:B---3--:R-:W-:Y:S01]  /*15320*/  F2FP.F16.F32.PACK_AB R67, R85, R86 ;  /* 0x000000565543723e */ /* 0x008fe200000000ff */
[----:B------:R-:W-:Y:S02]  /*15330*/  FADD.FTZ R82, R82, R75 ;  /* 0x0000004b52527221 */ /* 0x000fe40000010000 */
[----:B------:R-:W-:Y:S01]  /*15340*/  HMMA.16816.F32 R40, R60, R58, R40 ;  /* 0x0000003a3c28723c */ /* 0x000fe20000001828 */
[----:B------:R-:W3:Y:S01]  /*15350*/  LDSM.16.MT88.4 R60, [R144+0x9800] ;  /* 0x00980000903c783b */ /* 0x000ee20000004200 */
[----:B------:R-:W-:Y:S02]  /*15360*/  FADD.FTZ R81, R81, R82 ;  /* 0x0000005251517221 */ /* 0x000fe40000010000 */
[----:B------:R-:W-:Y:S01]  /*15370*/  MUFU.EX2 R92, R92 ;  /* 0x0000005c005c7308 */ /* 0x000fe20000000800 */
[----:B------:R-:W4:Y:S01]  /*15380*/  LDSM.16.MT88.4 R56, [R146+0xb800] ;  /* 0x00b800009238783b */ /* 0x000f220000004200 */
[----:B------:R-:W-:Y:S01]  /*15390*/  HMMA.16816.F32 R12, R64, R68, R12 ;  /* 0x00000044400c723c */ /* 0x000fe2000000180c */
[----:B------:R-:W-:-:S04]  /*153a0*/  FADD.FTZ R2, R80, R81 ;  /* 0x0000005150027221 */ /* 0x000fc80000010000 */
[----:B------:R-:W-:Y:S01]  /*153b0*/  FADD.FTZ R2, R83, R2 ;  /* 0x0000000253027221 */ /* 0x000fe20000010000 */
[----:B------:R-:W-:Y:S01]  /*153c0*/  HMMA.16816.F32 R8, R64, R70, R8 ;  /* 0x000000464008723c */ /* 0x000fe20000001808 */
[----:B------:R-:W5:Y:S01]  /*153d0*/  MUFU.EX2 R93, R93 ;  /* 0x0000005d005d7308 */ /* 0x000f620000000800 */
[----:B------:R-:W-:Y:S01]  /*153e0*/  F2FP.F16.F32.PACK_AB R68, R90, R91 ;  /* 0x0000005b5a44723e */ /* 0x000fe200000000ff */
[----:B------:R-:W-:-:S03]  /*153f0*/  FADD.FTZ R91, R91, R2 ;  /* 0x000000025b5b7221 */ /* 0x000fc60000010000 */
[C---:B-1----:R-:W-:Y:S01]  /*15400*/  HMMA.16816.F32 R36, R64.reuse, R52, R36 ;  /* 0x000000344024723c */ /* 0x042fe20000001824 */
[----:B--2---:R-:W-:Y:S01]  /*15410*/  F2FP.F16.F32.PACK_AB R70, R88, R89 ;  /* 0x000000595846723e */ /* 0x004fe200000000ff */
[----:B------:R-:W-:Y:S01]  /*15420*/  FADD.FTZ R90, R90, R91 ;  /* 0x0000005b5a5a7221 */ /* 0x000fe20000010000 */
[----:B------:R-:W-:Y:S03]  /*15430*/  MUFU.EX2 R94, R94 ;  /* 0x0000005e005e7308 */ /* 0x000fe60000000800 */
[----:B------:R-:W-:Y:S01]  /*15440*/  HMMA.16816.F32 R32, R64, R54, R32 ;  /* 0x000000364020723c */ /* 0x000fe20000001820 */
[----:B------:R-:W1:Y:S04]  /*15450*/  LDSM.16.MT88.4 R52, [R146+0x9c00] ;  /* 0x009c00009234783b */ /* 0x000e680000004200 */
[----:B------:R-:W2:Y:S01]  /*15460*/  MUFU.EX2 R95, R95 ;  /* 0x0000005f005f7308 */ /* 0x000ea20000000800 */
[----:B-----5:R-:W-:-:S07]  /*15470*/  F2FP.F16.F32.PACK_AB R69, R93, R92 ;  /* 0x0000005c5d45723e */ /* 0x020fce00000000ff */
[----:B------:R-:W-:Y:S01]  /*15480*/  MUFU.EX2 R106, R106 ;  /* 0x0000006a006a7308 */ /* 0x000fe20000000800 */
[C---:B---3--:R-:W-:Y:S07]  /*15490*/  HMMA.16816.F32 R16, R64.reuse, R60, R16 ;  /* 0x0000003c4010723c */ /* 0x048fee0000001810 */
[----:B------:R-:W3:Y:S01]  /*154a0*/  MUFU.EX2 R107, R107 ;  /* 0x0000006b006b7308 */ /* 0x000ee20000000800 */
[----:B--2---:R-:W-:Y:S01]  /*154b0*/  F2FP.F16.F32.PACK_AB R71, R95, R94 ;  /* 0x0000005e5f47723e */ /* 0x004fe200000000ff */
[C---:B------:R-:W-:Y:S01]  /*154c0*/  HMMA.16816.F32 R20, R64.reuse, R62, R20 ;  /* 0x0000003e4014723c */ /* 0x040fe20000001814 */
[----:B------:R-:W2:Y:S05]  /*154d0*/  LDSM.16.MT88.4 R60, [R144+0xd800] ;  /* 0x00d80000903c783b */ /* 0x000eaa0000004200 */
[C---:B----4-:R-:W-:Y:S01]  /*154e0*/  HMMA.16816.F32 R28, R64.reuse, R56, R28 ;  /* 0x00000038401c723c */ /* 0x050fe2000000181c */
[----:B------:R-:W-:Y:S05]  /*154f0*/  MUFU.EX2 R104, R104 ;  /* 0x0000006800687308 */ /* 0x000fea0000000800 */
[----:B------:R-:W-:Y:S01]  /*15500*/  HMMA.16816.F32 R24, R64, R58, R24 ;  /* 0x0000003a4018723c */ /* 0x000fe20000001818 */
[----:B------:R-:W4:Y:S02]  /*15510*/  LDSM.16.MT88.4 R56, [R146+0xd800] ;  /* 0x00d800009238783b */ /* 0x000f240000004200 */
[----:B------:R-:W-:Y:S03]  /*15520*/  MUFU.EX2 R105, R105 ;  /* 0x0000006900697308 */ /* 0x000fe60000000800 */
[C---:B-1----:R-:W-:Y:S05]  /*15530*/  HMMA.16816.F32 R12, R68.reuse, R52, R12 ;  /* 0x00000034440c723c */ /* 0x042fea000000180c */
[----:B------:R-:W-:Y:S01]  /*15540*/  MUFU.EX2 R108, R108 ;  /* 0x0000006c006c7308 */ /* 0x000fe20000000800 */
[----:B------:R-:W-:Y:S01]  /*15550*/  HMMA.16816.F32 R8, R68, R54, R8 ;  /* 0x000000364408723c */ /* 0x000fe20000001808 */
[----:B------:R-:W1:Y:S06]  /*15560*/  LDSM.16.MT88.4 R52, [R146+0xdc00] ;  /* 0x00dc00009234783b */ /* 0x000e6c0000004200 */
[----:B------:R-:W5:Y:S08]  /*15570*/  MUFU.EX2 R109, R109 ;  /* 0x0000006d006d7308 */ /* 0x000f700000000800 */
[----:B------:R-:W-:Y:S01]  /*15580*/  MUFU.EX2 R110, R110 ;  /* 0x0000006e006e7308 */ /* 0x000fe20000000800 */
[C---:B--2---:R-:W-:Y:S06]  /*15590*/  HMMA.16816.F32 R48, R64.reuse, R60, R48 ;  /* 0x0000003c4030723c */ /* 0x044fec0000001830 */
[C---:B------:R-:W-:Y:S01]  /*155a0*/  HMMA.16816.F32 R4, R64.reuse, R62, R4 ;  /* 0x0000003e4004723c */ /* 0x040fe20000001804 */
[----:B------:R-:W2:Y:S01]  /*155b0*/  LDSM.16.MT88.4 R60, [R146+0xbc00] ;  /* 0x00bc0000923c783b */ /* 0x000ea20000004200 */
[----:B------:R-:W5:Y:S04]  /*155c0*/  MUFU.EX2 R111, R111 ;  /* 0x0000006f006f7308 */ /* 0x000f680000000800 */
[C---:B----4-:R-:W-:Y:S04]  /*155d0*/  HMMA.16816.F32 R44, R64.reuse, R56, R44 ;  /* 0x00000038402c723c */ /* 0x050fe8000000182c */
[----:B------:R-:W-:Y:S02]  /*155e0*/  MUFU.EX2 R167, R167 ;  /* 0x000000a700a77308 */ /* 0x000fe40000000800 */
[----:B------:R-:W-:Y:S01]  /*155f0*/  HMMA.16816.F32 R40, R64, R58, R40 ;  /* 0x0000003a4028723c */ /* 0x000fe20000001828 */
[----:B------:R-:W4:Y:S04]  /*15600*/  LDSM.16.MT88.4 R56, [R144+0xbc00] ;  /* 0x00bc00009038783b */ /* 0x000f280000004200 */
[----:B------:R-:W3:Y:S01]  /*15610*/  LDSM.16.MT88.4 R64, [R144+0x9c00] ;  /* 0x009c00009040783b */ /* 0x000ee20000004200 */
[----:B------:R-:W-:Y:S08]  /*15620*/  MUFU.EX2 R168, R168 ;  /* 0x000000a800a87308 */ /* 0x000ff00000000800 */
[----:B------:R-:W-:Y:S04]  /*15630*/  MUFU.EX2 R170, R170 ;  /* 0x000000aa00aa7308 */ /* 0x000fe80000000800 */
[C---:B-1----:R-:W-:Y:S04]  /*15640*/  HMMA.16816.F32 R44, R68.reuse, R52, R44 ;  /* 0x00000034442c723c */ /* 0x042fe8000000182c */
[----:B------:R-:W-:Y:S02]  /*15650*/  MUFU.EX2 R169, R169 ;  /* 0x000000a900a97308 */ /* 0x000fe40000000800 */
[C---:B------:R-:W-:Y:S01]  /*15660*/  HMMA.16816.F32 R40, R68.reuse, R54, R40 ;  /* 0x000000364428723c */ /* 0x040fe20000001828 */
[----:B------:R-:W-:Y:S05]  /*15670*/  LDSM.16.MT88.4 R52, [R146+0xc000] ;  /* 0x00c000009234783b */ /* 0x000fea0000004200 */
[C---:B--2---:R-:W-:Y:S01]  /*15680*/  HMMA.16816.F32 R28, R68.reuse, R60, R28 ;  /* 0x0000003c441c723c */ /* 0x044fe2000000181c */
[----:B------:R-:W-:Y:S05]  /*15690*/  MUFU.EX2 R164, R164 ;  /* 0x000000a400a47308 */ /* 0x000fea0000000800 */
[C---:B------:R-:W-:Y:S01]  /*156a0*/  HMMA.16816.F32 R24, R68.reuse, R62, R24 ;  /* 0x0000003e4418723c */ /* 0x040fe20000001818 */
[----:B------:R-:W1:Y:S02]  /*156b0*/  LDSM.16.MT88.4 R60, [R144+0xdc00] ;  /* 0x00dc0000903c783b */ /* 0x000e640000004200 */
[----:B------:R-:W-:Y:S03]  /*156c0*/  MUFU.EX2 R173, R173 ;  /* 0x000000ad00ad7308 */ /* 0x000fe60000000800 */
[C---:B----4-:R-:W-:Y:S05]  /*156d0*/  HMMA.16816.F32 R36, R68.reuse, R56, R36 ;  /* 0x000000384424723c */ /* 0x050fea0000001824 */
[----:B------:R-:W-:Y:S01]  /*156e0*/  MUFU.EX2 R140, R140 ;  /* 0x0000008c008c7308 */ /* 0x000fe20000000800 */
[C---:B------:R-:W-:Y:S01]  /*156f0*/  HMMA.16816.F32 R32, R68.reuse, R58, R32 ;  /* 0x0000003a4420723c */ /* 0x040fe20000001820 */
[----:B------:R-:W2:Y:S05]  /*15700*/  LDSM.16.MT88.4 R56, [R144+0xa000] ;  /* 0x00a000009038783b */ /* 0x000eaa0000004200 */
[C---:B---3--:R-:W-:Y:S01]  /*15710*/  HMMA.16816.F32 R16, R68.reuse, R64, R16 ;  /* 0x000000404410723c */ /* 0x048fe20000001810 */
[----:B------:R-:W-:Y:S05]  /*15720*/  MUFU.EX2 R171, R171 ;  /* 0x000000ab00ab7308 */ /* 0x000fea0000000800 */
[C---:B------:R-:W-:Y:S01]  /*15730*/  HMMA.16816.F32 R20, R68.reuse, R66, R20 ;  /* 0x000000424414723c */ /* 0x040fe20000001814 */
[----:B------:R-:W3:Y:S02]  /*15740*/  LDSM.16.MT88.4 R64, [R146+0xa000] ;  /* 0x00a000009240783b */ /* 0x000ee40000004200 */
[----:B------:R-:W-:Y:S08]  /*15750*/  MUFU.EX2 R138, R138 ;  /* 0x0000008a008a7308 */ /* 0x000ff00000000800 */
[----:B------:R-:W-:Y:S01]  /*15760*/  MUFU.EX2 R143, R143 ;  /* 0x0000008f008f7308 */ /* 0x000fe20000000800 */
[C---:B-1----:R-:W-:Y:S07]  /*15770*/  HMMA.16816.F32 R48, R68.reuse, R60, R48 ;  /* 0x0000003c4430723c */ /* 0x042fee0000001830 */
[----:B------:R-:W-:Y:S01]  /*15780*/  MUFU.EX2 R3, R3 ;  /* 0x0000000300037308 */ /* 0x000fe20000000800 */
[----:B------:R-:W-:Y:S01]  /*15790*/  HMMA.16816.F32 R4, R68, R62, R4 ;  /* 0x0000003e4404723c */ /* 0x000fe20000001804 */
[----:B------:R-:W-:Y:S01]  /*157a0*/  F2FP.F16.F32.PACK_AB R60, R107, R106 ;  /* 0x0000006a6b3c723e */ /* 0x000fe200000000ff */
[----:B------:R-:W-:Y:S01]  /*157b0*/  LDSM.16.MT88.4 R68, [R146+0xa400] ;  /* 0x00a400009244783b */ /* 0x000fe20000004200 */
[----:B-----5:R-:W-:-:S04]  /*157c0*/  F2FP.F16.F32.PACK_AB R61, R109, R108 ;  /* 0x0000006c6d3d723e */ /* 0x020fc800000000ff */
[----:B------:R-:W-:Y:S01]  /*157d0*/  MUFU.EX2 R142, R142 ;  /* 0x0000008e008e7308 */ /* 0x000fe20000000800 */
[----:B------:R-:W-:Y:S02]  /*157e0*/  F2FP.F16.F32.PACK_AB R62, R105, R104 ;  /* 0x00000068693e723e */ /* 0x000fe400000000ff */
[----:B------:R-:W-:-:S05]  /*157f0*/  F2FP.F16.F32.PACK_AB R63, R111, R110 ;  /* 0x0000006e6f3f723e */ /* 0x000fca00000000ff */
[----:B------:R-:W-:Y:S02]  /*15800*/  MUFU.EX2 R118, R118 ;  /* 0x0000007600767308 */ /* 0x000fe40000000800 */
[C---:B--2---:R-:W-:Y:S06]  /*15810*/  HMMA.16816.F32 R16, R60.reuse, R56, R16 ;  /* 0x000000383c10723c */ /* 0x044fec0000001810 */
[----:B------:R-:W-:Y:S01]  /*15820*/  MUFU.EX2 R117, R117 ;  /* 0x0000007500757308 */ /* 0x000fe20000000800 */
[C---:B------:R-:W-:Y:S01]  /*15830*/  HMMA.16816.F32 R20, R60.reuse, R58, R20 ;  /* 0x0000003a3c14723c */ /* 0x040fe20000001814 */
[----:B------:R-:W1:Y:S05]  /*15840*/  LDSM.16.MT88.4 R56, [R144+0xc000] ;  /* 0x00c000009038783b */ /* 0x000e6a0000004200 */
        /* <DEDUP_REMOVED lines=8> */
[----:B------:R-:W3:Y:S06]  /*158d0*/  LDSM.16.MT88.4 R64, [R146+0xe000] ;  /* 0x00e000009240783b */ /* 0x000eec0000004200 */
[----:B------:R-:W4:Y:S08]  /*158e0*/  MUFU.EX2 R0, R96 ;  /* 0x0000006000007308 */ /* 0x000f300000000800 */
[----:B------:R-:W-:Y:S01]  /*158f0*/  MUFU.EX2 R120, R120 ;  /* 0x0000007800787308 */ /* 0x000fe20000000800 */
[C---:B-1----:R-:W-:Y:S06]  /*15900*/  HMMA.16816.F32 R36, R60.reuse, R56, R36 ;  /* 0x000000383c24723c */ /* 0x042fec0000001824 */
[----:B------:R-:W-:Y:S01]  /*15910*/  HMMA.16816.F32 R32, R60, R58, R32 ;  /* 0x0000003a3c20723c */ /* 0x000fe20000001820 */
[----:B------:R-:W1:Y:S01]  /*15920*/  LDSM.16.MT88.4 R56, [R144+0xa400] ;  /* 0x00a400009038783b */ /* 0x000e620000004200 */
[----:B------:R-:W5:Y:S01]  /*15930*/  MUFU.EX2 R125, R127 ;  /* 0x0000007f007d7308 */ /* 0x000f620000000800 */
[----:B----4-:R-:W-:-:S02]  /*15940*/  F2FP.F16.F32.PACK_AB R100, R0, R121 ;  /* 0x000000790064723e */ /* 0x010fc400000000ff */
[----:B------:R-:W-:Y:S01]  /*15950*/  LDSM.16.MT88.4 R96, [R146+0xec00] ;  /* 0x00ec00009260783b */ /* 0x000fe20000004200 */
[C---:B--2---:R-:W-:Y:S04]  /*15960*/  HMMA.16816.F32 R48, R60.reuse, R52, R48 ;  /* 0x000000343c30723c */ /* 0x044fe80000001830 */
[----:B------:R-:W-:Y:S02]  /*15970*/  MUFU.EX2 R123, R123 ;  /* 0x0000007b007b7308 */ /* 0x000fe40000000800 */
[C---:B------:R-:W-:Y:S01]  /*15980*/  HMMA.16816.F32 R4, R60.reuse, R54, R4 ;  /* 0x000000363c04723c */ /* 0x040fe20000001804 */
[----:B------:R-:W2:Y:S05]  /*15990*/  LDSM.16.MT88.4 R52, [R146+0xc400] ;  /* 0x00c400009234783b */ /* 0x000eaa0000004200 */
[----:B---3--:R-:W-:Y:S01]  /*159a0*/  HMMA.16816.F32 R44, R60, R64, R44 ;  /* 0x000000403c2c723c */ /* 0x008fe2000000182c */
[----:B------:R-:W3:Y:S01]  /*159b0*/  MUFU.EX2 R122, R122 ;  /* 0x0000007a007a7308 */ /* 0x000ee20000000800 */
[----:B-----5:R-:W-:-:S04]  /*159c0*/  F2FP.F16.F32.PACK_AB R102, R125, R120 ;  /* 0x000000787d66723e */ /* 0x020fc800000000ff */
[----:B------:R-:W-:Y:S01]  /*159d0*/  HMMA.16816.F32 R40, R60, R66, R40 ;  /* 0x000000423c28723c */ /* 0x000fe20000001828 */
[----:B------:R-:W4:Y:S01]  /*159e0*/  LDSM.16.MT88.4 R60, [R144+0xc400] ;  /* 0x00c40000903c783b */ /* 0x000f220000004200 */
[----:B------:R-:W-:Y:S01]  /*159f0*/  F2FP.F16.F32.PACK_AB R64, R168, R167 ;  /* 0x000000a7a840723e */ /* 0x000fe200000000ff */
[----:B------:R-:W-:Y:S01]  /*15a00*/  MUFU.EX2 R124, R124 ;  /* 0x0000007c007c7308 */ /* 0x000fe20000000800 */
[----:B------:R-:W-:-:S03]  /*15a10*/  F2FP.F16.F32.PACK_AB R65, R173, R164 ;  /* 0x000000a4ad41723e */ /* 0x000fc600000000ff */
[----:B------:R-:W-:Y:S02]  /*15a20*/  F2FP.F16.F32.PACK_AB R66, R169, R170 ;  /* 0x000000aaa942723e */ /* 0x000fe400000000ff */
[----:B------:R-:W-:Y:S02]  /*15a30*/  F2FP.F16.F32.PACK_AB R67, R171, R140 ;  /* 0x0000008cab43723e */ /* 0x000fe400000000ff */
[----:B------:R-:W5:Y:S01]  /*15a40*/  MUFU.EX2 R165, R165 ;  /* 0x000000a500a57308 */ /* 0x000f620000000800 */
[----:B---3--:R-:W-:-:S04]  /*15a50*/  F2FP.F16.F32.PACK_AB R101, R122, R123 ;  /* 0x0000007b7a65723e */ /* 0x008fc800000000ff */
[C---:B------:R-:W-:Y:S06]  /*15a60*/  HMMA.16816.F32 R12, R64.reuse, R68, R12 ;  /* 0x00000044400c723c */ /* 0x040fec000000180c */
[----:B-1----:R-:W-:Y:S01]  /*15a70*/  HMMA.16816.F32 R16, R64, R56, R16 ;  /* 0x000000384010723c */ /* 0x002fe20000001810 */
[----:B------:R-:W-:Y:S02]  /*15a80*/  F2FP.F16.F32.PACK_AB R68, R143, R138 ;  /* 0x0000008a8f44723e */ /* 0x000fe400000000ff */
[----:B------:R-:W-:-:S03]  /*15a90*/  F2FP.F16.F32.PACK_AB R69, R117, R118 ;  /* 0x000000767545723e */ /* 0x000fc600000000ff */
[----:B------:R-:W-:Y:S01]  /*15aa0*/  HMMA.16816.F32 R20, R64, R58, R20 ;  /* 0x0000003a4014723c */ /* 0x000fe20000001814 */
[----:B------:R-:W1:Y:S01]  /*15ab0*/  LDSM.16.MT88.4 R56, [R146+0xe400] ;  /* 0x00e400009238783b */ /* 0x000e620000004200 */
[----:B-----5:R-:W-:-:S04]  /*15ac0*/  F2FP.F16.F32.PACK_AB R103, R165, R124 ;  /* 0x0000007ca567723e */ /* 0x020fc800000000ff */
[C---:B--2---:R-:W-:Y:S06]  /*15ad0*/  HMMA.16816.F32 R28, R64.reuse, R52, R28 ;  /* 0x00000034401c723c */ /* 0x044fec000000181c */
[C---:B------:R-:W-:Y:S01]  /*15ae0*/  HMMA.16816.F32 R24, R64.reuse, R54, R24 ;  /* 0x000000364018723c */ /* 0x040fe20000001818 */
[----:B------:R-:W2:Y:S05]  /*15af0*/  LDSM.16.MT88.4 R52, [R144+0xe400] ;  /* 0x00e400009034783b */ /* 0x000eaa0000004200 */
[C---:B----4-:R-:W-:Y:S06]  /*15b00*/  HMMA.16816.F32 R36, R64.reuse, R60, R36 ;  /* 0x0000003c4024723c */ /* 0x050fec0000001824 */
[C---:B------:R-:W-:Y:S01]  /*15b10*/  HMMA.16816.F32 R32, R64.reuse, R62, R32 ;  /* 0x0000003e4020723c */ /* 0x040fe20000001820 */
[----:B------:R-:W3:Y:S05]  /*15b20*/  LDSM.16.MT88.4 R60, [R146+0xc800] ;  /* 0x00c80000923c783b */ /* 0x000eea0000004200 */
[----:B------:R-:W-:Y:S07]  /*15b30*/  HMMA.16816.F32 R8, R64, R70, R8 ;  /* 0x000000464008723c */ /* 0x000fee0000001808 */
[----:B------:R-:W-:-:S02]  /*15b40*/  F2FP.F16.F32.PACK_AB R70, R142, R3 ;  /* 0x000000038e46723e */ /* 0x000fc400000000ff */
[----:B------:R-:W-:Y:S01]  /*15b50*/  F2FP.F16.F32.PACK_AB R71, R119, R116 ;  /* 0x000000747747723e */ /* 0x000fe200000000ff */
        /* <DEDUP_REMOVED lines=18> */
[----:B------:R-:W4:Y:S05]  /*15c80*/  LDSM.16.MT88.4 R64, [R144+0xac00] ;  /* 0x00ac00009040783b */ /* 0x000f2a0000004200 */
[----:B---3--:R-:W-:Y:S07]  /*15c90*/  HMMA.16816.F32 R112, R100, R60, R12 ;  /* 0x0000003c6470723c */ /* 0x008fee000000180c */
[----:B------:R-:W-:-:S04]  /*15ca0*/  FADD.FTZ R13, R77, R78 ;  /* 0x0000004e4d0d7221 */ /* 0x000fc80000010000 */
[----:B------:R-:W-:Y:S01]  /*15cb0*/  FADD.FTZ R13, R76, R13 ;  /* 0x0000000d4c0d7221 */ /* 0x000fe20000010000 */
[C---:B-1----:R-:W-:Y:S03]  /*15cc0*/  HMMA.16816.F32 R44, R68.reuse, R56, R44 ;  /* 0x00000038442c723c */ /* 0x042fe6000000182c */
[----:B------:R-:W-:Y:S02]  /*15cd0*/  FADD.FTZ R84, R84, R13 ;  /* 0x0000000d54547221 */ /* 0x000fe40000010000 */
[----:B------:R-:W-:Y:S01]  /*15ce0*/  LDSM.16.MT88.4 R12, [R144+0xec00] ;  /* 0x00ec0000900c783b */ /* 0x000fe20000004200 */
[C---:B------:R-:W-:Y:S01]  /*15cf0*/  HMMA.16816.F32 R40, R68.reuse, R58, R40 ;  /* 0x0000003a4428723c */ /* 0x040fe20000001828 */
[----:B------:R-:W-:Y:S02]  /*15d00*/  FADD.FTZ R87, R87, R84 ;  /* 0x0000005457577221 */ /* 0x000fe40000010000 */
[----:B------:R-:W1:Y:S02]  /*15d10*/  LDSM.16.MT88.4 R56, [R146+0xcc00] ;  /* 0x00cc00009238783b */ /* 0x000e640000004200 */
[----:B------:R-:W-:Y:S01]  /*15d20*/  FADD.FTZ R86, R86, R87 ;  /* 0x0000005756567221 */ /* 0x000fe20000010000 */
[----:B--2---:R-:W-:Y:S03]  /*15d30*/  HMMA.16816.F32 R48, R68, R52, R48 ;  /* 0x000000344430723c */ /* 0x004fe60000001830 */
[----:B------:R-:W-:-:S03]  /*15d40*/  FADD.FTZ R85, R85, R86 ;  /* 0x0000005655557221 */ /* 0x000fc60000010000 */
[----:B------:R-:W-:Y:S01]  /*15d50*/  HMMA.16816.F32 R4, R68, R54, R4 ;  /* 0x000000364404723c */ /* 0x000fe20000001804 */
[----:B------:R-:W-:-:S04]  /*15d60*/  FADD.FTZ R92, R92, R85 ;  /* 0x000000555c5c7221 */ /* 0x000fc80000010000 */
[----:B------:R-:W-:Y:S01]  /*15d70*/  FADD.FTZ R93, R93, R92 ;  /* 0x0000005c5d5d7221 */ /* 0x000fe20000010000 */
[----:B------:R-:W-:Y:S01]  /*15d80*/  HMMA.16816.F32 R68, R100, R62, R8 ;  /* 0x0000003e6444723c */ /* 0x000fe20000001808 */
[----:B------:R-:W2:Y:S02]  /*15d90*/  LDSM.16.MT88.4 R8, [R144+0xcc00] ;  /* 0x00cc00009008783b */ /* 0x000ea40000004200 */
[----:B------:R-:W-:-:S03]  /*15da0*/  FADD.FTZ R94, R94, R93 ;  /* 0x0000005d5e5e7221 */ /* 0x000fc60000010000 */
[----:B----4-:R-:W-:Y:S01]  /*15db0*/  HMMA.16816.F32 R72, R100, R64, R16 ;  /* 0x000000406448723c */ /* 0x010fe20000001810 */
        /* <DEDUP_REMOVED lines=10> */
[C---:B-1----:R-:W-:Y:S01]  /*15e60*/  HMMA.16816.F32 R80, R100.reuse, R56, R28 ;  /* 0x000000386450723c */ /* 0x042fe2000000181c */
[----:B------:R-:W-:Y:S02]  /*15e70*/  FADD.FTZ R164, R164, R111 ;  /* 0x0000006fa4a47221 */ /* 0x000fe40000010000 */
[----:B------:R-:W-:Y:S02]  /*15e80*/  FADD.FTZ R2, R104, R107 ;  /* 0x0000006b68027221 */ /* 0x000fe40000010000 */
[----:B------:R-:W-:Y:S01]  /*15e90*/  FADD.FTZ R173, R173, R164 ;  /* 0x000000a4adad7221 */ /* 0x000fe20000010000 */
[----:B------:R-:W-:Y:S01]  /*15ea0*/  HMMA.16816.F32 R108, R100, R96, R44 ;  /* 0x00000060646c723c */ /* 0x000fe2000000182c */
[----:B------:R-:W-:-:S02]  /*15eb0*/  FADD.FTZ R2, R105, R2 ;  /* 0x0000000269027221 */ /* 0x000fc40000010000 */
        /* <DEDUP_REMOVED lines=14> */
[----:B------:R-:W-:Y:S03]  /*15fa0*/  HMMA.16816.F32 R100, R100, R14, R4 ;  /* 0x0000000e6464723c */ /* 0x000fe60000001804 */
[----:B------:R-:W-:-:S04]  /*15fb0*/  FADD.FTZ R2, R143, R2 ;  /* 0x000000028f027221 */ /* 0x000fc80000010000 */
        /* <DEDUP_REMOVED lines=13> */
[----:B------:R-:W-:-:S07]  /*16090*/  FADD.FTZ R165, R165, R124 ;  /* 0x0000007ca5a57221 */ /* 0x000fce0000010000 */
.L_x_2863:
        /* <DEDUP_REMOVED lines=16> */
.L_x_2873:
        /* <DEDUP_REMOVED lines=67> */
.L_x_2870:
[C---:B------:R-:W-:Y:S04]  /*165d0*/  LEA R156, P0, R8.reuse, R156, 0x1 ;  /* 0x0000009c089c7211 */ /* 0x040fe800078008ff */
[----:B------:R-:W-:Y:S01]  /*165e0*/  LEA.HI.X R161, R8, R161, R7, 0x1, P0 ;  /* 0x000000a108a17211 */ /* 0x000fe200000f0c07 */
[----:B------:R-:W-:Y:S01]  /*165f0*/  IMAD.MOV.U32 R160, RZ, RZ, R156 ;  /* 0x000000ffffa07224 */ /* 0x000fe200078e009c */
[----:B------:R-:W-:Y:S04]  /*16600*/  IADD3 R12, P0, R156, UR12, RZ ;  /* 0x0000000c9c0c7c10 */ /* 0x000fe8000ff1e0ff */
        /* <DEDUP_REMOVED lines=12> */
[----:B------:R-:W-:Y:S01]  /*166d0*/  ISETP.GT.AND P0, PT, R157, R150, PT ;  /* 0x000000969d00720c */ /* 0x000fe20003f04270 */
        /* <DEDUP_REMOVED lines=230> */
.L_x_2872:
        /* <DEDUP_REMOVED lines=24> */
.L_x_2871:
        /* <DEDUP_REMOVED lines=133> */
[C---:B------:R-:W-:Y:S01]  /*17f10*/  FMUL.FTZ R94, R3.reuse, R94 ;  /* 0x0000005e035e7220 */ /* 0x040fe20000410000 */
[----:B------:R-:W-:Y:S01]  /*17f20*/  FMUL.FTZ R95, R3, R95 ;  /* 0x0000005f035f7220 */ /* 0x000fe20000410000 */
[--C-:B------:R-:W-:Y:S01]  /*17f30*/  FFMA.FTZ R139, R12, UR4, -R136.reuse ;  /* 0x000000040c8b7c23 */ /* 0x100fe20008010888 */
[--C-:B------:R-:W-:Y:S01]  /*17f40*/  FFMA.FTZ R140, R14, UR4, -R119.reuse ;  /* 0x000000040e8c7c23 */ /* 0x100fe20008010877 */
[----:B------:R-:W-:Y:S03]  /*17f50*/  FMUL.FTZ R12, R116, R108 ;  /* 0x0000006c740c7220 */ /* 0x000fe60000410000 */
[----:B------:R-:W2:Y:S01]  /*17f60*/  MUFU.EX2 R5, R5 ;  /* 0x0000000500057308 */ /* 0x000ea20000000800 */
[----:B---3--:R-:W-:Y:S01]  /*17f70*/  F2FP.F16.F32.PACK_AB R113, R7, R160 ;  /* 0x000000a00771723e */ /* 0x008fe200000000ff */
[----:B------:R-:W-:Y:S01]  /*17f80*/  FMUL.FTZ R14, R3, R110 ;  /* 0x0000006e030e7220 */ /* 0x000fe20000410000 */
[--C-:B------:R-:W-:Y:S01]  /*17f90*/  FFMA.FTZ R141, R18, UR4, -R119.reuse ;  /* 0x00000004128d7c23 */ /* 0x100fe20008010877 */
[--C-:B------:R-:W-:Y:S01]  /*17fa0*/  FFMA.FTZ R142, R19, UR4, -R119.reuse ;  /* 0x00000004138e7c23 */ /* 0x100fe20008010877 */
        /* <DEDUP_REMOVED lines=10> */
[----:B------:R-:W-:Y:S03]  /*18050*/  FMUL.FTZ R103, R3, R103 ;  /* 0x0000006703677220 */ /* 0x000fe60000410000 */
[----:B------:R-:W3:Y:S01]  /*18060*/  MUFU.EX2 R6, R6 ;  /* 0x0000000600067308 */ /* 0x000ee20000000800 */
        /* <DEDUP_REMOVED lines=8> */
[----:B------:R-:W-:Y:S01]  /*180f0*/  FFMA.FTZ R172, R49, UR4, -R136 ;  /* 0x0000000431ac7c23 */ /* 0x000fe20008010888 */
[--C-:B------:R-:W-:Y:S01]  /*18100*/  FFMA.FTZ R173, R50, UR4, -R119.reuse ;  /* 0x0000000432ad7c23 */ /* 0x100fe20008010877 */
[----:B------:R-:W-:Y:S01]  /*18110*/  FFMA.FTZ R174, R51, UR4, -R119 ;  /* 0x0000000433ae7c23 */ /* 0x000fe20008010877 */
[----:B------:R-:W-:Y:S01]  /*18120*/  FFMA.FTZ R160, R3, R165, R160 ;  /* 0x000000a503a07223 */ /* 0x000fe200000100a0 */
[----:B------:R-:W-:Y:S01]  /*18130*/  FFMA.FTZ R143, R116, R166, R143 ;  /* 0x000000a6748f7223 */ /* 0x000fe2000001008f */
[----:B------:R-:W-:Y:S01]  /*18140*/  ISETP.GT.AND P0, PT, R157, R150, PT ;  /* 0x000000969d00720c */ /* 0x000fe20003f04270 */
[----:B------:R-:W-:Y:S03]  /*18150*/  LDSM.16.MT88.4 R48, [R146+0xec00] ;  /* 0x00ec00009230783b */ /* 0x000fe60000004200 */
[----:B------:R-:W-:Y:S01]  /*18160*/  MUFU.EX2 R140, R140 ;  /* 0x0000008c008c7308 */ /* 0x000fe20000000800 */
[----:B---3--:R-:W-:Y:S01]  /*18170*/  F2FP.F16.F32.PACK_AB R115, R6, R137 ;  /* 0x000000890673723e */ /* 0x008fe200000000ff */
[----:B------:R-:W-:Y:S01]  /*18180*/  FADD.FTZ R160, R7, R160 ;  /* 0x000000a007a07221 */ /* 0x000fe20000010000 */
[--C-:B------:R-:W-:Y:S01]  /*18190*/  FFMA.FTZ R7, R60, UR4, -R136.reuse ;  /* 0x000000043c077c23 */ /* 0x100fe20008010888 */
[----:B------:R-:W-:Y:S01]  /*181a0*/  FFMA.FTZ R60, R61, UR4, -R136 ;  /* 0x000000043d3c7c23 */ /* 0x000fe20008010888 */
[----:B------:R-:W-:Y:S01]  /*181b0*/  FFMA.FTZ R61, R66, UR4, -R119 ;  /* 0x00000004423d7c23 */ /* 0x000fe20008010877 */
[----:B------:R-:W-:Y:S01]  /*181c0*/  FADD.FTZ R137, R137, R160 ;  /* 0x000000a089897221 */ /* 0x000fe20000010000 */
[----:B------:R-:W-:Y:S01]  /*181d0*/  FADD.FTZ R143, R138, R143 ;  /* 0x0000008f8a8f7221 */ /* 0x000fe20000010000 */
[C---:B------:R-:W-:Y:S02]  /*181e0*/  HMMA.16816.F32 R8, R112.reuse, R120, R8 ;  /* 0x000000787008723c */ /* 0x040fe40000001808 */
[----:B------:R-:W-:Y:S03]  /*181f0*/  MUFU.EX2 R141, R141 ;  /* 0x0000008d008d7308 */ /* 0x000fe60000000800 */
[----:B------:R-:W-:Y:S01]  /*18200*/  FADD.FTZ R137, R6, R137 ;  /* 0x0000008906897221 */ /* 0x000fe20000010000 */
[C---:B------:R-:W-:Y:S01]  /*18210*/  HMMA.16816.F32 R68, R112.reuse, R122, R68 ;  /* 0x0000007a7044723c */ /* 0x040fe20000001844 */
[----:B------:R-:W2:Y:S05]  /*18220*/  LDSM.16.MT88.4 R120, [R146+0xd000] ;  /* 0x00d000009278783b */ /* 0x000eaa0000004200 */
[----:B------:R-:W3:Y:S01]  /*18230*/  MUFU.EX2 R142, R142 ;  /* 0x0000008e008e7308 */ /* 0x000ee20000000800 */
[----:B------:R-:W-:Y:S01]  /*18240*/  FFMA.FTZ R6, R63, UR4, -R119 ;  /* 0x000000043f067c23 */ /* 0x000fe20008010877 */
[C---:B-1----:R-:W-:Y:S08]  /*18250*/  HMMA.16816.F32 R72, R112.reuse, R124, R72 ;  /* 0x0000007c7048723c */ /* 0x042ff00000001848 */
[----:B------:R-:W-:Y:S01]  /*18260*/  MUFU.EX2 R167, R167 ;  /* 0x000000a700a77308 */ /* 0x000fe20000000800 */
[C---:B------:R-:W-:Y:S01]  /*18270*/  HMMA.16816.F32 R76, R112.reuse, R126, R76 ;  /* 0x0000007e704c723c */ /* 0x040fe2000000184c */
[----:B------:R-:W1:Y:S02]  /*18280*/  LDSM.16.MT88.4 R124, [R144+0xd000] ;  /* 0x00d00000907c783b */ /* 0x000e640000004200 */
[----:B------:R-:W-:Y:S03]  /*18290*/  FADD.FTZ R118, R118, R143 ;  /* 0x0000008f76767221 */ /* 0x000fe60000010000 */
[C---:B------:R-:W-:Y:S03]  /*182a0*/  HMMA.16816.F32 R80, R112.reuse, R128, R80 ;  /* 0x000000807050723c */ /* 0x040fe60000001850 */
[----:B------:R-:W-:Y:S02]  /*182b0*/  MUFU.EX2 R168, R168 ;  /* 0x000000a800a87308 */ /* 0x000fe40000000800 */
[----:B---3--:R-:W-:Y:S01]  /*182c0*/  F2FP.F16.F32.PACK_AB R107, R142, R141 ;  /* 0x0000008d8e6b723e */ /* 0x008fe200000000ff */
[C---:B------:R-:W-:Y:S01]  /*182d0*/  HMMA.16816.F32 R84, R112.reuse, R130, R84 ;  /* 0x000000827054723c */ /* 0x040fe20000001854 */
[----:B------:R-:W-:Y:S06]  /*182e0*/  LDSM.16.MT88.4 R128, [R144+0x9400] ;  /* 0x009400009080783b */ /* 0x000fec0000004200 */
[----:B------:R-:W-:Y:S01]  /*182f0*/  MUFU.EX2 R169, R169 ;  /* 0x000000a900a97308 */ /* 0x000fe20000000800 */
[----:B------:R-:W-:Y:S01]  /*18300*/  FADD.FTZ R118, R5, R118 ;  /* 0x0000007605767221 */ /* 0x000fe20000010000 */
[C---:B------:R-:W-:Y:S08]  /*18310*/  HMMA.16816.F32 R88, R112.reuse, R132, R88 ;  /* 0x000000847058723c */ /* 0x040ff00000001858 */
[----:B------:R3:W4:Y:S01]  /*18320*/  MUFU.EX2 R132, R13 ;  /* 0x0000000d00847308 */ /* 0x0007220000000800 */
[C---:B------:R-:W-:Y:S03]  /*18330*/  HMMA.16816.F32 R92, R112.reuse, R134, R92 ;  /* 0x00000086705c723c */ /* 0x040fe6000000185c */
[--C-:B------:R-:W-:Y:S01]  /*18340*/  FFMA.FTZ R133, R15, UR4, -R119.reuse ;  /* 0x000000040f857c23 */ /* 0x100fe20008010877 */
[----:B------:R-:W-:Y:S03]  /*18350*/  FMUL.FTZ R15, R3, R111 ;  /* 0x0000006f030f7220 */ /* 0x000fe60000410000 */
[--C-:B------:R-:W-:Y:S01]  /*18360*/  FFMA.FTZ R134, R16, UR4, -R136.reuse ;  /* 0x0000000410867c23 */ /* 0x100fe20008010888 */
[--C-:B------:R-:W-:Y:S01]  /*18370*/  FFMA.FTZ R135, R17, UR4, -R136.reuse ;  /* 0x0000000411877c23 */ /* 0x100fe20008010888 */
[----:B------:R-:W-:Y:S02]  /*18380*/  MUFU.EX2 R170, R170 ;  /* 0x000000aa00aa7308 */ /* 0x000fe40000000800 */
[C---:B------:R-:W-:Y:S01]  /*18390*/  FMUL.FTZ R16, R116.reuse, R104 ;  /* 0x0000006874107220 */ /* 0x040fe20000410000 */
[----:B------:R-:W-:Y:S01]  /*183a0*/  FMUL.FTZ R17, R116, R105 ;  /* 0x0000006974117220 */ /* 0x000fe20000410000 */
[--C-:B------:R-:W-:Y:S01]  /*183b0*/  FFMA.FTZ R3, R52, UR4, -R136.reuse ;  /* 0x0000000434037c23 */ /* 0x100fe20008010888 */
[--C-:B------:R-:W-:Y:S01]  /*183c0*/  FFMA.FTZ R52, R53, UR4, -R136.reuse ;  /* 0x0000000435347c23 */ /* 0x100fe20008010888 */
[--C-:B------:R-:W-:Y:S01]  /*183d0*/  FFMA.FTZ R53, R54, UR4, -R119.reuse ;  /* 0x0000000436357c23 */ /* 0x100fe20008010877 */
[----:B---3--:R-:W-:Y:S01]  /*183e0*/  FMUL.FTZ R13, R116, R109 ;  /* 0x0000006d740d7220 */ /* 0x008fe20000410000 */
[----:B----4-:R-:W-:Y:S01]  /*183f0*/  F2FP.F16.F32.PACK_AB R104, R132, R139 ;  /* 0x0000008b8468723e */ /* 0x010fe200000000ff */
[----:B------:R-:W3:Y:S01]  /*18400*/  LDSM.16.MT88.4 R108, [R146+0x9400] ;  /* 0x00940000926c783b */ /* 0x000ee20000004200 */
[----:B------:R-:W4:Y:S01]  /*18410*/  MUFU.EX2 R133, R133 ;  /* 0x0000008500857308 */ /* 0x000f220000000800 */
[--C-:B------:R-:W-:Y:S01]  /*18420*/  FFMA.FTZ R54, R55, UR4, -R119.reuse ;  /* 0x0000000437367c23 */ /* 0x100fe20008010877 */
[--C-:B------:R-:W-:Y:S01]  /*18430*/  FFMA.FTZ R55, R56, UR4, -R136.reuse ;  /* 0x0000000438377c23 */ /* 0x100fe20008010888 */
[--C-:B------:R-:W-:Y:S01]  /*18440*/  FFMA.FTZ R56, R57, UR4, -R136.reuse ;  /* 0x0000000439387c23 */ /* 0x100fe20008010888 */
[C---:B--2---:R-:W-:Y:S03]  /*18450*/  HMMA.16816.F32 R12, R112.reuse, R120, R12 ;  /* 0x00000078700c723c */ /* 0x044fe6000000180c */
[--C-:B------:R-:W-:Y:S03]  /*18460*/  FFMA.FTZ R57, R58, UR4, -R119.reuse ;  /* 0x000000043a397c23 */ /* 0x100fe60008010877 */
[----:B------:R-:W-:Y:S01]  /*18470*/  MUFU.EX2 R134, R134 ;  /* 0x0000008600867308 */ /* 0x000fe20000000800 */
[--C-:B------:R-:W-:Y:S01]  /*18480*/  FFMA.FTZ R58, R59, UR4, -R119.reuse ;  /* 0x000000043b3a7c23 */ /* 0x100fe20008010877 */
[C---:B------:R-:W-:Y:S01]  /*18490*/  HMMA.16816.F32 R96, R112.reuse, R122, R96 ;  /* 0x0000007a7060723c */ /* 0x040fe20000001860 */
[----:B------:R-:W2:Y:S02]  /*184a0*/  LDSM.16.MT88.4 R120, [R146+0xb400] ;  /* 0x00b400009278783b */ /* 0x000ea40000004200 */
[--C-:B------:R-:W-:Y:S03]  /*184b0*/  FFMA.FTZ R59, R64, UR4, -R136.reuse ;  /* 0x00000004403b7c23 */ /* 0x100fe60008010888 */
[C---:B-1----:R-:W-:Y:S02]  /*184c0*/  HMMA.16816.F32 R16, R112.reuse, R124, R16 ;  /* 0x0000007c7010723c */ /* 0x042fe40000001810 */
[----:B------:R-:W1:Y:S03]  /*184d0*/  MUFU.EX2 R135, R135 ;  /* 0x0000008700877308 */ /* 0x000e660000000800 */
[----:B----4-:R-:W-:Y:S01]  /*184e0*/  F2FP.F16.F32.PACK_AB R105, R133, R140 ;  /* 0x0000008c8569723e */ /* 0x010fe200000000ff */
[----:B------:R-:W-:Y:S01]  /*184f0*/  HMMA.16816.F32 R100, R112, R126, R100 ;  /* 0x0000007e7064723c */ /* 0x000fe20000001864 */
[----:B------:R-:W4:Y:S05]  /*18500*/  LDSM.16.MT88.4 R112, [R144+0xb400] ;  /* 0x00b400009070783b */ /* 0x000f2a0000004200 */
[----:B------:R-:W-:Y:S01]  /*18510*/  MUFU.EX2 R171, R171 ;  /* 0x000000ab00ab7308 */ /* 0x000fe20000000800 */
[--C-:B------:R-:W-:Y:S01]  /*18520*/  FFMA.FTZ R124, R20, UR4, -R136.reuse ;  /* 0x00000004147c7c23 */ /* 0x100fe20008010888 */
[--C-:B------:R-:W-:Y:S03]  /*18530*/  FFMA.FTZ R125, R21, UR4, -R136.reuse ;  /* 0x00000004157d7c23 */ /* 0x100fe60008010888 */
[--C-:B------:R-:W-:Y:S01]  /*18540*/  FFMA.FTZ R126, R22, UR4, -R119.reuse ;  /* 0x00000004167e7c23 */ /* 0x100fe20008010877 */
[----:B------:R-:W-:Y:S04]  /*18550*/  FFMA.FTZ R127, R24, UR4, -R136 ;  /* 0x00000004187f7c23 */ /* 0x000fe80008010888 */
[----:B------:R-:W-:Y:S01]  /*18560*/  MUFU.EX2 R124, R124 ;  /* 0x0000007c007c7308 */ /* 0x000fe20000000800 */
[----:B-1----:R-:W-:Y:S01]  /*18570*/  F2FP.F16.F32.PACK_AB R106, R135, R134 ;  /* 0x00000086876a723e */ /* 0x002fe200000000ff */
[----:B------:R-:W-:Y:S01]  /*18580*/  FFMA.FTZ R5, R62, UR4, -R119 ;  /* 0x000000043e057c23 */ /* 0x000fe20008010877 */
[----:B------:R-:W-:Y:S01]  /*18590*/  FADD.FTZ R139, R139, R118 ;  /* 0x000000768b8b7221 */ /* 0x000fe20000010000 */
[----:B------:R-:W-:Y:S01]  /*185a0*/  FADD.FTZ R140, R140, R137 ;  /* 0x000000898c8c7221 */ /* 0x000fe20000010000 */
[----:B------:R-:W-:Y:S02]  /*185b0*/  MOV R117, R2 ;  /* 0x0000000200757202 */ /* 0x000fe40000000f00 */
[----:B------:R-:W-:Y:S01]  /*185c0*/  FADD.FTZ R139, R132, R139 ;  /* 0x0000008b848b7221 */ /* 0x000fe20000010000 */
[C---:B---3--:R-:W-:Y:S02]  /*185d0*/  HMMA.16816.F32 R8, R104.reuse, R108, R8 ;  /* 0x0000006c6808723c */ /* 0x048fe40000001808 */
[----:B------:R-:W1:Y:S03]  /*185e0*/  MUFU.EX2 R125, R125 ;  /* 0x0000007d007d7308 */ /* 0x000e660000000800 */
[----:B------:R-:W-:Y:S01]  /*185f0*/  FADD.FTZ R134, R134, R139 ;  /* 0x0000008b86867221 */ /* 0x000fe20000010000 */
[C---:B------:R-:W-:Y:S01]  /*18600*/  HMMA.16816.F32 R68, R104.reuse, R110, R68 ;  /* 0x0000006e6844723c */ /* 0x040fe20000001844 */
[----:B------:R-:W3:Y:S05]  /*18610*/  LDSM.16.MT88.4 R108, [R146+0xd400] ;  /* 0x00d40000926c783b */ /* 0x000eea0000004200 */
[----:B------:R-:W-:Y:S01]  /*18620*/  MUFU.EX2 R126, R126 ;  /* 0x0000007e007e7308 */ /* 0x000fe20000000800 */
[----:B------:R-:W-:Y:S01]  /*18630*/  FADD.FTZ R135, R135, R134 ;  /* 0x0000008687877221 */ /* 0x000fe20000010000 */
[C---:B------:R-:W-:Y:S08]  /*18640*/  HMMA.16816.F32 R72, R104.reuse, R128, R72 ;  /* 0x000000806848723c */ /* 0x040ff00000001848 */
[----:B------:R-:W-:Y:S01]  /*18650*/  MUFU.EX2 R127, R127 ;  /* 0x0000007f007f7308 */ /* 0x000fe20000000800 */
[C---:B------:R-:W-:Y:S03]  /*18660*/  HMMA.16816.F32 R76, R104.reuse, R130, R76 ;  /* 0x00000082684c723c */ /* 0x040fe6000000184c */
[--C-:B------:R-:W-:Y:S03]  /*18670*/  FFMA.FTZ R129, R23, UR4, -R119.reuse ;  /* 0x0000000417817c23 */ /* 0x100fe60008010877 */
[C---:B--2---:R-:W-:Y:S01]  /*18680*/  HMMA.16816.F32 R80, R104.reuse, R120, R80 ;  /* 0x000000786850723c */ /* 0x044fe20000001850 */
[----:B------:R-:W2:Y:S02]  /*18690*/  LDSM.16.MT88.4 R20, [R144+0xd400] ;  /* 0x00d400009014783b */ /* 0x000ea40000004200 */
[----:B------:R-:W-:Y:S02]  /*186a0*/  MUFU.EX2 R172, R172 ;  /* 0x000000ac00ac7308 */ /* 0x000fe40000000800 */
[----:B------:R-:W-:Y:S01]  /*186b0*/  FFMA.FTZ R128, R25, UR4, -R136 ;  /* 0x0000000419807c23 */ /* 0x000fe20008010888 */
[C---:B------:R-:W-:Y:S03]  /*186c0*/  HMMA.16816.F32 R84, R104.reuse, R122, R84 ;  /* 0x0000007a6854723c */ /* 0x040fe60000001854 */
[----:B------:R-:W5:Y:S04]  /*186d0*/  LDSM.16.MT88.4 R120, [R146+0x9800] ;  /* 0x009800009278783b */ /* 0x000f680000004200 */
[----:B------:R-:W1:Y:S01]  /*186e0*/  MUFU.EX2 R129, R129 ;  /* 0x0000008100817308 */ /* 0x000e620000000800 */
[--C-:B------:R-:W-:Y:S01]  /*186f0*/  FFMA.FTZ R131, R26, UR4, -R119.reuse ;  /* 0x000000041a837c23 */ /* 0x100fe20008010877 */
[C---:B----4-:R-:W-:Y:S03]  /*18700*/  HMMA.16816.F32 R88, R104.reuse, R112, R88 ;  /* 0x000000706858723c */ /* 0x050fe60000001858 */
[----:B------:R-:W-:Y:S03]  /*18710*/  FFMA.FTZ R130, R27, UR4, -R119 ;  /* 0x000000041b827c23 */ /* 0x000fe60008010877 */
[C---:B------:R-:W-:Y:S01]  /*18720*/  HMMA.16816.F32 R92, R104.reuse, R114, R92 ;  /* 0x00000072685c723c */ /* 0x040fe2000000185c */
[----:B------:R-:W4:Y:S01]  /*18730*/  LDSM.16.MT88.4 R112, [R144+0x9800] ;  /* 0x009800009070783b */ /* 0x000f220000004200 */
[----:B------:R-:W1:Y:S03]  /*18740*/  MUFU.EX2 R128, R128 ;  /* 0x0000008000807308 */ /* 0x000e660000000800 */
[----:B------:R-:W-:Y:S01]  /*18750*/  FADD.FTZ R140, R133, R140 ;  /* 0x0000008c858c7221 */ /* 0x000fe20000010000 */
[C---:B---3--:R-:W-:Y:S03]  /*18760*/  HMMA.16816.F32 R12, R104.reuse, R108, R12 ;  /* 0x0000006c680c723c */ /* 0x048fe6000000180c */
[----:B------:R-:W3:Y:S03]  /*18770*/  LDSM.16.MT88.4 R24, [R146+0xb800] ;  /* 0x00b800009218783b */ /* 0x000ee60000004200 */
[----:B------:R-:W-:Y:S01]  /*18780*/  MUFU.EX2 R131, R131 ;  /* 0x0000008300837308 */ /* 0x000fe20000000800 */
[----:B------:R-:W-:Y:S01]  /*18790*/  FADD.FTZ R141, R141, R140 ;  /* 0x0000008c8d8d7221 */ /* 0x000fe20000010000 */
[C---:B------:R-:W-:Y:S03]  /*187a0*/  HMMA.16816.F32 R96, R104.reuse, R110, R96 ;  /* 0x0000006e6860723c */ /* 0x040fe60000001860 */
[----:B------:R-:W-:Y:S05]  /*187b0*/  LDSM.16.MT88.4 R108, [R146+0xd800] ;  /* 0x00d80000926c783b */ /* 0x000fea0000004200 */
[----:B------:R-:W5:Y:S03]  /*187c0*/  MUFU.EX2 R130, R130 ;  /* 0x0000008200827308 */ /* 0x000f660000000800 */
[----:B------:R-:W-:Y:S01]  /*187d0*/  FADD.FTZ R141, R142, R141 ;  /* 0x0000008d8e8d7221 */ /* 0x000fe20000010000 */
[C---:B--2---:R-:W-:Y:S06]  /*187e0*/  HMMA.16816.F32 R16, R104.reuse, R20, R16 ;  /* 0x000000146810723c */ /* 0x044fec0000001810 */
[----:B------:R-:W-:Y:S01]  /*187f0*/  MUFU.EX2 R173, R173 ;  /* 0x000000ad00ad7308 */ /* 0x000fe20000000800 */
[----:B------:R-:W-:Y:S01]  /*18800*/  HMMA.16816.F32 R100, R104, R22, R100 ;  /* 0x000000166864723c */ /* 0x000fe20000001864 */
[----:B------:R-:W2:Y:S03]  /*18810*/  LDSM.16.MT88.4 R104, [R144+0xb800] ;  /* 0x00b800009068783b */ /* 0x000ea60000004200 */
[----:B-1----:R-:W-:Y:S05]  /*18820*/  F2FP.F16.F32.PACK_AB R20, R125, R124 ;  /* 0x0000007c7d14723e */ /* 0x002fea00000000ff */
[----:B------:R-:W-:Y:S02]  /*18830*/  MUFU.EX2 R174, R174 ;  /* 0x000000ae00ae7308 */ /* 0x000fe40000000800 */
[----:B------:R-:W-:Y:S01]  /*18840*/  F2FP.F16.F32.PACK_AB R21, R129, R126 ;  /* 0x0000007e8115723e */ /* 0x000fe200000000ff */
[----:B------:R-:W-:Y:S01]  /*18850*/  FADD.FTZ R124, R124, R135 ;  /* 0x000000877c7c7221 */ /* 0x000fe20000010000 */
[----:B------:R-:W-:Y:S03]  /*18860*/  F2FP.F16.F32.PACK_AB R22, R128, R127 ;  /* 0x0000007f8016723e */ /* 0x000fe600000000ff */
[----:B------:R-:W-:Y:S01]  /*18870*/  FADD.FTZ R124, R125, R124 ;  /* 0x0000007c7d7c7221 */ /* 0x000fe20000010000 */
[----:B-----5:R-:W-:Y:S02]  /*18880*/  F2FP.F16.F32.PACK_AB R23, R130, R131 ;  /* 0x000000838217723e */ /* 0x020fe400000000ff */
[----:B------:R-:W-:Y:S01]  /*18890*/  MUFU.EX2 R3, R3 ;  /* 0x0000000300037308 */ /* 0x000fe20000000800 */
[----:B------:R-:W-:Y:S01]  /*188a0*/  FADD.FTZ R126, R126, R141 ;  /* 0x0000008d7e7e7221 */ /* 0x000fe20000010000 */
[----:B------:R-:W-:Y:S03]  /*188b0*/  FADD.FTZ R127, R127, R124 ;  /* 0x0000007c7f7f7221 */ /* 0x000fe60000010000 */
[----:B------:R-:W-:Y:S01]  /*188c0*/  FADD.FTZ R126, R129, R126 ;  /* 0x0000007e817e7221 */ /* 0x000fe20000010000 */
[C---:B------:R-:W-:Y:S04]  /*188d0*/  HMMA.16816.F32 R8, R20.reuse, R120, R8 ;  /* 0x000000781408723c */ /* 0x040fe80000001808 */
[----:B------:R-:W-:Y:S01]  /*188e0*/  MUFU.EX2 R52, R52 ;  /* 0x0000003400347308 */ /* 0x000fe20000000800 */
[----:B------:R-:W-:Y:S01]  /*188f0*/  FADD.FTZ R128, R128, R127 ;  /* 0x0000007f80807221 */ /* 0x000fe20000010000 */
[C---:B------:R-:W-:Y:S08]  /*18900*/  HMMA.16816.F32 R68, R20.reuse, R122, R68 ;  /* 0x0000007a1444723c */ /* 0x040ff00000001844 */
[----:B------:R-:W-:Y:S03]  /*18910*/  MUFU.EX2 R53, R53 ;  /* 0x0000003500357308 */ /* 0x000fe60000000800 */
[--C-:B------:R-:W-:Y:S01]  /*18920*/  FFMA.FTZ R121, R28, UR4, -R136.reuse ;  /* 0x000000041c797c23 */ /* 0x100fe20008010888 */
[C---:B----4-:R-:W-:Y:S03]  /*18930*/  HMMA.16816.F32 R72, R20.reuse, R112, R72 ;  /* 0x000000701448723c */ /* 0x050fe60000001848 */
[--C-:B------:R-:W-:Y:S03]  /*18940*/  FFMA.FTZ R120, R33, UR4, -R136.reuse ;  /* 0x0000000421787c23 */ /* 0x100fe60008010888 */
[C---:B------:R-:W-:Y:S01]  /*18950*/  HMMA.16816.F32 R76, R20.reuse, R114, R76 ;  /* 0x00000072144c723c */ /* 0x040fe2000000184c */
[----:B------:R-:W-:Y:S04]  /*18960*/  MUFU.EX2 R121, R121 ;  /* 0x0000007900797308 */ /* 0x000fe80000000800 */
[--C-:B------:R-:W-:Y:S01]  /*18970*/  FFMA.FTZ R112, R29, UR4, -R136.reuse ;  /* 0x000000041d707c23 */ /* 0x100fe20008010888 */
[C---:B---3--:R-:W-:Y:S05]  /*18980*/  HMMA.16816.F32 R80, R20.reuse, R24, R80 ;  /* 0x000000181450723c */ /* 0x048fea0000001850 */
[----:B------:R-:W-:Y:S01]  /*18990*/  MUFU.EX2 R120, R120 ;  /* 0x0000007800787308 */ /* 0x000fe20000000800 */
[--C-:B------:R-:W-:Y:S01]  /*189a0*/  FFMA.FTZ R114, R30, UR4, -R119.reuse ;  /* 0x000000041e727c23 */ /* 0x100fe20008010877 */
[C---:B------:R-:W-:Y:S01]  /*189b0*/  HMMA.16816.F32 R84, R20.reuse, R26, R84 ;  /* 0x0000001a1454723c */ /* 0x040fe20000001854 */
[----:B------:R-:W-:Y:S03]  /*189c0*/  LDSM.16.MT88.4 R24, [R146+0x9c00] ;  /* 0x009c00009218783b */ /* 0x000fe60000004200 */
[--C-:B------:R-:W-:Y:S02]  /*189d0*/  FFMA.FTZ R113, R31, UR4, -R119.reuse ;  /* 0x000000041f717c23 */ /* 0x100fe40008010877 */
[C---:B--2---:R-:W-:Y:S02]  /*189e0*/  HMMA.16816.F32 R88, R20.reuse, R104, R88 ;  /* 0x000000681458723c */ /* 0x044fe40000001858 */
[----:B------:R-:W1:Y:S01]  /*189f0*/  MUFU.EX2 R112, R112 ;  /* 0x0000007000707308 */ /* 0x000e620000000800 */
[----:B------:R-:W2:Y:S02]  /*18a00*/  LDSM.16.MT88.4 R28, [R144+0xd800] ;  /* 0x00d80000901c783b */ /* 0x000ea40000004200 */
[--C-:B------:R-:W-:Y:S01]  /*18a10*/  FFMA.FTZ R115, R32, UR4, -R136.reuse ;  /* 0x0000000420737c23 */ /* 0x100fe20008010888 */
[C---:B------:R-:W-:Y:S06]  /*18a20*/  HMMA.16816.F32 R92, R20.reuse, R106, R92 ;  /* 0x0000006a145c723c */ /* 0x040fec000000185c */
[----:B------:R-:W-:Y:S01]  /*18a30*/  MUFU.EX2 R113, R113 ;  /* 0x0000007100717308 */ /* 0x000fe20000000800 */
[----:B------:R-:W3:Y:S01]  /*18a40*/  LDSM.16.MT88.4 R104, [R144+0x9c00] ;  /* 0x009c00009068783b */ /* 0x000ee20000004200 */
[C---:B------:R-:W-:Y:S03]  /*18a50*/  HMMA.16816.F32 R12, R20.reuse, R108, R12 ;  /* 0x0000006c140c723c */ /* 0x040fe6000000180c */
[--C-:B------:R-:W-:Y:S03]  /*18a60*/  FFMA.FTZ R123, R34, UR4, -R119.reuse ;  /* 0x00000004227b7c23 */ /* 0x100fe60008010877 */
[C---:B------:R-:W-:Y:S02]  /*18a70*/  HMMA.16816.F32 R96, R20.reuse, R110, R96 ;  /* 0x0000006e1460723c */ /* 0x040fe40000001860 */
[----:B------:R-:W4:Y:S03]  /*18a80*/  MUFU.EX2 R114, R114 ;  /* 0x0000007200727308 */ /* 0x000f260000000800 */
[--C-:B------:R-:W-:Y:S01]  /*18a90*/  FFMA.FTZ R122, R35, UR4, -R119.reuse ;  /* 0x00000004237a7c23 */ /* 0x100fe20008010877 */
[--C-:B------:R-:W-:Y:S01]  /*18aa0*/  FFMA.FTZ R109, R36, UR4, -R136.reuse ;  /* 0x00000004246d7c23 */ /* 0x100fe20008010888 */
[----:B------:R-:W5:Y:S01]  /*18ab0*/  LDSM.16.MT88.4 R32, [R146+0xbc00] ;  /* 0x00bc00009220783b */ /* 0x000f620000004200 */
[----:B------:R-:W-:Y:S04]  /*18ac0*/  FFMA.FTZ R110, R41, UR4, -R136 ;  /* 0x00000004296e7c23 */ /* 0x000fe80008010888 */
[----:B------:R1:W-:Y:S01]  /*18ad0*/  MUFU.EX2 R108, R122 ;  /* 0x0000007a006c7308 */ /* 0x0003e20000000800 */
[----:B------:R-:W-:Y:S01]  /*18ae0*/  FFMA.FTZ R111, R42, UR4, -R119 ;  /* 0x000000042a6f7c23 */ /* 0x000fe20008010877 */
[----:B------:R-:W-:Y:S04]  /*18af0*/  FADD.FTZ R131, R131, R126 ;  /* 0x0000007e83837221 */ /* 0x000fe80000010000 */
[----:B------:R-:W-:Y:S04]  /*18b00*/  FADD.FTZ R131, R130, R131 ;  /* 0x0000008382837221 */ /* 0x000fe80000010000 */
[----:B------:R-:W3:Y:S01]  /*18b10*/  MUFU.EX2 R115, R115 ;  /* 0x0000007300737308 */ /* 0x000ee20000000800 */
[C---:B--2---:R-:W-:Y:S09]  /*18b20*/  HMMA.16816.F32 R16, R20.reuse, R28, R16 ;  /* 0x0000001c1410723c */ /* 0x044ff20000001810 */
[----:B------:R-:W2:Y:S02]  /*18b30*/  MUFU.EX2 R123, R123 ;  /* 0x0000007b007b7308 */ /* 0x000ea40000000800 */
[----:B-1----:R-:W-:Y:S01]  /*18b40*/  FFMA.FTZ R122, R43, UR4, -R119 ;  /* 0x000000042b7a7c23 */ /* 0x002fe20008010877 */
[----:B------:R-:W-:Y:S01]  /*18b50*/  HMMA.16816.F32 R100, R20, R30, R100 ;  /* 0x0000001e1464723c */ /* 0x000fe20000001864 */
[----:B------:R-:W1:Y:S06]  /*18b60*/  LDSM.16.MT88.4 R28, [R144+0xbc00] ;  /* 0x00bc0000901c783b */ /* 0x000e6c0000004200 */
[----:B------:R-:W-:Y:S01]  /*18b70*/  MUFU.EX2 R109, R109 ;  /* 0x0000006d006d7308 */ /* 0x000fe20000000800 */
[C---:B------:R-:W-:Y:S03]  /*18b80*/  F2FP.F16.F32.PACK_AB R20, R112.reuse, R121 ;  /* 0x000000797014723e */ /* 0x040fe600000000ff */
[----:B------:R-:W-:Y:S01]  /*18b90*/  FADD.FTZ R121, R121, R128 ;  /* 0x0000008079797221 */ /* 0x000fe20000010000 */
[----:B----4-:R-:W-:Y:S03]  /*18ba0*/  F2FP.F16.F32.PACK_AB R21, R113, R114 ;  /* 0x000000727115723e */ /* 0x010fe600000000ff */
[----:B------:R-:W-:Y:S01]  /*18bb0*/  FADD.FTZ R112, R112, R121 ;  /* 0x0000007970707221 */ /* 0x000fe20000010000 */
[----:B---3--:R-:W-:Y:S01]  /*18bc0*/  F2FP.F16.F32.PACK_AB R22, R120, R115 ;  /* 0x000000737816723e */ /* 0x008fe200000000ff */
[----:B------:R-:W-:Y:S01]  /*18bd0*/  MUFU.EX2 R110, R110 ;  /* 0x0000006e006e7308 */ /* 0x000fe20000000800 */
[----:B--2---:R-:W-:Y:S01]  /*18be0*/  F2FP.F16.F32.PACK_AB R23, R108, R123 ;  /* 0x0000007b6c17723e */ /* 0x004fe200000000ff */
[----:B------:R-:W-:Y:S01]  /*18bf0*/  FADD.FTZ R115, R115, R112 ;  /* 0x0000007073737221 */ /* 0x000fe20000010000 */
[----:B------:R-:W-:Y:S03]  /*18c00*/  FADD.FTZ R114, R114, R131 ;  /* 0x0000008372727221 */ /* 0x000fe60000010000 */
[----:B------:R-:W-:Y:S01]  /*18c10*/  FADD.FTZ R120, R120, R115 ;  /* 0x0000007378787221 */ /* 0x000fe20000010000 */
[----:B------:R-:W-:Y:S01]  /*18c20*/  FADD.FTZ R114, R113, R114 ;  /* 0x0000007271727221 */ /* 0x000fe20000010000 */
[C---:B------:R-:W-:Y:S02]  /*18c30*/  HMMA.16816.F32 R8, R20.reuse, R24, R8 ;  /* 0x000000181408723c */ /* 0x040fe40000001808 */
[----:B------:R-:W-:Y:S01]  /*18c40*/  MUFU.EX2 R111, R111 ;  /* 0x0000006f006f7308 */ /* 0x000fe20000000800 */
[----:B------:R-:W-:Y:S03]  /*18c50*/  FADD.FTZ R123, R123, R114 ;  /* 0x000000727b7b7221 */ /* 0x000fe60000010000 */
[C---:B------:R-:W-:Y:S01]  /*18c60*/  HMMA.16816.F32 R68, R20.reuse, R26, R68 ;  /* 0x0000001a1444723c */ /* 0x040fe20000001844 */
[----:B------:R-:W2:Y:S05]  /*18c70*/  LDSM.16.MT88.4 R24, [R146+0xdc00] ;  /* 0x00dc00009218783b */ /* 0x000eaa0000004200 */
[----:B------:R-:W-:Y:S01]  /*18c80*/  MUFU.EX2 R122, R122 ;  /* 0x0000007a007a7308 */ /* 0x000fe20000000800 */
[----:B------:R-:W-:Y:S01]  /*18c90*/  FADD.FTZ R123, R108, R123 ;  /* 0x0000007b6c7b7221 */ /* 0x000fe20000010000 */
[C---:B------:R-:W-:Y:S08]  /*18ca0*/  HMMA.16816.F32 R72, R20.reuse, R104, R72 ;  /* 0x000000681448723c */ /* 0x040ff00000001848 */
[----:B------:R-:W-:Y:S01]  /*18cb0*/  MUFU.EX2 R54, R54 ;  /* 0x0000003600367308 */ /* 0x000fe20000000800 */
[C---:B------:R-:W-:Y:S03]  /*18cc0*/  HMMA.16816.F32 R76, R20.reuse, R106, R76 ;  /* 0x0000006a144c723c */ /* 0x040fe6000000184c */
[--C-:B------:R-:W-:Y:S03]  /*18cd0*/  FFMA.FTZ R104, R37, UR4, -R136.reuse ;  /* 0x0000000425687c23 */ /* 0x100fe60008010888 */
[C---:B-----5:R-:W-:Y:S03]  /*18ce0*/  HMMA.16816.F32 R80, R20.reuse, R32, R80 ;  /* 0x000000201450723c */ /* 0x060fe60000001850 */
[----:B------:R-:W-:Y:S02]  /*18cf0*/  MUFU.EX2 R55, R55 ;  /* 0x0000003700377308 */ /* 0x000fe40000000800 */
[--C-:B------:R-:W-:Y:S01]  /*18d00*/  FFMA.FTZ R106, R38, UR4, -R119.reuse ;  /* 0x00000004266a7c23 */ /* 0x100fe20008010877 */
[C---:B------:R-:W-:Y:S01]  /*18d10*/  HMMA.16816.F32 R84, R20.reuse, R34, R84 ;  /* 0x000000221454723c */ /* 0x040fe20000001854 */
[----:B------:R-:W-:Y:S06]  /*18d20*/  LDSM.16.MT88.4 R32, [R146+0xa000] ;  /* 0x00a000009220783b */ /* 0x000fec0000004200 */
[----:B------:R-:W3:Y:S01]  /*18d30*/  MUFU.EX2 R104, R104 ;  /* 0x0000006800687308 */ /* 0x000ee20000000800 */
[--C-:B------:R-:W-:Y:S01]  /*18d40*/  FFMA.FTZ R105, R39, UR4, -R119.reuse ;  /* 0x0000000427697c23 */ /* 0x100fe20008010877 */
[C---:B-1----:R-:W-:Y:S01]  /*18d50*/  HMMA.16816.F32 R88, R20.reuse, R28, R88 ;  /* 0x0000001c1458723c */ /* 0x042fe20000001858 */
[----:B------:R-:W1:Y:S02]  /*18d60*/  LDSM.16.MT88.4 R36, [R144+0xdc00] ;  /* 0x00dc00009024783b */ /* 0x000e640000004200 */
[--C-:B------:R-:W-:Y:S03]  /*18d70*/  FFMA.FTZ R107, R40, UR4, -R136.reuse ;  /* 0x00000004286b7c23 */ /* 0x100fe60008010888 */
[C---:B------:R-:W-:Y:S02]  /*18d80*/  HMMA.16816.F32 R92, R20.reuse, R30, R92 ;  /* 0x0000001e145c723c */ /* 0x040fe4000000185c */
[----:B------:R-:W-:Y:S01]  /*18d90*/  MUFU.EX2 R106, R106 ;  /* 0x0000006a006a7308 */ /* 0x000fe20000000800 */
[----:B------:R-:W4:Y:S03]  /*18da0*/  LDSM.16.MT88.4 R28, [R144+0xa000] ;  /* 0x00a00000901c783b */ /* 0x000f260000004200 */
[C---:B--2---:R-:W-:Y:S06]  /*18db0*/  HMMA.16816.F32 R12, R20.reuse, R24, R12 ;  /* 0x00000018140c723c */ /* 0x044fec000000180c */
[----:B------:R-:W2:Y:S01]  /*18dc0*/  MUFU.EX2 R105, R105 ;  /* 0x0000006900697308 */ /* 0x000ea20000000800 */
[----:B------:R-:W-:Y:S01]  /*18dd0*/  FFMA.FTZ R136, R65, UR4, -R136 ;  /* 0x0000000441887c23 */ /* 0x000fe20008010888 */
[C---:B------:R-:W-:Y:S01]  /*18de0*/  HMMA.16816.F32 R96, R20.reuse, R26, R96 ;  /* 0x0000001a1460723c */ /* 0x040fe20000001860 */
[----:B------:R-:W5:Y:S07]  /*18df0*/  LDSM.16.MT88.4 R24, [R146+0xc000] ;  /* 0x00c000009218783b */ /* 0x000f6e0000004200 */
[----:B------:R-:W2:Y:S03]  /*18e00*/  MUFU.EX2 R107, R107 ;  /* 0x0000006b006b7308 */ /* 0x000ea60000000800 */
[----:B------:R-:W-:Y:S01]  /*18e10*/  FFMA.FTZ R119, R67, UR4, -R119 ;  /* 0x0000000443777c23 */ /* 0x000fe20008010877 */
[----:B------:R-:W-:Y:S06]  /*18e20*/  LDSM.16.MT88.4 R40, [R146+0xac00] ;  /* 0x00ac00009228783b */ /* 0x000fec0000004200 */
[----:B------:R-:W5:Y:S10]  /*18e30*/  MUFU.EX2 R56, R56 ;  /* 0x0000003800387308 */ /* 0x000f740000000800 */
[----:B------:R-:W-:Y:S01]  /*18e40*/  MUFU.EX2 R57, R57 ;  /* 0x0000003900397308 */ /* 0x000fe20000000800 */
[C---:B-1----:R-:W-:Y:S09]  /*18e50*/  HMMA.16816.F32 R16, R20.reuse, R36, R16 ;  /* 0x000000241410723c */ /* 0x042ff20000001810 */
[----:B------:R-:W1:Y:S01]  /*18e60*/  MUFU.EX2 R58, R58 ;  /* 0x0000003a003a7308 */ /* 0x000e620000000800 */
[----:B------:R-:W-:Y:S01]  /*18e70*/  HMMA.16816.F32 R100, R20, R38, R100 ;  /* 0x000000261464723c */ /* 0x000fe20000001864 */
[----:B------:R-:W1:Y:S08]  /*18e80*/  LDSM.16.MT88.4 R36, [R144+0xc000] ;  /* 0x00c000009024783b */ /* 0x000e700000004200 */
[----:B------:R-:W-:Y:S02]  /*18e90*/  MUFU.EX2 R7, R7 ;  /* 0x0000000700077308 */ /* 0x000fe40000000800 */
[----:B---3--:R-:W-:Y:S01]  /*18ea0*/  F2FP.F16.F32.PACK_AB R20, R104, R109 ;  /* 0x0000006d6814723e */ /* 0x008fe200000000ff */
[----:B------:R-:W-:Y:S01]  /*18eb0*/  FADD.FTZ R109, R109, R120 ;  /* 0x000000786d6d7221 */ /* 0x000fe20000010000 */
[C---:B--2---:R-:W-:Y:S01]  /*18ec0*/  F2FP.F16.F32.PACK_AB R21, R105.reuse, R106 ;  /* 0x0000006a6915723e */ /* 0x044fe200000000ff */
[----:B------:R-:W-:Y:S01]  /*18ed0*/  FADD.FTZ R106, R106, R123 ;  /* 0x0000007b6a6a7221 */ /* 0x000fe20000010000 */
[----:B------:R-:W-:Y:S04]  /*18ee0*/  F2FP.F16.F32.PACK_AB R22, R110, R107 ;  /* 0x0000006b6e16723e */ /* 0x000fe800000000ff */
[----:B------:R-:W2:Y:S01]  /*18ef0*/  MUFU.EX2 R60, R60 ;  /* 0x0000003c003c7308 */ /* 0x000ea20000000800 */
[----:B------:R-:W-:Y:S01]  /*18f00*/  F2FP.F16.F32.PACK_AB R23, R122, R111 ;  /* 0x0000006f7a17723e */ /* 0x000fe200000000ff */
[----:B------:R-:W-:Y:S01]  /*18f10*/  FADD.FTZ R104, R104, R109 ;  /* 0x0000006d68687221 */ /* 0x000fe20000010000 */
[----:B------:R-:W-:Y:S03]  /*18f20*/  FADD.FTZ R106, R105, R106 ;  /* 0x0000006a696a7221 */ /* 0x000fe60000010000 */
[----:B------:R-:W-:Y:S01]  /*18f30*/  FADD.FTZ R107, R107, R104 ;  /* 0x000000686b6b7221 */ /* 0x000fe20000010000 */
[----:B------:R-:W-:Y:S01]  /*18f40*/  FADD.FTZ R111, R111, R106 ;  /* 0x0000006a6f6f7221 */ /* 0x000fe20000010000 */
[C---:B------:R-:W-:Y:S02]  /*18f50*/  HMMA.16816.F32 R8, R20.reuse, R32, R8 ;  /* 0x000000201408723c */ /* 0x040fe40000001808 */
[----:B------:R-:W-:Y:S01]  /*18f60*/  MUFU.EX2 R5, R5 ;  /* 0x0000000500057308 */ /* 0x000fe20000000800 */
[----:B------:R-:W-:Y:S01]  /*18f70*/  FADD.FTZ R110, R110, R107 ;  /* 0x0000006b6e6e7221 */ /* 0x000fe20000010000 */
[----:B------:R-:W-:Y:S02]  /*18f80*/  FADD.FTZ R122, R122, R111 ;  /* 0x0000006f7a7a7221 */ /* 0x000fe40000010000 */
[C---:B------:R-:W-:Y:S01]  /*18f90*/  HMMA.16816.F32 R68, R20.reuse, R34, R68 ;  /* 0x000000221444723c */ /* 0x040fe20000001844 */
[----:B------:R-:W3:Y:S05]  /*18fa0*/  LDSM.16.MT88.4 R32, [R146+0xe000] ;  /* 0x00e000009220783b */ /* 0x000eea0000004200 */
[----:B------:R-:W2:Y:S01]  /*18fb0*/  MUFU.EX2 R6, R6 ;  /* 0x0000000600067308 */ /* 0x000ea20000000800 */
[C---:B----4-:R-:W-:Y:S09]  /*18fc0*/  HMMA.16816.F32 R72, R20.reuse, R28, R72 ;  /* 0x0000001c1448723c */ /* 0x050ff20000001848 */
[----:B------:R-:W-:Y:S01]  /*18fd0*/  MUFU.EX2 R59, R59 ;  /* 0x0000003b003b7308 */ /* 0x000fe20000000800 */
[C---:B------:R-:W-:Y:S01]  /*18fe0*/  HMMA.16816.F32 R76, R20.reuse, R30, R76 ;  /* 0x0000001e144c723c */ /* 0x040fe2000000184c */
[----:B------:R-:W4:Y:S05]  /*18ff0*/  LDSM.16.MT88.4 R28, [R144+0xe000] ;  /* 0x00e00000901c783b */ /* 0x000f2a0000004200 */
[C---:B-----5:R-:W-:Y:S03]  /*19000*/  HMMA.16816.F32 R80, R20.reuse, R24, R80 ;  /* 0x000000181450723c */ /* 0x060fe60000001850 */
[----:B------:R-:W5:Y:S03]  /*19010*/  MUFU.EX2 R136, R136 ;  /* 0x0000008800887308 */ /* 0x000f660000000800 */
[C---:B------:R-:W-:Y:S01]  /*19020*/  HMMA.16816.F32 R84, R20.reuse, R26, R84 ;  /* 0x0000001a1454723c */ /* 0x040fe20000001854 */
[----:B------:R-:W2:Y:S06]  /*19030*/  LDSM.16.MT88.4 R24, [R146+0xa400] ;  /* 0x00a400009218783b */ /* 0x000eac0000004200 */
[----:B------:R-:W-:Y:S01]  /*19040*/  MUFU.EX2 R61, R61 ;  /* 0x0000003d003d7308 */ /* 0x000fe20000000800 */
[C---:B-1----:R-:W-:Y:S09]  /*19050*/  HMMA.16816.F32 R88, R20.reuse, R36, R88 ;  /* 0x000000241458723c */ /* 0x042ff20000001858 */
[----:B------:R-:W1:Y:S01]  /*19060*/  MUFU.EX2 R62, R119 ;  /* 0x00000077003e7308 */ /* 0x000e620000000800 */
[C---:B------:R-:W-:Y:S01]  /*19070*/  HMMA.16816.F32 R92, R20.reuse, R38, R92 ;  /* 0x00000026145c723c */ /* 0x040fe2000000185c */
[----:B------:R-:W5:Y:S05]  /*19080*/  LDSM.16.MT88.4 R36, [R144+0xa400] ;  /* 0x00a400009024783b */ /* 0x000f6a0000004200 */
[C---:B---3--:R-:W-:Y:S06]  /*19090*/  HMMA.16816.F32 R12, R20.reuse, R32, R12 ;  /* 0x00000020140c723c */ /* 0x048fec000000180c */
[C---:B------:R-:W-:Y:S01]  /*190a0*/  HMMA.16816.F32 R96, R20.reuse, R34, R96 ;  /* 0x000000221460723c */ /* 0x040fe20000001860 */
[----:B------:R-:W3:Y:S05]  /*190b0*/  LDSM.16.MT88.4 R32, [R146+0xc400] ;  /* 0x00c400009220783b */ /* 0x000eea0000004200 */
[C---:B----4-:R-:W-:Y:S06]  /*190c0*/  HMMA.16816.F32 R16, R20.reuse, R28, R16 ;  /* 0x0000001c1410723c */ /* 0x050fec0000001810 */
[----:B------:R-:W-:Y:S01]  /*190d0*/  HMMA.16816.F32 R100, R20, R30, R100 ;  /* 0x0000001e1464723c */ /* 0x000fe20000001864 */
[----:B------:R-:W4:Y:S06]  /*190e0*/  LDSM.16.MT88.4 R28, [R144+0xc400] ;  /* 0x00c40000901c783b */ /* 0x000f2c0000004200 */
[----:B------:R-:W-:Y:S01]  /*190f0*/  F2FP.F16.F32.PACK_AB R20, R168, R167 ;  /* 0x000000a7a814723e */ /* 0x000fe200000000ff */
[----:B------:R-:W-:Y:S03]  /*19100*/  FADD.FTZ R167, R167, R110 ;  /* 0x0000006ea7a77221 */ /* 0x000fe60000010000 */
[----:B------:R-:W-:Y:S01]  /*19110*/  F2FP.F16.F32.PACK_AB R21, R170, R169 ;  /* 0x000000a9aa15723e */ /* 0x000fe200000000ff */
[----:B------:R-:W-:Y:S01]  /*19120*/  FADD.FTZ R169, R169, R122 ;  /* 0x0000007aa9a97221 */ /* 0x000fe20000010000 */
[----:B------:R-:W-:Y:S01]  /*19130*/  F2FP.F16.F32.PACK_AB R22, R172, R171 ;  /* 0x000000abac16723e */ /* 0x000fe200000000ff */
[----:B------:R-:W-:Y:S01]  /*19140*/  FADD.FTZ R168, R168, R167 ;  /* 0x000000a7a8a87221 */ /* 0x000fe20000010000 */
[----:B------:R-:W-:Y:S01]  /*19150*/  F2FP.F16.F32.PACK_AB R23, R174, R173 ;  /* 0x000000adae17723e */ /* 0x000fe200000000ff */
[----:B------:R-:W-:Y:S02]  /*19160*/  FADD.FTZ R170, R170, R169 ;  /* 0x000000a9aaaa7221 */ /* 0x000fe40000010000 */
[----:B------:R-:W-:Y:S02]  /*19170*/  FADD.FTZ R171, R171, R168 ;  /* 0x000000a8abab7221 */ /* 0x000fe40000010000 */
[----:B------:R-:W-:Y:S02]  /*19180*/  FADD.FTZ R173, R173, R170 ;  /* 0x000000aaadad7221 */ /* 0x000fe40000010000 */
[C---:B--2---:R-:W-:Y:S03]  /*19190*/  HMMA.16816.F32 R8, R20.reuse, R24, R8 ;  /* 0x000000181408723c */ /* 0x044fe60000001808 */
[----:B------:R-:W-:Y:S01]  /*191a0*/  FADD.FTZ R172, R172, R171 ;  /* 0x000000abacac7221 */ /* 0x000fe20000010000 */
[----:B------:R-:W-:Y:S02]  /*191b0*/  FADD.FTZ R174, R174, R173 ;  /* 0x000000adaeae7221 */ /* 0x000fe40000010000 */
[C---:B------:R-:W-:Y:S01]  /*191c0*/  HMMA.16816.F32 R68, R20.reuse, R26, R68 ;  /* 0x0000001a1444723c */ /* 0x040fe20000001844 */
[----:B------:R-:W2:Y:S05]  /*191d0*/  LDSM.16.MT88.4 R24, [R146+0xe400] ;  /* 0x00e400009218783b */ /* 0x000eaa0000004200 */
[C---:B-----5:R-:W-:Y:S06]  /*191e0*/  HMMA.16816.F32 R72, R20.reuse, R36, R72 ;  /* 0x000000241448723c */ /* 0x060fec0000001848 */
[C---:B------:R-:W-:Y:S01]  /*191f0*/  HMMA.16816.F32 R76, R20.reuse, R38, R76 ;  /* 0x00000026144c723c */ /* 0x040fe2000000184c */
[----:B------:R-:W5:Y:S05]  /*19200*/  LDSM.16.MT88.4 R36, [R144+0xe400] ;  /* 0x00e400009024783b */ /* 0x000f6a0000004200 */
[C---:B---3--:R-:W-:Y:S06]  /*19210*/  HMMA.16816.F32 R80, R20.reuse, R32, R80 ;  /* 0x000000201450723c */ /* 0x048fec0000001850 */
[C---:B------:R-:W-:Y:S01]  /*19220*/  HMMA.16816.F32 R84, R20.reuse, R34, R84 ;  /* 0x000000221454723c */ /* 0x040fe20000001854 */
[----:B------:R-:W3:Y:S05]  /*19230*/  LDSM.16.MT88.4 R32, [R146+0xa800] ;  /* 0x00a800009220783b */ /* 0x000eea0000004200 */
[C---:B----4-:R-:W-:Y:S06]  /*19240*/  HMMA.16816.F32 R88, R20.reuse, R28, R88 ;  /* 0x0000001c1458723c */ /* 0x050fec0000001858 */
[C---:B------:R-:W-:Y:S01]  /*19250*/  HMMA.16816.F32 R92, R20.reuse, R30, R92 ;  /* 0x0000001e145c723c */ /* 0x040fe2000000185c */
[----:B------:R-:W4:Y:S05]  /*19260*/  LDSM.16.MT88.4 R28, [R144+0xa800] ;  /* 0x00a80000901c783b */ /* 0x000f2a0000004200 */
[C---:B--2---:R-:W-:Y:S06]  /*19270*/  HMMA.16816.F32 R12, R20.reuse, R24, R12 ;  /* 0x00000018140c723c */ /* 0x044fec000000180c */
[C---:B------:R-:W-:Y:S01]  /*19280*/  HMMA.16816.F32 R96, R20.reuse, R26, R96 ;  /* 0x0000001a1460723c */ /* 0x040fe20000001860 */
[----:B------:R-:W2:Y:S05]  /*19290*/  LDSM.16.MT88.4 R24, [R146+0xc800] ;  /* 0x00c800009218783b */ /* 0x000eaa0000004200 */
[C---:B-----5:R-:W-:Y:S06]  /*192a0*/  HMMA.16816.F32 R16, R20.reuse, R36, R16 ;  /* 0x000000241410723c */ /* 0x060fec0000001810 */
[----:B------:R-:W-:Y:S01]  /*192b0*/  HMMA.16816.F32 R100, R20, R38, R100 ;  /* 0x000000261464723c */ /* 0x000fe20000001864 */
[----:B------:R-:W5:Y:S06]  /*192c0*/  LDSM.16.MT88.4 R36, [R144+0xc800] ;  /* 0x00c800009024783b */ /* 0x000f6c0000004200 */
[----:B------:R-:W-:Y:S01]  /*192d0*/  F2FP.F16.F32.PACK_AB R20, R52, R3 ;  /* 0x000000033414723e */ /* 0x000fe200000000ff */
[----:B------:R-:W-:Y:S03]  /*192e0*/  FADD.FTZ R3, R3, R172 ;  /* 0x000000ac03037221 */ /* 0x000fe60000010000 */
[----:B------:R-:W-:Y:S01]  /*192f0*/  F2FP.F16.F32.PACK_AB R21, R54, R53 ;  /* 0x000000353615723e */ /* 0x000fe200000000ff */
[----:B------:R-:W-:Y:S01]  /*19300*/  FADD.FTZ R53, R53, R174 ;  /* 0x000000ae35357221 */ /* 0x000fe20000010000 */
[----:B------:R-:W-:Y:S01]  /*19310*/  F2FP.F16.F32.PACK_AB R22, R56, R55 ;  /* 0x000000373816723e */ /* 0x000fe200000000ff */
[----:B------:R-:W-:Y:S01]  /*19320*/  FADD.FTZ R52, R52, R3 ;  /* 0x0000000334347221 */ /* 0x000fe20000010000 */
[----:B------:R-:W-:Y:S01]  /*19330*/  F2FP.F16.F32.PACK_AB R23, R58, R57 ;  /* 0x000000393a17723e */ /* 0x000fe200000000ff */
[----:B------:R-:W-:Y:S01]  /*19340*/  FADD.FTZ R54, R54, R53 ;  /* 0x0000003536367221 */ /* 0x000fe20000010000 */
[----:B------:R-:W-:Y:S01]  /*19350*/  MOV R3, R0 ;  /* 0x0000000000037202 */ /* 0x000fe20000000f00 */
[----:B------:R-:W-:Y:S02]  /*19360*/  FADD.FTZ R55, R55, R52 ;  /* 0x0000003437377221 */ /* 0x000fe40000010000 */
[----:B------:R-:W-:Y:S02]  /*19370*/  FADD.FTZ R57, R57, R54 ;  /* 0x0000003639397221 */ /* 0x000fe40000010000 */
[C---:B---3--:R-:W-:Y:S03]  /*19380*/  HMMA.16816.F32 R8, R20.reuse, R32, R8 ;  /* 0x000000201408723c */ /* 0x048fe60000001808 */
[----:B------:R-:W-:Y:S01]  /*19390*/  FADD.FTZ R56, R56, R55 ;  /* 0x0000003738387221 */ /* 0x000fe20000010000 */
[----:B------:R-:W-:Y:S02]  /*193a0*/  FADD.FTZ R58, R58, R57 ;  /* 0x000000393a3a7221 */ /* 0x000fe40000010000 */
[C---:B------:R-:W-:Y:S01]  /*193b0*/  HMMA.16816.F32 R68, R20.reuse, R34, R68 ;  /* 0x000000221444723c */ /* 0x040fe20000001844 */
[----:B------:R-:W3:Y:S05]  /*193c0*/  LDSM.16.MT88.4 R32, [R146+0xe800] ;  /* 0x00e800009220783b */ /* 0x000eea0000004200 */
[C---:B----4-:R-:W-:Y:S06]  /*193d0*/  HMMA.16816.F32 R72, R20.reuse, R28, R72 ;  /* 0x0000001c1448723c */ /* 0x050fec0000001848 */
[C---:B------:R-:W-:Y:S01]  /*193e0*/  HMMA.16816.F32 R76, R20.reuse, R30, R76 ;  /* 0x0000001e144c723c */ /* 0x040fe2000000184c */
[----:B------:R-:W4:Y:S05]  /*193f0*/  LDSM.16.MT88.4 R28, [R144+0xe800] ;  /* 0x00e80000901c783b */ /* 0x000f2a0000004200 */
[C---:B--2---:R-:W-:Y:S06]  /*19400*/  HMMA.16816.F32 R80, R20.reuse, R24, R80 ;  /* 0x000000181450723c */ /* 0x044fec0000001850 */
[C---:B------:R-:W-:Y:S05]  /*19410*/  HMMA.16816.F32 R84, R20.reuse, R26, R84 ;  /* 0x0000001a1454723c */ /* 0x040fea0000001854 */
[----:B------:R-:W-:Y:S01]  /*19420*/  F2FP.F16.F32.PACK_AB R24, R60, R7 ;  /* 0x000000073c18723e */ /* 0x000fe200000000ff */
[C---:B-----5:R-:W-:Y:S05]  /*19430*/  HMMA.16816.F32 R88, R20.reuse, R36, R88 ;  /* 0x000000241458723c */ /* 0x060fea0000001858 */
[----:B------:R-:W-:Y:S01]  /*19440*/  F2FP.F16.F32.PACK_AB R25, R6, R5 ;  /* 0x000000050619723e */ /* 0x000fe200000000ff */
[C---:B------:R-:W-:Y:S01]  /*19450*/  HMMA.16816.F32 R92, R20.reuse, R38, R92 ;  /* 0x00000026145c723c */ /* 0x040fe2000000185c */
[----:B------:R-:W2:Y:S04]  /*19460*/  LDSM.16.MT88.4 R36, [R144+0xac00] ;  /* 0x00ac00009024783b */ /* 0x000ea80000004200 */
[----:B------:R-:W-:Y:S01]  /*19470*/  F2FP.F16.F32.PACK_AB R26, R136, R59 ;  /* 0x0000003b881a723e */ /* 0x000fe200000000ff */
[C---:B---3--:R-:W-:Y:S05]  /*19480*/  HMMA.16816.F32 R12, R20.reuse, R32, R12 ;  /* 0x00000020140c723c */ /* 0x048fea000000180c */
[----:B-1----:R-:W-:Y:S01]  /*19490*/  F2FP.F16.F32.PACK_AB R27, R62, R61 ;  /* 0x0000003d3e1b723e */ /* 0x002fe200000000ff */
[C---:B------:R-:W-:Y:S01]  /*194a0*/  HMMA.16816.F32 R96, R20.reuse, R34, R96 ;  /* 0x000000221460723c */ /* 0x040fe20000001860 */
[----:B------:R-:W1:Y:S04]  /*194b0*/  LDSM.16.MT88.4 R32, [R144+0xcc00] ;  /* 0x00cc00009020783b */ /* 0x000e680000004200 */
[----:B------:R-:W-:Y:S01]  /*194c0*/  FADD.FTZ R7, R7, R56 ;  /* 0x0000003807077221 */ /* 0x000fe20000010000 */
[C---:B----4-:R-:W-:Y:S05]  /*194d0*/  HMMA.16816.F32 R16, R20.reuse, R28, R16 ;  /* 0x0000001c1410723c */ /* 0x050fea0000001810 */
[----:B------:R-:W-:Y:S01]  /*194e0*/  FADD.FTZ R5, R5, R58 ;  /* 0x0000003a05057221 */ /* 0x000fe20000010000 */
[----:B------:R-:W-:Y:S05]  /*194f0*/  HMMA.16816.F32 R100, R20, R30, R100 ;  /* 0x0000001e1464723c */ /* 0x000fea0000001864 */
[----:B------:R-:W-:Y:S01]  /*19500*/  FADD.FTZ R60, R60, R7 ;  /* 0x000000073c3c7221 */ /* 0x000fe20000010000 */
[C---:B------:R-:W-:Y:S01]  /*19510*/  HMMA.16816.F32 R112, R24.reuse, R40, R8 ;  /* 0x000000281870723c */ /* 0x040fe20000001808 */
[----:B------:R-:W3:Y:S04]  /*19520*/  LDSM.16.MT88.4 R8, [R144+0xec00] ;  /* 0x00ec00009008783b */ /* 0x000ee80000004200 */
        /* <DEDUP_REMOVED lines=9> */
[C---:B------:R-:W-:Y:S06]  /*195c0*/  HMMA.16816.F32 R84, R24.reuse, R46, R84 ;  /* 0x0000002e1854723c */ /* 0x040fec0000001854 */
[C---:B-1----:R-:W-:Y:S06]  /*195d0*/  HMMA.16816.F32 R88, R24.reuse, R32, R88 ;  /* 0x000000201858723c */ /* 0x042fec0000001858 */
[C---:B------:R-:W-:Y:S06]  /*195e0*/  HMMA.16816.F32 R92, R24.reuse, R34, R92 ;  /* 0x00000022185c723c */ /* 0x040fec000000185c */
[C---:B------:R-:W-:Y:S06]  /*195f0*/  HMMA.16816.F32 R108, R24.reuse, R48, R12 ;  /* 0x00000030186c723c */ /* 0x040fec000000180c */
[C---:B------:R-:W-:Y:S06]  /*19600*/  HMMA.16816.F32 R96, R24.reuse, R50, R96 ;  /* 0x000000321860723c */ /* 0x040fec0000001860 */
[C---:B---3--:R-:W-:Y:S06]  /*19610*/  HMMA.16816.F32 R104, R24.reuse, R8, R16 ;  /* 0x000000081868723c */ /* 0x048fec0000001810 */
[----:B------:R-:W-:Y:S01]  /*19620*/  HMMA.16816.F32 R100, R24, R10, R100 ;  /* 0x0000000a1864723c */ /* 0x000fe20000001864 */
[----:B------:R-:W-:Y:S11]  /*19630*/  @!UPT UIADD3 URZ, URZ, URZ, URZ ;  /* 0x0000003f3f3ff290 */ /* 0x000ff6000fffe03f */
[----:B------:R-:W-:Y:S01]  /*19640*/  @!UPT UIADD3 URZ, URZ, URZ, URZ ;  /* 0x0000003f3f3ff290 */ /* 0x000fe2000fffe03f */
[----:B------:R-:W-:Y:S11]  /*19650*/  @P0 BRA `(.L_x_2873) ;  /* 0xffffffc800d00947 */ /* 0x000ff6000383ffff */
.L_x_2869:
        /* <DEDUP_REMOVED lines=13> */
[----:B------:R-:W2:Y:S01]  /*19730*/  S2UR UR4, SR_CTAID.Z ;  /* 0x00000000000479c3 */ /* 0x000ea20000002700 */
[----:B---3--:R-:W-:Y:S01]  /*19740*/  FADD.FTZ R9, R4, R165 ;  /* 0x000000a504097221 */ /* 0x008fe20000010000 */
[----:B------:R-:W3:Y:S04]  /*19750*/  SHFL.BFLY PT, R5, R8, 0x1, 0x1f ;  /* 0x0c201f0008057f89 */ /* 0x000ee800000e0000 */
[----:B------:R-:W4:Y:S01]  /*19760*/  SHFL.BFLY PT, R4, R9, 0x1, 0x1f ;  /* 0x0c201f0009047f89 */ /* 0x000f2200000e0000 */
[----:B---3--:R-:W-:Y:S01]  /*19770*/  FADD.FTZ R5, R8, R5 ;  /* 0x0000000508057221 */ /* 0x008fe20000010000 */
[----:B-1----:R-:W-:Y:S01]  /*19780*/  SHF.R.S32.HI R8, RZ, 0x1f, R3 ;  /* 0x0000001fff087819 */ /* 0x002fe20000011403 */
[----:B----4-:R-:W-:-:S03]  /*19790*/  FADD.FTZ R4, R9, R4 ;  /* 0x0000000409047221 */ /* 0x010fc60000010000 */
[----:B------:R-:W-:Y:S02]  /*197a0*/  FSETP.NE.FTZ.AND P3, PT, R5, RZ, PT ;  /* 0x000000ff0500720b */ /* 0x000fe40003f75000 */
[CC--:B------:R-:W-:Y:S02]  /*197b0*/  LEA.HI R12, R8.reuse, R3.reuse, RZ, 0x3 ;  /* 0x00000003080c7211 */ /* 0x0c0fe400078f18ff */
[----:B------:R-:W-:Y:S02]  /*197c0*/  LEA.HI R10, R8, R3, RZ, 0x2 ;  /* 0x00000003080a7211 */ /* 0x000fe400078f10ff */
[----:B------:R-:W-:Y:S02]  /*197d0*/  SHF.R.S32.HI R9, RZ, 0x3, R12 ;  /* 0x00000003ff097819 */ /* 0x000fe4000001140c */
[----:B------:R-:W-:Y:S02]  /*197e0*/  SHF.R.S32.HI R11, RZ, 0x2, R10 ;  /* 0x00000002ff0b7819 */ /* 0x000fe4000001140a */
[----:B------:R-:W-:-:S02]  /*197f0*/  LEA.HI R18, R12, R9, RZ, 0x1 ;  /* 0x000000090c127211 */ /* 0x000fc400078f08ff */
[----:B------:R-:W-:Y:S01]  /*19800*/  LEA.HI R14, R8, R3, RZ, 0x6 ;  /* 0x00000003080e7211 */ /* 0x000fe200078f30ff */
[----:B------:R-:W1:Y:S01]  /*19810*/  @P3 MUFU.RCP R7, R5 ;  /* 0x0000000500073308 */ /* 0x000e620000001000 */
[----:B------:R-:W-:Y:S01]  /*19820*/  SHF.R.S32.HI R16, RZ, 0x1f, R11 ;  /* 0x0000001fff107819 */ /* 0x000fe2000001140b */
[----:B------:R-:W3:Y:S01]  /*19830*/  @P3 LDC R53, c[0x0][0x2e8] ;  /* 0x0000ba00ff353b82 */ /* 0x000ee20000000800 */
[----:B------:R-:W-:Y:S02]  /*19840*/  LOP3.LUT R18, R18, 0xfffffffe, RZ, 0xc0, !PT ;  /* 0xfffffffe12127812 */ /* 0x000fe400078ec0ff */
[----:B------:R-:W-:Y:S02]  /*19850*/  SHF.L.U32 R14, R14, 0x2, RZ ;  /* 0x000000020e0e7819 */ /* 0x000fe400000006ff */
[----:B------:R-:W-:Y:S01]  /*19860*/  LEA.HI R16, R16, R11, RZ, 0x3 ;  /* 0x0000000b10107211 */ /* 0x000fe200078f18ff */
[----:B------:R-:W-:Y:S01]  /*19870*/  IMAD.IADD R13, R9, 0x1, -R18 ;  /* 0x00000001090d7824 */ /* 0x000fe200078e0a12 */
[----:B------:R-:W-:Y:S01]  /*19880*/  LOP3.LUT R14, R14, 0x3fffff00, RZ, 0xc0, !PT ;  /* 0x3fffff000e0e7812 */ /* 0x000fe200078ec0ff */
[----:B------:R-:W-:Y:S01]  /*19890*/  @P3 MUFU.LG2 R5, R5 ;  /* 0x0000000500053308 */ /* 0x000fe20000000c00 */
[----:B------:R-:W-:-:S02]  /*198a0*/  LOP3.LUT R16, R16, 0xfffffff8, RZ, 0xc0, !PT ;  /* 0xfffffff810107812 */ /* 0x000fc400078ec0ff */
[----:B------:R-:W-:Y:S02]  /*198b0*/  LOP3.LUT R12, R12, 0xfffffff8, RZ, 0xc0, !PT ;  /* 0xfffffff80c0c7812 */ /* 0x000fe400078ec0ff */
[----:B------:R-:W-:Y:S02]  /*198c0*/  LEA R13, R13, R14, 0x5 ;  /* 0x0000000e0d0d7211 */ /* 0x000fe400078e28ff */
[----:B------:R-:W-:Y:S01]  /*198d0*/  LOP3.LUT R14, R10, 0xfffffffc, RZ, 0xc0, !PT ;  /* 0xfffffffc0a0e7812 */ /* 0x000fe200078ec0ff */
[----:B-1----:R-:W-:Y:S01]  /*198e0*/  FMUL.FTZ R112, R7, R112 ;  /* 0x0000007007707220 */ /* 0x002fe20000410000 */
[----:B------:R-:W-:Y:S01]  /*198f0*/  IADD3 R17, R11, -R16, RZ ;  /* 0x800000100b117210 */ /* 0x000fe20007ffe0ff */
[----:B------:R-:W-:Y:S01]  /*19900*/  FMUL.FTZ R113, R7, R113 ;  /* 0x0000007107717220 */ /* 0x000fe20000410000 */
[-C--:B------:R-:W-:Y:S01]  /*19910*/  IADD3 R10, -R12, R3.reuse, RZ ;  /* 0x000000030c0a7210 */ /* 0x080fe20007ffe1ff */
[----:B------:R-:W-:Y:S01]  /*19920*/  IMAD.IADD R23, R3, 0x1, -R14 ;  /* 0x0000000103177824 */ /* 0x000fe200078e0a0e */
[----:B------:R-:W-:Y:S01]  /*19930*/  LEA.HI R15, R8, R3, RZ, 0x4 ;  /* 0x00000003080f7211 */ /* 0x000fe200078f20ff */
[----:B------:R-:W-:Y:S01]  /*19940*/  FMUL.FTZ R68, R7, R68 ;  /* 0x0000004407447220 */ /* 0x000fe20000410000 */
[----:B------:R-:W-:Y:S01]  /*19950*/  LEA.HI R19, R17, R17, RZ, 0x1 ;  /* 0x0000001111137211 */ /* 0x000fe200078f08ff */
[C---:B------:R-:W-:Y:S01]  /*19960*/  FMUL.FTZ R69, R7.reuse, R69 ;  /* 0x0000004507457220 */ /* 0x040fe20000410000 */
[----:B------:R-:W-:Y:S01]  /*19970*/  LEA.HI R16, R10, R10, RZ, 0x1 ;  /* 0x0000000a0a107211 */ /* 0x000fe200078f08ff */
[C---:B------:R-:W-:Y:S01]  /*19980*/  FMUL.FTZ R72, R7.reuse, R72 ;  /* 0x0000004807487220 */ /* 0x040fe20000410000 */
[----:B------:R-:W-:Y:S01]  /*19990*/  FSETP.NE.FTZ.AND P2, PT, R4, RZ, PT ;  /* 0x000000ff0400720b */ /* 0x000fe20003f55000 */
[C---:B------:R-:W-:Y:S01]  /*199a0*/  FMUL.FTZ R73, R7.reuse, R73 ;  /* 0x0000004907497220 */ /* 0x040fe20000410000 */
[----:B------:R-:W-:Y:S01]  /*199b0*/  LEA.HI R11, R8, R3, RZ, 0x5 ;  /* 0x00000003080b7211 */ /* 0x000fe200078f28ff */
[C---:B------:R-:W-:Y:S01]  /*199c0*/  FMUL.FTZ R76, R7.reuse, R76 ;  /* 0x0000004c074c7220 */ /* 0x040fe20000410000 */
[----:B------:R-:W-:Y:S01]  /*199d0*/  SHF.R.S32.HI R15, RZ, 0x4, R15 ;  /* 0x00000004ff0f7819 */ /* 0x000fe2000001140f */
[----:B------:R-:W-:Y:S01]  /*199e0*/  FMUL.FTZ R77, R7, R77 ;  /* 0x0000004d074d7220 */ /* 0x000fe20000410000 */
[----:B------:R-:W-:Y:S01]  /*199f0*/  LOP3.LUT R12, R19, 0x1fffffe, RZ, 0xc0, !PT ;  /* 0x01fffffe130c7812 */ /* 0x000fe200078ec0ff */
[C---:B------:R-:W-:Y:S01]  /*19a00*/  FMUL.FTZ R80, R7.reuse, R80 ;  /* 0x0000005007507220 */ /* 0x040fe20000410000 */
[----:B------:R-:W-:Y:S01]  /*19a10*/  LOP3.LUT R21, R16, 0xfffffffe, RZ, 0xc0, !PT ;  /* 0xfffffffe10157812 */ /* 0x000fe200078ec0ff */
[C---:B------:R-:W-:Y:S01]  /*19a20*/  FMUL.FTZ R81, R7.reuse, R81 ;  /* 0x0000005107517220 */ /* 0x040fe20000410000 */
[----:B------:R-:W-:Y:S01]  /*19a30*/  SHF.R.S32.HI R8, RZ, 0x5, R11 ;  /* 0x00000005ff087819 */ /* 0x000fe2000001140b */
[----:B------:R-:W-:Y:S01]  /*19a40*/  FMUL.FTZ R84, R7, R84 ;  /* 0x0000005407547220 */ /* 0x000fe20000410000 */
[----:B------:R-:W-:Y:S01]  /*19a50*/  SHF.L.U32 R15, R15, 0x6, RZ ;  /* 0x000000060f0f7819 */ /* 0x000fe200000006ff */
[----:B------:R-:W1:Y:S01]  /*19a60*/  @P2 MUFU.RCP R6, R4 ;  /* 0x0000000400062308 */ /* 0x000e620000001000 */
[----:B------:R-:W-:Y:S01]  /*19a70*/  SHF.R.S32.HI R16, RZ, 0x1, R16 ;  /* 0x00000001ff107819 */ /* 0x000fe20000011410 */
[----:B------:R-:W-:Y:S01]  /*19a80*/  FMUL.FTZ R85, R7, R85 ;  /* 0x0000005507557220 */ /* 0x000fe20000410000 */
[----:B------:R-:W-:Y:S01]  /*19a90*/  IADD3 R17, R17, -R12, RZ ;  /* 0x8000000c11117210 */ /* 0x000fe20007ffe0ff */
[----:B------:R-:W-:Y:S01]  /*19aa0*/  IMAD.IADD R12, R10, 0x1, -R21 ;  /* 0x000000010a0c7824 */ /* 0x000fe200078e0a15 */
[----:B------:R-:W-:Y:S01]  /*19ab0*/  SHF.R.S32.HI R19, RZ, 0x1, R19 ;  /* 0x00000001ff137819 */ /* 0x000fe20000011413 */
[C---:B------:R-:W-:Y:S01]  /*19ac0*/  FMUL.FTZ R88, R7.reuse, R88 ;  /* 0x0000005807587220 */ /* 0x040fe20000410000 */
        /* <DEDUP_REMOVED lines=54> */
[----:B------:R-:W1:Y:S01]  /*19e30*/  @P2 MUFU.LG2 R4, R4 ;  /* 0x0000000400042308 */ /* 0x000e620000000c00 */
[C---:B------:R-:W-:Y:S01]  /*19e40*/  @P1 IADD3 R6, R14.reuse, 0x20, RZ ;  /* 0x000000200e061810 */ /* 0x040fe20007ffe0ff */
[----:B------:R-:W-:Y:S01]  /*19e50*/  STS.64 [R14+0x400], R114 ;  /* 0x000400720e007388 */ /* 0x000fe20000000a00 */
[----:B------:R-:W-:-:S02]  /*19e60*/  IADD3 R15, R14, R7, RZ ;  /* 0x000000070e0f7210 */ /* 0x000fc40007ffe0ff */
[----:B------:R-:W-:Y:S01]  /*19e70*/  IADD3 R7, R7, R6, RZ ;  /* 0x0000000607077210 */ /* 0x000fe20007ffe0ff */
[----:B------:R-:W-:Y:S01]  /*19e80*/  STS.64 [R6], R68 ;  /* 0x0000004406007388 */ /* 0x000fe20000000a00 */
[----:B------:R-:W-:Y:S02]  /*19e90*/  LOP3.LUT R13, R13, R18, RZ, 0x3c, !PT ;  /* 0x000000120d0d7212 */ /* 0x000fe400078e3cff */
[----:B------:R-:W-:Y:S01]  /*19ea0*/  LOP3.LUT R56, R11, 0xffffffe0, RZ, 0xc0, !PT ;  /* 0xffffffe00b387812 */ /* 0x000fe200078ec0ff */
[----:B------:R-:W-:Y:S02]  /*19eb0*/  STS.64 [R6+0x400], R70 ;  /* 0x0004004606007388 */ /* 0x000fe40000000a00 */
[----:B------:R-:W-:Y:S02]  /*19ec0*/  IMAD.IADD R12, R12, 0x1, R13 ;  /* 0x000000010c0c7824 */ /* 0x000fe400078e020d */
[----:B------:R-:W-:Y:S01]  /*19ed0*/  STS.64 [R15], R72 ;  /* 0x000000480f007388 */ /* 0x000fe20000000a00 */
[----:B------:R-:W-:Y:S01]  /*19ee0*/  IMAD.IADD R56, R3, 0x1, -R56 ;  /* 0x0000000103387824 */ /* 0x000fe200078e0a38 */
[----:B------:R-:W-:-:S02]  /*19ef0*/  MOV R3, 0xff800000 ;  /* 0xff80000000037802 */ /* 0x000fc40000000f00 */
[----:B------:R-:W-:Y:S01]  /*19f00*/  STS.64 [R15+0x400], R74 ;  /* 0x0004004a0f007388 */ /* 0x000fe20000000a00 */
[----:B------:R-:W-:Y:S02]  /*19f10*/  LEA R55, R12, UR5, 0x2 ;  /* 0x000000050c377c11 */ /* 0x000fe4000f8e10ff */
[----:B------:R-:W4:Y:S01]  /*19f20*/  LDC.64 R12, c[0x0][0x2c0] ;  /* 0x0000b000ff0c7b82 */ /* 0x000f220000000a00 */
[----:B------:R-:W-:Y:S01]  /*19f30*/  STS.64 [R7], R76 ;  /* 0x0000004c07007388 */ /* 0x000fe20000000a00 */
[----:B------:R-:W-:-:S03]  /*19f40*/  LOP3.LUT P0, RZ, R56, 0x3, RZ, 0xc0, !PT ;  /* 0x0000000338ff7812 */ /* 0x000fc6000780c0ff */
        /* <DEDUP_REMOVED lines=16> */
[----:B------:R3:W-:Y:S01]  /*1a050*/  STS.64 [R7+0x4400], R102 ;  /* 0x0044006607007388 */ /* 0x0007e20000000a00 */
[----:B------:R-:W-:Y:S08]  /*1a060*/  BAR.SYNC.DEFER_BLOCKING 0x0 ;  /* 0x0000000000007b1d */ /* 0x000ff00000010000 */
[----:B-----5:R-:W5:Y:S01]  /*1a070*/  LDC R6, c[0x0][0x270] ;  /* 0x00009c00ff067b82 */ /* 0x020f620000000800 */
[----:B--2---:R-:W-:-:S04]  /*1a080*/  SHF.R.S32.HI R15, RZ, 0x1f, R8 ;  /* 0x0000001fff0f7819 */ /* 0x004fc80000011408 */
[----:B------:R-:W-:Y:S01]  /*1a090*/  LEA.HI R14, R15, R8, RZ, 0x2 ;  /* 0x000000080f0e7211 */ /* 0x000fe200078f10ff */
[----:B------:R-:W-:Y:S01]  /*1a0a0*/  @P3 FMUL.FTZ R15, R5, 0.69314718246459960938 ;  /* 0x3f317218050f3820 */ /* 0x000fe20000410000 */
[----:B------:R-:W-:Y:S01]  /*1a0b0*/  IADD3 R5, -R153, RZ, RZ ;  /* 0x000000ff99057210 */ /* 0x000fe20007ffe1ff */
[----:B----4-:R-:W-:Y:S01]  /*1a0c0*/  IMAD R153, R52, R12, R153 ;  /* 0x0000000c34997224 */ /* 0x010fe200078e0299 */
[----:B---3--:R-:W2:Y:S01]  /*1a0d0*/  @P2 LDC R7, c[0x0][0x2e8] ;  /* 0x0000ba00ff072b82 */ /* 0x008ea20000000800 */
[----:B------:R3:W4:Y:S01]  /*1a0e0*/  LDS.128 R48, [R55] ;  /* 0x0000000037307984 */ /* 0x0007220000000c00 */
[----:B------:R-:W-:Y:S01]  /*1a0f0*/  LOP3.LUT R11, R14, 0xffffffc, RZ, 0xc0, !PT ;  /* 0x0ffffffc0e0b7812 */ /* 0x000fe200078ec0ff */
[----:B------:R-:W-:Y:S01]  /*1a100*/  @P3 FFMA.FTZ R3, R2, R53, R15 ;  /* 0x0000003502033223 */ /* 0x000fe2000001000f */
[----:B-1----:R-:W-:Y:S01]  /*1a110*/  @P2 FMUL.FTZ R15, R4, 0.69314718246459960938 ;  /* 0x3f317218040f2820 */ /* 0x002fe20000410000 */
[----:B------:R3:W1:Y:S01]  /*1a120*/  LDS.128 R44, [R55+0x800] ;  /* 0x00080000372c7984 */ /* 0x0006620000000c00 */
[----:B------:R-:W-:Y:S01]  /*1a130*/  IADD3 R11, R8, -R11, RZ ;  /* 0x8000000b080b7210 */ /* 0x000fe20007ffe0ff */
[----:B-----5:R-:W-:-:S02]  /*1a140*/  IMAD R5, R6, R5, UR4 ;  /* 0x0000000406057e24 */ /* 0x020fc4000f8e0205 */
[----:B------:R3:W1:Y:S01]  /*1a150*/  LDS.128 R40, [R55+0x1000] ;  /* 0x0010000037287984 */ /* 0x0006620000000c00 */
[----:B------:R-:W-:Y:S01]  /*1a160*/  SHF.L.U32 R2, R54, 0x6, RZ ;  /* 0x0000000636027819 */ /* 0x000fe200000006ff */
[----:B------:R-:W-:Y:S01]  /*1a170*/  IMAD R11, R11, 0x10, R162 ;  /* 0x000000100b0b7824 */ /* 0x000fe200078e02a2 */
[----:B------:R-:W-:Y:S01]  /*1a180*/  SHF.L.U32 R14, R10, 0x2, RZ ;  /* 0x000000020a0e7819 */ /* 0x000fe200000006ff */
[----:B------:R3:W1:Y:S01]  /*1a190*/  LDS.128 R36, [R55+0x2000] ;  /* 0x0020000037247984 */ /* 0x0006620000000c00 */
[----:B------:R-:W-:Y:S01]  /*1a1a0*/  IMAD R5, R153, R6, R5 ;  /* 0x0000000699057224 */ /* 0x000fe200078e0205 */
[----:B------:R-:W-:Y:S02]  /*1a1b0*/  MOV R8, 0xff800000 ;  /* 0xff80000000087802 */ /* 0x000fe40000000f00 */
[----:B------:R3:W1:Y:S01]  /*1a1c0*/  LDS.128 R32, [R55+0x2800] ;  /* 0x0028000037207984 */ /* 0x0006620000000c00 */
[----:B------:R-:W-:-:S03]  /*1a1d0*/  IMAD R2, R5, R13, R2 ;  /* 0x0000000d05027224 */ /* 0x000fc600078e0202 */
[----:B------:R3:W1:Y:S01]  /*1a1e0*/  LDS.128 R28, [R55+0x3000] ;  /* 0x00300000371c7984 */ /* 0x0006620000000c00 */
[----:B--2---:R-:W-:-:S03]  /*1a1f0*/  @P2 FFMA.FTZ R8, R0, R7, R15 ;  /* 0x0000000700082223 */ /* 0x004fc6000001000f */
[----:B------:R3:W2:Y:S01]  /*1a200*/  LDS.128 R24, [R55+0x4000] ;  /* 0x0040000037187984 */ /* 0x0006a20000000c00 */
[----:B------:R-:W-:Y:S01]  /*1a210*/  IMAD R0, R54, -0x40, R151 ;  /* 0xffffffc036007824 */ /* 0x000fe200078e0297 */
[----:B------:R-:W-:Y:S02]  /*1a220*/  SHF.R.S32.HI R15, RZ, 0x1f, R14 ;  /* 0x0000001fff0f7819 */ /* 0x000fe4000001140e */
[----:B------:R3:W1:Y:S04]  /*1a230*/  LDS.128 R20, [R55+0x4800] ;  /* 0x0048000037147984 */ /* 0x0006680000000c00 */
[----:B------:R3:W1:Y:S01]  /*1a240*/  LDS.128 R16, [R55+0x5000] ;  /* 0x0050000037107984 */ /* 0x0006620000000c00 */
[----:B----4-:R-:W-:Y:S05]  /*1a250*/  @P0 BRA `(.L_x_2875) ;  /* 0x0000000000300947 */ /* 0x010fea0003800000 */
        /* <DEDUP_REMOVED lines=12> */
.L_x_2875:
[----:B------:R-:W-:Y:S05]  /*1a320*/  BSYNC B0 ;  /* 0x0000000000007941 */ /* 0x000fea0003800000 */
.L_x_2874:
[C---:B------:R-:W-:Y:S01]  /*1a330*/  IMAD.WIDE R10, R9.reuse, 0x60, R14 ;  /* 0x00000060090a7825 */ /* 0x040fe200078e020e */
[----:B----4-:R4:W2:Y:S01]  /*1a340*/  LDS.128 R4, [R55+0x3800] ;  /* 0x0038000037047984 */ /* 0x0108a20000000c00 */
[----:B------:R-:W-:Y:S01]  /*1a350*/  ULDC UR4, c[0x0][0x2dc] ;  /* 0x0000b70000047ab9 */ /* 0x000fe20000000800 */
[C---:B------:R-:W-:Y:S01]  /*1a360*/  ISETP.GE.AND P3, PT, R9.reuse, R0, PT ;  /* 0x000000000900720c */ /* 0x040fe20003f66270 */
[----:B------:R-:W-:Y:S01]  /*1a370*/  IMAD R2, R2, UR4, RZ ;  /* 0x0000000402027c24 */ /* 0x000fe2000f8e02ff */
[----:B------:R4:W2:Y:S01]  /*1a380*/  LDS.128 R12, [R55+0x1800] ;  /* 0x00180000370c7984 */ /* 0x0008a20000000c00 */
[----:B------:R-:W-:Y:S01]  /*1a390*/  VIADD R3, R9, 0x10 ;  /* 0x0000001009037836 */ /* 0x000fe20000000000 */
[----:B------:R-:W-:Y:S02]  /*1a3a0*/  ULDC.64 UR4, c[0x0][0x288] ;  /* 0x0000a20000047ab9 */ /* 0x000fe40000000a00 */
[----:B------:R4:W2:Y:S01]  /*1a3b0*/  LDS.128 R56, [R55+0x5800] ;  /* 0x0058000037387984 */ /* 0x0008a20000000c00 */
[----:B------:R-:W-:-:S02]  /*1a3c0*/  IADD3 R8, P0, R2, R10, RZ ;  /* 0x0000000a02087210 */ /* 0x000fc40007f1e0ff */
        /* <DEDUP_REMOVED lines=10> */
[----:B-1----:R4:W-:Y:S04]  /*1a470*/  @!P2 STG.E.128 desc[UR6][R2.64+0x1800], R44 ;  /* 0x0018002c0200a986 */ /* 0x0029e8000c101d06 */
[----:B------:R4:W-:Y:S04]  /*1a480*/  @!P1 STG.E.128 desc[UR6][R2.64+0x3000], R40 ;  /* 0x0030002802009986 */ /* 0x0009e8000c101d06 */
[----:B------:R4:W-:Y:S04]  /*1a490*/  @!P3 STG.E.128 desc[UR6][R2.64+0x80], R36 ;  /* 0x000080240200b986 */ /* 0x0009e8000c101d06 */
[----:B------:R4:W-:Y:S04]  /*1a4a0*/  @!P2 STG.E.128 desc[UR6][R2.64+0x1880], R32 ;  /* 0x001880200200a986 */ /* 0x0009e8000c101d06 */
[----:B------:R4:W-:Y:S04]  /*1a4b0*/  @!P1 STG.E.128 desc[UR6][R2.64+0x3080], R28 ;  /* 0x0030801c02009986 */ /* 0x0009e8000c101d06 */
[----:B--2---:R4:W-:Y:S04]  /*1a4c0*/  @!P3 STG.E.128 desc[UR6][R2.64+0x100], R24 ;  /* 0x000100180200b986 */ /* 0x0049e8000c101d06 */
[----:B------:R4:W-:Y:S04]  /*1a4d0*/  @!P2 STG.E.128 desc[UR6][R2.64+0x1900], R20 ;  /* 0x001900140200a986 */ /* 0x0009e8000c101d06 */
[----:B------:R4:W-:Y:S01]  /*1a4e0*/  @!P1 STG.E.128 desc[UR6][R2.64+0x3100], R16 ;  /* 0x0031001002009986 */ /* 0x0009e2000c101d06 */
[----:B------:R-:W-:Y:S05]  /*1a4f0*/  @P0 EXIT ;  /* 0x000000000000094d */ /* 0x000fea0003800000 */
[----:B------:R-:W-:Y:S04]  /*1a500*/  STG.E.128 desc[UR6][R2.64+0x4800], R12 ;  /* 0x0048000c02007986 */ /* 0x000fe8000c101d06 */
[----:B------:R-:W-:Y:S04]  /*1a510*/  STG.E.128 desc[UR6][R2.64+0x4880], R4 ;  /* 0x0048800402007986 */ /* 0x000fe8000c101d06 */
[----:B------:R-:W-:Y:S01]  /*1a520*/  STG.E.128 desc[UR6][R2.64+0x4900], R56 ;  /* 0x0049003802007986 */ /* 0x000fe2000c101d06 */
[----:B------:R-:W-:Y:S05]  /*1a530*/  EXIT ;  /* 0x000000000000794d */ /* 0x000fea0003800000 */
.L_x_2876:
        /* <DEDUP_REMOVED lines=12> */
.L_x_6260:


//--------------------- .text._ZN5flash24flash_fwd_splitkv_kernelI23Flash_fwd_kernel_traitsILi96ELi64ELi128ELi4ELb0ELb0EN7cutlass6half_tE19Flash_kernel_traitsILi96ELi64ELi128ELi4ES3_EELb1ELb0ELb0ELb0ELb1ELb1ELb1ELb1EEEvNS_16Flash_fwd_paramsE --------------------------
	.section	.text._ZN5flash24flash_fwd_splitkv_kernelI23Flash_fwd_kernel_traitsILi96ELi64ELi128ELi4ELb0ELb0EN7cutlass6half_tE19Flash_kernel_traitsILi96ELi64ELi128ELi4ES3_EELb1ELb0ELb0ELb0ELb1ELb1ELb1ELb1EEEvNS_16Flash_fwd_paramsE,"ax",@progbits
	.align	128
        .global         _ZN5flash24flash_fwd_splitkv_kernelI23Flash_fwd_kernel_traitsILi96ELi64ELi128ELi4ELb0ELb0EN7cutlass6half_tE19Flash_kernel_traitsILi96ELi64ELi128ELi4ES3_EELb1ELb0ELb0ELb0ELb1ELb1ELb1ELb1EEEvNS_16Flash_fwd_paramsE
        .type           _ZN5flash24flash_fwd_splitkv_kernelI23Flash_fwd_kernel_traitsILi96ELi64ELi128ELi4ELb0ELb0EN7cutlass6half_tE19Flash_kernel_traitsILi96ELi64ELi128ELi4ES3_EELb1ELb0ELb0ELb0ELb1ELb1ELb1ELb1EEEvNS_16Flash_fwd_paramsE,@function
        .size           _ZN5flash24flash_fwd_splitkv_kernelI23Flash_fwd_kernel_traitsILi96ELi64ELi128ELi4ELb0ELb0EN7cutlass6half_tE19Flash_kernel_traitsILi96ELi64ELi128ELi4ES3_EELb1ELb0ELb0ELb0ELb1ELb1ELb1ELb1EEEvNS_16Flash_fwd_paramsE,(.L_x_6261 - _ZN5flash24flash_fwd_splitkv_kernelI23Flash_fwd_kernel_traitsILi96ELi64ELi128ELi4ELb0ELb0EN7cutlass6half_tE19Flash_kernel_traitsILi96ELi64ELi128ELi4ES3_EELb1ELb0ELb0ELb0ELb1ELb1ELb1ELb1EEEvNS_16Flash_fwd_paramsE)
        .other          _ZN5flash24flash_fwd_splitkv_kernelI23Flash_fwd_kernel_traitsILi96ELi64ELi128ELi4ELb0ELb0EN7cutlass6half_tE19Flash_kernel_traitsILi96ELi64ELi128ELi4ES3_EELb1ELb0ELb0ELb0ELb1ELb1ELb1ELb1EEEvNS_16Flash_fwd_paramsE,@"STO_CUDA_ENTRY STV_DEFAULT"
_ZN5flash24flash_fwd_splitkv_kernelI23Flash_fwd_kernel_traitsILi96ELi64ELi128ELi4ELb0ELb0EN7cutlass6half_tE19Flash_kernel_traitsILi96ELi64ELi128ELi4ES3_EELb1ELb0ELb0ELb0ELb1ELb1ELb1ELb1EEEvNS_16Flash_fwd_paramsE:
.text._ZN5flash24flash_fwd_splitkv_kernelI23Flash_fwd_kernel_traitsILi96ELi64ELi128ELi4ELb0ELb0EN7cutlass6half_tE19Flash_kernel_traitsILi96ELi64ELi128ELi4ES3_EELb1ELb0ELb0ELb0ELb1ELb1ELb1ELb1EEEvNS_16Flash_fwd_paramsE:
        /* <DEDUP_REMOVED lines=60> */
.L_x_2877:
[----:B------:R-:W2:Y:S02]  /*03c0*/  LDC R65, c[0x0][0x2c8] ;  /* 0x0000b200ff417b82 */ /* 0x000ea40000000800 */
.L_x_2878:
        /* <DEDUP_REMOVED lines=123> */
.L_x_2879:
        /* <DEDUP_REMOVED lines=24> */
.L_x_2880:
        /* <DEDUP_REMOVED lines=81> */
.L_x_2881:
        /* <DEDUP_REMOVED lines=49> */
.L_x_2883:
        /* <DEDUP_REMOVED lines=33> */
.L_x_2882:
        /* <DEDUP_REMOVED lines=255> */
.L_x_2930:
        /* <DEDUP_REMOVED lines=211> */
.L_x_2888:
[----:B------:R-:W-:Y:S05]  /*3450*/  BSYNC B0 ;  /* 0x0000000000007941 */ /* 0x000fea0003800000 */
.L_x_2887:
        /* <DEDUP_REMOVED lines=159> */
.L_x_2890:
[----:B------:R-:W-:Y:S05]  /*3e50*/  BSYNC B0 ;  /* 0x0000000000007941 */ /* 0x000fea0003800000 */
.L_x_2889:
        /* <DEDUP_REMOVED lines=167> */
.L_x_2892:
[----:B------:R-:W-:Y:S05]  /*48d0*/  BSYNC B0 ;  /* 0x0000000000007941 */ /* 0x000fea0003800000 */
.L_x_2891:
        /* <DEDUP_REMOVED lines=172> */
.L_x_2894:
[----:B------:R-:W-:Y:S05]  /*53a0*/  BSYNC B0 ;  /* 0x0000000000007941 */ /* 0x000fea0003800000 */
.L_x_2893:
[----:B-1----:R-:W-:Y:S01]  /*53b0*/  MOV R20, R50 ;  /* 0x0000003200147202 */ /* 0x002fe20000000f00 */
[----:B------:R-:W-:Y:S01]  /*53c0*/  IMAD.MOV.U32 R46, RZ, RZ, R150 ;  /* 0x000000ffff2e7224 */ /* 0x000fe200078e0096 */
[----:B------:R-:W-:Y:S01]  /*53d0*/  MOV R21, R45 ;  /* 0x0000002d00157202 */ /* 0x000fe20000000f00 */
[----:B------:R-:W-:Y:S01]  /*53e0*/  IMAD.MOV.U32 R47, RZ, RZ, R51 ;  /* 0x000000ffff2f7224 */ /* 0x000fe200078e0033 */
[----:B------:R-:W-:Y:S01]  /*53f0*/  UMOV UR4, UR21 ;  /* 0x0000001500047c82 */ /* 0x000fe20008000000 */
[----:B------:R-:W-:Y:S05]  /*5400*/  BRA `(.L_x_2895) ;  /* 0x0000004c00707947 */ /* 0x000fea0003800000 */
.L_x_2886:
        /* <DEDUP_REMOVED lines=95> */
.L_x_2899:
[----:B------:R-:W-:Y:S05]  /*5a00*/  BSYNC B0 ;  /* 0x0000000000007941 */ /* 0x000fea0003800000 */
.L_x_2898:
        /* <DEDUP_REMOVED lines=89> */
.L_x_2901:
[----:B------:R-:W-:Y:S05]  /*5fa0*/  BSYNC B0 ;  /* 0x0000000000007941 */ /* 0x000fea0003800000 */
.L_x_2900:
        /* <DEDUP_REMOVED lines=92> */
.L_x_2903:
[----:B------:R-:W-:Y:S05]  /*6570*/  BSYNC B0 ;  /* 0x0000000000007941 */ /* 0x000fea0003800000 */
.L_x_2902:
[----:B-----5:R1:W-:Y:S02]  /*6580*/  STG.E.128 desc[UR6][R94.64+0x80], R48 ;  /* 0x000080305e007986 */ /* 0x0203e4000c101d06 */
.L_x_2897:
[----:B------:R-:W-:Y:S05]  /*6590*/  BSYNC B1 ;  /* 0x0000000000017941 */ /* 0x000fea0003800000 */
.L_x_2896:
        /* <DEDUP_REMOVED lines=102> */
.L_x_2907:
[----:B------:R-:W-:Y:S05]  /*6c00*/  BSYNC B0 ;  /* 0x0000000000007941 */ /* 0x000fea0003800000 */
.L_x_2906:
        /* <DEDUP_REMOVED lines=93> */
.L_x_2909:
[----:B------:R-:W-:Y:S05]  /*71e0*/  BSYNC B0 ;  /* 0x0000000000007941 */ /* 0x000fea0003800000 */
.L_x_2908:
        /* <DEDUP_REMOVED lines=97> */
.L_x_2911:
[----:B------:R-:W-:Y:S05]  /*7800*/  BSYNC B0 ;  /* 0x0000000000007941 */ /* 0x000fea0003800000 */
.L_x_2910:
[----:B-----5:R4:W-:Y:S02]  /*7810*/  STG.E.128 desc[UR6][R158.64+0x80], R24 ;  /* 0x000080189e007986 */ /* 0x0209e4000c101d06 */
.L_x_2905:
[----:B------:R-:W-:Y:S05]  /*7820*/  BSYNC B1 ;  /* 0x0000000000017941 */ /* 0x000fea0003800000 */
.L_x_2904:
        /* <DEDUP_REMOVED lines=101> */
.L_x_2915:
[----:B------:R-:W-:Y:S05]  /*7e80*/  BSYNC B0 ;  /* 0x0000000000007941 */ /* 0x000fea0003800000 */
.L_x_2914:
        /* <DEDUP_REMOVED lines=101> */
.L_x_2917:
[----:B------:R-:W-:Y:S05]  /*84e0*/  BSYNC B0 ;  /* 0x0000000000007941 */ /* 0x000fea0003800000 */
.L_x_2916:
        /* <DEDUP_REMOVED lines=98> */
.L_x_2919:
[----:B------:R-:W-:Y:S05]  /*8b10*/  BSYNC B0 ;  /* 0x0000000000007941 */ /* 0x000fea0003800000 */
.L_x_2918:
[----:B-----5:R4:W-:Y:S02]  /*8b20*/  STG.E.128 desc[UR6][R48.64], R8 ;  /* 0x0000000830007986 */ /* 0x0209e4000c101d06 */
.L_x_2913:
[----:B------:R-:W-:Y:S05]  /*8b30*/  BSYNC B1 ;  /* 0x0000000000017941 */ /* 0x000fea0003800000 */
.L_x_2912:
        /* <DEDUP_REMOVED lines=105> */
.L_x_2923:
[----:B------:R-:W-:Y:S05]  /*91d0*/  BSYNC B0 ;  /* 0x0000000000007941 */ /* 0x000fea0003800000 */
.L_x_2922:
        /* <DEDUP_REMOVED lines=102> */
.L_x_2925:
[----:B------:R-:W-:Y:S05]  /*9840*/  BSYNC B0 ;  /* 0x0000000000007941 */ /* 0x000fea0003800000 */
.L_x_2924:
        /* <DEDUP_REMOVED lines=98> */
.L_x_2927:
[----:B------:R-:W-:Y:S05]  /*9e70*/  BSYNC B0 ;  /* 0x0000000000007941 */ /* 0x000fea0003800000 */
.L_x_2926:
[----:B-----5:R4:W-:Y:S02]  /*9e80*/  STG.E.128 desc[UR6][R48.64], R8 ;  /* 0x0000000830007986 */ /* 0x0209e4000c101d06 */
.L_x_2921:
[----:B------:R-:W-:Y:S05]  /*9e90*/  BSYNC B1 ;  /* 0x0000000000017941 */ /* 0x000fea0003800000 */
.L_x_2920:
        /* <DEDUP_REMOVED lines=8> */
.L_x_2885:
        /* <DEDUP_REMOVED lines=43> */
.L_x_2895:
        /* <DEDUP_REMOVED lines=82> */
.L_x_2928:
        /* <DEDUP_REMOVED lines=9> */
.L_x_2929:
[----:B------:R-:W-:Y:S04]  /*a780*/  IADD3 R13, R13, -0x1, RZ ;  /* 0xffffffff0d0d7810 */ /* 0x000fe80007ffe0ff */
[----:B------:R-:W-:Y:S11]  /*a790*/  ISETP.GT.AND P0, PT, R13, R66, PT ;  /* 0x000000420d00720c */ /* 0x000ff60003f04270 */
[----:B------:R-:W-:Y:S02]  /*a7a0*/  @!UPT UIADD3 URZ, URZ, URZ, URZ ;  /* 0x0000003f3f3ff290 */ /* 0x000fe4000fffe03f */
[----:B------:R-:W-:Y:S05]  /*a7b0*/  @P0 BRA `(.L_x_2930) ;  /* 0xffffff7c00d80947 */ /* 0x000fea000383ffff */
.L_x_2884:
        /* <DEDUP_REMOVED lines=91> */
.L_x_2937:
[----:B------:R-:W-:Y:S05]  /*ad70*/  BSYNC B0 ;  /* 0x0000000000007941 */ /* 0x000fea0003800000 */
.L_x_2936:
        /* <DEDUP_REMOVED lines=45> */
.L_x_2939:
[----:B------:R-:W-:Y:S05]  /*b050*/  BSYNC B0 ;  /* 0x0000000000007941 */ /* 0x000fea0003800000 */
.L_x_2938:
        /* <DEDUP_REMOVED lines=44> */
.L_x_2941:
[----:B------:R-:W-:Y:S05]  /*b320*/  BSYNC B0 ;  /* 0x0000000000007941 */ /* 0x000fea0003800000 */
.L_x_2940:
[----:B------:R4:W-:Y:S02]  /*b330*/  STS.128 [R150+0x2000], R8 ;  /* 0x0020000896007388 */ /* 0x0009e40000000c00 */
.L_x_2935:
[----:B------:R-:W-:Y:S05]  /*b340*/  BSYNC B1 ;  /* 0x0000000000017941 */ /* 0x000fea0003800000 */
.L_x_2934:
        /* <DEDUP_REMOVED lines=60> */
.L_x_2944:
[----:B------:R-:W-:Y:S05]  /*b710*/  BSYNC B0 ;  /* 0x0000000000007941 */ /* 0x000fea0003800000 */
.L_x_2943:
        /* <DEDUP_REMOVED lines=44> */
.L_x_2946:
[----:B------:R-:W-:Y:S05]  /*b9e0*/  BSYNC B0 ;  /* 0x0000000000007941 */ /* 0x000fea0003800000 */
.L_x_2945:
        /* <DEDUP_REMOVED lines=44> */
.L_x_2948:
[----:B------:R-:W-:Y:S05]  /*bcb0*/  BSYNC B0 ;  /* 0x0000000000007941 */ /* 0x000fea0003800000 */
.L_x_2947:
[----:B------:R1:W-:Y:S01]  /*bcc0*/  STS.128 [R150+0x2800], R8 ;  /* 0x0028000896007388 */ /* 0x0003e20000000c00 */
[----:B------:R-:W-:Y:S05]  /*bcd0*/  BRA `(.L_x_2942) ;  /* 0x0000002400007947 */ /* 0x000fea0003800000 */
.L_x_2933:
        /* <DEDUP_REMOVED lines=91> */
.L_x_2952:
[----:B------:R-:W-:Y:S05]  /*c290*/  BSYNC B0 ;  /* 0x0000000000007941 */ /* 0x000fea0003800000 */
.L_x_2951:
        /* <DEDUP_REMOVED lines=89> */
.L_x_2954:
[----:B------:R-:W-:Y:S05]  /*c830*/  BSYNC B0 ;  /* 0x0000000000007941 */ /* 0x000fea0003800000 */
.L_x_2953:
        /* <DEDUP_REMOVED lines=87> */
.L_x_2956:
[----:B------:R-:W-:Y:S05]  /*cdb0*/  BSYNC B0 ;  /* 0x0000000000007941 */ /* 0x000fea0003800000 */
.L_x_2955:
[----:B------:R4:W-:Y:S02]  /*cdc0*/  STS.128 [R150+0x2000], R12 ;  /* 0x0020000c96007388 */ /* 0x0009e40000000c00 */
.L_x_2950:
[----:B------:R-:W-:Y:S05]  /*cdd0*/  BSYNC B1 ;  /* 0x0000000000017941 */ /* 0x000fea0003800000 */
.L_x_2949:
        /* <DEDUP_REMOVED lines=96> */
.L_x_2958:
[----:B------:R-:W-:Y:S05]  /*d3e0*/  BSYNC B0 ;  /* 0x0000000000007941 */ /* 0x000fea0003800000 */
.L_x_2957:
        /* <DEDUP_REMOVED lines=92> */
.L_x_2960:
[----:B------:R-:W-:Y:S05]  /*d9b0*/  BSYNC B0 ;  /* 0x0000000000007941 */ /* 0x000fea0003800000 */
.L_x_2959:
        /* <DEDUP_REMOVED lines=90> */
.L_x_2962:
[----:B------:R-:W-:Y:S05]  /*df60*/  BSYNC B0 ;  /* 0x0000000000007941 */ /* 0x000fea0003800000 */
.L_x_2961:
[----:B------:R1:W-:Y:S01]  /*df70*/  STS.128 [R150+0x2800], R12 ;  /* 0x0028000c96007388 */ /* 0x0003e20000000c00 */
[----:B------:R-:W-:Y:S05]  /*df80*/  BRA `(.L_x_2942) ;  /* 0x0000000000547947 */ /* 0x000fea0003800000 */
.L_x_2932:
        /* <DEDUP_REMOVED lines=21> */
.L_x_2942:
[----:B------:R-:W-:Y:S05]  /*e0e0*/  BSYNC B2 ;  /* 0x0000000000027941 */ /* 0x000fea0003800000 */
.L_x_2931:
[----:B------:R-:W-:Y:S01]  /*e0f0*/  VIADD R155, R53, 0xffffffff ;  /* 0xffffffff359b7836 */ /* 0x000fe20000000000 */
[----:B------:R-:W-:Y:S01]  /*e100*/  ULDC.64 UR12, c[0x0][0x218] ;  /* 0x00008600000c7ab9 */ /* 0x000fe20000000a00 */
[----:B-1--4-:R-:W-:Y:S01]  /*e110*/  VIADD R8, R144, 0x40 ;  /* 0x0000004090087836 */ /* 0x012fe20000000000 */
[----:B------:R-:W-:Y:S01]  /*e120*/  LEA R156, P3, R140, UR12, 0x1 ;  /* 0x0000000c8c9c7c11 */ /* 0x000fe2000f8608ff */
[----:B------:R-:W-:Y:S01]  /*e130*/  IMAD.SHL.U32 R0, R155, 0x80, RZ ;  /* 0x000000809b007824 */ /* 0x000fe200078e00ff */
[----:B------:R-:W-:Y:S01]  /*e140*/  LOP3.LUT R134, R134, 0x7fffffe, RZ, 0xc0, !PT ;  /* 0x07fffffe86867812 */ /* 0x000fe200078ec0ff */
[----:B------:R-:W-:Y:S01]  /*e150*/  VIADD R2, R144, 0x60 ;  /* 0x0000006090027836 */ /* 0x000fe20000000000 */
[----:B------:R-:W-:Y:S01]  /*e160*/  LEA.HI.X R157, R140, UR13, R54, 0x1, P3 ;  /* 0x0000000d8c9d7c11 */ /* 0x000fe200098f0c36 */
[----:B-----5:R-:W-:Y:S01]  /*e170*/  IMAD.IADD R9, R59, 0x1, -R0 ;  /* 0x000000013b097824 */ /* 0x020fe200078e0a00 */
[----:B------:R-:W-:Y:S01]  /*e180*/  SHF.R.S32.HI R10, RZ, 0x1f, R135 ;  /* 0x0000001fff0a7819 */ /* 0x000fe20000011487 */
[----:B------:R-:W-:Y:S01]  /*e190*/  IMAD.IADD R45, R135, 0x1, -R134 ;  /* 0x00000001872d7824 */ /* 0x000fe200078e0a86 */
[----:B------:R-:W-:Y:S01]  /*e1a0*/  SHF.R.S32.HI R116, RZ, 0x1f, R57 ;  /* 0x0000001fff747819 */ /* 0x000fe20000011439 */
[----:B------:R-:W-:Y:S01]  /*e1b0*/  IMAD.SHL.U32 R132, R132, 0x8, RZ ;  /* 0x0000000884847824 */ /* 0x000fe200078e00ff */
[-C--:B------:R-:W-:Y:S01]  /*e1c0*/  ISETP.GE.AND P0, PT, R8, R9.reuse, PT ;  /* 0x000000090800720c */ /* 0x080fe20003f06270 */
[----:B------:R-:W-:Y:S01]  /*e1d0*/  ULDC.64 UR10, c[0x0][0x220] ;  /* 0x00008800000a7ab9 */ /* 0x000fe20000000a00 */
[-C--:B------:R-:W-:Y:S01]  /*e1e0*/  ISETP.GE.AND P6, PT, R2, R9.reuse, PT ;  /* 0x000000090200720c */ /* 0x080fe20003fc6270 */
[----:B------:R-:W-:Y:S01]  /*e1f0*/  ULDC.64 UR16, c[0x0][0x398] ;  /* 0x0000e60000107ab9 */ /* 0x000fe20000000a00 */
[----:B------:R-:W-:-:S02]  /*e200*/  ISETP.GE.AND P1, PT, R3, R9, PT ;  /* 0x000000090300720c */ /* 0x000fc40003f26270 */
[----:B------:R-:W-:Y:S02]  /*e210*/  ISETP.GE.AND P5, PT, R144, R9, PT ;  /* 0x000000099000720c */ /* 0x000fe40003fa6270 */
[----:B------:R-:W-:Y:S02]  /*e220*/  LEA.HI R135, R10, R135, RZ, 0x3 ;  /* 0x000000870a877211 */ /* 0x000fe400078f18ff */
[----:B------:R-:W-:Y:S02]  /*e230*/  ISETP.GE.AND P4, PT, R3, R9, PT ;  /* 0x000000090300720c */ /* 0x000fe40003f86270 */
[CC--:B------:R-:W-:Y:S01]  /*e240*/  LEA.HI R3, R116.reuse, R57.reuse, RZ, 0x4 ;  /* 0x0000003974037211 */ /* 0x0c0fe200078f20ff */
[----:B------:R-:W1:Y:S01]  /*e250*/  @!P0 LDC.64 R6, c[0x0][0x248] ;  /* 0x00009200ff068b82 */ /* 0x000e620000000a00 */
[----:B------:R-:W-:Y:S01]  /*e260*/  IMAD.SHL.U32 R46, R135, 0x20, RZ ;  /* 0x00000020872e7824 */ /* 0x000fe200078e00ff */
[----:B------:R-:W-:Y:S02]  /*e270*/  LEA.HI R116, R116, R57, RZ, 0x5 ;  /* 0x0000003974747211 */ /* 0x000fe400078f28ff */
[----:B---3--:R-:W-:-:S02]  /*e280*/  @!P1 LEA R14, P3, R56, R156, 0x1 ;  /* 0x0000009c380e9211 */ /* 0x008fc400078608ff */
[----:B------:R-:W-:Y:S01]  /*e290*/  @!PT LDS RZ, [RZ] ;  /* 0x00000000fffff984 */ /* 0x000fe20000000800 */
[----:B------:R-:W-:Y:S01]  /*e2a0*/  @!PT LDS RZ, [RZ] ;  /* 0x00000000fffff984 */ /* 0x000fe20000000800 */
[----:B------:R-:W-:Y:S01]  /*e2b0*/  @!PT LDS RZ, [RZ] ;  /* 0x00000000fffff984 */ /* 0x000fe20000000800 */
[----:B------:R-:W-:Y:S01]  /*e2c0*/  @!P5 LDGSTS.E.BYPASS.LTC128B.128 [R150+0x3000], desc[UR6][R156.64] ;  /* 0x030000009c96dfae */ /* 0x000fe2000b901d46 */
[----:B------:R-:W-:Y:S01]  /*e2d0*/  SHF.R.S32.HI R3, RZ, 0x4, R3 ;  /* 0x00000004ff037819 */ /* 0x000fe20000011403 */
[----:B------:R-:W3:Y:S01]  /*e2e0*/  @!P6 LDC.64 R4, c[0x0][0x248] ;  /* 0x00009200ff04eb82 */ /* 0x000ee20000000a00 */
[----:B------:R-:W-:Y:S01]  /*e2f0*/  @!P1 LEA.HI.X R15, R56, R157, R55, 0x1, P3 ;  /* 0x0000009d380f9211 */ /* 0x000fe200018f0c37 */
[----:B------:R-:W-:Y:S01]  /*e300*/  @!P5 LDGSTS.E.BYPASS.LTC128B.128 [R150+0x5000], desc[UR6][R156.64+0x40] ;  /* 0x050000409c96dfae */ /* 0x000fe2000b901d46 */
[----:B------:R-:W-:Y:S02]  /*e310*/  ISETP.GE.AND P3, PT, R8, R9, PT ;  /* 0x000000090800720c */ /* 0x000fe40003f66270 */
[----:B------:R-:W-:Y:S01]  /*e320*/  LEA.HI R8, R3, R3, RZ, 0x1 ;  /* 0x0000000303087211 */ /* 0x000fe200078f08ff */
[----:B------:R-:W-:Y:S01]  /*e330*/  @!P5 LDGSTS.E.BYPASS.LTC128B.128 [R150+0x7000], desc[UR6][R156.64+0x80] ;  /* 0x070000809c96dfae */ /* 0x000fe2000b901d46 */
[----:B------:R-:W-:Y:S02]  /*e340*/  ISETP.GE.AND P5, PT, R144, R9, PT ;  /* 0x000000099000720c */ /* 0x000fe40003fa6270 */
[----:B------:R-:W-:Y:S01]  /*e350*/  LOP3.LUT R8, R8, 0xfffffffe, RZ, 0xc0, !PT ;  /* 0xfffffffe08087812 */ /* 0x000fe200078ec0ff */
[----:B------:R-:W-:Y:S01]  /*e360*/  @!P1 LDGSTS.E.BYPASS.LTC128B.128 [R150+0x3800], desc[UR6][R14.64] ;  /* 0x038000000e969fae */ /* 0x000fe2000b901d46 */
[----:B------:R-:W-:-:S02]  /*e370*/  SHF.R.S32.HI R47, RZ, 0x5, R116 ;  /* 0x00000005ff2f7819 */ /* 0x000fc40000011474 */
[----:B------:R-:W-:Y:S01]  /*e380*/  LOP3.LUT R46, R46, 0xffffff00, RZ, 0xc0, !PT ;  /* 0xffffff002e2e7812 */ /* 0x000fe200078ec0ff */
[----:B------:R-:W-:Y:S04]  /*e390*/  @!P1 LDGSTS.E.BYPASS.LTC128B.128 [R150+0x5800], desc[UR6][R14.64+0x40] ;  /* 0x058000400e969fae */ /* 0x000fe8000b901d46 */
[----:B------:R4:W-:Y:S01]  /*e3a0*/  @!P1 LDGSTS.E.BYPASS.LTC128B.128 [R150+0x7800], desc[UR6][R14.64+0x80] ;  /* 0x078000800e969fae */ /* 0x0009e2000b901d46 */
[----:B-1----:R-:W-:-:S04]  /*e3b0*/  @!P0 LEA R10, P1, R6, R156, 0x7 ;  /* 0x0000009c060a8211 */ /* 0x002fc800078238ff */
[----:B------:R-:W-:Y:S01]  /*e3c0*/  @!P0 LEA.HI.X R11, R6, R157, R7, 0x7, P1 ;  /* 0x0000009d060b8211 */ /* 0x000fe200008f3c07 */
[----:B---3--:R-:W-:Y:S01]  /*e3d0*/  @!P6 IMAD.WIDE.U32 R12, R4, 0xc0, R156 ;  /* 0x000000c0040ce825 */ /* 0x008fe200078e009c */
[----:B------:R-:W-:-:S03]  /*e3e0*/  ISETP.GE.AND P1, PT, R2, R9, PT ;  /* 0x000000090200720c */ /* 0x000fc60003f26270 */
[----:B------:R-:W-:Y:S01]  /*e3f0*/  @!P6 IMAD R5, R5, 0xc0, RZ ;  /* 0x000000c00505e824 */ /* 0x000fe200078e02ff */
[----:B------:R-:W-:Y:S01]  /*e400*/  @!P0 LDGSTS.E.BYPASS.LTC128B.128 [R150+0x4000], desc[UR6][R10.64] ;  /* 0x040000000a968fae */ /* 0x000fe2000b901d46 */
[----:B------:R-:W-:Y:S02]  /*e410*/  IMAD.IADD R2, R3, 0x1, -R8 ;  /* 0x0000000103027824 */ /* 0x000fe400078e0a08 */
[----:B------:R-:W-:Y:S01]  /*e420*/  @!P6 IMAD.IADD R13, R5, 0x1, R13 ;  /* 0x00000001050de824 */ /* 0x000fe200078e020d */
[----:B------:R-:W-:Y:S01]  /*e430*/  @!P0 LDGSTS.E.BYPASS.LTC128B.128 [R150+0x6000], desc[UR6][R10.64+0x40] ;  /* 0x060000400a968fae */ /* 0x000fe2000b901d46 */
[----:B------:R-:W-:Y:S01]  /*e440*/  IMAD.SHL.U32 R3, R60, 0x40, RZ ;  /* 0x000000403c037824 */ /* 0x000fe200078e00ff */
[----:B------:R-:W1:Y:S01]  /*e450*/  @!P3 LDC.64 R4, c[0x0][0x250] ;  /* 0x00009400ff04bb82 */ /* 0x000e620000000a00 */
[----:B------:R-:W-:Y:S01]  /*e460*/  IMAD.SHL.U32 R6, R133, 0x40, RZ ;  /* 0x0000004085067824 */ /* 0x000fe200078e00ff */
[----:B------:R1:W-:Y:S01]  /*e470*/  @!P0 LDGSTS.E.BYPASS.LTC128B.128 [R150+0x8000], desc[UR6][R10.64+0x80] ;  /* 0x080000800a968fae */ /* 0x0003e2000b901d46 */
[----:B------:R-:W-:Y:S01]  /*e480*/  IMAD R131, R2, 0x8, R131 ;  /* 0x0000000802837824 */ /* 0x000fe200078e0283 */
[----:B------:R-:W-:-:S02]  /*e490*/  LOP3.LUT R3, R3, 0xc0, RZ, 0xc0, !PT ;  /* 0x000000c003037812 */ /* 0x000fc400078ec0ff */
[----:B------:R-:W-:Y:S01]  /*e4a0*/  @!P6 LDGSTS.E.BYPASS.LTC128B.128 [R150+0x4800], desc[UR6][R12.64] ;  /* 0x048000000c96efae */ /* 0x000fe2000b901d46 */
[----:B------:R-:W-:Y:S02]  /*e4b0*/  LOP3.LUT R6, R6, 0xc0, RZ, 0xc0, !PT ;  /* 0x000000c006067812 */ /* 0x000fe400078ec0ff */
[----:B------:R-:W-:Y:S01]  /*e4c0*/  LOP3.LUT R146, R3, 0x8, R132, 0xf8, !PT ;  /* 0x0000000803927812 */ /* 0x000fe200078ef884 */
[----:B------:R-:W-:Y:S01]  /*e4d0*/  @!P6 LDGSTS.E.BYPASS.LTC128B.128 [R150+0x6800], desc[UR6][R12.64+0x40] ;  /* 0x068000400c96efae */ /* 0x000fe2000b901d46 */
[----:B------:R-:W-:Y:S02]  /*e4e0*/  SHF.R.U32.HI R3, RZ, 0x3, R3 ;  /* 0x00000003ff037819 */ /* 0x000fe40000011603 */
[----:B------:R-:W-:Y:S01]  /*e4f0*/  LEA R154, P0, R138, UR10, 0x1 ;  /* 0x0000000a8a9a7c11 */ /* 0x000fe2000f8008ff */
[----:B------:R3:W-:Y:S01]  /*e500*/  @!P6 LDGSTS.E.BYPASS.LTC128B.128 [R150+0x8800], desc[UR6][R12.64+0x80] ;  /* 0x088000800c96efae */ /* 0x0007e2000b901d46 */
[----:B------:R-:W-:Y:S01]  /*e510*/  LOP3.LUT R146, R146, R3, RZ, 0x3c, !PT ;  /* 0x0000000392927212 */ /* 0x000fe200078e3cff */
[----:B------:R-:W-:Y:S01]  /*e520*/  IMAD.SHL.U32 R3, R2, 0x8, RZ ;  /* 0x0000000802037824 */ /* 0x000fe200078e00ff */
[----:B------:R-:W-:Y:S01]  /*e530*/  LEA.HI.X R159, R138, UR11, R52, 0x1, P0 ;  /* 0x0000000b8a9f7c11 */ /* 0x000fe200080f0c34 */
[----:B------:R-:W0:Y:S01]  /*e540*/  LDGDEPBAR ;  /* 0x00000000000079af */ /* 0x000e220000000000 */
[----:B------:R-:W-:Y:S01]  /*e550*/  @!P4 LEA R8, P0, R107, R154, 0x1 ;  /* 0x0000009a6b08c211 */ /* 0x000fe200078008ff */
[----:B----4-:R-:W-:Y:S01]  /*e560*/  @!P5 IMAD.MOV.U32 R14, RZ, RZ, R154 ;  /* 0x000000ffff0ed224 */ /* 0x010fe200078e009a */
[----:B------:R-:W-:Y:S01]  /*e570*/  LOP3.LUT R2, R6, 0x8, R3, 0xf8, !PT ;  /* 0x0000000806027812 */ /* 0x000fe200078ef803 */
[----:B------:R-:W-:Y:S01]  /*e580*/  @!P5 IMAD.MOV.U32 R15, RZ, RZ, R159 ;  /* 0x000000ffff0fd224 */ /* 0x000fe200078e009f */
[----:B------:R-:W-:Y:S01]  /*e590*/  SHF.R.U32.HI R3, RZ, 0x3, R6 ;  /* 0x00000003ff037819 */ /* 0x000fe20000011606 */
[----:B------:R-:W-:Y:S01]  /*e5a0*/  IMAD.U32 R146, R131, 0x20, R146 ;  /* 0x0000002083927824 */ /* 0x000fe200078e0092 */
[----:B------:R-:W4:Y:S01]  /*e5b0*/  @!P1 LDC.64 R6, c[0x0][0x250] ;  /* 0x00009400ff069b82 */ /* 0x000f220000000a00 */
[----:B------:R-:W-:-:S02]  /*e5c0*/  @!P4 LEA.HI.X R9, R107, R159, R106, 0x1, P0 ;  /* 0x0000009f6b09c211 */ /* 0x000fc400000f0c6a */
[----:B------:R-:W-:Y:S01]  /*e5d0*/  LOP3.LUT R2, R2, R3, RZ, 0x3c, !PT ;  /* 0x0000000302027212 */ /* 0x000fe200078e3cff */
[----:B------:R-:W-:Y:S01]  /*e5e0*/  IMAD.MOV.U32 R3, RZ, RZ, 0x20 ;  /* 0x00000020ff037424 */ /* 0x000fe200078e00ff */
[----:B-1----:R-:W-:Y:S02]  /*e5f0*/  @!P3 LEA R10, P0, R4, R154, 0x7 ;  /* 0x0000009a040ab211 */ /* 0x002fe400078038ff */
[----:B------:R-:W-:Y:S02]  /*e600*/  LEA R146, R146, UR4, 0x1 ;  /* 0x0000000492927c11 */ /* 0x000fe4000f8e08ff */
[----:B------:R-:W-:Y:S01]  /*e610*/  @!P3 LEA.HI.X R11, R4, R159, R5, 0x7, P0 ;  /* 0x0000009f040bb211 */ /* 0x000fe200000f3c05 */
[C---:B------:R-:W-:Y:S01]  /*e620*/  IMAD R4, R47.reuse, 0x200, R46 ;  /* 0x000002002f047824 */ /* 0x040fe200078e022e */
[----:B------:R-:W-:Y:S01]  /*e630*/  LOP3.LUT P0, RZ, R60, 0x2, RZ, 0xc0, !PT ;  /* 0x000000023cff7812 */ /* 0x000fe2000780c0ff */
[----:B------:R-:W-:Y:S02]  /*e640*/  IMAD R47, R47, 0x10, R58 ;  /* 0x000000102f2f7824 */ /* 0x000fe400078e023a */
[----:B------:R-:W-:Y:S01]  /*e650*/  IMAD R147, R45, 0x20, R4 ;  /* 0x000000202d937824 */ /* 0x000fe200078e0204 */
[----:B------:R-:W-:Y:S01]  /*e660*/  SEL R3, R3, 0xffffffe0, !P0 ;  /* 0xffffffe003037807 */ /* 0x000fe20004000000 */
[----:B---3--:R-:W-:Y:S01]  /*e670*/  @!P1 IMAD.MOV.U32 R12, RZ, RZ, R154 ;  /* 0x000000ffff0c9224 */ /* 0x008fe200078e009a */
[----:B------:R-:W-:-:S04]  /*e680*/  DEPBAR.LE SB0, 0x0 ;  /* 0x000080000000791a */ /* 0x000fc80000000000 */
[----:B------:R-:W-:Y:S01]  /*e690*/  BAR.SYNC.DEFER_BLOCKING 0x0 ;  /* 0x0000000000007b1d */ /* 0x000fe20000010000 */
[----:B------:R-:W-:Y:S02]  /*e6a0*/  @!P1 IMAD.MOV.U32 R13, RZ, RZ, R159 ;  /* 0x000000ffff0d9224 */ /* 0x000fe400078e009f */
[----:B----4-:R-:W-:Y:S02]  /*e6b0*/  @!P1 IMAD R7, R7, 0xc0, RZ ;  /* 0x000000c007079824 */ /* 0x010fe400078e02ff */
[----:B------:R-:W-:-:S04]  /*e6c0*/  @!P1 IMAD.WIDE.U32 R12, R6, 0xc0, R12 ;  /* 0x000000c0060c9825 */ /* 0x000fc800078e000c */
[----:B------:R-:W-:Y:S02]  /*e6d0*/  IMAD.IADD R147, R2, 0x1, R147 ;  /* 0x0000000102937824 */ /* 0x000fe400078e0293 */
[----:B------:R-:W-:Y:S02]  /*e6e0*/  @!P1 IMAD.IADD R13, R7, 0x1, R13 ;  /* 0x00000001070d9824 */ /* 0x000fe400078e020d */
[----:B------:R-:W-:Y:S01]  /*e6f0*/  IMAD.IADD R118, R146, 0x1, R3 ;  /* 0x0000000192767824 */ /* 0x000fe200078e0203 */
[----:B------:R-:W-:Y:S01]  /*e700*/  LEA R147, R147, UR4, 0x1 ;  /* 0x0000000493937c11 */ /* 0x000fe2000f8e08ff */
[----:B------:R-:W-:-:S04]  /*e710*/  IMAD R45, R45, 0x20, R46 ;  /* 0x000000202d2d7824 */ /* 0x000fc800078e022e */
[----:B------:R-:W-:Y:S02]  /*e720*/  IMAD R145, R44, 0x2, R147 ;  /* 0x000000022c917824 */ /* 0x000fe400078e0293 */
        /* <DEDUP_REMOVED lines=40> */
[----:B------:R-:W4:Y:S04]  /*e9b0*/  LDSM.16.M88.4 R24, [R146+0x3000] ;  /* 0x003000009218783b */ /* 0x000f280000000200 */
[----:B------:R-:W-:Y:S04]  /*e9c0*/  LDSM.16.M88.4 R128, [R145] ;  /* 0x000000009180783b */ /* 0x000fe80000000200 */
[----:B------:R-:W-:Y:S04]  /*e9d0*/  LDSM.16.M88.4 R112, [R118+0x3000] ;  /* 0x003000007670783b */ /* 0x000fe80000000200 */
[----:B------:R-:W3:Y:S04]  /*e9e0*/  LDSM.16.M88.4 R72, [R146+0x3400] ;  /* 0x003400009248783b */ /* 0x000ee80000000200 */
[----:B------:R-:W3:Y:S04]  /*e9f0*/  LDSM.16.M88.4 R64, [R146+0x3800] ;  /* 0x003800009240783b */ /* 0x000ee80000000200 */
[----:B------:R-:W-:Y:S04]  /*ea00*/  LDSM.16.M88.4 R16, [R147+0x1000] ;  /* 0x001000009310783b */ /* 0x000fe80000000200 */
[----:B--2---:R-:W2:Y:S04]  /*ea10*/  LDSM.16.M88.4 R20, [R146+0x5000] ;  /* 0x005000009214783b */ /* 0x004ea80000000200 */
[----:B------:R-:W2:Y:S04]  /*ea20*/  LDSM.16.M88.4 R48, [R146+0x3c00] ;  /* 0x003c00009230783b */ /* 0x000ea80000000200 */
[----:B------:R-:W2:Y:S04]  /*ea30*/  LDSM.16.M88.4 R32, [R118+0x3400] ;  /* 0x003400007620783b */ /* 0x000ea80000000200 */
[----:B-1----:R-:W1:Y:S01]  /*ea40*/  LDSM.16.M88.4 R8, [R118+0x3800] ;  /* 0x003800007608783b */ /* 0x002e620000000200 */
[C---:B----4-:R-:W-:Y:S03]  /*ea50*/  HMMA.16816.F32 R28, R80.reuse, R24, RZ ;  /* 0x00000018501c723c */ /* 0x050fe600000018ff */
[----:B---3--:R-:W-:Y:S04]  /*ea60*/  LDSM.16.M88.4 R12, [R145+0x1000] ;  /* 0x00100000910c783b */ /* 0x008fe80000000200 */
[----:B------:R-:W3:Y:S01]  /*ea70*/  LDSM.16.M88.4 R76, [R118+0x5000] ;  /* 0x00500000764c783b */ /* 0x000ee20000000200 */
[C---:B------:R-:W-:Y:S03]  /*ea80*/  HMMA.16816.F32 R24, R80.reuse, R26, RZ ;  /* 0x0000001a5018723c */ /* 0x040fe600000018ff */
[----:B------:R-:W4:Y:S03]  /*ea90*/  LDSM.16.M88.4 R104, [R146+0x4000] ;  /* 0x004000009268783b */ /* 0x000f260000000200 */
[C---:B------:R-:W-:Y:S01]  /*eaa0*/  HMMA.16816.F32 R36, R80.reuse, R72, RZ ;  /* 0x000000485024723c */ /* 0x040fe200000018ff */
[----:B------:R-:W4:Y:S04]  /*eab0*/  LDSM.16.M88.4 R96, [R146+0x4400] ;  /* 0x004400009260783b */ /* 0x000f280000000200 */
[----:B------:R-:W4:Y:S01]  /*eac0*/  LDSM.16.M88.4 R88, [R146+0x4800] ;  /* 0x004800009258783b */ /* 0x000f220000000200 */
[----:B------:R-:W-:Y:S03]  /*ead0*/  HMMA.16816.F32 R68, R80, R64, RZ ;  /* 0x000000405044723c */ /* 0x000fe600000018ff */
[----:B------:R-:W4:Y:S03]  /*eae0*/  LDSM.16.M88.4 R40, [R146+0x4c00] ;  /* 0x004c00009228783b */ /* 0x000f260000000200 */
[----:B------:R-:W-:Y:S01]  /*eaf0*/  HMMA.16816.F32 R28, R128, R112, R28 ;  /* 0x00000070801c723c */ /* 0x000fe2000000181c */
[----:B------:R-:W4:Y:S04]  /*eb00*/  LDSM.16.M88.4 R4, [R118+0x3c00] ;  /* 0x003c00007604783b */ /* 0x000f280000000200 */
[----:B------:R-:W4:Y:S01]  /*eb10*/  LDSM.16.M88.4 R160, [R146+0x5400] ;  /* 0x0054000092a0783b */ /* 0x000f220000000200 */
[C---:B------:R-:W-:Y:S03]  /*eb20*/  HMMA.16816.F32 R72, R80.reuse, R74, RZ ;  /* 0x0000004a5048723c */ /* 0x040fe600000018ff */
[----:B------:R-:W-:Y:S03]  /*eb30*/  LDSM.16.M88.4 R124, [R118+0x4000] ;  /* 0x00400000767c783b */ /* 0x000fe60000000200 */
[----:B------:R-:W-:Y:S01]  /*eb40*/  HMMA.16816.F32 R64, R80, R66, RZ ;  /* 0x000000425040723c */ /* 0x000fe200000018ff */
[----:B------:R-:W-:Y:S04]  /*eb50*/  LDSM.16.M88.4 R120, [R118+0x4400] ;  /* 0x004400007678783b */ /* 0x000fe80000000200 */
[----:B------:R-:W0:Y:S01]  /*eb60*/  LDGDEPBAR ;  /* 0x00000000000079af */ /* 0x000e220000000000 */
[----:B------:R-:W-:Y:S03]  /*eb70*/  HMMA.16816.F32 R24, R128, R114, R24 ;  /* 0x000000728018723c */ /* 0x000fe60000001818 */
[----:B------:R-:W-:Y:S03]  /*eb80*/  LDSM.16.M88.4 R112, [R118+0x4800] ;  /* 0x004800007670783b */ /* 0x000fe60000000200 */
[----:B--2---:R-:W-:Y:S06]  /*eb90*/  HMMA.16816.F32 R28, R16, R20, R28 ;  /* 0x00000014101c723c */ /* 0x004fec000000181c */
[C---:B------:R-:W-:Y:S06]  /*eba0*/  HMMA.16816.F32 R60, R80.reuse, R48, RZ ;  /* 0x00000030503c723c */ /* 0x040fec00000018ff */
[----:B------:R-:W-:Y:S06]  /*ebb0*/  HMMA.16816.F32 R48, R80, R50, RZ ;  /* 0x000000325030723c */ /* 0x000fec00000018ff */
[C---:B------:R-:W-:Y:S06]  /*ebc0*/  HMMA.16816.F32 R36, R128.reuse, R32, R36 ;  /* 0x000000208024723c */ /* 0x040fec0000001824 */
[C---:B------:R-:W-:Y:S01]  /*ebd0*/  HMMA.16816.F32 R72, R128.reuse, R34, R72 ;  /* 0x000000228048723c */ /* 0x040fe20000001848 */
[----:B------:R-:W-:Y:S05]  /*ebe0*/  LDSM.16.M88.4 R32, [R146+0x7000] ;  /* 0x007000009220783b */ /* 0x000fea0000000200 */
[C---:B-1----:R-:W-:Y:S06]  /*ebf0*/  HMMA.16816.F32 R68, R128.reuse, R8, R68 ;  /* 0x000000088044723c */ /* 0x042fec0000001844 */
[----:B------:R-:W-:Y:S01]  /*ec00*/  HMMA.16816.F32 R64, R128, R10, R64 ;  /* 0x0000000a8040723c */ /* 0x000fe20000001840 */
[----:B------:R-:W1:Y:S05]  /*ec10*/  LDSM.16.M88.4 R8, [R147+0x2000] ;  /* 0x002000009308783b */ /* 0x000e6a0000000200 */
[----:B------:R-:W-:Y:S01]  /*ec20*/  HMMA.16816.F32 R24, R16, R22, R24 ;  /* 0x000000161018723c */ /* 0x000fe20000001818 */
[----:B------:R-:W-:Y:S05]  /*ec30*/  LDSM.16.M88.4 R20, [R118+0x7000] ;  /* 0x007000007614783b */ /* 0x000fea0000000200 */
[----:B---3--:R-:W-:Y:S06]  /*ec40*/  HMMA.16816.F32 R28, R12, R76, R28 ;  /* 0x0000004c0c1c723c */ /* 0x008fec000000181c */
        /* <DEDUP_REMOVED lines=10> */
[----:B------:R-:W-:Y:S01]  /*ecf0*/  HMMA.16816.F32 R48, R128, R6, R48 ;  /* 0x000000068030723c */ /* 0x000fe20000001830 */
[----:B------:R-:W3:Y:S05]  /*ed00*/  LDSM.16.M88.4 R4, [R145+0x2000] ;  /* 0x002000009104783b */ /* 0x000eea0000000200 */
[----:B------:R-:W-:Y:S01]  /*ed10*/  HMMA.16816.F32 R24, R12, R78, R24 ;  /* 0x0000004e0c18723c */ /* 0x000fe20000001818 */
[----:B------:R-:W4:Y:S05]  /*ed20*/  LDSM.16.M88.4 R76, [R146+0x5800] ;  /* 0x00580000924c783b */ /* 0x000f2a0000000200 */
[----:B------:R-:W-:Y:S06]  /*ed30*/  HMMA.16816.F32 R36, R16, R160, R36 ;  /* 0x000000a01024723c */ /* 0x000fec0000001824 */
[----:B-1----:R-:W-:Y:S01]  /*ed40*/  HMMA.16816.F32 R28, R8, R32, R28 ;  /* 0x00000020081c723c */ /* 0x002fe2000000181c */
[----:B------:R-:W-:-:S05]  /*ed50*/  LOP3.LUT R160, R116, 0xffffffe0, RZ, 0xc0, !PT ;  /* 0xffffffe074a07812 */ /* 0x000fca00078ec0ff */
[----:B------:R-:W-:Y:S01]  /*ed60*/  HMMA.16816.F32 R132, R128, R124, R108 ;  /* 0x0000007c8084723c */ /* 0x000fe2000000186c */
[----:B------:R-:W1:Y:S01]  /*ed70*/  LDSM.16.M88.4 R108, [R146+0x7400] ;  /* 0x00740000926c783b */ /* 0x000e620000000200 */
[----:B------:R-:W-:-:S04]  /*ed80*/  IMAD.IADD R160, R57, 0x1, -R160 ;  /* 0x0000000139a07824 */ /* 0x000fc800078e0aa0 */
[----:B------:R-:W-:Y:S01]  /*ed90*/  HMMA.16816.F32 R24, R8, R34, R24 ;  /* 0x000000220818723c */ /* 0x000fe20000001818 */
[----:B------:R-:W-:Y:S01]  /*eda0*/  LDSM.16.M88.4 R32, [R118+0x5800] ;  /* 0x005800007620783b */ /* 0x000fe20000000200 */
[----:B------:R-:W-:-:S04]  /*edb0*/  SHF.R.S32.HI R3, RZ, 0x1f, R160 ;  /* 0x0000001fff037819 */ /* 0x000fc800000114a0 */
[----:B------:R-:W-:Y:S01]  /*edc0*/  HMMA.16816.F32 R72, R16, R162, R72 ;  /* 0x000000a21048723c */ /* 0x000fe20000001848 */
[----:B------:R-:W-:-:S04]  /*edd0*/  LEA.HI R160, R3, R160, RZ, 0x2 ;  /* 0x000000a003a07211 */ /* 0x000fc800078f10ff */
[----:B------:R-:W-:Y:S01]  /*ede0*/  SHF.R.S32.HI R160, RZ, 0x2, R160 ;  /* 0x00000002ffa07819 */ /* 0x000fe200000114a0 */
[----:B--2---:R-:W-:Y:S06]  /*edf0*/  HMMA.16816.F32 R36, R12, R40, R36 ;  /* 0x000000280c24723c */ /* 0x004fec0000001824 */
[----:B------:R-:W-:Y:S01]  /*ee00*/  HMMA.16816.F32 R104, R128, R126, R104 ;  /* 0x0000007e8068723c */ /* 0x000fe20000001868 */
[----:B------:R-:W2:Y:S05]  /*ee10*/  LDSM.16.M88.4 R124, [R146+0x5c00] ;  /* 0x005c0000927c783b */ /* 0x000eaa0000000200 */
[C---:B---3--:R-:W-:Y:S06]  /*ee20*/  HMMA.16816.F32 R28, R4.reuse, R20, R28 ;  /* 0x00000014041c723c */ /* 0x048fec000000181c */
[----:B------:R-:W-:Y:S01]  /*ee30*/  HMMA.16816.F32 R24, R4, R22, R24 ;  /* 0x000000160418723c */ /* 0x000fe20000001818 */
[----:B------:R-:W3:Y:S05]  /*ee40*/  LDSM.16.M88.4 R20, [R146+0x7800] ;  /* 0x007800009214783b */ /* 0x000eea0000000200 */
[----:B----4-:R-:W-:Y:S06]  /*ee50*/  HMMA.16816.F32 R68, R16, R76, R68 ;  /* 0x0000004c1044723c */ /* 0x010fec0000001844 */
[----:B------:R-:W-:Y:S01]  /*ee60*/  HMMA.16816.F32 R72, R12, R42, R72 ;  /* 0x0000002a0c48723c */ /* 0x000fe20000001848 */
[----:B------:R-:W-:Y:S05]  /*ee70*/  LDSM.16.M88.4 R40, [R118+0x7800] ;  /* 0x007800007628783b */ /* 0x000fea0000000200 */
[----:B-1----:R-:W-:Y:S01]  /*ee80*/  HMMA.16816.F32 R36, R8, R108, R36 ;  /* 0x0000006c0824723c */ /* 0x002fe20000001824 */
[----:B------:R-:W-:Y:S01]  /*ee90*/  FMUL.FTZ R76, R28, UR17 ;  /* 0x000000111c4c7c20 */ /* 0x000fe20008410000 */
[----:B------:R-:W-:-:S04]  /*eea0*/  FMUL.FTZ R77, R30, UR17 ;  /* 0x000000111e4d7c20 */ /* 0x000fc80008410000 */
[C---:B------:R-:W-:Y:S01]  /*eeb0*/  HMMA.16816.F32 R64, R16.reuse, R78, R64 ;  /* 0x0000004e1040723c */ /* 0x040fe20000001840 */
[----:B------:R-:W-:Y:S01]  /*eec0*/  FMUL.FTZ R109, R31, UR17 ;  /* 0x000000111f6d7c20 */ /* 0x000fe20008410000 */
[----:B------:R-:W-:Y:S01]  /*eed0*/  FMUL.FTZ R24, R24, UR17 ;  /* 0x0000001118187c20 */ /* 0x000fe20008410000 */
[----:B------:R-:W-:Y:S03]  /*eee0*/  MUFU.TANH R76, R76 ;  /* 0x0000004c004c7308 */ /* 0x000fe60000002400 */
[C---:B--2---:R-:W-:Y:S01]  /*eef0*/  HMMA.16816.F32 R60, R16.reuse, R124, R60 ;  /* 0x0000007c103c723c */ /* 0x044fe2000000183c */
[----:B------:R-:W-:Y:S01]  /*ef00*/  FMUL.FTZ R78, R29, UR17 ;  /* 0x000000111d4e7c20 */ /* 0x000fe20008410000 */
[----:B------:R-:W-:Y:S01]  /*ef10*/  FMUL.FTZ R79, R25, UR17 ;  /* 0x00000011194f7c20 */ /* 0x000fe20008410000 */
[----:B------:R-:W1:Y:S02]  /*ef20*/  LDSM.16.M88.4 R28, [R118+0x5c00] ;  /* 0x005c0000761c783b */ /* 0x000e640000000200 */
[----:B------:R2:W-:Y:S01]  /*ef30*/  MUFU.TANH R108, R24 ;  /* 0x00000018006c7308 */ /* 0x0005e20000002400 */
[----:B------:R-:W-:Y:S06]  /*ef40*/  HMMA.16816.F32 R48, R16, R126, R48 ;  /* 0x0000007e1030723c */ /* 0x000fec0000001830 */
[----:B------:R-:W-:Y:S01]  /*ef50*/  HMMA.16816.F32 R72, R8, R110, R72 ;  /* 0x0000006e0848723c */ /* 0x000fe20000001848 */
[----:B------:R-:W-:Y:S05]  /*ef60*/  MUFU.TANH R79, R79 ;  /* 0x0000004f004f7308 */ /* 0x000fea0000002400 */
[C---:B------:R-:W-:Y:S01]  /*ef70*/  HMMA.16816.F32 R68, R12.reuse, R32, R68 ;  /* 0x000000200c44723c */ /* 0x040fe20000001844 */
[----:B------:R-:W-:Y:S01]  /*ef80*/  FMUL.FTZ R111, R26, UR17 ;  /* 0x000000111a6f7c20 */ /* 0x000fe20008410000 */
[----:B------:R-:W-:Y:S01]  /*ef90*/  FMUL.FTZ R110, R27, UR17 ;  /* 0x000000111b6e7c20 */ /* 0x000fe20008410000 */
[----:B------:R-:W4:Y:S01]  /*efa0*/  MUFU.TANH R78, R78 ;  /* 0x0000004e004e7308 */ /* 0x000f220000002400 */
[----:B--2---:R-:W-:Y:S02]  /*efb0*/  LDSM.16.M88.4 R24, [R146+0x7c00] ;  /* 0x007c00009218783b */ /* 0x004fe40000000200 */
[----:B------:R-:W-:Y:S02]  /*efc0*/  HMMA.16816.F32 R64, R12, R34, R64 ;  /* 0x000000220c40723c */ /* 0x000fe40000001840 */
[----:B------:R-:W2:Y:S03]  /*efd0*/  LDSM.16.M88.4 R32, [R146+0x6000] ;  /* 0x006000009220783b */ /* 0x000ea60000000200 */
[----:B------:R-:W-:Y:S01]  /*efe0*/  MUFU.TANH R111, R111 ;  /* 0x0000006f006f7308 */ /* 0x000fe20000002400 */
[C---:B------:R-:W-:Y:S06]  /*eff0*/  HMMA.16816.F32 R100, R128.reuse, R120, R100 ;  /* 0x000000788064723c */ /* 0x040fec0000001864 */
[----:B------:R-:W-:Y:S01]  /*f000*/  HMMA.16816.F32 R96, R128, R122, R96 ;  /* 0x0000007a8060723c */ /* 0x000fe20000001860 */
[----:B------:R-:W4:Y:S01]  /*f010*/  LDSM.16.M88.4 R120, [R118+0x7400] ;  /* 0x007400007678783b */ /* 0x000f220000000200 */
[----:B------:R-:W4:Y:S04]  /*f020*/  MUFU.TANH R110, R110 ;  /* 0x0000006e006e7308 */ /* 0x000f280000002400 */
[----:B---3--:R-:W-:Y:S04]  /*f030*/  HMMA.16816.F32 R68, R8, R20, R68 ;  /* 0x000000140844723c */ /* 0x008fe80000001844 */
[----:B------:R-:W3:Y:S02]  /*f040*/  MUFU.TANH R109, R109 ;  /* 0x0000006d006d7308 */ /* 0x000ee40000002400 */
[C---:B-1----:R-:W-:Y:S06]  /*f050*/  HMMA.16816.F32 R60, R12.reuse, R28, R60 ;  /* 0x0000001c0c3c723c */ /* 0x042fec000000183c */
[----:B------:R-:W-:Y:S01]  /*f060*/  HMMA.16816.F32 R48, R12, R30, R48 ;  /* 0x0000001e0c30723c */ /* 0x000fe20000001830 */
[----:B------:R-:W-:Y:S01]  /*f070*/  LDSM.16.M88.4 R28, [R146+0x8000] ;  /* 0x00800000921c783b */ /* 0x000fe20000000200 */
[----:B------:R-:W-:Y:S04]  /*f080*/  MUFU.TANH R77, R77 ;  /* 0x0000004d004d7308 */ /* 0x000fe80000002400 */
[----:B------:R-:W-:Y:S01]  /*f090*/  HMMA.16816.F32 R64, R8, R22, R64 ;  /* 0x000000160840723c */ /* 0x000fe20000001840 */
[----:B------:R-:W1:Y:S05]  /*f0a0*/  LDSM.16.M88.4 R20, [R118+0x6000] ;  /* 0x006000007614783b */ /* 0x000e6a0000000200 */
[----:B--2---:R-:W-:Y:S06]  /*f0b0*/  HMMA.16816.F32 R132, R16, R32, R132 ;  /* 0x000000201084723c */ /* 0x004fec0000001884 */
[----:B------:R-:W-:Y:S06]  /*f0c0*/  HMMA.16816.F32 R60, R8, R24, R60 ;  /* 0x00000018083c723c */ /* 0x000fec000000183c */
[----:B------:R-:W-:Y:S01]  /*f0d0*/  HMMA.16816.F32 R104, R16, R34, R104 ;  /* 0x000000221068723c */ /* 0x000fe20000001868 */
[----:B------:R-:W-:Y:S05]  /*f0e0*/  LDSM.16.M88.4 R32, [R118+0x4c00] ;  /* 0x004c00007620783b */ /* 0x000fea0000000200 */
[----:B------:R-:W-:Y:S01]  /*f0f0*/  HMMA.16816.F32 R48, R8, R26, R48 ;  /* 0x0000001a0830723c */ /* 0x000fe20000001830 */
[----:B------:R-:W2:Y:S05]  /*f100*/  LDSM.16.M88.4 R24, [R146+0x6400] ;  /* 0x006400009218783b */ /* 0x000eaa0000000200 */
[----:B----4-:R-:W-:Y:S06]  /*f110*/  HMMA.16816.F32 R36, R4, R120, R36 ;  /* 0x000000780424723c */ /* 0x010fec0000001824 */
[----:B------:R-:W-:Y:S06]  /*f120*/  HMMA.16816.F32 R92, R128, R112, R92 ;  /* 0x00000070805c723c */ /* 0x000fec000000185c */
[C---:B-1----:R-:W-:Y:S06]  /*f130*/  HMMA.16816.F32 R132, R12.reuse, R20, R132 ;  /* 0x000000140c84723c */ /* 0x042fec0000001884 */
[----:B------:R-:W-:Y:S01]  /*f140*/  HMMA.16816.F32 R104, R12, R22, R104 ;  /* 0x000000160c68723c */ /* 0x000fe20000001868 */
[----:B------:R-:W1:Y:S05]  /*f150*/  LDSM.16.M88.4 R20, [R118+0x6400] ;  /* 0x006400007614783b */ /* 0x000e6a0000000200 */
[----:B------:R-:W-:Y:S01]  /*f160*/  FMUL.FTZ R36, R36, UR17 ;  /* 0x0000001124247c20 */ /* 0x000fe20008410000 */
[----:B------:R-:W-:Y:S01]  /*f170*/  FMUL.FTZ R37, R37, UR17 ;  /* 0x0000001125257c20 */ /* 0x000fe20008410000 */
[----:B------:R-:W-:Y:S01]  /*f180*/  FMUL.FTZ R119, R38, UR17 ;  /* 0x0000001126777c20 */ /* 0x000fe20008410000 */
[----:B------:R-:W-:Y:S01]  /*f190*/  FMUL.FTZ R120, R39, UR17 ;  /* 0x0000001127787c20 */ /* 0x000fe20008410000 */
[----:B------:R-:W4:Y:S01]  /*f1a0*/  MUFU.TANH R112, R36 ;  /* 0x0000002400707308 */ /* 0x000f220000002400 */
[----:B------:R-:W-:Y:S06]  /*f1b0*/  HMMA.16816.F32 R68, R4, R40, R68 ;  /* 0x000000280444723c */ /* 0x000fec0000001844 */
[----:B--2---:R-:W-:Y:S01]  /*f1c0*/  HMMA.16816.F32 R100, R16, R24, R100 ;  /* 0x000000181064723c */ /* 0x004fe20000001864 */
[----:B------:R2:W-:Y:S05]  /*f1d0*/  MUFU.TANH R113, R37 ;  /* 0x0000002500717308 */ /* 0x0005ea0000002400 */
[C---:B------:R-:W-:Y:S03]  /*f1e0*/  HMMA.16816.F32 R132, R8.reuse, R28, R132 ;  /* 0x0000001c0884723c */ /* 0x040fe60000001884 */
[----:B------:R-:W4:Y:S03]  /*f1f0*/  MUFU.TANH R119, R119 ;  /* 0x0000007700777308 */ /* 0x000f260000002400 */
[----:B------:R-:W-:Y:S01]  /*f200*/  HMMA.16816.F32 R104, R8, R30, R104 ;  /* 0x0000001e0868723c */ /* 0x000fe20000001868 */
[----:B------:R-:W3:Y:S04]  /*f210*/  LDSM.16.M88.4 R28, [R146+0x8400] ;  /* 0x00840000921c783b */ /* 0x000ee80000000200 */
[----:B------:R-:W4:Y:S01]  /*f220*/  MUFU.TANH R120, R120 ;  /* 0x0000007800787308 */ /* 0x000f220000002400 */
[----:B------:R-:W-:Y:S01]  /*f230*/  HMMA.16816.F32 R96, R16, R26, R96 ;  /* 0x0000001a1060723c */ /* 0x000fe20000001860 */
[----:B------:R-:W4:Y:S01]  /*f240*/  LDSM.16.M88.4 R24, [R146+0x6800] ;  /* 0x006800009218783b */ /* 0x000f220000000200 */
[----:B------:R-:W-:Y:S01]  /*f250*/  FMUL.FTZ R68, R68, UR17 ;  /* 0x0000001144447c20 */ /* 0x000fe20008410000 */
[----:B------:R-:W-:Y:S01]  /*f260*/  FMUL.FTZ R69, R69, UR17 ;  /* 0x0000001145457c20 */ /* 0x000fe20008410000 */
[----:B------:R-:W-:Y:S01]  /*f270*/  FMUL.FTZ R70, R70, UR17 ;  /* 0x0000001146467c20 */ /* 0x000fe20008410000 */
[----:B--2---:R-:W2:Y:S01]  /*f280*/  LDSM.16.M88.4 R36, [R118+0x7c00] ;  /* 0x007c00007624783b */ /* 0x004ea20000000200 */
[----:B------:R-:W-:Y:S01]  /*f290*/  HMMA.16816.F32 R64, R4, R42, R64 ;  /* 0x0000002a0440723c */ /* 0x000fe20000001840 */
[----:B------:R-:W-:Y:S01]  /*f2a0*/  FMUL.FTZ R71, R71, UR17 ;  /* 0x0000001147477c20 */ /* 0x000fe20008410000 */
[----:B------:R-:W-:Y:S01]  /*f2b0*/  MUFU.TANH R68, R68 ;  /* 0x0000004400447308 */ /* 0x000fe20000002400 */
[----:B------:R-:W2:Y:S03]  /*f2c0*/  LDSM.16.M88.4 R40, [R118+0x8000] ;  /* 0x008000007628783b */ /* 0x000ea60000000200 */
[----:B-1----:R-:W-:Y:S04]  /*f2d0*/  HMMA.16816.F32 R100, R12, R20, R100 ;  /* 0x000000140c64723c */ /* 0x002fe80000001864 */
[----:B------:R-:W-:Y:S02]  /*f2e0*/  MUFU.TANH R69, R69 ;  /* 0x0000004500457308 */ /* 0x000fe40000002400 */
[----:B------:R-:W-:Y:S06]  /*f2f0*/  HMMA.16816.F32 R84, R128, R32, R84 ;  /* 0x000000208054723c */ /* 0x000fec0000001854 */
[----:B------:R-:W-:Y:S01]  /*f300*/  HMMA.16816.F32 R96, R12, R22, R96 ;  /* 0x000000160c60723c */ /* 0x000fe20000001860 */
[----:B------:R-:W-:Y:S01]  /*f310*/  LDSM.16.M88.4 R20, [R118+0x6800] ;  /* 0x006800007614783b */ /* 0x000fe20000000200 */
[----:B------:R-:W1:Y:S04]  /*f320*/  MUFU.TANH R70, R70 ;  /* 0x0000004600467308 */ /* 0x000e680000002400 */
[----:B------:R-:W-:Y:S01]  /*f330*/  HMMA.16816.F32 R80, R128, R34, R80 ;  /* 0x000000228050723c */ /* 0x000fe20000001850 */
[----:B------:R-:W1:Y:S01]  /*f340*/  LDSM.16.M88.4 R32, [R118+0x8400] ;  /* 0x008400007620783b */ /* 0x000e620000000200 */
[----:B------:R-:W-:Y:S01]  /*f350*/  FMUL.FTZ R121, R64, UR17 ;  /* 0x0000001140797c20 */ /* 0x000fe20008410000 */
[----:B------:R-:W-:Y:S01]  /*f360*/  FMUL.FTZ R64, R65, UR17 ;  /* 0x0000001141407c20 */ /* 0x000fe20008410000 */
[----:B------:R-:W-:Y:S01]  /*f370*/  FMUL.FTZ R65, R66, UR17 ;  /* 0x0000001142417c20 */ /* 0x000fe20008410000 */
[----:B------:R-:W-:Y:S01]  /*f380*/  MUFU.TANH R71, R71 ;  /* 0x0000004700477308 */ /* 0x000fe20000002400 */
[----:B---3--:R-:W-:Y:S01]  /*f390*/  HMMA.16816.F32 R100, R8, R28, R100 ;  /* 0x0000001c0864723c */ /* 0x008fe20000001864 */
[----:B------:R-:W-:-:S05]  /*f3a0*/  FMUL.FTZ R67, R67, UR17 ;  /* 0x0000001143437c20 */ /* 0x000fca0008410000 */
[----:B----4-:R-:W-:Y:S01]  /*f3b0*/  HMMA.16816.F32 R92, R16, R24, R92 ;  /* 0x00000018105c723c */ /* 0x010fe2000000185c */
[----:B------:R-:W-:Y:S01]  /*f3c0*/  IADD3 R28, R47, 0x1, R160 ;  /* 0x000000012f1c7810 */ /* 0x000fe20007ffe0a0 */
[----:B------:R-:W-:Y:S01]  /*f3d0*/  IMAD.SHL.U32 R29, R57, 0x2, RZ ;  /* 0x00000002391d7824 */ /* 0x000fe200078e00ff */
[----:B------:R-:W-:Y:S02]  /*f3e0*/  MUFU.TANH R121, R121 ;  /* 0x0000007900797308 */ /* 0x000fe40000002400 */
[----:B------:R-:W-:Y:S01]  /*f3f0*/  IADD3 R3, R59, R28, -R149 ;  /* 0x0000001c3b037210 */ /* 0x000fe20007ffe895 */
[----:B--2---:R-:W-:Y:S01]  /*f400*/  HMMA.16816.F32 R60, R4, R36, R60 ;  /* 0x00000024043c723c */ /* 0x004fe2000000183c */
[----:B------:R-:W-:-:S03]  /*f410*/  LOP3.LUT R29, R29, 0x6, RZ, 0xc0, !PT ;  /* 0x000000061d1d7812 */ /* 0x000fc600078ec0ff */
[----:B------:R-:W-:Y:S01]  /*f420*/  VIADD R28, R3, UR16 ;  /* 0x00000010031c7c36 */ /* 0x000fe20008000000 */
[----:B------:R-:W-:Y:S01]  /*f430*/  MUFU.TANH R65, R65 ;  /* 0x0000004100417308 */ /* 0x000fe20000002400 */
[----:B------:R-:W-:Y:S03]  /*f440*/  HMMA.16816.F32 R88, R128, R114, R88 ;  /* 0x000000728058723c */ /* 0x000fe60000001858 */
[C---:B------:R-:W-:Y:S02]  /*f450*/  VIMNMX R3, R28.reuse, R59, PT ;  /* 0x0000003b1c037248 */ /* 0x040fe40003fe0100 */
[----:B------:R-:W-:Y:S01]  /*f460*/  VIADDMNMX R117, R28, 0x8, R59, PT ;  /* 0x000000081c757846 */ /* 0x000fe2000380013b */
[C---:B------:R-:W-:Y:S01]  /*f470*/  HMMA.16816.F32 R48, R4.reuse, R38, R48 ;  /* 0x000000260430723c */ /* 0x040fe20000001830 */
[----:B------:R-:W2:Y:S01]  /*f480*/  LDSM.16.M88.4 R36, [R146+0x6c00] ;  /* 0x006c00009224783b */ /* 0x000ea20000000200 */
[----:B------:R-:W-:Y:S04]  /*f490*/  MUFU.TANH R64, R64 ;  /* 0x0000004000407308 */ /* 0x000fe80000002400 */
[----:B------:R-:W-:Y:S04]  /*f4a0*/  HMMA.16816.F32 R104, R4, R42, R104 ;  /* 0x0000002a0468723c */ /* 0x000fe80000001868 */
[----:B------:R-:W3:Y:S02]  /*f4b0*/  MUFU.TANH R163, R67 ;  /* 0x0000004300a37308 */ /* 0x000ee40000002400 */
[----:B------:R-:W-:Y:S01]  /*f4c0*/  HMMA.16816.F32 R96, R8, R30, R96 ;  /* 0x0000001e0860723c */ /* 0x000fe20000001860 */
[----:B------:R-:W-:-:S02]  /*f4d0*/  IMAD.IADD R42, R0, 0x1, R29 ;  /* 0x00000001002a7824 */ /* 0x000fc400078e021d */
[----:B------:R-:W-:Y:S01]  /*f4e0*/  FMUL.FTZ R62, R62, UR17 ;  /* 0x000000113e3e7c20 */ /* 0x000fe20008410000 */
[----:B------:R-:W4:Y:S01]  /*f4f0*/  LDSM.16.M88.4 R28, [R146+0x8800] ;  /* 0x00880000921c783b */ /* 0x000f220000000200 */
[----:B------:R-:W-:Y:S01]  /*f500*/  FMUL.FTZ R63, R63, UR17 ;  /* 0x000000113f3f7c20 */ /* 0x000fe20008410000 */
[----:B------:R-:W-:Y:S01]  /*f510*/  VIADD R24, R42, 0x1 ;  /* 0x000000012a187836 */ /* 0x000fe20000000000 */
[----:B-1----:R-:W-:Y:S02]  /*f520*/  HMMA.16816.F32 R100, R4, R32, R100 ;  /* 0x000000200464723c */ /* 0x002fe40000001864 */
[----:B------:R-:W-:Y:S02]  /*f530*/  MUFU.TANH R125, R63 ;  /* 0x0000003f007d7308 */ /* 0x000fe40000002400 */
[C---:B------:R-:W-:Y:S02]  /*f540*/  ISETP.GE.AND P6, PT, R24.reuse, R3, PT ;  /* 0x000000031800720c */ /* 0x040fe40003fc6270 */
[----:B------:R-:W-:Y:S01]  /*f550*/  ISETP.GE.AND P4, PT, R24, R117, PT ;  /* 0x000000751800720c */ /* 0x000fe20003f86270 */
[C---:B------:R-:W-:Y:S01]  /*f560*/  VIADD R32, R42.reuse, 0x9 ;  /* 0x000000092a207836 */ /* 0x040fe20000000000 */
[----:B------:R-:W-:Y:S01]  /*f570*/  HMMA.16816.F32 R92, R12, R20, R92 ;  /* 0x000000140c5c723c */ /* 0x000fe2000000185c */
[----:B------:R-:W-:Y:S01]  /*f580*/  VIADD R24, R42, 0x8 ;  /* 0x000000082a187836 */ /* 0x000fe20000000000 */
[----:B------:R-:W-:Y:S01]  /*f590*/  FSEL R78, R78, -INF , !P6 ;  /* 0xff8000004e4e7808 */ /* 0x000fe20007000000 */
[----:B------:R-:W-:Y:S01]  /*f5a0*/  FMUL.FTZ R49, R49, UR17 ;  /* 0x0000001131317c20 */ /* 0x000fe20008410000 */
[----:B------:R-:W-:Y:S01]  /*f5b0*/  FMUL.FTZ R105, R105, UR17 ;  /* 0x0000001169697c20 */ /* 0x000fe20008410000 */
[C---:B------:R-:W-:Y:S01]  /*f5c0*/  ISETP.GE.AND P0, PT, R32.reuse, R3, PT ;  /* 0x000000032000720c */ /* 0x040fe20003f06270 */
[----:B------:R-:W-:Y:S01]  /*f5d0*/  HMMA.16816.F32 R88, R16, R26, R88 ;  /* 0x0000001a1058723c */ /* 0x000fe20000001858 */
[----:B------:R-:W-:Y:S01]  /*f5e0*/  ISETP.GE.AND P3, PT, R32, R117, PT ;  /* 0x000000752000720c */ /* 0x000fe20003f66270 */
[----:B------:R-:W-:Y:S01]  /*f5f0*/  VIADD R20, R42, 0x11 ;  /* 0x000000112a147836 */ /* 0x000fe20000000000 */
[C---:B------:R-:W-:Y:S01]  /*f600*/  ISETP.GE.AND P5, PT, R24.reuse, R3, PT ;  /* 0x000000031800720c */ /* 0x040fe20003fa6270 */
[----:B------:R1:W-:Y:S01]  /*f610*/  MUFU.TANH R136, R105 ;  /* 0x0000006900887308 */ /* 0x0003e20000002400 */
[----:B------:R-:W-:Y:S01]  /*f620*/  ISETP.GE.AND P1, PT, R24, R117, PT ;  /* 0x000000751800720c */ /* 0x000fe20003f26270 */
[C---:B------:R-:W-:Y:S01]  /*f630*/  HMMA.16816.F32 R96, R4.reuse, R34, R96 ;  /* 0x000000220460723c */ /* 0x040fe20000001860 */
[----:B------:R-:W3:Y:S01]  /*f640*/  LDSM.16.M88.4 R32, [R118+0x6c00] ;  /* 0x006c00007620783b */ /* 0x000ee20000000200 */
[----:B------:R-:W-:Y:S01]  /*f650*/  FSEL R108, R108, -INF , !P5 ;  /* 0xff8000006c6c7808 */ /* 0x000fe20006800000 */
[----:B------:R-:W-:Y:S01]  /*f660*/  VIADD R24, R42, 0x10 ;  /* 0x000000102a187836 */ /* 0x000fe20000000000 */
[-C--:B------:R-:W-:Y:S01]  /*f670*/  ISETP.GE.AND P5, PT, R20, R3.reuse, PT ;  /* 0x000000031400720c */ /* 0x080fe20003fa6270 */
[----:B------:R-:W-:Y:S01]  /*f680*/  FMUL.FTZ R51, R51, UR17 ;  /* 0x0000001133337c20 */ /* 0x000fe20008410000 */
[----:B------:R-:W-:Y:S01]  /*f690*/  FSEL R66, R79, -INF , !P0 ;  /* 0xff8000004f427808 */ /* 0x000fe20004000000 */
[----:B------:R-:W-:Y:S01]  /*f6a0*/  HMMA.16816.F32 R132, R4, R40, R132 ;  /* 0x000000280484723c */ /* 0x000fe20000001884 */
[----:B------:R-:W-:Y:S01]  /*f6b0*/  FSEL R79, R110, -INF , !P3 ;  /* 0xff8000006e4f7808 */ /* 0x000fe20005800000 */
[----:B------:R-:W-:Y:S01]  /*f6c0*/  FMUL.FTZ R48, R48, UR17 ;  /* 0x0000001130307c20 */ /* 0x000fe20008410000 */
[----:B------:R-:W-:Y:S01]  /*f6d0*/  FSEL R43, R109, -INF , !P4 ;  /* 0xff8000006d2b7808 */ /* 0x000fe20006000000 */
[----:B------:R-:W-:Y:S01]  /*f6e0*/  MUFU.TANH R124, R49 ;  /* 0x00000031007c7308 */ /* 0x000fe20000002400 */
[C---:B------:R-:W-:Y:S01]  /*f6f0*/  ISETP.GE.AND P6, PT, R24.reuse, R3, PT ;  /* 0x000000031800720c */ /* 0x040fe20003fc6270 */
[C---:B--2---:R-:W-:Y:S01]  /*f700*/  HMMA.16816.F32 R84, R16.reuse, R36, R84 ;  /* 0x000000241054723c */ /* 0x044fe20000001854 */
[-C--:B------:R-:W-:Y:S01]  /*f710*/  ISETP.GE.AND P4, PT, R24, R117.reuse, PT ;  /* 0x000000751800720c */ /* 0x080fe20003f86270 */
[----:B------:R-:W-:Y:S01]  /*f720*/  FMUL.FTZ R40, R50, UR17 ;  /* 0x0000001132287c20 */ /* 0x000fe20008410000 */
[----:B-1----:R-:W-:Y:S01]  /*f730*/  FSEL R105, R111, -INF , !P1 ;  /* 0xff8000006f697808 */ /* 0x002fe20004800000 */
[----:B------:R-:W1:Y:S01]  /*f740*/  LDSM.16.M88.4 R24, [R118+0x8800] ;  /* 0x008800007618783b */ /* 0x000e620000000200 */
[----:B------:R-:W-:Y:S01]  /*f750*/  ISETP.GE.AND P1, PT, R20, R117, PT ;  /* 0x000000751400720c */ /* 0x000fe20003f26270 */
[----:B------:R-:W-:Y:S01]  /*f760*/  VIADD R20, R42, 0x18 ;  /* 0x000000182a147836 */ /* 0x000fe20000000000 */
[----:B------:R-:W-:Y:S01]  /*f770*/  FSEL R112, R112, -INF , !P6 ;  /* 0xff80000070707808 */ /* 0x000fe20007000000 */
[----:B------:R-:W-:Y:S01]  /*f780*/  HMMA.16816.F32 R80, R16, R38, R80 ;  /* 0x000000261050723c */ /* 0x000fe20000001850 */
[----:B------:R-:W-:Y:S01]  /*f790*/  FSEL R41, R119, -INF , !P4 ;  /* 0xff80000077297808 */ /* 0x000fe20006000000 */
[----:B------:R-:W-:Y:S01]  /*f7a0*/  LDSM.16.M88.4 R16, [R118+0x8c00] ;  /* 0x008c00007610783b */ /* 0x000fe20000000200 */
[C---:B------:R-:W-:Y:S01]  /*f7b0*/  ISETP.GE.AND P0, PT, R20.reuse, R3, PT ;  /* 0x000000031400720c */ /* 0x040fe20003f06270 */
[----:B------:R-:W-:Y:S01]  /*f7c0*/  MUFU.TANH R131, R51 ;  /* 0x0000003300837308 */ /* 0x000fe20000002400 */
[----:B------:R-:W-:Y:S01]  /*f7d0*/  ISETP.GE.AND P3, PT, R20, R117, PT ;  /* 0x000000751400720c */ /* 0x000fe20003f66270 */
[----:B------:R-:W-:Y:S01]  /*f7e0*/  VIADD R20, R42, 0x19 ;  /* 0x000000192a147836 */ /* 0x000fe20000000000 */
[----:B----4-:R-:W-:Y:S01]  /*f7f0*/  HMMA.16816.F32 R92, R8, R28, R92 ;  /* 0x0000001c085c723c */ /* 0x010fe2000000185c */
[----:B------:R-:W-:Y:S01]  /*f800*/  FSEL R36, R113, -INF , !P5 ;  /* 0xff80000071247808 */ /* 0x000fe20006800000 */
[----:B------:R-:W-:Y:S01]  /*f810*/  FMUL.FTZ R104, R104, UR17 ;  /* 0x0000001168687c20 */ /* 0x000fe20008410000 */
[----:B------:R-:W-:Y:S01]  /*f820*/  FMUL.FTZ R132, R132, UR17 ;  /* 0x0000001184847c20 */ /* 0x000fe20008410000 */
[C---:B------:R-:W-:Y:S01]  /*f830*/  ISETP.GE.AND P6, PT, R20.reuse, R3, PT ;  /* 0x000000031400720c */ /* 0x040fe20003fc6270 */
[----:B------:R2:W-:Y:S01]  /*f840*/  MUFU.TANH R126, R48 ;  /* 0x00000030007e7308 */ /* 0x0005e20000002400 */
[----:B------:R-:W-:Y:S01]  /*f850*/  ISETP.GE.AND P4, PT, R20, R117, PT ;  /* 0x000000751400720c */ /* 0x000fe20003f86270 */
[----:B------:R-:W-:Y:S01]  /*f860*/  VIADD R20, R42, 0x20 ;  /* 0x000000202a147836 */ /* 0x000fe20000000000 */
[----:B------:R-:W-:Y:S01]  /*f870*/  FSEL R29, R120, -INF , !P1 ;  /* 0xff800000781d7808 */ /* 0x000fe20004800000 */
[----:B------:R-:W-:Y:S01]  /*f880*/  HMMA.16816.F32 R88, R12, R22, R88 ;  /* 0x000000160c58723c */ /* 0x000fe20000001858 */
[----:B------:R-:W-:-:S02]  /*f890*/  VIADD R28, R42, 0x21 ;  /* 0x000000212a1c7836 */ /* 0x000fc40000000000 */
[----:B------:R-:W-:Y:S01]  /*f8a0*/  FMUL.FTZ R134, R134, UR17 ;  /* 0x0000001186867c20 */ /* 0x000fe20008410000 */
[C---:B------:R-:W-:Y:S01]  /*f8b0*/  ISETP.GE.AND P5, PT, R20.reuse, R3, PT ;  /* 0x000000031400720c */ /* 0x040fe20003fa6270 */
[----:B------:R-:W-:Y:S01]  /*f8c0*/  MUFU.TANH R132, R132 ;  /* 0x0000008400847308 */ /* 0x000fe20000002400 */
[----:B------:R-:W-:Y:S01]  /*f8d0*/  ISETP.GE.AND P1, PT, R20, R117, PT ;  /* 0x000000751400720c */ /* 0x000fe20003f26270 */
[----:B------:R-:W-:Y:S01]  /*f8e0*/  HMMA.16816.F32 R72, R4, R122, R72 ;  /* 0x0000007a0448723c */ /* 0x000fe20000001848 */
[----:B------:R-:W4:Y:S01]  /*f8f0*/  LDSM.16.M88.4 R20, [R146+0x8c00] ;  /* 0x008c00009214783b */ /* 0x000f220000000200 */
[----:B------:R-:W-:Y:S01]  /*f900*/  FMUL.FTZ R106, R106, UR17 ;  /* 0x000000116a6a7c20 */ /* 0x000fe20008410000 */
[----:B------:R-:W-:Y:S01]  /*f910*/  FSEL R119, R70, -INF , !P1 ;  /* 0xff80000046777808 */ /* 0x000fe20004800000 */
[----:B------:R-:W-:Y:S01]  /*f920*/  FMUL.FTZ R133, R133, UR17 ;  /* 0x0000001185857c20 */ /* 0x000fe20008410000 */
[----:B------:R-:W-:Y:S01]  /*f930*/  FMUL.FTZ R135, R135, UR17 ;  /* 0x0000001187877c20 */ /* 0x000fe20008410000 */
[----:B---3--:R-:W-:Y:S01]  /*f940*/  HMMA.16816.F32 R84, R12, R32, R84 ;  /* 0x000000200c54723c */ /* 0x008fe20000001854 */
[----:B------:R-:W-:Y:S01]  /*f950*/  FMUL.FTZ R122, R60, UR17 ;  /* 0x000000113c7a7c20 */ /* 0x000fe20008410000 */
[----:B------:R-:W-:Y:S01]  /*f960*/  FMUL.FTZ R60, R61, UR17 ;  /* 0x000000113d3c7c20 */ /* 0x000fe20008410000 */
[----:B------:R-:W-:Y:S01]  /*f970*/  MUFU.TANH R123, R62 ;  /* 0x0000003e007b7308 */ /* 0x000fe20000002400 */
[----:B--2---:R-:W-:-:S02]  /*f980*/  VIADD R48, R42, 0x29 ;  /* 0x000000292a307836 */ /* 0x004fc40000000000 */
[----:B------:R-:W-:Y:S01]  /*f990*/  FMUL.FTZ R46, R100, UR17 ;  /* 0x00000011642e7c20 */ /* 0x000fe20008410000 */
[----:B------:R-:W-:Y:S01]  /*f9a0*/  HMMA.16816.F32 R80, R12, R34, R80 ;  /* 0x000000220c50723c */ /* 0x000fe20000001850 */
[----:B------:R-:W-:Y:S02]  /*f9b0*/  VIADD R32, R42, 0x30 ;  /* 0x000000302a207836 */ /* 0x000fe40000000000 */
[----:B------:R-:W-:Y:S01]  /*f9c0*/  FMUL.FTZ R102, R102, UR17 ;  /* 0x0000001166667c20 */ /* 0x000fe20008410000 */
[-C--:B------:R-:W-:Y:S01]  /*f9d0*/  ISETP.GE.AND P1, PT, R48, R117.reuse, PT ;  /* 0x000000753000720c */ /* 0x080fe20003f26270 */
[----:B------:R-:W-:Y:S01]  /*f9e0*/  FMUL.FTZ R107, R107, UR17 ;  /* 0x000000116b6b7c20 */ /* 0x000fe20008410000 */
[----:B------:R-:W-:Y:S01]  /*f9f0*/  MUFU.TANH R122, R122 ;  /* 0x0000007a007a7308 */ /* 0x000fe20000002400 */
[----:B------:R-:W-:Y:S01]  /*fa00*/  HMMA.16816.F32 R88, R8, R30, R88 ;  /* 0x0000001e0858723c */ /* 0x000fe20000001858 */
[----:B------:R-:W-:Y:S02]  /*fa10*/  VIADD R14, R42, 0x48 ;  /* 0x000000482a0e7836 */ /* 0x000fe40000000000 */
[----:B------:R-:W-:Y:S01]  /*fa20*/  FMUL.FTZ R96, R96, UR17 ;  /* 0x0000001160607c20 */ /* 0x000fe20008410000 */
[----:B------:R-:W-:Y:S01]  /*fa30*/  VIADD R38, R42, 0x38 ;  /* 0x000000382a267836 */ /* 0x000fe20000000000 */
[----:B------:R-:W-:Y:S01]  /*fa40*/  FSEL R163, R163, -INF , !P1 ;  /* 0xff800000a3a37808 */ /* 0x000fe20004800000 */
[----:B------:R-:W-:Y:S01]  /*fa50*/  FMUL.FTZ R101, R101, UR17 ;  /* 0x0000001165657c20 */ /* 0x000fe20008410000 */
[----:B------:R-:W-:Y:S01]  /*fa60*/  FMUL.FTZ R72, R72, UR17 ;  /* 0x0000001148487c20 */ /* 0x000fe20008410000 */
[----:B------:R-:W-:Y:S01]  /*fa70*/  FMUL.FTZ R74, R74, UR17 ;  /* 0x000000114a4a7c20 */ /* 0x000fe20008410000 */
[----:B------:R-:W-:Y:S01]  /*fa80*/  FMUL.FTZ R73, R73, UR17 ;  /* 0x0000001149497c20 */ /* 0x000fe20008410000 */
[----:B------:R-:W-:Y:S01]  /*fa90*/  FMUL.FTZ R75, R75, UR17 ;  /* 0x000000114b4b7c20 */ /* 0x000fe20008410000 */
[----:B-1----:R-:W-:Y:S01]  /*faa0*/  HMMA.16816.F32 R92, R4, R24, R92 ;  /* 0x00000018045c723c */ /* 0x002fe2000000185c */
[----:B------:R-:W-:Y:S01]  /*fab0*/  MUFU.TANH R60, R60 ;  /* 0x0000003c003c7308 */ /* 0x000fe20000002400 */
[----:B------:R-:W-:Y:S01]  /*fac0*/  ISETP.GE.AND P1, PT, R38, R117, PT ;  /* 0x000000752600720c */ /* 0x000fe20003f26270 */
[----:B------:R-:W-:Y:S01]  /*fad0*/  FMUL.FTZ R103, R103, UR17 ;  /* 0x0000001167677c20 */ /* 0x000fe20008410000 */
[----:B------:R-:W-:Y:S01]  /*fae0*/  FMUL.FTZ R33, R99, UR17 ;  /* 0x0000001163217c20 */ /* 0x000fe20008410000 */
[----:B------:R-:W-:-:S04]  /*faf0*/  DEPBAR.LE SB0, 0x0 ;  /* 0x000080000000791a */ /* 0x000fc80000000000 */
[----:B------:R-:W1:Y:S01]  /*fb00*/  MUFU.TANH R72, R72 ;  /* 0x0000004800487308 */ /* 0x000e620000002400 */
[----:B------:R-:W-:Y:S01]  /*fb10*/  FMUL.FTZ R25, R98, UR17 ;  /* 0x0000001162197c20 */ /* 0x000fe20008410000 */
[----:B------:R-:W-:Y:S01]  /*fb20*/  FMUL.FTZ R24, R97, UR17 ;  /* 0x0000001161187c20 */ /* 0x000fe20008410000 */
[C---:B----4-:R-:W-:Y:S05]  /*fb30*/  HMMA.16816.F32 R84, R8.reuse, R20, R84 ;  /* 0x000000140854723c */ /* 0x050fea0000001854 */
[----:B------:R-:W2:Y:S01]  /*fb40*/  MUFU.TANH R74, R74 ;  /* 0x0000004a004a7308 */ /* 0x000ea20000002400 */
[----:B------:R-:W-:Y:S01]  /*fb50*/  HMMA.16816.F32 R80, R8, R22, R80 ;  /* 0x000000160850723c */ /* 0x000fe20000001850 */
[----:B------:R-:W-:-:S05]  /*fb60*/  VIADD R20, R42, 0x40 ;  /* 0x000000402a147836 */ /* 0x000fca0000000000 */
[----:B------:R-:W-:Y:S01]  /*fb70*/  FMUL.FTZ R61, R93, UR17 ;  /* 0x000000115d3d7c20 */ /* 0x000fe20008410000 */
[----:B------:R-:W3:Y:S01]  /*fb80*/  MUFU.TANH R73, R73 ;  /* 0x0000004900497308 */ /* 0x000ee20000002400 */
[----:B-1----:R-:W-:Y:S01]  /*fb90*/  FSEL R72, R72, -INF , !P0 ;  /* 0xff80000048487808 */ /* 0x002fe20004000000 */
[C---:B------:R-:W-:Y:S01]  /*fba0*/  HMMA.16816.F32 R88, R4.reuse, R26, R88 ;  /* 0x0000001a0458723c */ /* 0x040fe20000001858 */
[----:B------:R-:W-:Y:S01]  /*fbb0*/  ISETP.GE.AND P0, PT, R28, R3, PT ;  /* 0x000000031c00720c */ /* 0x000fe20003f06270 */
[----:B------:R-:W-:Y:S01]  /*fbc0*/  FMUL.FTZ R12, R95, UR17 ;  /* 0x000000115f0c7c20 */ /* 0x000fe20008410000 */
[----:B------:R-:W-:Y:S01]  /*fbd0*/  FMUL.FTZ R62, R92, UR17 ;  /* 0x000000115c3e7c20 */ /* 0x000fe20008410000 */
[----:B------:R-:W-:Y:S01]  /*fbe0*/  VIADD R8, R42, 0x51 ;  /* 0x000000512a087836 */ /* 0x000fe20000000000 */
[----:B------:R-:W-:Y:S01]  /*fbf0*/  FSEL R30, R69, -INF , !P0 ;  /* 0xff800000451e7808 */ /* 0x000fe20004000000 */
[----:B------:R-:W1:Y:S01]  /*fc00*/  MUFU.TANH R75, R75 ;  /* 0x0000004b004b7308 */ /* 0x000e620000002400 */
[----:B--2---:R-:W-:Y:S01]  /*fc10*/  FSEL R165, R74, -INF , !P3 ;  /* 0xff8000004aa57808 */ /* 0x004fe20005800000 */
[----:B------:R-:W-:Y:S01]  /*fc20*/  VIADD R26, R42, 0x39 ;  /* 0x000000392a1a7836 */ /* 0x000fe20000000000 */
[----:B------:R-:W-:Y:S01]  /*fc30*/  ISETP.GE.AND P3, PT, R28, R117, PT ;  /* 0x000000751c00720c */ /* 0x000fe20003f66270 */
[----:B------:R-:W-:Y:S01]  /*fc40*/  VIADD R28, R42, 0x28 ;  /* 0x000000282a1c7836 */ /* 0x000fe20000000000 */
[-C--:B------:R-:W-:Y:S01]  /*fc50*/  ISETP.GE.AND P0, PT, R32, R3.reuse, PT ;  /* 0x000000032000720c */ /* 0x080fe20003f06270 */
[C---:B------:R-:W-:Y:S01]  /*fc60*/  HMMA.16816.F32 R84, R4.reuse, R16, R84 ;  /* 0x000000100454723c */ /* 0x040fe20000001854 */
[----:B------:R-:W-:Y:S01]  /*fc70*/  FSEL R31, R71, -INF , !P3 ;  /* 0xff800000471f7808 */ /* 0x000fe20005800000 */
[----:B------:R2:W-:Y:S01]  /*fc80*/  MUFU.TANH R47, R134 ;  /* 0x00000086002f7308 */ /* 0x0005e20000002400 */
[----:B---3--:R-:W-:Y:S01]  /*fc90*/  FSEL R74, R73, -INF , !P6 ;  /* 0xff800000494a7808 */ /* 0x008fe20007000000 */
[----:B------:R-:W-:Y:S01]  /*fca0*/  VIADD R10, R42, 0x58 ;  /* 0x000000582a0a7836 */ /* 0x000fe20000000000 */
[----:B------:R-:W-:Y:S01]  /*fcb0*/  ISETP.GE.AND P6, PT, R28, R3, PT ;  /* 0x000000031c00720c */ /* 0x000fe20003fc6270 */
[----:B------:R-:W-:Y:S01]  /*fcc0*/  HMMA.16816.F32 R4, R4, R18, R80 ;  /* 0x000000120404723c */ /* 0x000fe20000001850 */
[-C--:B------:R-:W-:Y:S01]  /*fcd0*/  ISETP.GE.AND P3, PT, R32, R117.reuse, PT ;  /* 0x000000752000720c */ /* 0x080fe20003f66270 */
[----:B------:R-:W-:Y:S01]  /*fce0*/  FMUL.FTZ R59, R94, UR17 ;  /* 0x000000115e3b7c20 */ /* 0x000fe20008410000 */
[----:B------:R-:W-:Y:S01]  /*fcf0*/  FSEL R32, R121, -INF , !P6 ;  /* 0xff80000079207808 */ /* 0x000fe20007000000 */
[----:B------:R-:W3:Y:S01]  /*fd00*/  MUFU.TANH R40, R40 ;  /* 0x0000002800287308 */ /* 0x000ee20000002400 */
[----:B-1----:R-:W-:Y:S01]  /*fd10*/  FSEL R75, R75, -INF , !P4 ;  /* 0xff8000004b4b7808 */ /* 0x002fe20006000000 */
[----:B------:R-:W-:Y:S01]  /*fd20*/  FMUL.FTZ R58, R89, UR17 ;  /* 0x00000011593a7c20 */ /* 0x000fe20008410000 */
[----:B------:R-:W-:Y:S01]  /*fd30*/  ISETP.GE.AND P4, PT, R28, R117, PT ;  /* 0x000000751c00720c */ /* 0x000fe20003f86270 */
[----:B------:R-:W-:Y:S01]  /*fd40*/  FMUL.FTZ R50, R91, UR17 ;  /* 0x000000115b327c20 */ /* 0x000fe20008410000 */
[----:B------:R-:W-:Y:S01]  /*fd50*/  FSEL R28, R68, -INF , !P5 ;  /* 0xff800000441c7808 */ /* 0x000fe20006800000 */
[----:B------:R-:W-:Y:S01]  /*fd60*/  FMUL.FTZ R51, R90, UR17 ;  /* 0x000000115a337c20 */ /* 0x000fe20008410000 */
[----:B------:R-:W-:Y:S01]  /*fd70*/  ISETP.GE.AND P5, PT, R48, R3, PT ;  /* 0x000000033000720c */ /* 0x000fe20003fa6270 */
[----:B------:R-:W-:Y:S01]  /*fd80*/  VIADD R48, R42, 0x31 ;  /* 0x000000312a307836 */ /* 0x000fe20000000000 */
[----:B------:R-:W1:Y:S01]  /*fd90*/  MUFU.TANH R142, R104 ;  /* 0x00000068008e7308 */ /* 0x000e620000002400 */
[----:B------:R-:W-:-:S02]  /*fda0*/  FSEL R122, R122, -INF , !P0 ;  /* 0xff8000007a7a7808 */ /* 0x000fc40004000000 */
[----:B------:R-:W-:Y:S02]  /*fdb0*/  FSEL R123, R123, -INF , !P3 ;  /* 0xff8000007b7b7808 */ /* 0x000fe40005800000 */
[----:B------:R-:W-:Y:S01]  /*fdc0*/  FSEL R121, R65, -INF , !P4 ;  /* 0xff80000041797808 */ /* 0x000fe20006000000 */
[----:B------:R-:W-:Y:S01]  /*fdd0*/  FMUL.FTZ R57, R84, UR17 ;  /* 0x0000001154397c20 */ /* 0x000fe20008410000 */
[C---:B------:R-:W-:Y:S01]  /*fde0*/  ISETP.GE.AND P0, PT, R26.reuse, R3, PT ;  /* 0x000000031a00720c */ /* 0x040fe20003f06270 */
[----:B------:R-:W4:Y:S01]  /*fdf0*/  MUFU.TANH R137, R106 ;  /* 0x0000006a00897308 */ /* 0x000f220000002400 */
[----:B------:R-:W-:Y:S01]  /*fe00*/  ISETP.GE.AND P3, PT, R26, R117, PT ;  /* 0x000000751a00720c */ /* 0x000fe20003f66270 */
[----:B------:R-:W-:Y:S01]  /*fe10*/  FMUL.FTZ R27, R85, UR17 ;  /* 0x00000011551b7c20 */ /* 0x000fe20008410000 */
[----:B------:R-:W-:Y:S01]  /*fe20*/  ISETP.GE.AND P6, PT, R48, R3, PT ;  /* 0x000000033000720c */ /* 0x000fe20003fc6270 */
[----:B------:R-:W-:Y:S01]  /*fe30*/  FMUL.FTZ R26, R4, UR17 ;  /* 0x00000011041a7c20 */ /* 0x000fe20008410000 */
[----:B------:R-:W-:Y:S01]  /*fe40*/  ISETP.GE.AND P4, PT, R48, R117, PT ;  /* 0x000000753000720c */ /* 0x000fe20003f86270 */
[----:B------:R-:W-:Y:S01]  /*fe50*/  VIADD R4, R42, 0x70 ;  /* 0x000000702a047836 */ /* 0x000fe20000000000 */
[----:B------:R-:W-:Y:S01]  /*fe60*/  FSEL R124, R124, -INF , !P0 ;  /* 0xff8000007c7c7808 */ /* 0x000fe20004000000 */
[----:B------:R3:W4:Y:S01]  /*fe70*/  MUFU.TANH R158, R133 ;  /* 0x00000085009e7308 */ /* 0x0007220000002400 */
[----:B------:R-:W-:Y:S01]  /*fe80*/  FSEL R131, R131, -INF , !P3 ;  /* 0xff80000083837808 */ /* 0x000fe20005800000 */
[----:B------:R-:W-:Y:S01]  /*fe90*/  FMUL.FTZ R49, R86, UR17 ;  /* 0x0000001156317c20 */ /* 0x000fe20008410000 */
[----:B------:R-:W-:Y:S01]  /*fea0*/  FSEL R120, R60, -INF , !P6 ;  /* 0xff8000003c787808 */ /* 0x000fe20007000000 */
[----:B------:R-:W-:Y:S01]  /*feb0*/  FMUL.FTZ R60, R88, UR17 ;  /* 0x00000011583c7c20 */ /* 0x000fe20008410000 */
[----:B------:R-:W-:Y:S01]  /*fec0*/  FSEL R125, R125, -INF , !P4 ;  /* 0xff8000007d7d7808 */ /* 0x000fe20006000000 */
[----:B------:R-:W-:Y:S01]  /*fed0*/  FMUL.FTZ R48, R87, UR17 ;  /* 0x0000001157307c20 */ /* 0x000fe20008410000 */
[C---:B------:R-:W-:Y:S01]  /*fee0*/  ISETP.GE.AND P0, PT, R14.reuse, R3, PT ;  /* 0x000000030e00720c */ /* 0x040fe20003f06270 */
[----:B------:R1:W4:Y:S01]  /*fef0*/  MUFU.TANH R161, R135 ;  /* 0x0000008700a17308 */ /* 0x0003220000002400 */
[----:B------:R-:W-:Y:S01]  /*ff00*/  ISETP.GE.AND P3, PT, R14, R117, PT ;  /* 0x000000750e00720c */ /* 0x000fe20003f66270 */
[----:B------:R-:W-:Y:S01]  /*ff10*/  VIADD R14, R42, 0x49 ;  /* 0x000000492a0e7836 */ /* 0x000fe20000000000 */
[----:B--2---:R-:W-:Y:S01]  /*ff20*/  FSEL R134, R64, -INF , !P5 ;  /* 0xff80000040867808 */ /* 0x004fe20006800000 */
[----:B------:R-:W-:Y:S01]  /*ff30*/  FMUL.FTZ R5, R5, UR17 ;  /* 0x0000001105057c20 */ /* 0x000fe20008410000 */
[----:B------:R-:W-:Y:S01]  /*ff40*/  ISETP.GE.AND P6, PT, R20, R3, PT ;  /* 0x000000031400720c */ /* 0x000fe20003fc6270 */
[----:B------:R-:W-:Y:S01]  /*ff50*/  FMUL.FTZ R6, R6, UR17 ;  /* 0x0000001106067c20 */ /* 0x000fe20008410000 */
[----:B------:R-:W-:Y:S01]  /*ff60*/  ISETP.GE.AND P4, PT, R20, R117, PT ;  /* 0x000000751400720c */ /* 0x000fe20003f86270 */
[----:B------:R-:W2:Y:S01]  /*ff70*/  MUFU.TANH R46, R46 ;  /* 0x0000002e002e7308 */ /* 0x000ea20000002400 */
[----:B------:R-:W-:Y:S01]  /*ff80*/  ISETP.GE.AND P5, PT, R38, R3, PT ;  /* 0x000000032600720c */ /* 0x000fe20003fa6270 */
[----:B------:R-:W-:Y:S01]  /*ff90*/  VIADD R20, R42, 0x41 ;  /* 0x000000412a147836 */ /* 0x000fe20000000000 */
[----:B------:R-:W-:Y:S01]  /*ffa0*/  FSEL R132, R132, -INF , !P6 ;  /* 0xff80000084847808 */ /* 0x000fe20007000000 */
[----:B------:R-:W-:Y:S01]  /*ffb0*/  FMUL.FTZ R7, R7, UR17 ;  /* 0x0000001107077c20 */ /* 0x000fe20008410000 */
[----:B------:R-:W-:-:S02]  /*ffc0*/  FSEL R126, R126, -INF , !P5 ;  /* 0xff8000007e7e7808 */ /* 0x000fc40006800000 */
[----:B---3--:R-:W-:Y:S01]  /*ffd0*/  FSEL R133, R40, -INF , !P1 ;  /* 0xff80000028857808 */ /* 0x008fe20004800000 */
[----:B------:R-:W3:Y:S01]  /*ffe0*/  MUFU.TANH R129, R102 ;  /* 0x0000006600817308 */ /* 0x000ee20000002400 */
[----:B-1----:R-:W-:Y:S02]  /*fff0*/  FSEL R135, R47, -INF , !P4 ;  /* 0xff8000002f877808 */ /* 0x002fe40006000000 */
[C---:B------:R-:W-:Y:S02]  /*10000*/  ISETP.GE.AND P6, PT, R14.reuse, R3, PT ;  /* 0x000000030e00720c */ /* 0x040fe40003fc6270 */
[----:B------:R-:W-:Y:S01]  /*10010*/  ISETP.GE.AND P4, PT, R14, R117, PT ;  /* 0x000000750e00720c */ /* 0x000fe20003f86270 */
[----:B------:R-:W-:Y:S01]  /*10020*/  VIADD R14, R42, 0x50 ;  /* 0x000000502a0e7836 */ /* 0x000fe20000000000 */
[C---:B------:R-:W-:Y:S01]  /*10030*/  ISETP.GE.AND P5, PT, R20.reuse, R3, PT ;  /* 0x000000031400720c */ /* 0x040fe20003fa6270 */
[----:B------:R-:W1:Y:S01]  /*10040*/  MUFU.TANH R143, R107 ;  /* 0x0000006b008f7308 */ /* 0x000e620000002400 */
[----:B------:R-:W-:-:S02]  /*10050*/  ISETP.GE.AND P1, PT, R20, R117, PT ;  /* 0x000000751400720c */ /* 0x000fc40003f26270 */
[----:B------:R-:W-:Y:S02]  /*10060*/  FSEL R142, R142, -INF , !P0 ;  /* 0xff8000008e8e7808 */ /* 0x000fe40004000000 */
[----:B----4-:R-:W-:Y:S02]  /*10070*/  FSEL R137, R137, -INF , !P3 ;  /* 0xff80000089897808 */ /* 0x010fe40005800000 */
[----:B------:R-:W-:Y:S01]  /*10080*/  FSEL R158, R158, -INF , !P5 ;  /* 0xff8000009e9e7808 */ /* 0x000fe20006800000 */
[----:B------:R-:W4:Y:S01]  /*10090*/  MUFU.TANH R128, R96 ;  /* 0x0000006000807308 */ /* 0x000f220000002400 */
[----:B------:R-:W-:Y:S02]  /*100a0*/  FSEL R161, R161, -INF , !P1 ;  /* 0xff800000a1a17808 */ /* 0x000fe40004800000 */
[C---:B------:R-:W-:Y:S02]  /*100b0*/  ISETP.GE.AND P0, PT, R8.reuse, R3, PT ;  /* 0x000000030800720c */ /* 0x040fe40003f06270 */
[----:B------:R-:W-:Y:S01]  /*100c0*/  ISETP.GE.AND P3, PT, R8, R117, PT ;  /* 0x000000750800720c */ /* 0x000fe20003f66270 */
[----:B------:R-:W-:Y:S01]  /*100d0*/  VIADD R8, R42, 0x59 ;  /* 0x000000592a087836 */ /* 0x000fe20000000000 */
[C---:B------:R-:W-:Y:S01]  /*100e0*/  ISETP.GE.AND P5, PT, R14.reuse, R3, PT ;  /* 0x000000030e00720c */ /* 0x040fe20003fa6270 */
[----:B------:R-:W4:Y:S01]  /*100f0*/  MUFU.TANH R25, R25 ;  /* 0x0000001900197308 */ /* 0x000f220000002400 */
[----:B------:R-:W-:-:S02]  /*10100*/  ISETP.GE.AND P1, PT, R14, R117, PT ;  /* 0x000000750e00720c */ /* 0x000fc40003f26270 */
[----:B--2---:R-:W-:Y:S02]  /*10110*/  FSEL R20, R46, -INF , !P5 ;  /* 0xff8000002e147808 */ /* 0x004fe40006800000 */
[----:B---3--:R-:W-:Y:S02]  /*10120*/  FSEL R129, R129, -INF , !P1 ;  /* 0xff80000081817808 */ /* 0x008fe40004800000 */
[----:B------:R-:W-:Y:S01]  /*10130*/  FSEL R136, R136, -INF , !P6 ;  /* 0xff80000088887808 */ /* 0x000fe20007000000 */
[----:B------:R-:W2:Y:S01]  /*10140*/  MUFU.TANH R130, R101 ;  /* 0x0000006500827308 */ /* 0x000ea20000002400 */
[----:B-1----:R-:W-:Y:S02]  /*10150*/  FSEL R143, R143, -INF , !P4 ;  /* 0xff8000008f8f7808 */ /* 0x002fe40006000000 */
[C---:B------:R-:W-:Y:S02]  /*10160*/  ISETP.GE.AND P5, PT, R8.reuse, R3, PT ;  /* 0x000000030800720c */ /* 0x040fe40003fa6270 */
[----:B------:R-:W-:Y:S01]  /*10170*/  ISETP.GE.AND P1, PT, R8, R117, PT ;  /* 0x000000750800720c */ /* 0x000fe20003f26270 */
[----:B------:R-:W-:Y:S01]  /*10180*/  VIADD R8, R42, 0x61 ;  /* 0x000000612a087836 */ /* 0x000fe20000000000 */
[C---:B------:R-:W-:Y:S01]  /*10190*/  ISETP.GE.AND P6, PT, R10.reuse, R3, PT ;  /* 0x000000030a00720c */ /* 0x040fe20003fc6270 */
[----:B------:R-:W1:Y:S01]  /*101a0*/  MUFU.TANH R61, R61 ;  /* 0x0000003d003d7308 */ /* 0x000e620000002400 */
[----:B------:R-:W-:Y:S01]  /*101b0*/  ISETP.GE.AND P4, PT, R10, R117, PT ;  /* 0x000000750a00720c */ /* 0x000fe20003f86270 */
[----:B------:R-:W-:Y:S01]  /*101c0*/  VIADD R10, R42, 0x60 ;  /* 0x000000602a0a7836 */ /* 0x000fe20000000000 */
[----:B----4-:R-:W-:-:S02]  /*101d0*/  FSEL R128, R128, -INF , !P6 ;  /* 0xff80000080807808 */ /* 0x010fc40007000000 */
[----:B------:R-:W-:Y:S02]  /*101e0*/  FSEL R23, R25, -INF , !P4 ;  /* 0xff80000019177808 */ /* 0x000fe40006000000 */
[----:B------:R-:W-:Y:S01]  /*101f0*/  ISETP.GE.AND P6, PT, R8, R3, PT ;  /* 0x000000030800720c */ /* 0x000fe20003fc6270 */
[----:B------:R-:W3:Y:S01]  /*10200*/  MUFU.TANH R12, R12 ;  /* 0x0000000c000c7308 */ /* 0x000ee20000002400 */
[----:B--2---:R-:W-:Y:S02]  /*10210*/  FSEL R130, R130, -INF , !P0 ;  /* 0xff80000082827808 */ /* 0x004fe40004000000 */
[----:B------:R-:W-:Y:S01]  /*10220*/  ISETP.GE.AND P4, PT, R8, R117, PT ;  /* 0x000000750800720c */ /* 0x000fe20003f86270 */
[----:B------:R-:W-:Y:S01]  /*10230*/  VIADD R8, R42, 0x69 ;  /* 0x000000692a087836 */ /* 0x000fe20000000000 */
[----:B------:R-:W-:-:S03]  /*10240*/  ISETP.GE.AND P0, PT, R10, R3, PT ;  /* 0x000000030a00720c */ /* 0x000fc60003f06270 */
        /* <DEDUP_REMOVED lines=43> */
[----:B------:R-:W-:-:S04]  /*10500*/  ISETP.GE.AND P6, PT, R42, R3, PT ;  /* 0x000000032a00720c */ /* 0x000fc80003fc6270 */
[----:B------:R-:W-:Y:S01]  /*10510*/  FSEL R76, R76, -INF , !P6 ;  /* 0xff8000004c4c7808 */ /* 0x000fe20007000000 */
        /* <DEDUP_REMOVED lines=9> */
[----:B------:R-:W-:-:S05]  /*105b0*/  ISETP.GE.AND P1, PT, R4, R117, PT ;  /* 0x000000750400720c */ /* 0x000fca0003f26270 */
[----:B------:R-:W1:Y:S01]  /*105c0*/  MUFU.TANH R46, R7 ;  /* 0x00000007002e7308 */ /* 0x000e620000002400 */
[----:B---3--:R-:W-:Y:S02]  /*105d0*/  FSEL R24, R24, -INF , !P5 ;  /* 0xff80000018187808 */ /* 0x008fe40006800000 */
[----:B--2---:R-:W-:Y:S02]  /*105e0*/  FSEL R47, R47, -INF , !P3 ;  /* 0xff8000002f2f7808 */ /* 0x004fe40005800000 */
[----:B-1----:R-:W-:Y:S01]  /*105f0*/  FSEL R46, R46, -INF , !P1 ;  /* 0xff8000002e2e7808 */ /* 0x002fe20004800000 */
        /* <DEDUP_REMOVED lines=62> */
.L_x_2964:
[----:B------:R-:W-:Y:S02]  /*109e0*/  ULDC UR14, c[0x0][0x248] ;  /* 0x00009200000e7ab9 */ /* 0x000fe40000000800 */
[----:B------:R-:W-:-:S06]  /*109f0*/  USHF.L.U32 UR5, UR14, 0x7, URZ ;  /* 0x000000070e057899 */ /* 0x000fcc000800063f */
[----:B------:R-:W-:-:S04]  /*10a00*/  IADD3 R7, RZ, -UR5, RZ ;  /* 0x80000005ff077c10 */ /* 0x000fc8000fffe0ff */
[----:B------:R-:W-:-:S07]  /*10a10*/  SHF.R.S32.HI R5, RZ, 0x1f, R7 ;  /* 0x0000001fff057819 */ /* 0x000fce0000011407 */
.L_x_2965:
        /* <DEDUP_REMOVED lines=39> */
.L_x_2963:
        /* <DEDUP_REMOVED lines=80> */
[----:B------:R-:W-:-:S05]  /*11190*/  FSEL R65, R65, RZ, P1 ;  /* 0x000000ff41417208 */ /* 0x000fca0000800000 */
[--C-:B------:R-:W-:Y:S01]  /*111a0*/  FFMA.FTZ R56, R108, UR8, -R65.reuse ;  /* 0x000000086c387c23 */ /* 0x100fe20008010841 */
[--C-:B------:R-:W-:Y:S01]  /*111b0*/  FFMA.FTZ R45, R66, UR8, -R65.reuse ;  /* 0x00000008422d7c23 */ /* 0x100fe20008010841 */
[----:B------:R-:W1:Y:S01]  /*111c0*/  LDSM.16.MT88.4 R108, [R144+0x9000] ;  /* 0x00900000906c783b */ /* 0x000e620000004200 */
[--C-:B------:R-:W-:Y:S01]  /*111d0*/  FFMA.FTZ R64, R76, UR8, -R65.reuse ;  /* 0x000000084c407c23 */ /* 0x100fe20008010841 */
[--C-:B------:R-:W-:Y:S01]  /*111e0*/  FFMA.FTZ R63, R78, UR8, -R65.reuse ;  /* 0x000000084e3f7c23 */ /* 0x100fe20008010841 */
[----:B--2---:R-:W-:Y:S01]  /*111f0*/  FMNMX.FTZ R0, R5, R0, !PT ;  /* 0x0000000005007209 */ /* 0x004fe20007810000 */
[----:B------:R-:W-:Y:S01]  /*11200*/  MUFU.EX2 R56, R56 ;  /* 0x0000003800387308 */ /* 0x000fe20000000800 */
        /* <DEDUP_REMOVED lines=59> */
[----:B------:R-:W-:Y:S01]  /*115c0*/  LDSM.16.MT88.4 R20, [R116+0xa400] ;  /* 0x00a400007414783b */ /* 0x000fe20000004200 */
        /* <DEDUP_REMOVED lines=9> */
[----:B------:R-:W-:Y:S01]  /*11660*/  FFMA.FTZ R164, R46, UR8, -R54 ;  /* 0x000000082ea47c23 */ /* 0x000fe20008010836 */
[----:B------:R-:W-:Y:S01]  /*11670*/  FADD.FTZ R63, R64, R63 ;  /* 0x0000003f403f7221 */ /* 0x000fe20000010000 */
[----:B------:R-:W-:Y:S01]  /*11680*/  FADD.FTZ R66, R67, R66 ;  /* 0x0000004243427221 */ /* 0x000fe20000010000 */
[----:B------:R-:W-:Y:S01]  /*11690*/  FFMA.FTZ R162, R27, UR8, -R65 ;  /* 0x000000081ba27c23 */ /* 0x000fe20008010841 */
[----:B------:R-:W2:Y:S01]  /*116a0*/  MUFU.EX2 R43, R43 ;  /* 0x0000002b002b7308 */ /* 0x000ea20000000800 */
[----:B----4-:R-:W-:Y:S01]  /*116b0*/  F2FP.F16.F32.PACK_AB R71, R42, R55 ;  /* 0x000000372a47723e */ /* 0x010fe200000000ff */
[----:B------:R-:W-:Y:S01]  /*116c0*/  FADD.FTZ R56, R56, R63 ;  /* 0x0000003f38387221 */ /* 0x000fe20000010000 */
[----:B------:R-:W-:Y:S01]  /*116d0*/  FADD.FTZ R55, R55, R66 ;  /* 0x0000004237377221 */ /* 0x000fe20000010000 */
[----:B------:R-:W-:Y:S01]  /*116e0*/  FFMA.FTZ R163, R24, UR8, -R65 ;  /* 0x0000000818a37c23 */ /* 0x000fe20008010841 */
[--C-:B------:R-:W-:Y:S01]  /*116f0*/  FFMA.FTZ R48, R48, UR8, -R54.reuse ;  /* 0x0000000830307c23 */ /* 0x100fe20008010836 */
[--C-:B------:R-:W-:Y:S01]  /*11700*/  FFMA.FTZ R49, R49, UR8, -R54.reuse ;  /* 0x0000000831317c23 */ /* 0x100fe20008010836 */
[----:B------:R-:W-:Y:S01]  /*11710*/  FADD.FTZ R42, R42, R55 ;  /* 0x000000372a2a7221 */ /* 0x000fe20000010000 */
[----:B-1----:R-:W-:Y:S01]  /*11720*/  HMMA.16816.F32 R112, R68, R108, RZ ;  /* 0x0000006c4470723c */ /* 0x002fe200000018ff */
        /* <DEDUP_REMOVED lines=8> */
[----:B------:R-:W1:Y:S05]  /*117b0*/  MUFU.EX2 R40, R40 ;  /* 0x0000002800287308 */ /* 0x000e6a0000000800 */
[C---:B---3--:R-:W-:Y:S03]  /*117c0*/  HMMA.16816.F32 R80, R68.reuse, R76, RZ ;  /* 0x0000004c4450723c */ /* 0x048fe600000018ff */
[----:B------:R-:W-:Y:S03]  /*117d0*/  MUFU.EX2 R39, R39 ;  /* 0x0000002700277308 */ /* 0x000fe60000000800 */
[C---:B------:R-:W-:Y:S05]  /*117e0*/  HMMA.16816.F32 R100, R68.reuse, R102, RZ ;  /* 0x000000664464723c */ /* 0x040fea00000018ff */
[----:B------:R-:W3:Y:S01]  /*117f0*/  MUFU.EX2 R36, R36 ;  /* 0x0000002400247308 */ /* 0x000ee20000000800 */
[C---:B------:R-:W-:Y:S06]  /*11800*/  HMMA.16816.F32 R92, R68.reuse, R94, RZ ;  /* 0x0000005e445c723c */ /* 0x040fec00000018ff */
[C---:B------:R-:W-:Y:S01]  /*11810*/  HMMA.16816.F32 R84, R68.reuse, R86, RZ ;  /* 0x000000564454723c */ /* 0x040fe200000018ff */
[----:B------:R-:W-:Y:S05]  /*11820*/  MUFU.EX2 R34, R34 ;  /* 0x0000002200227308 */ /* 0x000fea0000000800 */
[C---:B------:R-:W-:Y:S03]  /*11830*/  HMMA.16816.F32 R76, R68.reuse, R78, RZ ;  /* 0x0000004e444c723c */ /* 0x040fe600000018ff */
[----:B------:R-:W4:Y:S03]  /*11840*/  MUFU.EX2 R33, R33 ;  /* 0x0000002100217308 */ /* 0x000f260000000800 */
[C---:B------:R-:W-:Y:S05]  /*11850*/  HMMA.16816.F32 R72, R68.reuse, R4, RZ ;  /* 0x000000044448723c */ /* 0x040fea00000018ff */
[----:B------:R-:W-:Y:S01]  /*11860*/  MUFU.EX2 R32, R32 ;  /* 0x0000002000207308 */ /* 0x000fe20000000800 */
[----:B------:R-:W-:Y:S01]  /*11870*/  HMMA.16816.F32 R68, R68, R6, RZ ;  /* 0x000000064444723c */ /* 0x000fe200000018ff */
[----:B--2---:R-:W-:-:S02]  /*11880*/  F2FP.F16.F32.PACK_AB R4, R43, R44 ;  /* 0x0000002c2b04723e */ /* 0x004fc400000000ff */
[----:B-1----:R-:W-:Y:S01]  /*11890*/  F2FP.F16.F32.PACK_AB R5, R40, R41 ;  /* 0x000000292805723e */ /* 0x002fe200000000ff */
[----:B------:R-:W-:-:S03]  /*118a0*/  FADD.FTZ R41, R41, R42 ;  /* 0x0000002a29297221 */ /* 0x000fc60000010000 */
[----:B------:R-:W-:Y:S01]  /*118b0*/  F2FP.F16.F32.PACK_AB R6, R37, R38 ;  /* 0x000000262506723e */ /* 0x000fe200000000ff */
[----:B------:R-:W-:Y:S01]  /*118c0*/  MUFU.EX2 R29, R29 ;  /* 0x0000001d001d7308 */ /* 0x000fe20000000800 */
[----:B---3--:R-:W-:Y:S01]  /*118d0*/  F2FP.F16.F32.PACK_AB R7, R36, R39 ;  /* 0x000000272407723e */ /* 0x008fe200000000ff */
        /* <DEDUP_REMOVED lines=13> */
[----:B------:R-:W5:Y:S05]  /*119b0*/  MUFU.EX2 R28, R28 ;  /* 0x0000001c001c7308 */ /* 0x000f6a0000000800 */
[C---:B------:R-:W-:Y:S01]  /*119c0*/  HMMA.16816.F32 R92, R4.reuse, R18, R92 ;  /* 0x00000012045c723c */ /* 0x040fe2000000185c */
[----:B------:R-:W-:Y:S02]  /*119d0*/  LDSM.16.MT88.4 R16, [R144+0xb800] ;  /* 0x00b800009010783b */ /* 0x000fe40000004200 */
        /* <DEDUP_REMOVED lines=18> */
[----:B----4-:R-:W-:Y:S01]  /*11b00*/  F2FP.F16.F32.PACK_AB R4, R33, R34 ;  /* 0x000000222104723e */ /* 0x010fe200000000ff */
[----:B------:R-:W4:Y:S01]  /*11b10*/  MUFU.EX2 R133, R133 ;  /* 0x0000008500857308 */ /* 0x000f220000000800 */
[----:B--2---:R-:W-:Y:S01]  /*11b20*/  F2FP.F16.F32.PACK_AB R5, R30, R35 ;  /* 0x000000231e05723e */ /* 0x004fe200000000ff */
[----:B------:R-:W-:Y:S01]  /*11b30*/  FADD.FTZ R35, R35, R36 ;  /* 0x0000002423237221 */ /* 0x000fe20000010000 */
[----:B------:R-:W-:-:S02]  /*11b40*/  F2FP.F16.F32.PACK_AB R6, R29, R32 ;  /* 0x000000201d06723e */ /* 0x000fc400000000ff */
[----:B-----5:R-:W-:Y:S01]  /*11b50*/  F2FP.F16.F32.PACK_AB R7, R28, R31 ;  /* 0x0000001f1c07723e */ /* 0x020fe200000000ff */
        /* <DEDUP_REMOVED lines=17> */
[----:B------:R-:W5:Y:S08]  /*11c70*/  MUFU.EX2 R136, R136 ;  /* 0x0000008800887308 */ /* 0x000f700000000800 */
        /* <DEDUP_REMOVED lines=18> */
[----:B------:R-:W4:Y:S06]  /*11da0*/  LDSM.16.MT88.4 R8, [R144+0x9c00] ;  /* 0x009c00009008783b */ /* 0x000f2c0000004200 */
        /* <DEDUP_REMOVED lines=19> */
[C---:B----4-:R-:W-:Y:S01]  /*11ee0*/  HMMA.16816.F32 R112, R4.reuse, R8, R112 ;  /* 0x000000080470723c */ /* 0x050fe20000001870 */
[----:B------:R-:W-:Y:S05]  /*11ef0*/  MUFU.EX2 R163, R163 ;  /* 0x000000a300a37308 */ /* 0x000fea0000000800 */
[C---:B------:R-:W-:Y:S01]  /*11f00*/  HMMA.16816.F32 R108, R4.reuse, R10, R108 ;  /* 0x0000000a046c723c */ /* 0x040fe2000000186c */
[----:B------:R-:W4:Y:S02]  /*11f10*/  LDSM.16.MT88.4 R8, [R116+0xbc00] ;  /* 0x00bc00007408783b */ /* 0x000f240000004200 */
[----:B------:R-:W-:Y:S08]  /*11f20*/  MUFU.EX2 R48, R48 ;  /* 0x0000003000307308 */ /* 0x000ff00000000800 */
[----:B------:R-:W-:Y:S01]  /*11f30*/  MUFU.EX2 R164, R164 ;  /* 0x000000a400a47308 */ /* 0x000fe20000000800 */
[C---:B---3--:R-:W-:Y:S06]  /*11f40*/  HMMA.16816.F32 R80, R4.reuse, R12, R80 ;  /* 0x0000000c0450723c */ /* 0x048fec0000001850 */
[C---:B------:R-:W-:Y:S01]  /*11f50*/  HMMA.16816.F32 R76, R4.reuse, R14, R76 ;  /* 0x0000000e044c723c */ /* 0x040fe2000000184c */
[----:B------:R-:W-:Y:S05]  /*11f60*/  LDSM.16.MT88.4 R12, [R116+0xa000] ;  /* 0x00a00000740c783b */ /* 0x000fea0000004200 */
[C---:B----4-:R-:W-:Y:S06]  /*11f70*/  HMMA.16816.F32 R88, R4.reuse, R8, R88 ;  /* 0x000000080458723c */ /* 0x050fec0000001858 */
        /* <DEDUP_REMOVED lines=9> */
[----:B-----5:R-:W-:Y:S01]  /*12010*/  F2FP.F16.F32.PACK_AB R7, R136, R137 ;  /* 0x000000898807723e */ /* 0x020fe200000000ff */
        /* <DEDUP_REMOVED lines=31> */
[----:B------:R-:W-:Y:S01]  /*12210*/  FFMA.FTZ R12, R59, UR8, -R54 ;  /* 0x000000083b0c7c23 */ /* 0x000fe20008010836 */
[----:B------:R-:W-:Y:S02]  /*12220*/  FFMA.FTZ R59, R26, UR8, -R65 ;  /* 0x000000081a3b7c23 */ /* 0x000fe40008010841 */
[----:B------:R-:W-:Y:S01]  /*12230*/  LDSM.16.MT88.4 R24, [R144+0xa800] ;  /* 0x00a800009018783b */ /* 0x000fe20000004200 */
[----:B------:R2:W4:Y:S01]  /*12240*/  MUFU.EX2 R57, R12 ;  /* 0x0000000c00397308 */ /* 0x0005220000000800 */
[C---:B------:R-:W-:Y:S06]  /*12250*/  HMMA.16816.F32 R96, R4.reuse, R16, R96 ;  /* 0x000000100460723c */ /* 0x040fec0000001860 */
[C---:B------:R-:W-:Y:S01]  /*12260*/  HMMA.16816.F32 R92, R4.reuse, R18, R92 ;  /* 0x00000012045c723c */ /* 0x040fe2000000185c */
[----:B------:R-:W-:Y:S05]  /*12270*/  LDSM.16.MT88.4 R16, [R116+0xc800] ;  /* 0x00c800007410783b */ /* 0x000fea0000004200 */
[C---:B---3--:R-:W-:Y:S01]  /*12280*/  HMMA.16816.F32 R112, R4.reuse, R8, R112 ;  /* 0x000000080470723c */ /* 0x048fe20000001870 */
[----:B--2---:R-:W-:Y:S05]  /*12290*/  LDSM.16.MT88.4 R12, [R144+0xe800] ;  /* 0x00e80000900c783b */ /* 0x004fea0000004200 */
[C---:B------:R-:W-:Y:S01]  /*122a0*/  HMMA.16816.F32 R108, R4.reuse, R10, R108 ;  /* 0x0000000a046c723c */ /* 0x040fe2000000186c */
[----:B------:R-:W2:Y:S05]  /*122b0*/  LDSM.16.MT88.4 R8, [R116+0xc400] ;  /* 0x00c400007408783b */ /* 0x000eaa0000004200 */
[C---:B------:R-:W-:Y:S06]  /*122c0*/  HMMA.16816.F32 R104, R4.reuse, R20, R104 ;  /* 0x000000140468723c */ /* 0x040fec0000001868 */
[C---:B------:R-:W-:Y:S01]  /*122d0*/  HMMA.16816.F32 R100, R4.reuse, R22, R100 ;  /* 0x000000160464723c */ /* 0x040fe20000001864 */
[----:B------:R-:W-:Y:S05]  /*122e0*/  LDSM.16.MT88.4 R20, [R116+0xa800] ;  /* 0x00a800007414783b */ /* 0x000fea0000004200 */
[C---:B--2---:R-:W-:Y:S06]  /*122f0*/  HMMA.16816.F32 R88, R4.reuse, R8, R88 ;  /* 0x000000080458723c */ /* 0x044fec0000001858 */
[C---:B------:R-:W-:Y:S01]  /*12300*/  HMMA.16816.F32 R84, R4.reuse, R10, R84 ;  /* 0x0000000a0454723c */ /* 0x040fe20000001854 */
[----:B------:R-:W2:Y:S05]  /*12310*/  LDSM.16.MT88.4 R8, [R116+0xe400] ;  /* 0x00e400007408783b */ /* 0x000eaa0000004200 */
[C---:B--2---:R-:W-:Y:S06]  /*12320*/  HMMA.16816.F32 R72, R4.reuse, R8, R72 ;  /* 0x000000080448723c */ /* 0x044fec0000001848 */
[----:B------:R-:W-:Y:S01]  /*12330*/  HMMA.16816.F32 R68, R4, R10, R68 ;  /* 0x0000000a0444723c */ /* 0x000fe20000001844 */
[----:B------:R-:W2:Y:S06]  /*12340*/  LDSM.16.MT88.4 R8, [R144+0xc800] ;  /* 0x00c800009008783b */ /* 0x000eac0000004200 */
[----:B-1----:R-:W-:-:S02]  /*12350*/  F2FP.F16.F32.PACK_AB R4, R61, R62 ;  /* 0x0000003e3d04723e */ /* 0x002fc400000000ff */
[----:B----4-:R-:W-:Y:S01]  /*12360*/  F2FP.F16.F32.PACK_AB R5, R60, R57 ;  /* 0x000000393c05723e */ /* 0x010fe200000000ff */
        /* <DEDUP_REMOVED lines=8> */
[----:B------:R-:W-:Y:S02]  /*123f0*/  FADD.FTZ R13, R45, R56 ;  /* 0x000000382d0d7221 */ /* 0x000fe40000010000 */
[----:B------:R-:W-:Y:S02]  /*12400*/  MUFU.EX2 R45, R47 ;  /* 0x0000002f002d7308 */ /* 0x000fe40000000800 */
        /* <DEDUP_REMOVED lines=8> */
[----:B--2---:R-:W-:Y:S03]  /*12490*/  HMMA.16816.F32 R96, R4, R8, R96 ;  /* 0x000000080460723c */ /* 0x004fe60000001860 */
[----:B------:R-:W-:-:S03]  /*124a0*/  FADD.FTZ R34, R34, R37 ;  /* 0x0000002522227221 */ /* 0x000fc60000010000 */
[----:B------:R-:W-:Y:S01]  /*124b0*/  HMMA.16816.F32 R92, R4, R10, R92 ;  /* 0x0000000a045c723c */ /* 0x000fe2000000185c */
[----:B------:R-:W1:Y:S01]  /*124c0*/  LDSM.16.MT88.4 R8, [R116+0xe800] ;  /* 0x00e800007408783b */ /* 0x000e620000004200 */
[----:B------:R-:W-:-:S04]  /*124d0*/  FADD.FTZ R33, R33, R34 ;  /* 0x0000002221217221 */ /* 0x000fc80000010000 */
        /* <DEDUP_REMOVED lines=17> */
[----:B------:R-:W-:Y:S01]  /*125f0*/  FADD.FTZ R132, R132, R133 ;  /* 0x0000008584847221 */ /* 0x000fe20000010000 */
[----:B-1----:R-:W-:Y:S03]  /*12600*/  HMMA.16816.F32 R72, R4, R8, R72 ;  /* 0x000000080448723c */ /* 0x002fe60000001848 */
[----:B------:R-:W-:-:S04]  /*12610*/  FADD.FTZ R132, R131, R132 ;  /* 0x0000008483847221 */ /* 0x000fc80000010000 */
[----:B------:R-:W-:Y:S01]  /*12620*/  FADD.FTZ R143, R143, R132 ;  /* 0x000000848f8f7221 */ /* 0x000fe20000010000 */
[----:B------:R-:W-:Y:S01]  /*12630*/  HMMA.16816.F32 R68, R4, R10, R68 ;  /* 0x0000000a0444723c */ /* 0x000fe20000001844 */
[----:B------:R-:W1:Y:S02]  /*12640*/  LDSM.16.MT88.4 R8, [R116+0xcc00] ;  /* 0x00cc00007408783b */ /* 0x000e640000004200 */
[----:B------:R-:W-:-:S04]  /*12650*/  FADD.FTZ R130, R130, R143 ;  /* 0x0000008f82827221 */ /* 0x000fc80000010000 */
[----:B--2---:R-:W-:Y:S01]  /*12660*/  F2FP.F16.F32.PACK_AB R4, R25, R24 ;  /* 0x000000181904723e */ /* 0x004fe200000000ff */
[----:B------:R-:W-:Y:S01]  /*12670*/  FADD.FTZ R141, R141, R130 ;  /* 0x000000828d8d7221 */ /* 0x000fe20000010000 */
[----:B----4-:R-:W-:Y:S01]  /*12680*/  F2FP.F16.F32.PACK_AB R5, R48, R27 ;  /* 0x0000001b3005723e */ /* 0x010fe200000000ff */
[----:B------:R-:W-:Y:S01]  /*12690*/  FADD.FTZ R27, R27, R46 ;  /* 0x0000002e1b1b7221 */ /* 0x000fe20000010000 */
[----:B------:R-:W-:Y:S01]  /*126a0*/  F2FP.F16.F32.PACK_AB R6, R163, R26 ;  /* 0x0000001aa306723e */ /* 0x000fe200000000ff */
[----:B------:R-:W-:Y:S01]  /*126b0*/  FADD.FTZ R141, R128, R141 ;  /* 0x0000008d808d7221 */ /* 0x000fe20000010000 */
[----:B------:R-:W-:Y:S01]  /*126c0*/  F2FP.F16.F32.PACK_AB R7, R164, R45 ;  /* 0x0000002da407723e */ /* 0x000fe200000000ff */
[----:B------:R-:W-:Y:S02]  /*126d0*/  FADD.FTZ R48, R48, R27 ;  /* 0x0000001b30307221 */ /* 0x000fe40000010000 */
[----:B------:R-:W-:Y:S02]  /*126e0*/  FADD.FTZ R62, R62, R141 ;  /* 0x0000008d3e3e7221 */ /* 0x000fe40000010000 */
[----:B------:R-:W-:-:S02]  /*126f0*/  FADD.FTZ R45, R45, R48 ;  /* 0x000000302d2d7221 */ /* 0x000fc40000010000 */
[----:B------:R-:W-:Y:S01]  /*12700*/  HMMA.16816.F32 R104, R4, R16, R104 ;  /* 0x000000100468723c */ /* 0x000fe20000001868 */
[----:B------:R-:W-:Y:S01]  /*12710*/  FADD.FTZ R62, R61, R62 ;  /* 0x0000003e3d3e7221 */ /* 0x000fe20000010000 */
[----:B------:R-:W-:-:S03]  /*12720*/  FADD.FTZ R164, R164, R45 ;  /* 0x0000002da4a47221 */ /* 0x000fc60000010000 */
[----:B------:R-:W-:Y:S01]  /*12730*/  FADD.FTZ R161, R161, R62 ;  /* 0x0000003ea1a17221 */ /* 0x000fe20000010000 */
[----:B------:R-:W-:Y:S01]  /*12740*/  HMMA.16816.F32 R100, R4, R18, R100 ;  /* 0x000000120464723c */ /* 0x000fe20000001864 */
[----:B------:R-:W2:Y:S02]  /*12750*/  LDSM.16.MT88.4 R16, [R144+0xec00] ;  /* 0x00ec00009010783b */ /* 0x000ea40000004200 */
[----:B------:R-:W-:-:S03]  /*12760*/  FADD.FTZ R161, R58, R161 ;  /* 0x000000a13aa17221 */ /* 0x000fc60000010000 */
[----:B------:R-:W-:Y:S01]  /*12770*/  HMMA.16816.F32 R96, R4, R12, R96 ;  /* 0x0000000c0460723c */ /* 0x000fe20000001860 */
[----:B------:R-:W-:-:S04]  /*12780*/  FADD.FTZ R24, R24, R161 ;  /* 0x000000a118187221 */ /* 0x000fc80000010000 */
[----:B------:R-:W-:Y:S01]  /*12790*/  FADD.FTZ R25, R25, R24 ;  /* 0x0000001819197221 */ /* 0x000fe20000010000 */
[----:B------:R-:W-:Y:S01]  /*127a0*/  HMMA.16816.F32 R92, R4, R14, R92 ;  /* 0x0000000e045c723c */ /* 0x000fe2000000185c */
[----:B------:R-:W4:Y:S02]  /*127b0*/  LDSM.16.MT88.4 R12, [R116+0xec00] ;  /* 0x00ec0000740c783b */ /* 0x000f240000004200 */
[----:B------:R-:W-:-:S03]  /*127c0*/  FADD.FTZ R26, R26, R25 ;  /* 0x000000191a1a7221 */ /* 0x000fc60000010000 */
[----:B---3--:R-:W-:Y:S01]  /*127d0*/  HMMA.16816.F32 R112, R4, R20, R112 ;  /* 0x000000140470723c */ /* 0x008fe20000001870 */
[----:B------:R-:W-:-:S05]  /*127e0*/  FADD.FTZ R163, R163, R26 ;  /* 0x0000001aa3a37221 */ /* 0x000fca0000010000 */
        /* <DEDUP_REMOVED lines=76> */
.L_x_2967:
[----:B------:R-:W1:Y:S02]  /*12cb0*/  LDC R6, c[0x0][0x250] ;  /* 0x00009400ff067b82 */ /* 0x000e640000000800 */
[----:B-1----:R-:W-:-:S05]  /*12cc0*/  IMAD.SHL.U32 R9, R6, 0x80, RZ ;  /* 0x0000008006097824 */ /* 0x002fca00078e00ff */
[----:B------:R-:W-:-:S04]  /*12cd0*/  IADD3 R9, -R9, RZ, RZ ;  /* 0x000000ff09097210 */ /* 0x000fc80007ffe1ff */
[----:B------:R-:W-:-:S07]  /*12ce0*/  SHF.R.S32.HI R4, RZ, 0x1f, R9 ;  /* 0x0000001fff047819 */ /* 0x000fce0000011409 */
.L_x_2968:
        /* <DEDUP_REMOVED lines=8> */
[----:B------:R-:W-:-:S02]  /*12d70*/  IADD3 R138, P0, R11, R138, RZ ;  /* 0x0000008a0b8a7210 */ /* 0x000fc40007f1e0ff */
[----:B------:R-:W-:Y:S01]  /*12d80*/  LEA.HI.X R11, R7, UR11, R8, 0x1, P3 ;  /* 0x0000000b070b7c11 */ /* 0x000fe200098f0c08 */
[C---:B------:R-:W-:Y:S01]  /*12d90*/  IMAD.SHL.U32 R7, R6.reuse, 0x40, RZ ;  /* 0x0000004006077824 */ /* 0x040fe200078e00ff */
        /* <DEDUP_REMOVED lines=27> */
[----:B------:R3:W-:Y:S04]  /*12f50*/  LDGSTS.E.BYPASS.LTC128B.128 [R150+0xa800], desc[UR6][R16.64] ;  /* 0x0a80000010967fae */ /* 0x0007e8000b901d46 */
[----:B------:R-:W-:Y:S04]  /*12f60*/  LDGSTS.E.BYPASS.LTC128B.128 [R150+0xc800], desc[UR6][R24.64+0x40] ;  /* 0x0c80004018967fae */ /* 0x000fe8000b901d46 */
[----:B------:R4:W-:Y:S04]  /*12f70*/  LDGSTS.E.BYPASS.LTC128B.128 [R150+0xe800], desc[UR6][R24.64+0x80] ;  /* 0x0e80008018967fae */ /* 0x0009e8000b901d46 */
[----:B------:R-:W-:Y:S04]  /*12f80*/  LDSM.16.M88.4 R44, [R147] ;  /* 0x00000000932c783b */ /* 0x000fe80000000200 */
[----:B------:R-:W5:Y:S04]  /*12f90*/  LDSM.16.M88.4 R28, [R146+0x3000] ;  /* 0x00300000921c783b */ /* 0x000f680000000200 */
[----:B------:R-:W-:Y:S04]  /*12fa0*/  LDSM.16.M88.4 R128, [R145] ;  /* 0x000000009180783b */ /* 0x000fe80000000200 */
[----:B-1----:R-:W-:Y:S04]  /*12fb0*/  LDSM.16.M88.4 R8, [R118+0x3000] ;  /* 0x003000007608783b */ /* 0x002fe80000000200 */
[----:B--2---:R-:W3:Y:S04]  /*12fc0*/  LDSM.16.M88.4 R12, [R146+0x3800] ;  /* 0x00380000920c783b */ /* 0x004ee80000000200 */
[----:B------:R-:W1:Y:S04]  /*12fd0*/  LDSM.16.M88.4 R4, [R146+0x3c00] ;  /* 0x003c00009204783b */ /* 0x000e680000000200 */
[----:B------:R-:W2:Y:S04]  /*12fe0*/  LDSM.16.M88.4 R120, [R146+0x4000] ;  /* 0x004000009278783b */ /* 0x000ea80000000200 */
[----:B------:R-:W4:Y:S04]  /*12ff0*/  LDSM.16.M88.4 R60, [R146+0x4400] ;  /* 0x00440000923c783b */ /* 0x000f280000000200 */
[----:B------:R-:W4:Y:S04]  /*13000*/  LDSM.16.M88.4 R20, [R146+0x3400] ;  /* 0x003400009214783b */ /* 0x000f280000000200 */
[----:B------:R-:W4:Y:S04]  /*13010*/  LDSM.16.M88.4 R52, [R146+0x4800] ;  /* 0x004800009234783b */ /* 0x000f280000000200 */
[----:B------:R-:W4:Y:S01]  /*13020*/  LDSM.16.M88.4 R140, [R146+0x4c00] ;  /* 0x004c0000928c783b */ /* 0x000f220000000200 */
        /* <DEDUP_REMOVED lines=8> */
[----:B------:R-:W-:Y:S03]  /*130b0*/  HMMA.16816.F32 R12, R44, R14, RZ ;  /* 0x0000000e2c0c723c */ /* 0x000fe600000018ff */
[----:B------:R-:W0:Y:S03]  /*130c0*/  LDGDEPBAR ;  /* 0x00000000000079af */ /* 0x000e260000000000 */
[C---:B------:R-:W-:Y:S06]  /*130d0*/  HMMA.16816.F32 R32, R128.reuse, R8, R32 ;  /* 0x000000088020723c */ /* 0x040fec0000001820 */
[----:B------:R-:W-:Y:S06]  /*130e0*/  HMMA.16816.F32 R28, R128, R10, R28 ;  /* 0x0000000a801c723c */ /* 0x000fec000000181c */
[C---:B-1----:R-:W-:Y:S06]  /*130f0*/  HMMA.16816.F32 R8, R44.reuse, R4, RZ ;  /* 0x000000042c08723c */ /* 0x042fec00000018ff */
[C---:B--2---:R-:W-:Y:S06]  /*13100*/  HMMA.16816.F32 R124, R44.reuse, R120, RZ ;  /* 0x000000782c7c723c */ /* 0x044fec00000018ff */
[C---:B----4-:R-:W-:Y:S06]  /*13110*/  HMMA.16816.F32 R64, R44.reuse, R60, RZ ;  /* 0x0000003c2c40723c */ /* 0x050fec00000018ff */
        /* <DEDUP_REMOVED lines=12> */
[----:B------:R-:W-:Y:S05]  /*131e0*/  LDSM.16.M88.4 R136, [R147+0x1000] ;  /* 0x001000009388783b */ /* 0x000fea0000000200 */
[C---:B------:R-:W-:Y:S06]  /*131f0*/  HMMA.16816.F32 R8, R128.reuse, R132, R8 ;  /* 0x000000848008723c */ /* 0x040fec0000001808 */
        /* <DEDUP_REMOVED lines=8> */
[C---:B------:R-:W-:Y:S06]  /*13280*/  HMMA.16816.F32 R24, R128.reuse, R168, R24 ;  /* 0x000000a88018723c */ /* 0x040fec0000001818 */
[C---:B------:R-:W-:Y:S06]  /*13290*/  HMMA.16816.F32 R20, R128.reuse, R170, R20 ;  /* 0x000000aa8014723c */ /* 0x040fec0000001814 */
[C---:B-1----:R-:W-:Y:S06]  /*132a0*/  HMMA.16816.F32 R56, R128.reuse, R140, R56 ;  /* 0x0000008c8038723c */ /* 0x042fec0000001838 */
[C---:B------:R-:W-:Y:S01]  /*132b0*/  HMMA.16816.F32 R52, R128.reuse, R142, R52 ;  /* 0x0000008e8034723c */ /* 0x040fe20000001834 */
[----:B------:R-:W1:Y:S05]  /*132c0*/  LDSM.16.M88.4 R140, [R146+0x5800] ;  /* 0x00580000928c783b */ /* 0x000e6a0000000200 */
[C---:B--2---:R-:W-:Y:S06]  /*132d0*/  HMMA.16816.F32 R48, R128.reuse, R132, R48 ;  /* 0x000000848030723c */ /* 0x044fec0000001830 */
[----:B------:R-:W-:Y:S01]  /*132e0*/  HMMA.16816.F32 R44, R128, R134, R44 ;  /* 0x00000086802c723c */ /* 0x000fe2000000182c */
[----:B------:R-:W2:Y:S04]  /*132f0*/  LDSM.16.M88.4 R132, [R146+0x5c00] ;  /* 0x005c00009284783b */ /* 0x000ea80000000200 */
[----:B------:R-:W5:Y:S01]  /*13300*/  LDSM.16.M88.4 R128, [R146+0x6000] ;  /* 0x006000009280783b */ /* 0x000f620000000200 */
[C---:B----4-:R-:W-:Y:S06]  /*13310*/  HMMA.16816.F32 R32, R136.reuse, R40, R32 ;  /* 0x000000288820723c */ /* 0x050fec0000001820 */
        /* <DEDUP_REMOVED lines=11> */
[C---:B-----5:R-:W-:Y:S06]  /*133d0*/  HMMA.16816.F32 R124, R136.reuse, R128, R124 ;  /* 0x00000080887c723c */ /* 0x060fec000000187c */
[C---:B------:R-:W-:Y:S01]  /*133e0*/  HMMA.16816.F32 R120, R136.reuse, R130, R120 ;  /* 0x000000828878723c */ /* 0x040fe20000001878 */
[----:B------:R-:W-:Y:S05]  /*133f0*/  LDSM.16.M88.4 R128, [R118+0x5400] ;  /* 0x005400007680783b */ /* 0x000fea0000000200 */
[C---:B----4-:R-:W-:Y:S06]  /*13400*/  HMMA.16816.F32 R64, R136.reuse, R40, R64 ;  /* 0x000000288840723c */ /* 0x050fec0000001840 */
[C---:B------:R-:W-:Y:S01]  /*13410*/  HMMA.16816.F32 R60, R136.reuse, R42, R60 ;  /* 0x0000002a883c723c */ /* 0x040fe2000000183c */
[----:B------:R-:W-:Y:S05]  /*13420*/  LDSM.16.M88.4 R40, [R118+0x5800] ;  /* 0x005800007628783b */ /* 0x000fea0000000200 */
[C---:B---3--:R-:W-:Y:S06]  /*13430*/  HMMA.16816.F32 R56, R136.reuse, R36, R56 ;  /* 0x000000248838723c */ /* 0x048fec0000001838 */
[C---:B------:R-:W-:Y:S01]  /*13440*/  HMMA.16816.F32 R52, R136.reuse, R38, R52 ;  /* 0x000000268834723c */ /* 0x040fe20000001834 */
[----:B------:R-:W2:Y:S05]  /*13450*/  LDSM.16.M88.4 R36, [R145+0x1000] ;  /* 0x001000009124783b */ /* 0x000eaa0000000200 */
[C---:B-1----:R-:W-:Y:S06]  /*13460*/  HMMA.16816.F32 R48, R136.reuse, R140, R48 ;  /* 0x0000008c8830723c */ /* 0x042fec0000001830 */
[----:B------:R-:W-:Y:S01]  /*13470*/  HMMA.16816.F32 R44, R136, R142, R44 ;  /* 0x0000008e882c723c */ /* 0x000fe2000000182c */
[----:B------:R-:W1:Y:S04]  /*13480*/  LDSM.16.M88.4 R140, [R118+0x5c00] ;  /* 0x005c0000768c783b */ /* 0x000e680000000200 */
[----:B------:R-:W3:Y:S01]  /*13490*/  LDSM.16.M88.4 R136, [R118+0x6000] ;  /* 0x006000007688783b */ /* 0x000ee20000000200 */
[C---:B--2---:R-:W-:Y:S06]  /*134a0*/  HMMA.16816.F32 R32, R36.reuse, R132, R32 ;  /* 0x000000842420723c */ /* 0x044fec0000001820 */
[C---:B------:R-:W-:Y:S01]  /*134b0*/  HMMA.16816.F32 R28, R36.reuse, R134, R28 ;  /* 0x00000086241c723c */ /* 0x040fe2000000181c */
[----:B------:R-:W2:Y:S05]  /*134c0*/  LDSM.16.M88.4 R132, [R118+0x6400] ;  /* 0x006400007684783b */ /* 0x000eaa0000000200 */
[C---:B------:R-:W-:Y:S06]  /*134d0*/  HMMA.16816.F32 R24, R36.reuse, R128, R24 ;  /* 0x000000802418723c */ /* 0x040fec0000001818 */
[C---:B------:R-:W-:Y:S01]  /*134e0*/  HMMA.16816.F32 R20, R36.reuse, R130, R20 ;  /* 0x000000822414723c */ /* 0x040fe20000001814 */
[----:B------:R-:W4:Y:S05]  /*134f0*/  LDSM.16.M88.4 R128, [R118+0x6800] ;  /* 0x006800007680783b */ /* 0x000f2a0000000200 */
[C---:B------:R-:W-:Y:S06]  /*13500*/  HMMA.16816.F32 R16, R36.reuse, R40, R16 ;  /* 0x000000282410723c */ /* 0x040fec0000001810 */
[C---:B------:R-:W-:Y:S01]  /*13510*/  HMMA.16816.F32 R12, R36.reuse, R42, R12 ;  /* 0x0000002a240c723c */ /* 0x040fe2000000180c */
[----:B------:R-:W5:Y:S05]  /*13520*/  LDSM.16.M88.4 R40, [R118+0x6c00] ;  /* 0x006c00007628783b */ /* 0x000f6a0000000200 */
        /* <DEDUP_REMOVED lines=12> */
[C---:B-----5:R-:W-:Y:S06]  /*135f0*/  HMMA.16816.F32 R48, R36.reuse, R40, R48 ;  /* 0x000000282430723c */ /* 0x060fec0000001830 */
        /* <DEDUP_REMOVED lines=13> */
[C---:B------:R-:W-:Y:S01]  /*136d0*/  HMMA.16816.F32 R12, R140.reuse, R42, R12 ;  /* 0x0000002a8c0c723c */ /* 0x040fe2000000180c */
[----:B------:R-:W-:Y:S05]  /*136e0*/  LDSM.16.M88.4 R40, [R145+0x2000] ;  /* 0x002000009128783b */ /* 0x000fea0000000200 */
[C---:B-----5:R-:W-:Y:S06]  /*136f0*/  HMMA.16816.F32 R8, R140.reuse, R36, R8 ;  /* 0x000000248c08723c */ /* 0x060fec0000001808 */
        /* <DEDUP_REMOVED lines=8> */
[C---:B------:R-:W-:Y:S06]  /*13780*/  HMMA.16816.F32 R48, R140.reuse, R136, R48 ;  /* 0x000000888c30723c */ /* 0x040fec0000001830 */
[----:B------:R-:W-:Y:S06]  /*13790*/  HMMA.16816.F32 R44, R140, R138, R44 ;  /* 0x0000008a8c2c723c */ /* 0x000fec000000182c */
[C---:B---3--:R-:W-:Y:S06]  /*137a0*/  HMMA.16816.F32 R32, R40.reuse, R36, R32 ;  /* 0x000000242820723c */ /* 0x048fec0000001820 */
[C---:B------:R-:W-:Y:S01]  /*137b0*/  HMMA.16816.F32 R28, R40.reuse, R38, R28 ;  /* 0x00000026281c723c */ /* 0x040fe2000000181c */
[----:B------:R-:W3:Y:S05]  /*137c0*/  LDSM.16.M88.4 R36, [R118+0x7c00] ;  /* 0x007c00007624783b */ /* 0x000eea0000000200 */
[C---:B-1----:R-:W-:Y:S06]  /*137d0*/  HMMA.16816.F32 R24, R40.reuse, R132, R24 ;  /* 0x000000842818723c */ /* 0x042fec0000001818 */
[C---:B------:R-:W-:Y:S06]  /*137e0*/  HMMA.16816.F32 R20, R40.reuse, R134, R20 ;  /* 0x000000862814723c */ /* 0x040fec0000001814 */
[----:B------:R-:W-:Y:S01]  /*137f0*/  FMUL.FTZ R119, R33, UR17 ;  /* 0x0000001121777c20 */ /* 0x000fe20008410000 */
[----:B------:R-:W-:Y:S01]  /*13800*/  FMUL.FTZ R33, R34, UR17 ;  /* 0x0000001122217c20 */ /* 0x000fe20008410000 */
[----:B--2---:R-:W-:Y:S01]  /*13810*/  HMMA.16816.F32 R16, R40, R128, R16 ;  /* 0x000000802810723c */ /* 0x004fe20000001810 */
[----:B------:R-:W-:Y:S01]  /*13820*/  FMUL.FTZ R34, R35, UR17 ;  /* 0x0000001123227c20 */ /* 0x000fe20008410000 */
[----:B------:R-:W-:-:S02]  /*13830*/  FMUL.FTZ R32, R32, UR17 ;  /* 0x0000001120207c20 */ /* 0x000fc40008410000 */
[----:B------:R-:W-:Y:S01]  /*13840*/  FMUL.FTZ R35, R28, UR17 ;  /* 0x000000111c237c20 */ /* 0x000fe20008410000 */
[----:B------:R-:W1:Y:S01]  /*13850*/  MUFU.TANH R119, R119 ;  /* 0x0000007700777308 */ /* 0x000e620000002400 */
[----:B------:R-:W-:Y:S01]  /*13860*/  HMMA.16816.F32 R12, R40, R130, R12 ;  /* 0x00000082280c723c */ /* 0x000fe2000000180c */
[----:B------:R-:W-:Y:S01]  /*13870*/  FMUL.FTZ R128, R29, UR17 ;  /* 0x000000111d807c20 */ /* 0x000fe20008410000 */
[----:B------:R-:W-:Y:S02]  /*13880*/  FMUL.FTZ R129, R30, UR17 ;  /* 0x000000111e817c20 */ /* 0x000fe40008410000 */
[----:B------:R-:W-:Y:S01]  /*13890*/  FMUL.FTZ R237, R24, UR17 ;  /* 0x0000001118ed7c20 */ /* 0x000fe20008410000 */
[----:B------:R-:W-:Y:S01]  /*138a0*/  FMUL.FTZ R26, R26, UR17 ;  /* 0x000000111a1a7c20 */ /* 0x000fe20008410000 */
[----:B------:R-:W-:Y:S01]  /*138b0*/  FMUL.FTZ R235, R25, UR17 ;  /* 0x0000001119eb7c20 */ /* 0x000fe20008410000 */
[----:B------:R-:W2:Y:S01]  /*138c0*/  MUFU.TANH R34, R34 ;  /* 0x0000002200227308 */ /* 0x000ea20000002400 */
[----:B------:R-:W-:-:S02]  /*138d0*/  FMUL.FTZ R25, R27, UR17 ;  /* 0x000000111b197c20 */ /* 0x000fc40008410000 */
[----:B------:R-:W-:Y:S01]  /*138e0*/  FMUL.FTZ R20, R20, UR17 ;  /* 0x0000001114147c20 */ /* 0x000fe20008410000 */
[----:B------:R-:W-:Y:S01]  /*138f0*/  FMUL.FTZ R24, R21, UR17 ;  /* 0x0000001115187c20 */ /* 0x000fe20008410000 */
[----:B------:R-:W-:Y:S01]  /*13900*/  FMUL.FTZ R231, R22, UR17 ;  /* 0x0000001116e77c20 */ /* 0x000fe20008410000 */
[----:B------:R-:W-:Y:S01]  /*13910*/  FMUL.FTZ R229, R23, UR17 ;  /* 0x0000001117e57c20 */ /* 0x000fe20008410000 */
[C---:B---3--:R-:W-:Y:S01]  /*13920*/  HMMA.16816.F32 R8, R40.reuse, R36, R8 ;  /* 0x000000242808723c */ /* 0x048fe20000001808 */
[----:B------:R-:W3:Y:S03]  /*13930*/  MUFU.TANH R35, R35 ;  /* 0x0000002300237308 */ /* 0x000ee60000002400 */
[----:B------:R-:W-:Y:S01]  /*13940*/  FMUL.FTZ R16, R16, UR17 ;  /* 0x0000001110107c20 */ /* 0x000fe20008410000 */
[----:B------:R-:W-:Y:S01]  /*13950*/  FMUL.FTZ R18, R18, UR17 ;  /* 0x0000001112127c20 */ /* 0x000fe20008410000 */
[----:B------:R-:W-:Y:S01]  /*13960*/  FMUL.FTZ R17, R17, UR17 ;  /* 0x0000001111117c20 */ /* 0x000fe20008410000 */
[----:B------:R-:W-:Y:S01]  /*13970*/  HMMA.16816.F32 R4, R40, R38, R4 ;  /* 0x000000262804723c */ /* 0x000fe20000001804 */
[----:B------:R-:W4:Y:S01]  /*13980*/  LDSM.16.M88.4 R36, [R118+0x8000] ;  /* 0x008000007624783b */ /* 0x000f220000000200 */
[----:B------:R-:W-:Y:S01]  /*13990*/  FMUL.FTZ R19, R19, UR17 ;  /* 0x0000001113137c20 */ /* 0x000fe20008410000 */
[----:B------:R-:W5:Y:S01]  /*139a0*/  MUFU.TANH R129, R129 ;  /* 0x0000008100817308 */ /* 0x000f620000002400 */
[----:B------:R-:W-:Y:S01]  /*139b0*/  FMUL.FTZ R12, R12, UR17 ;  /* 0x000000110c0c7c20 */ /* 0x000fe20008410000 */
[----:B------:R-:W-:Y:S01]  /*139c0*/  FMUL.FTZ R13, R13, UR17 ;  /* 0x000000110d0d7c20 */ /* 0x000fe20008410000 */
[----:B------:R-:W-:Y:S01]  /*139d0*/  FMUL.FTZ R215, R14, UR17 ;  /* 0x000000110ed77c20 */ /* 0x000fe20008410000 */
[----:B------:R-:W-:-:S04]  /*139e0*/  FMUL.FTZ R213, R15, UR17 ;  /* 0x000000110fd57c20 */ /* 0x000fc80008410000 */
[----:B------:R-:W-:Y:S06]  /*139f0*/  MUFU.TANH R128, R128 ;  /* 0x0000008000807308 */ /* 0x000fec0000002400 */
[----:B------:R-:W-:Y:S02]  /*13a00*/  FMUL.FTZ R211, R8, UR17 ;  /* 0x0000001108d37c20 */ /* 0x000fe40008410000 */
[----:B------:R-:W5:Y:S01]  /*13a10*/  MUFU.TANH R237, R237 ;  /* 0x000000ed00ed7308 */ /* 0x000f620000002400 */
[----:B------:R-:W1:Y:S01]  /*13a20*/  S2R R8, SR_TID.X ;  /* 0x0000000000087919 */ /* 0x000e620000002100 */
[----:B------:R-:W-:Y:S01]  /*13a30*/  FMUL.FTZ R9, R9, UR17 ;  /* 0x0000001109097c20 */ /* 0x000fe20008410000 */
[----:B------:R-:W-:Y:S01]  /*13a40*/  FMUL.FTZ R11, R11, UR17 ;  /* 0x000000110b0b7c20 */ /* 0x000fe20008410000 */
[----:B------:R-:W-:Y:S01]  /*13a50*/  FMUL.FTZ R10, R10, UR17 ;  /* 0x000000110a0a7c20 */ /* 0x000fe20008410000 */
[----:B------:R-:W-:Y:S01]  /*13a60*/  FMUL.FTZ R4, R4, UR17 ;  /* 0x0000001104047c20 */ /* 0x000fe20008410000 */
[----:B------:R-:W-:Y:S01]  /*13a70*/  FMUL.FTZ R6, R6, UR17 ;  /* 0x0000001106067c20 */ /* 0x000fe20008410000 */
[----:B------:R-:W-:Y:S01]  /*13a80*/  FMUL.FTZ R7, R7, UR17 ;  /* 0x0000001107077c20 */ /* 0x000fe20008410000 */
[----:B------:R-:W5:Y:S01]  /*13a90*/  MUFU.TANH R233, R26 ;  /* 0x0000001a00e97308 */ /* 0x000f620000002400 */
[----:B------:R-:W-:-:S07]  /*13aa0*/  FMUL.FTZ R5, R5, UR17 ;  /* 0x0000001105057c20 */ /* 0x000fce0008410000 */
[----:B------:R1:W-:Y:S01]  /*13ab0*/  MUFU.TANH R181, R4 ;  /* 0x0000000400b57308 */ /* 0x0003e20000002400 */
[C---:B----4-:R-:W-:Y:S07]  /*13ac0*/  HMMA.16816.F32 R124, R40.reuse, R36, R124 ;  /* 0x00000024287c723c */ /* 0x050fee000000187c */
[----:B------:R4:W-:Y:S01]  /*13ad0*/  MUFU.TANH R199, R6 ;  /* 0x0000000600c77308 */ /* 0x0009e20000002400 */
[----:B------:R-:W-:Y:S01]  /*13ae0*/  HMMA.16816.F32 R120, R40, R38, R120 ;  /* 0x000000262878723c */ /* 0x000fe20000001878 */
[----:B------:R-:W-:-:S02]  /*13af0*/  FMUL.FTZ R36, R31, UR17 ;  /* 0x000000111f247c20 */ /* 0x000fc40008410000 */
[----:B------:R-:W5:Y:S04]  /*13b00*/  LDSM.16.M88.4 R28, [R118+0x8400] ;  /* 0x00840000761c783b */ /* 0x000f680000000200 */
[----:B------:R2:W-:Y:S01]  /*13b10*/  MUFU.TANH R201, R7 ;  /* 0x0000000700c97308 */ /* 0x0005e20000002400 */
[----:B-1----:R-:W-:-:S05]  /*13b20*/  IMAD.SHL.U32 R4, R8, 0x2, RZ ;  /* 0x0000000208047824 */ /* 0x002fca00078e00ff */
[----:B------:R-:W-:Y:S02]  /*13b30*/  LOP3.LUT R4, R4, 0x6, RZ, 0xc0, !PT ;  /* 0x0000000604047812 */ /* 0x000fe400078ec0ff */
[----:B------:R-:W-:Y:S03]  /*13b40*/  MUFU.TANH R36, R36 ;  /* 0x0000002400247308 */ /* 0x000fe60000002400 */
[----:B------:R-:W-:Y:S02]  /*13b50*/  IMAD R4, R155, 0x80, R4 ;  /* 0x000000809b047824 */ /* 0x000fe400078e0204 */
[----:B------:R-:W-:Y:S02]  /*13b60*/  FMUL.FTZ R125, R125, UR17 ;  /* 0x000000117d7d7c20 */ /* 0x000fe40008410000 */
[C---:B----4-:R-:W-:Y:S01]  /*13b70*/  VIADD R6, R4.reuse, 0x1 ;  /* 0x0000000104067836 */ /* 0x050fe20000000000 */
[----:B------:R5:W-:Y:S01]  /*13b80*/  MUFU.TANH R209, R9 ;  /* 0x0000000900d17308 */ /* 0x000be20000002400 */
[----:B------:R-:W-:-:S02]  /*13b90*/  VIADD R8, R4, 0x40 ;  /* 0x0000004004087836 */ /* 0x000fc40000000000 */
[----:B------:R-:W-:Y:S01]  /*13ba0*/  FMUL.FTZ R127, R127, UR17 ;  /* 0x000000117f7f7c20 */ /* 0x000fe20008410000 */
[----:B------:R-:W-:Y:S01]  /*13bb0*/  FMUL.FTZ R124, R124, UR17 ;  /* 0x000000117c7c7c20 */ /* 0x000fe20008410000 */
[----:B------:R-:W-:Y:S01]  /*13bc0*/  ISETP.GE.AND P0, PT, R6, R3, PT ;  /* 0x000000030600720c */ /* 0x000fe20003f06270 */
[----:B------:R-:W-:Y:S01]  /*13bd0*/  FMUL.FTZ R120, R120, UR17 ;  /* 0x0000001178787c20 */ /* 0x000fe20008410000 */
[----:B------:R-:W-:Y:S01]  /*13be0*/  ISETP.GE.AND P3, PT, R6, R117, PT ;  /* 0x000000750600720c */ /* 0x000fe20003f66270 */
[----:B------:R-:W-:Y:S01]  /*13bf0*/  VIADD R6, R4, 0x8 ;  /* 0x0000000804067836 */ /* 0x000fe20000000000 */
[----:B------:R-:W-:Y:S01]  /*13c00*/  FSEL R119, R119, -INF , !P0 ;  /* 0xff80000077777808 */ /* 0x000fe20004000000 */
[----:B------:R-:W1:Y:S01]  /*13c10*/  MUFU.TANH R235, R235 ;  /* 0x000000eb00eb7308 */ /* 0x000e620000002400 */
[----:B--2---:R-:W-:Y:S01]  /*13c20*/  FSEL R7, R34, -INF , !P3 ;  /* 0xff80000022077808 */ /* 0x004fe20005800000 */
[----:B------:R-:W-:Y:S01]  /*13c30*/  FMUL.FTZ R122, R122, UR17 ;  /* 0x000000117a7a7c20 */ /* 0x000fe20008410000 */
[C---:B------:R-:W-:Y:S01]  /*13c40*/  ISETP.GE.AND P5, PT, R6.reuse, R3, PT ;  /* 0x000000030600720c */ /* 0x040fe20003fa6270 */
[----:B------:R-:W-:Y:S01]  /*13c50*/  FMUL.FTZ R121, R121, UR17 ;  /* 0x0000001179797c20 */ /* 0x000fe20008410000 */
[----:B------:R-:W-:Y:S01]  /*13c60*/  ISETP.GE.AND P1, PT, R6, R117, PT ;  /* 0x000000750600720c */ /* 0x000fe20003f26270 */
[----:B------:R-:W-:Y:S01]  /*13c70*/  VIADD R6, R4, 0x9 ;  /* 0x0000000904067836 */ /* 0x000fe20000000000 */
[----:B---3--:R-:W-:Y:S01]  /*13c80*/  FSEL R35, R35, -INF , !P5 ;  /* 0xff80000023237808 */ /* 0x008fe20006800000 */
[----:B------:R-:W2:Y:S01]  /*13c90*/  MUFU.TANH R25, R25 ;  /* 0x0000001900197308 */ /* 0x000ea20000002400 */
[----:B-----5:R-:W-:Y:S01]  /*13ca0*/  FSEL R9, R129, -INF , !P1 ;  /* 0xff80000081097808 */ /* 0x020fe20004800000 */
[----:B------:R-:W-:Y:S01]  /*13cb0*/  FMUL.FTZ R126, R126, UR17 ;  /* 0x000000117e7e7c20 */ /* 0x000fe20008410000 */
[C---:B------:R-:W-:Y:S01]  /*13cc0*/  ISETP.GE.AND P6, PT, R6.reuse, R3, PT ;  /* 0x000000030600720c */ /* 0x040fe20003fc6270 */
[----:B------:R-:W-:Y:S01]  /*13cd0*/  FMUL.FTZ R123, R123, UR17 ;  /* 0x000000117b7b7c20 */ /* 0x000fe20008410000 */
[----:B------:R-:W-:Y:S01]  /*13ce0*/  ISETP.GE.AND P4, PT, R6, R117, PT ;  /* 0x000000750600720c */ /* 0x000fe20003f86270 */
[----:B------:R-:W-:Y:S01]  /*13cf0*/  VIADD R6, R4, 0x10 ;  /* 0x0000001004067836 */ /* 0x000fe20000000000 */
[----:B------:R-:W-:Y:S01]  /*13d00*/  HMMA.16816.F32 R64, R40, R28, R64 ;  /* 0x0000001c2840723c */ /* 0x000fe20000001840 */
[----:B------:R3:W4:Y:S03]  /*13d10*/  MUFU.TANH R239, R20 ;  /* 0x0000001400ef7308 */ /* 0x0007260000002400 */
[----:B------:R-:W-:-:S02]  /*13d20*/  ISETP.GE.AND P0, PT, R6, R3, PT ;  /* 0x000000030600720c */ /* 0x000fc40003f06270 */
[----:B------:R-:W-:Y:S01]  /*13d30*/  ISETP.GE.AND P3, PT, R6, R117, PT ;  /* 0x000000750600720c */ /* 0x000fe20003f66270 */
[----:B------:R-:W-:Y:S01]  /*13d40*/  VIADD R6, R4, 0x11 ;  /* 0x0000001104067836 */ /* 0x000fe20000000000 */
[----:B------:R-:W-:Y:S01]  /*13d50*/  FSEL R237, R237, -INF , !P0 ;  /* 0xff800000eded7808 */ /* 0x000fe20004000000 */
[----:B------:R5:W-:Y:S01]  /*13d60*/  MUFU.TANH R203, R11 ;  /* 0x0000000b00cb7308 */ /* 0x000be20000002400 */
[----:B------:R-:W-:Y:S01]  /*13d70*/  FSEL R233, R233, -INF , !P3 ;  /* 0xff800000e9e97808 */ /* 0x000fe20005800000 */
[----:B------:R-:W-:Y:S01]  /*13d80*/  HMMA.16816.F32 R60, R40, R30, R60 ;  /* 0x0000001e283c723c */ /* 0x000fe2000000183c */
[C---:B------:R-:W-:Y:S02]  /*13d90*/  ISETP.GE.AND P5, PT, R6.reuse, R3, PT ;  /* 0x000000030600720c */ /* 0x040fe40003fa6270 */
[----:B------:R-:W-:Y:S01]  /*13da0*/  ISETP.GE.AND P1, PT, R6, R117, PT ;  /* 0x000000750600720c */ /* 0x000fe20003f26270 */
[----:B------:R-:W-:Y:S01]  /*13db0*/  VIADD R6, R4, 0x18 ;  /* 0x0000001804067836 */ /* 0x000fe20000000000 */
[----:B-1----:R-:W-:Y:S01]  /*13dc0*/  FSEL R235, R235, -INF , !P5 ;  /* 0xff800000ebeb7808 */ /* 0x002fe20006800000 */
[----:B------:R1:W-:Y:S01]  /*13dd0*/  MUFU.TANH R207, R5 ;  /* 0x0000000500cf7308 */ /* 0x0003e20000002400 */
[----:B---3--:R-:W3:Y:S06]  /*13de0*/  LDSM.16.M88.4 R20, [R118+0x8800] ;  /* 0x008800007614783b */ /* 0x008eec0000000200 */
[----:B------:R-:W-:Y:S01]  /*13df0*/  FMUL.FTZ R179, R65, UR17 ;  /* 0x0000001141b37c20 */ /* 0x000fe20008410000 */
[----:B------:R-:W-:Y:S01]  /*13e00*/  MUFU.TANH R223, R12 ;  /* 0x0000000c00df7308 */ /* 0x000fe20000002400 */
[----:B-----5:R-:W-:Y:S01]  /*13e10*/  FSEL R11, R128, -INF , !P6 ;  /* 0xff800000800b7808 */ /* 0x020fe20007000000 */
[----:B------:R-:W-:Y:S01]  /*13e20*/  FMUL.FTZ R169, R67, UR17 ;  /* 0x0000001143a97c20 */ /* 0x000fe20008410000 */
[----:B------:R-:W-:Y:S01]  /*13e30*/  ISETP.GE.AND P6, PT, R6, R3, PT ;  /* 0x000000030600720c */ /* 0x000fe20003fc6270 */
[----:B------:R-:W-:Y:S01]  /*13e40*/  FMUL.FTZ R64, R64, UR17 ;  /* 0x0000001140407c20 */ /* 0x000fe20008410000 */
[----:B--2---:R-:W-:Y:S01]  /*13e50*/  FSEL R65, R25, -INF , !P1 ;  /* 0xff80000019417808 */ /* 0x004fe20004800000 */
[----:B------:R-:W-:Y:S01]  /*13e60*/  FMUL.FTZ R66, R66, UR17 ;  /* 0x0000001142427c20 */ /* 0x000fe20008410000 */
[----:B----4-:R-:W-:Y:S01]  /*13e70*/  FSEL R239, R239, -INF , !P6 ;  /* 0xff800000efef7808 */ /* 0x010fe20007000000 */
[----:B------:R2:W-:Y:S01]  /*13e80*/  MUFU.TANH R221, R13 ;  /* 0x0000000d00dd7308 */ /* 0x0005e20000002400 */
[----:B-1----:R-:W-:Y:S01]  /*13e90*/  FSEL R5, R36, -INF , !P4 ;  /* 0xff80000024057808 */ /* 0x002fe20006000000 */
[----:B------:R-:W-:Y:S01]  /*13ea0*/  FMUL.FTZ R61, R61, UR17 ;  /* 0x000000113d3d7c20 */ /* 0x000fe20008410000 */
[----:B------:R-:W-:Y:S01]  /*13eb0*/  ISETP.GE.AND P4, PT, R6, R117, PT ;  /* 0x000000750600720c */ /* 0x000fe20003f86270 */
[----:B------:R-:W-:-:S02]  /*13ec0*/  VIADD R6, R4, 0x19 ;  /* 0x0000001904067836 */ /* 0x000fc40000000000 */
[----:B------:R-:W-:Y:S01]  /*13ed0*/  FMUL.FTZ R63, R63, UR17 ;  /* 0x000000113f3f7c20 */ /* 0x000fe20008410000 */
[----:B------:R-:W-:Y:S01]  /*13ee0*/  FMUL.FTZ R60, R60, UR17 ;  /* 0x000000113c3c7c20 */ /* 0x000fe20008410000 */
[----:B------:R-:W-:Y:S01]  /*13ef0*/  FMUL.FTZ R62, R62, UR17 ;  /* 0x000000113e3e7c20 */ /* 0x000fe20008410000 */
[----:B------:R-:W1:Y:S01]  /*13f00*/  MUFU.TANH R231, R231 ;  /* 0x000000e700e77308 */ /* 0x000e620000002400 */
[C---:B------:R-:W-:Y:S02]  /*13f10*/  ISETP.GE.AND P0, PT, R6.reuse, R3, PT ;  /* 0x000000030600720c */ /* 0x040fe40003f06270 */
[----:B------:R-:W-:Y:S01]  /*13f20*/  ISETP.GE.AND P3, PT, R6, R117, PT ;  /* 0x000000750600720c */ /* 0x000fe20003f66270 */
[----:B------:R-:W-:-:S04]  /*13f30*/  VIADD R6, R4, 0x20 ;  /* 0x0000002004067836 */ /* 0x000fc80000000000 */
[----:B------:R-:W4:Y:S01]  /*13f40*/  MUFU.TANH R24, R24 ;  /* 0x0000001800187308 */ /* 0x000f220000002400 */
[----:B--2---:R-:W2:Y:S01]  /*13f50*/  LDSM.16.M88.4 R12, [R118+0x8c00] ;  /* 0x008c0000760c783b */ /* 0x004ea20000000200 */
[----:B------:R-:W-:Y:S01]  /*13f60*/  ISETP.GE.AND P5, PT, R6, R3, PT ;  /* 0x000000030600720c */ /* 0x000fe20003fa6270 */
[----:B------:R-:W-:-:S04]  /*13f70*/  DEPBAR.LE SB0, 0x0 ;  /* 0x000080000000791a */ /* 0x000fc80000000000 */
[----:B------:R-:W-:Y:S01]  /*13f80*/  ISETP.GE.AND P1, PT, R6, R117, PT ;  /* 0x000000750600720c */ /* 0x000fe20003f26270 */
[----:B------:R-:W5:Y:S01]  /*13f90*/  MUFU.TANH R229, R229 ;  /* 0x000000e500e57308 */ /* 0x000f620000002400 */
[----:B------:R-:W-:Y:S01]  /*13fa0*/  VIADD R6, R4, 0x21 ;  /* 0x0000002104067836 */ /* 0x000fe20000000000 */
[----:B-1----:R-:W-:Y:S01]  /*13fb0*/  FSEL R231, R231, -INF , !P4 ;  /* 0xff800000e7e77808 */ /* 0x002fe20006000000 */
[C---:B---3--:R-:W-:Y:S03]  /*13fc0*/  HMMA.16816.F32 R56, R40.reuse, R20, R56 ;  /* 0x000000142838723c */ /* 0x048fe60000001838 */
[C---:B------:R-:W-:Y:S02]  /*13fd0*/  ISETP.GE.AND P6, PT, R6.reuse, R3, PT ;  /* 0x000000030600720c */ /* 0x040fe40003fc6270 */
[----:B------:R-:W1:Y:S01]  /*13fe0*/  MUFU.TANH R227, R16 ;  /* 0x0000001000e37308 */ /* 0x000e620000002400 */
[----:B------:R-:W-:Y:S01]  /*13ff0*/  ISETP.GE.AND P4, PT, R6, R117, PT ;  /* 0x000000750600720c */ /* 0x000fe20003f86270 */
[----:B------:R-:W-:Y:S01]  /*14000*/  VIADD R6, R4, 0x28 ;  /* 0x0000002804067836 */ /* 0x000fe20000000000 */
[----:B----4-:R-:W-:Y:S01]  /*14010*/  FSEL R67, R24, -INF , !P0 ;  /* 0xff80000018437808 */ /* 0x010fe20004000000 */
[----:B------:R-:W-:Y:S03]  /*14020*/  HMMA.16816.F32 R52, R40, R22, R52 ;  /* 0x000000162834723c */ /* 0x000fe60000001834 */
[----:B------:R-:W-:Y:S01]  /*14030*/  ISETP.GE.AND P0, PT, R6, R3, PT ;  /* 0x000000030600720c */ /* 0x000fe20003f06270 */
[----:B------:R-:W3:Y:S01]  /*14040*/  MUFU.TANH R219, R18 ;  /* 0x0000001200db7308 */ /* 0x000ee20000002400 */
[----:B-----5:R-:W-:-:S02]  /*14050*/  FSEL R229, R229, -INF , !P3 ;  /* 0xff800000e5e57808 */ /* 0x020fc40005800000 */
[----:B------:R-:W-:Y:S01]  /*14060*/  ISETP.GE.AND P3, PT, R6, R117, PT ;  /* 0x000000750600720c */ /* 0x000fe20003f66270 */
[----:B------:R-:W-:Y:S01]  /*14070*/  VIADD R6, R4, 0x29 ;  /* 0x0000002904067836 */ /* 0x000fe20000000000 */
[----:B------:R-:W-:-:S03]  /*14080*/  FSEL R223, R223, -INF , !P0 ;  /* 0xff800000dfdf7808 */ /* 0x000fc60004000000 */
[----:B------:R-:W4:Y:S01]  /*14090*/  MUFU.TANH R225, R17 ;  /* 0x0000001100e17308 */ /* 0x000f220000002400 */
[----:B-1----:R-:W-:Y:S01]  /*140a0*/  FSEL R227, R227, -INF , !P5 ;  /* 0xff800000e3e37808 */ /* 0x002fe20006800000 */
[----:B------:R-:W-:Y:S01]  /*140b0*/  VIADD R16, R4, 0x50 ;  /* 0x0000005004107836 */ /* 0x000fe20000000000 */
[----:B------:R-:W-:Y:S01]  /*140c0*/  ISETP.GE.AND P5, PT, R6, R3, PT ;  /* 0x000000030600720c */ /* 0x000fe20003fa6270 */
[----:B------:R-:W-:Y:S01]  /*140d0*/  FMUL.FTZ R57, R57, UR17 ;  /* 0x0000001139397c20 */ /* 0x000fe20008410000 */
[----:B------:R-:W-:Y:S01]  /*140e0*/  FMUL.FTZ R56, R56, UR17 ;  /* 0x0000001138387c20 */ /* 0x000fe20008410000 */
[----:B------:R-:W-:Y:S01]  /*140f0*/  FMUL.FTZ R58, R58, UR17 ;  /* 0x000000113a3a7c20 */ /* 0x000fe20008410000 */
[----:B------:R-:W-:Y:S01]  /*14100*/  FSEL R221, R221, -INF , !P5 ;  /* 0xff800000dddd7808 */ /* 0x000fe20006800000 */
[----:B------:R-:W1:Y:S01]  /*14110*/  MUFU.TANH R217, R19 ;  /* 0x0000001300d97308 */ /* 0x000e620000002400 */
[----:B---3--:R-:W-:Y:S01]  /*14120*/  FSEL R219, R219, -INF , !P1 ;  /* 0xff800000dbdb7808 */ /* 0x008fe20004800000 */
[----:B--2---:R-:W-:Y:S01]  /*14130*/  HMMA.16816.F32 R48, R40, R12, R48 ;  /* 0x0000000c2830723c */ /* 0x004fe20000001830 */
[----:B------:R-:W-:Y:S01]  /*14140*/  ISETP.GE.AND P1, PT, R6, R117, PT ;  /* 0x000000750600720c */ /* 0x000fe20003f26270 */
[----:B------:R-:W-:-:S02]  /*14150*/  VIADD R6, R4, 0x30 ;  /* 0x0000003004067836 */ /* 0x000fc40000000000 */
[----:B------:R-:W-:Y:S01]  /*14160*/  FMUL.FTZ R53, R53, UR17 ;  /* 0x0000001135357c20 */ /* 0x000fe20008410000 */
[----:B------:R-:W-:Y:S01]  /*14170*/  FMUL.FTZ R55, R55, UR17 ;  /* 0x0000001137377c20 */ /* 0x000fe20008410000 */
[----:B------:R-:W-:Y:S01]  /*14180*/  FMUL.FTZ R59, R59, UR17 ;  /* 0x000000113b3b7c20 */ /* 0x000fe20008410000 */
[----:B------:R-:W2:Y:S01]  /*14190*/  MUFU.TANH R215, R215 ;  /* 0x000000d700d77308 */ /* 0x000ea20000002400 */
[----:B----4-:R-:W-:Y:S01]  /*141a0*/  FSEL R225, R225, -INF , !P6 ;  /* 0xff800000e1e17808 */ /* 0x010fe20007000000 */
[----:B------:R-:W-:Y:S01]  /*141b0*/  HMMA.16816.F32 R44, R40, R14, R44 ;  /* 0x0000000e282c723c */ /* 0x000fe2000000182c */
[----:B------:R-:W-:Y:S01]  /*141c0*/  ISETP.GE.AND P6, PT, R6, R3, PT ;  /* 0x000000030600720c */ /* 0x000fe20003fc6270 */
[----:B------:R-:W-:Y:S02]  /*141d0*/  VIADD R12, R4, 0x51 ;  /* 0x00000051040c7836 */ /* 0x000fe40000000000 */
[----:B------:R-:W-:Y:S01]  /*141e0*/  FMUL.FTZ R52, R52, UR17 ;  /* 0x0000001134347c20 */ /* 0x000fe20008410000 */
[----:B------:R-:W-:Y:S01]  /*141f0*/  FMUL.FTZ R54, R54, UR17 ;  /* 0x0000001136367c20 */ /* 0x000fe20008410000 */
[----:B------:R-:W3:Y:S01]  /*14200*/  MUFU.TANH R213, R213 ;  /* 0x000000d500d57308 */ /* 0x000ee20000002400 */
[----:B-1----:R-:W-:Y:S01]  /*14210*/  FSEL R217, R217, -INF , !P4 ;  /* 0xff800000d9d97808 */ /* 0x002fe20006000000 */
[----:B------:R-:W-:Y:S01]  /*14220*/  VIADD R14, R4, 0x60 ;  /* 0x00000060040e7836 */ /* 0x000fe20000000000 */
[----:B------:R-:W-:Y:S01]  /*14230*/  ISETP.GE.AND P4, PT, R6, R117, PT ;  /* 0x000000750600720c */ /* 0x000fe20003f86270 */
[----:B------:R-:W-:-:S04]  /*14240*/  VIADD R6, R4, 0x31 ;  /* 0x0000003104067836 */ /* 0x000fc80000000000 */
[----:B------:R-:W1:Y:S01]  /*14250*/  MUFU.TANH R211, R211 ;  /* 0x000000d300d37308 */ /* 0x000e620000002400 */
[----:B--2---:R-:W-:Y:S01]  /*14260*/  FSEL R215, R215, -INF , !P3 ;  /* 0xff800000d7d77808 */ /* 0x004fe20005800000 */
[----:B------:R-:W-:Y:S01]  /*14270*/  FMUL.FTZ R48, R48, UR17 ;  /* 0x0000001130307c20 */ /* 0x000fe20008410000 */
[C---:B------:R-:W-:Y:S01]  /*14280*/  ISETP.GE.AND P0, PT, R6.reuse, R3, PT ;  /* 0x000000030600720c */ /* 0x040fe20003f06270 */
[----:B------:R-:W-:Y:S01]  /*14290*/  FMUL.FTZ R49, R49, UR17 ;  /* 0x0000001131317c20 */ /* 0x000fe20008410000 */
[----:B------:R-:W-:Y:S01]  /*142a0*/  ISETP.GE.AND P3, PT, R6, R117, PT ;  /* 0x000000750600720c */ /* 0x000fe20003f66270 */
[----:B------:R-:W-:Y:S01]  /*142b0*/  VIADD R6, R4, 0x38 ;  /* 0x0000003804067836 */ /* 0x000fe20000000000 */
[----:B------:R-:W-:Y:S01]  /*142c0*/  FSEL R209, R209, -INF , !P0 ;  /* 0xff800000d1d17808 */ /* 0x000fe20004000000 */
[----:B------:R2:W4:Y:S01]  /*142d0*/  MUFU.TANH R205, R10 ;  /* 0x0000000a00cd7308 */ /* 0x0005220000002400 */
[----:B------:R-:W-:Y:S01]  /*142e0*/  FSEL R203, R203, -INF , !P3 ;  /* 0xff800000cbcb7808 */ /* 0x000fe20005800000 */
[----:B------:R-:W-:Y:S01]  /*142f0*/  FMUL.FTZ R44, R44, UR17 ;  /* 0x000000112c2c7c20 */ /* 0x000fe20008410000 */
[----:B---3--:R-:W-:Y:S01]  /*14300*/  FSEL R213, R213, -INF , !P1 ;  /* 0xff800000d5d57808 */ /* 0x008fe20004800000 */
[----:B------:R-:W-:Y:S01]  /*14310*/  FMUL.FTZ R50, R50, UR17 ;  /* 0x0000001132327c20 */ /* 0x000fe20008410000 */
[C---:B------:R-:W-:Y:S01]  /*14320*/  ISETP.GE.AND P0, PT, R8.reuse, R3, PT ;  /* 0x000000030800720c */ /* 0x040fe20003f06270 */
[----:B------:R-:W-:Y:S01]  /*14330*/  FMUL.FTZ R51, R51, UR17 ;  /* 0x0000001133337c20 */ /* 0x000fe20008410000 */
[----:B------:R-:W-:Y:S01]  /*14340*/  ISETP.GE.AND P3, PT, R8, R117, PT ;  /* 0x000000750800720c */ /* 0x000fe20003f66270 */
[----:B------:R-:W3:Y:S01]  /*14350*/  MUFU.TANH R195, R120 ;  /* 0x0000007800c37308 */ /* 0x000ee20000002400 */
[----:B------:R-:W-:Y:S01]  /*14360*/  ISETP.GE.AND P5, PT, R6, R3, PT ;  /* 0x000000030600720c */ /* 0x000fe20003fa6270 */
[----:B------:R-:W-:Y:S01]  /*14370*/  VIADD R8, R4, 0x41 ;  /* 0x0000004104087836 */ /* 0x000fe20000000000 */
[----:B------:R-:W-:Y:S01]  /*14380*/  ISETP.GE.AND P1, PT, R6, R117, PT ;  /* 0x000000750600720c */ /* 0x000fe20003f26270 */
[C---:B------:R-:W-:Y:S01]  /*14390*/  VIADD R6, R4.reuse, 0x39 ;  /* 0x0000003904067836 */ /* 0x040fe20000000000 */
[----:B------:R-:W-:Y:S01]  /*143a0*/  FSEL R181, R181, -INF , !P5 ;  /* 0xff800000b5b57808 */ /* 0x000fe20006800000 */
[----:B------:R-:W-:Y:S01]  /*143b0*/  FMUL.FTZ R45, R45, UR17 ;  /* 0x000000112d2d7c20 */ /* 0x000fe20008410000 */
[----:B------:R-:W-:Y:S01]  /*143c0*/  FSEL R199, R199, -INF , !P1 ;  /* 0xff800000c7c77808 */ /* 0x000fe20004800000 */
[----:B------:R-:W5:Y:S01]  /*143d0*/  MUFU.TANH R189, R122 ;  /* 0x0000007a00bd7308 */ /* 0x000f620000002400 */
[----:B-1----:R-:W-:Y:S01]  /*143e0*/  FSEL R211, R211, -INF , !P6 ;  /* 0xff800000d3d37808 */ /* 0x002fe20007000000 */
[----:B--2---:R-:W-:Y:S01]  /*143f0*/  VIADD R10, R4, 0x49 ;  /* 0x00000049040a7836 */ /* 0x004fe20000000000 */
[----:B----4-:R-:W-:Y:S01]  /*14400*/  FSEL R205, R205, -INF , !P4 ;  /* 0xff800000cdcd7808 */ /* 0x010fe20006000000 */
[----:B------:R-:W-:Y:S01]  /*14410*/  FMUL.FTZ R46, R46, UR17 ;  /* 0x000000112e2e7c20 */ /* 0x000fe20008410000 */
[C---:B------:R-:W-:Y:S01]  /*14420*/  ISETP.GE.AND P5, PT, R8.reuse, R3, PT ;  /* 0x000000030800720c */ /* 0x040fe20003fa6270 */
[----:B------:R-:W-:Y:S01]  /*14430*/  FMUL.FTZ R47, R47, UR17 ;  /* 0x000000112f2f7c20 */ /* 0x000fe20008410000 */
[----:B------:R-:W-:Y:S01]  /*14440*/  ISETP.GE.AND P1, PT, R8, R117, PT ;  /* 0x000000750800720c */ /* 0x000fe20003f26270 */
[----:B------:R-:W1:Y:S01]  /*14450*/  MUFU.TANH R193, R125 ;  /* 0x0000007d00c17308 */ /* 0x000e620000002400 */
[----:B------:R-:W-:Y:S01]  /*14460*/  ISETP.GE.AND P6, PT, R6, R3, PT ;  /* 0x000000030600720c */ /* 0x000fe20003fc6270 */
[----:B------:R-:W-:Y:S01]  /*14470*/  VIADD R8, R4, 0x48 ;  /* 0x0000004804087836 */ /* 0x000fe20000000000 */
[----:B------:R-:W-:-:S02]  /*14480*/  ISETP.GE.AND P4, PT, R6, R117, PT ;  /* 0x000000750600720c */ /* 0x000fc40003f86270 */
[----:B------:R-:W-:Y:S02]  /*14490*/  FSEL R207, R207, -INF , !P6 ;  /* 0xff800000cfcf7808 */ /* 0x000fe40007000000 */
[----:B------:R-:W-:Y:S01]  /*144a0*/  FSEL R201, R201, -INF , !P4 ;  /* 0xff800000c9c97808 */ /* 0x000fe20006000000 */
[----:B------:R-:W2:Y:S01]  /*144b0*/  MUFU.TANH R191, R127 ;  /* 0x0000007f00bf7308 */ /* 0x000ea20000002400 */
[C---:B------:R-:W-:Y:S02]  /*144c0*/  ISETP.GE.AND P6, PT, R8.reuse, R3, PT ;  /* 0x000000030800720c */ /* 0x040fe40003fc6270 */
[----:B------:R-:W-:Y:S02]  /*144d0*/  ISETP.GE.AND P4, PT, R8, R117, PT ;  /* 0x000000750800720c */ /* 0x000fe40003f86270 */
[----:B---3--:R-:W-:Y:S02]  /*144e0*/  FSEL R195, R195, -INF , !P6 ;  /* 0xff800000c3c37808 */ /* 0x008fe40007000000 */
[----:B-----5:R-:W-:Y:S01]  /*144f0*/  FSEL R189, R189, -INF , !P4 ;  /* 0xff800000bdbd7808 */ /* 0x020fe20006000000 */
[----:B------:R-:W3:Y:S01]  /*14500*/  MUFU.TANH R187, R124 ;  /* 0x0000007c00bb7308 */ /* 0x000ee20000002400 */
[----:B-1----:R-:W-:-:S02]  /*14510*/  FSEL R193, R193, -INF , !P5 ;  /* 0xff800000c1c17808 */ /* 0x002fc40006800000 */
[C---:B------:R-:W-:Y:S02]  /*14520*/  ISETP.GE.AND P6, PT, R12.reuse, R3, PT ;  /* 0x000000030c00720c */ /* 0x040fe40003fc6270 */
[----:B------:R-:W-:Y:S01]  /*14530*/  ISETP.GE.AND P4, PT, R12, R117, PT ;  /* 0x000000750c00720c */ /* 0x000fe20003f86270 */
[----:B------:R-:W-:Y:S01]  /*14540*/  VIADD R12, R4, 0x59 ;  /* 0x00000059040c7836 */ /* 0x000fe20000000000 */
[C---:B------:R-:W-:Y:S01]  /*14550*/  ISETP.GE.AND P5, PT, R16.reuse, R3, PT ;  /* 0x000000031000720c */ /* 0x040fe20003fa6270 */
        /* <DEDUP_REMOVED lines=42> */
[----:B------:R-:W-:Y:S01]  /*14800*/  VIADD R6, R4, 0x78 ;  /* 0x0000007804067836 */ /* 0x000fe20000000000 */
        /* <DEDUP_REMOVED lines=17> */
[----:B------:R-:W-:-:S05]  /*14920*/  ISETP.GT.AND P0, PT, R155, R148, PT ;  /* 0x000000949b00720c */ /* 0x000fca0003f04270 */
        /* <DEDUP_REMOVED lines=91> */
[----:B------:R-:W-:Y:S02]  /*14ee0*/  IMAD R13, R6, UR4, RZ ;  /* 0x00000004060d7c24 */ /* 0x000fe4000f8e02ff */
[----:B------:R-:W-:-:S04]  /*14ef0*/  IMAD.WIDE.U32 R14, R8, UR4, R14 ;  /* 0x00000004080e7c25 */ /* 0x000fc8000f8e000e */
[----:B------:R-:W-:-:S04]  /*14f00*/  IMAD R13, R8, UR5, R13 ;  /* 0x00000005080d7c24 */ /* 0x000fc8000f8e020d */
[----:B------:R-:W-:Y:S01]  /*14f10*/  IMAD.IADD R4, R15, 0x1, R13 ;  /* 0x000000010f047824 */ /* 0x000fe200078e020d */
[----:B------:R-:W-:Y:S06]  /*14f20*/  BRA `(.L_x_2971) ;  /* 0x0000000000107947 */ /* 0x000fec0003800000 */
.L_x_2970:
[----:B------:R-:W-:Y:S02]  /*14f30*/  ULDC UR10, c[0x0][0x248] ;  /* 0x00009200000a7ab9 */ /* 0x000fe40000000800 */
[----:B------:R-:W-:-:S06]  /*14f40*/  USHF.L.U32 UR4, UR10, 0x7, URZ ;  /* 0x000000070a047899 */ /* 0x000fcc000800063f */
[----:B------:R-:W-:-:S04]  /*14f50*/  IADD3 R14, RZ, -UR4, RZ ;  /* 0x80000004ff0e7c10 */ /* 0x000fc8000fffe0ff */
[----:B------:R-:W-:-:S07]  /*14f60*/  SHF.R.S32.HI R4, RZ, 0x1f, R14 ;  /* 0x0000001fff047819 */ /* 0x000fce000001140e */
.L_x_2971:
        /* <DEDUP_REMOVED lines=27> */
.L_x_2969:
        /* <DEDUP_REMOVED lines=59> */
[----:B-1----:R-:W-:-:S04]  /*154d0*/  FMNMX.FTZ R13, R139, R6, !PT ;  /* 0x000000068b0d7209 */ /* 0x002fc80007810000 */
        /* <DEDUP_REMOVED lines=36> */
[----:B------:R-:W-:Y:S01]  /*15720*/  FSEL R7, R56, RZ, P3 ;  /* 0x000000ff38077208 */ /* 0x000fe20001800000 */
[--C-:B------:R-:W-:Y:S01]  /*15730*/  FFMA.FTZ R129, R33, UR8, -R124.reuse ;  /* 0x0000000821817c23 */ /* 0x100fe2000801087c */
[--C-:B------:R-:W-:Y:S01]  /*15740*/  FFMA.FTZ R59, R9, UR8, -R124.reuse ;  /* 0x00000008093b7c23 */ /* 0x100fe2000801087c */
[----:B------:R-:W2:Y:S01]  /*15750*/  LDSM.16.MT88.4 R32, [R116+0xb000] ;  /* 0x00b000007420783b */ /* 0x000ea20000004200 */
[----:B------:R-:W-:Y:S01]  /*15760*/  FFMA.FTZ R199, R199, UR8, -R124 ;  /* 0x00000008c7c77c23 */ /* 0x000fe2000801087c */
[----:B------:R-:W-:Y:S01]  /*15770*/  FADD.FTZ R136, R2, -R7 ;  /* 0x8000000702887221 */ /* 0x000fe20000010000 */
[----:B------:R-:W-:Y:S01]  /*15780*/  FSEL R7, R3, RZ, P1 ;  /* 0x000000ff03077208 */ /* 0x000fe20000800000 */
[----:B------:R-:W3:Y:S01]  /*15790*/  LDSM.16.MT88.4 R8, [R144+0x9000] ;  /* 0x009000009008783b */ /* 0x000ee20000004200 */
[----:B------:R-:W-:Y:S01]  /*157a0*/  MUFU.EX2 R58, R58 ;  /* 0x0000003a003a7308 */ /* 0x000fe20000000800 */
[----:B------:R-:W-:Y:S01]  /*157b0*/  FMUL.FTZ R136, R136, UR8 ;  /* 0x0000000888887c20 */ /* 0x000fe20008410000 */
[----:B------:R-:W-:Y:S01]  /*157c0*/  FFMA.FTZ R2, R235, UR8, -R130 ;  /* 0x00000008eb027c23 */ /* 0x000fe20008010882 */
[----:B------:R-:W-:Y:S01]  /*157d0*/  FADD.FTZ R0, R0, -R7 ;  /* 0x8000000700007221 */ /* 0x000fe20000010000 */
[--C-:B------:R-:W-:Y:S01]  /*157e0*/  FFMA.FTZ R138, R201, UR8, -R124.reuse ;  /* 0x00000008c98a7c23 */ /* 0x100fe2000801087c */
[--C-:B------:R-:W-:Y:S01]  /*157f0*/  FFMA.FTZ R158, R185, UR8, -R124.reuse ;  /* 0x00000008b99e7c23 */ /* 0x100fe2000801087c */
[--C-:B------:R-:W-:Y:S01]  /*15800*/  FFMA.FTZ R185, R191, UR8, -R124.reuse ;  /* 0x00000008bfb97c23 */ /* 0x100fe2000801087c */
[----:B------:R-:W-:Y:S01]  /*15810*/  FMUL.FTZ R132, R0, UR8 ;  /* 0x0000000800847c20 */ /* 0x000fe20008410000 */
[--C-:B------:R-:W-:Y:S01]  /*15820*/  FFMA.FTZ R0, R5, UR8, -R124.reuse ;  /* 0x0000000805007c23 */ /* 0x100fe2000801087c */
[----:B------:R-:W4:Y:S01]  /*15830*/  MUFU.EX2 R136, R136 ;  /* 0x0000008800887308 */ /* 0x000f220000000800 */
[----:B-1----:R-:W-:Y:S01]  /*15840*/  F2FP.F16.F32.PACK_AB R4, R119, R134 ;  /* 0x000000867704723e */ /* 0x002fe200000000ff */
[--C-:B------:R-:W-:Y:S01]  /*15850*/  FFMA.FTZ R162, R189, UR8, -R124.reuse ;  /* 0x00000008bda27c23 */ /* 0x100fe2000801087c */
[----:B------:R-:W-:Y:S01]  /*15860*/  FFMA.FTZ R183, R183, UR8, -R124 ;  /* 0x00000008b7b77c23 */ /* 0x000fe2000801087c */
[--C-:B------:R-:W-:Y:S01]  /*15870*/  FFMA.FTZ R166, R177, UR8, -R130.reuse ;  /* 0x00000008b1a67c23 */ /* 0x100fe20008010882 */
[--C-:B------:R-:W-:Y:S01]  /*15880*/  FFMA.FTZ R177, R179, UR8, -R130.reuse ;  /* 0x00000008b3b17c23 */ /* 0x100fe20008010882 */
[--C-:B------:R-:W-:Y:S01]  /*15890*/  FFMA.FTZ R168, R175, UR8, -R130.reuse ;  /* 0x00000008afa87c23 */ /* 0x100fe20008010882 */
[----:B------:R-:W-:Y:S01]  /*158a0*/  FFMA.FTZ R173, R173, UR8, -R130 ;  /* 0x00000008adad7c23 */ /* 0x000fe20008010882 */
[----:B------:R-:W1:Y:S01]  /*158b0*/  MUFU.EX2 R57, R57 ;  /* 0x0000003900397308 */ /* 0x000e620000000800 */
[--C-:B------:R-:W-:Y:S01]  /*158c0*/  FFMA.FTZ R170, R171, UR8, -R124.reuse ;  /* 0x00000008abaa7c23 */ /* 0x100fe2000801087c */
[--C-:B------:R-:W-:Y:S01]  /*158d0*/  FFMA.FTZ R169, R169, UR8, -R124.reuse ;  /* 0x00000008a9a97c23 */ /* 0x100fe2000801087c */
[--C-:B------:R-:W-:Y:S01]  /*158e0*/  FFMA.FTZ R167, R167, UR8, -R124.reuse ;  /* 0x00000008a7a77c23 */ /* 0x100fe2000801087c */
[----:B------:R-:W-:Y:S01]  /*158f0*/  FFMA.FTZ R172, R165, UR8, -R124 ;  /* 0x00000008a5ac7c23 */ /* 0x000fe2000801087c */
[--C-:B------:R-:W-:Y:S01]  /*15900*/  FFMA.FTZ R143, R143, UR8, -R130.reuse ;  /* 0x000000088f8f7c23 */ /* 0x100fe20008010882 */
[----:B------:R-:W-:Y:S01]  /*15910*/  FFMA.FTZ R139, R139, UR8, -R130 ;  /* 0x000000088b8b7c23 */ /* 0x000fe20008010882 */
[----:B------:R-:W-:Y:S01]  /*15920*/  FFMA.FTZ R137, R137, UR8, -R124 ;  /* 0x0000000889897c23 */ /* 0x000fe2000801087c */
[----:B------:R-:W-:Y:S01]  /*15930*/  MUFU.EX2 R129, R129 ;  /* 0x0000008100817308 */ /* 0x000fe20000000800 */
[-C--:B----4-:R-:W-:Y:S01]  /*15940*/  FMUL.FTZ R44, R80, R136.reuse ;  /* 0x00000088502c7220 */ /* 0x090fe20000410000 */
[-C--:B------:R-:W-:Y:S01]  /*15950*/  FMUL.FTZ R48, R76, R136.reuse ;  /* 0x000000884c307220 */ /* 0x080fe20000410000 */
[----:B------:R-:W-:Y:S01]  /*15960*/  FFMA.FTZ R76, R67, UR8, -R130 ;  /* 0x00000008434c7c23 */ /* 0x000fe20008010882 */
[--C-:B------:R-:W-:Y:S01]  /*15970*/  FFMA.FTZ R80, R65, UR8, -R124.reuse ;  /* 0x0000000841507c23 */ /* 0x100fe2000801087c */
[-C--:B------:R-:W-:Y:S01]  /*15980*/  FMUL.FTZ R36, R88, R136.reuse ;  /* 0x0000008858247220 */ /* 0x080fe20000410000 */
[----:B------:R-:W4:Y:S01]  /*15990*/  LDSM.16.MT88.4 R64, [R144+0xb400] ;  /* 0x00b400009040783b */ /* 0x000f220000004200 */
[----:B------:R-:W-:Y:S01]  /*159a0*/  FMUL.FTZ R37, R89, R136 ;  /* 0x0000008859257220 */ /* 0x000fe20000410000 */
[----:B------:R-:W5:Y:S01]  /*159b0*/  MUFU.EX2 R117, R117 ;  /* 0x0000007500757308 */ /* 0x000f620000000800 */
[----:B-1----:R-:W-:Y:S01]  /*159c0*/  F2FP.F16.F32.PACK_AB R6, R57, R58 ;  /* 0x0000003a3906723e */ /* 0x002fe200000000ff */
        /* <DEDUP_REMOVED lines=9> */
[--C-:B------:R-:W-:Y:S01]  /*15a60*/  FFMA.FTZ R81, R233, UR8, -R124.reuse ;  /* 0x00000008e9517c23 */ /* 0x100fe2000801087c */
[-C--:B------:R-:W-:Y:S01]  /*15a70*/  FMUL.FTZ R12, R112, R136.reuse ;  /* 0x00000088700c7220 */ /* 0x080fe20000410000 */
[-C--:B------:R-:W-:Y:S01]  /*15a80*/  FMUL.FTZ R13, R113, R136.reuse ;  /* 0x00000088710d7220 */ /* 0x080fe20000410000 */
[-C--:B------:R-:W-:Y:S01]  /*15a90*/  FMUL.FTZ R16, R104, R136.reuse ;  /* 0x0000008868107220 */ /* 0x080fe20000410000 */
[-C--:B------:R-:W-:Y:S01]  /*15aa0*/  FMUL.FTZ R17, R105, R136.reuse ;  /* 0x0000008869117220 */ /* 0x080fe20000410000 */
[----:B------:R-:W1:Y:S01]  /*15ab0*/  MUFU.EX2 R132, R132 ;  /* 0x0000008400847308 */ /* 0x000e620000000800 */
[----:B-----5:R-:W-:Y:S01]  /*15ac0*/  F2FP.F16.F32.PACK_AB R5, R117, R129 ;  /* 0x000000817505723e */ /* 0x020fe200000000ff */
[-C--:B------:R-:W-:Y:S01]  /*15ad0*/  FMUL.FTZ R108, R108, R136.reuse ;  /* 0x000000886c6c7220 */ /* 0x080fe20000410000 */
[-C--:B------:R-:W-:Y:S01]  /*15ae0*/  FMUL.FTZ R109, R109, R136.reuse ;  /* 0x000000886d6d7220 */ /* 0x080fe20000410000 */
[-C--:B------:R-:W-:Y:S01]  /*15af0*/  FMUL.FTZ R100, R100, R136.reuse ;  /* 0x0000008864647220 */ /* 0x080fe20000410000 */
[-C--:B------:R-:W-:Y:S01]  /*15b00*/  FMUL.FTZ R101, R101, R136.reuse ;  /* 0x0000008865657220 */ /* 0x080fe20000410000 */
[-C--:B------:R-:W-:Y:S01]  /*15b10*/  FMUL.FTZ R68, R68, R136.reuse ;  /* 0x0000008844447220 */ /* 0x080fe20000410000 */
[----:B------:R-:W-:Y:S01]  /*15b20*/  FMUL.FTZ R69, R69, R136 ;  /* 0x0000008845457220 */ /* 0x000fe20000410000 */
[----:B------:R-:W5:Y:S01]  /*15b30*/  MUFU.EX2 R0, R0 ;  /* 0x0000000000007308 */ /* 0x000f620000000800 */
[--C-:B------:R-:W-:Y:S01]  /*15b40*/  FFMA.FTZ R89, R215, UR8, -R124.reuse ;  /* 0x00000008d7597c23 */ /* 0x100fe2000801087c */
[----:B------:R-:W-:Y:S01]  /*15b50*/  FFMA.FTZ R88, R213, UR8, -R124 ;  /* 0x00000008d5587c23 */ /* 0x000fe2000801087c */
[--C-:B------:R-:W-:Y:S01]  /*15b60*/  FFMA.FTZ R97, R211, UR8, -R130.reuse ;  /* 0x00000008d3617c23 */ /* 0x100fe20008010882 */
[----:B------:R-:W-:Y:S01]  /*15b70*/  FFMA.FTZ R96, R209, UR8, -R130 ;  /* 0x00000008d1607c23 */ /* 0x000fe20008010882 */
[--C-:B------:R-:W-:Y:S01]  /*15b80*/  FFMA.FTZ R174, R135, UR8, -R124.reuse ;  /* 0x0000000887ae7c23 */ /* 0x100fe2000801087c */
[--C-:B------:R-:W-:Y:S01]  /*15b90*/  FFMA.FTZ R133, R133, UR8, -R124.reuse ;  /* 0x0000000885857c23 */ /* 0x100fe2000801087c */
[--C-:B------:R-:W-:Y:S01]  /*15ba0*/  FFMA.FTZ R176, R131, UR8, -R124.reuse ;  /* 0x0000000883b07c23 */ /* 0x100fe2000801087c */
[----:B------:R-:W-:Y:S01]  /*15bb0*/  MUFU.EX2 R2, R2 ;  /* 0x0000000200027308 */ /* 0x000fe20000000800 */
        /* <DEDUP_REMOVED lines=13> */
[--C-:B------:R-:W-:Y:S01]  /*15c90*/  FFMA.FTZ R79, R231, UR8, -R124.reuse ;  /* 0x00000008e74f7c23 */ /* 0x100fe2000801087c */
[----:B------:R-:W-:Y:S01]  /*15ca0*/  FFMA.FTZ R78, R229, UR8, -R124 ;  /* 0x00000008e54e7c23 */ /* 0x000fe2000801087c */
[C---:B--2---:R-:W-:Y:S01]  /*15cb0*/  HMMA.16816.F32 R36, R4.reuse, R32, R36 ;  /* 0x000000200424723c */ /* 0x044fe20000001824 */
        /* <DEDUP_REMOVED lines=9> */
[----:B------:R-:W-:Y:S01]  /*15d50*/  MUFU.EX2 R77, R239 ;  /* 0x000000ef004d7308 */ /* 0x000fe20000000800 */
[-C--:B------:R-:W-:Y:S01]  /*15d60*/  FMUL.FTZ R70, R70, R132.reuse ;  /* 0x0000008446467220 */ /* 0x080fe20000410000 */
[C---:B------:R-:W-:Y:S01]  /*15d70*/  HMMA.16816.F32 R44, R4.reuse, R40, R44 ;  /* 0x00000028042c723c */ /* 0x040fe2000000182c */
[--C-:B------:R-:W-:Y:S01]  /*15d80*/  FFMA.FTZ R85, R237, UR8, -R130.reuse ;  /* 0x00000008ed557c23 */ /* 0x100fe20008010882 */
[----:B------:R-:W-:Y:S01]  /*15d90*/  FMUL.FTZ R71, R71, R132 ;  /* 0x0000008447477220 */ /* 0x000fe20000410000 */
[--C-:B------:R-:W-:Y:S01]  /*15da0*/  FFMA.FTZ R87, R227, UR8, -R130.reuse ;  /* 0x00000008e3577c23 */ /* 0x100fe20008010882 */
[--C-:B------:R-:W-:Y:S01]  /*15db0*/  FFMA.FTZ R84, R225, UR8, -R130.reuse ;  /* 0x00000008e1547c23 */ /* 0x100fe20008010882 */
[--C-:B------:R-:W-:Y:S01]  /*15dc0*/  FFMA.FTZ R82, R223, UR8, -R130.reuse ;  /* 0x00000008df527c23 */ /* 0x100fe20008010882 */
[C---:B------:R-:W-:Y:S01]  /*15dd0*/  HMMA.16816.F32 R28, R4.reuse, R24, R28 ;  /* 0x00000018041c723c */ /* 0x040fe2000000181c */
[----:B------:R-:W1:Y:S01]  /*15de0*/  MUFU.EX2 R85, R85 ;  /* 0x0000005500557308 */ /* 0x000e620000000800 */
[----:B------:R-:W-:Y:S01]  /*15df0*/  FFMA.FTZ R83, R221, UR8, -R130 ;  /* 0x00000008dd537c23 */ /* 0x000fe20008010882 */
[--C-:B------:R-:W-:Y:S01]  /*15e00*/  FFMA.FTZ R86, R219, UR8, -R124.reuse ;  /* 0x00000008db567c23 */ /* 0x100fe2000801087c */
[----:B------:R-:W-:Y:S01]  /*15e10*/  FFMA.FTZ R91, R217, UR8, -R124 ;  /* 0x00000008d95b7c23 */ /* 0x000fe2000801087c */
[----:B------:R-:W-:Y:S01]  /*15e20*/  FFMA.FTZ R90, R207, UR8, -R130 ;  /* 0x00000008cf5a7c23 */ /* 0x000fe20008010882 */
[C---:B------:R-:W-:Y:S01]  /*15e30*/  HMMA.16816.F32 R40, R4.reuse, R42, R48 ;  /* 0x0000002a0428723c */ /* 0x040fe20000001830 */
[--C-:B------:R-:W-:Y:S01]  /*15e40*/  FFMA.FTZ R98, R205, UR8, -R124.reuse ;  /* 0x00000008cd627c23 */ /* 0x100fe2000801087c */
[----:B------:R-:W-:Y:S01]  /*15e50*/  FFMA.FTZ R99, R203, UR8, -R124 ;  /* 0x00000008cb637c23 */ /* 0x000fe2000801087c */
[----:B------:R-:W-:Y:S01]  /*15e60*/  MUFU.EX2 R76, R76 ;  /* 0x0000004c004c7308 */ /* 0x000fe20000000800 */
[--C-:B------:R-:W-:Y:S01]  /*15e70*/  FFMA.FTZ R126, R126, UR8, -R130.reuse ;  /* 0x000000087e7e7c23 */ /* 0x100fe20008010882 */
[----:B------:R-:W-:Y:S01]  /*15e80*/  FFMA.FTZ R128, R128, UR8, -R130 ;  /* 0x0000000880807c23 */ /* 0x000fe20008010882 */
[C---:B------:R-:W-:Y:S01]  /*15e90*/  HMMA.16816.F32 R24, R4.reuse, R26, R92 ;  /* 0x0000001a0418723c */ /* 0x040fe2000000185c */
[-C--:B------:R-:W-:Y:S01]  /*15ea0*/  FMUL.FTZ R48, R72, R136.reuse ;  /* 0x0000008848307220 */ /* 0x080fe20000410000 */
[----:B------:R-:W-:Y:S01]  /*15eb0*/  FMUL.FTZ R49, R73, R136 ;  /* 0x0000008849317220 */ /* 0x000fe20000410000 */
[-C--:B------:R-:W-:Y:S01]  /*15ec0*/  FMUL.FTZ R50, R74, R132.reuse ;  /* 0x000000844a327220 */ /* 0x080fe20000410000 */
[----:B------:R-:W-:Y:S01]  /*15ed0*/  FMUL.FTZ R51, R75, R132 ;  /* 0x000000844b337220 */ /* 0x000fe20000410000 */
[----:B------:R-:W-:Y:S01]  /*15ee0*/  MUFU.EX2 R81, R81 ;  /* 0x0000005100517308 */ /* 0x000fe20000000800 */
[C---:B---3--:R-:W-:Y:S01]  /*15ef0*/  HMMA.16816.F32 R12, R4.reuse, R8, R12 ;  /* 0x00000008040c723c */ /* 0x048fe2000000180c */
[----:B------:R-:W2:Y:S01]  /*15f00*/  LDSM.16.MT88.4 R72, [R144+0x9400] ;  /* 0x009400009048783b */ /* 0x000ea20000004200 */
[----:B------:R-:W-:Y:S01]  /*15f10*/  FFMA.FTZ R92, R163, R136, R134 ;  /* 0x00000088a35c7223 */ /* 0x000fe20000010086 */
[--C-:B------:R-:W-:Y:S01]  /*15f20*/  FFMA.FTZ R136, R161, UR8, -R130.reuse ;  /* 0x00000008a1887c23 */ /* 0x100fe20008010882 */
[--C-:B------:R-:W-:Y:S01]  /*15f30*/  FFMA.FTZ R134, R141, UR8, -R130.reuse ;  /* 0x000000088d867c23 */ /* 0x100fe20008010882 */
[--C-:B------:R-:W-:Y:S01]  /*15f40*/  FFMA.FTZ R95, R125, UR8, -R130.reuse ;  /* 0x000000087d5f7c23 */ /* 0x100fe20008010882 */
[C---:B------:R-:W-:Y:S01]  /*15f50*/  HMMA.16816.F32 R16, R4.reuse, R20, R16 ;  /* 0x000000140410723c */ /* 0x040fe20000001810 */
[----:B------:R-:W3:Y:S01]  /*15f60*/  MUFU.EX2 R80, R80 ;  /* 0x0000005000507308 */ /* 0x000ee20000000800 */
[----:B------:R-:W-:Y:S01]  /*15f70*/  FFMA.FTZ R132, R164, R132, R129 ;  /* 0x00000084a4847223 */ /* 0x000fe20000010081 */
[----:B------:R-:W-:Y:S01]  /*15f80*/  FFMA.FTZ R163, R127, UR8, -R130 ;  /* 0x000000087fa37c23 */ /* 0x000fe20008010882 */
[--C-:B------:R-:W-:Y:S01]  /*15f90*/  FFMA.FTZ R125, R123, UR8, -R124.reuse ;  /* 0x000000087b7d7c23 */ /* 0x100fe2000801087c */
[--C-:B------:R-:W-:Y:S01]  /*15fa0*/  FFMA.FTZ R164, R122, UR8, -R124.reuse ;  /* 0x000000087aa47c23 */ /* 0x100fe2000801087c */
[C---:B------:R-:W-:Y:S01]  /*15fb0*/  HMMA.16816.F32 R8, R4.reuse, R10, R108 ;  /* 0x0000000a0408723c */ /* 0x040fe2000000186c */
[----:B------:R-:W-:Y:S01]  /*15fc0*/  LDSM.16.MT88.4 R108, [R144+0xac00] ;  /* 0x00ac0000906c783b */ /* 0x000fe20000004200 */
[--C-:B------:R-:W-:Y:S01]  /*15fd0*/  FFMA.FTZ R94, R120, UR8, -R124.reuse ;  /* 0x00000008785e7c23 */ /* 0x100fe2000801087c */
[----:B------:R-:W-:Y:S01]  /*15fe0*/  MUFU.EX2 R79, R79 ;  /* 0x0000004f004f7308 */ /* 0x000fe20000000800 */
[----:B------:R-:W-:Y:S01]  /*15ff0*/  FFMA.FTZ R93, R121, UR8, -R124 ;  /* 0x00000008795d7c23 */ /* 0x000fe2000801087c */
[----:B------:R-:W-:Y:S01]  /*16000*/  FADD.FTZ R119, R119, R92 ;  /* 0x0000005c77777221 */ /* 0x000fe20000010000 */
[----:B------:R-:W-:Y:S01]  /*16010*/  HMMA.16816.F32 R20, R4, R22, R100 ;  /* 0x000000160414723c */ /* 0x000fe20000001864 */
[----:B------:R-:W-:Y:S01]  /*16020*/  FADD.FTZ R132, R117, R132 ;  /* 0x0000008475847221 */ /* 0x000fe20000010000 */
[----:B------:R-:W-:Y:S01]  /*16030*/  LDSM.16.MT88.4 R100, [R116+0xac00] ;  /* 0x00ac00007464783b */ /* 0x000fe20000004200 */
[----:B------:R-:W-:-:S02]  /*16040*/  FADD.FTZ R58, R58, R119 ;  /* 0x000000773a3a7221 */ /* 0x000fc40000010000 */
[----:B------:R-:W5:Y:S01]  /*16050*/  MUFU.EX2 R78, R78 ;  /* 0x0000004e004e7308 */ /* 0x000f620000000800 */
[----:B------:R-:W-:Y:S01]  /*16060*/  HMMA.16816.F32 R48, R4, R52, R48 ;  /* 0x000000340430723c */ /* 0x000fe20000001830 */
[----:B------:R-:W-:Y:S01]  /*16070*/  FADD.FTZ R59, R59, R132 ;  /* 0x000000843b3b7221 */ /* 0x000fe20000010000 */
[----:B------:R-:W-:-:S03]  /*16080*/  FADD.FTZ R58, R57, R58 ;  /* 0x0000003a393a7221 */ /* 0x000fc60000010000 */
[----:B------:R-:W-:Y:S01]  /*16090*/  FADD.FTZ R0, R0, R59 ;  /* 0x0000003b00007221 */ /* 0x000fe20000010000 */
[----:B------:R-:W-:Y:S01]  /*160a0*/  HMMA.16816.F32 R4, R4, R54, R68 ;  /* 0x000000360404723c */ /* 0x000fe20000001844 */
[----:B------:R-:W2:Y:S01]  /*160b0*/  LDSM.16.MT88.4 R68, [R116+0x9400] ;  /* 0x009400007444783b */ /* 0x000ea20000004200 */
[----:B-1----:R-:W-:Y:S01]  /*160c0*/  F2FP.F16.F32.PACK_AB R52, R2, R85 ;  /* 0x000000550234723e */ /* 0x002fe200000000ff */
[----:B------:R-:W-:Y:S01]  /*160d0*/  MUFU.EX2 R87, R87 ;  /* 0x0000005700577308 */ /* 0x000fe20000000800 */
[----:B---3--:R-:W-:Y:S01]  /*160e0*/  F2FP.F16.F32.PACK_AB R53, R80, R81 ;  /* 0x000000515035723e */ /* 0x008fe200000000ff */
[----:B------:R-:W-:Y:S01]  /*160f0*/  FADD.FTZ R85, R85, R58 ;  /* 0x0000003a55557221 */ /* 0x000fe20000010000 */
[----:B------:R-:W-:Y:S01]  /*16100*/  FADD.FTZ R81, R81, R0 ;  /* 0x0000000051517221 */ /* 0x000fe20000010000 */
[----:B------:R-:W-:Y:S02]  /*16110*/  F2FP.F16.F32.PACK_AB R54, R76, R77 ;  /* 0x0000004d4c36723e */ /* 0x000fe400000000ff */
[----:B------:R-:W-:Y:S01]  /*16120*/  FADD.FTZ R2, R2, R85 ;  /* 0x0000005502027221 */ /* 0x000fe20000010000 */
[----:B-----5:R-:W-:Y:S01]  /*16130*/  F2FP.F16.F32.PACK_AB R55, R78, R79 ;  /* 0x0000004f4e37723e */ /* 0x020fe200000000ff */
[----:B------:R-:W1:Y:S01]  /*16140*/  MUFU.EX2 R84, R84 ;  /* 0x0000005400547308 */ /* 0x000e620000000800 */
[----:B------:R-:W-:Y:S01]  /*16150*/  FADD.FTZ R80, R80, R81 ;  /* 0x0000005150507221 */ /* 0x000fe20000010000 */
[----:B------:R-:W-:-:S04]  /*16160*/  FADD.FTZ R77, R77, R2 ;  /* 0x000000024d4d7221 */ /* 0x000fc80000010000 */
[C---:B----4-:R-:W-:Y:S01]  /*16170*/  HMMA.16816.F32 R28, R52.reuse, R64, R28 ;  /* 0x00000040341c723c */ /* 0x050fe2000000181c */
[----:B------:R-:W-:Y:S01]  /*16180*/  FADD.FTZ R76, R76, R77 ;  /* 0x0000004d4c4c7221 */ /* 0x000fe20000010000 */
[----:B------:R-:W-:Y:S04]  /*16190*/  MUFU.EX2 R82, R82 ;  /* 0x0000005200527308 */ /* 0x000fe80000000800 */
[C---:B------:R-:W-:Y:S01]  /*161a0*/  HMMA.16816.F32 R24, R52.reuse, R66, R24 ;  /* 0x000000423418723c */ /* 0x040fe20000001818 */
[----:B------:R-:W3:Y:S03]  /*161b0*/  LDSM.16.MT88.4 R64, [R116+0xd400] ;  /* 0x00d400007440783b */ /* 0x000ee60000004200 */
[----:B------:R-:W-:Y:S02]  /*161c0*/  MUFU.EX2 R83, R83 ;  /* 0x0000005300537308 */ /* 0x000fe40000000800 */
[C---:B--2---:R-:W-:Y:S06]  /*161d0*/  HMMA.16816.F32 R12, R52.reuse, R72, R12 ;  /* 0x00000048340c723c */ /* 0x044fec000000180c */
[----:B------:R-:W-:Y:S01]  /*161e0*/  MUFU.EX2 R86, R86 ;  /* 0x0000005600567308 */ /* 0x000fe20000000800 */
[C---:B------:R-:W-:Y:S01]  /*161f0*/  HMMA.16816.F32 R8, R52.reuse, R74, R8 ;  /* 0x0000004a3408723c */ /* 0x040fe20000001808 */
[----:B------:R-:W-:Y:S05]  /*16200*/  LDSM.16.MT88.4 R72, [R144+0x9800] ;  /* 0x009800009048783b */ /* 0x000fea0000004200 */
[C---:B------:R-:W-:Y:S01]  /*16210*/  HMMA.16816.F32 R16, R52.reuse, R68, R16 ;  /* 0x000000443410723c */ /* 0x040fe20000001810 */
[----:B------:R-:W2:Y:S05]  /*16220*/  MUFU.EX2 R91, R91 ;  /* 0x0000005b005b7308 */ /* 0x000eaa0000000800 */
[C---:B------:R-:W-:Y:S01]  /*16230*/  HMMA.16816.F32 R20, R52.reuse, R70, R20 ;  /* 0x000000463414723c */ /* 0x040fe20000001814 */
[----:B------:R-:W4:Y:S02]  /*16240*/  LDSM.16.MT88.4 R68, [R144+0xd400] ;  /* 0x00d400009044783b */ /* 0x000f240000004200 */
        /* <DEDUP_REMOVED lines=9> */
[----:B------:R-:W3:Y:S08]  /*162e0*/  MUFU.EX2 R96, R96 ;  /* 0x0000006000607308 */ /* 0x000ef00000000800 */
[----:B------:R-:W-:Y:S01]  /*162f0*/  MUFU.EX2 R181, R181 ;  /* 0x000000b500b57308 */ /* 0x000fe20000000800 */
[C---:B----4-:R-:W-:Y:S07]  /*16300*/  HMMA.16816.F32 R44, R52.reuse, R68, R44 ;  /* 0x00000044342c723c */ /* 0x050fee000000182c */
[----:B------:R-:W-:Y:S01]  /*16310*/  MUFU.EX2 R90, R90 ;  /* 0x0000005a005a7308 */ /* 0x000fe20000000800 */
[----:B------:R-:W-:Y:S01]  /*16320*/  HMMA.16816.F32 R40, R52, R70, R40 ;  /* 0x000000463428723c */ /* 0x000fe20000001828 */
[----:B------:R-:W4:Y:S06]  /*16330*/  LDSM.16.MT88.4 R68, [R116+0x9800] ;  /* 0x009800007444783b */ /* 0x000f2c0000004200 */
[----:B------:R-:W-:Y:S01]  /*16340*/  MUFU.EX2 R98, R98 ;  /* 0x0000006200627308 */ /* 0x000fe20000000800 */
[----:B-1----:R-:W-:Y:S01]  /*16350*/  F2FP.F16.F32.PACK_AB R52, R84, R87 ;  /* 0x000000575434723e */ /* 0x002fe200000000ff */
[----:B------:R-:W-:Y:S01]  /*16360*/  FADD.FTZ R87, R87, R76 ;  /* 0x0000004c57577221 */ /* 0x000fe20000010000 */
[----:B--2---:R-:W-:-:S02]  /*16370*/  F2FP.F16.F32.PACK_AB R53, R91, R86 ;  /* 0x000000565b35723e */ /* 0x004fc400000000ff */
[----:B------:R-:W-:-:S03]  /*16380*/  F2FP.F16.F32.PACK_AB R54, R83, R82 ;  /* 0x000000525336723e */ /* 0x000fc600000000ff */
[----:B------:R-:W1:Y:S01]  /*16390*/  MUFU.EX2 R99, R99 ;  /* 0x0000006300637308 */ /* 0x000e620000000800 */
[----:B-----5:R-:W-:-:S07]  /*163a0*/  F2FP.F16.F32.PACK_AB R55, R88, R89 ;  /* 0x000000595837723e */ /* 0x020fce00000000ff */
        /* <DEDUP_REMOVED lines=8> */
[----:B------:R-:W-:Y:S05]  /*16430*/  LDSM.16.MT88.4 R72, [R144+0x9c00] ;  /* 0x009c00009048783b */ /* 0x000fea0000004200 */
[C---:B----4-:R-:W-:Y:S01]  /*16440*/  HMMA.16816.F32 R16, R52.reuse, R68, R16 ;  /* 0x000000443410723c */ /* 0x050fe20000001810 */
[----:B------:R-:W4:Y:S05]  /*16450*/  MUFU.EX2 R193, R193 ;  /* 0x000000c100c17308 */ /* 0x000f2a0000000800 */
[C---:B------:R-:W-:Y:S01]  /*16460*/  HMMA.16816.F32 R20, R52.reuse, R70, R20 ;  /* 0x000000463414723c */ /* 0x040fe20000001814 */
[----:B------:R-:W5:Y:S02]  /*16470*/  LDSM.16.MT88.4 R68, [R144+0xd800] ;  /* 0x00d800009044783b */ /* 0x000f640000004200 */
[----:B------:R-:W-:Y:S03]  /*16480*/  MUFU.EX2 R140, R140 ;  /* 0x0000008c008c7308 */ /* 0x000fe60000000800 */
[C---:B------:R-:W-:Y:S05]  /*16490*/  HMMA.16816.F32 R36, R52.reuse, R60, R36 ;  /* 0x0000003c3424723c */ /* 0x040fea0000001824 */
[----:B------:R-:W-:Y:S01]  /*164a0*/  MUFU.EX2 R187, R187 ;  /* 0x000000bb00bb7308 */ /* 0x000fe20000000800 */
[C---:B------:R-:W-:Y:S01]  /*164b0*/  HMMA.16816.F32 R32, R52.reuse, R62, R32 ;  /* 0x0000003e3420723c */ /* 0x040fe20000001820 */
[----:B------:R-:W-:Y:S05]  /*164c0*/  LDSM.16.MT88.4 R60, [R116+0xbc00] ;  /* 0x00bc0000743c783b */ /* 0x000fea0000004200 */
[C---:B--2---:R-:W-:Y:S01]  /*164d0*/  HMMA.16816.F32 R48, R52.reuse, R64, R48 ;  /* 0x000000403430723c */ /* 0x044fe20000001830 */
[----:B------:R-:W-:Y:S05]  /*164e0*/  MUFU.EX2 R158, R158 ;  /* 0x0000009e009e7308 */ /* 0x000fea0000000800 */
[C---:B------:R-:W-:Y:S01]  /*164f0*/  HMMA.16816.F32 R4, R52.reuse, R66, R4 ;  /* 0x000000423404723c */ /* 0x040fe20000001804 */
[----:B------:R-:W2:Y:S02]  /*16500*/  LDSM.16.MT88.4 R64, [R144+0xbc00] ;  /* 0x00bc00009040783b */ /* 0x000ea40000004200 */
[----:B------:R-:W4:Y:S08]  /*16510*/  MUFU.EX2 R185, R185 ;  /* 0x000000b900b97308 */ /* 0x000f300000000800 */
[----:B------:R-:W-:Y:S01]  /*16520*/  MUFU.EX2 R162, R162 ;  /* 0x000000a200a27308 */ /* 0x000fe20000000800 */
[C---:B-----5:R-:W-:Y:S07]  /*16530*/  HMMA.16816.F32 R44, R52.reuse, R68, R44 ;  /* 0x00000044342c723c */ /* 0x060fee000000182c */
[----:B------:R-:W5:Y:S01]  /*16540*/  MUFU.EX2 R183, R183 ;  /* 0x000000b700b77308 */ /* 0x000f620000000800 */
[----:B------:R-:W-:Y:S01]  /*16550*/  HMMA.16816.F32 R40, R52, R70, R40 ;  /* 0x000000463428723c */ /* 0x000fe20000001828 */
[----:B------:R-:W4:Y:S06]  /*16560*/  LDSM.16.MT88.4 R68, [R116+0x9c00] ;  /* 0x009c00007444783b */ /* 0x000f2c0000004200 */
[----:B------:R-:W-:Y:S01]  /*16570*/  MUFU.EX2 R166, R166 ;  /* 0x000000a600a67308 */ /* 0x000fe20000000800 */
[----:B------:R-:W-:-:S02]  /*16580*/  F2FP.F16.F32.PACK_AB R52, R96, R97 ;  /* 0x000000616034723e */ /* 0x000fc400000000ff */
[----:B-1----:R-:W-:Y:S02]  /*16590*/  F2FP.F16.F32.PACK_AB R53, R99, R98 ;  /* 0x000000626335723e */ /* 0x002fe400000000ff */
[----:B------:R-:W-:-:S03]  /*165a0*/  F2FP.F16.F32.PACK_AB R54, R90, R181 ;  /* 0x000000b55a36723e */ /* 0x000fc600000000ff */
[----:B------:R-:W1:Y:S01]  /*165b0*/  MUFU.EX2 R177, R177 ;  /* 0x000000b100b17308 */ /* 0x000e620000000800 */
[----:B---3--:R-:W-:-:S07]  /*165c0*/  F2FP.F16.F32.PACK_AB R55, R138, R199 ;  /* 0x000000c78a37723e */ /* 0x008fce00000000ff */
        /* <DEDUP_REMOVED lines=8> */
[----:B------:R-:W-:Y:S05]  /*16650*/  LDSM.16.MT88.4 R60, [R144+0xc000] ;  /* 0x00c00000903c783b */ /* 0x000fea0000004200 */
[C---:B----4-:R-:W-:Y:S01]  /*16660*/  HMMA.16816.F32 R16, R52.reuse, R68, R16 ;  /* 0x000000443410723c */ /* 0x050fe20000001810 */
[----:B------:R-:W3:Y:S05]  /*16670*/  MUFU.EX2 R169, R169 ;  /* 0x000000a900a97308 */ /* 0x000eea0000000800 */
[C---:B------:R-:W-:Y:S01]  /*16680*/  HMMA.16816.F32 R20, R52.reuse, R70, R20 ;  /* 0x000000463414723c */ /* 0x040fe20000001814 */
[----:B------:R-:W4:Y:S02]  /*16690*/  LDSM.16.MT88.4 R68, [R116+0xdc00] ;  /* 0x00dc00007444783b */ /* 0x000f240000004200 */
        /* <DEDUP_REMOVED lines=9> */
[----:B------:R-:W3:Y:S08]  /*16730*/  MUFU.EX2 R143, R143 ;  /* 0x0000008f008f7308 */ /* 0x000ef00000000800 */
[----:B------:R-:W-:Y:S01]  /*16740*/  MUFU.EX2 R134, R134 ;  /* 0x0000008600867308 */ /* 0x000fe20000000800 */
[C---:B----4-:R-:W-:Y:S07]  /*16750*/  HMMA.16816.F32 R48, R52.reuse, R68, R48 ;  /* 0x000000443430723c */ /* 0x050fee0000001830 */
[----:B------:R-:W-:Y:S01]  /*16760*/  MUFU.EX2 R139, R139 ;  /* 0x0000008b008b7308 */ /* 0x000fe20000000800 */
[----:B------:R-:W-:Y:S01]  /*16770*/  HMMA.16816.F32 R4, R52, R70, R4 ;  /* 0x000000463404723c */ /* 0x000fe20000001804 */
[----:B------:R-:W4:Y:S06]  /*16780*/  LDSM.16.MT88.4 R68, [R116+0xc000] ;  /* 0x00c000007444783b */ /* 0x000f2c0000004200 */
[----:B------:R-:W-:Y:S01]  /*16790*/  MUFU.EX2 R137, R137 ;  /* 0x0000008900897308 */ /* 0x000fe20000000800 */
[----:B------:R-:W-:-:S02]  /*167a0*/  F2FP.F16.F32.PACK_AB R52, R193, R142 ;  /* 0x0000008ec134723e */ /* 0x000fc400000000ff */
[----:B------:R-:W-:Y:S02]  /*167b0*/  F2FP.F16.F32.PACK_AB R53, R185, R158 ;  /* 0x0000009eb935723e */ /* 0x000fe400000000ff */
[----:B------:R-:W-:-:S03]  /*167c0*/  F2FP.F16.F32.PACK_AB R54, R187, R140 ;  /* 0x0000008cbb36723e */ /* 0x000fc600000000ff */
[----:B------:R-:W3:Y:S01]  /*167d0*/  MUFU.EX2 R174, R174 ;  /* 0x000000ae00ae7308 */ /* 0x000ee20000000800 */
[----:B-----5:R-:W-:-:S07]  /*167e0*/  F2FP.F16.F32.PACK_AB R55, R183, R162 ;  /* 0x000000a2b737723e */ /* 0x020fce00000000ff */
[C---:B--2---:R-:W-:Y:S01]  /*167f0*/  HMMA.16816.F32 R16, R52.reuse, R64, R16 ;  /* 0x000000403410723c */ /* 0x044fe20000001810 */
[----:B------:R-:W-:Y:S05]  /*16800*/  MUFU.EX2 R133, R133 ;  /* 0x0000008500857308 */ /* 0x000fea0000000800 */
[C---:B------:R-:W-:Y:S01]  /*16810*/  HMMA.16816.F32 R20, R52.reuse, R66, R20 ;  /* 0x000000423414723c */ /* 0x040fe20000001814 */
[----:B------:R-:W2:Y:S02]  /*16820*/  LDSM.16.MT88.4 R64, [R144+0xe000] ;  /* 0x00e000009040783b */ /* 0x000ea40000004200 */
[----:B------:R-:W5:Y:S03]  /*16830*/  MUFU.EX2 R176, R176 ;  /* 0x000000b000b07308 */ /* 0x000f660000000800 */
[C---:B------:R-:W-:Y:S05]  /*16840*/  HMMA.16816.F32 R28, R52.reuse, R60, R28 ;  /* 0x0000003c341c723c */ /* 0x040fea000000181c */
[----:B------:R-:W-:Y:S01]  /*16850*/  MUFU.EX2 R121, R126 ;  /* 0x0000007e00797308 */ /* 0x000fe20000000800 */
[C---:B------:R-:W-:Y:S01]  /*16860*/  HMMA.16816.F32 R24, R52.reuse, R62, R24 ;  /* 0x0000003e3418723c */ /* 0x040fe20000001818 */
[----:B------:R-:W1:Y:S05]  /*16870*/  LDSM.16.MT88.4 R60, [R116+0xe000] ;  /* 0x00e00000743c783b */ /* 0x000e6a0000004200 */
        /* <DEDUP_REMOVED lines=13> */
[----:B------:R4:W2:Y:S03]  /*16950*/  MUFU.EX2 R123, R93 ;  /* 0x0000005d007b7308 */ /* 0x0008a60000000800 */
[C---:B-1----:R-:W-:Y:S05]  /*16960*/  HMMA.16816.F32 R48, R52.reuse, R60, R48 ;  /* 0x0000003c3430723c */ /* 0x042fea0000001830 */
[----:B------:R-:W-:Y:S01]  /*16970*/  MUFU.EX2 R125, R125 ;  /* 0x0000007d007d7308 */ /* 0x000fe20000000800 */
[----:B------:R-:W-:Y:S01]  /*16980*/  HMMA.16816.F32 R4, R52, R62, R4 ;  /* 0x0000003e3404723c */ /* 0x000fe20000001804 */
[----:B------:R-:W1:Y:S06]  /*16990*/  LDSM.16.MT88.4 R60, [R116+0xc400] ;  /* 0x00c40000743c783b */ /* 0x000e6c0000004200 */
[----:B------:R-:W-:Y:S01]  /*169a0*/  F2FP.F16.F32.PACK_AB R52, R177, R166 ;  /* 0x000000a6b134723e */ /* 0x000fe200000000ff */
[----:B------:R-:W1:Y:S01]  /*169b0*/  MUFU.EX2 R164, R164 ;  /* 0x000000a400a47308 */ /* 0x000e620000000800 */
[----:B---3--:R-:W-:Y:S01]  /*169c0*/  F2FP.F16.F32.PACK_AB R53, R169, R170 ;  /* 0x000000aaa935723e */ /* 0x008fe200000000ff */
[----:B----4-:R-:W-:Y:S01]  /*169d0*/  LDSM.16.MT88.4 R92, [R144+0xcc00] ;  /* 0x00cc0000905c783b */ /* 0x010fe20000004200 */
[----:B------:R-:W-:-:S02]  /*169e0*/  F2FP.F16.F32.PACK_AB R54, R173, R168 ;  /* 0x000000a8ad36723e */ /* 0x000fc400000000ff */
[----:B------:R-:W-:-:S07]  /*169f0*/  F2FP.F16.F32.PACK_AB R55, R172, R167 ;  /* 0x000000a7ac37723e */ /* 0x000fce00000000ff */
[C---:B-----5:R-:W-:Y:S06]  /*16a00*/  HMMA.16816.F32 R16, R52.reuse, R68, R16 ;  /* 0x000000443410723c */ /* 0x060fec0000001810 */
        /* <DEDUP_REMOVED lines=19> */
[----:B------:R-:W-:Y:S02]  /*16b40*/  F2FP.F16.F32.PACK_AB R54, R139, R134 ;  /* 0x000000868b36723e */ /* 0x000fe400000000ff */
[----:B------:R-:W-:-:S07]  /*16b50*/  F2FP.F16.F32.PACK_AB R55, R176, R133 ;  /* 0x00000085b037723e */ /* 0x000fce00000000ff */
[C---:B-1----:R-:W-:Y:S06]  /*16b60*/  HMMA.16816.F32 R12, R52.reuse, R60, R12 ;  /* 0x0000003c340c723c */ /* 0x042fec000000180c */
[C---:B------:R-:W-:Y:S01]  /*16b70*/  HMMA.16816.F32 R8, R52.reuse, R62, R8 ;  /* 0x0000003e3408723c */ /* 0x040fe20000001808 */
[----:B------:R-:W1:Y:S05]  /*16b80*/  LDSM.16.MT88.4 R60, [R144+0xe800] ;  /* 0x00e80000903c783b */ /* 0x000e6a0000004200 */
[C---:B---3--:R-:W-:Y:S06]  /*16b90*/  HMMA.16816.F32 R36, R52.reuse, R68, R36 ;  /* 0x000000443424723c */ /* 0x048fec0000001824 */
[----:B------:R-:W-:Y:S01]  /*16ba0*/  HMMA.16816.F32 R32, R52, R70, R32 ;  /* 0x000000463420723c */ /* 0x000fe20000001820 */
[----:B------:R-:W-:-:S02]  /*16bb0*/  F2FP.F16.F32.PACK_AB R68, R120, R121 ;  /* 0x000000797844723e */ /* 0x000fc400000000ff */
[----:B------:R-:W-:-:S03]  /*16bc0*/  F2FP.F16.F32.PACK_AB R69, R123, R124 ;  /* 0x0000007c7b45723e */ /* 0x000fc600000000ff */
[----:B--2---:R-:W-:Y:S01]  /*16bd0*/  HMMA.16816.F32 R16, R52, R64, R16 ;  /* 0x000000403410723c */ /* 0x004fe20000001810 */
[----:B------:R-:W-:Y:S02]  /*16be0*/  F2FP.F16.F32.PACK_AB R70, R163, R122 ;  /* 0x0000007aa346723e */ /* 0x000fe400000000ff */
[----:B------:R-:W-:-:S03]  /*16bf0*/  F2FP.F16.F32.PACK_AB R71, R164, R125 ;  /* 0x0000007da447723e */ /* 0x000fc600000000ff */
[----:B------:R-:W-:Y:S01]  /*16c00*/  HMMA.16816.F32 R20, R52, R66, R20 ;  /* 0x000000423414723c */ /* 0x000fe20000001814 */
[----:B------:R-:W2:Y:S05]  /*16c10*/  LDSM.16.MT88.4 R64, [R116+0xe800] ;  /* 0x00e800007440783b */ /* 0x000eaa0000004200 */
[C---:B------:R-:W-:Y:S06]  /*16c20*/  HMMA.16816.F32 R112, R68.reuse, R108, R12 ;  /* 0x0000006c4470723c */ /* 0x040fec000000180c */
[C---:B------:R-:W-:Y:S01]  /*16c30*/  HMMA.16816.F32 R108, R68.reuse, R110, R8 ;  /* 0x0000006e446c723c */ /* 0x040fe20000001808 */
[----:B------:R-:W-:Y:S01]  /*16c40*/  FADD.FTZ R13, R79, R80 ;  /* 0x000000504f0d7221 */ /* 0x000fe20000010000 */
[----:B------:R-:W3:Y:S03]  /*16c50*/  LDSM.16.MT88.4 R8, [R116+0xcc00] ;  /* 0x00cc00007408783b */ /* 0x000ee60000004200 */
[----:B------:R-:W-:Y:S01]  /*16c60*/  FADD.FTZ R13, R78, R13 ;  /* 0x0000000d4e0d7221 */ /* 0x000fe20000010000 */
[----:B------:R-:W-:Y:S01]  /*16c70*/  HMMA.16816.F32 R104, R68, R100, R16 ;  /* 0x000000644468723c */ /* 0x000fe20000001810 */
[----:B------:R-:W4:Y:S02]  /*16c80*/  LDSM.16.MT88.4 R76, [R144+0xec00] ;  /* 0x00ec0000904c783b */ /* 0x000f240000004200 */
[----:B------:R-:W-:Y:S01]  /*16c90*/  FADD.FTZ R0, R86, R13 ;  /* 0x0000000d56007221 */ /* 0x000fe20000010000 */
[----:B------:R-:W-:-:S02]  /*16ca0*/  FADD.FTZ R13, R84, R87 ;  /* 0x00000057540d7221 */ /* 0x000fc40000010000 */
        /* <DEDUP_REMOVED lines=10> */
[----:B------:R-:W1:Y:S01]  /*16d50*/  LDSM.16.MT88.4 R12, [R116+0xec00] ;  /* 0x00ec0000740c783b */ /* 0x000e620000004200 */
[----:B------:R-:W-:Y:S01]  /*16d60*/  HMMA.16816.F32 R24, R52, R74, R24 ;  /* 0x0000004a3418723c */ /* 0x000fe20000001818 */
        /* <DEDUP_REMOVED lines=34> */
[C---:B------:R-:W-:Y:S01]  /*16f90*/  HMMA.16816.F32 R100, R68.reuse, R102, R20 ;  /* 0x000000664464723c */ /* 0x040fe20000001814 */
[----:B------:R-:W-:Y:S02]  /*16fa0*/  FADD.FTZ R0, R139, R0 ;  /* 0x000000008b007221 */ /* 0x000fe40000010000 */
[----:B------:R-:W-:Y:S02]  /*16fb0*/  FADD.FTZ R9, R176, R9 ;  /* 0x00000009b0097221 */ /* 0x000fe40000010000 */
[----:B------:R-:W-:Y:S01]  /*16fc0*/  FADD.FTZ R121, R121, R0 ;  /* 0x0000000079797221 */ /* 0x000fe20000010000 */
[----:B------:R-:W-:Y:S01]  /*16fd0*/  HMMA.16816.F32 R92, R68, R94, R24 ;  /* 0x0000005e445c723c */ /* 0x000fe20000001818 */
[----:B------:R-:W-:Y:S01]  /*16fe0*/  FADD.FTZ R124, R124, R9 ;  /* 0x000000097c7c7221 */ /* 0x000fe20000010000 */
[----:B------:R-:W-:Y:S01]  /*16ff0*/  MOV R0, R3 ;  /* 0x0000000300007202 */ /* 0x000fe20000000f00 */
[----:B------:R-:W-:-:S02]  /*17000*/  FADD.FTZ R121, R120, R121 ;  /* 0x0000007978797221 */ /* 0x000fc40000010000 */
[----:B------:R-:W-:Y:S01]  /*17010*/  FADD.FTZ R124, R123, R124 ;  /* 0x0000007c7b7c7221 */ /* 0x000fe20000010000 */
[C---:B------:R-:W-:Y:S01]  /*17020*/  HMMA.16816.F32 R84, R68.reuse, R10, R32 ;  /* 0x0000000a4454723c */ /* 0x040fe20000001820 */
[----:B------:R-:W-:Y:S02]  /*17030*/  FADD.FTZ R122, R122, R121 ;  /* 0x000000797a7a7221 */ /* 0x000fe40000010000 */
[----:B------:R-:W-:Y:S02]  /*17040*/  FADD.FTZ R125, R125, R124 ;  /* 0x0000007c7d7d7221 */ /* 0x000fe40000010000 */
[----:B------:R-:W-:Y:S01]  /*17050*/  FADD.FTZ R163, R163, R122 ;  /* 0x0000007aa3a37221 */ /* 0x000fe20000010000 */
[----:B------:R-:W-:Y:S01]  /*17060*/  HMMA.16816.F32 R76, R68, R78, R40 ;  /* 0x0000004e444c723c */ /* 0x000fe20000001828 */
[----:B------:R-:W-:-:S05]  /*17070*/  FADD.FTZ R164, R164, R125 ;  /* 0x0000007da4a47221 */ /* 0x000fca0000010000 */
[C---:B-1----:R-:W-:Y:S06]  /*17080*/  HMMA.16816.F32 R72, R68.reuse, R12, R48 ;  /* 0x0000000c4448723c */ /* 0x042fec0000001830 */
[----:B------:R-:W-:-:S15]  /*17090*/  HMMA.16816.F32 R68, R68, R14, R4 ;  /* 0x0000000e4444723c */ /* 0x000fde0000001804 */
[----:B------:R-:W-:-:S09]  /*170a0*/  NOP ;  /* 0x0000000000007918 */ /* 0x000fd20000000000 */
.L_x_2966:
        /* <DEDUP_REMOVED lines=17> */
.L_x_2976:
        /* <DEDUP_REMOVED lines=67> */
.L_x_2973:
[C---:B------:R-:W-:Y:S04]  /*175f0*/  LEA R154, P0, R10.reuse, R154, 0x1 ;  /* 0x0000009a0a9a7211 */ /* 0x040fe800078008ff */
[----:B------:R-:W-:Y:S02]  /*17600*/  LEA.HI.X R159, R10, R159, R5, 0x1, P0 ;  /* 0x0000009f0a9f7211 */ /* 0x000fe400000f0c05 */
[----:B------:R-:W-:Y:S02]  /*17610*/  MOV R158, R154 ;  /* 0x0000009a009e7202 */ /* 0x000fe40000000f00 */
        /* <DEDUP_REMOVED lines=371> */
.L_x_2975:
        /* <DEDUP_REMOVED lines=24> */
.L_x_2974:
[----:B--2---:R-:W-:Y:S01]  /*18ed0*/  FMNMX.FTZ R5, R250, R119, !PT ;  /* 0x00000077fa057209 */ /* 0x004fe20007810000 */
[----:B-1----:R-:W-:Y:S01]  /*18ee0*/  LDSM.16.MT88.4 R24, [R116+0x9000] ;  /* 0x009000007418783b */ /* 0x002fe20000004200 */
[----:B------:R-:W-:Y:S02]  /*18ef0*/  FMNMX.FTZ R2, R142, R117, !PT ;  /* 0x000000758e027209 */ /* 0x000fe40007810000 */
        /* <DEDUP_REMOVED lines=66> */
[----:B------:R-:W-:Y:S03]  /*19320*/  LDSM.16.MT88.4 R12, [R144+0x9000] ;  /* 0x00900000900c783b */ /* 0x000fe60000004200 */
[----:B------:R-:W-:Y:S05]  /*19330*/  FMNMX.FTZ R7, R3, R0, !PT ;  /* 0x0000000003077209 */ /* 0x000fea0007810000 */
        /* <DEDUP_REMOVED lines=23> */
[----:B------:R-:W2:Y:S01]  /*194b0*/  MUFU.EX2 R53, R53 ;  /* 0x0000003500357308 */ /* 0x000ea20000000800 */
[----:B------:R-:W-:Y:S01]  /*194c0*/  FFMA.FTZ R246, R246, UR4, -R117 ;  /* 0x00000004f6f67c23 */ /* 0x000fe20008010875 */
[--C-:B------:R-:W-:Y:S01]  /*194d0*/  FFMA.FTZ R184, R142, UR4, -R55.reuse ;  /* 0x000000048eb87c23 */ /* 0x100fe20008010837 */
[--C-:B------:R-:W-:Y:S01]  /*194e0*/  FFMA.FTZ R127, R127, UR4, -R55.reuse ;  /* 0x000000047f7f7c23 */ /* 0x100fe20008010837 */
[--C-:B------:R-:W-:Y:S01]  /*194f0*/  FFMA.FTZ R130, R252, UR4, -R55.reuse ;  /* 0x00000004fc827c23 */ /* 0x100fe20008010837 */
[----:B------:R-:W-:Y:S01]  /*19500*/  FFMA.FTZ R123, R123, UR4, -R55 ;  /* 0x000000047b7b7c23 */ /* 0x000fe20008010837 */
[----:B------:R-:W-:Y:S01]  /*19510*/  FFMA.FTZ R142, R135, UR4, -R117 ;  /* 0x00000004878e7c23 */ /* 0x000fe20008010875 */
[C---:B-1----:R-:W-:Y:S03]  /*19520*/  FMUL.FTZ R5, R54.reuse, R113 ;  /* 0x0000007136057220 */ /* 0x042fe60000410000 */
        /* <DEDUP_REMOVED lines=24> */
[----:B------:R-:W1:Y:S01]  /*196b0*/  MUFU.EX2 R129, R129 ;  /* 0x0000008100817308 */ /* 0x000e620000000800 */
[C---:B------:R-:W-:Y:S01]  /*196c0*/  FMUL.FTZ R42, R53.reuse, R78 ;  /* 0x0000004e352a7220 */ /* 0x040fe20000410000 */
[C---:B------:R-:W-:Y:S01]  /*196d0*/  FMUL.FTZ R43, R53.reuse, R79 ;  /* 0x0000004f352b7220 */ /* 0x040fe20000410000 */
[----:B------:R-:W-:Y:S01]  /*196e0*/  FFMA.FTZ R89, R234, UR4, -R55 ;  /* 0x00000004ea597c23 */ /* 0x000fe20008010837 */
[----:B------:R-:W2:Y:S01]  /*196f0*/  LDSM.16.MT88.4 R76, [R116+0x9400] ;  /* 0x00940000744c783b */ /* 0x000ea20000004200 */
[----:B------:R-:W-:Y:S01]  /*19700*/  FFMA.FTZ R248, R248, UR4, -R117 ;  /* 0x00000004f8f87c23 */ /* 0x000fe20008010875 */
[--C-:B------:R-:W-:Y:S01]  /*19710*/  FFMA.FTZ R244, R244, UR4, -R55.reuse ;  /* 0x00000004f4f47c23 */ /* 0x100fe20008010837 */
[----:B------:R-:W-:Y:S03]  /*19720*/  FFMA.FTZ R242, R242, UR4, -R55 ;  /* 0x00000004f2f27c23 */ /* 0x000fe60008010837 */
[----:B------:R-:W3:Y:S01]  /*19730*/  MUFU.EX2 R184, R184 ;  /* 0x000000b800b87308 */ /* 0x000ee20000000800 */
[C---:B------:R-:W-:Y:S01]  /*19740*/  FMUL.FTZ R48, R54.reuse, R68 ;  /* 0x0000004436307220 */ /* 0x040fe20000410000 */
[----:B------:R-:W-:Y:S01]  /*19750*/  FMUL.FTZ R49, R54, R69 ;  /* 0x0000004536317220 */ /* 0x000fe20000410000 */
[C---:B------:R-:W-:Y:S01]  /*19760*/  FMUL.FTZ R50, R53.reuse, R70 ;  /* 0x0000004635327220 */ /* 0x040fe20000410000 */
[----:B------:R-:W-:Y:S01]  /*19770*/  FMUL.FTZ R51, R53, R71 ;  /* 0x0000004735337220 */ /* 0x000fe20000410000 */
[----:B------:R-:W-:Y:S01]  /*19780*/  LDSM.16.MT88.4 R108, [R144+0xac00] ;  /* 0x00ac0000906c783b */ /* 0x000fe20000004200 */
[----:B------:R-:W-:Y:S01]  /*19790*/  FFMA.FTZ R90, R232, UR4, -R117 ;  /* 0x00000004e85a7c23 */ /* 0x000fe20008010875 */
[--C-:B------:R-:W-:Y:S03]  /*197a0*/  FFMA.FTZ R96, R210, UR4, -R55.reuse ;  /* 0x00000004d2607c23 */ /* 0x100fe60008010837 */
[----:B------:R-:W-:Y:S01]  /*197b0*/  MUFU.EX2 R142, R142 ;  /* 0x0000008e008e7308 */ /* 0x000fe20000000800 */
[----:B-1----:R-:W-:Y:S01]  /*197c0*/  F2FP.F16.F32.PACK_AB R56, R129, R131 ;  /* 0x000000838138723e */ /* 0x002fe200000000ff */
[--C-:B------:R-:W-:Y:S01]  /*197d0*/  FFMA.FTZ R99, R204, UR4, -R55.reuse ;  /* 0x00000004cc637c23 */ /* 0x100fe20008010837 */
[--C-:B------:R-:W-:Y:S01]  /*197e0*/  FFMA.FTZ R139, R186, UR4, -R55.reuse ;  /* 0x00000004ba8b7c23 */ /* 0x100fe20008010837 */
[--C-:B------:R-:W-:Y:S01]  /*197f0*/  FFMA.FTZ R112, R196, UR4, -R55.reuse ;  /* 0x00000004c4707c23 */ /* 0x100fe20008010837 */
[----:B------:R-:W-:Y:S01]  /*19800*/  LDSM.16.MT88.4 R68, [R116+0xd400] ;  /* 0x00d400007444783b */ /* 0x000fe20000004200 */
[--C-:B------:R-:W-:Y:S01]  /*19810*/  FFMA.FTZ R135, R194, UR4, -R55.reuse ;  /* 0x00000004c2877c23 */ /* 0x100fe20008010837 */
[--C-:B------:R-:W-:Y:S03]  /*19820*/  FFMA.FTZ R186, R188, UR4, -R55.reuse ;  /* 0x00000004bcba7c23 */ /* 0x100fe60008010837 */
[----:B------:R-:W1:Y:S01]  /*19830*/  MUFU.EX2 R125, R125 ;  /* 0x0000007d007d7308 */ /* 0x000e620000000800 */
[----:B---3--:R-:W-:Y:S01]  /*19840*/  F2FP.F16.F32.PACK_AB R57, R127, R184 ;  /* 0x000000b87f39723e */ /* 0x008fe200000000ff */
[----:B------:R-:W-:Y:S01]  /*19850*/  FFMA.FTZ R184, R53, R164, R184 ;  /* 0x000000a435b87223 */ /* 0x000fe200000100b8 */
[--C-:B------:R-:W-:Y:S01]  /*19860*/  FFMA.FTZ R143, R178, UR4, -R55.reuse ;  /* 0x00000004b28f7c23 */ /* 0x100fe20008010837 */
[--C-:B------:R-:W-:Y:S01]  /*19870*/  FFMA.FTZ R174, R174, UR4, -R55.reuse ;  /* 0x00000004aeae7c23 */ /* 0x100fe20008010837 */
[----:B------:R-:W-:Y:S01]  /*19880*/  LDSM.16.MT88.4 R100, [R116+0xac00] ;  /* 0x00ac00007464783b */ /* 0x000fe20000004200 */
        /* <DEDUP_REMOVED lines=23> */
[----:B------:R-:W-:Y:S01]  /*19a00*/  FFMA.FTZ R121, R121, UR4, -R117 ;  /* 0x0000000479797c23 */ /* 0x000fe20008010875 */
[----:B------:R-:W-:Y:S01]  /*19a10*/  FFMA.FTZ R131, R54, R163, R131 ;  /* 0x000000a336837223 */ /* 0x000fe20000010083 */
[----:B------:R-:W-:Y:S01]  /*19a20*/  FFMA.FTZ R163, R136, UR4, -R117 ;  /* 0x0000000488a37c23 */ /* 0x000fe20008010875 */
[C---:B------:R-:W-:Y:S02]  /*19a30*/  HMMA.16816.F32 R4, R56.reuse, R12, R4 ;  /* 0x0000000c3804723c */ /* 0x040fe40000001804 */
[----:B------:R-:W-:Y:S03]  /*19a40*/  MUFU.EX2 R90, R90 ;  /* 0x0000005a005a7308 */ /* 0x000fe60000000800 */
[----:B------:R-:W-:Y:S01]  /*19a50*/  FADD.FTZ R131, R129, R131 ;  /* 0x0000008381837221 */ /* 0x000fe20000010000 */
[C---:B------:R-:W-:Y:S06]  /*19a60*/  HMMA.16816.F32 R8, R56.reuse, R14, R8 ;  /* 0x0000000e3808723c */ /* 0x040fec0000001808 */
[----:B------:R-:W-:Y:S01]  /*19a70*/  MUFU.EX2 R88, R244 ;  /* 0x000000f400587308 */ /* 0x000fe20000000800 */
[----:B------:R-:W-:Y:S01]  /*19a80*/  ISETP.GT.AND P0, PT, R155, R148, PT ;  /* 0x000000949b00720c */ /* 0x000fe20003f04270 */
[C---:B------:R-:W-:Y:S03]  /*19a90*/  FMUL.FTZ R12, R54.reuse, R104 ;  /* 0x00000068360c7220 */ /* 0x040fe60000410000 */
[----:B------:R-:W-:Y:S01]  /*19aa0*/  FMUL.FTZ R13, R54, R105 ;  /* 0x00000069360d7220 */ /* 0x000fe20000410000 */
[C---:B------:R-:W-:Y:S01]  /*19ab0*/  FMUL.FTZ R14, R53.reuse, R106 ;  /* 0x0000006a350e7220 */ /* 0x040fe20000410000 */
[C---:B------:R-:W-:Y:S03]  /*19ac0*/  FMUL.FTZ R15, R53.reuse, R107 ;  /* 0x0000006b350f7220 */ /* 0x040fe60000410000 */
[----:B------:R-:W-:Y:S01]  /*19ad0*/  MUFU.EX2 R96, R96 ;  /* 0x0000006000607308 */ /* 0x000fe20000000800 */
[----:B------:R-:W-:Y:S01]  /*19ae0*/  FFMA.FTZ R104, R202, UR4, -R55 ;  /* 0x00000004ca687c23 */ /* 0x000fe20008010837 */
[--C-:B------:R-:W-:Y:S01]  /*19af0*/  FFMA.FTZ R105, R206, UR4, -R117.reuse ;  /* 0x00000004ce697c23 */ /* 0x100fe20008010875 */
[--C-:B------:R-:W-:Y:S01]  /*19b00*/  FFMA.FTZ R107, R200, UR4, -R117.reuse ;  /* 0x00000004c86b7c23 */ /* 0x100fe20008010875 */
[C---:B------:R-:W-:Y:S03]  /*19b10*/  HMMA.16816.F32 R12, R56.reuse, R24, R12 ;  /* 0x00000018380c723c */ /* 0x040fe6000000180c */
[----:B------:R-:W-:Y:S03]  /*19b20*/  FFMA.FTZ R106, R198, UR4, -R117 ;  /* 0x00000004c66a7c23 */ /* 0x000fe60008010875 */
[----:B------:R-:W-:Y:S01]  /*19b30*/  MUFU.EX2 R112, R112 ;  /* 0x0000007000707308 */ /* 0x000fe20000000800 */
[----:B------:R-:W-:Y:S01]  /*19b40*/  FADD.FTZ R142, R142, R131 ;  /* 0x000000838e8e7221 */ /* 0x000fe20000010000 */
[C---:B------:R-:W-:Y:S03]  /*19b50*/  HMMA.16816.F32 R16, R56.reuse, R26, R16 ;  /* 0x0000001a3810723c */ /* 0x040fe60000001810 */
[C---:B------:R-:W-:Y:S03]  /*19b60*/  FMUL.FTZ R24, R54.reuse, R92 ;  /* 0x0000005c36187220 */ /* 0x040fe60000410000 */
[C---:B------:R-:W-:Y:S02]  /*19b70*/  HMMA.16816.F32 R20, R56.reuse, R32, R20 ;  /* 0x000000203814723c */ /* 0x040fe40000001814 */
[----:B------:R-:W1:Y:S03]  /*19b80*/  MUFU.EX2 R92, R246 ;  /* 0x000000f6005c7308 */ /* 0x000e660000000800 */
[C---:B------:R-:W-:Y:S01]  /*19b90*/  FMUL.FTZ R26, R53.reuse, R94 ;  /* 0x0000005e351a7220 */ /* 0x040fe20000410000 */
[----:B------:R-:W-:Y:S01]  /*19ba0*/  FMUL.FTZ R27, R53, R95 ;  /* 0x0000005f351b7220 */ /* 0x000fe20000410000 */
        /* <DEDUP_REMOVED lines=8> */
[----:B------:R-:W-:Y:S01]  /*19c30*/  FADD.FTZ R142, R125, R142 ;  /* 0x0000008e7d8e7221 */ /* 0x000fe20000010000 */
[C---:B------:R-:W-:Y:S03]  /*19c40*/  HMMA.16816.F32 R28, R56.reuse, R36, R28 ;  /* 0x00000024381c723c */ /* 0x040fe6000000181c */
[C---:B------:R-:W-:Y:S01]  /*19c50*/  FMUL.FTZ R34, R53.reuse, R86 ;  /* 0x0000005635227220 */ /* 0x040fe20000410000 */
[C---:B------:R-:W-:Y:S03]  /*19c60*/  FMUL.FTZ R35, R53.reuse, R87 ;  /* 0x0000005735237220 */ /* 0x040fe60000410000 */
[C---:B------:R-:W-:Y:S01]  /*19c70*/  FMUL.FTZ R36, R54.reuse, R80 ;  /* 0x0000005036247220 */ /* 0x040fe20000410000 */
[----:B------:R-:W-:Y:S01]  /*19c80*/  FMUL.FTZ R37, R54, R81 ;  /* 0x0000005136257220 */ /* 0x000fe20000410000 */
[----:B------:R-:W3:Y:S02]  /*19c90*/  MUFU.EX2 R85, R242 ;  /* 0x000000f200557308 */ /* 0x000ee40000000800 */
[----:B------:R-:W-:Y:S01]  /*19ca0*/  FFMA.FTZ R87, R238, UR4, -R117 ;  /* 0x00000004ee577c23 */ /* 0x000fe20008010875 */
[----:B------:R-:W-:Y:S01]  /*19cb0*/  FFMA.FTZ R86, R236, UR4, -R55 ;  /* 0x00000004ec567c23 */ /* 0x000fe20008010837 */
[C---:B------:R-:W-:Y:S06]  /*19cc0*/  HMMA.16816.F32 R32, R56.reuse, R38, R32 ;  /* 0x000000263820723c */ /* 0x040fec0000001820 */
[----:B------:R-:W-:Y:S01]  /*19cd0*/  MUFU.EX2 R84, R84 ;  /* 0x0000005400547308 */ /* 0x000fe20000000800 */
[C---:B------:R-:W-:Y:S01]  /*19ce0*/  FMUL.FTZ R38, R53.reuse, R82 ;  /* 0x0000005235267220 */ /* 0x040fe20000410000 */
[C---:B------:R-:W-:Y:S02]  /*19cf0*/  FMUL.FTZ R39, R53.reuse, R83 ;  /* 0x0000005335277220 */ /* 0x040fe40000410000 */
[----:B------:R-:W4:Y:S06]  /*19d00*/  LDSM.16.MT88.4 R80, [R144+0xb400] ;  /* 0x00b400009050783b */ /* 0x000f2c0000004200 */
[----:B------:R-:W5:Y:S01]  /*19d10*/  MUFU.EX2 R87, R87 ;  /* 0x0000005700577308 */ /* 0x000f620000000800 */
[C---:B------:R-:W-:Y:S09]  /*19d20*/  HMMA.16816.F32 R36, R56.reuse, R44, R36 ;  /* 0x0000002c3824723c */ /* 0x040ff20000001824 */
[----:B------:R-:W2:Y:S01]  /*19d30*/  MUFU.EX2 R86, R86 ;  /* 0x0000005600567308 */ /* 0x000ea20000000800 */
[C---:B------:R-:W-:Y:S03]  /*19d40*/  HMMA.16816.F32 R40, R56.reuse, R46, R40 ;  /* 0x0000002e3828723c */ /* 0x040fe60000001828 */
[C---:B------:R-:W-:Y:S01]  /*19d50*/  FMUL.FTZ R44, R54.reuse, R72 ;  /* 0x00000048362c7220 */ /* 0x040fe20000410000 */
[----:B------:R-:W-:Y:S03]  /*19d60*/  FMUL.FTZ R45, R54, R73 ;  /* 0x00000049362d7220 */ /* 0x000fe60000410000 */
[C---:B------:R-:W-:Y:S01]  /*19d70*/  FMUL.FTZ R46, R53.reuse, R74 ;  /* 0x0000004a352e7220 */ /* 0x040fe20000410000 */
[----:B------:R-:W-:Y:S01]  /*19d80*/  FMUL.FTZ R47, R53, R75 ;  /* 0x0000004b352f7220 */ /* 0x000fe20000410000 */
[----:B------:R-:W-:Y:S01]  /*19d90*/  MUFU.EX2 R98, R98 ;  /* 0x0000006200627308 */ /* 0x000fe20000000800 */
[----:B------:R-:W-:Y:S01]  /*19da0*/  LDSM.16.MT88.4 R72, [R144+0x9800] ;  /* 0x009800009048783b */ /* 0x000fe20000004200 */
[----:B------:R-:W-:Y:S01]  /*19db0*/  FFMA.FTZ R54, R133, UR4, -R117 ;  /* 0x0000000485367c23 */ /* 0x000fe20008010875 */
[----:B------:R-:W-:Y:S01]  /*19dc0*/  FFMA.FTZ R133, R158, UR4, -R55 ;  /* 0x000000049e857c23 */ /* 0x000fe20008010837 */
[----:B------:R-:W-:Y:S02]  /*19dd0*/  FFMA.FTZ R53, R166, UR4, -R117 ;  /* 0x00000004a6357c23 */ /* 0x000fe40008010875 */
[C---:B------:R-:W-:Y:S04]  /*19de0*/  HMMA.16816.F32 R44, R56.reuse, R60, R44 ;  /* 0x0000003c382c723c */ /* 0x040fe8000000182c */
[----:B------:R-:W-:Y:S02]  /*19df0*/  MUFU.EX2 R105, R105 ;  /* 0x0000006900697308 */ /* 0x000fe40000000800 */
[----:B------:R-:W-:Y:S01]  /*19e00*/  HMMA.16816.F32 R48, R56, R62, R48 ;  /* 0x0000003e3830723c */ /* 0x000fe20000001830 */
[----:B------:R-:W4:Y:S07]  /*19e10*/  LDSM.16.MT88.4 R60, [R116+0xb400] ;  /* 0x00b40000743c783b */ /* 0x000f2e0000004200 */
[----:B------:R-:W-:Y:S03]  /*19e20*/  MUFU.EX2 R104, R104 ;  /* 0x0000006800687308 */ /* 0x000fe60000000800 */
[C---:B-1----:R-:W-:Y:S01]  /*19e30*/  F2FP.F16.F32.PACK_AB R56, R92.reuse, R97 ;  /* 0x000000615c38723e */ /* 0x042fe200000000ff */
[----:B------:R-:W-:Y:S01]  /*19e40*/  FADD.FTZ R97, R97, R142 ;  /* 0x0000008e61617221 */ /* 0x000fe20000010000 */
[----:B---3--:R-:W-:Y:S03]  /*19e50*/  F2FP.F16.F32.PACK_AB R57, R85, R88 ;  /* 0x000000585539723e */ /* 0x008fe600000000ff */
[----:B------:R-:W-:Y:S01]  /*19e60*/  FADD.FTZ R97, R92, R97 ;  /* 0x000000615c617221 */ /* 0x000fe20000010000 */
[----:B-----5:R-:W-:Y:S01]  /*19e70*/  F2FP.F16.F32.PACK_AB R58, R87, R84 ;  /* 0x00000054573a723e */ /* 0x020fe200000000ff */
[----:B------:R-:W-:Y:S01]  /*19e80*/  MUFU.EX2 R99, R99 ;  /* 0x0000006300637308 */ /* 0x000fe20000000800 */
[----:B--2---:R-:W-:Y:S01]  /*19e90*/  F2FP.F16.F32.PACK_AB R59, R89, R86 ;  /* 0x00000056593b723e */ /* 0x004fe200000000ff */
[----:B------:R-:W-:Y:S04]  /*19ea0*/  FADD.FTZ R84, R84, R97 ;  /* 0x0000006154547221 */ /* 0x000fe80000010000 */
[----:B------:R-:W-:Y:S02]  /*19eb0*/  FADD.FTZ R87, R87, R84 ;  /* 0x0000005457577221 */ /* 0x000fe40000010000 */
[C---:B------:R-:W-:Y:S02]  /*19ec0*/  HMMA.16816.F32 R4, R56.reuse, R64, R4 ;  /* 0x000000403804723c */ /* 0x040fe40000001804 */
[----:B------:R-:W-:Y:S04]  /*19ed0*/  MUFU.EX2 R107, R107 ;  /* 0x0000006b006b7308 */ /* 0x000fe80000000800 */
[C---:B------:R-:W-:Y:S01]  /*19ee0*/  HMMA.16816.F32 R8, R56.reuse, R66, R8 ;  /* 0x000000423808723c */ /* 0x040fe20000001808 */
[----:B------:R-:W1:Y:S05]  /*19ef0*/  LDSM.16.MT88.4 R64, [R144+0xd400] ;  /* 0x00d400009040783b */ /* 0x000e6a0000004200 */
[----:B------:R-:W-:Y:S01]  /*19f00*/  MUFU.EX2 R106, R106 ;  /* 0x0000006a006a7308 */ /* 0x000fe20000000800 */
[C---:B------:R-:W-:Y:S09]  /*19f10*/  HMMA.16816.F32 R12, R56.reuse, R76, R12 ;  /* 0x0000004c380c723c */ /* 0x040ff2000000180c */
[----:B------:R-:W-:Y:S01]  /*19f20*/  MUFU.EX2 R135, R135 ;  /* 0x0000008700877308 */ /* 0x000fe20000000800 */
[C---:B------:R-:W-:Y:S03]  /*19f30*/  HMMA.16816.F32 R16, R56.reuse, R78, R16 ;  /* 0x0000004e3810723c */ /* 0x040fe60000001810 */
[----:B------:R-:W-:Y:S03]  /*19f40*/  FFMA.FTZ R77, R230, UR4, -R117 ;  /* 0x00000004e64d7c23 */ /* 0x000fe60008010875 */
[C---:B----4-:R-:W-:Y:S03]  /*19f50*/  HMMA.16816.F32 R20, R56.reuse, R80, R20 ;  /* 0x000000503814723c */ /* 0x050fe60000001814 */
[----:B------:R-:W-:Y:S02]  /*19f60*/  MUFU.EX2 R137, R137 ;  /* 0x0000008900897308 */ /* 0x000fe40000000800 */
[----:B------:R-:W-:Y:S01]  /*19f70*/  FFMA.FTZ R79, R224, UR4, -R55 ;  /* 0x00000004e04f7c23 */ /* 0x000fe20008010837 */
[C---:B------:R-:W-:Y:S07]  /*19f80*/  HMMA.16816.F32 R24, R56.reuse, R82, R24 ;  /* 0x000000523818723c */ /* 0x040fee0000001818 */
[----:B------:R-:W2:Y:S01]  /*19f90*/  MUFU.EX2 R77, R77 ;  /* 0x0000004d004d7308 */ /* 0x000ea20000000800 */
[----:B------:R-:W-:Y:S01]  /*19fa0*/  FFMA.FTZ R78, R226, UR4, -R117 ;  /* 0x00000004e24e7c23 */ /* 0x000fe20008010875 */
[C---:B------:R-:W-:Y:S08]  /*19fb0*/  HMMA.16816.F32 R28, R56.reuse, R60, R28 ;  /* 0x0000003c381c723c */ /* 0x040ff0000000181c */
[----:B------:R-:W-:Y:S01]  /*19fc0*/  MUFU.EX2 R79, R79 ;  /* 0x0000004f004f7308 */ /* 0x000fe20000000800 */
[C---:B------:R-:W-:Y:S01]  /*19fd0*/  HMMA.16816.F32 R32, R56.reuse, R62, R32 ;  /* 0x0000003e3820723c */ /* 0x040fe20000001820 */
[----:B------:R-:W3:Y:S02]  /*19fe0*/  LDSM.16.MT88.4 R60, [R116+0x9800] ;  /* 0x00980000743c783b */ /* 0x000ee40000004200 */
[----:B------:R-:W-:Y:S03]  /*19ff0*/  FFMA.FTZ R76, R228, UR4, -R55 ;  /* 0x00000004e44c7c23 */ /* 0x000fe60008010837 */
[C---:B-1----:R-:W-:Y:S03]  /*1a000*/  HMMA.16816.F32 R36, R56.reuse, R64, R36 ;  /* 0x000000403824723c */ /* 0x042fe60000001824 */
[----:B------:R-:W-:Y:S02]  /*1a010*/  MUFU.EX2 R78, R78 ;  /* 0x0000004e004e7308 */ /* 0x000fe40000000800 */
[----:B------:R-:W-:Y:S01]  /*1a020*/  FFMA.FTZ R81, R222, UR4, -R117 ;  /* 0x00000004de517c23 */ /* 0x000fe20008010875 */
[C---:B------:R-:W-:Y:S01]  /*1a030*/  HMMA.16816.F32 R40, R56.reuse, R66, R40 ;  /* 0x000000423828723c */ /* 0x040fe20000001828 */
[----:B------:R-:W1:Y:S06]  /*1a040*/  LDSM.16.MT88.4 R64, [R144+0xb800] ;  /* 0x00b800009040783b */ /* 0x000e6c0000004200 */
[----:B------:R-:W4:Y:S01]  /*1a050*/  MUFU.EX2 R76, R76 ;  /* 0x0000004c004c7308 */ /* 0x000f220000000800 */
[--C-:B------:R-:W-:Y:S01]  /*1a060*/  FFMA.FTZ R83, R220, UR4, -R55.reuse ;  /* 0x00000004dc537c23 */ /* 0x100fe20008010837 */
[C---:B------:R-:W-:Y:S03]  /*1a070*/  HMMA.16816.F32 R44, R56.reuse, R68, R44 ;  /* 0x00000044382c723c */ /* 0x040fe6000000182c */
[----:B------:R-:W-:Y:S03]  /*1a080*/  FFMA.FTZ R80, R218, UR4, -R55 ;  /* 0x00000004da507c23 */ /* 0x000fe60008010837 */
[----:B------:R-:W-:Y:S02]  /*1a090*/  HMMA.16816.F32 R48, R56, R70, R48 ;  /* 0x000000463830723c */ /* 0x000fe40000001830 */
[----:B------:R-:W5:Y:S01]  /*1a0a0*/  MUFU.EX2 R81, R81 ;  /* 0x0000005100517308 */ /* 0x000f620000000800 */
[----:B------:R-:W1:Y:S02]  /*1a0b0*/  LDSM.16.MT88.4 R68, [R116+0xb800] ;  /* 0x00b800007444783b */ /* 0x000e640000004200 */
[----:B------:R-:W-:Y:S01]  /*1a0c0*/  FFMA.FTZ R82, R214, UR4, -R117 ;  /* 0x00000004d6527c23 */ /* 0x000fe20008010875 */
[----:B------:R-:W-:Y:S01]  /*1a0d0*/  FFMA.FTZ R55, R3, UR4, -R55 ;  /* 0x0000000403377c23 */ /* 0x000fe20008010837 */
[----:B--2---:R-:W-:Y:S01]  /*1a0e0*/  F2FP.F16.F32.PACK_AB R56, R77, R90 ;  /* 0x0000005a4d38723e */ /* 0x004fe200000000ff */
[----:B------:R-:W-:Y:S04]  /*1a0f0*/  FADD.FTZ R90, R90, R87 ;  /* 0x000000575a5a7221 */ /* 0x000fe80000010000 */
[----:B------:R-:W-:Y:S01]  /*1a100*/  MUFU.EX2 R83, R83 ;  /* 0x0000005300537308 */ /* 0x000fe20000000800 */
[----:B----4-:R-:W-:Y:S01]  /*1a110*/  F2FP.F16.F32.PACK_AB R57, R79, R76 ;  /* 0x0000004c4f39723e */ /* 0x010fe200000000ff */
[----:B------:R-:W-:Y:S08]  /*1a120*/  FADD.FTZ R77, R77, R90 ;  /* 0x0000005a4d4d7221 */ /* 0x000ff00000010000 */
[----:B------:R-:W2:Y:S01]  /*1a130*/  MUFU.EX2 R80, R80 ;  /* 0x0000005000507308 */ /* 0x000ea20000000800 */
[----:B-----5:R-:W-:Y:S09]  /*1a140*/  F2FP.F16.F32.PACK_AB R58, R81, R78 ;  /* 0x0000004e513a723e */ /* 0x020ff200000000ff */
[----:B------:R-:W4:Y:S10]  /*1a150*/  MUFU.EX2 R82, R82 ;  /* 0x0000005200527308 */ /* 0x000f340000000800 */
[----:B------:R-:W5:Y:S01]  /*1a160*/  MUFU.EX2 R190, R190 ;  /* 0x000000be00be7308 */ /* 0x000f620000000800 */
[----:B--2---:R-:W-:Y:S07]  /*1a170*/  F2FP.F16.F32.PACK_AB R59, R80, R83 ;  /* 0x00000053503b723e */ /* 0x004fee00000000ff */
[C---:B------:R-:W-:Y:S02]  /*1a180*/  HMMA.16816.F32 R4, R56.reuse, R72, R4 ;  /* 0x000000483804723c */ /* 0x040fe40000001804 */
[----:B------:R-:W-:Y:S04]  /*1a190*/  MUFU.EX2 R139, R139 ;  /* 0x0000008b008b7308 */ /* 0x000fe80000000800 */
[C---:B------:R-:W-:Y:S01]  /*1a1a0*/  HMMA.16816.F32 R8, R56.reuse, R74, R8 ;  /* 0x0000004a3808723c */ /* 0x040fe20000001808 */
[----:B------:R-:W2:Y:S05]  /*1a1b0*/  LDSM.16.MT88.4 R72, [R144+0xd800] ;  /* 0x00d800009048783b */ /* 0x000eaa0000004200 */
[----:B------:R-:W5:Y:S01]  /*1a1c0*/  MUFU.EX2 R186, R186 ;  /* 0x000000ba00ba7308 */ /* 0x000f620000000800 */
[C---:B---3--:R-:W-:Y:S09]  /*1a1d0*/  HMMA.16816.F32 R12, R56.reuse, R60, R12 ;  /* 0x0000003c380c723c */ /* 0x048ff2000000180c */
[----:B------:R-:W-:Y:S01]  /*1a1e0*/  MUFU.EX2 R141, R141 ;  /* 0x0000008d008d7308 */ /* 0x000fe20000000800 */
[C---:B------:R-:W-:Y:S01]  /*1a1f0*/  HMMA.16816.F32 R16, R56.reuse, R62, R16 ;  /* 0x0000003e3810723c */ /* 0x040fe20000001810 */
[----:B------:R-:W3:Y:S05]  /*1a200*/  LDSM.16.MT88.4 R60, [R116+0xd800] ;  /* 0x00d80000743c783b */ /* 0x000eea0000004200 */
[C---:B-1----:R-:W-:Y:S03]  /*1a210*/  HMMA.16816.F32 R20, R56.reuse, R64, R20 ;  /* 0x000000403814723c */ /* 0x042fe60000001814 */
[----:B------:R-:W1:Y:S03]  /*1a220*/  MUFU.EX2 R180, R180 ;  /* 0x000000b400b47308 */ /* 0x000e660000000800 */
[C---:B------:R-:W-:Y:S01]  /*1a230*/  HMMA.16816.F32 R24, R56.reuse, R66, R24 ;  /* 0x000000423818723c */ /* 0x040fe20000001818 */
[----:B------:R-:W5:Y:S06]  /*1a240*/  LDSM.16.MT88.4 R64, [R144+0x9c00] ;  /* 0x009c00009040783b */ /* 0x000f6c0000004200 */
[----:B------:R-:W-:Y:S01]  /*1a250*/  MUFU.EX2 R143, R143 ;  /* 0x0000008f008f7308 */ /* 0x000fe20000000800 */
[C---:B------:R-:W-:Y:S09]  /*1a260*/  HMMA.16816.F32 R28, R56.reuse, R68, R28 ;  /* 0x00000044381c723c */ /* 0x040ff2000000181c */
[----:B------:R-:W1:Y:S01]  /*1a270*/  MUFU.EX2 R174, R174 ;  /* 0x000000ae00ae7308 */ /* 0x000e620000000800 */
[C---:B------:R-:W-:Y:S01]  /*1a280*/  HMMA.16816.F32 R32, R56.reuse, R70, R32 ;  /* 0x000000463820723c */ /* 0x040fe20000001820 */
[----:B------:R-:W1:Y:S05]  /*1a290*/  LDSM.16.MT88.4 R68, [R116+0x9c00] ;  /* 0x009c00007444783b */ /* 0x000e6a0000004200 */
[C---:B--2---:R-:W-:Y:S03]  /*1a2a0*/  HMMA.16816.F32 R36, R56.reuse, R72, R36 ;  /* 0x000000483824723c */ /* 0x044fe60000001824 */
[----:B------:R-:W-:Y:S03]  /*1a2b0*/  MUFU.EX2 R165, R165 ;  /* 0x000000a500a57308 */ /* 0x000fe60000000800 */
[C---:B------:R-:W-:Y:S01]  /*1a2c0*/  HMMA.16816.F32 R40, R56.reuse, R74, R40 ;  /* 0x0000004a3828723c */ /* 0x040fe20000001828 */
[----:B------:R-:W2:Y:S06]  /*1a2d0*/  LDSM.16.MT88.4 R72, [R144+0xbc00] ;  /* 0x00bc00009048783b */ /* 0x000eac0000004200 */
[----:B------:R-:W2:Y:S01]  /*1a2e0*/  MUFU.EX2 R172, R172 ;  /* 0x000000ac00ac7308 */ /* 0x000ea20000000800 */
[C---:B---3--:R-:W-:Y:S09]  /*1a2f0*/  HMMA.16816.F32 R44, R56.reuse, R60, R44 ;  /* 0x0000003c382c723c */ /* 0x048ff2000000182c */
[----:B------:R-:W-:Y:S01]  /*1a300*/  MUFU.EX2 R167, R167 ;  /* 0x000000a700a77308 */ /* 0x000fe20000000800 */
[----:B------:R-:W-:Y:S01]  /*1a310*/  HMMA.16816.F32 R48, R56, R62, R48 ;  /* 0x0000003e3830723c */ /* 0x000fe20000001830 */
[----:B------:R-:W3:Y:S06]  /*1a320*/  LDSM.16.MT88.4 R60, [R116+0xbc00] ;  /* 0x00bc0000743c783b */ /* 0x000eec0000004200 */
[----:B------:R-:W-:Y:S02]  /*1a330*/  F2FP.F16.F32.PACK_AB R57, R96, R93 ;  /* 0x0000005d6039723e */ /* 0x000fe400000000ff */
[----:B------:R-:W3:Y:S02]  /*1a340*/  MUFU.EX2 R168, R168 ;  /* 0x000000a800a87308 */ /* 0x000ee40000000800 */
[----:B----4-:R-:W-:Y:S02]  /*1a350*/  F2FP.F16.F32.PACK_AB R56, R82, R91 ;  /* 0x0000005b5238723e */ /* 0x010fe400000000ff */
[----:B------:R-:W-:Y:S02]  /*1a360*/  F2FP.F16.F32.PACK_AB R58, R105, R98 ;  /* 0x00000062693a723e */ /* 0x000fe400000000ff */
[----:B------:R-:W-:Y:S04]  /*1a370*/  F2FP.F16.F32.PACK_AB R59, R99, R104 ;  /* 0x00000068633b723e */ /* 0x000fe800000000ff */
[----:B------:R-:W-:Y:S03]  /*1a380*/  MUFU.EX2 R53, R53 ;  /* 0x0000003500357308 */ /* 0x000fe60000000800 */
[C---:B-----5:R-:W-:Y:S07]  /*1a390*/  HMMA.16816.F32 R4, R56.reuse, R64, R4 ;  /* 0x000000403804723c */ /* 0x060fee0000001804 */
[----:B------:R-:W4:Y:S01]  /*1a3a0*/  MUFU.EX2 R54, R54 ;  /* 0x0000003600367308 */ /* 0x000f220000000800 */
[C---:B------:R-:W-:Y:S01]  /*1a3b0*/  HMMA.16816.F32 R8, R56.reuse, R66, R8 ;  /* 0x000000423808723c */ /* 0x040fe20000001808 */
[----:B------:R-:W5:Y:S08]  /*1a3c0*/  LDSM.16.MT88.4 R64, [R144+0xdc00] ;  /* 0x00dc00009040783b */ /* 0x000f700000004200 */
[----:B------:R-:W-:Y:S01]  /*1a3d0*/  MUFU.EX2 R133, R133 ;  /* 0x0000008500857308 */ /* 0x000fe20000000800 */
[C---:B-1----:R-:W-:Y:S06]  /*1a3e0*/  HMMA.16816.F32 R12, R56.reuse, R68, R12 ;  /* 0x00000044380c723c */ /* 0x042fec000000180c */
[C---:B------:R-:W-:Y:S01]  /*1a3f0*/  HMMA.16816.F32 R16, R56.reuse, R70, R16 ;  /* 0x000000463810723c */ /* 0x040fe20000001810 */
[----:B------:R-:W1:Y:S02]  /*1a400*/  LDSM.16.MT88.4 R68, [R116+0xdc00] ;  /* 0x00dc00007444783b */ /* 0x000e640000004200 */
[----:B------:R-:W4:Y:S03]  /*1a410*/  MUFU.EX2 R138, R138 ;  /* 0x0000008a008a7308 */ /* 0x000f260000000800 */
[C---:B--2---:R-:W-:Y:S07]  /*1a420*/  HMMA.16816.F32 R20, R56.reuse, R72, R20 ;  /* 0x000000483814723c */ /* 0x044fee0000001814 */
        /* <DEDUP_REMOVED lines=8> */
[C---:B-----5:R-:W-:Y:S09]  /*1a4b0*/  HMMA.16816.F32 R36, R56.reuse, R64, R36 ;  /* 0x000000403824723c */ /* 0x060ff20000001824 */
[----:B------:R-:W5:Y:S01]  /*1a4c0*/  MUFU.EX2 R169, R169 ;  /* 0x000000a900a97308 */ /* 0x000f620000000800 */
[C---:B------:R-:W-:Y:S01]  /*1a4d0*/  HMMA.16816.F32 R40, R56.reuse, R66, R40 ;  /* 0x000000423828723c */ /* 0x040fe20000001828 */
[----:B------:R-:W3:Y:S05]  /*1a4e0*/  LDSM.16.MT88.4 R64, [R144+0xc000] ;  /* 0x00c000009040783b */ /* 0x000eea0000004200 */
[C---:B-1----:R-:W-:Y:S03]  /*1a4f0*/  HMMA.16816.F32 R44, R56.reuse, R68, R44 ;  /* 0x00000044382c723c */ /* 0x042fe6000000182c */
[----:B------:R-:W-:Y:S03]  /*1a500*/  MUFU.EX2 R126, R126 ;  /* 0x0000007e007e7308 */ /* 0x000fe60000000800 */
[----:B------:R-:W-:Y:S01]  /*1a510*/  HMMA.16816.F32 R48, R56, R70, R48 ;  /* 0x000000463830723c */ /* 0x000fe20000001830 */
[----:B------:R-:W1:Y:S06]  /*1a520*/  LDSM.16.MT88.4 R68, [R116+0xc000] ;  /* 0x00c000007444783b */ /* 0x000e6c0000004200 */
[----:B------:R-:W-:Y:S01]  /*1a530*/  MUFU.EX2 R122, R122 ;  /* 0x0000007a007a7308 */ /* 0x000fe20000000800 */
[----:B------:R-:W-:Y:S03]  /*1a540*/  F2FP.F16.F32.PACK_AB R56, R106, R107 ;  /* 0x0000006b6a38723e */ /* 0x000fe600000000ff */
[----:B------:R-:W-:Y:S06]  /*1a550*/  F2FP.F16.F32.PACK_AB R57, R135, R112 ;  /* 0x000000708739723e */ /* 0x000fec00000000ff */
[----:B------:R-:W-:Y:S01]  /*1a560*/  MUFU.EX2 R52, R52 ;  /* 0x0000003400347308 */ /* 0x000fe20000000800 */
[----:B------:R-:W-:Y:S02]  /*1a570*/  F2FP.F16.F32.PACK_AB R58, R190, R137 ;  /* 0x00000089be3a723e */ /* 0x000fe400000000ff */
[----:B------:R-:W-:Y:S07]  /*1a580*/  F2FP.F16.F32.PACK_AB R59, R186, R139 ;  /* 0x0000008bba3b723e */ /* 0x000fee00000000ff */
[----:B------:R-:W-:Y:S01]  /*1a590*/  MUFU.EX2 R55, R55 ;  /* 0x0000003700377308 */ /* 0x000fe20000000800 */
        /* <DEDUP_REMOVED lines=38> */
[----:B------:R-:W-:Y:S05]  /*1a800*/  HMMA.16816.F32 R48, R56, R70, R48 ;  /* 0x000000463830723c */ /* 0x000fea0000001830 */
[----:B------:R-:W-:Y:S01]  /*1a810*/  FADD.FTZ R69, R127, R184 ;  /* 0x000000b87f457221 */ /* 0x000fe20000010000 */
[--C-:B------:R-:W-:Y:S01]  /*1a820*/  FFMA.FTZ R127, R128, UR4, -R117.reuse ;  /* 0x00000004807f7c23 */ /* 0x100fe20008010875 */
[----:B------:R-:W-:Y:S01]  /*1a830*/  F2FP.F16.F32.PACK_AB R56, R54, R53 ;  /* 0x000000353638723e */ /* 0x000fe200000000ff */
[----:B------:R-:W-:Y:S03]  /*1a840*/  FFMA.FTZ R117, R120, UR4, -R117 ;  /* 0x0000000478757c23 */ /* 0x000fe60008010875 */
[----:B------:R-:W-:Y:S01]  /*1a850*/  F2FP.F16.F32.PACK_AB R57, R138, R133 ;  /* 0x000000858a39723e */ /* 0x000fe200000000ff */
[----:B------:R-:W-:Y:S01]  /*1a860*/  FADD.FTZ R130, R130, R69 ;  /* 0x0000004582827221 */ /* 0x000fe20000010000 */
[----:B------:R-:W-:Y:S01]  /*1a870*/  F2FP.F16.F32.PACK_AB R58, R163, R140 ;  /* 0x0000008ca33a723e */ /* 0x000fe200000000ff */
[----:B------:R-:W1:Y:S01]  /*1a880*/  LDSM.16.MT88.4 R68, [R116+0xc800] ;  /* 0x00c800007444783b */ /* 0x000e620000004200 */
[----:B-----5:R-:W-:Y:S01]  /*1a890*/  F2FP.F16.F32.PACK_AB R59, R169, R134 ;  /* 0x00000086a93b723e */ /* 0x020fe200000000ff */
[----:B------:R-:W-:Y:S01]  /*1a8a0*/  FADD.FTZ R123, R123, R130 ;  /* 0x000000827b7b7221 */ /* 0x000fe20000010000 */
[----:B------:R-:W5:Y:S03]  /*1a8b0*/  MUFU.EX2 R127, R127 ;  /* 0x0000007f007f7308 */ /* 0x000f660000000800 */
[----:B------:R-:W-:Y:S02]  /*1a8c0*/  FADD.FTZ R88, R88, R123 ;  /* 0x0000007b58587221 */ /* 0x000fe40000010000 */
[C---:B--2---:R-:W-:Y:S03]  /*1a8d0*/  HMMA.16816.F32 R4, R56.reuse, R72, R4 ;  /* 0x000000483804723c */ /* 0x044fe60000001804 */
[----:B------:R-:W-:Y:S02]  /*1a8e0*/  FADD.FTZ R85, R85, R88 ;  /* 0x0000005855557221 */ /* 0x000fe40000010000 */
[----:B------:R-:W2:Y:S01]  /*1a8f0*/  MUFU.EX2 R123, R124 ;  /* 0x0000007c007b7308 */ /* 0x000ea20000000800 */
[C---:B------:R-:W-:Y:S01]  /*1a900*/  HMMA.16816.F32 R8, R56.reuse, R74, R8 ;  /* 0x0000004a3808723c */ /* 0x040fe20000001808 */
[----:B------:R-:W5:Y:S04]  /*1a910*/  LDSM.16.MT88.4 R72, [R144+0xe800] ;  /* 0x00e800009048783b */ /* 0x000f680000004200 */
[----:B------:R-:W-:Y:S01]  /*1a920*/  FADD.FTZ R86, R86, R85 ;  /* 0x0000005556567221 */ /* 0x000fe20000010000 */
[C---:B----4-:R-:W-:Y:S03]  /*1a930*/  HMMA.16816.F32 R12, R56.reuse, R60, R12 ;  /* 0x0000003c380c723c */ /* 0x050fe6000000180c */
[----:B------:R-:W-:Y:S02]  /*1a940*/  MUFU.EX2 R117, R117 ;  /* 0x0000007500757308 */ /* 0x000fe40000000800 */
[----:B------:R-:W-:Y:S01]  /*1a950*/  FADD.FTZ R89, R89, R86 ;  /* 0x0000005659597221 */ /* 0x000fe20000010000 */
[C---:B------:R-:W-:Y:S01]  /*1a960*/  HMMA.16816.F32 R16, R56.reuse, R62, R16 ;  /* 0x0000003e3810723c */ /* 0x040fe20000001810 */
[----:B------:R-:W4:Y:S04]  /*1a970*/  LDSM.16.MT88.4 R60, [R116+0xe800] ;  /* 0x00e80000743c783b */ /* 0x000f280000004200 */
[----:B------:R-:W-:Y:S01]  /*1a980*/  FADD.FTZ R76, R76, R89 ;  /* 0x000000594c4c7221 */ /* 0x000fe20000010000 */
[C---:B---3--:R-:W-:Y:S01]  /*1a990*/  HMMA.16816.F32 R20, R56.reuse, R64, R20 ;  /* 0x000000403814723c */ /* 0x048fe20000001814 */
[----:B------:R-:W3:Y:S02]  /*1a9a0*/  MUFU.EX2 R64, R121 ;  /* 0x0000007900407308 */ /* 0x000ee40000000800 */
[----:B------:R-:W-:Y:S02]  /*1a9b0*/  LDSM.16.MT88.4 R84, [R116+0xcc00] ;  /* 0x00cc00007454783b */ /* 0x000fe40000004200 */
[----:B------:R-:W-:Y:S01]  /*1a9c0*/  FADD.FTZ R76, R79, R76 ;  /* 0x0000004c4f4c7221 */ /* 0x000fe20000010000 */
[C---:B------:R-:W-:Y:S05]  /*1a9d0*/  HMMA.16816.F32 R24, R56.reuse, R66, R24 ;  /* 0x000000423818723c */ /* 0x040fea0000001818 */
[----:B------:R-:W-:Y:S01]  /*1a9e0*/  FADD.FTZ R83, R83, R76 ;  /* 0x0000004c53537221 */ /* 0x000fe20000010000 */
        /* <DEDUP_REMOVED lines=10> */
[C---:B----4-:R-:W-:Y:S05]  /*1aa90*/  HMMA.16816.F32 R44, R56.reuse, R60, R44 ;  /* 0x0000003c382c723c */ /* 0x050fea000000182c */
[----:B------:R-:W-:Y:S01]  /*1aaa0*/  FADD.FTZ R3, R96, R3 ;  /* 0x0000000360037221 */ /* 0x000fe20000010000 */
[----:B------:R-:W-:Y:S05]  /*1aab0*/  HMMA.16816.F32 R48, R56, R62, R48 ;  /* 0x0000003e3830723c */ /* 0x000fea0000001830 */
[----:B------:R-:W-:Y:S01]  /*1aac0*/  FADD.FTZ R91, R91, R66 ;  /* 0x000000425b5b7221 */ /* 0x000fe20000010000 */
[----:B------:R-:W-:Y:S01]  /*1aad0*/  FADD.FTZ R104, R104, R3 ;  /* 0x0000000368687221 */ /* 0x000fe20000010000 */
[----:B------:R-:W-:Y:S04]  /*1aae0*/  F2FP.F16.F32.PACK_AB R68, R126, R127 ;  /* 0x0000007f7e44723e */ /* 0x000fe800000000ff */
[----:B------:R-:W-:Y:S01]  /*1aaf0*/  FADD.FTZ R91, R82, R91 ;  /* 0x0000005b525b7221 */ /* 0x000fe20000010000 */
[----:B--2---:R-:W-:Y:S01]  /*1ab00*/  F2FP.F16.F32.PACK_AB R69, R122, R123 ;  /* 0x0000007b7a45723e */ /* 0x004fe200000000ff */
[----:B------:R-:W-:Y:S01]  /*1ab10*/  FADD.FTZ R99, R99, R104 ;  /* 0x0000006863637221 */ /* 0x000fe20000010000 */
[----:B---3--:R-:W-:Y:S01]  /*1ab20*/  F2FP.F16.F32.PACK_AB R70, R117, R64 ;  /* 0x000000407546723e */ /* 0x008fe200000000ff */
[----:B------:R-:W-:Y:S01]  /*1ab30*/  FADD.FTZ R66, R98, R91 ;  /* 0x0000005b62427221 */ /* 0x000fe20000010000 */
[----:B------:R-:W-:Y:S01]  /*1ab40*/  F2FP.F16.F32.PACK_AB R71, R55, R52 ;  /* 0x000000343747723e */ /* 0x000fe200000000ff */
[----:B------:R-:W-:Y:S02]  /*1ab50*/  FADD.FTZ R56, R112, R99 ;  /* 0x0000006370387221 */ /* 0x000fe40000010000 */
[----:B------:R-:W-:Y:S02]  /*1ab60*/  FADD.FTZ R66, R105, R66 ;  /* 0x0000004269427221 */ /* 0x000fe40000010000 */
[----:B------:R-:W-:Y:S02]  /*1ab70*/  FADD.FTZ R56, R135, R56 ;  /* 0x0000003887387221 */ /* 0x000fe40000010000 */
[C---:B------:R-:W-:Y:S01]  /*1ab80*/  HMMA.16816.F32 R112, R68.reuse, R108, R4 ;  /* 0x0000006c4470723c */ /* 0x040fe20000001804 */
[----:B------:R-:W2:Y:S04]  /*1ab90*/  LDSM.16.MT88.4 R4, [R116+0xec00] ;  /* 0x00ec00007404783b */ /* 0x000ea80000004200 */
[----:B------:R-:W-:Y:S01]  /*1aba0*/  FADD.FTZ R107, R107, R66 ;  /* 0x000000426b6b7221 */ /* 0x000fe20000010000 */
[C---:B------:R-:W-:Y:S05]  /*1abb0*/  HMMA.16816.F32 R108, R68.reuse, R110, R8 ;  /* 0x0000006e446c723c */ /* 0x040fea0000001808 */
[----:B------:R-:W-:Y:S01]  /*1abc0*/  FADD.FTZ R106, R106, R107 ;  /* 0x0000006b6a6a7221 */ /* 0x000fe20000010000 */
[----:B------:R-:W-:Y:S05]  /*1abd0*/  FADD.FTZ R139, R139, R56 ;  /* 0x000000388b8b7221 */ /* 0x000fea0000010000 */
        /* <DEDUP_REMOVED lines=39> */
.L_x_2972:
        /* <DEDUP_REMOVED lines=17> */
[----:B---3--:R-:W-:Y:S01]  /*1af60*/  FADD.FTZ R5, R8, R5 ;  /* 0x0000000508057221 */ /* 0x008fe20000010000 */
[----:B----4-:R-:W-:Y:S01]  /*1af70*/  SHF.R.S32.HI R8, RZ, 0x1f, R3 ;  /* 0x0000001fff087819 */ /* 0x010fe20000011403 */
[----:B-----5:R-:W-:-:S03]  /*1af80*/  FADD.FTZ R4, R9, R4 ;  /* 0x0000000409047221 */ /* 0x020fc60000010000 */
[CC--:B------:R-:W-:Y:S02]  /*1af90*/  LEA.HI R12, R8.reuse, R3.reuse, RZ, 0x3 ;  /* 0x00000003080c7211 */ /* 0x0c0fe400078f18ff */
[----:B------:R-:W-:Y:S02]  /*1afa0*/  LEA.HI R10, R8, R3, RZ, 0x2 ;  /* 0x00000003080a7211 */ /* 0x000fe400078f10ff */
[----:B------:R-:W-:Y:S02]  /*1afb0*/  SHF.R.S32.HI R9, RZ, 0x3, R12 ;  /* 0x00000003ff097819 */ /* 0x000fe4000001140c */
[----:B------:R-:W-:Y:S02]  /*1afc0*/  SHF.R.S32.HI R11, RZ, 0x2, R10 ;  /* 0x00000002ff0b7819 */ /* 0x000fe4000001140a */
[----:B------:R-:W-:Y:S02]  /*1afd0*/  LEA.HI R18, R12, R9, RZ, 0x1 ;  /* 0x000000090c127211 */ /* 0x000fe400078f08ff */
[----:B------:R-:W-:-:S02]  /*1afe0*/  LEA.HI R14, R8, R3, RZ, 0x6 ;  /* 0x00000003080e7211 */ /* 0x000fc400078f30ff */
[----:B------:R-:W-:Y:S02]  /*1aff0*/  SHF.R.S32.HI R16, RZ, 0x1f, R11 ;  /* 0x0000001fff107819 */ /* 0x000fe4000001140b */
[----:B------:R-:W-:Y:S02]  /*1b000*/  LOP3.LUT R18, R18, 0xfffffffe, RZ, 0xc0, !PT ;  /* 0xfffffffe12127812 */ /* 0x000fe400078ec0ff */
[----:B------:R-:W-:Y:S02]  /*1b010*/  SHF.L.U32 R14, R14, 0x2, RZ ;  /* 0x000000020e0e7819 */ /* 0x000fe400000006ff */
[----:B------:R-:W-:Y:S01]  /*1b020*/  LEA.HI R16, R16, R11, RZ, 0x3 ;  /* 0x0000000b10107211 */ /* 0x000fe200078f18ff */
[----:B------:R-:W-:Y:S01]  /*1b030*/  IMAD.IADD R13, R9, 0x1, -R18 ;  /* 0x00000001090d7824 */ /* 0x000fe200078e0a12 */
[----:B------:R-:W-:Y:S02]  /*1b040*/  LOP3.LUT R14, R14, 0x3fffff00, RZ, 0xc0, !PT ;  /* 0x3fffff000e0e7812 */ /* 0x000fe400078ec0ff */
[----:B------:R-:W-:-:S02]  /*1b050*/  LOP3.LUT R16, R16, 0xfffffff8, RZ, 0xc0, !PT ;  /* 0xfffffff810107812 */ /* 0x000fc400078ec0ff */
[----:B------:R-:W-:Y:S02]  /*1b060*/  LOP3.LUT R12, R12, 0xfffffff8, RZ, 0xc0, !PT ;  /* 0xfffffff80c0c7812 */ /* 0x000fe400078ec0ff */
[----:B------:R-:W-:Y:S02]  /*1b070*/  LEA R13, R13, R14, 0x5 ;  /* 0x0000000e0d0d7211 */ /* 0x000fe400078e28ff */
[----:B------:R-:W-:Y:S02]  /*1b080*/  LOP3.LUT R14, R10, 0xfffffffc, RZ, 0xc0, !PT ;  /* 0xfffffffc0a0e7812 */ /* 0x000fe400078ec0ff */
[----:B------:R-:W-:Y:S02]  /*1b090*/  IADD3 R17, R11, -R16, RZ ;  /* 0x800000100b117210 */ /* 0x000fe40007ffe0ff */
[----:B------:R-:W-:Y:S01]  /*1b0a0*/  IADD3 R10, -R12, R3, RZ ;  /* 0x000000030c0a7210 */ /* 0x000fe20007ffe1ff */
[----:B------:R-:W-:Y:S01]  /*1b0b0*/  IMAD.IADD R23, R3, 0x1, -R14 ;  /* 0x0000000103177824 */ /* 0x000fe200078e0a0e */
[----:B------:R-:W-:-:S02]  /*1b0c0*/  FSETP.NE.FTZ.AND P3, PT, R5, RZ, PT ;  /* 0x000000ff0500720b */ /* 0x000fc40003f75000 */
[----:B------:R-:W-:Y:S02]  /*1b0d0*/  LEA.HI R15, R8, R3, RZ, 0x4 ;  /* 0x00000003080f7211 */ /* 0x000fe400078f20ff */
[----:B------:R-:W-:Y:S02]  /*1b0e0*/  LEA.HI R19, R17, R17, RZ, 0x1 ;  /* 0x0000001111137211 */ /* 0x000fe400078f08ff */
[----:B------:R-:W-:Y:S02]  /*1b0f0*/  LEA.HI R16, R10, R10, RZ, 0x1 ;  /* 0x0000000a0a107211 */ /* 0x000fe400078f08ff */
[----:B------:R-:W-:Y:S02]  /*1b100*/  FSETP.NE.FTZ.AND P2, PT, R4, RZ, PT ;  /* 0x000000ff0400720b */ /* 0x000fe40003f55000 */
[----:B------:R-:W-:Y:S02]  /*1b110*/  LEA.HI R11, R8, R3, RZ, 0x5 ;  /* 0x00000003080b7211 */ /* 0x000fe400078f28ff */
[----:B------:R-:W-:Y:S01]  /*1b120*/  SHF.R.S32.HI R15, RZ, 0x4, R15 ;  /* 0x00000004ff0f7819 */ /* 0x000fe2000001140f */
[----:B------:R-:W3:Y:S01]  /*1b130*/  @P3 MUFU.RCP R7, R5 ;  /* 0x0000000500073308 */ /* 0x000ee20000001000 */
[----:B------:R-:W-:Y:S01]  /*1b140*/  LOP3.LUT R12, R19, 0x1fffffe, RZ, 0xc0, !PT ;  /* 0x01fffffe130c7812 */ /* 0x000fe200078ec0ff */
[----:B------:R-:W4:Y:S01]  /*1b150*/  @P3 LDC R53, c[0x0][0x2e8] ;  /* 0x0000ba00ff353b82 */ /* 0x000f220000000800 */
[----:B------:R-:W-:-:S02]  /*1b160*/  LOP3.LUT R21, R16, 0xfffffffe, RZ, 0xc0, !PT ;  /* 0xfffffffe10157812 */ /* 0x000fc400078ec0ff */
[----:B------:R-:W-:Y:S02]  /*1b170*/  SHF.R.S32.HI R8, RZ, 0x5, R11 ;  /* 0x00000005ff087819 */ /* 0x000fe4000001140b */
[----:B------:R-:W-:Y:S01]  /*1b180*/  SHF.L.U32 R15, R15, 0x6, RZ ;  /* 0x000000060f0f7819 */ /* 0x000fe200000006ff */
[----:B------:R-:W5:Y:S01]  /*1b190*/  @P2 MUFU.RCP R6, R4 ;  /* 0x0000000400062308 */ /* 0x000f620000001000 */
[----:B------:R-:W-:Y:S02]  /*1b1a0*/  SHF.R.S32.HI R16, RZ, 0x1, R16 ;  /* 0x00000001ff107819 */ /* 0x000fe40000011410 */
[----:B------:R-:W-:Y:S01]  /*1b1b0*/  IADD3 R17, R17, -R12, RZ ;  /* 0x8000000c11117210 */ /* 0x000fe20007ffe0ff */
[----:B------:R-:W-:Y:S01]  /*1b1c0*/  IMAD.IADD R12, R10, 0x1, -R21 ;  /* 0x000000010a0c7824 */ /* 0x000fe200078e0a15 */
[----:B------:R-:W-:Y:S02]  /*1b1d0*/  SHF.R.S32.HI R19, RZ, 0x1, R19 ;  /* 0x00000001ff137819 */ /* 0x000fe40000011413 */
[----:B------:R-:W-:Y:S01]  /*1b1e0*/  LEA R14, R8, R23, 0x8 ;  /* 0x00000017080e7211 */ /* 0x000fe200078e40ff */
[----:B------:R-:W2:Y:S01]  /*1b1f0*/  @P3 MUFU.LG2 R5, R5 ;  /* 0x0000000500053308 */ /* 0x000ea20000000c00 */
[----:B------:R-:W-:Y:S01]  /*1b200*/  LOP3.LUT R15, R15, 0xc0, RZ, 0xc0, !PT ;  /* 0x000000c00f0f7812 */ /* 0x000fe200078ec0ff */
[----:B---3--:R-:W-:Y:S01]  /*1b210*/  FMUL.FTZ R112, R7, R112 ;  /* 0x0000007007707220 */ /* 0x008fe20000410000 */
        /* <DEDUP_REMOVED lines=79> */
[----:B------:R-:W5:Y:S01]  /*1b710*/  LDC.64 R12, c[0x0][0x2c0] ;  /* 0x0000b000ff0c7b82 */ /* 0x000f620000000a00 */
        /* <DEDUP_REMOVED lines=20> */
[----:B-1----:R-:W1:Y:S01]  /*1b860*/  LDC R6, c[0x0][0x270] ;  /* 0x00009c00ff067b82 */ /* 0x002e620000000800 */
[----:B--2---:R-:W-:-:S04]  /*1b870*/  SHF.R.S32.HI R15, RZ, 0x1f, R8 ;  /* 0x0000001fff0f7819 */ /* 0x004fc80000011408 */
[----:B------:R-:W-:Y:S01]  /*1b880*/  LEA.HI R14, R15, R8, RZ, 0x2 ;  /* 0x000000080f0e7211 */ /* 0x000fe200078f10ff */
[----:B------:R-:W-:Y:S01]  /*1b890*/  @P3 FMUL.FTZ R15, R5, 0.69314718246459960938 ;  /* 0x3f317218050f3820 */ /* 0x000fe20000410000 */
[----:B------:R-:W-:Y:S01]  /*1b8a0*/  IADD3 R5, -R151, RZ, RZ ;  /* 0x000000ff97057210 */ /* 0x000fe20007ffe1ff */
[----:B-----5:R-:W-:Y:S01]  /*1b8b0*/  IMAD R151, R52, R12, R151 ;  /* 0x0000000c34977224 */ /* 0x020fe200078e0297 */
[----:B----4-:R-:W2:Y:S01]  /*1b8c0*/  @P2 LDC R7, c[0x0][0x2e8] ;  /* 0x0000ba00ff072b82 */ /* 0x010ea20000000800 */
[----:B------:R4:W2:Y:S01]  /*1b8d0*/  LDS.128 R48, [R55] ;  /* 0x0000000037307984 */ /* 0x0008a20000000c00 */
[----:B------:R-:W-:Y:S01]  /*1b8e0*/  LOP3.LUT R11, R14, 0xffffffc, RZ, 0xc0, !PT ;  /* 0x0ffffffc0e0b7812 */ /* 0x000fe200078ec0ff */
[----:B------:R-:W-:Y:S01]  /*1b8f0*/  @P3 FFMA.FTZ R3, R2, R53, R15 ;  /* 0x0000003502033223 */ /* 0x000fe2000001000f */
[----:B---3--:R-:W-:Y:S01]  /*1b900*/  @P2 FMUL.FTZ R15, R4, 0.69314718246459960938 ;  /* 0x3f317218040f2820 */ /* 0x008fe20000410000 */
[----:B------:R4:W3:Y:S01]  /*1b910*/  LDS.128 R44, [R55+0x800] ;  /* 0x00080000372c7984 */ /* 0x0008e20000000c00 */
[----:B------:R-:W-:Y:S01]  /*1b920*/  IADD3 R11, R8, -R11, RZ ;  /* 0x8000000b080b7210 */ /* 0x000fe20007ffe0ff */
[----:B-1----:R-:W-:-:S02]  /*1b930*/  IMAD R5, R6, R5, UR4 ;  /* 0x0000000406057e24 */ /* 0x002fc4000f8e0205 */
        /* <DEDUP_REMOVED lines=16> */
[----:B---3--:R-:W-:Y:S05]  /*1ba40*/  @P0 BRA `(.L_x_2978) ;  /* 0x0000000000300947 */ /* 0x008fea0003800000 */
        /* <DEDUP_REMOVED lines=12> */
.L_x_2978:
[----:B------:R-:W-:Y:S05]  /*1bb10*/  BSYNC B0 ;  /* 0x0000000000007941 */ /* 0x000fea0003800000 */
.L_x_2977:
[C---:B------:R-:W-:Y:S01]  /*1bb20*/  IMAD.WIDE R10, R9.reuse, 0x60, R14 ;  /* 0x00000060090a7825 */ /* 0x040fe200078e020e */
[----:B---3--:R3:W2:Y:S01]  /*1bb30*/  LDS.128 R4, [R55+0x3800] ;  /* 0x0038000037047984 */ /* 0x0086a20000000c00 */
        /* <DEDUP_REMOVED lines=19> */
[----:B-1----:R3:W-:Y:S04]  /*1bc70*/  @!P1 STG.E.128 desc[UR6][R2.64+0x3000], R40 ;  /* 0x0030002802009986 */ /* 0x0027e8000c101d06 */
        /* <DEDUP_REMOVED lines=11> */
.L_x_2979:
        /* <DEDUP_REMOVED lines=13> */
.L_x_6261:


//--------------------- .text._ZN5flash24flash_fwd_splitkv_kernelI23Flash_fwd_kernel_traitsILi96ELi64ELi128ELi4ELb0ELb0EN7cutlass6half_tE19Flash_kernel_traitsILi96ELi64ELi128ELi4ES3_EELb1ELb0ELb1ELb0ELb0ELb0ELb1ELb1EEEvNS_16Flash_fwd_paramsE --------------------------
	.section	.text._ZN5flash24flash_fwd_splitkv_kernelI23Flash_fwd_kernel_traitsILi96ELi64ELi128ELi4ELb0ELb0EN7cutlass6half_tE19Flash_kernel_traitsILi96ELi64ELi128ELi4ES3_EELb1ELb0ELb1ELb0ELb0ELb0ELb1ELb1EEEvNS_16Flash_fwd_paramsE,"ax",@progbits
	.align	128
        .global         _ZN5flash24flash_fwd_splitkv_kernelI23Flash_fwd_kernel_traitsILi96ELi64ELi128ELi4ELb0ELb0EN7cutlass6half_tE19Flash_kernel_traitsILi96ELi64ELi128ELi4ES3_EELb1ELb0ELb1ELb0ELb0ELb0ELb1ELb1EEEvNS_16Flash_fwd_paramsE
        .type           _ZN5flash24flash_fwd_splitkv_kernelI23Flash_fwd_kernel_traitsILi96ELi64ELi128ELi4ELb0ELb0EN7cutlass6half_tE19Flash_kernel_traitsILi96ELi64ELi128ELi4ES3_EELb1ELb0ELb1ELb0ELb0ELb0ELb1ELb1EEEvNS_16Flash_fwd_paramsE,@function
        .size           _ZN5flash24flash_fwd_splitkv_kernelI23Flash_fwd_kernel_traitsILi96ELi64ELi128ELi4ELb0ELb0EN7cutlass6half_tE19Flash_kernel_traitsILi96ELi64ELi128ELi4ES3_EELb1ELb0ELb1ELb0ELb0ELb0ELb1ELb1EEEvNS_16Flash_fwd_paramsE,(.L_x_6262 - _ZN5flash24flash_fwd_splitkv_kernelI23Flash_fwd_kernel_traitsILi96ELi64ELi128ELi4ELb0ELb0EN7cutlass6half_tE19Flash_kernel_traitsILi96ELi64ELi128ELi4ES3_EELb1ELb0ELb1ELb0ELb0ELb0ELb1ELb1EEEvNS_16Flash_fwd_paramsE)
        .other          _ZN5flash24flash_fwd_splitkv_kernelI23Flash_fwd_kernel_traitsILi96ELi64ELi128ELi4ELb0ELb0EN7cutlass6half_tE19Flash_kernel_traitsILi96ELi64ELi128ELi4ES3_EELb1ELb0ELb1ELb0ELb0ELb0ELb1ELb1EEEvNS_16Flash_fwd_paramsE,@"STO_CUDA_ENTRY STV_DEFAULT"
_ZN5flash24flash_fwd_splitkv_kernelI23Flash_fwd_kernel_traitsILi96ELi64ELi128ELi4ELb0ELb0EN7cutlass6half_tE19Flash_kernel_traitsILi96ELi64ELi128ELi4ES3_EELb1ELb0ELb1ELb0ELb0ELb0ELb1ELb1EEEvNS_16Flash_fwd_paramsE:
.text._ZN5flash24flash_fwd_splitkv_kernelI23Flash_fwd_kernel_traitsILi96ELi64ELi128ELi4ELb0ELb0EN7cutlass6half_tE19Flash_kernel_traitsILi96ELi64ELi128ELi4ES3_EELb1ELb0ELb1ELb0ELb0ELb0ELb1ELb1EEEvNS_16Flash_fwd_paramsE:
        /* <DEDUP_REMOVED lines=31> */
[C---:B--2---:R-:W-:Y:S02]  /*01f0*/  IMAD.WIDE R14, R157.reuse, 0x4, R6 ;  /* 0x000000049d0e7825 */ /* 0x044fe400078e0206 */
[----:B------:R-:W2:Y:S03]  /*0200*/  LDC.64 R6, c[0x0][0x2f8] ;  /* 0x0000be00ff067b82 */ /* 0x000ea60000000a00 */
[----:B------:R-:W2:Y:S04]  /*0210*/  @P0 LDG.E R8, desc[UR6][R14.64] ;  /* 0x000000060e080981 */ /* 0x000ea8000c1e1900 */
[----:B------:R-:W2:Y:S01]  /*0220*/  @P0 LDG.E R155, desc[UR6][R14.64+0x4] ;  /* 0x000004060e9b0981 */ /* 0x000ea2000c1e1900 */
[----:B-1----:R-:W-:Y:S01]  /*0230*/  ISETP.EQ.U32.AND P2, PT, R2, RZ, PT ;  /* 0x000000ff0200720c */ /* 0x002fe20003f42070 */
[----:B------:R-:W-:Y:S01]  /*0240*/  IMAD.MOV.U32 R11, RZ, RZ, -0x1 ;  /* 0xffffffffff0b7424 */ /* 0x000fe200078e00ff */
[----:B------:R-:W-:Y:S01]  /*0250*/  ISETP.NE.U32.AND P1, PT, RZ, UR8, PT ;  /* 0x00000008ff007c0c */ /* 0x000fe2000bf25070 */
[----:B---3--:R-:W-:Y:S01]  /*0260*/  IMAD.WIDE R174, R157, 0x4, R174 ;  /* 0x000000049dae7825 */ /* 0x008fe200078e02ae */
[----:B----4-:R-:W-:-:S02]  /*0270*/  ISETP.NE.AND P3, PT, R0, RZ, PT ;  /* 0x000000ff0000720c */ /* 0x010fc40003f65270 */
[----:B------:R-:W-:Y:S02]  /*0280*/  ISETP.NE.AND.EX P6, PT, RZ, UR9, PT, P1 ;  /* 0x00000009ff007c0c */ /* 0x000fe4000bfc5310 */
[----:B------:R-:W-:Y:S02]  /*0290*/  ISETP.EQ.OR.EX P2, PT, R3, RZ, !P3, P2 ;  /* 0x000000ff0300720c */ /* 0x000fe40005f42720 */
[----:B------:R-:W-:Y:S01]  /*02a0*/  MOV R12, RZ ;  /* 0x000000ff000c7202 */ /* 0x000fe20000000f00 */
[----:B--2---:R-:W-:-:S08]  /*02b0*/  IMAD.WIDE R6, R157, 0x4, R6 ;  /* 0x000000049d067825 */ /* 0x004fd000078e0206 */
[----:B------:R1:W5:Y:S04]  /*02c0*/  @P6 LDG.E R12, desc[UR6][R174.64] ;  /* 0x00000006ae0c6981 */ /* 0x000368000c1e1900 */
[----:B------:R1:W5:Y:S01]  /*02d0*/  @!P2 LDG.E R11, desc[UR6][R6.64] ;  /* 0x00000006060ba981 */ /* 0x000362000c1e1900 */
[----:B------:R-:W2:Y:S01]  /*02e0*/  S2R R21, SR_CTAID.X ;  /* 0x0000000000157919 */ /* 0x000ea20000002500 */
[----:B------:R-:W3:Y:S01]  /*02f0*/  S2R R0, SR_CTAID.Y ;  /* 0x0000000000007919 */ /* 0x000ee20000002600 */
[----:B------:R-:W-:-:S05]  /*0300*/  IADD3 R171, -R157, RZ, RZ ;  /* 0x000000ff9dab7210 */ /* 0x000fca0007ffe1ff */
[----:B------:R-:W-:Y:S02]  /*0310*/  IMAD R170, R5, R171, R170 ;  /* 0x000000ab05aa7224 */ /* 0x000fe400078e02aa */
[----:B------:R-:W-:-:S06]  /*0320*/  @P0 IMAD.IADD R155, R155, 0x1, -R8 ;  /* 0x000000019b9b0824 */ /* 0x000fcc00078e0a08 */
[----:B------:R-:W4:Y:S01]  /*0330*/  @!P0 LDC R155, c[0x0][0x2c4] ;  /* 0x0000b100ff9b8b82 */ /* 0x000f220000000800 */
[----:B------:R-:W-:-:S04]  /*0340*/  ISETP.NE.U32.AND P0, PT, R2, RZ, PT ;  /* 0x000000ff0200720c */ /* 0x000fc80003f05070 */
[----:B------:R-:W-:-:S13]  /*0350*/  ISETP.NE.AND.EX P0, PT, R3, RZ, PT, P0 ;  /* 0x000000ff0300720c */ /* 0x000fda0003f05300 */
[----:B-123--:R-:W-:Y:S05]  /*0360*/  @!P0 BRA `(.L_x_2980) ;  /* 0x0000000000108947 */ /* 0x00efea0003800000 */
[----:B------:R-:W2:Y:S02]  /*0370*/  @P3 LDG.E R2, desc[UR6][R6.64+0x4] ;  /* 0x0000040606023981 */ /* 0x000ea4000c1e1900 */
[----:B--2--5:R-:W-:-:S06]  /*0380*/  @P3 IADD3 R69, R2, -R11, RZ ;  /* 0x8000000b02453210 */ /* 0x024fcc0007ffe0ff */
[----:B------:R2:W5:Y:S01]  /*0390*/  @!P3 LDG.E R69, desc[UR6][R6.64] ;  /* 0x000000060645b981 */ /* 0x000562000c1e1900 */
[----:B------:R-:W-:Y:S05]  /*03a0*/  BRA `(.L_x_2981) ;  /* 0x0000000000047947 */ /* 0x000fea0003800000 */
.L_x_2980:
[----:B------:R-:W1:Y:S02]  /*03b0*/  LDC R69, c[0x0][0x2c8] ;  /* 0x0000b200ff457b82 */ /* 0x000e640000000800 */
.L_x_2981:
        /* <DEDUP_REMOVED lines=10> */
[--C-:B-1---5:R-:W-:Y:S01]  /*0460*/  IMAD.IADD R69, R69, 0x1, -R12.reuse ;  /* 0x0000000145457824 */ /* 0x122fe200078e0a0c */
[----:B------:R-:W1:Y:S01]  /*0470*/  S2R R128, SR_TID.X ;  /* 0x0000000000807919 */ /* 0x000e620000002100 */
[----:B------:R-:W-:-:S05]  /*0480*/  @P0 IMAD.IADD R55, R55, 0x1, -R12 ;  /* 0x0000000137370824 */ /* 0x000fca00078e0a0c */
[----:B---3--:R-:W3:Y:S08]  /*0490*/  LDC R3, c[0x0][0x2c8] ;  /* 0x0000b200ff037b82 */ /* 0x008ef00000000800 */
        /* <DEDUP_REMOVED lines=10> */
[----:B------:R-:W-:-:S05]  /*0540*/  VIADD R14, R14, 0xffffffff ;  /* 0xffffffff0e0e7836 */ /* 0x000fca0000000000 */
[----:B------:R-:W-:Y:S02]  /*0550*/  IABS R13, R14 ;  /* 0x0000000e000d7213 */ /* 0x000fe40000000000 */
[----:B------:R-:W-:Y:S01]  /*0560*/  LOP3.LUT R14, R14, R7, RZ, 0x3c, !PT ;  /* 0x000000070e0e7212 */ /* 0x000fe200078e3cff */
[----:B--2---:R-:W-:-:S04]  /*0570*/  VIADD R16, R16, 0xffffffe ;  /* 0x0ffffffe10107836 */ /* 0x004fc80000000000 */
[----:B------:R-:W2:Y:S02]  /*0580*/  F2I.FTZ.U32.TRUNC.NTZ R17, R16 ;  /* 0x0000001000117305 */ /* 0x000ea4000021f000 */
[----:B--2---:R-:W-:Y:S02]  /*0590*/  IMAD.MOV R3, RZ, RZ, -R17 ;  /* 0x000000ffff037224 */ /* 0x004fe400078e0a11 */
[----:B------:R-:W-:Y:S02]  /*05a0*/  IMAD.MOV.U32 R16, RZ, RZ, RZ ;  /* 0x000000ffff107224 */ /* 0x000fe400078e00ff */
[----:B------:R-:W-:-:S04]  /*05b0*/  IMAD R2, R3, R10, RZ ;  /* 0x0000000a03027224 */ /* 0x000fc800078e02ff */
[----:B------:R-:W-:-:S06]  /*05c0*/  IMAD.HI.U32 R2, R17, R2, R16 ;  /* 0x0000000211027227 */ /* 0x000fcc00078e0010 */
[----:B------:R-:W-:Y:S02]  /*05d0*/  IMAD.HI.U32 R9, R2, R13, RZ ;  /* 0x0000000d02097227 */ /* 0x000fe400078e00ff */
[----:B------:R-:W2:Y:S02]  /*05e0*/  @!P0 LDC.64 R2, c[0x0][0x318] ;  /* 0x0000c600ff028b82 */ /* 0x000ea40000000a00 */
[----:B------:R-:W-:-:S05]  /*05f0*/  IMAD R13, R9, R4, R13 ;  /* 0x00000004090d7224 */ /* 0x000fca00078e020d */
[----:B------:R-:W-:Y:S01]  /*0600*/  ISETP.GT.U32.AND P1, PT, R10, R13, PT ;  /* 0x0000000d0a00720c */ /* 0x000fe20003f24070 */
[----:B------:R-:W3:-:S12]  /*0610*/  LDC R4, c[0x0][0x398] ;  /* 0x0000e600ff047b82 */ /* 0x000ed80000000800 */
[----:B------:R-:W-:Y:S02]  /*0620*/  @!P1 IMAD.IADD R13, R13, 0x1, -R10 ;  /* 0x000000010d0d9824 */ /* 0x000fe400078e0a0a */
[----:B------:R-:W-:Y:S01]  /*0630*/  @!P1 VIADD R9, R9, 0x1 ;  /* 0x0000000109099836 */ /* 0x000fe20000000000 */
[----:B------:R-:W-:Y:S02]  /*0640*/  ISETP.NE.AND P1, PT, R7, RZ, PT ;  /* 0x000000ff0700720c */ /* 0x000fe40003f25270 */
[----:B--2---:R-:W-:Y:S02]  /*0650*/  @!P0 ISETP.NE.U32.AND P2, PT, R2, RZ, PT ;  /* 0x000000ff0200820c */ /* 0x004fe40003f45070 */
[----:B------:R-:W-:Y:S02]  /*0660*/  ISETP.GE.U32.AND P4, PT, R13, R10, PT ;  /* 0x0000000a0d00720c */ /* 0x000fe40003f86070 */
[----:B------:R-:W-:Y:S02]  /*0670*/  @!P0 ISETP.NE.AND.EX P3, PT, R3, RZ, PT, P2 ;  /* 0x000000ff0300820c */ /* 0x000fe40003f65320 */
[----:B------:R-:W-:-:S02]  /*0680*/  ISETP.GE.AND P2, PT, R14, RZ, PT ;  /* 0x000000ff0e00720c */ /* 0x000fc40003f46270 */
[----:B----4-:R-:W-:Y:S02]  /*0690*/  @!P0 SEL R6, R6, RZ, P3 ;  /* 0x000000ff06068207 */ /* 0x010fe40001800000 */
[----:B------:R-:W-:-:S03]  /*06a0*/  IADD3 R3, -R155, 0xbf, R56 ;  /* 0x000000bf9b037810 */ /* 0x000fc60007ffe138 */
[----:B------:R-:W-:Y:S02]  /*06b0*/  @!P0 IMAD.IADD R55, R69, 0x1, R6 ;  /* 0x0000000145378824 */ /* 0x000fe400078e0206 */
[----:B------:R-:W-:Y:S02]  /*06c0*/  @P4 VIADD R9, R9, 0x1 ;  /* 0x0000000109094836 */ /* 0x000fe40000000000 */
[----:B------:R-:W-:Y:S01]  /*06d0*/  VIADD R2, R55, 0x7f ;  /* 0x0000007f37027836 */ /* 0x000fe20000000000 */
[----:B---3--:R-:W-:Y:S01]  /*06e0*/  IADD3 R4, R3, R4, R55 ;  /* 0x0000000403047210 */ /* 0x008fe20007ffe037 */
        /* <DEDUP_REMOVED lines=16> */
[----:B------:R-:W-:Y:S02]  /*07f0*/  BSSY B0, `(.L_x_2983) ;  /* 0x0000027000007945 */ /* 0x000fe40003800000 */
        /* <DEDUP_REMOVED lines=8> */
[--C-:B------:R-:W-:Y:S02]  /*0880*/  IMAD R0, R0, R3, R56.reuse ;  /* 0x0000000300007224 */ /* 0x100fe400078e0238 */
[----:B------:R-:W-:Y:S01]  /*0890*/  IMAD.IADD R56, R155, 0x1, -R56 ;  /* 0x000000019b387824 */ /* 0x000fe200078e0a38 */
[----:B------:R-:W-:Y:S01]  /*08a0*/  SHF.R.S32.HI R3, RZ, 0x1f, R2 ;  /* 0x0000001fff037819 */ /* 0x000fe20000011402 */
[----:B------:R-:W-:Y:S01]  /*08b0*/  IMAD R4, R0, UR4, RZ ;  /* 0x0000000400047c24 */ /* 0x000fe2000f8e02ff */
[----:B------:R-:W-:Y:S01]  /*08c0*/  ULDC.64 UR4, c[0x0][0x288] ;  /* 0x0000a20000047ab9 */ /* 0x000fe20000000a00 */
[----:B------:R-:W-:-:S02]  /*08d0*/  VIADD R7, R5, 0x10 ;  /* 0x0000001005077836 */ /* 0x000fc40000000000 */
[----:B------:R-:W-:-:S03]  /*08e0*/  IMAD.WIDE R12, R5, 0x60, R2 ;  /* 0x00000060050c7825 */ /* 0x000fc600078e0202 */
[----:B------:R-:W-:Y:S01]  /*08f0*/  ISETP.GE.AND P1, PT, R7, R56, PT ;  /* 0x000000380700720c */ /* 0x000fe20003f26270 */
[----:B------:R-:W-:Y:S01]  /*0900*/  VIADD R11, R5, 0x20 ;  /* 0x00000020050b7836 */ /* 0x000fe20000000000 */
[----:B------:R-:W-:Y:S01]  /*0910*/  IADD3 R9, P0, R4, R12, RZ ;  /* 0x0000000c04097210 */ /* 0x000fe20007f1e0ff */
[----:B------:R-:W-:Y:S01]  /*0920*/  VIADD R8, R2, 0x20 ;  /* 0x0000002002087836 */ /* 0x000fe20000000000 */
[-C--:B------:R-:W-:Y:S01]  /*0930*/  ISETP.GE.OR P6, PT, R7, R56.reuse, P3 ;  /* 0x000000380700720c */ /* 0x080fe20001fc6670 */
[----:B------:R-:W-:Y:S01]  /*0940*/  VIADD R7, R5, 0x30 ;  /* 0x0000003005077836 */ /* 0x000fe20000000000 */
[----:B------:R-:W-:Y:S01]  /*0950*/  LEA.HI.X.SX32 R4, R4, R13, 0x1, P0 ;  /* 0x0000000d04047211 */ /* 0x000fe200000f0eff */
[----:B------:R-:W-:Y:S01]  /*0960*/  VIADD R6, R2, 0x40 ;  /* 0x0000004002067836 */ /* 0x000fe20000000000 */
[----:B------:R-:W-:Y:S02]  /*0970*/  LEA R12, P0, R9, UR4, 0x2 ;  /* 0x00000004090c7c11 */ /* 0x000fe4000f8010ff */
[----:B------:R-:W-:-:S02]  /*0980*/  ISETP.GE.AND P2, PT, R7, R56, PT ;  /* 0x000000380700720c */ /* 0x000fc40003f46270 */
[----:B------:R-:W-:Y:S02]  /*0990*/  LEA.HI.X R13, R9, UR5, R4, 0x2, P0 ;  /* 0x00000005090d7c11 */ /* 0x000fe400080f1404 */
[-C--:B------:R-:W-:Y:S02]  /*09a0*/  ISETP.GE.AND P0, PT, R5, R56.reuse, PT ;  /* 0x000000380500720c */ /* 0x080fe40003f06270 */
[CC--:B------:R-:W-:Y:S02]  /*09b0*/  ISETP.GE.AND P4, PT, R11.reuse, R56.reuse, PT ;  /* 0x000000380b00720c */ /* 0x0c0fe40003f86270 */
[----:B------:R-:W-:Y:S02]  /*09c0*/  ISETP.GE.OR P5, PT, R11, R56, P3 ;  /* 0x000000380b00720c */ /* 0x000fe40001fa6670 */
        /* <DEDUP_REMOVED lines=9> */
.L_x_2984:
[----:B------:R-:W-:Y:S05]  /*0a60*/  BSYNC B0 ;  /* 0x0000000000007941 */ /* 0x000fea0003800000 */
.L_x_2983:
        /* <DEDUP_REMOVED lines=11> */
.L_x_2986:
[----:B------:R-:W-:Y:S05]  /*0b20*/  BSYNC B0 ;  /* 0x0000000000007941 */ /* 0x000fea0003800000 */
.L_x_2985:
        /* <DEDUP_REMOVED lines=11> */
.L_x_2988:
[----:B------:R-:W-:Y:S05]  /*0be0*/  BSYNC B0 ;  /* 0x0000000000007941 */ /* 0x000fea0003800000 */
.L_x_2987:
        /* <DEDUP_REMOVED lines=10> */
.L_x_2990:
[----:B------:R-:W-:Y:S05]  /*0c90*/  BSYNC B0 ;  /* 0x0000000000007941 */ /* 0x000fea0003800000 */
.L_x_2989:
        /* <DEDUP_REMOVED lines=16> */
.L_x_2982:
        /* <DEDUP_REMOVED lines=27> */
.L_x_2991:
        /* <DEDUP_REMOVED lines=31> */
[----:B--2---:R-:W-:Y:S02]  /*1140*/  IABS R0, R7 ;  /* 0x0000000700007213 */ /* 0x004fe40000000000 */
[----:B------:R-:W-:Y:S02]  /*1150*/  IADD3 R17, -R17, RZ, RZ ;  /* 0x000000ff11117210 */ /* 0x000fe40007ffe1ff */
[----:B-----5:R-:W1:Y:S03]  /*1160*/  I2F.RP R9, R0 ;  /* 0x0000000000097306 */ /* 0x020e660000209400 */
[----:B------:R-:W-:-:S05]  /*1170*/  IMAD R17, R11, R17, R42 ;  /* 0x000000110b117224 */ /* 0x000fca00078e022a */
[----:B------:R-:W-:Y:S01]  /*1180*/  SHF.R.S32.HI R15, RZ, 0x1f, R17 ;  /* 0x0000001fff0f7819 */ /* 0x000fe20000011411 */
        /* <DEDUP_REMOVED lines=8> */
[----:B------:R-:W1:Y:S04]  /*1210*/  LDC.64 R4, c[0x0][0x230] ;  /* 0x00008c00ff047b82 */ /* 0x000e680000000a00 */
[----:B------:R-:W-:-:S04]  /*1220*/  IMAD.HI.U32 R10, R3, R2, RZ ;  /* 0x00000002030a7227 */ /* 0x000fc800078e00ff */
[----:B------:R-:W-:-:S04]  /*1230*/  IMAD.MOV R3, RZ, RZ, -R10 ;  /* 0x000000ffff037224 */ /* 0x000fc800078e0a0a */
[----:B------:R-:W-:-:S05]  /*1240*/  IMAD R3, R0, R3, R2 ;  /* 0x0000000300037224 */ /* 0x000fca00078e0202 */
[----:B------:R-:W-:-:S13]  /*1250*/  ISETP.GT.U32.AND P0, PT, R0, R3, PT ;  /* 0x000000030000720c */ /* 0x000fda0003f04070 */
[-C--:B------:R-:W-:Y:S01]  /*1260*/  @!P0 IADD3 R3, R3, -R0.reuse, RZ ;  /* 0x8000000003038210 */ /* 0x080fe20007ffe0ff */
[----:B------:R-:W-:Y:S01]  /*1270*/  @!P0 VIADD R10, R10, 0x1 ;  /* 0x000000010a0a8836 */ /* 0x000fe20000000000 */
[----:B------:R-:W-:Y:S02]  /*1280*/  ISETP.NE.AND P0, PT, R7, RZ, PT ;  /* 0x000000ff0700720c */ /* 0x000fe40003f05270 */
[----:B------:R-:W-:Y:S02]  /*1290*/  ISETP.GE.U32.AND P2, PT, R3, R0, PT ;  /* 0x000000000300720c */ /* 0x000fe40003f46070 */
[----:B------:R-:W-:Y:S01]  /*12a0*/  LOP3.LUT R0, R170, R7, RZ, 0x3c, !PT ;  /* 0x00000007aa007212 */ /* 0x000fe200078e3cff */
[----:B------:R-:W2:Y:S03]  /*12b0*/  LDC.64 R2, c[0x0][0x238] ;  /* 0x00008e00ff027b82 */ /* 0x000ea60000000a00 */
[----:B------:R-:W-:-:S07]  /*12c0*/  ISETP.GE.AND P1, PT, R0, RZ, PT ;  /* 0x000000ff0000720c */ /* 0x000fce0003f26270 */
[----:B------:R-:W-:Y:S01]  /*12d0*/  @P2 VIADD R10, R10, 0x1 ;  /* 0x000000010a0a2836 */ /* 0x000fe20000000000 */
[----:B----4-:R-:W-:Y:S01]  /*12e0*/  SHF.R.S32.HI R9, RZ, 0x1f, R6 ;  /* 0x0000001fff097819 */ /* 0x010fe20000011406 */
[----:B-1----:R-:W-:-:S04]  /*12f0*/  IMAD.WIDE.U32 R12, R6, R4, RZ ;  /* 0x00000004060c7225 */ /* 0x002fc800078e00ff */
[----:B------:R-:W-:Y:S02]  /*1300*/  IMAD R0, R9, R4, RZ ;  /* 0x0000000409007224 */ /* 0x000fe400078e02ff */
[----:B---3--:R-:W-:Y:S02]  /*1310*/  IMAD R4, R15, R178, RZ ;  /* 0x000000b20f047224 */ /* 0x008fe400078e02ff */
[C---:B------:R-:W-:Y:S01]  /*1320*/  IMAD R5, R6.reuse, R5, R0 ;  /* 0x0000000506057224 */ /* 0x040fe200078e0200 */
[----:B------:R-:W-:Y:S01]  /*1330*/  MOV R0, R10 ;  /* 0x0000000a00007202 */ /* 0x000fe20000000f00 */
[----:B------:R-:W-:Y:S02]  /*1340*/  IMAD R4, R17, R179, R4 ;  /* 0x000000b311047224 */ /* 0x000fe400078e0204 */
[----:B--2---:R-:W-:Y:S01]  /*1350*/  IMAD R9, R9, R2, RZ ;  /* 0x0000000209097224 */ /* 0x004fe200078e02ff */
        /* <DEDUP_REMOVED lines=9> */
[C---:B------:R-:W-:Y:S02]  /*13f0*/  IMAD R5, R0.reuse, UR5, R5 ;  /* 0x0000000500057c24 */ /* 0x040fe4000f8e0205 */
[----:B------:R-:W-:Y:S01]  /*1400*/  IMAD.WIDE.U32 R18, R0, UR4, R10 ;  /* 0x0000000400127c25 */ /* 0x000fe2000f8e000a */
[----:B------:R-:W-:-:S03]  /*1410*/  MOV R10, R12 ;  /* 0x0000000c000a7202 */ /* 0x000fc60000000f00 */
[----:B------:R-:W-:Y:S01]  /*1420*/  IMAD.IADD R11, R13, 0x1, R3 ;  /* 0x000000010d0b7824 */ /* 0x000fe200078e0203 */
[----:B------:R-:W-:Y:S02]  /*1430*/  IADD3 R13, R19, R5, RZ ;  /* 0x00000005130d7210 */ /* 0x000fe40007ffe0ff */
[----:B------:R-:W-:Y:S01]  /*1440*/  MOV R6, R18 ;  /* 0x0000001200067202 */ /* 0x000fe20000000f00 */
[----:B------:R-:W-:Y:S06]  /*1450*/  BRA `(.L_x_2993) ;  /* 0x00000004003c7947 */ /* 0x000fec0003800000 */
.L_x_2992:
[----:B------:R-:W1:Y:S01]  /*1460*/  LDC R13, c[0x0][0x278] ;  /* 0x00009e00ff0d7b82 */ /* 0x000e620000000800 */
[----:B------:R-:W-:Y:S02]  /*1470*/  IABS R4, R170 ;  /* 0x000000aa00047213 */ /* 0x000fe40000000000 */
        /* <DEDUP_REMOVED lines=8> */
[----:B-1----:R-:W-:-:S06]  /*1500*/  VIADD R6, R6, 0xffffffe ;  /* 0x0ffffffe06067836 */ /* 0x002fcc0000000000 */
[----:B------:R-:W1:Y:S02]  /*1510*/  F2I.FTZ.U32.TRUNC.NTZ R7, R6 ;  /* 0x0000000600077305 */ /* 0x000e64000021f000 */
[----:B-1----:R-:W-:Y:S01]  /*1520*/  IMAD.MOV R0, RZ, RZ, -R7 ;  /* 0x000000ffff007224 */ /* 0x002fe200078e0a07 */
[----:B------:R-:W-:-:S03]  /*1530*/  MOV R6, RZ ;  /* 0x000000ff00067202 */ /* 0x000fc60000000f00 */
[----:B------:R-:W-:-:S04]  /*1540*/  IMAD R5, R0, R3, RZ ;  /* 0x0000000300057224 */ /* 0x000fc800078e02ff */
[----:B------:R-:W-:Y:S01]  /*1550*/  IMAD.HI.U32 R5, R7, R5, R6 ;  /* 0x0000000507057227 */ /* 0x000fe200078e0006 */
[----:B------:R-:W-:-:S03]  /*1560*/  LOP3.LUT R6, R170, R13, RZ, 0x3c, !PT ;  /* 0x0000000daa067212 */ /* 0x000fc600078e3cff */
[----:B--2---:R-:W-:Y:S01]  /*1570*/  @P0 IMAD R7, R16, R179, RZ ;  /* 0x000000b310070224 */ /* 0x004fe200078e02ff */
[----:B------:R-:W-:Y:S01]  /*1580*/  ISETP.GE.AND P2, PT, R6, RZ, PT ;  /* 0x000000ff0600720c */ /* 0x000fe20003f46270 */
[----:B------:R-:W-:-:S04]  /*1590*/  IMAD.HI.U32 R0, R5, R4, RZ ;  /* 0x0000000405007227 */ /* 0x000fc800078e00ff */
[----:B------:R-:W-:Y:S02]  /*15a0*/  IMAD.MOV R2, RZ, RZ, -R0 ;  /* 0x000000ffff027224 */ /* 0x000fe400078e0a00 */
[----:B------:R-:W-:-:S04]  /*15b0*/  @P0 IMAD.WIDE.U32 R16, R16, R178, RZ ;  /* 0x000000b210100225 */ /* 0x000fc800078e00ff */
[----:B------:R-:W-:Y:S01]  /*15c0*/  IMAD R2, R3, R2, R4 ;  /* 0x0000000203027224 */ /* 0x000fe200078e0204 */
[----:B------:R-:W-:Y:S01]  /*15d0*/  @P0 IADD3 R7, R17, R7, RZ ;  /* 0x0000000711070210 */ /* 0x000fe20007ffe0ff */
[----:B------:R-:W1:Y:S01]  /*15e0*/  @P0 LDC.64 R4, c[0x0][0x250] ;  /* 0x00009400ff040b82 */ /* 0x000e620000000a00 */
[----:B------:R-:W-:Y:S02]  /*15f0*/  @P0 MOV R10, R16 ;  /* 0x00000010000a0202 */ /* 0x000fe40000000f00 */
        /* <DEDUP_REMOVED lines=22> */
.L_x_2994:
        /* <DEDUP_REMOVED lines=10> */
[----:B--2---:R-:W-:Y:S01]  /*1800*/  IMAD R6, R7, R2, RZ ;  /* 0x0000000207067224 */ /* 0x004fe200078e02ff */
[----:B------:R-:W-:Y:S01]  /*1810*/  @P0 MOV R10, R18 ;  /* 0x00000012000a0202 */ /* 0x000fe20000000f00 */
        /* <DEDUP_REMOVED lines=19> */
.L_x_2993:
[----:B-----5:R1:W5:Y:S01]  /*1950*/  @P6 LDG.E R9, desc[UR6][R174.64] ;  /* 0x00000006ae096981 */ /* 0x020362000c1e1900 */
[----:B------:R-:W-:Y:S01]  /*1960*/  SHF.R.S32.HI R5, RZ, 0x1f, R128 ;  /* 0x0000001fff057819 */ /* 0x000fe20000011480 */
[----:B------:R-:W2:Y:S01]  /*1970*/  LDC.64 R2, c[0x0][0x240] ;  /* 0x00009000ff027b82 */ /* 0x000ea20000000a00 */
[----:B------:R-:W-:Y:S01]  /*1980*/  ISETP.NE.AND P0, PT, R8, -0x1, PT ;  /* 0xffffffff0800780c */ /* 0x000fe20003f05270 */
[----:B------:R-:W-:Y:S01]  /*1990*/  ULDC.64 UR4, c[0x0][0x268] ;  /* 0x00009a0000047ab9 */ /* 0x000fe20000000a00 */
[CC--:B------:R-:W-:Y:S01]  /*19a0*/  LEA.HI R12, R5.reuse, R128.reuse, RZ, 0x3 ;  /* 0x00000080050c7211 */ /* 0x0c0fe200078f18ff */
[----:B------:R-:W-:Y:S01]  /*19b0*/  IMAD.SHL.U32 R152, R178, 0x20, RZ ;  /* 0x00000020b2987824 */ /* 0x000fe200078e00ff */
[CC--:B------:R-:W-:Y:S02]  /*19c0*/  LEA.HI R60, R5.reuse, R128.reuse, RZ, 0x4 ;  /* 0x00000080053c7211 */ /* 0x0c0fe400078f20ff */
[----:B------:R-:W-:Y:S01]  /*19d0*/  SHF.R.S32.HI R19, RZ, 0x3, R12 ;  /* 0x00000003ff137819 */ /* 0x000fe2000001140c */
[----:B------:R-:W3:Y:S01]  /*19e0*/  LDC.64 R176, c[0x0][0x250] ;  /* 0x00009400ffb07b82 */ /* 0x000ee20000000a00 */
[----:B------:R-:W-:-:S02]  /*19f0*/  LEA.HI R25, R5, R128, RZ, 0x2 ;  /* 0x0000008005197211 */ /* 0x000fc400078f10ff */
[C---:B------:R-:W-:Y:S02]  /*1a00*/  LEA.HI R14, R12.reuse, R19, RZ, 0x1 ;  /* 0x000000130c0e7211 */ /* 0x040fe400078f08ff */
[----:B------:R-:W-:Y:S02]  /*1a10*/  LOP3.LUT R23, R12, 0xfffffff8, RZ, 0xc0, !PT ;  /* 0xfffffff80c177812 */ /* 0x000fe400078ec0ff */
[----:B------:R-:W-:Y:S01]  /*1a20*/  LOP3.LUT R12, R14, 0xfffffffe, RZ, 0xc0, !PT ;  /* 0xfffffffe0e0c7812 */ /* 0x000fe200078ec0ff */
[----:B------:R-:W4:Y:S01]  /*1a30*/  LDC R144, c[0x0][0x2e0] ;  /* 0x0000b800ff907b82 */ /* 0x000f220000000800 */
[----:B------:R-:W-:Y:S01]  /*1a40*/  LOP3.LUT R63, R60, 0xfffffff0, RZ, 0xc0, !PT ;  /* 0xfffffff03c3f7812 */ /* 0x000fe200078ec0ff */
[C---:B------:R-:W-:Y:S01]  /*1a50*/  IMAD.IADD R58, R128.reuse, 0x1, -R23 ;  /* 0x00000001803a7824 */ /* 0x040fe200078e0a17 */
[----:B------:R-:W-:Y:S01]  /*1a60*/  LOP3.LUT R27, R25, 0xfffffffc, RZ, 0xc0, !PT ;  /* 0xfffffffc191b7812 */ /* 0x000fe200078ec0ff */
[----:B------:R-:W-:Y:S01]  /*1a70*/  IMAD.IADD R59, R19, 0x1, -R12 ;  /* 0x00000001133b7824 */ /* 0x000fe200078e0a0c */
[----:B------:R-:W-:Y:S01]  /*1a80*/  LEA.HI R147, R5, R128, RZ, 0x5 ;  /* 0x0000008005937211 */ /* 0x000fe200078f28ff */
[C---:B------:R-:W-:Y:S01]  /*1a90*/  IMAD.IADD R63, R128.reuse, 0x1, -R63 ;  /* 0x00000001803f7824 */ /* 0x040fe200078e0a3f */
[----:B------:R-:W-:Y:S01]  /*1aa0*/  SHF.R.S32.HI R172, RZ, 0x2, R25 ;  /* 0x00000002ffac7819 */ /* 0x000fe20000011419 */
[----:B------:R-:W1:Y:S01]  /*1ab0*/  @!P0 LDC.64 R4, c[0x0][0x228] ;  /* 0x00008a00ff048b82 */ /* 0x000e620000000a00 */
[----:B------:R-:W-:Y:S01]  /*1ac0*/  IMAD.SHL.U32 R19, R19, 0x40, RZ ;  /* 0x0000004013137824 */ /* 0x000fe200078e00ff */
[----:B------:R-:W-:Y:S01]  /*1ad0*/  SHF.R.S32.HI R54, RZ, 0x5, R147 ;  /* 0x00000005ff367819 */ /* 0x000fe20000011493 */
[----:B------:R-:W-:Y:S01]  /*1ae0*/  IMAD.IADD R142, R128, 0x1, -R27 ;  /* 0x00000001808e7824 */ /* 0x000fe200078e0a1b */
[----:B------:R-:W-:-:S02]  /*1af0*/  LEA.HI R25, R25, R172, RZ, 0x1 ;  /* 0x000000ac19197211 */ /* 0x000fc400078f08ff */
[----:B------:R-:W-:Y:S01]  /*1b00*/  LEA.HI R62, R63, R63, RZ, 0x1 ;  /* 0x0000003f3f3e7211 */ /* 0x000fe200078f08ff */
[C---:B------:R-:W-:Y:S01]  /*1b10*/  IMAD.SHL.U32 R116, R142.reuse, 0x8, RZ ;  /* 0x000000088e747824 */ /* 0x040fe200078e00ff */
[----:B------:R-:W-:Y:S01]  /*1b20*/  LOP3.LUT R19, R19, 0xc0, RZ, 0xc0, !PT ;  /* 0x000000c013137812 */ /* 0x000fe200078ec0ff */
[----:B------:R-:W-:Y:S01]  /*1b30*/  IMAD.SHL.U32 R142, R142, 0x4, RZ ;  /* 0x000000048e8e7824 */ /* 0x000fe200078e00ff */
[----:B------:R-:W-:Y:S01]  /*1b40*/  LOP3.LUT R25, R25, 0x7fffffe, RZ, 0xc0, !PT ;  /* 0x07fffffe19197812 */ /* 0x000fe200078ec0ff */
[----:B---3--:R-:W-:Y:S01]  /*1b50*/  IMAD.SHL.U32 R154, R176, 0x20, RZ ;  /* 0x00000020b09a7824 */ /* 0x008fe200078e00ff */
[--C-:B------:R-:W-:Y:S02]  /*1b60*/  SHF.R.S32.HI R12, RZ, 0x1, R62.reuse ;  /* 0x00000001ff0c7819 */ /* 0x100fe4000001143e */
[----:B------:R-:W-:Y:S01]  /*1b70*/  SHF.R.S32.HI R61, RZ, 0x1f, R62 ;  /* 0x0000001fff3d7819 */ /* 0x000fe2000001143e */
[----:B------:R-:W-:Y:S01]  /*1b80*/  IMAD.IADD R25, R172, 0x1, -R25 ;  /* 0x00000001ac197824 */ /* 0x000fe200078e0a19 */
[----:B------:R-:W-:-:S02]  /*1b90*/  LOP3.LUT R14, R19, 0x18, R116, 0xf8, !PT ;  /* 0x00000018130e7812 */ /* 0x000fc400078ef874 */
[----:B------:R-:W-:Y:S01]  /*1ba0*/  SHF.R.U32.HI R19, RZ, 0x3, R19 ;  /* 0x00000003ff137819 */ /* 0x000fe20000011613 */
[----:B------:R-:W-:Y:S01]  /*1bb0*/  IMAD R148, R54, 0x8, R25 ;  /* 0x0000000836947824 */ /* 0x000fe200078e0219 */
[----:B------:R-:W-:Y:S01]  /*1bc0*/  LEA.HI R61, R61, R12, RZ, 0x2 ;  /* 0x0000000c3d3d7211 */ /* 0x000fe200078f10ff */
[----:B--2---:R-:W-:Y:S01]  /*1bd0*/  @P0 IMAD.WIDE.U32 R24, R8, R2, RZ ;  /* 0x0000000208180225 */ /* 0x004fe200078e00ff */
[----:B------:R-:W-:Y:S02]  /*1be0*/  LOP3.LUT R19, R14, R19, RZ, 0x3c, !PT ;  /* 0x000000130e137212 */ /* 0x000fe400078e3cff */
[----:B------:R-:W-:Y:S02]  /*1bf0*/  LOP3.LUT R61, R61, 0xfffffffc, RZ, 0xc0, !PT ;  /* 0xfffffffc3d3d7812 */ /* 0x000fe400078ec0ff */
[----:B------:R-:W-:Y:S01]  /*1c00*/  SHF.R.S32.HI R173, RZ, 0x1f, R172 ;  /* 0x0000001fffad7819 */ /* 0x000fe200000114ac */
[----:B------:R-:W-:Y:S01]  /*1c10*/  IMAD.U32 R148, R148, 0x20, R19 ;  /* 0x0000002094947824 */ /* 0x000fe200078e0013 */
[----:B------:R-:W-:Y:S01]  /*1c20*/  LEA.HI R57, R58, R58, RZ, 0x1 ;  /* 0x0000003a3a397211 */ /* 0x000fe200078f08ff */
[----:B------:R-:W-:Y:S01]  /*1c30*/  @P0 IMAD R19, R8, R3, R25 ;  /* 0x0000000308130224 */ /* 0x000fe200078e0219 */
[----:B------:R-:W-:Y:S01]  /*1c40*/  SHF.R.S32.HI R117, RZ, 0x1f, R116 ;  /* 0x0000001fff757819 */ /* 0x000fe20000011474 */
[----:B------:R-:W-:Y:S01]  /*1c50*/  IMAD.IADD R61, R12, 0x1, -R61 ;  /* 0x000000010c3d7824 */ /* 0x000fe200078e0a3d */
[----:B------:R-:W-:Y:S01]  /*1c60*/  LOP3.LUT R23, R57, 0xfffffffe, RZ, 0xc0, !PT ;  /* 0xfffffffe39177812 */ /* 0x000fe200078ec0ff */
[----:B------:R-:W-:Y:S01]  /*1c70*/  @P0 IMAD.MOV.U32 R8, RZ, RZ, R24 ;  /* 0x000000ffff080224 */ /* 0x000fe200078e0018 */
[----:B------:R-:W-:Y:S01]  /*1c80*/  IADD3 R22, P1, R116, R10, RZ ;  /* 0x0000000a74167210 */ /* 0x000fe20007f3e0ff */
[----:B-1----:R-:W-:Y:S01]  /*1c90*/  @!P0 IMAD R12, R127, R4, RZ ;  /* 0x000000047f0c8224 */ /* 0x002fe200078e02ff */
[----:B----4-:R-:W-:Y:S01]  /*1ca0*/  LEA.HI R144, R144, R144, RZ, 0x1 ;  /* 0x0000009090907211 */ /* 0x010fe200078f08ff */
[----:B------:R-:W-:Y:S01]  /*1cb0*/  @!P0 IMAD.WIDE.U32 R24, R157, R4, RZ ;  /* 0x000000049d188225 */ /* 0x000fe200078e00ff */
[----:B------:R-:W-:-:S02]  /*1cc0*/  SHF.R.S32.HI R171, RZ, 0x1f, R170 ;  /* 0x0000001fffab7819 */ /* 0x000fc400000114aa */
[----:B------:R-:W-:Y:S01]  /*1cd0*/  SHF.R.S32.HI R141, RZ, 0x1, R144 ;  /* 0x00000001ff8d7819 */ /* 0x000fe20000011490 */
[----:B------:R-:W-:Y:S01]  /*1ce0*/  @!P0 IMAD R12, R157, R5, R12 ;  /* 0x000000059d0c8224 */ /* 0x000fe200078e020c */
[----:B------:R-:W-:Y:S01]  /*1cf0*/  LOP3.LUT R147, R147, 0xffffffe0, RZ, 0xc0, !PT ;  /* 0xffffffe093937812 */ /* 0x000fe200078ec0ff */
[----:B------:R-:W-:Y:S01]  /*1d00*/  @!P0 IMAD.MOV.U32 R8, RZ, RZ, R24 ;  /* 0x000000ffff088224 */ /* 0x000fe200078e0018 */
[----:B------:R-:W-:Y:S01]  /*1d10*/  SHF.L.U64.HI R151, R178, 0x5, R179 ;  /* 0x00000005b2977819 */ /* 0x000fe200000102b3 */
[----:B------:R-:W-:Y:S01]  /*1d20*/  @!P0 IMAD.IADD R19, R25, 0x1, R12 ;  /* 0x0000000119138824 */ /* 0x000fe200078e020c */
[----:B------:R-:W-:Y:S01]  /*1d30*/  SHF.L.U64.HI R153, R176, 0x5, R177 ;  /* 0x00000005b0997819 */ /* 0x000fe200000102b1 */
[----:B------:R-:W-:Y:S01]  /*1d40*/  IMAD.WIDE R20, R21, 0x40, R172 ;  /* 0x0000004015147825 */ /* 0x000fe200078e02ac */
[----:B------:R-:W-:Y:S02]  /*1d50*/  IADD3 R18, P0, R116, R8, RZ ;  /* 0x0000000874127210 */ /* 0x000fe40007f1e0ff */
[----:B------:R-:W-:Y:S01]  /*1d60*/  SHF.R.S32.HI R60, RZ, 0x4, R60 ;  /* 0x00000004ff3c7819 */ /* 0x000fe2000001143c */
[----:B------:R-:W-:Y:S01]  /*1d70*/  IMAD R4, R21, R2, RZ ;  /* 0x0000000215047224 */ /* 0x000fe200078e02ff */
[----:B------:R-:W-:Y:S01]  /*1d80*/  SHF.R.S32.HI R57, RZ, 0x1, R57 ;  /* 0x00000001ff397819 */ /* 0x000fe20000011439 */
[----:B------:R-:W-:Y:S01]  /*1d90*/  IMAD.X R19, R117, 0x1, R19, P0 ;  /* 0x0000000175137824 */ /* 0x000fe200000e0613 */
[----:B------:R-:W-:Y:S01]  /*1da0*/  IADD3 R162, P0, R172, R17, RZ ;  /* 0x00000011aca27210 */ /* 0x000fe20007f1e0ff */
[----:B------:R-:W-:-:S02]  /*1db0*/  IMAD.IADD R58, R58, 0x1, -R23 ;  /* 0x000000013a3a7824 */ /* 0x000fc400078e0a17 */
[----:B------:R-:W-:Y:S02]  /*1dc0*/  IMAD.X R23, R117, 0x1, R11, P1 ;  /* 0x0000000175177824 */ /* 0x000fe400008e060b */
[C---:B------:R-:W-:Y:S02]  /*1dd0*/  IMAD R3, R20.reuse, R3, R4 ;  /* 0x0000000314037224 */ /* 0x040fe400078e0204 */
[----:B------:R-:W-:Y:S01]  /*1de0*/  IMAD.WIDE.U32 R168, R20, R2, R18 ;  /* 0x0000000214a87225 */ /* 0x000fe200078e0012 */
[----:B------:R-:W-:-:S03]  /*1df0*/  SHF.R.S32.HI R2, RZ, 0x1f, R69 ;  /* 0x0000001fff027819 */ /* 0x000fc60000011445 */
[C---:B------:R-:W-:Y:S02]  /*1e00*/  VIADD R11, R116.reuse, 0x20 ;  /* 0x00000020740b7836 */ /* 0x040fe40000000000 */
[----:B------:R-:W-:Y:S01]  /*1e10*/  IMAD.X R15, R173, 0x1, R15, P0 ;  /* 0x00000001ad0f7824 */ /* 0x000fe200000e060f */
[----:B------:R-:W-:Y:S01]  /*1e20*/  IADD3 R164, P0, R116, R6, RZ ;  /* 0x0000000674a47210 */ /* 0x000fe20007f1e0ff */
[----:B------:R-:W-:Y:S02]  /*1e30*/  IMAD R5, R7, UR4, RZ ;  /* 0x0000000407057c24 */ /* 0x000fe4000f8e02ff */
[----:B------:R-:W-:Y:S01]  /*1e40*/  IMAD.WIDE.U32 R22, R0, UR4, R22 ;  /* 0x0000000400167c25 */ /* 0x000fe2000f8e0016 */
[----:B------:R-:W-:Y:S02]  /*1e50*/  ULDC UR4, c[0x0][0x2d0] ;  /* 0x0000b40000047ab9 */ /* 0x000fe40000000800 */
[----:B------:R-:W-:Y:S01]  /*1e60*/  ISETP.GE.AND P5, PT, R11, UR4, PT ;  /* 0x000000040b007c0c */ /* 0x000fe2000bfa6270 */
[----:B------:R-:W-:Y:S01]  /*1e70*/  IMAD.IADD R169, R169, 0x1, R3 ;  /* 0x00000001a9a97824 */ /* 0x000fe200078e0203 */
[----:B------:R-:W-:Y:S01]  /*1e80*/  ISETP.GE.AND P1, PT, R116, UR4, PT ;  /* 0x0000000474007c0c */ /* 0x000fe2000bf26270 */
[----:B------:R-:W-:Y:S01]  /*1e90*/  IMAD R3, R15, R176, RZ ;  /* 0x000000b00f037224 */ /* 0x000fe200078e02ff */
[----:B------:R-:W-:Y:S01]  /*1ea0*/  LEA.HI R15, R2, R69, RZ, 0x7 ;  /* 0x00000045020f7211 */ /* 0x000fe200078f38ff */
[----:B------:R-:W-:Y:S01]  /*1eb0*/  IMAD R4, R0, UR5, R5 ;  /* 0x0000000500047c24 */ /* 0x000fe2000f8e0205 */
[----:B------:R-:W-:Y:S01]  /*1ec0*/  SEL R5, RZ, 0xffffffff, P5 ;  /* 0xffffffffff057807 */ /* 0x000fe20002800000 */
[----:B------:R-:W-:Y:S01]  /*1ed0*/  VIADD R10, R116, 0x40 ;  /* 0x00000040740a7836 */ /* 0x000fe20000000000 */
[----:B------:R-:W-:Y:S01]  /*1ee0*/  SHF.R.S32.HI R15, RZ, 0x7, R15 ;  /* 0x00000007ff0f7819 */ /* 0x000fe2000001140f */
[----:B------:R-:W-:Y:S01]  /*1ef0*/  IMAD.X R165, R117, 0x1, R13, P0 ;  /* 0x0000000175a57824 */ /* 0x000fe200000e060d */
[----:B------:R-:W-:Y:S01]  /*1f00*/  SEL R8, RZ, 0x1, P1 ;  /* 0x00000001ff087807 */ /* 0x000fe20000800000 */
[----:B------:R-:W-:Y:S01]  /*1f10*/  IMAD.SHL.U32 R5, R5, 0x2, RZ ;  /* 0x0000000205057824 */ /* 0x000fe200078e00ff */
[----:B------:R-:W-:Y:S01]  /*1f20*/  VIMNMX R68, R150, R15, !PT ;  /* 0x0000000f96447248 */ /* 0x000fe20007fe0100 */
[----:B------:R-:W-:Y:S01]  /*1f30*/  IMAD R143, R172, R141, R142 ;  /* 0x0000008dac8f7224 */ /* 0x000fe200078e028e */
[----:B------:R-:W-:Y:S01]  /*1f40*/  ISETP.GE.AND P2, PT, R10, UR4, PT ;  /* 0x000000040a007c0c */ /* 0x000fe2000bf46270 */
[----:B------:R-:W-:Y:S01]  /*1f50*/  ULDC.64 UR4, c[0x0][0x258] ;  /* 0x0000960000047ab9 */ /* 0x000fe20000000a00 */
[----:B------:R-:W-:Y:S01]  /*1f60*/  ISETP.GT.AND P0, PT, R53, R68, PT ;  /* 0x000000443500720c */ /* 0x000fe20003f04270 */
[----:B------:R-:W-:Y:S01]  /*1f70*/  IMAD.IADD R23, R23, 0x1, R4 ;  /* 0x0000000117177824 */ /* 0x000fe200078e0204 */
[----:B------:R-:W-:Y:S01]  /*1f80*/  LOP3.LUT R5, R5, 0x2, R8, 0xe2, !PT ;  /* 0x0000000205057812 */ /* 0x000fe200078ee208 */
[----:B------:R-:W-:Y:S01]  /*1f90*/  IMAD R167, R173, R178, RZ ;  /* 0x000000b2ada77224 */ /* 0x000fe200078e02ff */
[----:B------:R-:W-:Y:S01]  /*1fa0*/  SEL R146, RZ, 0x4, P2 ;  /* 0x00000004ff927807 */ /* 0x000fe20001000000 */
[----:B------:R-:W-:Y:S01]  /*1fb0*/  IMAD R3, R162, R177, R3 ;  /* 0x000000b1a2037224 */ /* 0x000fe200078e0203 */
[----:B------:R-:W-:Y:S01]  /*1fc0*/  P2R R156, PR, RZ, 0x4 ;  /* 0x00000004ff9c7803 */ /* 0x000fe20000000000 */
[--C-:B------:R-:W-:Y:S01]  /*1fd0*/  IMAD.IADD R142, R142, 0x1, R143.reuse ;  /* 0x000000018e8e7824 */ /* 0x100fe200078e028f */
[----:B------:R-:W-:Y:S01]  /*1fe0*/  LOP3.LUT R146, R5, R146, RZ, 0xfc, !PT ;  /* 0x0000009205927212 */ /* 0x000fe200078efcff */
[----:B------:R-:W-:Y:S01]  /*1ff0*/  IMAD R5, R171, UR4, RZ ;  /* 0x00000004ab057c24 */ /* 0x000fe2000f8e02ff */
[----:B------:R-:W-:Y:S01]  /*2000*/  SHF.R.S32.HI R126, RZ, 0x1f, R143 ;  /* 0x0000001fff7e7819 */ /* 0x000fe2000001148f */
[----:B------:R-:W-:Y:S01]  /*2010*/  IMAD.WIDE.U32 R162, R162, R176, R22 ;  /* 0x000000b0a2a27225 */ /* 0x000fe200078e0016 */
[----:B------:R-:W-:-:S03]  /*2020*/  SHF.R.S32.HI R125, RZ, 0x1f, R142 ;  /* 0x0000001fff7d7819 */ /* 0x000fc6000001148e */
[C---:B------:R-:W-:Y:S02]  /*2030*/  IMAD R5, R170.reuse, UR5, R5 ;  /* 0x00000005aa057c24 */ /* 0x040fe4000f8e0205 */
[----:B------:R-:W-:-:S04]  /*2040*/  IMAD.WIDE.U32 R168, R170, UR4, R168 ;  /* 0x00000004aaa87c25 */ /* 0x000fc8000f8e00a8 */
[C---:B------:R-:W-:Y:S02]  /*2050*/  IMAD R167, R172.reuse, R179, R167 ;  /* 0x000000b3aca77224 */ /* 0x040fe400078e02a7 */
[----:B------:R-:W-:-:S04]  /*2060*/  IMAD.WIDE.U32 R164, R172, R178, R164 ;  /* 0x000000b2aca47225 */ /* 0x000fc800078e00a4 */
        /* <DEDUP_REMOVED lines=36> */
[C---:B------:R-:W-:Y:S01]  /*22b0*/  IMAD R4, R5.reuse, UR11, R4 ;  /* 0x0000000b05047c24 */ /* 0x040fe2000f8e0204 */
[C---:B------:R-:W-:Y:S01]  /*22c0*/  SHF.L.U64.HI R71, R74.reuse, 0x5, R75 ;  /* 0x000000054a477819 */ /* 0x040fe2000001024b */
[C---:B------:R-:W-:Y:S01]  /*22d0*/  IMAD.WIDE.U32 R12, R5.reuse, UR10, R12 ;  /* 0x0000000a050c7c25 */ /* 0x040fe2000f8e000c */
[----:B------:R-:W-:Y:S01]  /*22e0*/  ULDC.64 UR10, c[0x0][0x360] ;  /* 0x0000d800000a7ab9 */ /* 0x000fe20000000a00 */
[----:B------:R-:W-:Y:S01]  /*22f0*/  SHF.L.U64.HI R73, R74, 0x6, R75 ;  /* 0x000000064a497819 */ /* 0x000fe2000001024b */
[----:B------:R-:W-:Y:S01]  /*2300*/  USHF.L.U64.HI UR20, UR21, 0x1, UR20 ;  /* 0x0000000115147899 */ /* 0x000fe20008010214 */
[C---:B------:R-:W-:Y:S01]  /*2310*/  IMAD R2, R5.reuse, R75, R2 ;  /* 0x0000004b05027224 */ /* 0x040fe200078e0202 */
[----:B------:R-:W-:Y:S01]  /*2320*/  LOP3.LUT R138, R136, 0x2, RZ, 0xc0, !PT ;  /* 0x00000002888a7812 */ /* 0x000fe200078ec0ff */
[----:B------:R-:W-:Y:S01]  /*2330*/  IMAD.WIDE.U32 R14, R5, R74, R14 ;  /* 0x0000004a050e7225 */ /* 0x000fe200078e000e */
[----:B------:R-:W-:Y:S01]  /*2340*/  IADD3 R135, R172, 0x60, RZ ;  /* 0x00000060ac877810 */ /* 0x000fe20007ffe0ff */
[----:B------:R-:W-:Y:S01]  /*2350*/  USHF.L.U64.HI UR25, UR15, 0x1, UR14 ;  /* 0x000000010f197899 */ /* 0x000fe2000801020e */
[----:B------:R-:W-:Y:S01]  /*2360*/  SHF.R.S32.HI R124, RZ, 0x1f, R145 ;  /* 0x0000001fff7c7819 */ /* 0x000fe20000011491 */
[----:B------:R-:W-:Y:S01]  /*2370*/  IMAD.IADD R13, R13, 0x1, R4 ;  /* 0x000000010d0d7824 */ /* 0x000fe200078e0204 */
[----:B------:R-:W-:Y:S01]  /*2380*/  MOV R4, R14 ;  /* 0x0000000e00047202 */ /* 0x000fe20000000f00 */
[----:B------:R-:W-:Y:S01]  /*2390*/  IMAD R109, R7, UR12, RZ ;  /* 0x0000000c076d7c24 */ /* 0x000fe2000f8e02ff */
[----:B------:R-:W-:Y:S01]  /*23a0*/  LOP3.LUT R136, R136, 0x4, RZ, 0xc0, !PT ;  /* 0x0000000488887812 */ /* 0x000fe200078ec0ff */
[----:B------:R-:W-:Y:S01]  /*23b0*/  IMAD.IADD R5, R15, 0x1, R2 ;  /* 0x000000010f057824 */ /* 0x000fe200078e0202 */
[----:B------:R-:W-:Y:S01]  /*23c0*/  USHF.L.U32 UR26, UR15, 0x1, URZ ;  /* 0x000000010f1a7899 */ /* 0x000fe2000800063f */
[C---:B------:R-:W-:Y:S01]  /*23d0*/  IMAD R109, R0.reuse, UR13, R109 ;  /* 0x0000000d006d7c24 */ /* 0x040fe2000f8e026d */
[----:B------:R-:W-:Y:S01]  /*23e0*/  ULDC UR23, c[0x0][0x2e0] ;  /* 0x0000b80000177ab9 */ /* 0x000fe20000000800 */
[----:B------:R-:W-:Y:S01]  /*23f0*/  IMAD.WIDE.U32 R2, R0, UR12, R12 ;  /* 0x0000000c00027c25 */ /* 0x000fe2000f8e000c */
[----:B------:R-:W-:Y:S01]  /*2400*/  ULDC.64 UR12, c[0x0][0x320] ;  /* 0x0000c800000c7ab9 */ /* 0x000fe20000000a00 */
[----:B------:R-:W-:Y:S01]  /*2410*/  ULDC.64 UR16, c[0x0][0x250] ;  /* 0x0000940000107ab9 */ /* 0x000fe20000000a00 */
[----:B------:R-:W-:Y:S01]  /*2420*/  USHF.L.U32 UR21, UR21, 0x1, URZ ;  /* 0x0000000115157899 */ /* 0x000fe2000800063f */
[----:B-----5:R-:W-:Y:S01]  /*2430*/  IMAD.IADD R42, R9, 0x1, R42 ;  /* 0x00000001092a7824 */ /* 0x020fe200078e022a */
[----:B------:R-:W-:Y:S01]  /*2440*/  LEA R108, P1, R2, UR12, 0x1 ;  /* 0x0000000c026c7c11 */ /* 0x000fe2000f8208ff */
[----:B------:R-:W-:Y:S01]  /*2450*/  IMAD R111, R7, UR4, RZ ;  /* 0x00000004076f7c24 */ /* 0x000fe2000f8e02ff */
[----:B------:R-:W-:Y:S01]  /*2460*/  UIADD3 UR27, UR19, UR22, URZ ;  /* 0x00000016131b7290 */ /* 0x000fe2000fffe03f */
[----:B------:R-:W-:Y:S01]  /*2470*/  IMAD.IADD R109, R3, 0x1, R109 ;  /* 0x00000001036d7824 */ /* 0x000fe200078e026d */
[----:B------:R-:W-:Y:S01]  /*2480*/  ULDC.64 UR14, c[0x0][0x238] ;  /* 0x00008e00000e7ab9 */ /* 0x000fe20000000a00 */
[----:B------:R-:W-:-:S02]  /*2490*/  IMAD.SHL.U32 R100, R177, 0x40, RZ ;  /* 0x00000040b1647824 */ /* 0x000fc400078e00ff */
[----:B------:R-:W-:Y:S01]  /*24a0*/  IMAD.WIDE.U32 R6, R176, 0x40, RZ ;  /* 0x00000040b0067825 */ /* 0x000fe200078e00ff */
[----:B------:R-:W-:Y:S01]  /*24b0*/  LEA.HI.X R109, R2, UR13, R109, 0x1, P1 ;  /* 0x0000000d026d7c11 */ /* 0x000fe200088f0c6d */
[----:B------:R-:W-:Y:S02]  /*24c0*/  ULDC.64 UR12, c[0x0][0x220] ;  /* 0x00008800000c7ab9 */ /* 0x000fe40000000a00 */
[----:B------:R-:W-:Y:S01]  /*24d0*/  IMAD R42, R141, R42, RZ ;  /* 0x0000002a8d2a7224 */ /* 0x000fe200078e02ff */
[----:B------:R-:W-:Y:S01]  /*24e0*/  LEA R106, P3, R162, UR12, 0x1 ;  /* 0x0000000ca26a7c11 */ /* 0x000fe2000f8608ff */
[----:B------:R-:W-:Y:S01]  /*24f0*/  IMAD R111, R0, UR5, R111 ;  /* 0x00000005006f7c24 */ /* 0x000fe2000f8e026f */
[----:B------:R-:W-:Y:S01]  /*2500*/  SHF.L.U32 R101, R6, 0x1, RZ ;  /* 0x0000000106657819 */ /* 0x000fe200000006ff */
[----:B------:R-:W-:Y:S01]  /*2510*/  IMAD.WIDE.U32 R4, R0, UR4, R4 ;  /* 0x0000000400047c25 */ /* 0x000fe2000f8e0004 */
[-C--:B------:R-:W-:Y:S01]  /*2520*/  IADD3 R114, P1, R142, R42.reuse, RZ ;  /* 0x0000002a8e727210 */ /* 0x080fe20007f3e0ff */
[----:B------:R-:W-:Y:S01]  /*2530*/  ULDC.64 UR4, c[0x0][0x318] ;  /* 0x0000c60000047ab9 */ /* 0x000fe20000000a00 */
[----:B------:R-:W-:Y:S01]  /*2540*/  LEA.HI.X R107, R162, UR13, R52, 0x1, P3 ;  /* 0x0000000da26b7c11 */ /* 0x000fe200098f0c34 */
[----:B------:R-:W-:Y:S01]  /*2550*/  IMAD.IADD R100, R7, 0x1, R100 ;  /* 0x0000000107647824 */ /* 0x000fe200078e0264 */
[----:B------:R-:W-:Y:S01]  /*2560*/  SHF.R.S32.HI R7, RZ, 0x1f, R42 ;  /* 0x0000001fff077819 */ /* 0x000fe2000001142a */
[----:B------:R-:W-:Y:S01]  /*2570*/  IMAD.IADD R111, R5, 0x1, R111 ;  /* 0x00000001056f7824 */ /* 0x000fe200078e026f */
[----:B------:R-:W-:Y:S01]  /*2580*/  LEA R110, P0, R4, UR4, 0x1 ;  /* 0x00000004046e7c11 */ /* 0x000fe2000f8008ff */
[----:B------:R-:W-:Y:S01]  /*2590*/  IMAD.SHL.U32 R72, R74, 0x20, RZ ;  /* 0x000000204a487824 */ /* 0x000fe200078e00ff */
[----:B------:R-:W-:Y:S01]  /*25a0*/  IADD3 R42, P2, R143, R42, RZ ;  /* 0x0000002a8f2a7210 */ /* 0x000fe20007f5e0ff */
[----:B------:R-:W-:Y:S01]  /*25b0*/  IMAD.X R115, R125, 0x1, R7, P1 ;  /* 0x000000017d737824 */ /* 0x000fe200008e0607 */
[----:B------:R-:W-:Y:S01]  /*25c0*/  LEA.HI.X R111, R4, UR5, R111, 0x1, P0 ;  /* 0x00000005046f7c11 */ /* 0x000fe200080f0c6f */
[----:B------:R-:W-:Y:S01]  /*25d0*/  ULDC.64 UR4, c[0x0][0x218] ;  /* 0x0000860000047ab9 */ /* 0x000fe20000000a00 */
[C---:B------:R-:W-:Y:S01]  /*25e0*/  VIADD R133, R145.reuse, 0x40 ;  /* 0x0000004091857836 */ /* 0x040fe20000000000 */
[----:B------:R-:W-:Y:S01]  /*25f0*/  LEA R104, P0, R164, UR4, 0x1 ;  /* 0x00000004a4687c11 */ /* 0x000fe2000f8008ff */
[----:B------:R-:W-:Y:S01]  /*2600*/  IMAD.X R7, R126, 0x1, R7, P2 ;  /* 0x000000017e077824 */ /* 0x000fe200010e0607 */
[C---:B------:R-:W-:Y:S01]  /*2610*/  SHF.L.U64.HI R115, R114.reuse, 0x1, R115 ;  /* 0x0000000172737819 */ /* 0x040fe20000010273 */
[----:B------:R-:W-:Y:S01]  /*2620*/  IMAD.SHL.U32 R114, R114, 0x2, RZ ;  /* 0x0000000272727824 */ /* 0x000fe200078e00ff */
[----:B------:R-:W-:Y:S01]  /*2630*/  LEA.HI.X R103, R164, UR5, R167, 0x1, P0 ;  /* 0x00000005a4677c11 */ /* 0x000fe200080f0ca7 */
[----:B------:R-:W-:Y:S01]  /*2640*/  ULDC.64 UR4, c[0x0][0x358] ;  /* 0x0000d60000047ab9 */ /* 0x000fe20000000a00 */
[C---:B------:R-:W-:Y:S01]  /*2650*/  SHF.L.U64.HI R0, R42.reuse, 0x1, R7 ;  /* 0x000000012a007819 */ /* 0x040fe20000010207 */
[----:B------:R-:W-:Y:S01]  /*2660*/  VIADD R134, R145, 0x20 ;  /* 0x0000002091867836 */ /* 0x000fe20000000000 */
[----:B------:R-:W-:Y:S01]  /*2670*/  SHF.L.U32 R42, R42, 0x1, RZ ;  /* 0x000000012a2a7819 */ /* 0x000fe200000006ff */
[----:B------:R-:W-:Y:S01]  /*2680*/  IMAD.SHL.U32 R3, R179, 0x40, RZ ;  /* 0x00000040b3037824 */ /* 0x000fe200078e00ff */
[----:B------:R-:W-:Y:S01]  /*2690*/  IADD3 R112, P0, R114, UR10, RZ ;  /* 0x0000000a72707c10 */ /* 0x000fe2000ff1e0ff */
[----:B------:R-:W-:Y:S01]  /*26a0*/  IMAD.IADD R132, R145, 0x1, R134 ;  /* 0x0000000191847824 */ /* 0x000fe200078e0286 */
[----:B------:R-:W-:Y:S01]  /*26b0*/  IADD3 R14, P2, R42, UR10, RZ ;  /* 0x0000000a2a0e7c10 */ /* 0x000fe2000ff5e0ff */
[----:B------:R-:W-:Y:S01]  /*26c0*/  IMAD.WIDE.U32 R178, R178, 0x40, RZ ;  /* 0x00000040b2b27825 */ /* 0x000fe200078e00ff */
[----:B------:R-:W-:Y:S01]  /*26d0*/  IADD3.X R113, R115, UR11, RZ, P0, !PT ;  /* 0x0000000b73717c10 */ /* 0x000fe200087fe4ff */
[----:B------:R-:W-:Y:S01]  /*26e0*/  ULDC.64 UR12, c[0x0][0x230] ;  /* 0x00008c00000c7ab9 */ /* 0x000fe20000000a00 */
[----:B------:R-:W-:Y:S01]  /*26f0*/  IADD3 R114, P1, R114, UR4, RZ ;  /* 0x0000000472727c10 */ /* 0x000fe2000ff3e0ff */
[----:B------:R-:W-:Y:S01]  /*2700*/  IMAD R5, R177, 0xc0, RZ ;  /* 0x000000c0b1057824 */ /* 0x000fe200078e02ff */
[----:B------:R-:W-:Y:S01]  /*2710*/  IADD3 R42, P0, R42, UR4, RZ ;  /* 0x000000042a2a7c10 */ /* 0x000fe2000ff1e0ff */
[----:B------:R-:W-:Y:S01]  /*2720*/  IMAD.SHL.U32 R67, R141, 0x40, RZ ;  /* 0x000000408d437824 */ /* 0x000fe200078e00ff */
[----:B------:R-:W-:Y:S01]  /*2730*/  IADD3.X R115, R115, UR5, RZ, P1, !PT ;  /* 0x0000000573737c10 */ /* 0x000fe20008ffe4ff */
[----:B------:R-:W-:Y:S01]  /*2740*/  IMAD R65, R141, 0x60, RZ ;  /* 0x000000608d417824 */ /* 0x000fe200078e02ff */
[----:B------:R-:W-:Y:S01]  /*2750*/  IADD3.X R43, R0, UR5, RZ, P0, !PT ;  /* 0x00000005002b7c10 */ /* 0x000fe200087fe4ff */
[----:B------:R-:W-:Y:S01]  /*2760*/  IMAD.IADD R130, R145, 0x1, R132 ;  /* 0x0000000191827824 */ /* 0x000fe200078e0284 */
[----:B------:R-:W-:Y:S01]  /*2770*/  IADD3 R81, P1, R152, 0x20, RZ ;  /* 0x0000002098517810 */ /* 0x000fe20007f3e0ff */
[----:B------:R-:W-:Y:S01]  /*2780*/  IMAD.WIDE.U32 R176, R176, 0xc0, RZ ;  /* 0x000000c0b0b07825 */ /* 0x000fe200078e00ff */
[----:B------:R-:W-:Y:S01]  /*2790*/  IADD3 R89, P0, R152, 0x40, RZ ;  /* 0x0000004098597810 */ /* 0x000fe20007f1e0ff */
[----:B------:R-:W-:Y:S01]  /*27a0*/  ULDC UR4, c[0x0][0x2e0] ;  /* 0x0000b80000047ab9 */ /* 0x000fe20000000800 */
[----:B------:R-:W-:Y:S01]  /*27b0*/  IADD3.X R15, R0, UR11, RZ, P2, !PT ;  /* 0x0000000b000f7c10 */ /* 0x000fe200097fe4ff */
[--C-:B------:R-:W-:Y:S01]  /*27c0*/  IMAD.X R80, RZ, RZ, R151.reuse, P1 ;  /* 0x000000ffff507224 */ /* 0x100fe200008e0697 */
[-C--:B------:R-:W-:Y:S01]  /*27d0*/  IADD3 R83, P1, R81, R152.reuse, RZ ;  /* 0x0000009851537210 */ /* 0x080fe20007f3e0ff */
[--C-:B------:R-:W-:Y:S01]  /*27e0*/  IMAD.X R88, RZ, RZ, R151.reuse, P0 ;  /* 0x000000ffff587224 */ /* 0x100fe200000e0697 */
[-C--:B------:R-:W-:Y:S01]  /*27f0*/  IADD3 R91, P0, R89, R152.reuse, RZ ;  /* 0x00000098595b7210 */ /* 0x080fe20007f1e0ff */
[----:B------:R-:W-:Y:S01]  /*2800*/  IMAD.SHL.U32 R74, R74, 0x40, RZ ;  /* 0x000000404a4a7824 */ /* 0x000fe200078e00ff */
[----:B------:R-:W-:Y:S01]  /*2810*/  IADD3 R85, P3, R72, 0x40, RZ ;  /* 0x0000004048557810 */ /* 0x000fe20007f7e0ff */
[--C-:B------:R-:W-:Y:S01]  /*2820*/  IMAD.X R82, R80, 0x1, R151.reuse, P1 ;  /* 0x0000000150527824 */ /* 0x100fe200008e0697 */
[-C--:B------:R-:W-:Y:S01]  /*2830*/  IADD3 R99, P2, R91, R152.reuse, RZ ;  /* 0x000000985b637210 */ /* 0x080fe20007f5e0ff */
[----:B------:R-:W-:Y:S01]  /*2840*/  IMAD.X R90, R88, 0x1, R151, P0 ;  /* 0x00000001585a7824 */ /* 0x000fe200000e0697 */
[----:B------:R-:W-:Y:S01]  /*2850*/  IADD3 R95, P0, R83, R152, RZ ;  /* 0x00000098535f7210 */ /* 0x000fe20007f1e0ff */
[----:B------:R-:W-:Y:S01]  /*2860*/  IMAD.X R84, RZ, RZ, R71, P3 ;  /* 0x000000ffff547224 */ /* 0x000fe200018e0647 */
[----:B------:R-:W-:Y:S01]  /*2870*/  IADD3 R77, P1, R72, 0x20, RZ ;  /* 0x00000020484d7810 */ /* 0x000fe20007f3e0ff */
[----:B------:R-:W-:Y:S01]  /*2880*/  IMAD.X R98, R90, 0x1, R151, P2 ;  /* 0x000000015a627824 */ /* 0x000fe200010e0697 */
[----:B------:R-:W-:Y:S01]  /*2890*/  IADD3.X R94, R82, R151, RZ, P0, !PT ;  /* 0x00000097525e7210 */ /* 0x000fe200007fe4ff */
[C---:B------:R-:W-:Y:S01]  /*28a0*/  VIADD R139, R172.reuse, 0x20 ;  /* 0x00000020ac8b7836 */ /* 0x040fe20000000000 */
[-C--:B------:R-:W-:Y:S01]  /*28b0*/  IADD3 R79, P0, R77, R72.reuse, RZ ;  /* 0x000000484d4f7210 */ /* 0x080fe20007f1e0ff */
[--C-:B------:R-:W-:Y:S01]  /*28c0*/  IMAD.X R76, RZ, RZ, R71.reuse, P1 ;  /* 0x000000ffff4c7224 */ /* 0x100fe200008e0647 */
[----:B------:R-:W-:Y:S01]  /*28d0*/  IADD3 R131, R145, R133, RZ ;  /* 0x0000008591837210 */ /* 0x000fe20007ffe0ff */
[----:B------:R-:W-:Y:S01]  /*28e0*/  VIADD R137, R172, 0x40 ;  /* 0x00000040ac897836 */ /* 0x000fe20000000000 */
[-C--:B------:R-:W-:Y:S01]  /*28f0*/  IADD3 R87, P2, R85, R72.reuse, RZ ;  /* 0x0000004855577210 */ /* 0x080fe20007f5e0ff */
[----:B------:R-:W-:Y:S01]  /*2900*/  IMAD.X R78, R76, 0x1, R71, P0 ;  /* 0x000000014c4e7824 */ /* 0x000fe200000e0647 */
[-C--:B------:R-:W-:Y:S01]  /*2910*/  IADD3 R93, P1, R79, R72.reuse, RZ ;  /* 0x000000484f5d7210 */ /* 0x080fe20007f3e0ff */
[----:B------:R-:W-:Y:S01]  /*2920*/  IMAD.IADD R129, R145, 0x1, R131 ;  /* 0x0000000191817824 */ /* 0x000fe200078e0283 */
[----:B------:R-:W-:Y:S01]  /*2930*/  IADD3 R97, P0, R87, R72, RZ ;  /* 0x0000004857617210 */ /* 0x000fe20007f1e0ff */
[----:B------:R-:W-:Y:S01]  /*2940*/  IMAD.MOV.U32 R9, RZ, RZ, R53 ;  /* 0x000000ffff097224 */ /* 0x000fe200078e0035 */
[----:B------:R-:W-:Y:S01]  /*2950*/  IADD3.X R86, R84, R71, RZ, P2, !PT ;  /* 0x0000004754567210 */ /* 0x000fe200017fe4ff */
[----:B------:R-:W-:Y:S01]  /*2960*/  IMAD.IADD R102, R177, 0x1, R5 ;  /* 0x00000001b1667824 */ /* 0x000fe200078e0205 */
[----:B------:R-:W-:Y:S01]  /*2970*/  SHF.L.U64.HI R100, R6, 0x1, R100 ;  /* 0x0000000106647819 */ /* 0x000fe20000010264 */
[--C-:B------:R-:W-:Y:S01]  /*2980*/  IMAD.X R92, R78, 0x1, R71.reuse, P1 ;  /* 0x000000014e5c7824 */ /* 0x100fe200008e0647 */
[----:B------:R-:W-:Y:S01]  /*2990*/  IADD3 R75, R179, R3, RZ ;  /* 0x00000003b34b7210 */ /* 0x000fe20007ffe0ff */
[----:B------:R-:W-:Y:S01]  /*29a0*/  IMAD.X R96, R86, 0x1, R71, P0 ;  /* 0x0000000156607824 */ /* 0x000fe200000e0647 */
[----:B------:R-:W-:Y:S01]  /*29b0*/  SHF.R.S32.HI R66, RZ, 0x1f, R67 ;  /* 0x0000001fff427819 */ /* 0x000fe20000011443 */
[----:B------:R-:W-:Y:S01]  /*29c0*/  ULDC UR5, c[0x0][0x2e0] ;  /* 0x0000b80000057ab9 */ /* 0x000fe20000000800 */
        /* <DEDUP_REMOVED lines=8> */
.L_x_3088:
        /* <DEDUP_REMOVED lines=22> */
.L_x_2997:
[----:B------:R-:W-:Y:S05]  /*2bb0*/  BSYNC B0 ;  /* 0x0000000000007941 */ /* 0x000fea0003800000 */
.L_x_2996:
        /* <DEDUP_REMOVED lines=15> */
.L_x_2999:
[----:B------:R-:W-:Y:S05]  /*2cb0*/  BSYNC B0 ;  /* 0x0000000000007941 */ /* 0x000fea0003800000 */
.L_x_2998:
        /* <DEDUP_REMOVED lines=23> */
.L_x_3001:
[----:B------:R-:W-:Y:S05]  /*2e30*/  BSYNC B0 ;  /* 0x0000000000007941 */ /* 0x000fea0003800000 */
.L_x_3000:
        /* <DEDUP_REMOVED lines=21> */
.L_x_3003:
[----:B------:R-:W-:Y:S05]  /*2f90*/  BSYNC B0 ;  /* 0x0000000000007941 */ /* 0x000fea0003800000 */
.L_x_3002:
        /* <DEDUP_REMOVED lines=63> */
.L_x_3009:
[----:B------:R-:W-:Y:S05]  /*3390*/  BSYNC B0 ;  /* 0x0000000000007941 */ /* 0x000fea0003800000 */
.L_x_3008:
        /* <DEDUP_REMOVED lines=54> */
.L_x_3011:
[----:B------:R-:W-:Y:S05]  /*3700*/  BSYNC B0 ;  /* 0x0000000000007941 */ /* 0x000fea0003800000 */
.L_x_3010:
        /* <DEDUP_REMOVED lines=53> */
.L_x_3007:
[----:B------:R-:W-:Y:S05]  /*3a60*/  BSYNC B1 ;  /* 0x0000000000017941 */ /* 0x000fea0003800000 */
.L_x_3006:
        /* <DEDUP_REMOVED lines=66> */
.L_x_3015:
[----:B------:R-:W-:Y:S05]  /*3e90*/  BSYNC B0 ;  /* 0x0000000000007941 */ /* 0x000fea0003800000 */
.L_x_3014:
        /* <DEDUP_REMOVED lines=57> */
.L_x_3017:
[----:B------:R-:W-:Y:S05]  /*4230*/  BSYNC B0 ;  /* 0x0000000000007941 */ /* 0x000fea0003800000 */
.L_x_3016:
        /* <DEDUP_REMOVED lines=56> */
.L_x_3013:
[----:B------:R-:W-:Y:S05]  /*45c0*/  BSYNC B1 ;  /* 0x0000000000017941 */ /* 0x000fea0003800000 */
.L_x_3012:
        /* <DEDUP_REMOVED lines=66> */
.L_x_3021:
[----:B------:R-:W-:Y:S05]  /*49f0*/  BSYNC B0 ;  /* 0x0000000000007941 */ /* 0x000fea0003800000 */
.L_x_3020:
        /* <DEDUP_REMOVED lines=56> */
.L_x_3023:
[----:B------:R-:W-:Y:S05]  /*4d80*/  BSYNC B0 ;  /* 0x0000000000007941 */ /* 0x000fea0003800000 */
.L_x_3022:
        /* <DEDUP_REMOVED lines=54> */
.L_x_3019:
[----:B------:R-:W-:Y:S05]  /*50f0*/  BSYNC B1 ;  /* 0x0000000000017941 */ /* 0x000fea0003800000 */
.L_x_3018:
        /* <DEDUP_REMOVED lines=74> */
.L_x_3027:
[----:B------:R-:W-:Y:S05]  /*55a0*/  BSYNC B0 ;  /* 0x0000000000007941 */ /* 0x000fea0003800000 */
.L_x_3026:
        /* <DEDUP_REMOVED lines=55> */
.L_x_3029:
[----:B------:R-:W-:Y:S05]  /*5920*/  BSYNC B0 ;  /* 0x0000000000007941 */ /* 0x000fea0003800000 */
.L_x_3028:
        /* <DEDUP_REMOVED lines=54> */
.L_x_3025:
[----:B------:R-:W-:Y:S05]  /*5c90*/  BSYNC B1 ;  /* 0x0000000000017941 */ /* 0x000fea0003800000 */
.L_x_3024:
        /* <DEDUP_REMOVED lines=8> */
.L_x_3005:
        /* <DEDUP_REMOVED lines=18> */
[--C-:B------:R-:W-:Y:S02]  /*5e40*/  HADD2.F32 R29, -RZ, R33.reuse.H0_H0 ;  /* 0x20000021ff1d7230 */ /* 0x100fe40000004100 */
[----:B------:R-:W-:Y:S02]  /*5e50*/  HADD2.F32 R33, -RZ, R33.H1_H1 ;  /* 0x30000021ff217230 */ /* 0x000fe40000004100 */
        /* <DEDUP_REMOVED lines=76> */
.L_x_3036:
[----:B------:R-:W-:Y:S05]  /*6320*/  BSYNC B0 ;  /* 0x0000000000007941 */ /* 0x000fea0003800000 */
.L_x_3035:
[----:B------:R-:W-:Y:S05]  /*6330*/  MOV R105, R103 ;  /* 0x0000006700697202 */ /* 0x000fea0000000f00 */
[----:B-----5:R1:W-:Y:S02]  /*6340*/  STG.E.128 desc[UR6][R104.64], R48 ;  /* 0x0000003068007986 */ /* 0x0203e4000c101d06 */
.L_x_3034:
[----:B------:R-:W-:Y:S05]  /*6350*/  BSYNC B1 ;  /* 0x0000000000017941 */ /* 0x000fea0003800000 */
.L_x_3033:
        /* <DEDUP_REMOVED lines=95> */
.L_x_3040:
[----:B------:R-:W-:Y:S05]  /*6950*/  BSYNC B0 ;  /* 0x0000000000007941 */ /* 0x000fea0003800000 */
.L_x_3039:
[----:B------:R-:W-:Y:S05]  /*6960*/  MOV R105, R103 ;  /* 0x0000006700697202 */ /* 0x000fea0000000f00 */
[----:B-----5:R1:W-:Y:S02]  /*6970*/  STG.E.128 desc[UR6][R104.64+0x40], R48 ;  /* 0x0000403068007986 */ /* 0x0203e4000c101d06 */
.L_x_3038:
[----:B------:R-:W-:Y:S05]  /*6980*/  BSYNC B1 ;  /* 0x0000000000017941 */ /* 0x000fea0003800000 */
.L_x_3037:
        /* <DEDUP_REMOVED lines=94> */
.L_x_3042:
[----:B------:R-:W-:Y:S05]  /*6f70*/  BSYNC B0 ;  /* 0x0000000000007941 */ /* 0x000fea0003800000 */
.L_x_3041:
[----:B------:R-:W-:Y:S05]  /*6f80*/  MOV R105, R103 ;  /* 0x0000006700697202 */ /* 0x000fea0000000f00 */
[----:B-----5:R1:W-:Y:S02]  /*6f90*/  STG.E.128 desc[UR6][R104.64+0x80], R48 ;  /* 0x0000803068007986 */ /* 0x0203e4000c101d06 */
.L_x_3032:
[----:B------:R-:W-:Y:S05]  /*6fa0*/  BSYNC B2 ;  /* 0x0000000000027941 */ /* 0x000fea0003800000 */
.L_x_3031:
        /* <DEDUP_REMOVED lines=13> */
[----:B------:R-:W-:Y:S01]  /*7080*/  ULEA.HI UR22, UR4, UR4, URZ, 0x1 ;  /* 0x0000000404167291 */ /* 0x000fe2000f8f083f */
[----:B------:R-:W-:Y:S02]  /*7090*/  MOV R50, RZ ;  /* 0x000000ff00327202 */ /* 0x000fe40000000f00 */
[----:B-----5:R-:W-:Y:S01]  /*70a0*/  MOV R34, R36 ;  /* 0x0000002400227202 */ /* 0x020fe20000000f00 */
[----:B------:R-:W-:Y:S01]  /*70b0*/  USHF.R.S32.HI UR22, URZ, 0x1, UR22 ;  /* 0x000000013f167899 */ /* 0x000fe20008011416 */
[----:B------:R-:W-:Y:S02]  /*70c0*/  MOV R51, R37 ;  /* 0x0000002500337202 */ /* 0x000fe40000000f00 */
[----:B------:R-:W-:Y:S01]  /*70d0*/  MOV R48, R38 ;  /* 0x0000002600307202 */ /* 0x000fe20000000f00 */
[--C-:B------:R-:W-:Y:S01]  /*70e0*/  HADD2.F32 R29, -RZ, R34.reuse.H0_H0 ;  /* 0x20000022ff1d7230 */ /* 0x100fe20000004100 */
[----:B------:R-:W-:Y:S01]  /*70f0*/  MOV R49, R39 ;  /* 0x0000002700317202 */ /* 0x000fe20000000f00 */
[----:B------:R-:W-:Y:S01]  /*7100*/  HADD2.F32 R33, -RZ, R34.H1_H1 ;  /* 0x30000022ff217230 */ /* 0x000fe20000004100 */
[----:B------:R-:W-:Y:S01]  /*7110*/  ISETP.GE.AND P0, PT, R116, UR22, PT ;  /* 0x0000001674007c0c */ /* 0x000fe2000bf06270 */
[----:B------:R-:W-:Y:S01]  /*7120*/  HADD2.F32 R36, -RZ, R51.H0_H0 ;  /* 0x20000033ff247230 */ /* 0x000fe20000004100 */
[----:B------:R-:W-:Y:S11]  /*7130*/  MOV R159, UR22 ;  /* 0x00000016009f7c02 */ /* 0x000ff60008000f00 */
[----:B------:R-:W-:Y:S02]  /*7140*/  @P0 IADD3 R159, RZ, -UR22, RZ ;  /* 0x80000016ff9f0c10 */ /* 0x000fe4000fffe0ff */
[----:B------:R-:W-:Y:S02]  /*7150*/  @P0 IADD3 R50, RZ, -UR22, RZ ;  /* 0x80000016ff320c10 */ /* 0x000fe4000fffe0ff */
[C---:B--234-:R-:W-:Y:S04]  /*7160*/  LEA R16, P1, R159.reuse, R180, 0x1 ;  /* 0x000000b49f107211 */ /* 0x05cfe800078208ff */
        /* <DEDUP_REMOVED lines=75> */
.L_x_3048:
[----:B------:R-:W-:Y:S05]  /*7620*/  BSYNC B0 ;  /* 0x0000000000007941 */ /* 0x000fea0003800000 */
.L_x_3047:
[C---:B----4-:R-:W-:Y:S04]  /*7630*/  LEA R2, P0, R152.reuse, R104, 0x1 ;  /* 0x0000006898027211 */ /* 0x050fe800078008ff */
[----:B------:R-:W-:Y:S05]  /*7640*/  LEA.HI.X R3, R152, R103, R151, 0x1, P0 ;  /* 0x0000006798037211 */ /* 0x000fea00000f0c97 */
[----:B-----5:R4:W-:Y:S04]  /*7650*/  STG.E.128 desc[UR6][R2.64], R36 ;  /* 0x0000002402007986 */ /* 0x0209e8000c101d06 */
.L_x_3046:
[----:B------:R-:W-:Y:S05]  /*7660*/  BSYNC B1 ;  /* 0x0000000000017941 */ /* 0x000fea0003800000 */
.L_x_3045:
        /* <DEDUP_REMOVED lines=24> */
[C---:B--23--:R-:W-:Y:S04]  /*77f0*/  LEA R16, P1, R159.reuse, R180, 0x1 ;  /* 0x000000b49f107211 */ /* 0x04cfe800078208ff */
        /* <DEDUP_REMOVED lines=75> */
.L_x_3052:
[----:B------:R-:W-:Y:S05]  /*7cb0*/  BSYNC B0 ;  /* 0x0000000000007941 */ /* 0x000fea0003800000 */
.L_x_3051:
[C---:B------:R-:W-:Y:S04]  /*7cc0*/  LEA R2, P0, R81.reuse, R104, 0x1 ;  /* 0x0000006851027211 */ /* 0x040fe800078008ff */
[----:B------:R-:W-:Y:S05]  /*7cd0*/  LEA.HI.X R3, R81, R103, R80, 0x1, P0 ;  /* 0x0000006751037211 */ /* 0x000fea00000f0c50 */
[----:B-----5:R4:W-:Y:S04]  /*7ce0*/  STG.E.128 desc[UR6][R2.64], R36 ;  /* 0x0000002402007986 */ /* 0x0209e8000c101d06 */
.L_x_3050:
[----:B------:R-:W-:Y:S05]  /*7cf0*/  BSYNC B1 ;  /* 0x0000000000017941 */ /* 0x000fea0003800000 */
.L_x_3049:
        /* <DEDUP_REMOVED lines=99> */
.L_x_3054:
[----:B------:R-:W-:Y:S05]  /*8330*/  BSYNC B0 ;  /* 0x0000000000007941 */ /* 0x000fea0003800000 */
.L_x_3053:
[C---:B------:R-:W-:Y:S04]  /*8340*/  LEA R2, P0, R89.reuse, R104, 0x1 ;  /* 0x0000006859027211 */ /* 0x040fe800078008ff */
[----:B------:R-:W-:Y:S05]  /*8350*/  LEA.HI.X R3, R89, R103, R88, 0x1, P0 ;  /* 0x0000006759037211 */ /* 0x000fea00000f0c58 */
[----:B-----5:R4:W-:Y:S04]  /*8360*/  STG.E.128 desc[UR6][R2.64], R36 ;  /* 0x0000002402007986 */ /* 0x0209e8000c101d06 */
.L_x_3044:
[----:B------:R-:W-:Y:S05]  /*8370*/  BSYNC B2 ;  /* 0x0000000000027941 */ /* 0x000fea0003800000 */
.L_x_3043:
        /* <DEDUP_REMOVED lines=27> */
[C---:B--23--:R-:W-:Y:S02]  /*8530*/  LEA R16, P1, R180.reuse, R182, 0x1 ;  /* 0x000000b6b4107211 */ /* 0x04cfe400078208ff */
        /* <DEDUP_REMOVED lines=75> */
.L_x_3060:
[----:B------:R-:W-:Y:S05]  /*89f0*/  BSYNC B0 ;  /* 0x0000000000007941 */ /* 0x000fea0003800000 */
.L_x_3059:
[C---:B------:R-:W-:Y:S04]  /*8a00*/  LEA R2, P0, R178.reuse, R104, 0x1 ;  /* 0x00000068b2027211 */ /* 0x040fe800078008ff */
[----:B------:R-:W-:Y:S05]  /*8a10*/  LEA.HI.X R3, R178, R103, R75, 0x1, P0 ;  /* 0x00000067b2037211 */ /* 0x000fea00000f0c4b */
[----:B-----5:R4:W-:Y:S04]  /*8a20*/  STG.E.128 desc[UR6][R2.64], R36 ;  /* 0x0000002402007986 */ /* 0x0209e8000c101d06 */
.L_x_3058:
[----:B------:R-:W-:Y:S05]  /*8a30*/  BSYNC B1 ;  /* 0x0000000000017941 */ /* 0x000fea0003800000 */
.L_x_3057:
        /* <DEDUP_REMOVED lines=24> */
[----:B--23--:R-:W-:Y:S02]  /*8bc0*/  LEA R16, P1, R180, R182, 0x1 ;  /* 0x000000b6b4107211 */ /* 0x00cfe400078208ff */
        /* <DEDUP_REMOVED lines=75> */
.L_x_3064:
[----:B------:R-:W-:Y:S05]  /*9080*/  BSYNC B0 ;  /* 0x0000000000007941 */ /* 0x000fea0003800000 */
.L_x_3063:
[C---:B------:R-:W-:Y:S04]  /*9090*/  LEA R2, P0, R83.reuse, R104, 0x1 ;  /* 0x0000006853027211 */ /* 0x040fe800078008ff */
[----:B------:R-:W-:Y:S05]  /*90a0*/  LEA.HI.X R3, R83, R103, R82, 0x1, P0 ;  /* 0x0000006753037211 */ /* 0x000fea00000f0c52 */
[----:B-----5:R4:W-:Y:S04]  /*90b0*/  STG.E.128 desc[UR6][R2.64], R36 ;  /* 0x0000002402007986 */ /* 0x0209e8000c101d06 */
.L_x_3062:
[----:B------:R-:W-:Y:S05]  /*90c0*/  BSYNC B1 ;  /* 0x0000000000017941 */ /* 0x000fea0003800000 */
.L_x_3061:
[----:B------:R-:W-:Y:S11]  /*90d0*/  ISETP.GE.AND P0, PT, R10, R105, PT ;  /* 0x000000690a00720c */ /* 0x000ff60003f06270 */
[----:B------:R-:W-:Y:S02]  /*90e0*/  @!UPT UIADD3 URZ, URZ, URZ, URZ ;  /* 0x0000003f3f3ff290 */ /* 0x000fe4000fffe03f */
[----:B------:R-:W-:Y:S05]  /*90f0*/  @P0 BRA `(.L_x_3056) ;  /* 0x0000000400900947 */ /* 0x000fea0003800000 */
[----:B------:R-:W-:Y:S01]  /*9100*/  LEA R180, P0, R87, R110, 0x1 ;  /* 0x0000006e57b47211 */ /* 0x000fe200078008ff */
[----:B------:R-:W-:Y:S01]  /*9110*/  BSSY B0, `(.L_x_3065) ;  /* 0x0000060000007945 */ /* 0x000fe20003800000 */
[----:B------:R-:W-:Y:S02]  /*9120*/  LEA R184, P2, R91, R104, 0x1 ;  /* 0x000000685bb87211 */ /* 0x000fe400078408ff */
        /* <DEDUP_REMOVED lines=23> */
[C---:B----4-:R-:W-:Y:S04]  /*92a0*/  LEA R180, P1, R105.reuse, R112, 0x1 ;  /* 0x0000007069b47211 */ /* 0x050fe800078208ff */
[----:B------:R-:W-:Y:S02]  /*92b0*/  LEA.HI.X R181, R105, R113, R50, 0x1, P1 ;  /* 0x0000007169b57211 */ /* 0x000fe400008f0c32 */
[----:B------:R-:W-:Y:S02]  /*92c0*/  MOV R50, RZ ;  /* 0x000000ff00327202 */ /* 0x000fe40000000f00 */
[----:B------:R-:W-:Y:S02]  /*92d0*/  @P0 IADD3 R50, RZ, -UR22, RZ ;  /* 0x80000016ff320c10 */ /* 0x000fe4000fffe0ff */
[----:B-1----:R-:W3:Y:S02]  /*92e0*/  LDG.E.128 R180, desc[UR6][R180.64] ;  /* 0x00000006b4b47981 */ /* 0x002ee4000c1e1d00 */
        /* <DEDUP_REMOVED lines=66> */
.L_x_3066:
[----:B------:R-:W-:Y:S05]  /*9710*/  BSYNC B0 ;  /* 0x0000000000007941 */ /* 0x000fea0003800000 */
.L_x_3065:
[----:B------:R-:W-:Y:S05]  /*9720*/  LEA.HI.X R185, R91, R103, R90, 0x1, P2 ;  /* 0x000000675bb97211 */ /* 0x000fea00010f0c5a */
[----:B-----5:R1:W-:Y:S02]  /*9730*/  STG.E.128 desc[UR6][R184.64], R36 ;  /* 0x00000024b8007986 */ /* 0x0203e4000c101d06 */
.L_x_3056:
[----:B------:R-:W-:Y:S05]  /*9740*/  BSYNC B2 ;  /* 0x0000000000027941 */ /* 0x000fea0003800000 */
.L_x_3055:
        /* <DEDUP_REMOVED lines=107> */
.L_x_3072:
[----:B------:R-:W-:Y:S05]  /*9e00*/  BSYNC B0 ;  /* 0x0000000000007941 */ /* 0x000fea0003800000 */
.L_x_3071:
[----:B------:R-:W2:Y:S01]  /*9e10*/  LDC.64 R2, c[0x0][0x248] ;  /* 0x00009200ff027b82 */ /* 0x000ea20000000a00 */
[----:B------:R-:W-:Y:S03]  /*9e20*/  MOV R105, R103 ;  /* 0x0000006700697202 */ /* 0x000fe60000000f00 */
[----:B--23--:R-:W-:Y:S04]  /*9e30*/  IMAD.WIDE.U32 R4, R2, 0xc0, R104 ;  /* 0x000000c002047825 */ /* 0x00cfe800078e0068 */
[----:B------:R-:W-:Y:S05]  /*9e40*/  IMAD R3, R3, 0xc0, RZ ;  /* 0x000000c003037824 */ /* 0x000fea00078e02ff */
[----:B------:R-:W-:Y:S05]  /*9e50*/  IADD3 R5, R5, R3, RZ ;  /* 0x0000000305057210 */ /* 0x000fea0007ffe0ff */
[----:B-----5:R2:W-:Y:S02]  /*9e60*/  STG.E.128 desc[UR6][R4.64], R36 ;  /* 0x0000002404007986 */ /* 0x0205e4000c101d06 */
.L_x_3070:
[----:B------:R-:W-:Y:S05]  /*9e70*/  BSYNC B1 ;  /* 0x0000000000017941 */ /* 0x000fea0003800000 */
.L_x_3069:
[----:B------:R-:W-:Y:S01]  /*9e80*/  ISETP.GE.AND P0, PT, R11, R149, PT ;  /* 0x000000950b00720c */ /* 0x000fe20003f06270 */
[----:B------:R-:W-:Y:S11]  /*9e90*/  BSSY B1, `(.L_x_3073) ;  /* 0x0000067000017945 */ /* 0x000ff60003800000 */
[----:B------:R-:W-:Y:S01]  /*9ea0*/  @!UPT UIADD3 URZ, URZ, URZ, URZ ;  /* 0x0000003f3f3ff290 */ /* 0x000fe2000fffe03f */
[----:B------:R-:W-:Y:S05]  /*9eb0*/  @P0 BRA `(.L_x_3074) ;  /* 0x0000000400900947 */ /* 0x000fea0003800000 */
[C---:B-1--4-:R-:W-:Y:S01]  /*9ec0*/  LEA R180, P0, R93.reuse, R110, 0x1 ;  /* 0x0000006e5db47211 */ /* 0x052fe200078008ff */
[----:B------:R-:W-:Y:S03]  /*9ed0*/  BSSY B0, `(.L_x_3075) ;  /* 0x000005f000007945 */ /* 0x000fe60003800000 */
[----:B------:R-:W-:Y:S02]  /*9ee0*/  LEA.HI.X R181, R93, R111, R92, 0x1, P0 ;  /* 0x0000006f5db57211 */ /* 0x000fe400000f0c5c */
[----:B------:R-:W-:Y:S03]  /*9ef0*/  ISETP.GE.AND P0, PT, R11, UR4, PT ;  /* 0x000000040b007c0c */ /* 0x000fe6000bf06270 */
[----:B--2---:R1:W5:Y:S10]  /*9f00*/  LDG.E.128 R36, desc[UR6][R180.64] ;  /* 0x00000006b4247981 */ /* 0x004374000c1e1d00 */
        /* <DEDUP_REMOVED lines=15> */
[C---:B---3--:R-:W-:Y:S02]  /*a000*/  LEA R16, P1, R159.reuse, R180, 0x1 ;  /* 0x000000b49f107211 */ /* 0x048fe400078208ff */
        /* <DEDUP_REMOVED lines=75> */
.L_x_3076:
[----:B------:R-:W-:Y:S05]  /*a4c0*/  BSYNC B0 ;  /* 0x0000000000007941 */ /* 0x000fea0003800000 */
.L_x_3075:
[C---:B------:R-:W-:Y:S04]  /*a4d0*/  LEA R2, P0, R95.reuse, R104, 0x1 ;  /* 0x000000685f027211 */ /* 0x040fe800078008ff */
[----:B------:R-:W-:Y:S05]  /*a4e0*/  LEA.HI.X R3, R95, R103, R94, 0x1, P0 ;  /* 0x000000675f037211 */ /* 0x000fea00000f0c5e */
[----:B-----5:R2:W-:Y:S04]  /*a4f0*/  STG.E.128 desc[UR6][R2.64], R36 ;  /* 0x0000002402007986 */ /* 0x0205e8000c101d06 */
.L_x_3074:
[----:B------:R-:W-:Y:S05]  /*a500*/  BSYNC B1 ;  /* 0x0000000000017941 */ /* 0x000fea0003800000 */
.L_x_3073:
[----:B------:R-:W-:Y:S11]  /*a510*/  ISETP.GE.AND P0, PT, R10, R149, PT ;  /* 0x000000950a00720c */ /* 0x000ff60003f06270 */
[----:B------:R-:W-:Y:S02]  /*a520*/  @!UPT UIADD3 URZ, URZ, URZ, URZ ;  /* 0x0000003f3f3ff290 */ /* 0x000fe4000fffe03f */
[----:B------:R-:W-:Y:S05]  /*a530*/  @P0 BRA `(.L_x_3068) ;  /* 0x0000000400900947 */ /* 0x000fea0003800000 */
[----:B-1--4-:R-:W-:Y:S01]  /*a540*/  LEA R180, P0, R97, R110, 0x1 ;  /* 0x0000006e61b47211 */ /* 0x012fe200078008ff */
[----:B------:R-:W-:Y:S01]  /*a550*/  BSSY B0, `(.L_x_3077) ;  /* 0x0000060000007945 */ /* 0x000fe20003800000 */
[----:B------:R-:W-:Y:S02]  /*a560*/  LEA R184, P3, R99, R104, 0x1 ;  /* 0x0000006863b87211 */ /* 0x000fe400078608ff */
        /* <DEDUP_REMOVED lines=18> */
[----:B---3--:R-:W-:Y:S02]  /*a690*/  LEA R16, P1, R149, R180, 0x1 ;  /* 0x000000b495107211 */ /* 0x008fe400078208ff */
        /* <DEDUP_REMOVED lines=75> */
.L_x_3078:
[----:B------:R-:W-:Y:S05]  /*ab50*/  BSYNC B0 ;  /* 0x0000000000007941 */ /* 0x000fea0003800000 */
.L_x_3077:
[----:B------:R-:W-:Y:S05]  /*ab60*/  LEA.HI.X R185, R99, R103, R98, 0x1, P3 ;  /* 0x0000006763b97211 */ /* 0x000fea00018f0c62 */
[----:B-----5:R2:W-:Y:S02]  /*ab70*/  STG.E.128 desc[UR6][R184.64], R36 ;  /* 0x00000024b8007986 */ /* 0x0205e4000c101d06 */
.L_x_3068:
[----:B------:R-:W-:Y:S05]  /*ab80*/  BSYNC B2 ;  /* 0x0000000000027941 */ /* 0x000fea0003800000 */
.L_x_3067:
        /* <DEDUP_REMOVED lines=8> */
.L_x_3004:
        /* <DEDUP_REMOVED lines=17> */
.L_x_3080:
[----:B------:R-:W-:Y:S05]  /*ad20*/  BSYNC B0 ;  /* 0x0000000000007941 */ /* 0x000fea0003800000 */
.L_x_3079:
        /* <DEDUP_REMOVED lines=24> */
.L_x_3082:
[----:B------:R-:W-:Y:S05]  /*aeb0*/  BSYNC B0 ;  /* 0x0000000000007941 */ /* 0x000fea0003800000 */
.L_x_3081:
        /* <DEDUP_REMOVED lines=23> */
.L_x_3084:
[----:B------:R-:W-:Y:S05]  /*b030*/  BSYNC B0 ;  /* 0x0000000000007941 */ /* 0x000fea0003800000 */
.L_x_3083:
        /* <DEDUP_REMOVED lines=9> */
[----:B---3--:R-:W-:Y:S02]  /*b0d0*/  @P1 LEA R26, P3, R95, R104, 0x1 ;  /* 0x000000685f1a1211 */ /* 0x008fe400078608ff */
        /* <DEDUP_REMOVED lines=20> */
.L_x_3085:
[----:B------:R-:W-:Y:S05]  /*b220*/  BSYNC B0 ;  /* 0x0000000000007941 */ /* 0x000fea0003800000 */
.L_x_3030:
        /* <DEDUP_REMOVED lines=82> */
.L_x_3086:
        /* <DEDUP_REMOVED lines=9> */
.L_x_3087:
[----:B------:R-:W-:Y:S04]  /*b7e0*/  IADD3 R9, R9, -0x1, RZ ;  /* 0xffffffff09097810 */ /* 0x000fe80007ffe0ff */
[----:B------:R-:W-:Y:S11]  /*b7f0*/  ISETP.GT.AND P0, PT, R9, R68, PT ;  /* 0x000000440900720c */ /* 0x000ff60003f04270 */
[----:B------:R-:W-:Y:S02]  /*b800*/  @!UPT UIADD3 URZ, URZ, URZ, URZ ;  /* 0x0000003f3f3ff290 */ /* 0x000fe4000fffe03f */
[----:B------:R-:W-:Y:S05]  /*b810*/  @P0 BRA `(.L_x_3088) ;  /* 0xffffff70008c0947 */ /* 0x000fea000383ffff */
.L_x_2995:
        /* <DEDUP_REMOVED lines=26> */
[----:B-----5:R-:W-:Y:S02]  /*b9c0*/  LEA.HI.X R9, R2, UR9, R5, 0x1, P1 ;  /* 0x0000000902097c11 */ /* 0x020fe400088f0c05 */
        /* <DEDUP_REMOVED lines=32> */
[----:B-----5:R-:W-:Y:S01]  /*bbd0*/  HADD2.F32 R21, -RZ, R15.H1_H1 ;  /* 0x3000000fff157230 */ /* 0x020fe20000004100 */
[----:B------:R-:W-:Y:S01]  /*bbe0*/  MOV R20, R14 ;  /* 0x0000000e00147202 */ /* 0x000fe20000000f00 */
[--C-:B------:R-:W-:Y:S02]  /*bbf0*/  HADD2.F32 R27, -RZ, R13.reuse.H0_H0 ;  /* 0x2000000dff1b7230 */ /* 0x100fe40000004100 */
[----:B------:R-:W-:Y:S02]  /*bc00*/  HADD2.F32 R22, -RZ, R13.H1_H1 ;  /* 0x3000000dff167230 */ /* 0x000fe40000004100 */
[----:B------:R-:W-:-:S02]  /*bc10*/  HADD2.F32 R23, -RZ, R15.H0_H0 ;  /* 0x2000000fff177230 */ /* 0x000fc40000004100 */
[----:B---3--:R-:W-:Y:S02]  /*bc20*/  HADD2.F32 R0, -RZ, R5.H1_H1 ;  /* 0x30000005ff007230 */ /* 0x008fe40000004100 */
[----:B------:R-:W-:Y:S02]  /*bc30*/  HADD2.F32 R13, -RZ, R4.H1_H1 ;  /* 0x30000004ff0d7230 */ /* 0x000fe40000004100 */
[----:B----4-:R-:W-:Y:S02]  /*bc40*/  HADD2.F32 R15, -RZ, R7.H1_H1 ;  /* 0x30000007ff0f7230 */ /* 0x010fe40000004100 */
[-C--:B------:R-:W-:Y:S01]  /*bc50*/  FMUL.FTZ R2, R21, R0.reuse ;  /* 0x0000000015027220 */ /* 0x080fe20000410000 */
[----:B------:R-:W-:Y:S01]  /*bc60*/  FMUL.FTZ R0, R23, R0 ;  /* 0x0000000017007220 */ /* 0x000fe20000410000 */
[----:B------:R-:W-:Y:S02]  /*bc70*/  HADD2.F32 R17, -RZ, R6.H1_H1 ;  /* 0x30000006ff117230 */ /* 0x000fe40000004100 */
[-C--:B------:R-:W-:Y:S01]  /*bc80*/  FMUL.FTZ R14, R22, R13.reuse ;  /* 0x0000000d160e7220 */ /* 0x080fe20000410000 */
[----:B------:R-:W-:Y:S01]  /*bc90*/  FMUL.FTZ R13, R27, R13 ;  /* 0x0000000d1b0d7220 */ /* 0x000fe20000410000 */
[-C--:B------:R-:W-:Y:S01]  /*bca0*/  FFMA.FTZ R2, R23, R15.reuse, -R2 ;  /* 0x0000000f17027223 */ /* 0x080fe20000010802 */
[----:B------:R-:W-:Y:S01]  /*bcb0*/  FFMA.FTZ R15, R21, R15, R0 ;  /* 0x0000000f150f7223 */ /* 0x000fe20000010000 */
[----:B------:R-:W-:-:S02]  /*bcc0*/  HADD2.F32 R0, -RZ, R20.H0_H0 ;  /* 0x20000014ff007230 */ /* 0x000fc40000004100 */
[-C--:B------:R-:W-:Y:S01]  /*bcd0*/  FFMA.FTZ R14, R27, R17.reuse, -R14 ;  /* 0x000000111b0e7223 */ /* 0x080fe2000001080e */
[----:B------:R-:W-:Y:S01]  /*bce0*/  FFMA.FTZ R13, R22, R17, R13 ;  /* 0x00000011160d7223 */ /* 0x000fe2000001000d */
[----:B------:R-:W-:Y:S01]  /*bcf0*/  HADD2.F32 R4, -RZ, R4.H0_H0 ;  /* 0x20000004ff047230 */ /* 0x000fe20000004100 */
[----:B------:R-:W-:Y:S01]  /*bd00*/  F2FP.F16.F32.PACK_AB R15, R15, R2 ;  /* 0x000000020f0f723e */ /* 0x000fe200000000ff */
[----:B------:R-:W-:Y:S02]  /*bd10*/  HADD2.F32 R5, -RZ, R5.H0_H0 ;  /* 0x20000005ff057230 */ /* 0x000fe40000004100 */
        /* <DEDUP_REMOVED lines=16> */
.L_x_3097:
[----:B------:R-:W-:Y:S05]  /*be20*/  BSYNC B0 ;  /* 0x0000000000007941 */ /* 0x000fea0003800000 */
.L_x_3096:
[----:B-----5:R3:W-:Y:S04]  /*be30*/  STS.64 [R159], R12 ;  /* 0x0000000c9f007388 */ /* 0x0207e80000000a00 */
[----:B------:R3:W-:Y:S02]  /*be40*/  STS.64 [R159+0x8], R14 ;  /* 0x0000080e9f007388 */ /* 0x0007e40000000a00 */
.L_x_3095:
[----:B------:R-:W-:Y:S05]  /*be50*/  BSYNC B1 ;  /* 0x0000000000017941 */ /* 0x000fea0003800000 */
.L_x_3094:
        /* <DEDUP_REMOVED lines=9> */
[----:B-----5:R-:W-:Y:S01]  /*bef0*/  HADD2.F32 R21, -RZ, R15.H1_H1 ;  /* 0x3000000fff157230 */ /* 0x020fe20000004100 */
[----:B------:R-:W-:Y:S01]  /*bf00*/  MOV R20, R14 ;  /* 0x0000000e00147202 */ /* 0x000fe20000000f00 */
[--C-:B------:R-:W-:Y:S02]  /*bf10*/  HADD2.F32 R27, -RZ, R13.reuse.H0_H0 ;  /* 0x2000000dff1b7230 */ /* 0x100fe40000004100 */
[----:B------:R-:W-:Y:S02]  /*bf20*/  HADD2.F32 R22, -RZ, R13.H1_H1 ;  /* 0x3000000dff167230 */ /* 0x000fe40000004100 */
[----:B------:R-:W-:-:S02]  /*bf30*/  HADD2.F32 R23, -RZ, R15.H0_H0 ;  /* 0x2000000fff177230 */ /* 0x000fc40000004100 */
[----:B--2---:R-:W-:Y:S02]  /*bf40*/  HADD2.F32 R0, -RZ, R5.H1_H1 ;  /* 0x30000005ff007230 */ /* 0x004fe40000004100 */
        /* <DEDUP_REMOVED lines=31> */
.L_x_3101:
[----:B------:R-:W-:Y:S05]  /*c140*/  BSYNC B0 ;  /* 0x0000000000007941 */ /* 0x000fea0003800000 */
.L_x_3100:
[----:B-----5:R1:W-:Y:S02]  /*c150*/  STS.128 [R159+0x1000], R12 ;  /* 0x0010000c9f007388 */ /* 0x0203e40000000c00 */
.L_x_3099:
[----:B------:R-:W-:Y:S05]  /*c160*/  BSYNC B1 ;  /* 0x0000000000017941 */ /* 0x000fea0003800000 */
.L_x_3098:
        /* <DEDUP_REMOVED lines=8> */
[----:B------:R4:W3:Y:S01]  /*c1f0*/  LDG.E.64 R6, desc[UR6][R18.64+0x40] ;  /* 0x0000400612067981 */ /* 0x0008e2000c1e1b00 */
[----:B-----5:R-:W-:Y:S01]  /*c200*/  HADD2.F32 R21, -RZ, R15.H1_H1 ;  /* 0x3000000fff157230 */ /* 0x020fe20000004100 */
[----:B------:R-:W-:Y:S01]  /*c210*/  MOV R20, R14 ;  /* 0x0000000e00147202 */ /* 0x000fe20000000f00 */
[--C-:B-12---:R-:W-:Y:S02]  /*c220*/  HADD2.F32 R25, -RZ, R13.reuse.H0_H0 ;  /* 0x2000000dff197230 */ /* 0x106fe40000004100 */
[----:B------:R-:W-:Y:S02]  /*c230*/  HADD2.F32 R22, -RZ, R13.H1_H1 ;  /* 0x3000000dff167230 */ /* 0x000fe40000004100 */
[----:B------:R-:W-:-:S02]  /*c240*/  HADD2.F32 R23, -RZ, R15.H0_H0 ;  /* 0x2000000fff177230 */ /* 0x000fc40000004100 */
[----:B----4-:R-:W-:Y:S02]  /*c250*/  HADD2.F32 R19, -RZ, R12.H1_H1 ;  /* 0x3000000cff137230 */ /* 0x010fe40000004100 */
[----:B---3--:R-:W-:Y:S02]  /*c260*/  HADD2.F32 R0, -RZ, R5.H1_H1 ;  /* 0x30000005ff007230 */ /* 0x008fe40000004100 */
[----:B------:R-:W-:Y:S02]  /*c270*/  HADD2.F32 R13, -RZ, R4.H1_H1 ;  /* 0x30000004ff0d7230 */ /* 0x000fe40000004100 */
[----:B------:R-:W-:Y:S02]  /*c280*/  HADD2.F32 R15, -RZ, R7.H1_H1 ;  /* 0x30000007ff0f7230 */ /* 0x000fe40000004100 */
[-C--:B------:R-:W-:Y:S01]  /*c290*/  FMUL.FTZ R2, R21, R0.reuse ;  /* 0x0000000015027220 */ /* 0x080fe20000410000 */
[----:B------:R-:W-:Y:S01]  /*c2a0*/  FMUL.FTZ R0, R23, R0 ;  /* 0x0000000017007220 */ /* 0x000fe20000410000 */
[----:B------:R-:W-:-:S02]  /*c2b0*/  HADD2.F32 R17, -RZ, R6.H1_H1 ;  /* 0x30000006ff117230 */ /* 0x000fc40000004100 */
[CC--:B------:R-:W-:Y:S01]  /*c2c0*/  FMUL.FTZ R14, R22.reuse, R13.reuse ;  /* 0x0000000d160e7220 */ /* 0x0c0fe20000410000 */
[----:B------:R-:W-:Y:S01]  /*c2d0*/  FMUL.FTZ R13, R25, R13 ;  /* 0x0000000d190d7220 */ /* 0x000fe20000410000 */
[-C--:B------:R-:W-:Y:S01]  /*c2e0*/  FFMA.FTZ R2, R23, R15.reuse, -R2 ;  /* 0x0000000f17027223 */ /* 0x080fe20000010802 */
[----:B------:R-:W-:Y:S01]  /*c2f0*/  FFMA.FTZ R15, R21, R15, R0 ;  /* 0x0000000f150f7223 */ /* 0x000fe20000010000 */
[----:B------:R-:W-:Y:S02]  /*c300*/  HADD2.F32 R0, -RZ, R20.H0_H0 ;  /* 0x20000014ff007230 */ /* 0x000fe40000004100 */
[-C--:B------:R-:W-:Y:S01]  /*c310*/  FFMA.FTZ R14, R25, R17.reuse, -R14 ;  /* 0x00000011190e7223 */ /* 0x080fe2000001080e */
[----:B------:R-:W-:Y:S01]  /*c320*/  FFMA.FTZ R13, R22, R17, R13 ;  /* 0x00000011160d7223 */ /* 0x000fe2000001000d */
[----:B------:R-:W-:Y:S01]  /*c330*/  HADD2.F32 R4, -RZ, R4.H0_H0 ;  /* 0x20000004ff047230 */ /* 0x000fe20000004100 */
[----:B------:R-:W-:Y:S01]  /*c340*/  F2FP.F16.F32.PACK_AB R15, R15, R2 ;  /* 0x000000020f0f723e */ /* 0x000fe200000000ff */
[----:B------:R-:W-:-:S02]  /*c350*/  HADD2.F32 R5, -RZ, R5.H0_H0 ;  /* 0x20000005ff057230 */ /* 0x000fc40000004100 */
[----:B------:R-:W-:Y:S01]  /*c360*/  HADD2.F32 R20, -RZ, R20.H1_H1 ;  /* 0x30000014ff147230 */ /* 0x000fe20000004100 */
[----:B------:R-:W-:Y:S01]  /*c370*/  F2FP.F16.F32.PACK_AB R13, R13, R14 ;  /* 0x0000000e0d0d723e */ /* 0x000fe200000000ff */
[----:B------:R-:W-:Y:S02]  /*c380*/  HADD2.F32 R17, -RZ, R12.H0_H0 ;  /* 0x2000000cff117230 */ /* 0x000fe40000004100 */
[-C--:B------:R-:W-:Y:S01]  /*c390*/  FMUL.FTZ R12, R19, R4.reuse ;  /* 0x00000004130c7220 */ /* 0x080fe20000410000 */
[----:B------:R-:W-:Y:S02]  /*c3a0*/  HADD2.F32 R6, -RZ, R6.H0_H0 ;  /* 0x20000006ff067230 */ /* 0x000fe40000004100 */
[-C--:B------:R-:W-:Y:S01]  /*c3b0*/  FMUL.FTZ R21, R20, R5.reuse ;  /* 0x0000000514157220 */ /* 0x080fe20000410000 */
[----:B------:R-:W-:Y:S02]  /*c3c0*/  HADD2.F32 R7, -RZ, R7.H0_H0 ;  /* 0x20000007ff077230 */ /* 0x000fe40000004100 */
[C---:B------:R-:W-:Y:S01]  /*c3d0*/  FMUL.FTZ R4, R17.reuse, R4 ;  /* 0x0000000411047220 */ /* 0x040fe20000410000 */
[----:B------:R-:W-:Y:S01]  /*c3e0*/  FMUL.FTZ R5, R0, R5 ;  /* 0x0000000500057220 */ /* 0x000fe20000410000 */
[----:B------:R-:W-:-:S02]  /*c3f0*/  FFMA.FTZ R12, R17, R6, -R12 ;  /* 0x00000006110c7223 */ /* 0x000fc4000001080c */
[----:B------:R-:W-:Y:S01]  /*c400*/  FFMA.FTZ R19, R19, R6, R4 ;  /* 0x0000000613137223 */ /* 0x000fe20000010004 */
[-C--:B------:R-:W-:Y:S01]  /*c410*/  FFMA.FTZ R21, R0, R7.reuse, -R21 ;  /* 0x0000000700157223 */ /* 0x080fe20000010815 */
[----:B------:R-:W-:-:S03]  /*c420*/  FFMA.FTZ R20, R20, R7, R5 ;  /* 0x0000000714147223 */ /* 0x000fc60000010005 */
[----:B------:R-:W-:Y:S02]  /*c430*/  F2FP.F16.F32.PACK_AB R12, R19, R12 ;  /* 0x0000000c130c723e */ /* 0x000fe400000000ff */
[----:B------:R-:W-:Y:S02]  /*c440*/  F2FP.F16.F32.PACK_AB R14, R20, R21 ;  /* 0x00000015140e723e */ /* 0x000fe400000000ff */
.L_x_3103:
[----:B------:R-:W-:Y:S05]  /*c450*/  BSYNC B0 ;  /* 0x0000000000007941 */ /* 0x000fea0003800000 */
.L_x_3102:
[----:B-----5:R3:W-:Y:S02]  /*c460*/  STS.128 [R159+0x2000], R12 ;  /* 0x0020000c9f007388 */ /* 0x0207e40000000c00 */
.L_x_3093:
[----:B------:R-:W-:Y:S05]  /*c470*/  BSYNC B2 ;  /* 0x0000000000027941 */ /* 0x000fea0003800000 */
.L_x_3092:
[----:B-123--:R-:W-:-:S05]  /*c480*/  VIADD R24, R172, 0x20 ;  /* 0x00000020ac187836 */ /* 0x00efca0000000000 */
        /* <DEDUP_REMOVED lines=63> */
.L_x_3108:
[----:B------:R-:W-:Y:S05]  /*c880*/  BSYNC B0 ;  /* 0x0000000000007941 */ /* 0x000fea0003800000 */
.L_x_3107:
[----:B-----5:R3:W-:Y:S02]  /*c890*/  STS.128 [R159+0x800], R12 ;  /* 0x0008000c9f007388 */ /* 0x0207e40000000c00 */
.L_x_3106:
[----:B------:R-:W-:Y:S05]  /*c8a0*/  BSYNC B1 ;  /* 0x0000000000017941 */ /* 0x000fea0003800000 */
.L_x_3105:
        /* <DEDUP_REMOVED lines=9> */
[--C-:B-----5:R-:W-:Y:S01]  /*c940*/  HADD2.F32 R23, -RZ, R13.reuse.H0_H0 ;  /* 0x2000000dff177230 */ /* 0x120fe20000004100 */
[----:B------:R-:W-:Y:S01]  /*c950*/  MOV R21, R14 ;  /* 0x0000000e00157202 */ /* 0x000fe20000000f00 */
[----:B------:R-:W-:Y:S02]  /*c960*/  HADD2.F32 R22, -RZ, R13.H1_H1 ;  /* 0x3000000dff167230 */ /* 0x000fe40000004100 */
[--C-:B------:R-:W-:Y:S02]  /*c970*/  HADD2.F32 R19, -RZ, R15.reuse.H1_H1 ;  /* 0x3000000fff137230 */ /* 0x100fe40000004100 */
[----:B------:R-:W-:-:S02]  /*c980*/  HADD2.F32 R20, -RZ, R15.H0_H0 ;  /* 0x2000000fff147230 */ /* 0x000fc40000004100 */
[----:B--2---:R-:W-:Y:S02]  /*c990*/  HADD2.F32 R13, -RZ, R2.H1_H1 ;  /* 0x30000002ff0d7230 */ /* 0x004fe40000004100 */
        /* <DEDUP_REMOVED lines=31> */
.L_x_3112:
[----:B------:R-:W-:Y:S05]  /*cb90*/  BSYNC B0 ;  /* 0x0000000000007941 */ /* 0x000fea0003800000 */
.L_x_3111:
[----:B-----5:R1:W-:Y:S02]  /*cba0*/  STS.128 [R159+0x1800], R12 ;  /* 0x0018000c9f007388 */ /* 0x0203e40000000c00 */
.L_x_3110:
[----:B------:R-:W-:Y:S05]  /*cbb0*/  BSYNC B1 ;  /* 0x0000000000017941 */ /* 0x000fea0003800000 */
.L_x_3109:
        /* <DEDUP_REMOVED lines=16> */
[----:B-12---:R-:W-:Y:S02]  /*ccc0*/  HADD2.F32 R9, -RZ, R5.H1_H1 ;  /* 0x30000005ff097230 */ /* 0x006fe40000004100 */
        /* <DEDUP_REMOVED lines=31> */
.L_x_3114:
[----:B------:R-:W-:Y:S05]  /*cec0*/  BSYNC B0 ;  /* 0x0000000000007941 */ /* 0x000fea0003800000 */
.L_x_3113:
[----:B-----5:R3:W-:Y:S01]  /*ced0*/  STS.128 [R159+0x2800], R12 ;  /* 0x0028000c9f007388 */ /* 0x0207e20000000c00 */
[----:B------:R-:W-:Y:S05]  /*cee0*/  BRA `(.L_x_3104) ;  /* 0x00000028002c7947 */ /* 0x000fea0003800000 */
.L_x_3091:
        /* <DEDUP_REMOVED lines=98> */
.L_x_3120:
[----:B------:R-:W-:Y:S05]  /*d510*/  BSYNC B0 ;  /* 0x0000000000007941 */ /* 0x000fea0003800000 */
.L_x_3119:
[----:B-----5:R3:W-:Y:S04]  /*d520*/  STS.64 [R159], R20 ;  /* 0x000000149f007388 */ /* 0x0207e80000000a00 */
[----:B------:R3:W-:Y:S02]  /*d530*/  STS.64 [R159+0x8], R22 ;  /* 0x000008169f007388 */ /* 0x0007e40000000a00 */
.L_x_3118:
[----:B------:R-:W-:Y:S05]  /*d540*/  BSYNC B1 ;  /* 0x0000000000017941 */ /* 0x000fea0003800000 */
.L_x_3117:
        /* <DEDUP_REMOVED lines=92> */
.L_x_3124:
[----:B------:R-:W-:Y:S05]  /*db10*/  BSYNC B0 ;  /* 0x0000000000007941 */ /* 0x000fea0003800000 */
.L_x_3123:
[----:B-----5:R1:W-:Y:S02]  /*db20*/  STS.128 [R159+0x1000], R20 ;  /* 0x001000149f007388 */ /* 0x0203e40000000c00 */
.L_x_3122:
[----:B------:R-:W-:Y:S05]  /*db30*/  BSYNC B1 ;  /* 0x0000000000017941 */ /* 0x000fea0003800000 */
.L_x_3121:
        /* <DEDUP_REMOVED lines=91> */
.L_x_3126:
[----:B------:R-:W-:Y:S05]  /*e0f0*/  BSYNC B0 ;  /* 0x0000000000007941 */ /* 0x000fea0003800000 */
.L_x_3125:
[----:B-----5:R3:W-:Y:S02]  /*e100*/  STS.128 [R159+0x2000], R20 ;  /* 0x002000149f007388 */ /* 0x0207e40000000c00 */
.L_x_3116:
[----:B------:R-:W-:Y:S05]  /*e110*/  BSYNC B2 ;  /* 0x0000000000027941 */ /* 0x000fea0003800000 */
.L_x_3115:
        /* <DEDUP_REMOVED lines=97> */
.L_x_3130:
[----:B------:R-:W-:Y:S05]  /*e730*/  BSYNC B0 ;  /* 0x0000000000007941 */ /* 0x000fea0003800000 */
.L_x_3129:
[----:B-----5:R3:W-:Y:S02]  /*e740*/  STS.128 [R159+0x800], R20 ;  /* 0x000800149f007388 */ /* 0x0207e40000000c00 */
.L_x_3128:
[----:B------:R-:W-:Y:S05]  /*e750*/  BSYNC B1 ;  /* 0x0000000000017941 */ /* 0x000fea0003800000 */
.L_x_3127:
        /* <DEDUP_REMOVED lines=92> */
.L_x_3134:
[----:B------:R-:W-:Y:S05]  /*ed20*/  BSYNC B0 ;  /* 0x0000000000007941 */ /* 0x000fea0003800000 */
.L_x_3133:
[----:B-----5:R1:W-:Y:S02]  /*ed30*/  STS.128 [R159+0x1800], R16 ;  /* 0x001800109f007388 */ /* 0x0203e40000000c00 */
.L_x_3132:
[----:B------:R-:W-:Y:S05]  /*ed40*/  BSYNC B1 ;  /* 0x0000000000017941 */ /* 0x000fea0003800000 */
.L_x_3131:
        /* <DEDUP_REMOVED lines=94> */
.L_x_3136:
[----:B------:R-:W-:Y:S05]  /*f330*/  BSYNC B0 ;  /* 0x0000000000007941 */ /* 0x000fea0003800000 */
.L_x_3135:
[----:B-----5:R1:W-:Y:S01]  /*f340*/  STS.128 [R159+0x2800], R12 ;  /* 0x0028000c9f007388 */ /* 0x0203e20000000c00 */
[----:B------:R-:W-:Y:S05]  /*f350*/  BRA `(.L_x_3104) ;  /* 0x0000000400107947 */ /* 0x000fea0003800000 */
.L_x_3090:
        /* <DEDUP_REMOVED lines=36> */
.L_x_3138:
[----:B------:R-:W-:Y:S05]  /*f5a0*/  BSYNC B0 ;  /* 0x0000000000007941 */ /* 0x000fea0003800000 */
.L_x_3137:
        /* <DEDUP_REMOVED lines=31> */
.L_x_3104:
[----:B------:R-:W-:Y:S05]  /*f7a0*/  BSYNC B3 ;  /* 0x0000000000037941 */ /* 0x000fea0003800000 */
.L_x_3089:
[----:B------:R-:W-:Y:S01]  /*f7b0*/  VIADD R169, R53, 0xffffffff ;  /* 0xffffffff35a97836 */ /* 0x000fe20000000000 */
[----:B------:R-:W-:Y:S01]  /*f7c0*/  ULDC.64 UR12, c[0x0][0x218] ;  /* 0x00008600000c7ab9 */ /* 0x000fe20000000a00 */
[----:B------:R-:W-:Y:S01]  /*f7d0*/  BSSY B0, `(.L_x_3139) ;  /* 0x0000022000007945 */ /* 0x000fe20003800000 */
[----:B------:R-:W-:Y:S01]  /*f7e0*/  LEA R168, P0, R164, UR12, 0x1 ;  /* 0x0000000ca4a87c11 */ /* 0x000fe2000f8008ff */
[----:B------:R-:W-:Y:S01]  /*f7f0*/  IMAD.SHL.U32 R0, R169, 0x80, RZ ;  /* 0x00000080a9007824 */ /* 0x000fe200078e00ff */
[----:B--23--:R-:W-:Y:S02]  /*f800*/  LOP3.LUT R6, R146, 0xff, RZ, 0xc0, !PT ;  /* 0x000000ff92067812 */ /* 0x00cfe400078ec0ff */
[----:B------:R-:W-:Y:S01]  /*f810*/  LEA.HI.X R175, R164, UR13, R167, 0x1, P0 ;  /* 0x0000000da4af7c11 */ /* 0x000fe200080f0ca7 */
[----:B------:R-:W-:-:S05]  /*f820*/  IMAD.IADD R7, R55, 0x1, -R0 ;  /* 0x0000000137077824 */ /* 0x000fca00078e0a00 */
[----:B------:R-:W-:-:S13]  /*f830*/  ISETP.GE.AND P1, PT, R172, R7, PT ;  /* 0x00000007ac00720c */ /* 0x000fda0003f26270 */
[----:B------:R-:W-:Y:S05]  /*f840*/  @P1 BRA `(.L_x_3140) ;  /* 0x0000000000681947 */ /* 0x000fea0003800000 */
[C---:B-1--4-:R-:W-:Y:S02]  /*f850*/  LOP3.LUT R2, R6.reuse, 0x1, RZ, 0xc0, !PT ;  /* 0x0000000106027812 */ /* 0x052fe400078ec0ff */
        /* <DEDUP_REMOVED lines=24> */
.L_x_3141:
[----:B------:R2:W-:Y:S02]  /*f9e0*/  STS.128 [R159+0x7000], RZ ;  /* 0x007000ff9f007388 */ /* 0x0005e40000000c00 */
.L_x_3140:
[----:B------:R-:W-:Y:S05]  /*f9f0*/  BSYNC B0 ;  /* 0x0000000000007941 */ /* 0x000fea0003800000 */
.L_x_3139:
[----:B------:R-:W-:Y:S01]  /*fa00*/  ISETP.GE.AND P0, PT, R24, R7, PT ;  /* 0x000000071800720c */ /* 0x000fe20003f06270 */
[----:B------:R-:W-:-:S12]  /*fa10*/  BSSY B0, `(.L_x_3142) ;  /* 0x000001f000007945 */ /* 0x000fd80003800000 */
[----:B------:R-:W-:Y:S05]  /*fa20*/  @P0 BRA `(.L_x_3143) ;  /* 0x0000000000740947 */ /* 0x000fea0003800000 */
[C---:B-1--4-:R-:W-:Y:S02]  /*fa30*/  LOP3.LUT R2, R6.reuse, 0x1, RZ, 0xc0, !PT ;  /* 0x0000000106027812 */ /* 0x052fe400078ec0ff */
[----:B------:R-:W-:Y:S02]  /*fa40*/  LOP3.LUT P1, RZ, R6, 0x2, RZ, 0xc0, !PT ;  /* 0x0000000206ff7812 */ /* 0x000fe4000782c0ff */
[----:B------:R-:W-:Y:S02]  /*fa50*/  ISETP.NE.U32.AND P0, PT, R2, 0x1, PT ;  /* 0x000000010200780c */ /* 0x000fe40003f05070 */
[----:B------:R-:W-:-:S05]  /*fa60*/  IADD3 R3, P2, R152, R164, RZ ;  /* 0x000000a498037210 */ /* 0x000fca0007f5e0ff */
[----:B------:R-:W-:-:S04]  /*fa70*/  IMAD.X R2, R151, 0x1, R167, P2 ;  /* 0x0000000197027824 */ /* 0x000fc800010e06a7 */
[C---:B------:R-:W-:Y:S02]  /*fa80*/  @P1 LEA R4, P2, R3.reuse, UR12, 0x1 ;  /* 0x0000000c03041c11 */ /* 0x040fe4000f8408ff */
[C---:B------:R-:W-:Y:S02]  /*fa90*/  @!P0 LEA R8, P3, R152.reuse, R168, 0x1 ;  /* 0x000000a898088211 */ /* 0x040fe400078608ff */
[----:B------:R-:W-:Y:S02]  /*faa0*/  @P1 LEA.HI.X R5, R3, UR13, R2, 0x1, P2 ;  /* 0x0000000d03051c11 */ /* 0x000fe400090f0c02 */
[----:B-----5:R-:W-:-:S05]  /*fab0*/  @!P0 LEA.HI.X R9, R152, R175, R151, 0x1, P3 ;  /* 0x000000af98098211 */ /* 0x020fca00018f0c97 */
        /* <DEDUP_REMOVED lines=19> */
.L_x_3144:
[----:B------:R4:W-:Y:S02]  /*fbf0*/  STS.128 [R159+0x7800], RZ ;  /* 0x007800ff9f007388 */ /* 0x0009e40000000c00 */
.L_x_3143:
[----:B------:R-:W-:Y:S05]  /*fc00*/  BSYNC B0 ;  /* 0x0000000000007941 */ /* 0x000fea0003800000 */
.L_x_3142:
        /* <DEDUP_REMOVED lines=9> */
[----:B------:R-:W-:-:S04]  /*fca0*/  SHF.L.U64.HI R4, R2, 0x6, R3 ;  /* 0x0000000602047819 */ /* 0x000fc80000010203 */
[----:B------:R-:W-:-:S07]  /*fcb0*/  IADD3 R2, P2, R5, R164, RZ ;  /* 0x000000a405027210 */ /* 0x000fce0007f5e0ff */
[----:B------:R-:W-:Y:S01]  /*fcc0*/  @!P0 LEA R8, P3, R5, R168, 0x1 ;  /* 0x000000a805088211 */ /* 0x000fe200078608ff */
[----:B------:R-:W-:-:S03]  /*fcd0*/  IMAD.X R3, R4, 0x1, R167, P2 ;  /* 0x0000000104037824 */ /* 0x000fc600010e06a7 */
[----:B-----5:R-:W-:Y:S02]  /*fce0*/  @!P0 LEA.HI.X R9, R5, R175, R4, 0x1, P3 ;  /* 0x000000af05098211 */ /* 0x020fe400018f0c04 */
[----:B------:R-:W-:-:S03]  /*fcf0*/  @P1 LEA R4, P2, R2, UR12, 0x1 ;  /* 0x0000000c02041c11 */ /* 0x000fc6000f8408ff */
[----:B------:R-:W-:Y:S01]  /*fd00*/  @!PT LDS RZ, [RZ] ;  /* 0x00000000fffff984 */ /* 0x000fe20000000800 */
[----:B------:R-:W-:Y:S01]  /*fd10*/  @!PT LDS RZ, [RZ] ;  /* 0x00000000fffff984 */ /* 0x000fe20000000800 */
[----:B------:R-:W-:Y:S01]  /*fd20*/  @!PT LDS RZ, [RZ] ;  /* 0x00000000fffff984 */ /* 0x000fe20000000800 */
[----:B------:R1:W-:Y:S01]  /*fd30*/  @!P0 LDGSTS.E.BYPASS.LTC128B.128 [R159+0x4000], desc[UR6][R8.64] ;  /* 0x04000000089f8fae */ /* 0x0003e2000b901d46 */
[----:B------:R-:W-:-:S03]  /*fd40*/  @P1 LEA.HI.X R5, R2, UR13, R3, 0x1, P2 ;  /* 0x0000000d02051c11 */ /* 0x000fc600090f0c03 */
        /* <DEDUP_REMOVED lines=15> */
.L_x_3147:
[----:B------:R4:W-:Y:S02]  /*fe40*/  STS.128 [R159+0x8000], RZ ;  /* 0x008000ff9f007388 */ /* 0x0009e40000000c00 */
.L_x_3146:
[----:B------:R-:W-:Y:S05]  /*fe50*/  BSYNC B0 ;  /* 0x0000000000007941 */ /* 0x000fea0003800000 */
.L_x_3145:
[----:B-1--4-:R-:W1:Y:S01]  /*fe60*/  LDC.64 R4, c[0x0][0x3c8] ;  /* 0x0000f200ff047b82 */ /* 0x012e620000000a00 */
[----:B------:R-:W-:Y:S01]  /*fe70*/  IADD3 R8, R172, 0x60, RZ ;  /* 0x00000060ac087810 */ /* 0x000fe20007ffe0ff */
[----:B------:R-:W-:Y:S03]  /*fe80*/  BSSY B0, `(.L_x_3148) ;  /* 0x0000023000007945 */ /* 0x000fe60003800000 */
[----:B------:R-:W-:-:S13]  /*fe90*/  ISETP.GE.AND P0, PT, R8, R7, PT ;  /* 0x000000070800720c */ /* 0x000fda0003f06270 */
[----:B------:R-:W-:Y:S05]  /*fea0*/  @P0 BRA `(.L_x_3149) ;  /* 0x0000000000800947 */ /* 0x000fea0003800000 */
[----:B------:R-:W4:Y:S01]  /*feb0*/  LDC.64 R2, c[0x0][0x248] ;  /* 0x00009200ff027b82 */ /* 0x000f220000000a00 */
[C---:B-----5:R-:W-:Y:S01]  /*fec0*/  LOP3.LUT R9, R6.reuse, 0x1, RZ, 0xc0, !PT ;  /* 0x0000000106097812 */ /* 0x060fe200078ec0ff */
[----:B------:R-:W-:Y:S01]  /*fed0*/  IMAD.MOV.U32 R166, RZ, RZ, R164 ;  /* 0x000000ffffa67224 */ /* 0x000fe200078e00a4 */
[C---:B------:R-:W-:Y:S02]  /*fee0*/  LOP3.LUT P2, RZ, R6.reuse, 0x2, RZ, 0xc0, !PT ;  /* 0x0000000206ff7812 */ /* 0x040fe4000784c0ff */
[----:B------:R-:W-:Y:S02]  /*fef0*/  ISETP.NE.U32.AND P0, PT, R9, 0x1, PT ;  /* 0x000000010900780c */ /* 0x000fe40003f05070 */
[----:B------:R-:W-:-:S11]  /*ff00*/  LOP3.LUT P1, RZ, R6, 0x4, RZ, 0xc0, !PT ;  /* 0x0000000406ff7812 */ /* 0x000fd6000782c0ff */
[----:B---3--:R-:W-:Y:S02]  /*ff10*/  @!P0 IMAD.MOV.U32 R174, RZ, RZ, R168 ;  /* 0x000000ffffae8224 */ /* 0x008fe400078e00a8 */
[----:B----4-:R-:W-:-:S04]  /*ff20*/  IMAD.WIDE.U32 R12, R2, 0x60, R166 ;  /* 0x00000060020c7825 */ /* 0x010fc800078e00a6 */
        /* <DEDUP_REMOVED lines=24> */
.L_x_3149:
[----:B------:R-:W-:Y:S05]  /*100b0*/  BSYNC B0 ;  /* 0x0000000000007941 */ /* 0x000fea0003800000 */
.L_x_3148:
[----:B------:R-:W-:Y:S01]  /*100c0*/  ULDC.64 UR8, c[0x0][0x3d0] ;  /* 0x0000f40000087ab9 */ /* 0x000fe20000000a00 */
[----:B------:R-:W0:Y:S01]  /*100d0*/  LDGDEPBAR ;  /* 0x00000000000079af */ /* 0x000e220000000000 */
[----:B------:R-:W-:Y:S01]  /*100e0*/  IMAD R2, R127, UR8, RZ ;  /* 0x000000087f027c24 */ /* 0x000fe2000f8e02ff */
[----:B------:R-:W-:Y:S01]  /*100f0*/  ULDC UR5, c[0x0][0x2e8] ;  /* 0x0000ba0000057ab9 */ /* 0x000fe20000000800 */
[----:B------:R-:W-:Y:S01]  /*10100*/  IMAD.WIDE.U32 R170, R157, UR8, R170 ;  /* 0x000000089daa7c25 */ /* 0x000fe2000f8e00aa */
[----:B------:R-:W-:-:S03]  /*10110*/  ULDC.64 UR10, c[0x0][0x220] ;  /* 0x00008800000a7ab9 */ /* 0x000fc60000000a00 */
[----:B------:R-:W-:Y:S01]  /*10120*/  IMAD R2, R157, UR9, R2 ;  /* 0x000000099d027c24 */ /* 0x000fe2000f8e0202 */
[----:B-1----:R-:W-:-:S03]  /*10130*/  LEA R4, P0, R170, R4, 0x2 ;  /* 0x00000004aa047211 */ /* 0x002fc600078010ff */
[----:B------:R-:W-:-:S05]  /*10140*/  IMAD.IADD R2, R171, 0x1, R2 ;  /* 0x00000001ab027824 */ /* 0x000fca00078e0202 */
[----:B------:R-:W-:-:S05]  /*10150*/  LEA.HI.X R5, R170, R5, R2, 0x2, P0 ;  /* 0x00000005aa057211 */ /* 0x000fca00000f1402 */
[----:B------:R-:W2:Y:S01]  /*10160*/  LDG.E R3, desc[UR6][R4.64] ;  /* 0x0000000604037981 */ /* 0x000ea2000c1e1900 */
[----:B------:R-:W-:Y:S01]  /*10170*/  ISETP.GE.AND P0, PT, R172, R7, PT ;  /* 0x00000007ac00720c */ /* 0x000fe20003f06270 */
[----:B------:R-:W2:Y:S01]  /*10180*/  MUFU.RCP R2, UR5 ;  /* 0x0000000500027d08 */ /* 0x000ea20008001000 */
[----:B------:R-:W-:-:S04]  /*10190*/  DEPBAR.LE SB0, 0x0 ;  /* 0x000080000000791a */ /* 0x000fc80000000000 */
[----:B------:R-:W-:Y:S01]  /*101a0*/  BAR.SYNC.DEFER_BLOCKING 0x0 ;  /* 0x0000000000007b1d */ /* 0x000fe20000010000 */
[----:B------:R-:W-:Y:S01]  /*101b0*/  SHF.R.S32.HI R170, RZ, 0x1f, R147 ;  /* 0x0000001fffaa7819 */ /* 0x000fe20000011493 */
[----:B------:R-:W-:Y:S01]  /*101c0*/  IMAD.SHL.U32 R172, R128, 0x2, RZ ;  /* 0x0000000280ac7824 */ /* 0x000fe200078e00ff */
[----:B------:R-:W-:Y:S02]  /*101d0*/  LEA R132, P1, R162, UR10, 0x1 ;  /* 0x0000000aa2847c11 */ /* 0x000fe4000f8208ff */
[----:B------:R-:W-:Y:S01]  /*101e0*/  LEA.HI R170, R170, R147, RZ, 0x2 ;  /* 0x00000093aaaa7211 */ /* 0x000fe200078f10ff */
[----:B------:R-:W-:Y:S01]  /*101f0*/  BSSY B0, `(.L_x_3150) ;  /* 0x0000023000007945 */ /* 0x000fe20003800000 */
[----:B------:R-:W-:Y:S02]  /*10200*/  LOP3.LUT R172, R172, 0x6, RZ, 0xc0, !PT ;  /* 0x00000006acac7812 */ /* 0x000fe400078ec0ff */
[----:B------:R-:W-:Y:S02]  /*10210*/  SHF.R.S32.HI R170, RZ, 0x2, R170 ;  /* 0x00000002ffaa7819 */ /* 0x000fe400000114aa */
[----:B------:R-:W-:Y:S01]  /*10220*/  LEA.HI.X R133, R162, UR11, R52, 0x1, P1 ;  /* 0x0000000ba2857c11 */ /* 0x000fe200088f0c34 */
[----:B------:R1:W-:Y:S04]  /*10230*/  @P0 STS [R159+0x9000], RZ ;  /* 0x009000ff9f000388 */ /* 0x0003e80000000800 */
[----:B------:R1:W-:Y:S04]  /*10240*/  @P0 STS [R159+0x9004], RZ ;  /* 0x009004ff9f000388 */ /* 0x0003e80000000800 */
[----:B------:R1:W-:Y:S04]  /*10250*/  @P0 STS.64 [R159+0x9008], RZ ;  /* 0x009008ff9f000388 */ /* 0x0003e80000000a00 */
[----:B------:R1:W-:Y:S04]  /*10260*/  @P0 STS.128 [R159+0xb000], RZ ;  /* 0x00b000ff9f000388 */ /* 0x0003e80000000c00 */
[----:B------:R1:W-:Y:S01]  /*10270*/  @P0 STS.128 [R159+0xd000], RZ ;  /* 0x00d000ff9f000388 */ /* 0x0003e20000000c00 */
[----:B--2---:R-:W-:Y:S01]  /*10280*/  FMUL.FTZ R3, R3, R2 ;  /* 0x0000000203037220 */ /* 0x004fe20000410000 */
        /* <DEDUP_REMOVED lines=24> */
.L_x_3152:
[----:B------:R2:W-:Y:S02]  /*10410*/  STS.128 [R159+0xd000], RZ ;  /* 0x00d000ff9f007388 */ /* 0x0005e40000000c00 */
.L_x_3151:
[----:B------:R-:W-:Y:S05]  /*10420*/  BSYNC B0 ;  /* 0x0000000000007941 */ /* 0x000fea0003800000 */
.L_x_3150:
        /* <DEDUP_REMOVED lines=32> */
.L_x_3155:
[----:B------:R1:W-:Y:S02]  /*10630*/  STS.128 [R159+0xd800], RZ ;  /* 0x00d800ff9f007388 */ /* 0x0003e40000000c00 */
.L_x_3154:
[----:B------:R-:W-:Y:S05]  /*10640*/  BSYNC B0 ;  /* 0x0000000000007941 */ /* 0x000fea0003800000 */
.L_x_3153:
        /* <DEDUP_REMOVED lines=35> */
.L_x_3158:
[----:B------:R1:W-:Y:S02]  /*10880*/  STS.128 [R159+0xe000], RZ ;  /* 0x00e000ff9f007388 */ /* 0x0003e40000000c00 */
.L_x_3157:
[----:B------:R-:W-:Y:S05]  /*10890*/  BSYNC B0 ;  /* 0x0000000000007941 */ /* 0x000fea0003800000 */
.L_x_3156:
        /* <DEDUP_REMOVED lines=12> */
[----:B-----5:R-:W2:Y:S08]  /*10960*/  @P1 LDC.64 R8, c[0x0][0x250] ;  /* 0x00009400ff081b82 */ /* 0x020eb00000000a00 */
[----:B------:R-:W4:Y:S01]  /*10970*/  @!P0 LDC.64 R10, c[0x0][0x250] ;  /* 0x00009400ff0a8b82 */ /* 0x000f220000000a00 */
[----:B--2---:R-:W-:-:S04]  /*10980*/  @P1 IMAD.WIDE.U32 R12, R8, 0xc0, R132 ;  /* 0x000000c0080c1825 */ /* 0x004fc800078e0084 */
[----:B------:R-:W-:Y:S01]  /*10990*/  @P1 IMAD R9, R9, 0xc0, RZ ;  /* 0x000000c009091824 */ /* 0x000fe200078e02ff */
[----:B------:R-:W-:Y:S01]  /*109a0*/  @P1 MOV R8, R12 ;  /* 0x0000000c00081202 */ /* 0x000fe20000000f00 */
[----:B----4-:R-:W-:-:S03]  /*109b0*/  @!P0 IMAD.WIDE.U32 R14, R10, 0xc0, R132 ;  /* 0x000000c00a0e8825 */ /* 0x010fc600078e0084 */
        /* <DEDUP_REMOVED lines=23> */
.L_x_3161:
[----:B------:R4:W-:Y:S02]  /*10b30*/  STS.128 [R159+0xe800], RZ ;  /* 0x00e800ff9f007388 */ /* 0x0009e40000000c00 */
.L_x_3160:
[----:B------:R-:W-:Y:S05]  /*10b40*/  BSYNC B0 ;  /* 0x0000000000007941 */ /* 0x000fea0003800000 */
.L_x_3159:
[----:B------:R-:W-:Y:S01]  /*10b50*/  LOP3.LUT R2, R62, 0x7fffffe, RZ, 0xc0, !PT ;  /* 0x07fffffe3e027812 */ /* 0x000fe200078ec0ff */
[----:B------:R-:W-:Y:S01]  /*10b60*/  IMAD.SHL.U32 R5, R57, 0x40, RZ ;  /* 0x0000004039057824 */ /* 0x000fe200078e00ff */
[----:B------:R-:W-:Y:S01]  /*10b70*/  LEA.HI R7, R60, R60, RZ, 0x1 ;  /* 0x0000003c3c077211 */ /* 0x000fe200078f08ff */
[----:B------:R-:W-:Y:S01]  /*10b80*/  IMAD.SHL.U32 R61, R61, 0x40, RZ ;  /* 0x000000403d3d7824 */ /* 0x000fe200078e00ff */
[----:B--2---:R-:W-:Y:S01]  /*10b90*/  SHF.R.S32.HI R8, RZ, 0x1f, R63 ;  /* 0x0000001fff087819 */ /* 0x004fe2000001143f */
[----:B------:R-:W-:Y:S01]  /*10ba0*/  IMAD.IADD R2, R63, 0x1, -R2 ;  /* 0x000000013f027824 */ /* 0x000fe200078e0a02 */
[----:B------:R-:W-:Y:S01]  /*10bb0*/  LOP3.LUT R7, R7, 0xfffffffe, RZ, 0xc0, !PT ;  /* 0xfffffffe07077812 */ /* 0x000fe200078ec0ff */
[----:B------:R-:W-:Y:S01]  /*10bc0*/  IMAD.SHL.U32 R59, R59, 0x8, RZ ;  /* 0x000000083b3b7824 */ /* 0x000fe200078e00ff */
[----:B------:R-:W-:Y:S01]  /*10bd0*/  LEA.HI R63, R8, R63, RZ, 0x3 ;  /* 0x0000003f083f7211 */ /* 0x000fe200078f18ff */
[----:B------:R-:W-:Y:S01]  /*10be0*/  ULDC UR5, c[0x0][0x398] ;  /* 0x0000e60000057ab9 */ /* 0x000fe20000000800 */
[----:B------:R-:W-:Y:S01]  /*10bf0*/  LOP3.LUT R8, R5, 0xc0, RZ, 0xc0, !PT ;  /* 0x000000c005087812 */ /* 0x000fe200078ec0ff */
[----:B------:R-:W-:Y:S01]  /*10c00*/  IMAD.IADD R7, R60, 0x1, -R7 ;  /* 0x000000013c077824 */ /* 0x000fe200078e0a07 */
[----:B------:R-:W-:Y:S01]  /*10c10*/  LOP3.LUT R10, R61, 0xc0, RZ, 0xc0, !PT ;  /* 0x000000c03d0a7812 */ /* 0x000fe200078ec0ff */
[----:B------:R-:W-:Y:S01]  /*10c20*/  IMAD.SHL.U32 R63, R63, 0x20, RZ ;  /* 0x000000203f3f7824 */ /* 0x000fe200078e00ff */
[----:B-----5:R-:W-:Y:S01]  /*10c30*/  LOP3.LUT R9, R8, 0x8, R59, 0xf8, !PT ;  /* 0x0000000808097812 */ /* 0x020fe200078ef83b */
[----:B------:R-:W-:Y:S01]  /*10c40*/  IMAD.SHL.U32 R5, R7, 0x8, RZ ;  /* 0x0000000807057824 */ /* 0x000fe200078e00ff */
[----:B------:R-:W-:Y:S01]  /*10c50*/  SHF.R.U32.HI R8, RZ, 0x3, R8 ;  /* 0x00000003ff087819 */ /* 0x000fe20000011608 */
[----:B------:R-:W0:Y:S01]  /*10c60*/  LDGDEPBAR ;  /* 0x00000000000079af */ /* 0x000e220000000000 */
[----:B------:R-:W-:-:S02]  /*10c70*/  LOP3.LUT R59, R63, 0xffffff00, RZ, 0xc0, !PT ;  /* 0xffffff003f3b7812 */ /* 0x000fc400078ec0ff */
[----:B------:R-:W-:Y:S02]  /*10c80*/  LOP3.LUT R11, R10, 0x8, R5, 0xf8, !PT ;  /* 0x000000080a0b7812 */ /* 0x000fe400078ef805 */
[----:B------:R-:W-:Y:S01]  /*10c90*/  SHF.R.U32.HI R10, RZ, 0x3, R10 ;  /* 0x00000003ff0a7819 */ /* 0x000fe2000001160a */
[----:B------:R-:W-:Y:S01]  /*10ca0*/  IMAD R5, R54, 0x200, R59 ;  /* 0x0000020036057824 */ /* 0x000fe200078e023b */
[----:B------:R-:W-:Y:S01]  /*10cb0*/  LOP3.LUT R8, R9, R8, RZ, 0x3c, !PT ;  /* 0x0000000809087212 */ /* 0x000fe200078e3cff */
[----:B------:R-:W-:Y:S01]  /*10cc0*/  IMAD R9, R7, 0x8, R58 ;  /* 0x0000000807097824 */ /* 0x000fe200078e023a */
[----:B------:R-:W-:Y:S01]  /*10cd0*/  LOP3.LUT R7, R11, R10, RZ, 0x3c, !PT ;  /* 0x0000000a0b077212 */ /* 0x000fe200078e3cff */
[----:B------:R-:W-:Y:S01]  /*10ce0*/  IMAD R10, R2, 0x20, R5 ;  /* 0x00000020020a7824 */ /* 0x000fe200078e0205 */
[----:B------:R-:W-:Y:S01]  /*10cf0*/  LOP3.LUT P0, RZ, R57, 0x2, RZ, 0xc0, !PT ;  /* 0x0000000239ff7812 */ /* 0x000fe2000780c0ff */
[----:B------:R-:W-:Y:S02]  /*10d00*/  IMAD.U32 R148, R9, 0x20, R8 ;  /* 0x0000002009947824 */ /* 0x000fe400078e0008 */
[----:B------:R-:W-:-:S02]  /*10d10*/  IMAD.IADD R149, R7, 0x1, R10 ;  /* 0x0000000107957824 */ /* 0x000fc400078e020a */
[----:B------:R-:W-:Y:S01]  /*10d20*/  IMAD.MOV.U32 R5, RZ, RZ, 0x20 ;  /* 0x00000020ff057424 */ /* 0x000fe200078e00ff */
[----:B------:R-:W-:Y:S01]  /*10d30*/  LEA R148, R148, UR4, 0x1 ;  /* 0x0000000494947c11 */ /* 0x000fe2000f8e08ff */
[----:B------:R-:W-:Y:S01]  /*10d40*/  IMAD R146, R2, 0x20, R59 ;  /* 0x0000002002927824 */ /* 0x000fe200078e023b */
[----:B------:R-:W-:Y:S02]  /*10d50*/  LEA R149, R149, UR4, 0x1 ;  /* 0x0000000495957c11 */ /* 0x000fe4000f8e08ff */
[----:B------:R-:W-:Y:S01]  /*10d60*/  SEL R5, R5, 0xffffffe0, !P0 ;  /* 0xffffffe005057807 */ /* 0x000fe20004000000 */
[----:B------:R-:W-:Y:S01]  /*10d70*/  LDSM.16.M88.4 R76, [R148+0x3000] ;  /* 0x00300000944c783b */ /* 0x000fe20000000200 */
[----:B------:R-:W-:Y:S02]  /*10d80*/  IMAD.IADD R146, R7, 0x1, R146 ;  /* 0x0000000107927824 */ /* 0x000fe400078e0292 */
[----:B------:R-:W-:Y:S01]  /*10d90*/  IMAD R147, R4, 0x2, R149 ;  /* 0x0000000204937824 */ /* 0x000fe200078e0295 */
[----:B------:R-:W2:Y:S01]  /*10da0*/  LDSM.16.M88.4 R124, [R149] ;  /* 0x00000000957c783b */ /* 0x000ea20000000200 */
[----:B------:R-:W-:-:S02]  /*10db0*/  IMAD.IADD R145, R148, 0x1, R5 ;  /* 0x0000000194917824 */ /* 0x000fc400078e0205 */
[----:B------:R-:W-:Y:S01]  /*10dc0*/  IMAD R5, R54, 0x10, R56 ;  /* 0x0000001036057824 */ /* 0x000fe200078e0238 */
[----:B------:R-:W3:Y:S04]  /*10dd0*/  LDSM.16.M88.4 R36, [R148+0x4000] ;  /* 0x004000009424783b */ /* 0x000ee80000000200 */
[----:B------:R-:W1:Y:S01]  /*10de0*/  LDSM.16.M88.4 R28, [R148+0x4400] ;  /* 0x00440000941c783b */ /* 0x000e620000000200 */
[----:B------:R-:W-:-:S03]  /*10df0*/  IADD3 R56, R5, 0x1, R170 ;  /* 0x0000000105387810 */ /* 0x000fc60007ffe0aa */
[----:B------:R-:W1:Y:S01]  /*10e00*/  LDSM.16.M88.4 R68, [R148+0x3400] ;  /* 0x003400009444783b */ /* 0x000e620000000200 */
[----:B------:R-:W-:-:S03]  /*10e10*/  IADD3 R5, R55, R56, -R155 ;  /* 0x0000003837057210 */ /* 0x000fc60007ffe89b */
[----:B------:R-:W1:Y:S02]  /*10e20*/  LDSM.16.M88.4 R44, [R148+0x3c00] ;  /* 0x003c0000942c783b */ /* 0x000e640000000200 */
[----:B------:R-:W-:Y:S02]  /*10e30*/  VIADD R56, R5, UR5 ;  /* 0x0000000505387c36 */ /* 0x000fe40008000000 */
[----:B------:R-:W-:Y:S03]  /*10e40*/  LDSM.16.M88.4 R100, [R145+0x3000] ;  /* 0x003000009164783b */ /* 0x000fe60000000200 */
[C---:B------:R-:W-:Y:S01]  /*10e50*/  VIMNMX R118, R56.reuse, R55, PT ;  /* 0x0000003738767248 */ /* 0x040fe20003fe0100 */
[----:B------:R-:W1:Y:S01]  /*10e60*/  LDSM.16.M88.4 R96, [R147] ;  /* 0x000000009360783b */ /* 0x000e620000000200 */
[----:B------:R-:W-:-:S03]  /*10e70*/  VIADDMNMX R119, R56, 0x8, R55, PT ;  /* 0x0000000838777846 */ /* 0x000fc60003800137 */
[----:B------:R-:W1:Y:S04]  /*10e80*/  LDSM.16.M88.4 R60, [R148+0x3800] ;  /* 0x00380000943c783b */ /* 0x000e680000000200 */
[----:B------:R-:W1:Y:S04]  /*10e90*/  LDSM.16.M88.4 R20, [R148+0x4800] ;  /* 0x004800009414783b */ /* 0x000e680000000200 */
[----:B------:R-:W1:Y:S04]  /*10ea0*/  LDSM.16.M88.4 R104, [R148+0x4c00] ;  /* 0x004c00009468783b */ /* 0x000e680000000200 */
[----:B----4-:R-:W4:Y:S01]  /*10eb0*/  LDSM.16.M88.4 R12, [R145+0x4000] ;  /* 0x00400000910c783b */ /* 0x010f220000000200 */
[C---:B--2---:R-:W-:Y:S03]  /*10ec0*/  HMMA.16816.F32 R80, R124.reuse, R76, RZ ;  /* 0x0000004c7c50723c */ /* 0x044fe600000018ff */
[----:B------:R-:W2:Y:S03]  /*10ed0*/  LDSM.16.M88.4 R8, [R145+0x4400] ;  /* 0x004400009108783b */ /* 0x000ea60000000200 */
[C---:B------:R-:W-:Y:S01]  /*10ee0*/  HMMA.16816.F32 R76, R124.reuse, R78, RZ ;  /* 0x0000004e7c4c723c */ /* 0x040fe200000018ff */
[----:B------:R-:W2:Y:S04]  /*10ef0*/  LDSM.16.M88.4 R92, [R145+0x3400] ;  /* 0x00340000915c783b */ /* 0x000ea80000000200 */
[----:B------:R-:W2:Y:S01]  /*10f00*/  LDSM.16.M88.4 R84, [R145+0x3c00] ;  /* 0x003c00009154783b */ /* 0x000ea20000000200 */
[C---:B---3--:R-:W-:Y:S03]  /*10f10*/  HMMA.16816.F32 R40, R124.reuse, R36, RZ ;  /* 0x000000247c28723c */ /* 0x048fe600000018ff */
[----:B------:R-:W3:Y:S03]  /*10f20*/  LDSM.16.M88.4 R88, [R145+0x3800] ;  /* 0x003800009158783b */ /* 0x000ee60000000200 */
[C---:B-1----:R-:W-:Y:S01]  /*10f30*/  HMMA.16816.F32 R32, R124.reuse, R28, RZ ;  /* 0x0000001c7c20723c */ /* 0x042fe200000018ff */
[----:B------:R-:W1:Y:S04]  /*10f40*/  LDSM.16.M88.4 R108, [R145+0x4800] ;  /* 0x00480000916c783b */ /* 0x000e680000000200 */
        /* <DEDUP_REMOVED lines=8> */
[C---:B------:R-:W-:Y:S06]  /*10fd0*/  HMMA.16816.F32 R68, R124.reuse, R70, RZ ;  /* 0x000000467c44723c */ /* 0x040fec00000018ff */
[C---:B------:R-:W-:Y:S06]  /*10fe0*/  HMMA.16816.F32 R48, R124.reuse, R44, RZ ;  /* 0x0000002c7c30723c */ /* 0x040fec00000018ff */
[----:B------:R-:W-:Y:S06]  /*10ff0*/  HMMA.16816.F32 R44, R124, R46, RZ ;  /* 0x0000002e7c2c723c */ /* 0x000fec00000018ff */
[C---:B------:R-:W-:Y:S06]  /*11000*/  HMMA.16816.F32 R80, R96.reuse, R100, R80 ;  /* 0x000000646050723c */ /* 0x040fec0000001850 */
[----:B------:R-:W-:Y:S01]  /*11010*/  HMMA.16816.F32 R76, R96, R102, R76 ;  /* 0x00000066604c723c */ /* 0x000fe2000000184c */
[----:B------:R-:W1:Y:S05]  /*11020*/  LDSM.16.M88.4 R100, [R145+0x4c00] ;  /* 0x004c00009164783b */ /* 0x000e6a0000000200 */
[C---:B------:R-:W-:Y:S06]  /*11030*/  HMMA.16816.F32 R64, R124.reuse, R60, RZ ;  /* 0x0000003c7c40723c */ /* 0x040fec00000018ff */
[C---:B------:R-:W-:Y:S06]  /*11040*/  HMMA.16816.F32 R24, R124.reuse, R20, RZ ;  /* 0x000000147c18723c */ /* 0x040fec00000018ff */
[C---:B------:R-:W-:Y:S06]  /*11050*/  HMMA.16816.F32 R60, R124.reuse, R62, RZ ;  /* 0x0000003e7c3c723c */ /* 0x040fec00000018ff */
[C---:B------:R-:W-:Y:S06]  /*11060*/  HMMA.16816.F32 R20, R124.reuse, R22, RZ ;  /* 0x000000167c14723c */ /* 0x040fec00000018ff */
[C---:B------:R-:W-:Y:S06]  /*11070*/  HMMA.16816.F32 R16, R124.reuse, R104, RZ ;  /* 0x000000687c10723c */ /* 0x040fec00000018ff */
[----:B------:R-:W-:Y:S01]  /*11080*/  HMMA.16816.F32 R124, R124, R106, RZ ;  /* 0x0000006a7c7c723c */ /* 0x000fe200000018ff */
[----:B------:R-:W-:Y:S05]  /*11090*/  LDSM.16.M88.4 R104, [R149+0x1000] ;  /* 0x001000009568783b */ /* 0x000fea0000000200 */
[C---:B----4-:R-:W-:Y:S06]  /*110a0*/  HMMA.16816.F32 R40, R96.reuse, R12, R40 ;  /* 0x0000000c6028723c */ /* 0x050fec0000001828 */
[C---:B------:R-:W-:Y:S01]  /*110b0*/  HMMA.16816.F32 R36, R96.reuse, R14, R36 ;  /* 0x0000000e6024723c */ /* 0x040fe20000001824 */
[----:B------:R-:W4:Y:S05]  /*110c0*/  LDSM.16.M88.4 R12, [R148+0x5c00] ;  /* 0x005c0000940c783b */ /* 0x000f2a0000000200 */
        /* <DEDUP_REMOVED lines=15> */
[C---:B------:R-:W-:Y:S06]  /*111c0*/  HMMA.16816.F32 R16, R96.reuse, R100, R16 ;  /* 0x000000646010723c */ /* 0x040fec0000001810 */
[----:B------:R-:W-:Y:S01]  /*111d0*/  HMMA.16816.F32 R124, R96, R102, R124 ;  /* 0x00000066607c723c */ /* 0x000fe2000000187c */
[----:B------:R-:W1:Y:S04]  /*111e0*/  LDSM.16.M88.4 R100, [R145+0x5000] ;  /* 0x005000009164783b */ /* 0x000e680000000200 */
[----:B------:R-:W-:Y:S01]  /*111f0*/  LDSM.16.M88.4 R96, [R145+0x5400] ;  /* 0x005400009160783b */ /* 0x000fe20000000200 */
        /* <DEDUP_REMOVED lines=18> */
[----:B---3--:R-:W-:Y:S06]  /*11320*/  HMMA.16816.F32 R72, R104, R88, R72 ;  /* 0x000000586848723c */ /* 0x008fec0000001848 */
[----:B-1----:R-:W-:Y:S06]  /*11330*/  HMMA.16816.F32 R80, R128, R100, R80 ;  /* 0x000000648050723c */ /* 0x002fec0000001850 */
[C---:B------:R-:W-:Y:S06]  /*11340*/  HMMA.16816.F32 R16, R104.reuse, R108, R16 ;  /* 0x0000006c6810723c */ /* 0x040fec0000001810 */
[----:B------:R-:W-:Y:S01]  /*11350*/  HMMA.16816.F32 R124, R104, R110, R124 ;  /* 0x0000006e687c723c */ /* 0x000fe2000000187c */
[----:B------:R-:W1:Y:S05]  /*11360*/  LDSM.16.M88.4 R108, [R148+0x7400] ;  /* 0x00740000946c783b */ /* 0x000e6a0000000200 */
[----:B------:R-:W-:Y:S01]  /*11370*/  HMMA.16816.F32 R76, R128, R102, R76 ;  /* 0x00000066804c723c */ /* 0x000fe2000000184c */
[----:B------:R-:W-:Y:S05]  /*11380*/  LDSM.16.M88.4 R100, [R148+0x7c00] ;  /* 0x007c00009464783b */ /* 0x000fea0000000200 */
[----:B------:R-:W-:Y:S01]  /*11390*/  HMMA.16816.F32 R68, R104, R90, R68 ;  /* 0x0000005a6844723c */ /* 0x000fe20000001844 */
[----:B------:R-:W3:Y:S04]  /*113a0*/  LDSM.16.M88.4 R88, [R145+0x5c00] ;  /* 0x005c00009158783b */ /* 0x000ee80000000200 */
[----:B------:R-:W-:Y:S01]  /*113b0*/  LDSM.16.M88.4 R104, [R148+0x7800] ;  /* 0x007800009468783b */ /* 0x000fe20000000200 */
[C---:B----4-:R-:W-:Y:S06]  /*113c0*/  HMMA.16816.F32 R32, R128.reuse, R12, R32 ;  /* 0x0000000c8020723c */ /* 0x050fec0000001820 */
[C---:B------:R-:W-:Y:S01]  /*113d0*/  HMMA.16816.F32 R28, R128.reuse, R14, R28 ;  /* 0x0000000e801c723c */ /* 0x040fe2000000181c */
[----:B------:R-:W-:Y:S05]  /*113e0*/  LDSM.16.M88.4 R12, [R145+0x7000] ;  /* 0x00700000910c783b */ /* 0x000fea0000000200 */
[C---:B--2---:R-:W-:Y:S06]  /*113f0*/  HMMA.16816.F32 R24, R128.reuse, R8, R24 ;  /* 0x000000088018723c */ /* 0x044fec0000001818 */
[C---:B------:R-:W-:Y:S01]  /*11400*/  HMMA.16816.F32 R20, R128.reuse, R10, R20 ;  /* 0x0000000a8014723c */ /* 0x040fe20000001814 */
[----:B------:R-:W2:Y:S05]  /*11410*/  LDSM.16.M88.4 R8, [R147+0x2000] ;  /* 0x002000009308783b */ /* 0x000eaa0000000200 */
[C---:B------:R-:W-:Y:S06]  /*11420*/  HMMA.16816.F32 R72, R128.reuse, R96, R72 ;  /* 0x000000608048723c */ /* 0x040fec0000001848 */
[C---:B------:R-:W-:Y:S06]  /*11430*/  HMMA.16816.F32 R40, R128.reuse, R84, R40 ;  /* 0x000000548028723c */ /* 0x040fec0000001828 */
[----:B------:R-:W-:Y:S01]  /*11440*/  HMMA.16816.F32 R36, R128, R86, R36 ;  /* 0x000000568024723c */ /* 0x000fe20000001824 */
[----:B------:R-:W4:Y:S05]  /*11450*/  LDSM.16.M88.4 R84, [R148+0x8c00] ;  /* 0x008c00009454783b */ /* 0x000f2a0000000200 */
[C---:B------:R-:W-:Y:S06]  /*11460*/  HMMA.16816.F32 R80, R120.reuse, R112, R80 ;  /* 0x000000707850723c */ /* 0x040fec0000001850 */
[----:B------:R-:W-:Y:S01]  /*11470*/  HMMA.16816.F32 R112, R120, R114, R76 ;  /* 0x000000727870723c */ /* 0x000fe2000000184c */
[----:B------:R-:W4:Y:S05]  /*11480*/  LDSM.16.M88.4 R76, [R145+0x7400] ;  /* 0x00740000914c783b */ /* 0x000f2a0000000200 */
[C---:B------:R-:W-:Y:S01]  /*11490*/  HMMA.16816.F32 R68, R128.reuse, R98, R68 ;  /* 0x000000628044723c */ /* 0x040fe20000001844 */
[----:B------:R-:W-:Y:S05]  /*114a0*/  LDSM.16.M88.4 R96, [R148+0x8000] ;  /* 0x008000009460783b */ /* 0x000fea0000000200 */
[----:B------:R-:W-:Y:S06]  /*114b0*/  HMMA.16816.F32 R16, R128, R136, R16 ;  /* 0x000000888010723c */ /* 0x000fec0000001810 */
[----:B-1----:R-:W-:Y:S06]  /*114c0*/  HMMA.16816.F32 R72, R120, R108, R72 ;  /* 0x0000006c7848723c */ /* 0x002fec0000001848 */
[C---:B---3--:R-:W-:Y:S06]  /*114d0*/  HMMA.16816.F32 R48, R128.reuse, R88, R48 ;  /* 0x000000588030723c */ /* 0x048fec0000001830 */
[----:B------:R-:W-:Y:S01]  /*114e0*/  HMMA.16816.F32 R44, R128, R90, R44 ;  /* 0x0000005a802c723c */ /* 0x000fe2000000182c */
[----:B------:R-:W1:Y:S05]  /*114f0*/  LDSM.16.M88.4 R88, [R148+0x8800] ;  /* 0x008800009458783b */ /* 0x000e6a0000000200 */
[----:B------:R-:W-:Y:S06]  /*11500*/  HMMA.16816.F32 R68, R120, R110, R68 ;  /* 0x0000006e7844723c */ /* 0x000fec0000001844 */
[----:B------:R-:W-:Y:S06]  /*11510*/  HMMA.16816.F32 R64, R128, R92, R64 ;  /* 0x0000005c8040723c */ /* 0x000fec0000001840 */
[C---:B--2---:R-:W-:Y:S06]  /*11520*/  HMMA.16816.F32 R80, R8.reuse, R12, R80 ;  /* 0x0000000c0850723c */ /* 0x044fec0000001850 */
[----:B------:R-:W-:Y:S01]  /*11530*/  HMMA.16816.F32 R112, R8, R14, R112 ;  /* 0x0000000e0870723c */ /* 0x000fe20000001870 */
[----:B------:R-:W2:Y:S05]  /*11540*/  LDSM.16.M88.4 R12, [R145+0x7800] ;  /* 0x00780000910c783b */ /* 0x000eaa0000000200 */
[C---:B------:R-:W-:Y:S06]  /*11550*/  HMMA.16816.F32 R124, R128.reuse, R138, R124 ;  /* 0x0000008a807c723c */ /* 0x040fec000000187c */
[----:B------:R-:W-:Y:S01]  /*11560*/  HMMA.16816.F32 R60, R128, R94, R60 ;  /* 0x0000005e803c723c */ /* 0x000fe2000000183c */
[----:B------:R-:W-:Y:S05]  /*11570*/  LDSM.16.M88.4 R92, [R148+0x8400] ;  /* 0x00840000945c783b */ /* 0x000fea0000000200 */
[----:B----4-:R-:W-:Y:S06]  /*11580*/  HMMA.16816.F32 R16, R120, R84, R16 ;  /* 0x000000547810723c */ /* 0x010fec0000001810 */
[----:B------:R-:W-:Y:S01]  /*11590*/  HMMA.16816.F32 R72, R8, R76, R72 ;  /* 0x0000004c0848723c */ /* 0x000fe20000001848 */
[----:B------:R-:W-:-:S04]  /*115a0*/  IMAD.IADD R85, R0, 0x1, R172 ;  /* 0x0000000100557824 */ /* 0x000fc800078e02ac */
[C---:B------:R-:W-:Y:S01]  /*115b0*/  VIADD R2, R85.reuse, 0x1 ;  /* 0x0000000155027836 */ /* 0x040fe20000000000 */
[----:B------:R-:W-:Y:S01]  /*115c0*/  HMMA.16816.F32 R68, R8, R78, R68 ;  /* 0x0000004e0844723c */ /* 0x000fe20000001844 */
[----:B------:R-:W-:-:S03]  /*115d0*/  VIADD R5, R85, 0x8 ;  /* 0x0000000855057836 */ /* 0x000fc60000000000 */
[C---:B------:R-:W-:Y:S02]  /*115e0*/  ISETP.GE.AND P1, PT, R2.reuse, R118, PT ;  /* 0x000000760200720c */ /* 0x040fe40003f26270 */
[-C--:B------:R-:W-:Y:S01]  /*115f0*/  ISETP.GE.AND P0, PT, R2, R119.reuse, PT ;  /* 0x000000770200720c */ /* 0x080fe20003f06270 */
[C---:B------:R-:W-:Y:S01]  /*11600*/  HMMA.16816.F32 R64, R120.reuse, R104, R64 ;  /* 0x000000687840723c */ /* 0x040fe20000001840 */
[----:B------:R-:W-:Y:S02]  /*11610*/  I2FP.F32.S32 R2, R2 ;  /* 0x0000000200027245 */ /* 0x000fe40000201400 */
[C---:B------:R-:W-:Y:S02]  /*11620*/  ISETP.GE.AND P2, PT, R5.reuse, R118, PT ;  /* 0x000000760500720c */ /* 0x040fe40003f46270 */
[----:B------:R-:W-:Y:S01]  /*11630*/  ISETP.GE.AND P3, PT, R5, R119, PT ;  /* 0x000000770500720c */ /* 0x000fe20003f66270 */
[CC--:B------:R-:W-:Y:S01]  /*11640*/  FFMA.FTZ R79, R3.reuse, R2.reuse, R81 ;  /* 0x00000002034f7223 */ /* 0x0c0fe20000010051 */
[----:B------:R-:W-:Y:S01]  /*11650*/  I2FP.F32.S32 R5, R5 ;  /* 0x0000000500057245 */ /* 0x000fe20000201400 */
[----:B------:R-:W-:Y:S01]  /*11660*/  FFMA.FTZ R83, R3, R2, R83 ;  /* 0x0000000203537223 */ /* 0x000fe20000010053 */
[----:B------:R-:W-:Y:S01]  /*11670*/  VIADD R2, R85, 0x9 ;  /* 0x0000000955027836 */ /* 0x000fe20000000000 */
[C---:B------:R-:W-:Y:S01]  /*11680*/  HMMA.16816.F32 R124, R120.reuse, R86, R124 ;  /* 0x00000056787c723c */ /* 0x040fe2000000187c */
[----:B------:R-:W-:Y:S01]  /*11690*/  FSEL R79, R79, -INF , !P1 ;  /* 0xff8000004f4f7808 */ /* 0x000fe20004800000 */
[CC--:B------:R-:W-:Y:S01]  /*116a0*/  FFMA.FTZ R77, R3.reuse, R5.reuse, R112 ;  /* 0x00000005034d7223 */ /* 0x0c0fe20000010070 */
[----:B------:R-:W-:Y:S01]  /*116b0*/  FFMA.FTZ R84, R3, R5, R114 ;  /* 0x0000000503547223 */ /* 0x000fe20000010072 */
[----:B------:R-:W-:Y:S01]  /*116c0*/  VIADD R5, R85, 0x10 ;  /* 0x0000001055057836 */ /* 0x000fe20000000000 */
[----:B------:R-:W-:Y:S01]  /*116d0*/  ISETP.GE.AND P4, PT, R2, R118, PT ;  /* 0x000000760200720c */ /* 0x000fe20003f86270 */
[----:B------:R-:W-:Y:S01]  /*116e0*/  HMMA.16816.F32 R60, R120, R106, R60 ;  /* 0x0000006a783c723c */ /* 0x000fe2000000183c */
[----:B------:R-:W-:-:S02]  /*116f0*/  FSEL R86, R83, -INF , !P0 ;  /* 0xff80000053567808 */ /* 0x000fc40004000000 */
[-C--:B------:R-:W-:Y:S02]  /*11700*/  ISETP.GE.AND P0, PT, R2, R119.reuse, PT ;  /* 0x000000770200720c */ /* 0x080fe40003f06270 */
[----:B------:R-:W-:Y:S01]  /*11710*/  I2FP.F32.S32 R2, R2 ;  /* 0x0000000200027245 */ /* 0x000fe20000201400 */
[C---:B-1----:R-:W-:Y:S01]  /*11720*/  HMMA.16816.F32 R24, R120.reuse, R88, R24 ;  /* 0x000000587818723c */ /* 0x042fe20000001818 */
[----:B------:R-:W-:Y:S02]  /*11730*/  FSEL R77, R77, -INF , !P2 ;  /* 0xff8000004d4d7808 */ /* 0x000fe40005000000 */
[----:B------:R-:W-:Y:S01]  /*11740*/  ISETP.GE.AND P2, PT, R5, R118, PT ;  /* 0x000000760500720c */ /* 0x000fe20003f46270 */
[-C--:B------:R-:W-:Y:S01]  /*11750*/  FFMA.FTZ R83, R3, R2.reuse, R113 ;  /* 0x0000000203537223 */ /* 0x080fe20000010071 */
[----:B------:R-:W-:Y:S01]  /*11760*/  ISETP.GE.AND P1, PT, R5, R119, PT ;  /* 0x000000770500720c */ /* 0x000fe20003f26270 */
[----:B------:R-:W-:Y:S01]  /*11770*/  HMMA.16816.F32 R48, R120, R100, R48 ;  /* 0x000000647830723c */ /* 0x000fe20000001830 */
[----:B------:R-:W-:Y:S01]  /*11780*/  I2FP.F32.S32 R5, R5 ;  /* 0x0000000500057245 */ /* 0x000fe20000201400 */
[----:B------:R-:W-:Y:S01]  /*11790*/  FFMA.FTZ R88, R3, R2, R115 ;  /* 0x0000000203587223 */ /* 0x000fe20000010073 */
[----:B------:R-:W-:Y:S01]  /*117a0*/  VIADD R2, R85, 0x11 ;  /* 0x0000001155027836 */ /* 0x000fe20000000000 */
[----:B------:R-:W-:-:S02]  /*117b0*/  FSEL R84, R84, -INF , !P3 ;  /* 0xff80000054547808 */ /* 0x000fc40005800000 */
[CC--:B------:R-:W-:Y:S01]  /*117c0*/  FFMA.FTZ R72, R3.reuse, R5.reuse, R72 ;  /* 0x0000000503487223 */ /* 0x0c0fe20000010048 */
[----:B------:R-:W-:Y:S01]  /*117d0*/  FFMA.FTZ R74, R3, R5, R74 ;  /* 0x00000005034a7223 */ /* 0x000fe2000001004a */
[----:B------:R-:W-:Y:S01]  /*117e0*/  VIADD R5, R85, 0x18 ;  /* 0x0000001855057836 */ /* 0x000fe20000000000 */
[----:B------:R-:W-:Y:S01]  /*117f0*/  FSEL R88, R88, -INF , !P0 ;  /* 0xff80000058587808 */ /* 0x000fe20004000000 */
[C---:B--2---:R-:W-:Y:S01]  /*11800*/  HMMA.16816.F32 R64, R8.reuse, R12, R64 ;  /* 0x0000000c0840723c */ /* 0x044fe20000001840 */
[C---:B------:R-:W-:Y:S02]  /*11810*/  ISETP.GE.AND P3, PT, R2.reuse, R118, PT ;  /* 0x000000760200720c */ /* 0x040fe40003f66270 */
[-C--:B------:R-:W-:Y:S02]  /*11820*/  ISETP.GE.AND P0, PT, R2, R119.reuse, PT ;  /* 0x000000770200720c */ /* 0x080fe40003f06270 */
[----:B------:R-:W-:Y:S01]  /*11830*/  I2FP.F32.S32 R2, R2 ;  /* 0x0000000200027245 */ /* 0x000fe20000201400 */
[----:B------:R-:W-:Y:S01]  /*11840*/  HMMA.16816.F32 R60, R8, R14, R60 ;  /* 0x0000000e083c723c */ /* 0x000fe2000000183c */
[----:B------:R-:W-:Y:S01]  /*11850*/  FSEL R81, R72, -INF , !P2 ;  /* 0xff80000048517808 */ /* 0x000fe20005000000 */
[----:B------:R-:W1:Y:S01]  /*11860*/  LDSM.16.M88.4 R12, [R145+0x8000] ;  /* 0x00800000910c783b */ /* 0x000e620000000200 */
[----:B------:R-:W-:Y:S01]  /*11870*/  FSEL R78, R74, -INF , !P1 ;  /* 0xff8000004a4e7808 */ /* 0x000fe20004800000 */
[----:B------:R-:W-:Y:S01]  /*11880*/  FFMA.FTZ R73, R3, R2, R73 ;  /* 0x0000000203497223 */ /* 0x000fe20000010049 */
[----:B------:R-:W-:Y:S01]  /*11890*/  ISETP.GE.AND P2, PT, R5, R118, PT ;  /* 0x000000760500720c */ /* 0x000fe20003f46270 */
[----:B------:R-:W-:Y:S01]  /*118a0*/  FFMA.FTZ R75, R3, R2, R75 ;  /* 0x00000002034b7223 */ /* 0x000fe2000001004b */
[----:B------:R-:W-:Y:S01]  /*118b0*/  ISETP.GE.AND P1, PT, R5, R119, PT ;  /* 0x000000770500720c */ /* 0x000fe20003f26270 */
[----:B------:R-:W-:Y:S01]  /*118c0*/  VIADD R2, R85, 0x19 ;  /* 0x0000001955027836 */ /* 0x000fe20000000000 */
[----:B------:R-:W-:Y:S01]  /*118d0*/  I2FP.F32.S32 R5, R5 ;  /* 0x0000000500057245 */ /* 0x000fe20000201400 */
[----:B------:R-:W-:Y:S01]  /*118e0*/  HMMA.16816.F32 R44, R120, R102, R44 ;  /* 0x00000066782c723c */ /* 0x000fe2000000182c */
[----:B------:R-:W-:-:S02]  /*118f0*/  FSEL R73, R73, -INF , !P3 ;  /* 0xff80000049497808 */ /* 0x000fc40005800000 */
[C---:B------:R-:W-:Y:S01]  /*11900*/  ISETP.GE.AND P3, PT, R2.reuse, R118, PT ;  /* 0x000000760200720c */ /* 0x040fe20003f66270 */
[CC--:B------:R-:W-:Y:S01]  /*11910*/  FFMA.FTZ R55, R3.reuse, R5.reuse, R68 ;  /* 0x0000000503377223 */ /* 0x0c0fe20000010044 */
[----:B------:R-:W-:Y:S01]  /*11920*/  FFMA.FTZ R68, R3, R5, R70 ;  /* 0x0000000503447223 */ /* 0x000fe20000010046 */
[----:B------:R-:W-:Y:S01]  /*11930*/  FSEL R70, R75, -INF , !P0 ;  /* 0xff8000004b467808 */ /* 0x000fe20004000000 */
[----:B------:R-:W-:Y:S01]  /*11940*/  VIADD R5, R85, 0x20 ;  /* 0x0000002055057836 */ /* 0x000fe20000000000 */
[----:B------:R-:W-:Y:S01]  /*11950*/  ISETP.GE.AND P0, PT, R2, R119, PT ;  /* 0x000000770200720c */ /* 0x000fe20003f06270 */
[----:B------:R-:W-:Y:S01]  /*11960*/  HMMA.16816.F32 R40, R120, R96, R40 ;  /* 0x000000607828723c */ /* 0x000fe20000001828 */
[----:B------:R-:W-:Y:S02]  /*11970*/  I2FP.F32.S32 R2, R2 ;  /* 0x0000000200027245 */ /* 0x000fe40000201400 */
[----:B------:R-:W-:Y:S02]  /*11980*/  FSEL R55, R55, -INF , !P2 ;  /* 0xff80000037377808 */ /* 0x000fe40005000000 */
[----:B------:R-:W-:Y:S01]  /*11990*/  FSEL R68, R68, -INF , !P1 ;  /* 0xff80000044447808 */ /* 0x000fe20004800000 */
[CC--:B------:R-:W-:Y:S01]  /*119a0*/  FFMA.FTZ R69, R3.reuse, R2.reuse, R69 ;  /* 0x0000000203457223 */ /* 0x0c0fe20000010045 */
[----:B------:R-:W-:Y:S01]  /*119b0*/  FFMA.FTZ R71, R3, R2, R71 ;  /* 0x0000000203477223 */ /* 0x000fe20000010047 */
[----:B------:R-:W-:Y:S01]  /*119c0*/  VIADD R2, R85, 0x21 ;  /* 0x0000002155027836 */ /* 0x000fe20000000000 */
[----:B------:R-:W-:Y:S01]  /*119d0*/  ISETP.GE.AND P2, PT, R5, R118, PT ;  /* 0x000000760500720c */ /* 0x000fe20003f46270 */
[----:B------:R-:W-:Y:S01]  /*119e0*/  HMMA.16816.F32 R48, R8, R56, R48 ;  /* 0x000000380830723c */ /* 0x000fe20000001830 */
[----:B------:R-:W-:-:S02]  /*119f0*/  FSEL R69, R69, -INF , !P3 ;  /* 0xff80000045457808 */ /* 0x000fc40005800000 */
[----:B------:R-:W-:Y:S02]  /*11a00*/  FSEL R76, R71, -INF , !P0 ;  /* 0xff800000474c7808 */ /* 0x000fe40004000000 */
[C---:B------:R-:W-:Y:S01]  /*11a10*/  ISETP.GE.AND P3, PT, R2.reuse, R118, PT ;  /* 0x000000760200720c */ /* 0x040fe20003f66270 */
[----:B------:R-:W-:Y:S01]  /*11a20*/  HMMA.16816.F32 R44, R8, R58, R44 ;  /* 0x0000003a082c723c */ /* 0x000fe2000000182c */
[-C--:B------:R-:W-:Y:S01]  /*11a30*/  ISETP.GE.AND P0, PT, R2, R119.reuse, PT ;  /* 0x000000770200720c */ /* 0x080fe20003f06270 */
[----:B------:R-:W-:Y:S01]  /*11a40*/  VIADD R56, R85, 0x28 ;  /* 0x0000002855387836 */ /* 0x000fe20000000000 */
[----:B------:R-:W-:Y:S02]  /*11a50*/  I2FP.F32.S32 R2, R2 ;  /* 0x0000000200027245 */ /* 0x000fe40000201400 */
[----:B------:R-:W-:Y:S01]  /*11a60*/  ISETP.GE.AND P1, PT, R5, R119, PT ;  /* 0x000000770500720c */ /* 0x000fe20003f26270 */
[----:B------:R-:W-:Y:S01]  /*11a70*/  HMMA.16816.F32 R36, R120, R98, R36 ;  /* 0x000000627824723c */ /* 0x000fe20000001824 */
[----:B------:R-:W-:Y:S01]  /*11a80*/  I2FP.F32.S32 R5, R5 ;  /* 0x0000000500057245 */ /* 0x000fe20000201400 */
[CC--:B------:R-:W-:Y:S01]  /*11a90*/  FFMA.FTZ R177, R3.reuse, R2.reuse, R65 ;  /* 0x0000000203b17223 */ /* 0x0c0fe20000010041 */
[----:B------:R-:W-:Y:S01]  /*11aa0*/  FFMA.FTZ R67, R3, R2, R67 ;  /* 0x0000000203437223 */ /* 0x000fe20000010043 */
[----:B------:R-:W-:Y:S01]  /*11ab0*/  VIADD R2, R85, 0x29 ;  /* 0x0000002955027836 */ /* 0x000fe20000000000 */
[----:B------:R-:W-:Y:S01]  /*11ac0*/  I2FP.F32.S32 R57, R56 ;  /* 0x0000003800397245 */ /* 0x000fe20000201400 */
[-C--:B------:R-:W-:Y:S01]  /*11ad0*/  FFMA.FTZ R64, R3, R5.reuse, R64 ;  /* 0x0000000503407223 */ /* 0x080fe20000010040 */
[----:B------:R-:W-:Y:S01]  /*11ae0*/  FSEL R177, R177, -INF , !P3 ;  /* 0xff800000b1b17808 */ /* 0x000fe20005800000 */
[----:B------:R-:W-:Y:S01]  /*11af0*/  FFMA.FTZ R66, R3, R5, R66 ;  /* 0x0000000503427223 */ /* 0x000fe20000010042 */
[----:B------:R-:W-:Y:S01]  /*11b00*/  FSEL R184, R67, -INF , !P0 ;  /* 0xff80000043b87808 */ /* 0x000fe20004000000 */
[CC--:B------:R-:W-:Y:S01]  /*11b10*/  FFMA.FTZ R60, R3.reuse, R57.reuse, R60 ;  /* 0x00000039033c7223 */ /* 0x0c0fe2000001003c */
[C---:B------:R-:W-:Y:S01]  /*11b20*/  ISETP.GE.AND P3, PT, R2.reuse, R118, PT ;  /* 0x000000760200720c */ /* 0x040fe20003f66270 */
[----:B------:R-:W-:Y:S01]  /*11b30*/  FFMA.FTZ R62, R3, R57, R62 ;  /* 0x00000039033e7223 */ /* 0x000fe2000001003e */
[----:B------:R-:W-:Y:S01]  /*11b40*/  ISETP.GE.AND P0, PT, R2, R119, PT ;  /* 0x000000770200720c */ /* 0x000fe20003f06270 */
[----:B------:R-:W-:Y:S01]  /*11b50*/  VIADD R65, R85, 0x30 ;  /* 0x0000003055417836 */ /* 0x000fe20000000000 */
[----:B------:R-:W-:Y:S01]  /*11b60*/  I2FP.F32.S32 R2, R2 ;  /* 0x0000000200027245 */ /* 0x000fe20000201400 */
[----:B-1----:R-:W-:Y:S01]  /*11b70*/  HMMA.16816.F32 R40, R8, R12, R40 ;  /* 0x0000000c0828723c */ /* 0x002fe20000001828 */
[----:B------:R-:W-:-:S02]  /*11b80*/  FSEL R5, R64, -INF , !P2 ;  /* 0xff80000040057808 */ /* 0x000fc40005000000 */
[----:B------:R-:W-:Y:S01]  /*11b90*/  FSEL R180, R66, -INF , !P1 ;  /* 0xff80000042b47808 */ /* 0x000fe20004800000 */
[C---:B------:R-:W-:Y:S01]  /*11ba0*/  FFMA.FTZ R61, R3.reuse, R2, R61 ;  /* 0x00000002033d7223 */ /* 0x040fe2000001003d */
[C---:B------:R-:W-:Y:S01]  /*11bb0*/  ISETP.GE.AND P2, PT, R56.reuse, R118, PT ;  /* 0x000000763800720c */ /* 0x040fe20003f46270 */
[----:B------:R-:W-:Y:S01]  /*11bc0*/  FFMA.FTZ R63, R3, R2, R63 ;  /* 0x00000002033f7223 */ /* 0x000fe2000001003f */
[----:B------:R-:W-:Y:S01]  /*11bd0*/  ISETP.GE.AND P1, PT, R56, R119, PT ;  /* 0x000000773800720c */ /* 0x000fe20003f26270 */
[----:B------:R-:W-:Y:S01]  /*11be0*/  VIADD R2, R85, 0x31 ;  /* 0x0000003155027836 */ /* 0x000fe20000000000 */
[----:B------:R-:W1:Y:S01]  /*11bf0*/  LDSM.16.M88.4 R56, [R145+0x8400] ;  /* 0x008400009138783b */ /* 0x000e620000000200 */
[----:B------:R-:W-:Y:S01]  /*11c00*/  FSEL R179, R61, -INF , !P3 ;  /* 0xff8000003db37808 */ /* 0x000fe20005800000 */
[----:B------:R-:W-:Y:S01]  /*11c10*/  VIADD R12, R85, 0x38 ;  /* 0x00000038550c7836 */ /* 0x000fe20000000000 */
[----:B------:R-:W-:Y:S01]  /*11c20*/  FSEL R182, R63, -INF , !P0 ;  /* 0xff8000003fb67808 */ /* 0x000fe20004000000 */
[----:B------:R-:W-:Y:S01]  /*11c30*/  HMMA.16816.F32 R32, R120, R92, R32 ;  /* 0x0000005c7820723c */ /* 0x000fe20000001820 */
[----:B------:R-:W-:-:S02]  /*11c40*/  ISETP.GE.AND P3, PT, R2, R118, PT ;  /* 0x000000760200720c */ /* 0x000fc40003f66270 */
[-C--:B------:R-:W-:Y:S02]  /*11c50*/  ISETP.GE.AND P0, PT, R2, R119.reuse, PT ;  /* 0x000000770200720c */ /* 0x080fe40003f06270 */
[----:B------:R-:W-:Y:S01]  /*11c60*/  I2FP.F32.S32 R2, R2 ;  /* 0x0000000200027245 */ /* 0x000fe20000201400 */
[C---:B------:R-:W-:Y:S01]  /*11c70*/  HMMA.16816.F32 R28, R120.reuse, R94, R28 ;  /* 0x0000005e781c723c */ /* 0x040fe2000000181c */
[----:B------:R-:W-:Y:S02]  /*11c80*/  FSEL R67, R60, -INF , !P2 ;  /* 0xff8000003c437808 */ /* 0x000fe40005000000 */
        /* <DEDUP_REMOVED lines=8> */
[----:B------:R-:W-:Y:S01]  /*11d10*/  FSEL R143, R143, -INF , !P3 ;  /* 0xff8000008f8f7808 */ /* 0x000fe20005800000 */
[----:B------:R-:W-:Y:S01]  /*11d20*/  VIADD R49, R85, 0x40 ;  /* 0x0000004055317836 */ /* 0x000fe20000000000 */
[----:B------:R-:W-:Y:S01]  /*11d30*/  FSEL R178, R51, -INF , !P0 ;  /* 0xff80000033b27808 */ /* 0x000fe20004000000 */
[CC--:B------:R-:W-:Y:S01]  /*11d40*/  FFMA.FTZ R48, R3.reuse, R65.reuse, R48 ;  /* 0x0000004103307223 */ /* 0x0c0fe20000010030 */
[----:B------:R-:W-:Y:S01]  /*11d50*/  FFMA.FTZ R50, R3, R65, R50 ;  /* 0x0000004103327223 */ /* 0x000fe20000010032 */
[----:B------:R-:W-:Y:S01]  /*11d60*/  I2FP.F32.S32 R13, R12 ;  /* 0x0000000c000d7245 */ /* 0x000fe20000201400 */
[----:B------:R-:W-:Y:S01]  /*11d70*/  HMMA.16816.F32 R36, R8, R14, R36 ;  /* 0x0000000e0824723c */ /* 0x000fe20000001824 */
[----:B------:R-:W-:-:S02]  /*11d80*/  ISETP.GE.AND P3, PT, R2, R118, PT ;  /* 0x000000760200720c */ /* 0x000fc40003f66270 */
[----:B------:R-:W-:Y:S01]  /*11d90*/  ISETP.GE.AND P0, PT, R2, R119, PT ;  /* 0x000000770200720c */ /* 0x000fe20003f06270 */
[CC--:B------:R-:W-:Y:S01]  /*11da0*/  FFMA.FTZ R44, R3.reuse, R13.reuse, R44 ;  /* 0x0000000d032c7223 */ /* 0x0c0fe2000001002c */
[----:B------:R-:W-:Y:S01]  /*11db0*/  I2FP.F32.S32 R2, R2 ;  /* 0x0000000200027245 */ /* 0x000fe20000201400 */
[C---:B------:R-:W-:Y:S01]  /*11dc0*/  FFMA.FTZ R46, R3.reuse, R13, R46 ;  /* 0x0000000d032e7223 */ /* 0x040fe2000001002e */
[----:B------:R-:W-:Y:S02]  /*11dd0*/  FSEL R61, R48, -INF , !P2 ;  /* 0xff800000303d7808 */ /* 0x000fe40005000000 */
[----:B------:R-:W-:Y:S01]  /*11de0*/  FSEL R120, R50, -INF , !P1 ;  /* 0xff80000032787808 */ /* 0x000fe20004800000 */
[C---:B------:R-:W-:Y:S01]  /*11df0*/  FFMA.FTZ R45, R3.reuse, R2, R45 ;  /* 0x00000002032d7223 */ /* 0x040fe2000001002d */
[C---:B------:R-:W-:Y:S01]  /*11e00*/  ISETP.GE.AND P2, PT, R12.reuse, R118, PT ;  /* 0x000000760c00720c */ /* 0x040fe20003f46270 */
[----:B------:R-:W-:Y:S01]  /*11e10*/  FFMA.FTZ R47, R3, R2, R47 ;  /* 0x00000002032f7223 */ /* 0x000fe2000001002f */
[----:B------:R-:W-:Y:S01]  /*11e20*/  ISETP.GE.AND P1, PT, R12, R119, PT ;  /* 0x000000770c00720c */ /* 0x000fe20003f26270 */
[----:B------:R-:W-:Y:S01]  /*11e30*/  VIADD R2, R85, 0x41 ;  /* 0x0000004155027836 */ /* 0x000fe20000000000 */
[----:B------:R-:W2:Y:S01]  /*11e40*/  LDSM.16.M88.4 R12, [R145+0x8800] ;  /* 0x00880000910c783b */ /* 0x000ea20000000200 */
[----:B------:R-:W-:Y:S01]  /*11e50*/  FSEL R63, R44, -INF , !P2 ;  /* 0xff8000002c3f7808 */ /* 0x000fe20005000000 */
[----:B-1----:R-:W-:Y:S01]  /*11e60*/  HMMA.16816.F32 R32, R8, R56, R32 ;  /* 0x000000380820723c */ /* 0x002fe20000001820 */
[----:B------:R-:W-:-:S02]  /*11e70*/  FSEL R174, R46, -INF , !P1 ;  /* 0xff8000002eae7808 */ /* 0x000fc40004800000 */
[CC--:B------:R-:W-:Y:S02]  /*11e80*/  ISETP.GE.AND P2, PT, R49.reuse, R118.reuse, PT ;  /* 0x000000763100720c */ /* 0x0c0fe40003f46270 */
[----:B------:R-:W-:Y:S01]  /*11e90*/  ISETP.GE.AND P1, PT, R49, R119, PT ;  /* 0x000000773100720c */ /* 0x000fe20003f26270 */
[----:B------:R-:W-:Y:S01]  /*11ea0*/  HMMA.16816.F32 R28, R8, R58, R28 ;  /* 0x0000003a081c723c */ /* 0x000fe2000000181c */
[----:B------:R-:W-:Y:S02]  /*11eb0*/  FSEL R173, R45, -INF , !P3 ;  /* 0xff8000002dad7808 */ /* 0x000fe40005800000 */
[----:B------:R-:W-:Y:S02]  /*11ec0*/  FSEL R176, R47, -INF , !P0 ;  /* 0xff8000002fb07808 */ /* 0x000fe40004000000 */
[----:B------:R-:W-:Y:S02]  /*11ed0*/  I2FP.F32.S32 R49, R49 ;  /* 0x0000003100317245 */ /* 0x000fe40000201400 */
[----:B------:R-:W-:-:S02]  /*11ee0*/  ISETP.GE.AND P3, PT, R2, R118, PT ;  /* 0x000000760200720c */ /* 0x000fc40003f66270 */
[----:B------:R-:W-:Y:S01]  /*11ef0*/  ISETP.GE.AND P0, PT, R2, R119, PT ;  /* 0x000000770200720c */ /* 0x000fe20003f06270 */
[CC--:B------:R-:W-:Y:S01]  /*11f00*/  FFMA.FTZ R135, R3.reuse, R49.reuse, R40 ;  /* 0x0000003103877223 */ /* 0x0c0fe20000010028 */
[----:B------:R-:W-:Y:S01]  /*11f10*/  I2FP.F32.S32 R2, R2 ;  /* 0x0000000200027245 */ /* 0x000fe20000201400 */
[----:B------:R-:W-:Y:S01]  /*11f20*/  FFMA.FTZ R42, R3, R49, R42 ;  /* 0x00000031032a7223 */ /* 0x000fe2000001002a */
[----:B------:R-:W-:Y:S01]  /*11f30*/  VIADD R40, R85, 0x48 ;  /* 0x0000004855287836 */ /* 0x000fe20000000000 */
[----:B------:R-:W-:Y:S01]  /*11f40*/  FSEL R83, R83, -INF , !P4 ;  /* 0xff80000053537808 */ /* 0x000fe20006000000 */
[----:B------:R-:W-:Y:S02]  /*11f50*/  VIADD R49, R85, 0x50 ;  /* 0x0000005055317836 */ /* 0x000fe40000000000 */
[CC--:B------:R-:W-:Y:S01]  /*11f60*/  FFMA.FTZ R41, R3.reuse, R2.reuse, R41 ;  /* 0x0000000203297223 */ /* 0x0c0fe20000010029 */
[----:B------:R-:W-:Y:S01]  /*11f70*/  FFMA.FTZ R43, R3, R2, R43 ;  /* 0x00000002032b7223 */ /* 0x000fe2000001002b */
[----:B------:R-:W-:Y:S01]  /*11f80*/  FSEL R135, R135, -INF , !P2 ;  /* 0xff80000087877808 */ /* 0x000fe20005000000 */
[----:B------:R-:W-:Y:S01]  /*11f90*/  VIADD R2, R85, 0x49 ;  /* 0x0000004955027836 */ /* 0x000fe20000000000 */
[----:B------:R-:W-:-:S02]  /*11fa0*/  FSEL R138, R42, -INF , !P1 ;  /* 0xff8000002a8a7808 */ /* 0x000fc40004800000 */
[C---:B------:R-:W-:Y:S02]  /*11fb0*/  ISETP.GE.AND P2, PT, R40.reuse, R118, PT ;  /* 0x000000762800720c */ /* 0x040fe40003f46270 */
[----:B------:R-:W-:Y:S02]  /*11fc0*/  ISETP.GE.AND P1, PT, R40, R119, PT ;  /* 0x000000772800720c */ /* 0x000fe40003f26270 */
[----:B------:R-:W-:Y:S02]  /*11fd0*/  I2FP.F32.S32 R45, R40 ;  /* 0x00000028002d7245 */ /* 0x000fe40000201400 */
[----:B------:R-:W-:Y:S02]  /*11fe0*/  FSEL R139, R41, -INF , !P3 ;  /* 0xff800000298b7808 */ /* 0x000fe40005800000 */
[----:B------:R-:W-:Y:S01]  /*11ff0*/  FSEL R142, R43, -INF , !P0 ;  /* 0xff8000002b8e7808 */ /* 0x000fe20004000000 */
[CC--:B------:R-:W-:Y:S01]  /*12000*/  FFMA.FTZ R36, R3.reuse, R45.reuse, R36 ;  /* 0x0000002d03247223 */ /* 0x0c0fe20000010024 */
[----:B------:R-:W1:Y:S01]  /*12010*/  LDSM.16.M88.4 R40, [R145+0x8c00] ;  /* 0x008c00009128783b */ /* 0x000e620000000200 */
[C---:B------:R-:W-:Y:S01]  /*12020*/  ISETP.GE.AND P3, PT, R2.reuse, R118, PT ;  /* 0x000000760200720c */ /* 0x040fe20003f66270 */
[----:B------:R-:W-:Y:S01]  /*12030*/  FFMA.FTZ R38, R3, R45, R38 ;  /* 0x0000002d03267223 */ /* 0x000fe20000010026 */
[----:B------:R-:W-:Y:S01]  /*12040*/  ISETP.GE.AND P0, PT, R2, R119, PT ;  /* 0x000000770200720c */ /* 0x000fe20003f06270 */
[----:B--2---:R-:W-:Y:S01]  /*12050*/  HMMA.16816.F32 R44, R8, R12, R24 ;  /* 0x0000000c082c723c */ /* 0x004fe20000001818 */
[----:B------:R-:W-:Y:S01]  /*12060*/  I2FP.F32.S32 R2, R2 ;  /* 0x0000000200027245 */ /* 0x000fe20000201400 */
[----:B------:R-:W-:-:S04]  /*12070*/  DEPBAR.LE SB0, 0x0 ;  /* 0x000080000000791a */ /* 0x000fc80000000000 */
[CC--:B------:R-:W-:Y:S01]  /*12080*/  FFMA.FTZ R37, R3.reuse, R2.reuse, R37 ;  /* 0x0000000203257223 */ /* 0x0c0fe20000010025 */
[----:B------:R-:W-:Y:S01]  /*12090*/  FFMA.FTZ R39, R3, R2, R39 ;  /* 0x0000000203277223 */ /* 0x000fe20000010027 */
[C---:B------:R-:W-:Y:S01]  /*120a0*/  VIADD R2, R85.reuse, 0x51 ;  /* 0x0000005155027836 */ /* 0x040fe20000000000 */
[----:B------:R-:W-:Y:S01]  /*120b0*/  FSEL R137, R36, -INF , !P2 ;  /* 0xff80000024897808 */ /* 0x000fe20005000000 */
[----:B------:R-:W-:Y:S01]  /*120c0*/  VIADD R12, R85, 0x58 ;  /* 0x00000058550c7836 */ /* 0x000fe20000000000 */
[----:B------:R-:W-:Y:S01]  /*120d0*/  FSEL R141, R37, -INF , !P3 ;  /* 0xff800000258d7808 */ /* 0x000fe20005800000 */
[----:B------:R-:W-:Y:S01]  /*120e0*/  HMMA.16816.F32 R20, R8, R14, R20 ;  /* 0x0000000e0814723c */ /* 0x000fe20000001814 */
[----:B------:R-:W-:Y:S01]  /*120f0*/  FSEL R136, R39, -INF , !P0 ;  /* 0xff80000027887808 */ /* 0x000fe20004000000 */
[----:B------:R-:W-:Y:S01]  /*12100*/  BAR.SYNC.DEFER_BLOCKING 0x0 ;  /* 0x0000000000007b1d */ /* 0x000fe20000010000 */
[C---:B------:R-:W-:Y:S02]  /*12110*/  ISETP.GE.AND P3, PT, R2.reuse, R118, PT ;  /* 0x000000760200720c */ /* 0x040fe40003f66270 */
[----:B------:R-:W-:-:S02]  /*12120*/  ISETP.GE.AND P0, PT, R2, R119, PT ;  /* 0x000000770200720c */ /* 0x000fc40003f06270 */
[----:B------:R-:W-:Y:S02]  /*12130*/  I2FP.F32.S32 R2, R2 ;  /* 0x0000000200027245 */ /* 0x000fe40000201400 */
[----:B------:R-:W-:Y:S02]  /*12140*/  FSEL R140, R38, -INF , !P1 ;  /* 0xff800000268c7808 */ /* 0x000fe40004800000 */
[----:B------:R-:W-:Y:S01]  /*12150*/  ISETP.GE.AND P2, PT, R49, R118, PT ;  /* 0x000000763100720c */ /* 0x000fe20003f46270 */
[CC--:B------:R-:W-:Y:S01]  /*12160*/  FFMA.FTZ R33, R3.reuse, R2.reuse, R33 ;  /* 0x0000000203217223 */ /* 0x0c0fe20000010021 */
[----:B------:R-:W-:Y:S01]  /*12170*/  FFMA.FTZ R35, R3, R2, R35 ;  /* 0x0000000203237223 */ /* 0x000fe20000010023 */
[----:B------:R-:W-:Y:S01]  /*12180*/  ISETP.GE.AND P1, PT, R49, R119, PT ;  /* 0x000000773100720c */ /* 0x000fe20003f26270 */
[----:B------:R-:W-:Y:S01]  /*12190*/  VIADD R2, R85, 0x59 ;  /* 0x0000005955027836 */ /* 0x000fe20000000000 */
[----:B------:R-:W-:Y:S02]  /*121a0*/  I2FP.F32.S32 R49, R49 ;  /* 0x0000003100317245 */ /* 0x000fe40000201400 */
[----:B------:R-:W-:-:S02]  /*121b0*/  FSEL R123, R33, -INF , !P3 ;  /* 0xff800000217b7808 */ /* 0x000fc40005800000 */
[----:B------:R-:W-:Y:S01]  /*121c0*/  FSEL R128, R35, -INF , !P0 ;  /* 0xff80000023807808 */ /* 0x000fe20004000000 */
[CC--:B------:R-:W-:Y:S01]  /*121d0*/  FFMA.FTZ R32, R3.reuse, R49.reuse, R32 ;  /* 0x0000003103207223 */ /* 0x0c0fe20000010020 */
[C---:B------:R-:W-:Y:S01]  /*121e0*/  ISETP.GE.AND P3, PT, R2.reuse, R118, PT ;  /* 0x000000760200720c */ /* 0x040fe20003f66270 */
[C---:B------:R-:W-:Y:S01]  /*121f0*/  FFMA.FTZ R34, R3.reuse, R49, R34 ;  /* 0x0000003103227223 */ /* 0x040fe20000010022 */
[----:B------:R-:W-:Y:S01]  /*12200*/  ISETP.GE.AND P0, PT, R2, R119, PT ;  /* 0x000000770200720c */ /* 0x000fe20003f06270 */
[C---:B-1----:R-:W-:Y:S01]  /*12210*/  HMMA.16816.F32 R16, R8.reuse, R40, R16 ;  /* 0x000000280810723c */ /* 0x042fe20000001810 */
        /* <DEDUP_REMOVED lines=10> */
[----:B------:R-:W-:Y:S01]  /*122c0*/  VIADD R2, R85, 0x61 ;  /* 0x0000006155027836 */ /* 0x000fe20000000000 */
[----:B------:R-:W-:Y:S01]  /*122d0*/  FSEL R129, R29, -INF , !P3 ;  /* 0xff8000001d817808 */ /* 0x000fe20005800000 */
[----:B------:R-:W-:Y:S01]  /*122e0*/  VIADD R12, R85, 0x60 ;  /* 0x00000060550c7836 */ /* 0x000fe20000000000 */
[----:B------:R-:W-:Y:S01]  /*122f0*/  FSEL R64, R31, -INF , !P0 ;  /* 0xff8000001f407808 */ /* 0x000fe20004000000 */
[----:B------:R-:W-:Y:S01]  /*12300*/  HMMA.16816.F32 R124, R8, R42, R124 ;  /* 0x0000002a087c723c */ /* 0x000fe2000000187c */
[----:B------:R-:W-:-:S02]  /*12310*/  FSEL R121, R28, -INF , !P2 ;  /* 0xff8000001c797808 */ /* 0x000fc40005000000 */
[----:B------:R-:W-:Y:S02]  /*12320*/  FSEL R122, R30, -INF , !P1 ;  /* 0xff8000001e7a7808 */ /* 0x000fe40004800000 */
[CC--:B------:R-:W-:Y:S02]  /*12330*/  ISETP.GE.AND P3, PT, R2.reuse, R118.reuse, PT ;  /* 0x000000760200720c */ /* 0x0c0fe40003f66270 */
[-C--:B------:R-:W-:Y:S01]  /*12340*/  ISETP.GE.AND P0, PT, R2, R119.reuse, PT ;  /* 0x000000770200720c */ /* 0x080fe20003f06270 */
[C---:B------:R-:W-:Y:S01]  /*12350*/  VIADD R8, R85.reuse, 0x70 ;  /* 0x0000007055087836 */ /* 0x040fe20000000000 */
[C---:B------:R-:W-:Y:S02]  /*12360*/  ISETP.GE.AND P2, PT, R12.reuse, R118, PT ;  /* 0x000000760c00720c */ /* 0x040fe40003f46270 */
[----:B------:R-:W-:Y:S02]  /*12370*/  ISETP.GE.AND P1, PT, R12, R119, PT ;  /* 0x000000770c00720c */ /* 0x000fe40003f26270 */
[----:B------:R-:W-:Y:S01]  /*12380*/  I2FP.F32.S32 R13, R12 ;  /* 0x0000000c000d7245 */ /* 0x000fe20000201400 */
[----:B------:R-:W-:Y:S01]  /*12390*/  VIADD R12, R85, 0x68 ;  /* 0x00000068550c7836 */ /* 0x000fe20000000000 */
[----:B------:R-:W-:-:S02]  /*123a0*/  I2FP.F32.S32 R2, R2 ;  /* 0x0000000200027245 */ /* 0x000fc40000201400 */
[----:B------:R-:W-:Y:S01]  /*123b0*/  I2FP.F32.S32 R9, R8 ;  /* 0x0000000800097245 */ /* 0x000fe20000201400 */
[CC--:B------:R-:W-:Y:S01]  /*123c0*/  FFMA.FTZ R25, R3.reuse, R13.reuse, R44 ;  /* 0x0000000d03197223 */ /* 0x0c0fe2000001002c */
[C---:B------:R-:W-:Y:S01]  /*123d0*/  FFMA.FTZ R24, R3.reuse, R13, R46 ;  /* 0x0000000d03187223 */ /* 0x040fe2000001002e */
[CC--:B------:R-:W-:Y:S01]  /*123e0*/  FFMA.FTZ R45, R3.reuse, R2.reuse, R45 ;  /* 0x00000002032d7223 */ /* 0x0c0fe2000001002d */
[----:B------:R-:W-:Y:S01]  /*123f0*/  FFMA.FTZ R43, R3, R2, R47 ;  /* 0x00000002032b7223 */ /* 0x000fe2000001002f */
[----:B------:R-:W-:Y:S01]  /*12400*/  I2FP.F32.S32 R13, R12 ;  /* 0x0000000c000d7245 */ /* 0x000fe20000201400 */
[----:B------:R-:W-:Y:S01]  /*12410*/  VIADD R2, R85, 0x69 ;  /* 0x0000006955027836 */ /* 0x000fe20000000000 */
[----:B------:R-:W-:Y:S01]  /*12420*/  FSEL R25, R25, -INF , !P2 ;  /* 0xff80000019197808 */ /* 0x000fe20005000000 */
[----:B------:R-:W-:Y:S01]  /*12430*/  FFMA.FTZ R16, R3, R9, R16 ;  /* 0x0000000903107223 */ /* 0x000fe20000010010 */
[----:B------:R-:W-:Y:S01]  /*12440*/  FSEL R43, R43, -INF , !P0 ;  /* 0xff8000002b2b7808 */ /* 0x000fe20004000000 */
[CC--:B------:R-:W-:Y:S01]  /*12450*/  FFMA.FTZ R20, R3.reuse, R13.reuse, R20 ;  /* 0x0000000d03147223 */ /* 0x0c0fe20000010014 */
[CC--:B------:R-:W-:Y:S01]  /*12460*/  ISETP.GE.AND P4, PT, R2.reuse, R118.reuse, PT ;  /* 0x000000760200720c */ /* 0x0c0fe20003f86270 */
[C---:B------:R-:W-:Y:S01]  /*12470*/  FFMA.FTZ R22, R3.reuse, R13, R22 ;  /* 0x0000000d03167223 */ /* 0x040fe20000010016 */
[----:B------:R-:W-:Y:S01]  /*12480*/  ISETP.GE.AND P0, PT, R2, R119, PT ;  /* 0x000000770200720c */ /* 0x000fe20003f06270 */
[----:B------:R-:W-:Y:S01]  /*12490*/  FFMA.FTZ R18, R3, R9, R18 ;  /* 0x0000000903127223 */ /* 0x000fe20000010012 */
[----:B------:R-:W-:-:S02]  /*124a0*/  ISETP.GE.AND P2, PT, R12, R118, PT ;  /* 0x000000760c00720c */ /* 0x000fc40003f46270 */
[----:B------:R-:W-:Y:S02]  /*124b0*/  I2FP.F32.S32 R2, R2 ;  /* 0x0000000200027245 */ /* 0x000fe40000201400 */
[----:B------:R-:W-:Y:S02]  /*124c0*/  FSEL R47, R45, -INF , !P3 ;  /* 0xff8000002d2f7808 */ /* 0x000fe40005800000 */
[----:B------:R-:W-:Y:S01]  /*124d0*/  FSEL R46, R20, -INF , !P2 ;  /* 0xff800000142e7808 */ /* 0x000fe20005000000 */
[CC--:B------:R-:W-:Y:S01]  /*124e0*/  FFMA.FTZ R21, R3.reuse, R2.reuse, R21 ;  /* 0x0000000203157223 */ /* 0x0c0fe20000010015 */
[----:B------:R-:W-:Y:S01]  /*124f0*/  FSEL R24, R24, -INF , !P1 ;  /* 0xff80000018187808 */ /* 0x000fe20004800000 */
[----:B------:R-:W-:Y:S01]  /*12500*/  FFMA.FTZ R23, R3, R2, R23 ;  /* 0x0000000203177223 */ /* 0x000fe20000010017 */
[C---:B------:R-:W-:Y:S01]  /*12510*/  ISETP.GE.AND P3, PT, R8.reuse, R118, PT ;  /* 0x000000760800720c */ /* 0x040fe20003f66270 */
[C---:B------:R-:W-:Y:S01]  /*12520*/  VIADD R2, R85.reuse, 0x78 ;  /* 0x0000007855027836 */ /* 0x040fe20000000000 */
[-C--:B------:R-:W-:Y:S01]  /*12530*/  ISETP.GE.AND P2, PT, R8, R119.reuse, PT ;  /* 0x000000770800720c */ /* 0x080fe20003f46270 */
[----:B------:R-:W-:Y:S01]  /*12540*/  VIADD R8, R85, 0x71 ;  /* 0x0000007155087836 */ /* 0x000fe20000000000 */
[----:B------:R-:W-:-:S02]  /*12550*/  ISETP.GE.AND P1, PT, R12, R119, PT ;  /* 0x000000770c00720c */ /* 0x000fc40003f26270 */
[----:B------:R-:W-:Y:S02]  /*12560*/  FSEL R45, R21, -INF , !P4 ;  /* 0xff800000152d7808 */ /* 0x000fe40006000000 */
[----:B------:R-:W-:Y:S02]  /*12570*/  FSEL R42, R22, -INF , !P1 ;  /* 0xff800000162a7808 */ /* 0x000fe40004800000 */
[C---:B------:R-:W-:Y:S02]  /*12580*/  ISETP.GE.AND P4, PT, R8.reuse, R118, PT ;  /* 0x000000760800720c */ /* 0x040fe40003f86270 */
[----:B------:R-:W-:Y:S02]  /*12590*/  ISETP.GE.AND P1, PT, R8, R119, PT ;  /* 0x000000770800720c */ /* 0x000fe40003f26270 */
[----:B------:R-:W-:Y:S02]  /*125a0*/  I2FP.F32.S32 R8, R8 ;  /* 0x0000000800087245 */ /* 0x000fe40000201400 */
[----:B------:R-:W-:-:S02]  /*125b0*/  I2FP.F32.S32 R9, R2 ;  /* 0x0000000200097245 */ /* 0x000fc40000201400 */
[----:B------:R-:W-:Y:S01]  /*125c0*/  FSEL R28, R23, -INF , !P0 ;  /* 0xff800000171c7808 */ /* 0x000fe20004000000 */
[C---:B------:R-:W-:Y:S01]  /*125d0*/  FFMA.FTZ R17, R3.reuse, R8, R17 ;  /* 0x0000000803117223 */ /* 0x040fe20000010011 */
[----:B------:R-:W-:Y:S01]  /*125e0*/  FSEL R31, R16, -INF , !P3 ;  /* 0xff800000101f7808 */ /* 0x000fe20005800000 */
[CC--:B------:R-:W-:Y:S01]  /*125f0*/  FFMA.FTZ R29, R3.reuse, R9.reuse, R124 ;  /* 0x00000009031d7223 */ /* 0x0c0fe2000001007c */
[C---:B------:R-:W-:Y:S01]  /*12600*/  ISETP.GE.AND P3, PT, R2.reuse, R118, PT ;  /* 0x000000760200720c */ /* 0x040fe20003f66270 */
[C---:B------:R-:W-:Y:S01]  /*12610*/  FFMA.FTZ R40, R3.reuse, R9, R126 ;  /* 0x0000000903287223 */ /* 0x040fe2000001007e */
[----:B------:R-:W-:Y:S01]  /*12620*/  ISETP.GE.AND P0, PT, R2, R119, PT ;  /* 0x000000770200720c */ /* 0x000fe20003f06270 */
[----:B------:R-:W-:Y:S01]  /*12630*/  FFMA.FTZ R19, R3, R8, R19 ;  /* 0x0000000803137223 */ /* 0x000fe20000010013 */
[----:B------:R-:W-:Y:S02]  /*12640*/  I2FP.F32.S32 R2, R85 ;  /* 0x0000005500027245 */ /* 0x000fe40000201400 */
[----:B------:R-:W-:-:S02]  /*12650*/  SHF.R.S32.HI R9, RZ, 0x1f, R54 ;  /* 0x0000001fff097819 */ /* 0x000fc40000011436 */
[----:B------:R-:W-:Y:S01]  /*12660*/  FSEL R30, R17, -INF , !P4 ;  /* 0xff800000111e7808 */ /* 0x000fe20006000000 */
[----:B------:R-:W-:Y:S01]  /*12670*/  FFMA.FTZ R80, R3, R2, R80 ;  /* 0x0000000203507223 */ /* 0x000fe20000010050 */
[----:B------:R-:W-:Y:S01]  /*12680*/  LEA.HI R9, R9, R54, RZ, 0x2 ;  /* 0x0000003609097211 */ /* 0x000fe200078f10ff */
[----:B------:R-:W-:Y:S01]  /*12690*/  FFMA.FTZ R8, R3, R2, R82 ;  /* 0x0000000203087223 */ /* 0x000fe20000010052 */
[----:B------:R-:W-:Y:S02]  /*126a0*/  ISETP.GE.AND P4, PT, R85, R118, PT ;  /* 0x000000765500720c */ /* 0x000fe40003f86270 */
[----:B------:R-:W-:Y:S02]  /*126b0*/  FSEL R26, R19, -INF , !P1 ;  /* 0xff800000131a7808 */ /* 0x000fe40004800000 */
[----:B------:R-:W-:Y:S02]  /*126c0*/  LOP3.LUT R171, R9, 0xfffffffc, RZ, 0xc0, !PT ;  /* 0xfffffffc09ab7812 */ /* 0x000fe400078ec0ff */
[C---:B------:R-:W-:Y:S01]  /*126d0*/  ISETP.GE.AND P1, PT, R85.reuse, R119, PT ;  /* 0x000000775500720c */ /* 0x040fe20003f26270 */
[----:B------:R-:W-:Y:S01]  /*126e0*/  VIADD R85, R85, 0x79 ;  /* 0x0000007955557836 */ /* 0x000fe20000000000 */
[----:B------:R-:W-:Y:S01]  /*126f0*/  FSEL R9, R80, -INF , !P4 ;  /* 0xff80000050097808 */ /* 0x000fe20006000000 */
[----:B------:R-:W-:Y:S01]  /*12700*/  IMAD.IADD R171, R54, 0x1, -R171 ;  /* 0x0000000136ab7824 */ /* 0x000fe200078e0aab */
[----:B------:R-:W-:-:S02]  /*12710*/  ISETP.GT.AND P4, PT, R169, R150, PT ;  /* 0x00000096a900720c */ /* 0x000fc40003f84270 */
[----:B------:R-:W-:Y:S02]  /*12720*/  I2FP.F32.S32 R10, R85 ;  /* 0x00000055000a7245 */ /* 0x000fe40000201400 */
[----:B------:R-:W-:Y:S02]  /*12730*/  FSEL R27, R18, -INF , !P2 ;  /* 0xff800000121b7808 */ /* 0x000fe40005000000 */
[----:B------:R-:W-:Y:S01]  /*12740*/  FSEL R40, R40, -INF , !P0 ;  /* 0xff80000028287808 */ /* 0x000fe20004000000 */
[CC--:B------:R-:W-:Y:S01]  /*12750*/  FFMA.FTZ R44, R3.reuse, R10.reuse, R125 ;  /* 0x0000000a032c7223 */ /* 0x0c0fe2000001007d */
[----:B------:R-:W-:Y:S01]  /*12760*/  FFMA.FTZ R41, R3, R10, R127 ;  /* 0x0000000a03297223 */ /* 0x000fe2000001007f */
        /* <DEDUP_REMOVED lines=70> */
.L_x_3163:
[----:B------:R-:W1:Y:S02]  /*12bd0*/  LDC R11, c[0x0][0x248] ;  /* 0x00009200ff0b7b82 */ /* 0x000e640000000800 */
[----:B-1----:R-:W-:-:S04]  /*12be0*/  LEA R11, -R11, RZ, 0x7 ;  /* 0x000000ff0b0b7211 */ /* 0x002fc800078e39ff */
[----:B------:R-:W-:-:S07]  /*12bf0*/  SHF.R.S32.HI R0, RZ, 0x1f, R11 ;  /* 0x0000001fff007819 */ /* 0x000fce000001140b */
.L_x_3164:
        /* <DEDUP_REMOVED lines=114> */
.L_x_3162:
        /* <DEDUP_REMOVED lines=49> */
[----:B-1----:R-:W-:Y:S02]  /*13630*/  FMNMX.FTZ R11, R47, R0, !PT ;  /* 0x000000002f0b7209 */ /* 0x002fe40007810000 */
        /* <DEDUP_REMOVED lines=26> */
[----:B-1----:R-:W-:-:S04]  /*137e0*/  FMNMX.FTZ R2, R11, R2, !PT ;  /* 0x000000020b027209 */ /* 0x002fc80007810000 */
[C---:B------:R-:W-:Y:S01]  /*137f0*/  FSETP.NEU.FTZ.AND P0, PT, R2.reuse, -INF , PT ;  /* 0xff8000000200780b */ /* 0x040fe20003f1d000 */
[----:B------:R-:W-:Y:S01]  /*13800*/  FMUL.FTZ R50, R2, UR8 ;  /* 0x0000000802327c20 */ /* 0x000fe20008410000 */
[----:B--2---:R-:W-:-:S04]  /*13810*/  FMNMX.FTZ R0, R7, R0, !PT ;  /* 0x0000000007007209 */ /* 0x004fc80007810000 */
[----:B------:R-:W-:Y:S01]  /*13820*/  FSEL R50, R50, RZ, P0 ;  /* 0x000000ff32327208 */ /* 0x000fe20000000000 */
[C---:B------:R-:W-:Y:S01]  /*13830*/  FMUL.FTZ R49, R0.reuse, UR8 ;  /* 0x0000000800317c20 */ /* 0x040fe20008410000 */
[----:B------:R-:W-:-:S03]  /*13840*/  FSETP.NEU.FTZ.AND P0, PT, R0, -INF , PT ;  /* 0xff8000000000780b */ /* 0x000fc60003f1d000 */
[--C-:B------:R-:W-:Y:S01]  /*13850*/  FFMA.FTZ R124, R83, UR8, -R50.reuse ;  /* 0x00000008537c7c23 */ /* 0x100fe20008010832 */
[--C-:B------:R-:W-:Y:S01]  /*13860*/  FFMA.FTZ R51, R81, UR8, -R50.reuse ;  /* 0x0000000851337c23 */ /* 0x100fe20008010832 */
        /* <DEDUP_REMOVED lines=22> */
[----:B------:R-:W4:Y:S01]  /*139d0*/  LDSM.16.MT88.4 R88, [R144+0xb000] ;  /* 0x00b000009058783b */ /* 0x000f220000004200 */
        /* <DEDUP_REMOVED lines=36> */
[----:B------:R-:W-:Y:S01]  /*13c20*/  FADD.FTZ R134, R134, R131 ;  /* 0x0000008386867221 */ /* 0x000fe20000010000 */
[--C-:B------:R-:W-:Y:S01]  /*13c30*/  FFMA.FTZ R122, R25, UR8, -R50.reuse ;  /* 0x00000008197a7c23 */ /* 0x100fe20008010832 */
[--C-:B------:R-:W-:Y:S01]  /*13c40*/  FFMA.FTZ R47, R47, UR8, -R50.reuse ;  /* 0x000000082f2f7c23 */ /* 0x100fe20008010832 */
[----:B------:R-:W-:Y:S01]  /*13c50*/  FFMA.FTZ R46, R46, UR8, -R50 ;  /* 0x000000082e2e7c23 */ /* 0x000fe20008010832 */
[----:B------:R-:W-:Y:S01]  /*13c60*/  FADD.FTZ R125, R125, R134 ;  /* 0x000000867d7d7221 */ /* 0x000fe20000010000 */
[----:B------:R-:W-:Y:S01]  /*13c70*/  FFMA.FTZ R45, R45, UR8, -R50 ;  /* 0x000000082d2d7c23 */ /* 0x000fe20008010832 */
[----:B------:R-:W5:Y:S01]  /*13c80*/  MUFU.EX2 R57, R57 ;  /* 0x0000003900397308 */ /* 0x000f620000000800 */
[----:B--2---:R-:W-:Y:S01]  /*13c90*/  F2FP.F16.F32.PACK_AB R101, R126, R127 ;  /* 0x0000007f7e65723e */ /* 0x004fe200000000ff */
[----:B------:R-:W-:Y:S01]  /*13ca0*/  FADD.FTZ R127, R127, R126 ;  /* 0x0000007e7f7f7221 */ /* 0x000fe20000010000 */
[----:B------:R-:W-:Y:S01]  /*13cb0*/  FADD.FTZ R126, R124, R125 ;  /* 0x0000007d7c7e7221 */ /* 0x000fe20000010000 */
[--C-:B------:R-:W-:Y:S01]  /*13cc0*/  FFMA.FTZ R124, R43, UR8, -R49.reuse ;  /* 0x000000082b7c7c23 */ /* 0x100fe20008010831 */
[--C-:B------:R-:W-:Y:S01]  /*13cd0*/  FFMA.FTZ R43, R42, UR8, -R49.reuse ;  /* 0x000000082a2b7c23 */ /* 0x100fe20008010831 */
[--C-:B------:R-:W-:Y:S01]  /*13ce0*/  FFMA.FTZ R125, R24, UR8, -R49.reuse ;  /* 0x00000008187d7c23 */ /* 0x100fe20008010831 */
[--C-:B------:R-:W-:Y:S01]  /*13cf0*/  FFMA.FTZ R42, R28, UR8, -R49.reuse ;  /* 0x000000081c2a7c23 */ /* 0x100fe20008010831 */
[----:B------:R-:W-:Y:S01]  /*13d00*/  MUFU.EX2 R51, R51 ;  /* 0x0000003300337308 */ /* 0x000fe20000000800 */
[----:B------:R-:W-:Y:S01]  /*13d10*/  FFMA.FTZ R165, R44, UR8, -R50 ;  /* 0x000000082ca57c23 */ /* 0x000fe20008010832 */
[--C-:B------:R-:W-:Y:S01]  /*13d20*/  FFMA.FTZ R44, R40, UR8, -R49.reuse ;  /* 0x00000008282c7c23 */ /* 0x100fe20008010831 */
[----:B------:R-:W-:-:S05]  /*13d30*/  FFMA.FTZ R41, R41, UR8, -R49 ;  /* 0x0000000829297c23 */ /* 0x000fca0008010831 */
[----:B------:R-:W2:Y:S01]  /*13d40*/  MUFU.EX2 R48, R48 ;  /* 0x0000003000307308 */ /* 0x000ea20000000800 */
[----:B-----5:R-:W-:Y:S01]  /*13d50*/  F2FP.F16.F32.PACK_AB R103, R57, R130 ;  /* 0x000000823967723e */ /* 0x020fe200000000ff */
[----:B------:R-:W-:-:S06]  /*13d60*/  FADD.FTZ R130, R130, R127 ;  /* 0x0000007f82827221 */ /* 0x000fcc0000010000 */
[C---:B-1----:R-:W-:Y:S01]  /*13d70*/  HMMA.16816.F32 R76, R100.reuse, R80, RZ ;  /* 0x00000050644c723c */ /* 0x042fe200000018ff */
[----:B------:R-:W-:Y:S05]  /*13d80*/  MUFU.EX2 R60, R60 ;  /* 0x0000003c003c7308 */ /* 0x000fea0000000800 */
[----:B------:R-:W-:Y:S03]  /*13d90*/  HMMA.16816.F32 R80, R100, R82, RZ ;  /* 0x000000526450723c */ /* 0x000fe600000018ff */
[----:B------:R-:W1:Y:S01]  /*13da0*/  MUFU.EX2 R39, R39 ;  /* 0x0000002700277308 */ /* 0x000e620000000800 */
[----:B--2---:R-:W-:-:S02]  /*13db0*/  F2FP.F16.F32.PACK_AB R8, R48, R51 ;  /* 0x000000333008723e */ /* 0x004fc400000000ff */
[C---:B------:R-:W-:Y:S05]  /*13dc0*/  HMMA.16816.F32 R112, R100.reuse, R108, RZ ;  /* 0x0000006c6470723c */ /* 0x040fea00000018ff */
[----:B------:R-:W-:Y:S01]  /*13dd0*/  MUFU.EX2 R56, R56 ;  /* 0x0000003800387308 */ /* 0x000fe20000000800 */
[C---:B---3--:R-:W-:Y:S06]  /*13de0*/  HMMA.16816.F32 R68, R100.reuse, R72, RZ ;  /* 0x000000486444723c */ /* 0x048fec00000018ff */
[----:B----4-:R-:W-:Y:S01]  /*13df0*/  HMMA.16816.F32 R84, R100, R88, RZ ;  /* 0x000000586454723c */ /* 0x010fe200000018ff */
[----:B------:R-:W2:Y:S01]  /*13e00*/  MUFU.EX2 R55, R55 ;  /* 0x0000003700377308 */ /* 0x000ea20000000800 */
[----:B-1----:R-:W-:-:S04]  /*13e10*/  F2FP.F16.F32.PACK_AB R10, R39, R60 ;  /* 0x0000003c270a723e */ /* 0x002fc800000000ff */
[C---:B------:R-:W-:Y:S03]  /*13e20*/  HMMA.16816.F32 R92, R100.reuse, R96, RZ ;  /* 0x00000060645c723c */ /* 0x040fe600000018ff */
[----:B------:R-:W-:Y:S03]  /*13e30*/  MUFU.EX2 R38, R38 ;  /* 0x0000002600267308 */ /* 0x000fe60000000800 */
[C---:B------:R-:W-:Y:S05]  /*13e40*/  HMMA.16816.F32 R108, R100.reuse, R110, RZ ;  /* 0x0000006e646c723c */ /* 0x040fea00000018ff */
[----:B------:R-:W1:Y:S01]  /*13e50*/  MUFU.EX2 R35, R35 ;  /* 0x0000002300237308 */ /* 0x000e620000000800 */
[----:B--2---:R-:W-:Y:S01]  /*13e60*/  F2FP.F16.F32.PACK_AB R9, R55, R56 ;  /* 0x000000383709723e */ /* 0x004fe200000000ff */
[C---:B------:R-:W-:Y:S06]  /*13e70*/  HMMA.16816.F32 R72, R100.reuse, R74, RZ ;  /* 0x0000004a6448723c */ /* 0x040fec00000018ff */
[C---:B------:R-:W-:Y:S01]  /*13e80*/  HMMA.16816.F32 R88, R100.reuse, R90, RZ ;  /* 0x0000005a6458723c */ /* 0x040fe200000018ff */
[----:B------:R-:W-:Y:S05]  /*13e90*/  MUFU.EX2 R37, R37 ;  /* 0x0000002500257308 */ /* 0x000fea0000000800 */
[----:B------:R-:W-:Y:S01]  /*13ea0*/  HMMA.16816.F32 R96, R100, R98, RZ ;  /* 0x000000626460723c */ /* 0x000fe200000018ff */
[----:B-1----:R-:W-:-:S02]  /*13eb0*/  F2FP.F16.F32.PACK_AB R11, R35, R38 ;  /* 0x00000026230b723e */ /* 0x002fc400000000ff */
        /* <DEDUP_REMOVED lines=23> */
[----:B------:R-:W-:Y:S02]  /*14030*/  LDSM.16.MT88.4 R20, [R146+0xa400] ;  /* 0x00a400009214783b */ /* 0x000fe40000004200 */
[----:B------:R-:W-:Y:S03]  /*14040*/  MUFU.EX2 R63, R63 ;  /* 0x0000003f003f7308 */ /* 0x000fe60000000800 */
[C---:B-----5:R-:W-:Y:S05]  /*14050*/  HMMA.16816.F32 R92, R8.reuse, R16, R92 ;  /* 0x00000010085c723c */ /* 0x060fea000000185c */
[----:B------:R-:W-:Y:S01]  /*14060*/  MUFU.EX2 R58, R58 ;  /* 0x0000003a003a7308 */ /* 0x000fe20000000800 */
[C---:B------:R-:W-:Y:S01]  /*14070*/  HMMA.16816.F32 R96, R8.reuse, R18, R96 ;  /* 0x000000120860723c */ /* 0x040fe20000001860 */
[----:B------:R-:W5:Y:S06]  /*14080*/  LDSM.16.MT88.4 R16, [R146+0x9800] ;  /* 0x009800009210783b */ /* 0x000f6c0000004200 */
[----:B------:R-:W-:Y:S08]  /*14090*/  MUFU.EX2 R120, R120 ;  /* 0x0000007800787308 */ /* 0x000ff00000000800 */
[----:B------:R-:W3:Y:S01]  /*140a0*/  MUFU.EX2 R61, R61 ;  /* 0x0000003d003d7308 */ /* 0x000ee20000000800 */
        /* <DEDUP_REMOVED lines=16> */
[----:B------:R-:W-:Y:S01]  /*141b0*/  MUFU.EX2 R135, R135 ;  /* 0x0000008700877308 */ /* 0x000fe20000000800 */
[C---:B------:R-:W-:Y:S01]  /*141c0*/  HMMA.16816.F32 R72, R8.reuse, R14, R72 ;  /* 0x0000000e0848723c */ /* 0x040fe20000001848 */
[----:B------:R-:W2:Y:S06]  /*141d0*/  LDSM.16.MT88.4 R12, [R144+0xb800] ;  /* 0x00b80000900c783b */ /* 0x000eac0000004200 */
[----:B------:R-:W-:Y:S08]  /*141e0*/  MUFU.EX2 R138, R138 ;  /* 0x0000008a008a7308 */ /* 0x000ff00000000800 */
[----:B------:R-:W5:Y:S01]  /*141f0*/  MUFU.EX2 R137, R137 ;  /* 0x0000008900897308 */ /* 0x000f620000000800 */
[C---:B----4-:R-:W-:Y:S07]  /*14200*/  HMMA.16816.F32 R76, R8.reuse, R16, R76 ;  /* 0x00000010084c723c */ /* 0x050fee000000184c */
[----:B------:R-:W-:Y:S01]  /*14210*/  MUFU.EX2 R141, R141 ;  /* 0x0000008d008d7308 */ /* 0x000fe20000000800 */
[C---:B------:R-:W-:Y:S01]  /*14220*/  HMMA.16816.F32 R80, R8.reuse, R18, R80 ;  /* 0x000000120850723c */ /* 0x040fe20000001850 */
[----:B------:R-:W4:Y:S06]  /*14230*/  LDSM.16.MT88.4 R16, [R146+0xd800] ;  /* 0x00d800009210783b */ /* 0x000f2c0000004200 */
[----:B------:R-:W5:Y:S08]  /*14240*/  MUFU.EX2 R136, R136 ;  /* 0x0000008800887308 */ /* 0x000f700000000800 */
[----:B------:R-:W-:Y:S01]  /*14250*/  MUFU.EX2 R142, R142 ;  /* 0x0000008e008e7308 */ /* 0x000fe20000000800 */
[C---:B--2---:R-:W-:Y:S07]  /*14260*/  HMMA.16816.F32 R84, R8.reuse, R12, R84 ;  /* 0x0000000c0854723c */ /* 0x044fee0000001854 */
[----:B------:R-:W2:Y:S01]  /*14270*/  MUFU.EX2 R123, R123 ;  /* 0x0000007b007b7308 */ /* 0x000ea20000000800 */
[C---:B------:R-:W-:Y:S01]  /*14280*/  HMMA.16816.F32 R88, R8.reuse, R14, R88 ;  /* 0x0000000e0858723c */ /* 0x040fe20000001858 */
[----:B------:R-:W3:Y:S06]  /*14290*/  LDSM.16.MT88.4 R12, [R144+0xd800] ;  /* 0x00d80000900c783b */ /* 0x000eec0000004200 */
[----:B------:R-:W-:Y:S08]  /*142a0*/  MUFU.EX2 R140, R140 ;  /* 0x0000008c008c7308 */ /* 0x000ff00000000800 */
[----:B------:R-:W-:Y:S01]  /*142b0*/  MUFU.EX2 R65, R65 ;  /* 0x0000004100417308 */ /* 0x000fe20000000800 */
[C---:B----4-:R-:W-:Y:S07]  /*142c0*/  HMMA.16816.F32 R92, R8.reuse, R16, R92 ;  /* 0x00000010085c723c */ /* 0x050fee000000185c */
[----:B------:R-:W-:Y:S01]  /*142d0*/  MUFU.EX2 R129, R129 ;  /* 0x0000008100817308 */ /* 0x000fe20000000800 */
[C---:B------:R-:W-:Y:S01]  /*142e0*/  HMMA.16816.F32 R96, R8.reuse, R18, R96 ;  /* 0x000000120860723c */ /* 0x040fe20000001860 */
[----:B------:R-:W4:Y:S06]  /*142f0*/  LDSM.16.MT88.4 R16, [R146+0x9c00] ;  /* 0x009c00009210783b */ /* 0x000f2c0000004200 */
[----:B------:R-:W2:Y:S08]  /*14300*/  MUFU.EX2 R66, R66 ;  /* 0x0000004200427308 */ /* 0x000eb00000000800 */
        /* <DEDUP_REMOVED lines=9> */
[----:B-1----:R-:W-:-:S03]  /*143a0*/  F2FP.F16.F32.PACK_AB R11, R54, R59 ;  /* 0x0000003b360b723e */ /* 0x002fc600000000ff */
[----:B------:R-:W1:Y:S04]  /*143b0*/  MUFU.EX2 R47, R47 ;  /* 0x0000002f002f7308 */ /* 0x000e680000000800 */
[C---:B----4-:R-:W-:Y:S04]  /*143c0*/  HMMA.16816.F32 R112, R8.reuse, R16, R112 ;  /* 0x000000100870723c */ /* 0x050fe80000001870 */
[----:B------:R-:W-:Y:S02]  /*143d0*/  MUFU.EX2 R46, R46 ;  /* 0x0000002e002e7308 */ /* 0x000fe40000000800 */
[C---:B------:R-:W-:Y:S01]  /*143e0*/  HMMA.16816.F32 R108, R8.reuse, R18, R108 ;  /* 0x00000012086c723c */ /* 0x040fe2000000186c */
[----:B------:R-:W4:Y:S05]  /*143f0*/  LDSM.16.MT88.4 R16, [R146+0xbc00] ;  /* 0x00bc00009210783b */ /* 0x000f2a0000004200 */
[----:B------:R-:W-:Y:S08]  /*14400*/  MUFU.EX2 R45, R45 ;  /* 0x0000002d002d7308 */ /* 0x000ff00000000800 */
[----:B------:R-:W-:Y:S01]  /*14410*/  MUFU.EX2 R125, R125 ;  /* 0x0000007d007d7308 */ /* 0x000fe20000000800 */
[C---:B-----5:R-:W-:Y:S06]  /*14420*/  HMMA.16816.F32 R68, R8.reuse, R12, R68 ;  /* 0x0000000c0844723c */ /* 0x060fec0000001844 */
[C---:B------:R-:W-:Y:S01]  /*14430*/  HMMA.16816.F32 R72, R8.reuse, R14, R72 ;  /* 0x0000000e0848723c */ /* 0x040fe20000001848 */
[----:B------:R-:W5:Y:S01]  /*14440*/  LDSM.16.MT88.4 R12, [R144+0xbc00] ;  /* 0x00bc0000900c783b */ /* 0x000f620000004200 */
[----:B------:R-:W1:Y:S08]  /*14450*/  MUFU.EX2 R124, R124 ;  /* 0x0000007c007c7308 */ /* 0x000e700000000800 */
[----:B------:R-:W-:Y:S08]  /*14460*/  MUFU.EX2 R43, R43 ;  /* 0x0000002b002b7308 */ /* 0x000ff00000000800 */
[----:B------:R-:W1:Y:S01]  /*14470*/  MUFU.EX2 R42, R42 ;  /* 0x0000002a002a7308 */ /* 0x000e620000000800 */
        /* <DEDUP_REMOVED lines=16> */
[----:B------:R-:W-:Y:S02]  /*14580*/  F2FP.F16.F32.PACK_AB R9, R137, R138 ;  /* 0x0000008a8909723e */ /* 0x000fe400000000ff */
[----:B------:R-:W-:Y:S02]  /*14590*/  F2FP.F16.F32.PACK_AB R10, R135, R164 ;  /* 0x000000a4870a723e */ /* 0x000fe400000000ff */
[----:B------:R-:W-:-:S07]  /*145a0*/  F2FP.F16.F32.PACK_AB R11, R136, R141 ;  /* 0x0000008d880b723e */ /* 0x000fce00000000ff */
[C---:B----4-:R-:W-:Y:S06]  /*145b0*/  HMMA.16816.F32 R112, R8.reuse, R16, R112 ;  /* 0x000000100870723c */ /* 0x050fec0000001870 */
[C---:B------:R-:W-:Y:S01]  /*145c0*/  HMMA.16816.F32 R108, R8.reuse, R18, R108 ;  /* 0x00000012086c723c */ /* 0x040fe2000000186c */
[----:B------:R-:W4:Y:S05]  /*145d0*/  LDSM.16.MT88.4 R16, [R146+0xc000] ;  /* 0x00c000009210783b */ /* 0x000f2a0000004200 */
[C---:B-----5:R-:W-:Y:S06]  /*145e0*/  HMMA.16816.F32 R68, R8.reuse, R12, R68 ;  /* 0x0000000c0844723c */ /* 0x060fec0000001844 */
[C---:B------:R-:W-:Y:S01]  /*145f0*/  HMMA.16816.F32 R72, R8.reuse, R14, R72 ;  /* 0x0000000e0848723c */ /* 0x040fe20000001848 */
[----:B------:R-:W5:Y:S05]  /*14600*/  LDSM.16.MT88.4 R12, [R144+0xc000] ;  /* 0x00c00000900c783b */ /* 0x000f6a0000004200 */
        /* <DEDUP_REMOVED lines=12> */
[----:B--2---:R-:W-:-:S02]  /*146d0*/  F2FP.F16.F32.PACK_AB R8, R123, R142 ;  /* 0x0000008e7b08723e */ /* 0x004fc400000000ff */
[----:B------:R-:W-:Y:S02]  /*146e0*/  F2FP.F16.F32.PACK_AB R9, R66, R129 ;  /* 0x000000814209723e */ /* 0x000fe400000000ff */
[----:B------:R-:W-:Y:S02]  /*146f0*/  F2FP.F16.F32.PACK_AB R10, R65, R140 ;  /* 0x0000008c410a723e */ /* 0x000fe400000000ff */
[----:B---3--:R-:W-:-:S07]  /*14700*/  F2FP.F16.F32.PACK_AB R11, R64, R121 ;  /* 0x00000079400b723e */ /* 0x008fce00000000ff */
[C---:B------:R-:W-:Y:S06]  /*14710*/  HMMA.16816.F32 R112, R8.reuse, R20, R112 ;  /* 0x000000140870723c */ /* 0x040fec0000001870 */
[C---:B------:R-:W-:Y:S01]  /*14720*/  HMMA.16816.F32 R108, R8.reuse, R22, R108 ;  /* 0x00000016086c723c */ /* 0x040fe2000000186c */
[----:B------:R-:W2:Y:S05]  /*14730*/  LDSM.16.MT88.4 R20, [R144+0xc400] ;  /* 0x00c400009014783b */ /* 0x000eaa0000004200 */
[C---:B----4-:R-:W-:Y:S06]  /*14740*/  HMMA.16816.F32 R68, R8.reuse, R16, R68 ;  /* 0x000000100844723c */ /* 0x050fec0000001844 */
[C---:B------:R-:W-:Y:S01]  /*14750*/  HMMA.16816.F32 R72, R8.reuse, R18, R72 ;  /* 0x000000120848723c */ /* 0x040fe20000001848 */
[----:B------:R-:W3:Y:S05]  /*14760*/  LDSM.16.MT88.4 R16, [R144+0xe400] ;  /* 0x00e400009010783b */ /* 0x000eea0000004200 */
[C---:B-----5:R-:W-:Y:S06]  /*14770*/  HMMA.16816.F32 R76, R8.reuse, R12, R76 ;  /* 0x0000000c084c723c */ /* 0x060fec000000184c */
[C---:B------:R-:W-:Y:S01]  /*14780*/  HMMA.16816.F32 R80, R8.reuse, R14, R80 ;  /* 0x0000000e0850723c */ /* 0x040fe20000001850 */
[----:B------:R-:W4:Y:S05]  /*14790*/  LDSM.16.MT88.4 R12, [R146+0xe400] ;  /* 0x00e40000920c783b */ /* 0x000f2a0000004200 */
[C---:B--2---:R-:W-:Y:S06]  /*147a0*/  HMMA.16816.F32 R84, R8.reuse, R20, R84 ;  /* 0x000000140854723c */ /* 0x044fec0000001854 */
[----:B------:R-:W-:Y:S01]  /*147b0*/  HMMA.16816.F32 R88, R8, R22, R88 ;  /* 0x000000160858723c */ /* 0x000fe20000001858 */
[----:B------:R-:W-:Y:S01]  /*147c0*/  FADD.FTZ R21, R51, R126 ;  /* 0x0000007e33157221 */ /* 0x000fe20000010000 */
[--C-:B------:R-:W-:Y:S01]  /*147d0*/  FFMA.FTZ R126, R31, UR8, -R50.reuse ;  /* 0x000000081f7e7c23 */ /* 0x100fe20008010832 */
[----:B------:R-:W-:-:S02]  /*147e0*/  FFMA.FTZ R51, R29, UR8, -R50 ;  /* 0x000000081d337c23 */ /* 0x000fc40008010832 */
[----:B------:R-:W-:Y:S01]  /*147f0*/  FADD.FTZ R21, R48, R21 ;  /* 0x0000001530157221 */ /* 0x000fe20000010000 */
[C---:B---3--:R-:W-:Y:S01]  /*14800*/  HMMA.16816.F32 R104, R8.reuse, R16, R104 ;  /* 0x000000100868723c */ /* 0x048fe20000001868 */
[----:B------:R-:W-:Y:S02]  /*14810*/  FFMA.FTZ R48, R26, UR8, -R49 ;  /* 0x000000081a307c23 */ /* 0x000fe40008010831 */
[----:B------:R-:W-:Y:S02]  /*14820*/  FADD.FTZ R60, R60, R21 ;  /* 0x000000153c3c7221 */ /* 0x000fe40000010000 */
[----:B------:R-:W2:Y:S01]  /*14830*/  LDSM.16.MT88.4 R20, [R144+0xe800] ;  /* 0x00e800009014783b */ /* 0x000ea20000004200 */
[C---:B------:R-:W-:Y:S01]  /*14840*/  HMMA.16816.F32 R100, R8.reuse, R18, R100 ;  /* 0x000000120864723c */ /* 0x040fe20000001864 */
[----:B------:R-:W-:Y:S01]  /*14850*/  FADD.FTZ R17, R57, R130 ;  /* 0x0000008239117221 */ /* 0x000fe20000010000 */
[----:B------:R-:W-:Y:S01]  /*14860*/  FFMA.FTZ R57, R30, UR8, -R50 ;  /* 0x000000081e397c23 */ /* 0x000fe20008010832 */
[----:B------:R-:W-:Y:S01]  /*14870*/  FFMA.FTZ R50, R27, UR8, -R49 ;  /* 0x000000081b327c23 */ /* 0x000fe20008010831 */
[----:B------:R-:W3:Y:S01]  /*14880*/  LDSM.16.MT88.4 R28, [R144+0xa800] ;  /* 0x00a80000901c783b */ /* 0x000ee20000004200 */
[----:B------:R-:W-:Y:S01]  /*14890*/  FADD.FTZ R56, R56, R17 ;  /* 0x0000001138387221 */ /* 0x000fe20000010000 */
[C---:B----4-:R-:W-:Y:S01]  /*148a0*/  HMMA.16816.F32 R92, R8.reuse, R12, R92 ;  /* 0x0000000c085c723c */ /* 0x050fe2000000185c */
[----:B------:R-:W-:Y:S01]  /*148b0*/  FADD.FTZ R60, R39, R60 ;  /* 0x0000003c273c7221 */ /* 0x000fe20000010000 */
[----:B------:R-:W4:Y:S01]  /*148c0*/  LDSM.16.MT88.4 R16, [R144+0xc800] ;  /* 0x00c800009010783b */ /* 0x000f220000004200 */
[----:B------:R-:W-:Y:S01]  /*148d0*/  FADD.FTZ R55, R55, R56 ;  /* 0x0000003837377221 */ /* 0x000fe20000010000 */
[----:B------:R-:W-:Y:S02]  /*148e0*/  MUFU.EX2 R40, R48 ;  /* 0x0000003000287308 */ /* 0x000fe40000000800 */
[----:B------:R-:W-:Y:S01]  /*148f0*/  HMMA.16816.F32 R96, R8, R14, R96 ;  /* 0x0000000e0860723c */ /* 0x000fe20000001860 */
[----:B------:R-:W5:Y:S01]  /*14900*/  LDSM.16.MT88.4 R12, [R146+0xa800] ;  /* 0x00a80000920c783b */ /* 0x000f620000004200 */
[----:B------:R-:W-:-:S03]  /*14910*/  FADD.FTZ R38, R38, R55 ;  /* 0x0000003726267221 */ /* 0x000fc60000010000 */
[----:B------:R-:W5:Y:S01]  /*14920*/  LDSM.16.MT88.4 R24, [R146+0xc800] ;  /* 0x00c800009218783b */ /* 0x000f620000004200 */
[----:B------:R-:W-:Y:S01]  /*14930*/  FADD.FTZ R38, R35, R38 ;  /* 0x0000002623267221 */ /* 0x000fe20000010000 */
[----:B-1----:R-:W-:Y:S02]  /*14940*/  F2FP.F16.F32.PACK_AB R8, R47, R122 ;  /* 0x0000007a2f08723e */ /* 0x002fe400000000ff */
[----:B------:R-:W-:Y:S01]  /*14950*/  F2FP.F16.F32.PACK_AB R9, R124, R125 ;  /* 0x0000007d7c09723e */ /* 0x000fe200000000ff */
[----:B------:R-:W-:Y:S01]  /*14960*/  FADD.FTZ R33, R33, R38 ;  /* 0x0000002621217221 */ /* 0x000fe20000010000 */
[----:B------:R-:W-:Y:S02]  /*14970*/  F2FP.F16.F32.PACK_AB R10, R45, R46 ;  /* 0x0000002e2d0a723e */ /* 0x000fe400000000ff */
[----:B------:R-:W-:Y:S01]  /*14980*/  F2FP.F16.F32.PACK_AB R11, R42, R43 ;  /* 0x0000002b2a0b723e */ /* 0x000fe200000000ff */
[----:B------:R-:W-:-:S04]  /*14990*/  FADD.FTZ R32, R32, R33 ;  /* 0x0000002120207221 */ /* 0x000fc80000010000 */
[----:B------:R-:W-:-:S04]  /*149a0*/  FADD.FTZ R7, R7, R32 ;  /* 0x0000002007077221 */ /* 0x000fc80000010000 */
[----:B------:R-:W-:-:S04]  /*149b0*/  FADD.FTZ R7, R4, R7 ;  /* 0x0000000704077221 */ /* 0x000fc80000010000 */
[----:B------:R-:W-:Y:S01]  /*149c0*/  FADD.FTZ R120, R120, R7 ;  /* 0x0000000778787221 */ /* 0x000fe20000010000 */
[----:B--2---:R-:W-:Y:S03]  /*149d0*/  HMMA.16816.F32 R104, R8, R20, R104 ;  /* 0x000000140868723c */ /* 0x004fe60000001868 */
[----:B------:R-:W-:-:S03]  /*149e0*/  FADD.FTZ R120, R61, R120 ;  /* 0x000000783d787221 */ /* 0x000fc60000010000 */
[C---:B---3--:R-:W-:Y:S01]  /*149f0*/  HMMA.16816.F32 R68, R8.reuse, R28, R68 ;  /* 0x0000001c0844723c */ /* 0x048fe20000001844 */
[----:B------:R-:W-:Y:S01]  /*14a00*/  FADD.FTZ R21, R37, R60 ;  /* 0x0000003c25157221 */ /* 0x000fe20000010000 */
[----:B------:R-:W-:Y:S01]  /*14a10*/  MUFU.EX2 R29, R126 ;  /* 0x0000007e001d7308 */ /* 0x000fe20000000800 */
[----:B------:R-:W-:Y:S02]  /*14a20*/  FADD.FTZ R59, R59, R120 ;  /* 0x000000783b3b7221 */ /* 0x000fe40000010000 */
[----:B------:R-:W-:Y:S01]  /*14a30*/  FADD.FTZ R21, R36, R21 ;  /* 0x0000001524157221 */ /* 0x000fe20000010000 */
[C---:B----4-:R-:W-:Y:S01]  /*14a40*/  HMMA.16816.F32 R84, R8.reuse, R16, R84 ;  /* 0x000000100854723c */ /* 0x050fe20000001854 */
[----:B------:R-:W-:Y:S02]  /*14a50*/  FADD.FTZ R59, R54, R59 ;  /* 0x0000003b363b7221 */ /* 0x000fe40000010000 */
[----:B------:R-:W-:Y:S01]  /*14a60*/  FADD.FTZ R34, R34, R21 ;  /* 0x0000001522227221 */ /* 0x000fe20000010000 */
[----:B------:R-:W1:Y:S01]  /*14a70*/  MUFU.EX2 R28, R57 ;  /* 0x00000039001c7308 */ /* 0x000e620000000800 */
[----:B------:R-:W-:Y:S01]  /*14a80*/  FADD.FTZ R138, R138, R59 ;  /* 0x0000003b8a8a7221 */ /* 0x000fe20000010000 */
[----:B-----5:R-:W-:Y:S01]  /*14a90*/  HMMA.16816.F32 R112, R8, R12, R112 ;  /* 0x0000000c0870723c */ /* 0x020fe20000001870 */
[----:B------:R-:W-:-:S02]  /*14aa0*/  FADD.FTZ R34, R5, R34 ;  /* 0x0000002205227221 */ /* 0x000fc40000010000 */
        /* <DEDUP_REMOVED lines=19> */
[----:B------:R-:W-:Y:S01]  /*14be0*/  HMMA.16816.F32 R80, R8, R26, R80 ;  /* 0x0000001a0850723c */ /* 0x000fe20000001850 */
[----:B------:R-:W5:Y:S01]  /*14bf0*/  LDSM.16.MT88.4 R24, [R146+0xac00] ;  /* 0x00ac00009218783b */ /* 0x000f620000004200 */
[----:B------:R-:W-:Y:S01]  /*14c00*/  FADD.FTZ R121, R121, R66 ;  /* 0x0000004279797221 */ /* 0x000fe20000010000 */
[----:B------:R-:W-:-:S03]  /*14c10*/  FADD.FTZ R164, R164, R139 ;  /* 0x0000008ba4a47221 */ /* 0x000fc60000010000 */
[C---:B------:R-:W-:Y:S01]  /*14c20*/  HMMA.16816.F32 R100, R8.reuse, R22, R100 ;  /* 0x000000160864723c */ /* 0x040fe20000001864 */
[----:B------:R-:W-:Y:S01]  /*14c30*/  FADD.FTZ R135, R135, R164 ;  /* 0x000000a487877221 */ /* 0x000fe20000010000 */
[----:B------:R-:W-:Y:S01]  /*14c40*/  LDSM.16.MT88.4 R20, [R144+0xcc00] ;  /* 0x00cc00009014783b */ /* 0x000fe20000004200 */
[----:B------:R-:W-:Y:S02]  /*14c50*/  FADD.FTZ R64, R64, R121 ;  /* 0x0000007940407221 */ /* 0x000fe40000010000 */
[----:B------:R-:W-:Y:S02]  /*14c60*/  FADD.FTZ R142, R142, R135 ;  /* 0x000000878e8e7221 */ /* 0x000fe40000010000 */
[----:B------:R-:W-:Y:S02]  /*14c70*/  FADD.FTZ R125, R125, R64 ;  /* 0x000000407d7d7221 */ /* 0x000fe40000010000 */
[----:B------:R-:W-:Y:S01]  /*14c80*/  FADD.FTZ R123, R123, R142 ;  /* 0x0000008e7b7b7221 */ /* 0x000fe20000010000 */
[----:B--2---:R-:W-:Y:S01]  /*14c90*/  HMMA.16816.F32 R92, R8, R12, R92 ;  /* 0x0000000c085c723c */ /* 0x004fe2000000185c */
[----:B------:R-:W-:-:S02]  /*14ca0*/  FADD.FTZ R124, R124, R125 ;  /* 0x0000007d7c7c7221 */ /* 0x000fc40000010000 */
[----:B------:R-:W-:Y:S02]  /*14cb0*/  FADD.FTZ R140, R140, R123 ;  /* 0x0000007b8c8c7221 */ /* 0x000fe40000010000 */
[----:B------:R-:W-:Y:S01]  /*14cc0*/  FADD.FTZ R43, R43, R124 ;  /* 0x0000007c2b2b7221 */ /* 0x000fe20000010000 */
[----:B------:R-:W-:Y:S01]  /*14cd0*/  HMMA.16816.F32 R96, R8, R14, R96 ;  /* 0x0000000e0860723c */ /* 0x000fe20000001860 */
[----:B------:R-:W2:Y:S01]  /*14ce0*/  LDSM.16.MT88.4 R12, [R146+0xcc00] ;  /* 0x00cc0000920c783b */ /* 0x000ea20000004200 */
[----:B------:R-:W-:Y:S01]  /*14cf0*/  FADD.FTZ R65, R65, R140 ;  /* 0x0000008c41417221 */ /* 0x000fe20000010000 */
[----:B------:R-:W-:-:S03]  /*14d00*/  FADD.FTZ R42, R42, R43 ;  /* 0x0000002b2a2a7221 */ /* 0x000fc60000010000 */
[----:B------:R-:W-:Y:S01]  /*14d10*/  FADD.FTZ R122, R122, R65 ;  /* 0x000000417a7a7221 */ /* 0x000fe20000010000 */
[----:B-1----:R-:W-:Y:S02]  /*14d20*/  F2FP.F16.F32.PACK_AB R8, R28, R29 ;  /* 0x0000001d1c08723e */ /* 0x002fe400000000ff */
        /* <DEDUP_REMOVED lines=8> */
[----:B---3--:R-:W-:Y:S01]  /*14db0*/  HMMA.16816.F32 R68, R8, R16, R68 ;  /* 0x000000100844723c */ /* 0x008fe20000001844 */
[----:B------:R-:W-:Y:S01]  /*14dc0*/  FADD.FTZ R44, R44, R31 ;  /* 0x0000001f2c2c7221 */ /* 0x000fe20000010000 */
[----:B------:R-:W-:-:S03]  /*14dd0*/  FADD.FTZ R29, R29, R46 ;  /* 0x0000002e1d1d7221 */ /* 0x000fc60000010000 */
[----:B------:R-:W-:Y:S01]  /*14de0*/  FADD.FTZ R164, R41, R44 ;  /* 0x0000002c29a47221 */ /* 0x000fe20000010000 */
[----:B------:R-:W-:Y:S01]  /*14df0*/  HMMA.16816.F32 R72, R8, R18, R72 ;  /* 0x000000120848723c */ /* 0x000fe20000001848 */
[----:B------:R-:W1:Y:S01]  /*14e00*/  LDSM.16.MT88.4 R16, [R146+0xec00] ;  /* 0x00ec00009210783b */ /* 0x000e620000004200 */
[----:B------:R-:W-:-:S04]  /*14e10*/  FADD.FTZ R29, R28, R29 ;  /* 0x0000001d1c1d7221 */ /* 0x000fc80000010000 */
[----:B------:R-:W-:Y:S01]  /*14e20*/  FADD.FTZ R30, R30, R29 ;  /* 0x0000001d1e1e7221 */ /* 0x000fe20000010000 */
[----:B-----5:R-:W-:Y:S03]  /*14e30*/  HMMA.16816.F32 R112, R8, R24, R112 ;  /* 0x000000180870723c */ /* 0x020fe60000001870 */
[----:B------:R-:W-:-:S03]  /*14e40*/  FADD.FTZ R165, R165, R30 ;  /* 0x0000001ea5a57221 */ /* 0x000fc60000010000 */
[C---:B------:R-:W-:Y:S06]  /*14e50*/  HMMA.16816.F32 R108, R8.reuse, R26, R108 ;  /* 0x0000001a086c723c */ /* 0x040fec000000186c */
[C---:B--2---:R-:W-:Y:S06]  /*14e60*/  HMMA.16816.F32 R76, R8.reuse, R12, R76 ;  /* 0x0000000c084c723c */ /* 0x044fec000000184c */
        /* <DEDUP_REMOVED lines=76> */
.L_x_3166:
[----:B------:R-:W1:Y:S02]  /*15330*/  LDC R7, c[0x0][0x250] ;  /* 0x00009400ff077b82 */ /* 0x000e640000000800 */
[----:B-1----:R-:W-:-:S04]  /*15340*/  LEA R7, -R7, RZ, 0x7 ;  /* 0x000000ff07077211 */ /* 0x002fc800078e39ff */
[----:B------:R-:W-:-:S07]  /*15350*/  SHF.R.S32.HI R4, RZ, 0x1f, R7 ;  /* 0x0000001fff047819 */ /* 0x000fce0000011407 */
.L_x_3167:
        /* <DEDUP_REMOVED lines=117> */
[----:B------:R-:W3:Y:S04]  /*15ab0*/  LDSM.16.M88.4 R44, [R148+0x4000] ;  /* 0x00400000942c783b */ /* 0x000ee80000000200 */
[----:B--2---:R-:W2:Y:S04]  /*15ac0*/  LDSM.16.M88.4 R24, [R145+0x3400] ;  /* 0x003400009118783b */ /* 0x004ea80000000200 */
[----:B------:R-:W2:Y:S04]  /*15ad0*/  LDSM.16.M88.4 R60, [R148+0x3800] ;  /* 0x00380000943c783b */ /* 0x000ea80000000200 */
[----:B------:R-:W2:Y:S04]  /*15ae0*/  LDSM.16.M88.4 R36, [R148+0x4400] ;  /* 0x004400009424783b */ /* 0x000ea80000000200 */
[----:B------:R-:W-:Y:S01]  /*15af0*/  LDSM.16.M88.4 R132, [R148+0x4c00] ;  /* 0x004c00009484783b */ /* 0x000fe20000000200 */
[C---:B-1----:R-:W-:Y:S03]  /*15b00*/  HMMA.16816.F32 R16, R20.reuse, R12, RZ ;  /* 0x0000000c1410723c */ /* 0x042fe600000018ff */
[----:B------:R-:W-:Y:S04]  /*15b10*/  LDSM.16.M88.4 R128, [R145+0x3c00] ;  /* 0x003c00009180783b */ /* 0x000fe80000000200 */
[----:B------:R-:W-:Y:S01]  /*15b20*/  LDSM.16.M88.4 R124, [R145+0x4000] ;  /* 0x00400000917c783b */ /* 0x000fe20000000200 */
[C---:B------:R-:W-:Y:S03]  /*15b30*/  HMMA.16816.F32 R12, R20.reuse, R14, RZ ;  /* 0x0000000e140c723c */ /* 0x040fe600000018ff */
[----:B------:R-:W-:Y:S03]  /*15b40*/  LDSM.16.M88.4 R136, [R145+0x3800] ;  /* 0x003800009188783b */ /* 0x000fe60000000200 */
[C---:B----4-:R-:W-:Y:S01]  /*15b50*/  HMMA.16816.F32 R8, R20.reuse, R4, RZ ;  /* 0x000000041408723c */ /* 0x050fe200000018ff */
[----:B------:R-:W0:Y:S05]  /*15b60*/  LDGDEPBAR ;  /* 0x00000000000079af */ /* 0x000e2a0000000000 */
[----:B------:R-:W-:Y:S06]  /*15b70*/  HMMA.16816.F32 R4, R20, R6, RZ ;  /* 0x000000061404723c */ /* 0x000fec00000018ff */
[C---:B------:R-:W-:Y:S06]  /*15b80*/  HMMA.16816.F32 R16, R120.reuse, R28, R16 ;  /* 0x0000001c7810723c */ /* 0x040fec0000001810 */
[----:B------:R-:W-:Y:S01]  /*15b90*/  HMMA.16816.F32 R12, R120, R30, R12 ;  /* 0x0000001e780c723c */ /* 0x000fe2000000180c */
[----:B------:R-:W1:Y:S05]  /*15ba0*/  LDSM.16.M88.4 R28, [R148+0x4800] ;  /* 0x00480000941c783b */ /* 0x000e6a0000000200 */
[C---:B-----5:R-:W-:Y:S06]  /*15bb0*/  HMMA.16816.F32 R56, R20.reuse, R52, RZ ;  /* 0x000000341438723c */ /* 0x060fec00000018ff */
[C---:B---3--:R-:W-:Y:S06]  /*15bc0*/  HMMA.16816.F32 R48, R20.reuse, R44, RZ ;  /* 0x0000002c1430723c */ /* 0x048fec00000018ff */
[C---:B------:R-:W-:Y:S06]  /*15bd0*/  HMMA.16816.F32 R52, R20.reuse, R54, RZ ;  /* 0x000000361434723c */ /* 0x040fec00000018ff */
[----:B------:R-:W-:Y:S06]  /*15be0*/  HMMA.16816.F32 R44, R20, R46, RZ ;  /* 0x0000002e142c723c */ /* 0x000fec00000018ff */
[----:B--2---:R-:W-:Y:S06]  /*15bf0*/  HMMA.16816.F32 R8, R120, R24, R8 ;  /* 0x000000187808723c */ /* 0x004fec0000001808 */
[----:B------:R-:W-:Y:S06]  /*15c00*/  HMMA.16816.F32 R64, R20, R60, RZ ;  /* 0x0000003c1440723c */ /* 0x000fec00000018ff */
[----:B------:R-:W-:Y:S06]  /*15c10*/  HMMA.16816.F32 R4, R120, R26, R4 ;  /* 0x0000001a7804723c */ /* 0x000fec0000001804 */
[C---:B------:R-:W-:Y:S06]  /*15c20*/  HMMA.16816.F32 R40, R20.reuse, R36, RZ ;  /* 0x000000241428723c */ /* 0x040fec00000018ff */
[C---:B-1----:R-:W-:Y:S06]  /*15c30*/  HMMA.16816.F32 R32, R20.reuse, R28, RZ ;  /* 0x0000001c1420723c */ /* 0x042fec00000018ff */
        /* <DEDUP_REMOVED lines=118> */
[C---:B------:R-:W-:Y:S01]  /*163a0*/  LOP3.LUT R212, R129.reuse, 0x18, R172, 0xfe, !PT ;  /* 0x0000001881d47812 */ /* 0x040fe200078efeac */
[C---:B-1----:R-:W-:Y:S06]  /*163b0*/  HMMA.16816.F32 R28, R132.reuse, R126, R28 ;  /* 0x0000007e841c723c */ /* 0x042fec000000181c */
[----:B------:R-:W-:Y:S01]  /*163c0*/  HMMA.16816.F32 R32, R132, R124, R32 ;  /* 0x0000007c8420723c */ /* 0x000fe20000001820 */
[----:B------:R-:W-:-:S05]  /*163d0*/  LOP3.LUT R127, R129, R172, RZ, 0xfc, !PT ;  /* 0x000000ac817f7212 */ /* 0x000fca00078efcff */
[C---:B--2---:R-:W-:Y:S06]  /*163e0*/  HMMA.16816.F32 R24, R132.reuse, R120, R24 ;  /* 0x000000788418723c */ /* 0x044fec0000001818 */
[----:B------:R-:W-:Y:S01]  /*163f0*/  HMMA.16816.F32 R20, R132, R122, R20 ;  /* 0x0000007a8414723c */ /* 0x000fe20000001814 */
[----:B------:R-:W-:Y:S01]  /*16400*/  VIADD R121, R127, 0x1 ;  /* 0x000000017f797836 */ /* 0x000fe20000000000 */
[----:B------:R-:W-:-:S04]  /*16410*/  LOP3.LUT R120, R129, 0x8, R172, 0xfe, !PT ;  /* 0x0000000881787812 */ /* 0x000fc800078efeac */
[----:B------:R-:W-:Y:S01]  /*16420*/  I2FP.F32.S32 R184, R121 ;  /* 0x0000007900b87245 */ /* 0x000fe20000201400 */
[----:B------:R-:W-:Y:S01]  /*16430*/  IMAD.MOV.U32 R132, RZ, RZ, R140 ;  /* 0x000000ffff847224 */ /* 0x000fe200078e008c */
[----:B------:R-:W-:Y:S01]  /*16440*/  BAR.SYNC.DEFER_BLOCKING 0x0 ;  /* 0x0000000000007b1d */ /* 0x000fe20000010000 */
[----:B------:R-:W-:Y:S01]  /*16450*/  ISETP.GE.AND P1, PT, R121, R118, PT ;  /* 0x000000767900720c */ /* 0x000fe20003f26270 */
[----:B------:R-:W-:Y:S02]  /*16460*/  IMAD.MOV.U32 R133, RZ, RZ, R141 ;  /* 0x000000ffff857224 */ /* 0x000fe400078e008d */
[-C--:B------:R-:W-:Y:S01]  /*16470*/  FFMA.FTZ R17, R3, R184.reuse, R17 ;  /* 0x000000b803117223 */ /* 0x080fe20000010011 */
[----:B------:R-:W-:Y:S01]  /*16480*/  ISETP.GE.AND P0, PT, R121, R119, PT ;  /* 0x000000777900720c */ /* 0x000fe20003f06270 */
[----:B------:R-:W-:Y:S01]  /*16490*/  FFMA.FTZ R184, R3, R184, R19 ;  /* 0x000000b803b87223 */ /* 0x000fe20000010013 */
[----:B------:R-:W-:Y:S01]  /*164a0*/  VIADD R121, R127, 0x9 ;  /* 0x000000097f797836 */ /* 0x000fe20000000000 */
[----:B------:R-:W-:-:S02]  /*164b0*/  I2FP.F32.S32 R19, R120 ;  /* 0x0000007800137245 */ /* 0x000fc40000201400 */
[CC--:B------:R-:W-:Y:S02]  /*164c0*/  ISETP.GE.AND P2, PT, R120.reuse, R118.reuse, PT ;  /* 0x000000767800720c */ /* 0x0c0fe40003f46270 */
[----:B------:R-:W-:Y:S01]  /*164d0*/  ISETP.GE.AND P3, PT, R120, R119, PT ;  /* 0x000000777800720c */ /* 0x000fe20003f66270 */
[----:B------:R-:W-:Y:S01]  /*164e0*/  FFMA.FTZ R14, R3, R19, R14 ;  /* 0x00000013030e7223 */ /* 0x000fe2000001000e */
[----:B------:R-:W-:Y:S02]  /*164f0*/  FSEL R184, R184, -INF , !P0 ;  /* 0xff800000b8b87808 */ /* 0x000fe40004000000 */
[C---:B------:R-:W-:Y:S02]  /*16500*/  ISETP.GE.AND P4, PT, R121.reuse, R118, PT ;  /* 0x000000767900720c */ /* 0x040fe40003f86270 */
[----:B------:R-:W-:Y:S02]  /*16510*/  I2FP.F32.S32 R120, R121 ;  /* 0x0000007900787245 */ /* 0x000fe40000201400 */
[----:B------:R-:W-:Y:S01]  /*16520*/  ISETP.GE.AND P0, PT, R121, R119, PT ;  /* 0x000000777900720c */ /* 0x000fe20003f06270 */
[----:B------:R-:W-:Y:S01]  /*16530*/  FFMA.FTZ R121, R3, R19, R12 ;  /* 0x0000001303797223 */ /* 0x000fe2000001000c */
[----:B------:R-:W-:Y:S01]  /*16540*/  LOP3.LUT R19, R129, 0x10, R172, 0xfe, !PT ;  /* 0x0000001081137812 */ /* 0x000fe200078efeac */
[-C--:B------:R-:W-:Y:S01]  /*16550*/  FFMA.FTZ R12, R3, R120.reuse, R15 ;  /* 0x00000078030c7223 */ /* 0x080fe2000001000f */
[----:B------:R-:W-:Y:S01]  /*16560*/  FSEL R17, R17, -INF , !P1 ;  /* 0xff80000011117808 */ /* 0x000fe20004800000 */
[----:B------:R-:W-:Y:S01]  /*16570*/  FFMA.FTZ R13, R3, R120, R13 ;  /* 0x00000078030d7223 */ /* 0x000fe2000001000d */
        /* <DEDUP_REMOVED lines=10> */
[----:B------:R-:W-:Y:S01]  /*16620*/  VIADD R9, R127, 0x19 ;  /* 0x000000197f097836 */ /* 0x000fe20000000000 */
[----:B------:R-:W-:Y:S01]  /*16630*/  FSEL R12, R12, -INF , !P0 ;  /* 0xff8000000c0c7808 */ /* 0x000fe20004000000 */
[----:B------:R-:W-:Y:S01]  /*16640*/  FFMA.FTZ R11, R3, R120, R11 ;  /* 0x00000078030b7223 */ /* 0x000fe2000001000b */
[----:B------:R-:W-:-:S02]  /*16650*/  FSEL R139, R8, -INF , !P2 ;  /* 0xff800000088b7808 */ /* 0x000fc40005000000 */
[----:B------:R-:W-:Y:S02]  /*16660*/  FSEL R210, R10, -INF , !P1 ;  /* 0xff8000000ad27808 */ /* 0x000fe40004800000 */
[C---:B------:R-:W-:Y:S02]  /*16670*/  ISETP.GE.AND P2, PT, R212.reuse, R118, PT ;  /* 0x00000076d400720c */ /* 0x040fe40003f46270 */
[----:B------:R-:W-:Y:S02]  /*16680*/  ISETP.GE.AND P1, PT, R212, R119, PT ;  /* 0x00000077d400720c */ /* 0x000fe40003f26270 */
[----:B------:R-:W-:Y:S02]  /*16690*/  I2FP.F32.S32 R212, R212 ;  /* 0x000000d400d47245 */ /* 0x000fe40000201400 */
[----:B------:R-:W-:Y:S02]  /*166a0*/  I2FP.F32.S32 R8, R9 ;  /* 0x0000000900087245 */ /* 0x000fe40000201400 */
[----:B------:R-:W-:Y:S01]  /*166b0*/  ISETP.GE.AND P3, PT, R121, R118, PT ;  /* 0x000000767900720c */ /* 0x000fe20003f66270 */
[----:B------:R-:W-:Y:S01]  /*166c0*/  FFMA.FTZ R213, R3, R212, R4 ;  /* 0x000000d403d57223 */ /* 0x000fe20000010004 */
[----:B------:R-:W-:Y:S01]  /*166d0*/  LOP3.LUT R4, R129, 0x20, R172, 0xfe, !PT ;  /* 0x0000002081047812 */ /* 0x000fe200078efeac */
[C---:B------:R-:W-:Y:S01]  /*166e0*/  FFMA.FTZ R211, R3.reuse, R8, R5 ;  /* 0x0000000803d37223 */ /* 0x040fe20000010005 */
        /* <DEDUP_REMOVED lines=8> */
[----:B------:R-:W-:Y:S01]  /*16770*/  FFMA.FTZ R66, R3, R5, R66 ;  /* 0x0000000503427223 */ /* 0x000fe20000010042 */
[C---:B------:R-:W-:Y:S02]  /*16780*/  ISETP.GE.AND P2, PT, R4.reuse, R118, PT ;  /* 0x000000760400720c */ /* 0x040fe40003f46270 */
[----:B------:R-:W-:Y:S02]  /*16790*/  ISETP.GE.AND P1, PT, R4, R119, PT ;  /* 0x000000770400720c */ /* 0x000fe40003f26270 */
[----:B------:R-:W-:Y:S02]  /*167a0*/  LOP3.LUT R5, R129, 0x28, R172, 0xfe, !PT ;  /* 0x0000002881057812 */ /* 0x000fe400078efeac */
[----:B------:R-:W-:Y:S02]  /*167b0*/  FSEL R135, R64, -INF , !P2 ;  /* 0xff80000040877808 */ /* 0x000fe40005000000 */
[----:B------:R-:W-:-:S02]  /*167c0*/  FSEL R128, R66, -INF , !P1 ;  /* 0xff80000042807808 */ /* 0x000fc40004800000 */
[C---:B------:R-:W-:Y:S02]  /*167d0*/  ISETP.GE.AND P2, PT, R5.reuse, R118, PT ;  /* 0x000000760500720c */ /* 0x040fe40003f46270 */
[----:B------:R-:W-:Y:S02]  /*167e0*/  ISETP.GE.AND P1, PT, R5, R119, PT ;  /* 0x000000770500720c */ /* 0x000fe40003f26270 */
[----:B------:R-:W-:Y:S02]  /*167f0*/  I2FP.F32.S32 R5, R5 ;  /* 0x0000000500057245 */ /* 0x000fe40000201400 */
[----:B------:R-:W-:Y:S02]  /*16800*/  FSEL R137, R137, -INF , !P3 ;  /* 0xff80000089897808 */ /* 0x000fe40005800000 */
[----:B------:R-:W-:Y:S01]  /*16810*/  FSEL R130, R11, -INF , !P0 ;  /* 0xff8000000b827808 */ /* 0x000fe20004000000 */
[CC--:B------:R-:W-:Y:S01]  /*16820*/  FFMA.FTZ R60, R3.reuse, R5.reuse, R60 ;  /* 0x00000005033c7223 */ /* 0x0c0fe2000001003c */
[----:B------:R-:W-:Y:S01]  /*16830*/  FFMA.FTZ R62, R3, R5, R62 ;  /* 0x00000005033e7223 */ /* 0x000fe2000001003e */
[----:B------:R-:W-:-:S02]  /*16840*/  LOP3.LUT R5, R129, 0x30, R172, 0xfe, !PT ;  /* 0x0000003081057812 */ /* 0x000fc400078efeac */
[-C--:B------:R-:W-:Y:S02]  /*16850*/  ISETP.GE.AND P3, PT, R9, R118.reuse, PT ;  /* 0x000000760900720c */ /* 0x080fe40003f66270 */
[----:B------:R-:W-:Y:S02]  /*16860*/  FSEL R209, R60, -INF , !P2 ;  /* 0xff8000003cd17808 */ /* 0x000fe40005000000 */
[----:B------:R-:W-:Y:S02]  /*16870*/  FSEL R202, R62, -INF , !P1 ;  /* 0xff8000003eca7808 */ /* 0x000fe40004800000 */
[C---:B------:R-:W-:Y:S02]  /*16880*/  ISETP.GE.AND P2, PT, R5.reuse, R118, PT ;  /* 0x000000760500720c */ /* 0x040fe40003f46270 */
[----:B------:R-:W-:Y:S02]  /*16890*/  ISETP.GE.AND P1, PT, R5, R119, PT ;  /* 0x000000770500720c */ /* 0x000fe40003f26270 */
[----:B------:R-:W-:-:S02]  /*168a0*/  I2FP.F32.S32 R5, R5 ;  /* 0x0000000500057245 */ /* 0x000fc40000201400 */
[----:B------:R-:W-:Y:S02]  /*168b0*/  ISETP.GE.AND P0, PT, R9, R119, PT ;  /* 0x000000770900720c */ /* 0x000fe40003f06270 */
[----:B------:R-:W-:Y:S01]  /*168c0*/  FSEL R211, R211, -INF , !P3 ;  /* 0xff800000d3d37808 */ /* 0x000fe20005800000 */
[CC--:B------:R-:W-:Y:S01]  /*168d0*/  FFMA.FTZ R56, R3.reuse, R5.reuse, R56 ;  /* 0x0000000503387223 */ /* 0x0c0fe20000010038 */
[----:B------:R-:W-:Y:S01]  /*168e0*/  FFMA.FTZ R58, R3, R5, R58 ;  /* 0x00000005033a7223 */ /* 0x000fe2000001003a */
[----:B------:R-:W-:Y:S02]  /*168f0*/  LOP3.LUT R5, R129, 0x38, R172, 0xfe, !PT ;  /* 0x0000003881057812 */ /* 0x000fe400078efeac */
[----:B------:R-:W-:Y:S02]  /*16900*/  FSEL R126, R7, -INF , !P0 ;  /* 0xff800000077e7808 */ /* 0x000fe40004000000 */
[----:B------:R-:W-:Y:S02]  /*16910*/  FSEL R199, R56, -INF , !P2 ;  /* 0xff80000038c77808 */ /* 0x000fe40005000000 */
[----:B------:R-:W-:-:S02]  /*16920*/  FSEL R204, R58, -INF , !P1 ;  /* 0xff8000003acc7808 */ /* 0x000fc40004800000 */
[CC--:B------:R-:W-:Y:S02]  /*16930*/  ISETP.GE.AND P2, PT, R5.reuse, R118.reuse, PT ;  /* 0x000000760500720c */ /* 0x0c0fe40003f46270 */
[-C--:B------:R-:W-:Y:S02]  /*16940*/  ISETP.GE.AND P1, PT, R5, R119.reuse, PT ;  /* 0x000000770500720c */ /* 0x080fe40003f26270 */
[C---:B------:R-:W-:Y:S02]  /*16950*/  ISETP.GE.AND P3, PT, R6.reuse, R118, PT ;  /* 0x000000760600720c */ /* 0x040fe40003f66270 */
[----:B------:R-:W-:Y:S02]  /*16960*/  I2FP.F32.S32 R4, R6 ;  /* 0x0000000600047245 */ /* 0x000fe40000201400 */
[----:B------:R-:W-:Y:S01]  /*16970*/  ISETP.GE.AND P0, PT, R6, R119, PT ;  /* 0x000000770600720c */ /* 0x000fe20003f06270 */
[----:B------:R-:W-:Y:S01]  /*16980*/  VIADD R6, R127, 0x29 ;  /* 0x000000297f067836 */ /* 0x000fe20000000000 */
[----:B------:R-:W-:Y:S01]  /*16990*/  I2FP.F32.S32 R5, R5 ;  /* 0x0000000500057245 */ /* 0x000fe20000201400 */
[CC--:B------:R-:W-:Y:S01]  /*169a0*/  FFMA.FTZ R65, R3.reuse, R4.reuse, R65 ;  /* 0x0000000403417223 */ /* 0x0c0fe20000010041 */
[----:B------:R-:W-:Y:S01]  /*169b0*/  FFMA.FTZ R67, R3, R4, R67 ;  /* 0x0000000403437223 */ /* 0x000fe20000010043 */
[----:B------:R-:W-:-:S02]  /*169c0*/  FSEL R13, R13, -INF , !P4 ;  /* 0xff8000000d0d7808 */ /* 0x000fc40006000000 */
[CC--:B------:R-:W-:Y:S01]  /*169d0*/  FFMA.FTZ R52, R3.reuse, R5.reuse, R52 ;  /* 0x0000000503347223 */ /* 0x0c0fe20000010034 */
[----:B------:R-:W-:Y:S01]  /*169e0*/  FFMA.FTZ R54, R3, R5, R54 ;  /* 0x0000000503367223 */ /* 0x000fe20000010036 */
[----:B------:R-:W-:Y:S02]  /*169f0*/  I2FP.F32.S32 R4, R6 ;  /* 0x0000000600047245 */ /* 0x000fe40000201400 */
[----:B------:R-:W-:Y:S02]  /*16a00*/  LOP3.LUT R5, R129, 0x40, R172, 0xfe, !PT ;  /* 0x0000004081057812 */ /* 0x000fe400078efeac */
[----:B------:R-:W-:Y:S01]  /*16a10*/  FSEL R123, R65, -INF , !P3 ;  /* 0xff800000417b7808 */ /* 0x000fe20005800000 */
[-C--:B------:R-:W-:Y:S01]  /*16a20*/  FFMA.FTZ R61, R3, R4.reuse, R61 ;  /* 0x00000004033d7223 */ /* 0x080fe2000001003d */
[----:B------:R-:W-:Y:S01]  /*16a30*/  FSEL R124, R67, -INF , !P0 ;  /* 0xff800000437c7808 */ /* 0x000fe20004000000 */
[----:B------:R-:W-:Y:S01]  /*16a40*/  FFMA.FTZ R63, R3, R4, R63 ;  /* 0x00000004033f7223 */ /* 0x000fe2000001003f */
[----:B------:R-:W-:-:S02]  /*16a50*/  FSEL R205, R52, -INF , !P2 ;  /* 0xff80000034cd7808 */ /* 0x000fc40005000000 */
[----:B------:R-:W-:Y:S02]  /*16a60*/  FSEL R206, R54, -INF , !P1 ;  /* 0xff80000036ce7808 */ /* 0x000fe40004800000 */
[CC--:B------:R-:W-:Y:S02]  /*16a70*/  ISETP.GE.AND P3, PT, R6.reuse, R118.reuse, PT ;  /* 0x000000760600720c */ /* 0x0c0fe40003f66270 */
[-C--:B------:R-:W-:Y:S01]  /*16a80*/  ISETP.GE.AND P0, PT, R6, R119.reuse, PT ;  /* 0x000000770600720c */ /* 0x080fe20003f06270 */
[----:B------:R-:W-:Y:S01]  /*16a90*/  VIADD R6, R127, 0x31 ;  /* 0x000000317f067836 */ /* 0x000fe20000000000 */
[C---:B------:R-:W-:Y:S02]  /*16aa0*/  ISETP.GE.AND P2, PT, R5.reuse, R118, PT ;  /* 0x000000760500720c */ /* 0x040fe40003f46270 */
[----:B------:R-:W-:Y:S02]  /*16ab0*/  ISETP.GE.AND P1, PT, R5, R119, PT ;  /* 0x000000770500720c */ /* 0x000fe40003f26270 */
[----:B------:R-:W-:-:S02]  /*16ac0*/  I2FP.F32.S32 R5, R5 ;  /* 0x0000000500057245 */ /* 0x000fc40000201400 */
[----:B------:R-:W-:Y:S02]  /*16ad0*/  FSEL R203, R61, -INF , !P3 ;  /* 0xff8000003dcb7808 */ /* 0x000fe40005800000 */
[----:B------:R-:W-:Y:S01]  /*16ae0*/  FSEL R198, R63, -INF , !P0 ;  /* 0xff8000003fc67808 */ /* 0x000fe20004000000 */
[CC--:B------:R-:W-:Y:S01]  /*16af0*/  FFMA.FTZ R48, R3.reuse, R5.reuse, R48 ;  /* 0x0000000503307223 */ /* 0x0c0fe20000010030 */
[C---:B------:R-:W-:Y:S01]  /*16b00*/  ISETP.GE.AND P3, PT, R6.reuse, R118, PT ;  /* 0x000000760600720c */ /* 0x040fe20003f66270 */
[----:B------:R-:W-:Y:S01]  /*16b10*/  FFMA.FTZ R50, R3, R5, R50 ;  /* 0x0000000503327223 */ /* 0x000fe20000010032 */
[----:B------:R-:W-:Y:S02]  /*16b20*/  I2FP.F32.S32 R4, R6 ;  /* 0x0000000600047245 */ /* 0x000fe40000201400 */
[----:B------:R-:W-:Y:S01]  /*16b30*/  ISETP.GE.AND P0, PT, R6, R119, PT ;  /* 0x000000770600720c */ /* 0x000fe20003f06270 */
[----:B------:R-:W-:Y:S01]  /*16b40*/  VIADD R6, R127, 0x39 ;  /* 0x000000397f067836 */ /* 0x000fe20000000000 */
[----:B------:R-:W-:Y:S01]  /*16b50*/  LOP3.LUT R5, R129, 0x48, R172, 0xfe, !PT ;  /* 0x0000004881057812 */ /* 0x000fe200078efeac */
[CC--:B------:R-:W-:Y:S01]  /*16b60*/  FFMA.FTZ R57, R3.reuse, R4.reuse, R57 ;  /* 0x0000000403397223 */ /* 0x0c0fe20000010039 */
[----:B------:R-:W-:Y:S01]  /*16b70*/  FFMA.FTZ R59, R3, R4, R59 ;  /* 0x00000004033b7223 */ /* 0x000fe2000001003b */
[----:B------:R-:W-:-:S02]  /*16b80*/  FSEL R185, R48, -INF , !P2 ;  /* 0xff80000030b97808 */ /* 0x000fc40005000000 */
[----:B------:R-:W-:Y:S02]  /*16b90*/  FSEL R192, R50, -INF , !P1 ;  /* 0xff80000032c07808 */ /* 0x000fe40004800000 */
[----:B------:R-:W-:Y:S02]  /*16ba0*/  I2FP.F32.S32 R4, R6 ;  /* 0x0000000600047245 */ /* 0x000fe40000201400 */
[C---:B------:R-:W-:Y:S02]  /*16bb0*/  ISETP.GE.AND P2, PT, R5.reuse, R118, PT ;  /* 0x000000760500720c */ /* 0x040fe40003f46270 */
[----:B------:R-:W-:Y:S01]  /*16bc0*/  ISETP.GE.AND P1, PT, R5, R119, PT ;  /* 0x000000770500720c */ /* 0x000fe20003f26270 */
[CC--:B------:R-:W-:Y:S01]  /*16bd0*/  FFMA.FTZ R53, R3.reuse, R4.reuse, R53 ;  /* 0x0000000403357223 */ /* 0x0c0fe20000010035 */
[----:B------:R-:W-:Y:S01]  /*16be0*/  I2FP.F32.S32 R5, R5 ;  /* 0x0000000500057245 */ /* 0x000fe20000201400 */
[----:B------:R-:W-:Y:S01]  /*16bf0*/  FFMA.FTZ R55, R3, R4, R55 ;  /* 0x0000000403377223 */ /* 0x000fe20000010037 */
[----:B------:R-:W-:-:S02]  /*16c00*/  FSEL R197, R57, -INF , !P3 ;  /* 0xff80000039c57808 */ /* 0x000fc40005800000 */
[----:B------:R-:W-:Y:S01]  /*16c10*/  FSEL R200, R59, -INF , !P0 ;  /* 0xff8000003bc87808 */ /* 0x000fe20004000000 */
[CC--:B------:R-:W-:Y:S01]  /*16c20*/  FFMA.FTZ R44, R3.reuse, R5.reuse, R44 ;  /* 0x00000005032c7223 */ /* 0x0c0fe2000001002c */
[C---:B------:R-:W-:Y:S01]  /*16c30*/  ISETP.GE.AND P3, PT, R6.reuse, R118, PT ;  /* 0x000000760600720c */ /* 0x040fe20003f66270 */
[----:B------:R-:W-:Y:S01]  /*16c40*/  FFMA.FTZ R46, R3, R5, R46 ;  /* 0x00000005032e7223 */ /* 0x000fe2000001002e */
[----:B------:R-:W-:Y:S01]  /*16c50*/  ISETP.GE.AND P0, PT, R6, R119, PT ;  /* 0x000000770600720c */ /* 0x000fe20003f06270 */
[----:B------:R-:W-:Y:S01]  /*16c60*/  VIADD R6, R127, 0x41 ;  /* 0x000000417f067836 */ /* 0x000fe20000000000 */
[----:B------:R-:W-:Y:S02]  /*16c70*/  LOP3.LUT R5, R129, 0x50, R172, 0xfe, !PT ;  /* 0x0000005081057812 */ /* 0x000fe400078efeac */
[----:B------:R-:W-:Y:S02]  /*16c80*/  FSEL R201, R53, -INF , !P3 ;  /* 0xff80000035c97808 */ /* 0x000fe40005800000 */
[----:B------:R-:W-:-:S02]  /*16c90*/  FSEL R196, R55, -INF , !P0 ;  /* 0xff80000037c47808 */ /* 0x000fc40004000000 */
[C---:B------:R-:W-:Y:S02]  /*16ca0*/  ISETP.GE.AND P3, PT, R6.reuse, R118, PT ;  /* 0x000000760600720c */ /* 0x040fe40003f66270 */
[----:B------:R-:W-:Y:S02]  /*16cb0*/  I2FP.F32.S32 R4, R6 ;  /* 0x0000000600047245 */ /* 0x000fe40000201400 */
[----:B------:R-:W-:Y:S01]  /*16cc0*/  ISETP.GE.AND P0, PT, R6, R119, PT ;  /* 0x000000770600720c */ /* 0x000fe20003f06270 */
[----:B------:R-:W-:Y:S01]  /*16cd0*/  VIADD R6, R127, 0x49 ;  /* 0x000000497f067836 */ /* 0x000fe20000000000 */
[----:B------:R-:W-:Y:S01]  /*16ce0*/  FSEL R189, R44, -INF , !P2 ;  /* 0xff8000002cbd7808 */ /* 0x000fe20005000000 */
[CC--:B------:R-:W-:Y:S01]  /*16cf0*/  FFMA.FTZ R49, R3.reuse, R4.reuse, R49 ;  /* 0x0000000403317223 */ /* 0x0c0fe20000010031 */
        /* <DEDUP_REMOVED lines=8> */
[----:B------:R-:W-:Y:S01]  /*16d80*/  FFMA.FTZ R42, R3, R5, R42 ;  /* 0x00000005032a7223 */ /* 0x000fe2000001002a */
[----:B------:R-:W-:Y:S01]  /*16d90*/  LOP3.LUT R5, R129, 0x58, R172, 0xfe, !PT ;  /* 0x0000005881057812 */ /* 0x000fe200078efeac */
[-C--:B------:R-:W-:Y:S01]  /*16da0*/  FFMA.FTZ R45, R3, R4.reuse, R45 ;  /* 0x00000004032d7223 */ /* 0x080fe2000001002d */
[----:B------:R-:W-:Y:S01]  /*16db0*/  FSEL R186, R51, -INF , !P0 ;  /* 0xff80000033ba7808 */ /* 0x000fe20004000000 */
[----:B------:R-:W-:Y:S01]  /*16dc0*/  FFMA.FTZ R47, R3, R4, R47 ;  /* 0x00000004032f7223 */ /* 0x000fe2000001002f */
[----:B------:R-:W-:-:S02]  /*16dd0*/  ISETP.GE.AND P3, PT, R6, R118, PT ;  /* 0x000000760600720c */ /* 0x000fc40003f66270 */
[-C--:B------:R-:W-:Y:S01]  /*16de0*/  ISETP.GE.AND P0, PT, R6, R119.reuse, PT ;  /* 0x000000770600720c */ /* 0x080fe20003f06270 */
[----:B------:R-:W-:Y:S01]  /*16df0*/  VIADD R6, R127, 0x51 ;  /* 0x000000517f067836 */ /* 0x000fe20000000000 */
[----:B------:R-:W-:Y:S02]  /*16e00*/  FSEL R177, R40, -INF , !P2 ;  /* 0xff80000028b17808 */ /* 0x000fe40005000000 */
[----:B------:R-:W-:Y:S02]  /*16e10*/  FSEL R166, R42, -INF , !P1 ;  /* 0xff8000002aa67808 */ /* 0x000fe40004800000 */
        /* <DEDUP_REMOVED lines=15> */
[----:B------:R-:W-:Y:S02]  /*16f10*/  I2FP.F32.S32 R4, R6 ;  /* 0x0000000600047245 */ /* 0x000fe40000201400 */
[----:B------:R-:W-:Y:S02]  /*16f20*/  FSEL R142, R38, -INF , !P1 ;  /* 0xff800000268e7808 */ /* 0x000fe40004800000 */
[----:B------:R-:W-:Y:S01]  /*16f30*/  ISETP.GE.AND P2, PT, R5, R118, PT ;  /* 0x000000760500720c */ /* 0x000fe20003f46270 */
[-C--:B------:R-:W-:Y:S01]  /*16f40*/  FFMA.FTZ R37, R3, R4.reuse, R37 ;  /* 0x0000000403257223 */ /* 0x080fe20000010025 */
[----:B------:R-:W-:Y:S01]  /*16f50*/  ISETP.GE.AND P1, PT, R5, R119, PT ;  /* 0x000000770500720c */ /* 0x000fe20003f26270 */
[----:B------:R-:W-:Y:S01]  /*16f60*/  FFMA.FTZ R39, R3, R4, R39 ;  /* 0x0000000403277223 */ /* 0x000fe20000010027 */
[----:B------:R-:W-:Y:S02]  /*16f70*/  I2FP.F32.S32 R5, R5 ;  /* 0x0000000500057245 */ /* 0x000fe40000201400 */
[----:B------:R-:W-:-:S02]  /*16f80*/  FSEL R176, R41, -INF , !P3 ;  /* 0xff80000029b07808 */ /* 0x000fc40005800000 */
[----:B------:R-:W-:Y:S01]  /*16f90*/  FSEL R162, R43, -INF , !P0 ;  /* 0xff8000002ba27808 */ /* 0x000fe20004000000 */
[CC--:B------:R-:W-:Y:S01]  /*16fa0*/  FFMA.FTZ R32, R3.reuse, R5.reuse, R32 ;  /* 0x0000000503207223 */ /* 0x0c0fe20000010020 */
[C---:B------:R-:W-:Y:S01]  /*16fb0*/  ISETP.GE.AND P3, PT, R6.reuse, R118, PT ;  /* 0x000000760600720c */ /* 0x040fe20003f66270 */
[----:B------:R-:W-:Y:S01]  /*16fc0*/  FFMA.FTZ R34, R3, R5, R34 ;  /* 0x0000000503227223 */ /* 0x000fe20000010022 */
[----:B------:R-:W-:Y:S01]  /*16fd0*/  ISETP.GE.AND P0, PT, R6, R119, PT ;  /* 0x000000770600720c */ /* 0x000fe20003f06270 */
[----:B------:R-:W-:Y:S01]  /*16fe0*/  VIADD R6, R127, 0x61 ;  /* 0x000000617f067836 */ /* 0x000fe20000000000 */
[----:B------:R-:W-:Y:S02]  /*16ff0*/  FSEL R178, R37, -INF , !P3 ;  /* 0xff80000025b27808 */ /* 0x000fe40005800000 */
[----:B------:R-:W-:Y:S02]  /*17000*/  FSEL R134, R39, -INF , !P0 ;  /* 0xff80000027867808 */ /* 0x000fe40004000000 */
[----:B------:R-:W-:-:S02]  /*17010*/  LOP3.LUT R5, R129, 0x68, R172, 0xfe, !PT ;  /* 0x0000006881057812 */ /* 0x000fc400078efeac */
        /* <DEDUP_REMOVED lines=16> */
[CC--:B------:R-:W-:Y:S01]  /*17120*/  FFMA.FTZ R29, R3.reuse, R4.reuse, R29 ;  /* 0x00000004031d7223 */ /* 0x0c0fe2000001001d */
[----:B------:R-:W-:Y:S01]  /*17130*/  FFMA.FTZ R31, R3, R4, R31 ;  /* 0x00000004031f7223 */ /* 0x000fe2000001001f */
[----:B------:R-:W-:Y:S01]  /*17140*/  VIADD R4, R127, 0x71 ;  /* 0x000000717f047836 */ /* 0x000fe20000000000 */
[----:B------:R-:W-:-:S02]  /*17150*/  FSEL R163, R28, -INF , !P2 ;  /* 0xff8000001ca37808 */ /* 0x000fc40005000000 */
[----:B------:R-:W-:Y:S02]  /*17160*/  FSEL R120, R35, -INF , !P0 ;  /* 0xff80000023787808 */ /* 0x000fe40004000000 */
[CC--:B------:R-:W-:Y:S02]  /*17170*/  ISETP.GE.AND P3, PT, R5.reuse, R118.reuse, PT ;  /* 0x000000760500720c */ /* 0x0c0fe40003f66270 */
[-C--:B------:R-:W-:Y:S02]  /*17180*/  ISETP.GE.AND P2, PT, R5, R119.reuse, PT ;  /* 0x000000770500720c */ /* 0x080fe40003f46270 */
[C---:B------:R-:W-:Y:S02]  /*17190*/  ISETP.GE.AND P4, PT, R6.reuse, R118, PT ;  /* 0x000000760600720c */ /* 0x040fe40003f86270 */
[----:B------:R-:W-:Y:S02]  /*171a0*/  ISETP.GE.AND P0, PT, R6, R119, PT ;  /* 0x000000770600720c */ /* 0x000fe40003f06270 */
[----:B------:R-:W-:-:S02]  /*171b0*/  I2FP.F32.S32 R5, R5 ;  /* 0x0000000500057245 */ /* 0x000fc40000201400 */
[----:B------:R-:W-:Y:S02]  /*171c0*/  I2FP.F32.S32 R6, R4 ;  /* 0x0000000400067245 */ /* 0x000fe40000201400 */
[----:B------:R-:W-:Y:S01]  /*171d0*/  FSEL R143, R29, -INF , !P4 ;  /* 0xff8000001d8f7808 */ /* 0x000fe20006000000 */
[CC--:B------:R-:W-:Y:S01]  /*171e0*/  FFMA.FTZ R24, R3.reuse, R5.reuse, R24 ;  /* 0x0000000503187223 */ /* 0x0c0fe20000010018 */
[C---:B------:R-:W-:Y:S01]  /*171f0*/  FFMA.FTZ R26, R3.reuse, R5, R26 ;  /* 0x00000005031a7223 */ /* 0x040fe2000001001a */
[CC--:B------:R-:W-:Y:S01]  /*17200*/  FFMA.FTZ R25, R3.reuse, R6.reuse, R25 ;  /* 0x0000000603197223 */ /* 0x0c0fe20000010019 */
[----:B------:R-:W-:Y:S01]  /*17210*/  I2FP.F32.S32 R5, R127 ;  /* 0x0000007f00057245 */ /* 0x000fe20000201400 */
[C---:B------:R-:W-:Y:S01]  /*17220*/  FFMA.FTZ R27, R3.reuse, R6, R27 ;  /* 0x00000006031b7223 */ /* 0x040fe2000001001b */
[----:B------:R-:W-:Y:S02]  /*17230*/  ISETP.GE.AND P4, PT, R4, R118, PT ;  /* 0x000000760400720c */ /* 0x000fe40003f86270 */
[----:B------:R-:W-:Y:S01]  /*17240*/  FSEL R122, R30, -INF , !P1 ;  /* 0xff8000001e7a7808 */ /* 0x000fe20004800000 */
[C---:B------:R-:W-:Y:S01]  /*17250*/  FFMA.FTZ R9, R3.reuse, R5, R16 ;  /* 0x0000000503097223 */ /* 0x040fe20000010010 */
[----:B------:R-:W-:Y:S01]  /*17260*/  ISETP.GE.AND P1, PT, R4, R119, PT ;  /* 0x000000770400720c */ /* 0x000fe20003f26270 */
[----:B------:R-:W-:Y:S01]  /*17270*/  FFMA.FTZ R8, R3, R5, R18 ;  /* 0x0000000503087223 */ /* 0x000fe20000010012 */
[----:B------:R-:W-:-:S02]  /*17280*/  LOP3.LUT R4, R129, 0x78, R172, 0xfe, !PT ;  /* 0x0000007881047812 */ /* 0x000fc400078efeac */
[----:B------:R-:W-:Y:S02]  /*17290*/  FSEL R167, R25, -INF , !P4 ;  /* 0xff80000019a77808 */ /* 0x000fe40006000000 */
[-C--:B------:R-:W-:Y:S02]  /*172a0*/  ISETP.GE.AND P4, PT, R127, R118.reuse, PT ;  /* 0x000000767f00720c */ /* 0x080fe40003f86270 */
[----:B------:R-:W-:Y:S02]  /*172b0*/  FSEL R121, R31, -INF , !P0 ;  /* 0xff8000001f797808 */ /* 0x000fe40004000000 */
[----:B------:R-:W-:Y:S02]  /*172c0*/  FSEL R173, R24, -INF , !P3 ;  /* 0xff80000018ad7808 */ /* 0x000fe40005800000 */
[C---:B------:R-:W-:Y:S02]  /*172d0*/  ISETP.GE.AND P3, PT, R4.reuse, R118, PT ;  /* 0x000000760400720c */ /* 0x040fe40003f66270 */
[----:B------:R-:W-:-:S02]  /*172e0*/  ISETP.GE.AND P0, PT, R4, R119, PT ;  /* 0x000000770400720c */ /* 0x000fc40003f06270 */
[----:B------:R-:W-:Y:S02]  /*172f0*/  FSEL R66, R27, -INF , !P1 ;  /* 0xff8000001b427808 */ /* 0x000fe40004800000 */
[----:B------:R-:W-:Y:S02]  /*17300*/  I2FP.F32.S32 R4, R4 ;  /* 0x0000000400047245 */ /* 0x000fe40000201400 */
[C---:B------:R-:W-:Y:S01]  /*17310*/  ISETP.GE.AND P1, PT, R127.reuse, R119, PT ;  /* 0x000000777f00720c */ /* 0x040fe20003f26270 */
[----:B------:R-:W-:Y:S01]  /*17320*/  VIADD R127, R127, 0x79 ;  /* 0x000000797f7f7836 */ /* 0x000fe20000000000 */
[----:B------:R-:W-:Y:S01]  /*17330*/  FSEL R9, R9, -INF , !P4 ;  /* 0xff80000009097808 */ /* 0x000fe20006000000 */
[----:B------:R-:W-:Y:S01]  /*17340*/  FFMA.FTZ R20, R3, R4, R20 ;  /* 0x0000000403147223 */ /* 0x000fe20000010014 */
[----:B------:R-:W-:Y:S01]  /*17350*/  ISETP.GT.AND P4, PT, R169, R150, PT ;  /* 0x00000096a900720c */ /* 0x000fe20003f84270 */
[----:B------:R-:W-:Y:S01]  /*17360*/  FFMA.FTZ R22, R3, R4, R22 ;  /* 0x0000000403167223 */ /* 0x000fe20000010016 */
[----:B------:R-:W-:-:S02]  /*17370*/  I2FP.F32.S32 R4, R127 ;  /* 0x0000007f00047245 */ /* 0x000fc40000201400 */
[----:B------:R-:W-:Y:S02]  /*17380*/  FSEL R67, R26, -INF , !P2 ;  /* 0xff8000001a437808 */ /* 0x000fe40005000000 */
[----:B------:R-:W-:Y:S01]  /*17390*/  ISETP.GE.AND P2, PT, R127, R118, PT ;  /* 0x000000767f00720c */ /* 0x000fe20003f46270 */
[CC--:B------:R-:W-:Y:S01]  /*173a0*/  FFMA.FTZ R21, R3.reuse, R4.reuse, R21 ;  /* 0x0000000403157223 */ /* 0x0c0fe20000010015 */
[----:B------:R-:W-:Y:S01]  /*173b0*/  FSEL R118, R22, -INF , !P0 ;  /* 0xff80000016767808 */ /* 0x000fe20004000000 */
[----:B------:R-:W-:Y:S01]  /*173c0*/  FFMA.FTZ R23, R3, R4, R23 ;  /* 0x0000000403177223 */ /* 0x000fe20000010017 */
[----:B------:R-:W-:Y:S02]  /*173d0*/  ISETP.GE.AND P0, PT, R127, R119, PT ;  /* 0x000000777f00720c */ /* 0x000fe40003f06270 */
[----:B------:R-:W-:Y:S02]  /*173e0*/  FSEL R174, R20, -INF , !P3 ;  /* 0xff80000014ae7808 */ /* 0x000fe40005800000 */
[----:B------:R-:W-:-:S02]  /*173f0*/  FSEL R8, R8, -INF , !P1 ;  /* 0xff80000008087808 */ /* 0x000fc40004800000 */
[----:B------:R-:W-:Y:S02]  /*17400*/  FSEL R180, R21, -INF , !P2 ;  /* 0xff80000015b47808 */ /* 0x000fe40005000000 */
[----:B------:R-:W-:Y:S01]  /*17410*/  FSEL R127, R23, -INF , !P0 ;  /* 0xff800000177f7808 */ /* 0x000fe20004000000 */
[----:B------:R-:W-:Y:S06]  /*17420*/  @!P4 BRA `(.L_x_3168) ;  /* 0x00000008009cc947 */ /* 0x000fec0003800000 */
[----:B------:R-:W-:Y:S05]  /*17430*/  @!P6 BRA `(.L_x_3169) ;  /* 0x0000000000f4e947 */ /* 0x000fea0003800000 */
[----:B------:R-:W1:Y:S01]  /*17440*/  LDC R10, c[0x0][0x380] ;  /* 0x0000e000ff0a7b82 */ /* 0x000e620000000800 */
[----:B------:R-:W-:Y:S01]  /*17450*/  MOV R18, RZ ;  /* 0x000000ff00127202 */ /* 0x000fe20000000f00 */
        /* <DEDUP_REMOVED lines=41> */
[----:B------:R2:W3:Y:S04]  /*176f0*/  LDG.E R16, desc[UR6][R20.64] ;  /* 0x0000000614107981 */ /* 0x0004e8000c1e1900 */
[----:B------:R-:W3:Y:S01]  /*17700*/  LDG.E R11, desc[UR6][R22.64] ;  /* 0x00000006160b7981 */ /* 0x000ee2000c1e1900 */
[----:B------:R-:W-:Y:S02]  /*17710*/  IMAD.IADD R19, R19, 0x1, -R4 ;  /* 0x0000000113137824 */ /* 0x000fe400078e0a04 */
[----:B------:R-:W4:Y:S02]  /*17720*/  LDC.64 R4, c[0x0][0x230] ;  /* 0x00008c00ff047b82 */ /* 0x000f240000000a00 */
[----:B------:R-:W-:-:S05]  /*17730*/  IMAD R10, R19, R10, -0x80 ;  /* 0xffffff80130a7424 */ /* 0x000fca00078e020a */
[----:B------:R-:W-:-:S05]  /*17740*/  SHF.R.S32.HI R19, RZ, 0x1f, R10 ;  /* 0x0000001fff137819 */ /* 0x000fca000001140a */
[----:B-1----:R-:W-:-:S04]  /*17750*/  IMAD R19, R19, R6, RZ ;  /* 0x0000000613137224 */ /* 0x002fc800078e02ff */
[C---:B------:R-:W-:Y:S02]  /*17760*/  IMAD R7, R10.reuse, R7, R19 ;  /* 0x000000070a077224 */ /* 0x040fe400078e0213 */
[----:B--2---:R-:W-:-:S04]  /*17770*/  IMAD.WIDE.U32 R20, R10, R6, RZ ;  /* 0x000000060a147225 */ /* 0x004fc800078e00ff */
[----:B------:R-:W-:Y:S01]  /*17780*/  IMAD.IADD R21, R21, 0x1, R7 ;  /* 0x0000000115157824 */ /* 0x000fe200078e0207 */
[----:B---3--:R-:W-:-:S04]  /*17790*/  IADD3 R11, -R16, R11, RZ ;  /* 0x0000000b100b7210 */ /* 0x008fc80007ffe1ff */
[----:B------:R-:W-:Y:S01]  /*177a0*/  SHF.R.S32.HI R19, RZ, 0x1f, R11 ;  /* 0x0000001fff137819 */ /* 0x000fe2000001140b */
[----:B----4-:R-:W-:-:S04]  /*177b0*/  IMAD.WIDE.U32 R20, R11, R4, R20 ;  /* 0x000000040b147225 */ /* 0x010fc800078e0014 */
[----:B------:R-:W-:-:S04]  /*177c0*/  IMAD R6, R19, R4, RZ ;  /* 0x0000000413067224 */ /* 0x000fc800078e02ff */
[----:B------:R-:W-:Y:S02]  /*177d0*/  IMAD R5, R11, R5, R6 ;  /* 0x000000050b057224 */ /* 0x000fe400078e0206 */
[----:B------:R-:W-:-:S03]  /*177e0*/  IMAD.MOV.U32 R11, RZ, RZ, R20 ;  /* 0x000000ffff0b7224 */ /* 0x000fc600078e0014 */
[----:B------:R-:W-:Y:S01]  /*177f0*/  IADD3 R10, R21, R5, RZ ;  /* 0x00000005150a7210 */ /* 0x000fe20007ffe0ff */
[----:B------:R-:W-:Y:S06]  /*17800*/  BRA `(.L_x_3170) ;  /* 0x00000000000c7947 */ /* 0x000fec0003800000 */
.L_x_3169:
[----:B------:R-:W1:Y:S02]  /*17810*/  LDC R11, c[0x0][0x248] ;  /* 0x00009200ff0b7b82 */ /* 0x000e640000000800 */
[----:B-1----:R-:W-:-:S04]  /*17820*/  LEA R11, -R11, RZ, 0x7 ;  /* 0x000000ff0b0b7211 */ /* 0x002fc800078e39ff */
[----:B------:R-:W-:-:S07]  /*17830*/  SHF.R.S32.HI R10, RZ, 0x1f, R11 ;  /* 0x0000001fff0a7819 */ /* 0x000fce000001140b */
.L_x_3170:
[----:B------:R-:W-:Y:S01]  /*17840*/  ULDC UR4, c[0x0][0x2d0] ;  /* 0x0000b40000047ab9 */ /* 0x000fe20000000800 */
[C---:B------:R-:W-:Y:S02]  /*17850*/  LEA R20, P1, R11.reuse, R168, 0x1 ;  /* 0x000000a80b147211 */ /* 0x040fe400078208ff */
[----:B------:R-:W-:Y:S02]  /*17860*/  ISETP.GE.AND P0, PT, R116, UR4, PT ;  /* 0x0000000474007c0c */ /* 0x000fe4000bf06270 */
[----:B------:R-:W-:Y:S01]  /*17870*/  LEA.HI.X R21, R11, R175, R10, 0x1, P1 ;  /* 0x000000af0b157211 */ /* 0x000fe200008f0c0a */
[----:B------:R-:W-:Y:S01]  /*17880*/  @!P5 IMAD.MOV.U32 R18, RZ, RZ, R20 ;  /* 0x000000ffff12d224 */ /* 0x000fe200078e0014 */
[----:B------:R-:W-:Y:S02]  /*17890*/  IADD3 R7, P2, P1, R152, R11, R152 ;  /* 0x0000000b98077210 */ /* 0x000fe4000795e098 */
[----:B------:R-:W-:Y:S01]  /*178a0*/  ISETP.NE.AND P3, PT, R156, RZ, PT ;  /* 0x000000ff9c00720c */ /* 0x000fe20003f65270 */
[----:B------:R-:W-:Y:S01]  /*178b0*/  @!P5 IMAD.MOV.U32 R19, RZ, RZ, R21 ;  /* 0x000000ffff13d224 */ /* 0x000fe200078e0015 */
[----:B------:R-:W-:-:S02]  /*178c0*/  IADD3.X R6, R151, R10, R151, P2, P1 ;  /* 0x0000000a97067210 */ /* 0x000fc400017e2497 */
[----:B------:R-:W-:-:S03]  /*178d0*/  SEL R4, RZ, 0x3fffc, P3 ;  /* 0x0003fffcff047807 */ /* 0x000fc60001800000 */
[----:B------:R-:W-:Y:S01]  /*178e0*/  @!P0 IADD3 R5, P2, R11, R152, RZ ;  /* 0x000000980b058210 */ /* 0x000fe20007f5e0ff */
[----:B------:R-:W-:Y:S01]  /*178f0*/  @!PT LDS RZ, [RZ] ;  /* 0x00000000fffff984 */ /* 0x000fe20000000800 */
[----:B------:R-:W-:Y:S01]  /*17900*/  @!PT LDS RZ, [RZ] ;  /* 0x00000000fffff984 */ /* 0x000fe20000000800 */
[----:B------:R-:W-:Y:S01]  /*17910*/  @!PT LDS RZ, [RZ] ;  /* 0x00000000fffff984 */ /* 0x000fe20000000800 */
[----:B------:R-:W-:Y:S01]  /*17920*/  @!P0 LDGSTS.E.BYPASS.LTC128B.128 [R159+0x3000], desc[UR6][R20.64] ;  /* 0x03000000149f8fae */ /* 0x000fe2000b901d46 */
        /* <DEDUP_REMOVED lines=8> */
[----:B------:R-:W-:Y:S02]  /*179b0*/  @!P5 IMAD.X R4, R10, 0x1, R151, P2 ;  /* 0x000000010a04d824 */ /* 0x000fe400010e0697 */
        /* <DEDUP_REMOVED lines=8> */
[----:B------:R-:W-:Y:S04]  /*17a40*/  @P1 LDGSTS.E.BYPASS.LTC128B.128 [R159+0x7000], desc[UR6][R20.64+0x80] ;  /* 0x07000080149f1fae */ /* 0x000fe8000b901d46 */
[----:B------:R1:W-:Y:S04]  /*17a50*/  @!P1 STS.128 [R159+0x7000], RZ ;  /* 0x007000ff9f009388 */ /* 0x0003e80000000c00 */
[----:B------:R-:W-:Y:S01]  /*17a60*/  @!PT LDS RZ, [RZ] ;  /* 0x00000000fffff984 */ /* 0x000fe20000000800 */
[----:B------:R-:W-:Y:S01]  /*17a70*/  @!PT LDS RZ, [RZ] ;  /* 0x00000000fffff984 */ /* 0x000fe20000000800 */
[----:B------:R-:W-:Y:S01]  /*17a80*/  @!PT LDS RZ, [RZ] ;  /* 0x00000000fffff984 */ /* 0x000fe20000000800 */
[----:B------:R3:W-:Y:S04]  /*17a90*/  @!P0 LDGSTS.E.BYPASS.LTC128B.128 [R159+0x3800], desc[UR6][R22.64] ;  /* 0x03800000169f8fae */ /* 0x0007e8000b901d46 */
[----:B------:R1:W-:Y:S01]  /*17aa0*/  @P0 STS.128 [R159+0x3800], RZ ;  /* 0x003800ff9f000388 */ /* 0x0003e20000000c00 */
[----:B--2---:R-:W-:-:S04]  /*17ab0*/  @!P5 LEA R18, P2, R5, R168, 0x1 ;  /* 0x000000a80512d211 */ /* 0x004fc800078408ff */
[----:B------:R-:W-:Y:S02]  /*17ac0*/  @!P5 LEA.HI.X R19, R5, R175, R4, 0x1, P2 ;  /* 0x000000af0513d211 */ /* 0x000fe400010f0c04 */
[----:B------:R-:W-:-:S03]  /*17ad0*/  @P1 IADD3 R11, P2, R11, R152, RZ ;  /* 0x000000980b0b1210 */ /* 0x000fc60007f5e0ff */
[----:B------:R-:W-:Y:S01]  /*17ae0*/  @!PT LDS RZ, [RZ] ;  /* 0x00000000fffff984 */ /* 0x000fe20000000800 */
[----:B------:R-:W-:Y:S01]  /*17af0*/  @!PT LDS RZ, [RZ] ;  /* 0x00000000fffff984 */ /* 0x000fe20000000800 */
[----:B------:R-:W-:Y:S01]  /*17b00*/  @!PT LDS RZ, [RZ] ;  /* 0x00000000fffff984 */ /* 0x000fe20000000800 */
[----:B------:R1:W-:Y:S02]  /*17b10*/  @!P5 LDGSTS.E.BYPASS.LTC128B.128 [R159+0x5800], desc[UR6][R18.64+0x40] ;  /* 0x05800040129fdfae */ /* 0x0003e4000b901d46 */
[----:B------:R-:W-:Y:S01]  /*17b20*/  @P1 IMAD.X R10, R10, 0x1, R151, P2 ;  /* 0x000000010a0a1824 */ /* 0x000fe200010e0697 */
[CC--:B------:R-:W-:Y:S01]  /*17b30*/  @P1 LEA R4, P2, R11.reuse, R168.reuse, 0x1 ;  /* 0x000000a80b041211 */ /* 0x0c0fe200078408ff */
[----:B------:R1:W-:Y:S03]  /*17b40*/  @P5 STS.128 [R159+0x5800], RZ ;  /* 0x005800ff9f005388 */ /* 0x0003e60000000c00 */
[----:B------:R-:W-:Y:S02]  /*17b50*/  @P1 LEA.HI.X R5, R11, R175, R10, 0x1, P2 ;  /* 0x000000af0b051211 */ /* 0x000fe400010f0c0a */
[----:B------:R-:W-:-:S03]  /*17b60*/  @!P0 LEA R24, P2, R7, R168, 0x1 ;  /* 0x000000a807188211 */ /* 0x000fc600078408ff */
[----:B------:R-:W-:Y:S01]  /*17b70*/  @!PT LDS RZ, [RZ] ;  /* 0x00000000fffff984 */ /* 0x000fe20000000800 */
[----:B------:R-:W-:Y:S01]  /*17b80*/  @!PT LDS RZ, [RZ] ;  /* 0x00000000fffff984 */ /* 0x000fe20000000800 */
[----:B------:R-:W-:Y:S01]  /*17b90*/  @!PT LDS RZ, [RZ] ;  /* 0x00000000fffff984 */ /* 0x000fe20000000800 */
[----:B------:R1:W-:Y:S01]  /*17ba0*/  @P1 LDGSTS.E.BYPASS.LTC128B.128 [R159+0x7800], desc[UR6][R4.64+0x80] ;  /* 0x07800080049f1fae */ /* 0x0003e2000b901d46 */
[CCC-:B------:R-:W-:Y:S02]  /*17bb0*/  @!P0 LEA.HI.X R25, R7.reuse, R175.reuse, R6.reuse, 0x1, P2 ;  /* 0x000000af07198211 */ /* 0x1c0fe400010f0c06 */
[CC--:B---3--:R-:W-:Y:S01]  /*17bc0*/  @!P5 LEA R22, P2, R7.reuse, R168.reuse, 0x1 ;  /* 0x000000a80716d211 */ /* 0x0c8fe200078408ff */
[----:B------:R1:W-:Y:S03]  /*17bd0*/  @!P1 STS.128 [R159+0x7800], RZ ;  /* 0x007800ff9f009388 */ /* 0x0003e60000000c00 */
[C---:B------:R-:W-:Y:S01]  /*17be0*/  @!P5 LEA.HI.X R23, R7.reuse, R175, R6, 0x1, P2 ;  /* 0x000000af0717d211 */ /* 0x040fe200010f0c06 */
[----:B------:R-:W-:Y:S01]  /*17bf0*/  @!PT LDS RZ, [RZ] ;  /* 0x00000000fffff984 */ /* 0x000fe20000000800 */
[----:B------:R-:W-:Y:S01]  /*17c00*/  @!PT LDS RZ, [RZ] ;  /* 0x00000000fffff984 */ /* 0x000fe20000000800 */
[----:B------:R-:W-:Y:S01]  /*17c10*/  @!PT LDS RZ, [RZ] ;  /* 0x00000000fffff984 */ /* 0x000fe20000000800 */
[----:B------:R1:W-:Y:S01]  /*17c20*/  @!P0 LDGSTS.E.BYPASS.LTC128B.128 [R159+0x4000], desc[UR6][R24.64] ;  /* 0x04000000189f8fae */ /* 0x0003e2000b901d46 */
[----:B------:R-:W-:-:S03]  /*17c30*/  @P1 LEA R10, P2, R7, R168, 0x1 ;  /* 0x000000a8070a1211 */ /* 0x000fc600078408ff */
[----:B------:R1:W-:Y:S01]  /*17c40*/  @P0 STS.128 [R159+0x4000], RZ ;  /* 0x004000ff9f000388 */ /* 0x0003e20000000c00 */
[CC--:B------:R-:W-:Y:S02]  /*17c50*/  @P1 LEA.HI.X R11, R7.reuse, R175.reuse, R6, 0x1, P2 ;  /* 0x000000af070b1211 */ /* 0x0c0fe400010f0c06 */
[----:B------:R-:W-:Y:S01]  /*17c60*/  IADD3 R7, P2, R7, R152, RZ ;  /* 0x0000009807077210 */ /* 0x000fe20007f5e0ff */
[----:B------:R-:W-:Y:S01]  /*17c70*/  @!PT LDS RZ, [RZ] ;  /* 0x00000000fffff984 */ /* 0x000fe20000000800 */
[----:B------:R-:W-:Y:S01]  /*17c80*/  @!PT LDS RZ, [RZ] ;  /* 0x00000000fffff984 */ /* 0x000fe20000000800 */
[----:B------:R-:W-:Y:S01]  /*17c90*/  @!PT LDS RZ, [RZ] ;  /* 0x00000000fffff984 */ /* 0x000fe20000000800 */
[----:B------:R1:W-:Y:S04]  /*17ca0*/  @!P5 LDGSTS.E.BYPASS.LTC128B.128 [R159+0x6000], desc[UR6][R22.64+0x40] ;  /* 0x06000040169fdfae */ /* 0x0003e8000b901d46 */
[----:B------:R-:W-:Y:S01]  /*17cb0*/  IMAD.X R6, R6, 0x1, R151, P2 ;  /* 0x0000000106067824 */ /* 0x000fe200010e0697 */
[CC--:B------:R-:W-:Y:S01]  /*17cc0*/  @!P0 LEA R28, P2, R7.reuse, R168.reuse, 0x1 ;  /* 0x000000a8071c8211 */ /* 0x0c0fe200078408ff */
[----:B------:R1:W-:Y:S03]  /*17cd0*/  @P5 STS.128 [R159+0x6000], RZ ;  /* 0x006000ff9f005388 */ /* 0x0003e60000000c00 */
[C---:B------:R-:W-:Y:S01]  /*17ce0*/  @!P0 LEA.HI.X R29, R7.reuse, R175, R6, 0x1, P2 ;  /* 0x000000af071d8211 */ /* 0x040fe200010f0c06 */
[----:B------:R-:W-:Y:S01]  /*17cf0*/  @!PT LDS RZ, [RZ] ;  /* 0x00000000fffff984 */ /* 0x000fe20000000800 */
[----:B------:R-:W-:Y:S01]  /*17d00*/  @!PT LDS RZ, [RZ] ;  /* 0x00000000fffff984 */ /* 0x000fe20000000800 */
[----:B------:R-:W-:Y:S01]  /*17d10*/  @!PT LDS RZ, [RZ] ;  /* 0x00000000fffff984 */ /* 0x000fe20000000800 */
[----:B------:R1:W-:Y:S01]  /*17d20*/  @P1 LDGSTS.E.BYPASS.LTC128B.128 [R159+0x8000], desc[UR6][R10.64+0x80] ;  /* 0x080000800a9f1fae */ /* 0x0003e2000b901d46 */
[----:B------:R-:W-:-:S03]  /*17d30*/  @!P5 LEA R26, P2, R7, R168, 0x1 ;  /* 0x000000a8071ad211 */ /* 0x000fc600078408ff */
[----:B------:R1:W-:Y:S01]  /*17d40*/  @!P1 STS.128 [R159+0x8000], RZ ;  /* 0x008000ff9f009388 */ /* 0x0003e20000000c00 */
        /* <DEDUP_REMOVED lines=21> */
.L_x_3168:
        /* <DEDUP_REMOVED lines=79> */
[----:B--2---:R-:W-:-:S03]  /*18390*/  FMNMX.FTZ R56, R5, R56, !PT ;  /* 0x0000003805387209 */ /* 0x004fc60007810000 */
        /* <DEDUP_REMOVED lines=8> */
[--C-:B------:R-:W-:Y:S01]  /*18420*/  FFMA.FTZ R140, R13, UR8, -R182.reuse ;  /* 0x000000080d8c7c23 */ /* 0x100fe200080108b6 */
[----:B------:R-:W-:Y:S01]  /*18430*/  FSEL R129, R129, RZ, P0 ;  /* 0x000000ff81817208 */ /* 0x000fe20000000000 */
[----:B------:R-:W-:Y:S01]  /*18440*/  FMUL.FTZ R207, R5, UR8 ;  /* 0x0000000805cf7c20 */ /* 0x000fe20008410000 */
[----:B------:R-:W-:Y:S01]  /*18450*/  LDSM.16.MT88.4 R16, [R144+0x9000] ;  /* 0x009000009010783b */ /* 0x000fe20000004200 */
[----:B------:R-:W-:Y:S01]  /*18460*/  FADD.FTZ R7, R0, -R7 ;  /* 0x8000000700077221 */ /* 0x000fe20000010000 */
[----:B------:R-:W-:Y:S01]  /*18470*/  MUFU.EX2 R208, R208 ;  /* 0x000000d000d07308 */ /* 0x000fe20000000800 */
[--C-:B------:R-:W-:Y:S01]  /*18480*/  FFMA.FTZ R191, R8, UR8, -R129.reuse ;  /* 0x0000000808bf7c23 */ /* 0x100fe20008010881 */
[--C-:B------:R-:W-:Y:S01]  /*18490*/  FFMA.FTZ R194, R184, UR8, -R129.reuse ;  /* 0x00000008b8c27c23 */ /* 0x100fe20008010881 */
[----:B------:R-:W1:Y:S01]  /*184a0*/  LDSM.16.MT88.4 R8, [R146+0x9000] ;  /* 0x009000009208783b */ /* 0x000e620000004200 */
[----:B------:R-:W-:Y:S01]  /*184b0*/  FMUL.FTZ R195, R7, UR8 ;  /* 0x0000000807c37c20 */ /* 0x000fe20008410000 */
        /* <DEDUP_REMOVED lines=20> */
[-C--:B--2---:R-:W-:Y:S01]  /*18600*/  FMUL.FTZ R12, R68, R207.reuse ;  /* 0x000000cf440c7220 */ /* 0x084fe20000410000 */
[-C--:B------:R-:W-:Y:S01]  /*18610*/  FMUL.FTZ R13, R69, R207.reuse ;  /* 0x000000cf450d7220 */ /* 0x080fe20000410000 */
[-C--:B------:R-:W-:Y:S01]  /*18620*/  FMUL.FTZ R4, R112, R207.reuse ;  /* 0x000000cf70047220 */ /* 0x080fe20000410000 */
[-C--:B------:R-:W-:Y:S01]  /*18630*/  FMUL.FTZ R5, R113, R207.reuse ;  /* 0x000000cf71057220 */ /* 0x080fe20000410000 */
[-C--:B------:R-:W-:Y:S01]  /*18640*/  FMUL.FTZ R108, R108, R207.reuse ;  /* 0x000000cf6c6c7220 */ /* 0x080fe20000410000 */
[-C--:B------:R-:W-:Y:S01]  /*18650*/  FMUL.FTZ R109, R109, R207.reuse ;  /* 0x000000cf6d6d7220 */ /* 0x080fe20000410000 */
[----:B------:R-:W-:Y:S01]  /*18660*/  FMUL.FTZ R20, R76, R207 ;  /* 0x000000cf4c147220 */ /* 0x000fe20000410000 */
[----:B------:R-:W-:Y:S01]  /*18670*/  MUFU.EX2 R181, R181 ;  /* 0x000000b500b57308 */ /* 0x000fe20000000800 */
[-C--:B---3--:R-:W-:Y:S01]  /*18680*/  FMUL.FTZ R14, R70, R195.reuse ;  /* 0x000000c3460e7220 */ /* 0x088fe20000410000 */
[-C--:B------:R-:W-:Y:S01]  /*18690*/  FMUL.FTZ R15, R71, R195.reuse ;  /* 0x000000c3470f7220 */ /* 0x080fe20000410000 */
[-C--:B------:R-:W-:Y:S01]  /*186a0*/  FMUL.FTZ R6, R114, R195.reuse ;  /* 0x000000c372067220 */ /* 0x080fe20000410000 */
[----:B------:R-:W2:Y:S01]  /*186b0*/  LDSM.16.MT88.4 R68, [R146+0x9400] ;  /* 0x009400009244783b */ /* 0x000ea20000004200 */
[-C--:B------:R-:W-:Y:S01]  /*186c0*/  FMUL.FTZ R7, R115, R195.reuse ;  /* 0x000000c373077220 */ /* 0x080fe20000410000 */
[-C--:B------:R-:W-:Y:S01]  /*186d0*/  FMUL.FTZ R110, R110, R195.reuse ;  /* 0x000000c36e6e7220 */ /* 0x080fe20000410000 */
[----:B------:R-:W-:Y:S01]  /*186e0*/  FMUL.FTZ R111, R111, R195 ;  /* 0x000000c36f6f7220 */ /* 0x000fe20000410000 */
[----:B------:R-:W3:Y:S01]  /*186f0*/  MUFU.EX2 R140, R140 ;  /* 0x0000008c008c7308 */ /* 0x000ee20000000800 */
        /* <DEDUP_REMOVED lines=16> */
[----:B---3--:R-:W-:Y:S01]  /*18800*/  F2FP.F16.F32.PACK_AB R50, R140, R181 ;  /* 0x000000b58c32723e */ /* 0x008fe200000000ff */
        /* <DEDUP_REMOVED lines=49> */
[----:B------:R-:W-:Y:S01]  /*18b20*/  FFMA.FTZ R186, R188, UR8, -R129 ;  /* 0x00000008bcba7c23 */ /* 0x000fe20008010881 */
[C---:B------:R-:W-:Y:S01]  /*18b30*/  HMMA.16816.F32 R12, R48.reuse, R16, R12 ;  /* 0x00000010300c723c */ /* 0x040fe2000000180c */
[----:B------:R-:W-:Y:S01]  /*18b40*/  LDSM.16.MT88.4 R108, [R146+0xa400] ;  /* 0x00a40000926c783b */ /* 0x000fe20000004200 */
[----:B------:R-:W-:Y:S01]  /*18b50*/  FFMA.FTZ R77, R164, R195, R191 ;  /* 0x000000c3a44d7223 */ /* 0x000fe200000100bf */
[--C-:B------:R-:W-:Y:S01]  /*18b60*/  FFMA.FTZ R164, R166, UR8, -R129.reuse ;  /* 0x00000008a6a47c23 */ /* 0x100fe20008010881 */
[----:B------:R-:W-:Y:S01]  /*18b70*/  FFMA.FTZ R142, R142, UR8, -R129 ;  /* 0x000000088e8e7c23 */ /* 0x000fe20008010881 */
[----:B------:R-:W-:Y:S01]  /*18b80*/  MUFU.EX2 R139, R139 ;  /* 0x0000008b008b7308 */ /* 0x000fe20000000800 */
[C---:B------:R-:W-:Y:S01]  /*18b90*/  HMMA.16816.F32 R20, R48.reuse, R24, R20 ;  /* 0x000000183014723c */ /* 0x040fe20000001814 */
[----:B------:R-:W-:Y:S01]  /*18ba0*/  FADD.FTZ R76, R193, R76 ;  /* 0x0000004cc14c7221 */ /* 0x000fe20000010000 */
[----:B------:R-:W-:Y:S01]  /*18bb0*/  FADD.FTZ R77, R194, R77 ;  /* 0x0000004dc24d7221 */ /* 0x000fe20000010000 */
[--C-:B------:R-:W-:Y:S01]  /*18bc0*/  FFMA.FTZ R163, R163, UR8, -R182.reuse ;  /* 0x00000008a3a37c23 */ /* 0x100fe200080108b6 */
[----:B------:R-:W-:Y:S01]  /*18bd0*/  FFMA.FTZ R143, R143, UR8, -R182 ;  /* 0x000000088f8f7c23 */ /* 0x000fe200080108b6 */
[----:B------:R-:W-:Y:S01]  /*18be0*/  FADD.FTZ R181, R181, R76 ;  /* 0x0000004cb5b57221 */ /* 0x000fe20000010000 */
[C---:B------:R-:W-:Y:S01]  /*18bf0*/  HMMA.16816.F32 R28, R48.reuse, R32, R28 ;  /* 0x00000020301c723c */ /* 0x040fe2000000181c */
[----:B------:R-:W1:Y:S01]  /*18c00*/  MUFU.EX2 R58, R58 ;  /* 0x0000003a003a7308 */ /* 0x000e620000000800 */
[----:B------:R-:W-:Y:S01]  /*18c10*/  FADD.FTZ R184, R184, R77 ;  /* 0x0000004db8b87221 */ /* 0x000fe20000010000 */
[----:B------:R-:W-:Y:S01]  /*18c20*/  FADD.FTZ R140, R140, R181 ;  /* 0x000000b58c8c7221 */ /* 0x000fe20000010000 */
[--C-:B------:R-:W-:Y:S01]  /*18c30*/  FFMA.FTZ R173, R173, UR8, -R182.reuse ;  /* 0x00000008adad7c23 */ /* 0x100fe200080108b6 */
[----:B------:R-:W-:Y:S01]  /*18c40*/  FFMA.FTZ R174, R174, UR8, -R182 ;  /* 0x00000008aeae7c23 */ /* 0x000fe200080108b6 */
[----:B------:R-:W-:Y:S01]  /*18c50*/  HMMA.16816.F32 R36, R48, R40, R36 ;  /* 0x000000283024723c */ /* 0x000fe20000001824 */
[----:B------:R-:W-:Y:S01]  /*18c60*/  FADD.FTZ R184, R131, R184 ;  /* 0x000000b883b87221 */ /* 0x000fe20000010000 */
[--C-:B------:R-:W-:Y:S01]  /*18c70*/  FFMA.FTZ R167, R167, UR8, -R182.reuse ;  /* 0x00000008a7a77c23 */ /* 0x100fe200080108b6 */
[----:B------:R-:W-:Y:S01]  /*18c80*/  MUFU.EX2 R59, R59 ;  /* 0x0000003b003b7308 */ /* 0x000fe20000000800 */
[----:B------:R-:W-:-:S02]  /*18c90*/  FFMA.FTZ R180, R180, UR8, -R182 ;  /* 0x00000008b4b47c23 */ /* 0x000fc400080108b6 */
        /* <DEDUP_REMOVED lines=15> */
[----:B------:R-:W-:Y:S01]  /*18d90*/  FADD.FTZ R141, R141, R140 ;  /* 0x0000008c8d8d7221 */ /* 0x000fe20000010000 */
[----:B-1----:R-:W-:Y:S01]  /*18da0*/  F2FP.F16.F32.PACK_AB R53, R58, R139 ;  /* 0x0000008b3a35723e */ /* 0x002fe200000000ff */
[----:B------:R-:W-:-:S02]  /*18db0*/  FADD.FTZ R139, R139, R184 ;  /* 0x000000b88b8b7221 */ /* 0x000fc40000010000 */
[----:B------:R-:W-:Y:S01]  /*18dc0*/  FADD.FTZ R64, R64, R141 ;  /* 0x0000008d40407221 */ /* 0x000fe20000010000 */
[----:B------:R-:W-:Y:S01]  /*18dd0*/  F2FP.F16.F32.PACK_AB R54, R2, R65 ;  /* 0x000000410236723e */ /* 0x000fe200000000ff */
[----:B------:R-:W-:Y:S01]  /*18de0*/  MUFU.EX2 R123, R123 ;  /* 0x0000007b007b7308 */ /* 0x000fe20000000800 */
[----:B-----5:R-:W-:Y:S01]  /*18df0*/  F2FP.F16.F32.PACK_AB R55, R0, R59 ;  /* 0x0000003b0037723e */ /* 0x020fe200000000ff */
[----:B------:R-:W-:Y:S01]  /*18e00*/  FADD.FTZ R58, R58, R139 ;  /* 0x0000008b3a3a7221 */ /* 0x000fe20000010000 */
[----:B------:R-:W-:-:S03]  /*18e10*/  FADD.FTZ R65, R65, R64 ;  /* 0x0000004041417221 */ /* 0x000fc60000010000 */
[----:B------:R-:W-:Y:S01]  /*18e20*/  FADD.FTZ R59, R59, R58 ;  /* 0x0000003a3b3b7221 */ /* 0x000fe20000010000 */
[----:B------:R-:W-:Y:S01]  /*18e30*/  FADD.FTZ R2, R2, R65 ;  /* 0x0000004102027221 */ /* 0x000fe20000010000 */
[----:B--2---:R-:W-:Y:S01]  /*18e40*/  HMMA.16816.F32 R4, R52, R68, R4 ;  /* 0x000000443404723c */ /* 0x004fe20000001804 */
        /* <DEDUP_REMOVED lines=35> */
[----:B------:R-:W-:Y:S01]  /*19080*/  F2FP.F16.F32.PACK_AB R54, R123, R126 ;  /* 0x0000007e7b36723e */ /* 0x000fe200000000ff */
[----:B------:R-:W-:Y:S01]  /*19090*/  FADD.FTZ R135, R135, R0 ;  /* 0x0000000087877221 */ /* 0x000fe20000010000 */
[----:B---3--:R-:W-:Y:S01]  /*190a0*/  F2FP.F16.F32.PACK_AB R55, R119, R124 ;  /* 0x0000007c7737723e */ /* 0x008fe200000000ff */
        /* <DEDUP_REMOVED lines=8> */
[----:B-----5:R-:W-:Y:S01]  /*19130*/  F2FP.F16.F32.PACK_AB R100, R206, R185 ;  /* 0x000000b9ce64723e */ /* 0x020fe200000000ff */
[----:B------:R-:W-:Y:S01]  /*19140*/  HMMA.16816.F32 R8, R52, R74, R8 ;  /* 0x0000004a3408723c */ /* 0x000fe20000001808 */
[----:B------:R-:W3:Y:S01]  /*19150*/  LDSM.16.MT88.4 R72, [R146+0xb800] ;  /* 0x00b800009248783b */ /* 0x000ee20000004200 */
[----:B------:R-:W-:-:S04]  /*19160*/  FADD.FTZ R2, R119, R2 ;  /* 0x0000000277027221 */ /* 0x000fc80000010000 */
        /* <DEDUP_REMOVED lines=21> */
[----:B------:R-:W1:Y:S05]  /*192c0*/  LDSM.16.MT88.4 R60, [R146+0xbc00] ;  /* 0x00bc0000923c783b */ /* 0x000e6a0000004200 */
[C---:B--2---:R-:W-:Y:S06]  /*192d0*/  HMMA.16816.F32 R36, R52.reuse, R72, R36 ;  /* 0x000000483424723c */ /* 0x044fec0000001824 */
[----:B------:R-:W-:Y:S01]  /*192e0*/  HMMA.16816.F32 R40, R52, R74, R40 ;  /* 0x0000004a3428723c */ /* 0x000fe20000001828 */
[----:B------:R-:W2:Y:S06]  /*192f0*/  LDSM.16.MT88.4 R72, [R146+0x9c00] ;  /* 0x009c00009248783b */ /* 0x000eac0000004200 */
        /* <DEDUP_REMOVED lines=19> */
[----:B------:R-:W-:-:S05]  /*19430*/  FADD.FTZ R192, R192, R187 ;  /* 0x000000bbc0c07221 */ /* 0x000fca0000010000 */
        /* <DEDUP_REMOVED lines=56> */
[C---:B------:R-:W-:Y:S01]  /*197c0*/  HMMA.16816.F32 R84, R4.reuse, R88, R28 ;  /* 0x000000580454723c */ /* 0x040fe2000000181c */
[----:B------:R-:W-:Y:S05]  /*197d0*/  MUFU.EX2 R29, R163 ;  /* 0x000000a3001d7308 */ /* 0x000fea0000000800 */
[C---:B------:R-:W-:Y:S01]  /*197e0*/  HMMA.16816.F32 R88, R4.reuse, R90, R32 ;  /* 0x0000005a0458723c */ /* 0x040fe20000001820 */
[--C-:B------:R-:W-:Y:S01]  /*197f0*/  FFMA.FTZ R30, R125, UR8, -R129.reuse ;  /* 0x000000087d1e7c23 */ /* 0x100fe20008010881 */
[--C-:B------:R-:W-:Y:S01]  /*19800*/  FFMA.FTZ R31, R122, UR8, -R129.reuse ;  /* 0x000000087a1f7c23 */ /* 0x100fe20008010881 */
[----:B------:R-:W-:Y:S03]  /*19810*/  MUFU.EX2 R28, R143 ;  /* 0x0000008f001c7308 */ /* 0x000fe60000000800 */
[C---:B---3--:R-:W-:Y:S01]  /*19820*/  HMMA.16816.F32 R68, R4.reuse, R72, R12 ;  /* 0x000000480444723c */ /* 0x048fe2000000180c */
[--C-:B------:R-:W-:Y:S01]  /*19830*/  FFMA.FTZ R33, R120, UR8, -R129.reuse ;  /* 0x0000000878217c23 */ /* 0x100fe20008010881 */
[--C-:B------:R-:W-:Y:S01]  /*19840*/  FFMA.FTZ R32, R121, UR8, -R129.reuse ;  /* 0x0000000879207c23 */ /* 0x100fe20008010881 */
[----:B------:R-:W-:Y:S02]  /*19850*/  LDSM.16.MT88.4 R12, [R144+0xc800] ;  /* 0x00c80000900c783b */ /* 0x000fe40000004200 */
[----:B------:R-:W-:Y:S01]  /*19860*/  MUFU.EX2 R30, R30 ;  /* 0x0000001e001e7308 */ /* 0x000fe20000000800 */
[C---:B------:R-:W-:Y:S01]  /*19870*/  HMMA.16816.F32 R72, R4.reuse, R74, R16 ;  /* 0x0000004a0448723c */ /* 0x040fe20000001810 */
[----:B------:R-:W3:Y:S05]  /*19880*/  LDSM.16.MT88.4 R16, [R146+0xc800] ;  /* 0x00c800009210783b */ /* 0x000eea0000004200 */
[C---:B------:R-:W-:Y:S01]  /*19890*/  HMMA.16816.F32 R92, R4.reuse, R96, R36 ;  /* 0x00000060045c723c */ /* 0x040fe20000001824 */
[----:B------:R-:W5:Y:S05]  /*198a0*/  MUFU.EX2 R33, R33 ;  /* 0x0000002100217308 */ /* 0x000f6a0000000800 */
[C---:B--2---:R-:W-:Y:S01]  /*198b0*/  HMMA.16816.F32 R104, R4.reuse, R8, R44 ;  /* 0x000000080468723c */ /* 0x044fe2000000182c */
[--C-:B------:R-:W-:Y:S01]  /*198c0*/  FFMA.FTZ R36, R67, UR8, -R129.reuse ;  /* 0x0000000843247c23 */ /* 0x100fe20008010881 */
[--C-:B------:R-:W-:Y:S01]  /*198d0*/  FFMA.FTZ R37, R66, UR8, -R129.reuse ;  /* 0x0000000842257c23 */ /* 0x100fe20008010881 */
[----:B------:R-:W-:Y:S01]  /*198e0*/  MUFU.EX2 R31, R31 ;  /* 0x0000001f001f7308 */ /* 0x000fe20000000800 */
[--C-:B------:R-:W-:Y:S01]  /*198f0*/  FFMA.FTZ R38, R118, UR8, -R129.reuse ;  /* 0x0000000876267c23 */ /* 0x100fe20008010881 */
[----:B------:R-:W-:Y:S01]  /*19900*/  FFMA.FTZ R39, R127, UR8, -R129 ;  /* 0x000000087f277c23 */ /* 0x000fe20008010881 */
[----:B------:R-:W-:Y:S01]  /*19910*/  HMMA.16816.F32 R100, R4, R10, R100 ;  /* 0x0000000a0464723c */ /* 0x000fe20000001864 */
[----:B-1----:R-:W-:-:S04]  /*19920*/  F2FP.F16.F32.PACK_AB R8, R51, R50 ;  /* 0x000000323308723e */ /* 0x002fc800000000ff */
[----:B------:R-:W1:Y:S01]  /*19930*/  MUFU.EX2 R32, R32 ;  /* 0x0000002000207308 */ /* 0x000e620000000800 */
[----:B-----5:R-:W-:Y:S01]  /*19940*/  F2FP.F16.F32.PACK_AB R9, R33, R30 ;  /* 0x0000001e2109723e */ /* 0x020fe200000000ff */
[C---:B------:R-:W-:Y:S01]  /*19950*/  HMMA.16816.F32 R80, R4.reuse, R82, R24 ;  /* 0x000000520450723c */ /* 0x040fe20000001818 */
[----:B------:R-:W-:Y:S01]  /*19960*/  F2FP.F16.F32.PACK_AB R10, R28, R29 ;  /* 0x0000001d1c0a723e */ /* 0x000fe200000000ff */
[----:B------:R-:W2:Y:S04]  /*19970*/  LDSM.16.MT88.4 R24, [R146+0xa800] ;  /* 0x00a800009218783b */ /* 0x000ea80000004200 */
[----:B------:R-:W-:Y:S01]  /*19980*/  HMMA.16816.F32 R96, R4, R98, R40 ;  /* 0x000000620460723c */ /* 0x000fe20000001828 */
[----:B------:R-:W5:Y:S01]  /*19990*/  LDSM.16.MT88.4 R4, [R146+0xe800] ;  /* 0x00e800009204783b */ /* 0x000f620000004200 */
[----:B------:R-:W5:Y:S01]  /*199a0*/  MUFU.EX2 R34, R167 ;  /* 0x000000a700227308 */ /* 0x000f620000000800 */
[----:B-1----:R-:W-:-:S07]  /*199b0*/  F2FP.F16.F32.PACK_AB R11, R32, R31 ;  /* 0x0000001f200b723e */ /* 0x002fce00000000ff */
[----:B------:R-:W-:Y:S01]  /*199c0*/  MUFU.EX2 R35, R180 ;  /* 0x000000b400237308 */ /* 0x000fe20000000800 */
[C---:B----4-:R-:W-:Y:S07]  /*199d0*/  HMMA.16816.F32 R68, R8.reuse, R20, R68 ;  /* 0x000000140844723c */ /* 0x050fee0000001844 */
[----:B------:R-:W-:Y:S01]  /*199e0*/  MUFU.EX2 R36, R36 ;  /* 0x0000002400247308 */ /* 0x000fe20000000800 */
[C---:B------:R-:W-:Y:S01]  /*199f0*/  HMMA.16816.F32 R72, R8.reuse, R22, R72 ;  /* 0x000000160848723c */ /* 0x040fe20000001848 */
[----:B------:R-:W1:Y:S06]  /*19a00*/  LDSM.16.MT88.4 R20, [R144+0xe800] ;  /* 0x00e800009014783b */ /* 0x000e6c0000004200 */
[----:B------:R-:W4:Y:S01]  /*19a10*/  MUFU.EX2 R37, R37 ;  /* 0x0000002500257308 */ /* 0x000f220000000800 */
[C---:B---3--:R-:W-:Y:S06]  /*19a20*/  HMMA.16816.F32 R76, R8.reuse, R16, R76 ;  /* 0x00000010084c723c */ /* 0x048fec000000184c */
[C---:B------:R-:W-:Y:S01]  /*19a30*/  HMMA.16816.F32 R80, R8.reuse, R18, R80 ;  /* 0x000000120850723c */ /* 0x040fe20000001850 */
[----:B------:R-:W3:Y:S01]  /*19a40*/  LDSM.16.MT88.4 R16, [R144+0xac00] ;  /* 0x00ac00009010783b */ /* 0x000ee20000004200 */
[----:B------:R-:W-:Y:S04]  /*19a50*/  MUFU.EX2 R38, R38 ;  /* 0x0000002600267308 */ /* 0x000fe80000000800 */
[C---:B------:R-:W-:Y:S04]  /*19a60*/  HMMA.16816.F32 R84, R8.reuse, R12, R84 ;  /* 0x0000000c0854723c */ /* 0x040fe80000001854 */
[----:B------:R-:W1:Y:S02]  /*19a70*/  MUFU.EX2 R39, R39 ;  /* 0x0000002700277308 */ /* 0x000e640000000800 */
[C---:B------:R-:W-:Y:S01]  /*19a80*/  HMMA.16816.F32 R88, R8.reuse, R14, R88 ;  /* 0x0000000e0858723c */ /* 0x040fe20000001858 */
[----:B------:R-:W3:Y:S05]  /*19a90*/  LDSM.16.MT88.4 R12, [R146+0xcc00] ;  /* 0x00cc0000920c783b */ /* 0x000eea0000004200 */
[C---:B--2---:R-:W-:Y:S06]  /*19aa0*/  HMMA.16816.F32 R112, R8.reuse, R24, R112 ;  /* 0x000000180870723c */ /* 0x044fec0000001870 */
[C---:B------:R-:W-:Y:S01]  /*19ab0*/  HMMA.16816.F32 R108, R8.reuse, R26, R108 ;  /* 0x0000001a086c723c */ /* 0x040fe2000000186c */
[----:B------:R-:W2:Y:S05]  /*19ac0*/  LDSM.16.MT88.4 R24, [R146+0xac00] ;  /* 0x00ac00009218783b */ /* 0x000eaa0000004200 */
[C---:B-----5:R-:W-:Y:S06]  /*19ad0*/  HMMA.16816.F32 R92, R8.reuse, R4, R92 ;  /* 0x00000004085c723c */ /* 0x060fec000000185c */
[----:B------:R-:W-:Y:S01]  /*19ae0*/  HMMA.16816.F32 R96, R8, R6, R96 ;  /* 0x000000060860723c */ /* 0x000fe20000001860 */
[----:B------:R-:W-:-:S02]  /*19af0*/  F2FP.F16.F32.PACK_AB R4, R34, R173 ;  /* 0x000000ad2204723e */ /* 0x000fc400000000ff */
[----:B----4-:R-:W-:-:S03]  /*19b00*/  F2FP.F16.F32.PACK_AB R5, R37, R36 ;  /* 0x000000242505723e */ /* 0x010fc600000000ff */
[----:B-1----:R-:W-:Y:S01]  /*19b10*/  HMMA.16816.F32 R104, R8, R20, R104 ;  /* 0x000000140868723c */ /* 0x002fe20000001868 */
[----:B------:R-:W-:Y:S02]  /*19b20*/  F2FP.F16.F32.PACK_AB R6, R35, R174 ;  /* 0x000000ae2306723e */ /* 0x000fe400000000ff */
[----:B------:R-:W-:-:S03]  /*19b30*/  F2FP.F16.F32.PACK_AB R7, R39, R38 ;  /* 0x000000262707723e */ /* 0x000fc600000000ff */
[----:B------:R-:W-:Y:S01]  /*19b40*/  HMMA.16816.F32 R100, R8, R22, R100 ;  /* 0x000000160864723c */ /* 0x000fe20000001864 */
[----:B------:R-:W1:Y:S01]  /*19b50*/  LDSM.16.MT88.4 R8, [R144+0xcc00] ;  /* 0x00cc00009008783b */ /* 0x000e620000004200 */
[----:B------:R-:W-:-:S04]  /*19b60*/  FADD.FTZ R21, R183, R192 ;  /* 0x000000c0b7157221 */ /* 0x000fc80000010000 */
[----:B---3--:R-:W-:Y:S01]  /*19b70*/  HMMA.16816.F32 R68, R4, R16, R68 ;  /* 0x000000100444723c */ /* 0x008fe20000001844 */
        /* <DEDUP_REMOVED lines=9> */
[----:B------:R-:W4:Y:S02]  /*19c10*/  LDSM.16.MT88.4 R12, [R144+0xec00] ;  /* 0x00ec0000900c783b */ /* 0x000f240000004200 */
[----:B------:R-:W-:-:S03]  /*19c20*/  FADD.FTZ R2, R30, R49 ;  /* 0x000000311e027221 */ /* 0x000fc60000010000 */
[----:B--2---:R-:W-:Y:S01]  /*19c30*/  HMMA.16816.F32 R112, R4, R24, R112 ;  /* 0x000000180470723c */ /* 0x004fe20000001870 */
[----:B------:R-:W-:-:S05]  /*19c40*/  FADD.FTZ R2, R33, R2 ;  /* 0x0000000221027221 */ /* 0x000fca0000010000 */
[C---:B------:R-:W-:Y:S06]  /*19c50*/  HMMA.16816.F32 R108, R4.reuse, R26, R108 ;  /* 0x0000001a046c723c */ /* 0x040fec000000186c */
[C---:B-1----:R-:W-:Y:S06]  /*19c60*/  HMMA.16816.F32 R84, R4.reuse, R8, R84 ;  /* 0x000000080454723c */ /* 0x042fec0000001854 */
[----:B------:R-:W-:Y:S01]  /*19c70*/  HMMA.16816.F32 R88, R4, R10, R88 ;  /* 0x0000000a0458723c */ /* 0x000fe20000001858 */
[----:B------:R-:W-:-:S04]  /*19c80*/  FADD.FTZ R9, R165, R206 ;  /* 0x000000cea5097221 */ /* 0x000fc80000010000 */
[----:B------:R-:W-:Y:S01]  /*19c90*/  FADD.FTZ R9, R204, R9 ;  /* 0x00000009cc097221 */ /* 0x000fe20000010000 */
[C---:B---3--:R-:W-:Y:S03]  /*19ca0*/  HMMA.16816.F32 R92, R4.reuse, R16, R92 ;  /* 0x00000010045c723c */ /* 0x048fe6000000185c */
[----:B------:R-:W-:Y:S01]  /*19cb0*/  FADD.FTZ R62, R62, R9 ;  /* 0x000000093e3e7221 */ /* 0x000fe20000010000 */
[----:B------:R-:W-:Y:S01]  /*19cc0*/  FADD.FTZ R9, R31, R2 ;  /* 0x000000021f097221 */ /* 0x000fe20000010000 */
[----:B------:R-:W-:Y:S01]  /*19cd0*/  MOV R2, R57 ;  /* 0x0000003900027202 */ /* 0x000fe20000000f00 */
[----:B------:R-:W-:Y:S01]  /*19ce0*/  HMMA.16816.F32 R96, R4, R18, R96 ;  /* 0x000000120460723c */ /* 0x000fe20000001860 */
        /* <DEDUP_REMOVED lines=13> */
[----:B------:R-:W-:-:S03]  /*19dc0*/  MOV R0, R56 ;  /* 0x0000003800007202 */ /* 0x000fc60000000f00 */
[----:B------:R-:W-:-:S04]  /*19dd0*/  FADD.FTZ R28, R28, R29 ;  /* 0x0000001d1c1c7221 */ /* 0x000fc80000010000 */
[----:B------:R-:W-:-:S04]  /*19de0*/  FADD.FTZ R173, R173, R28 ;  /* 0x0000001cadad7221 */ /* 0x000fc80000010000 */
[----:B------:R-:W-:-:S04]  /*19df0*/  FADD.FTZ R173, R34, R173 ;  /* 0x000000ad22ad7221 */ /* 0x000fc80000010000 */
[----:B------:R-:W-:-:S04]  /*19e00*/  FADD.FTZ R174, R174, R173 ;  /* 0x000000adaeae7221 */ /* 0x000fc80000010000 */
[----:B------:R-:W-:-:S07]  /*19e10*/  FADD.FTZ R165, R35, R174 ;  /* 0x000000ae23a57221 */ /* 0x000fce0000010000 */
.L_x_3165:
        /* <DEDUP_REMOVED lines=11> */
.L_x_3175:
        /* <DEDUP_REMOVED lines=73> */
.L_x_3172:
        /* <DEDUP_REMOVED lines=314> */
.L_x_3174:
        /* <DEDUP_REMOVED lines=91> */
.L_x_3173:
        /* <DEDUP_REMOVED lines=17> */
[----:B------:R-:W-:Y:S01]  /*1bdc0*/  I2FP.F32.S32 R118, R118 ;  /* 0x0000007600767245 */ /* 0x000fe20000201400 */
[C---:B------:R-:W-:Y:S01]  /*1bdd0*/  FFMA.FTZ R8, R3.reuse, R123, R8 ;  /* 0x0000007b03087223 */ /* 0x040fe20000010008 */
[C---:B------:R-:W-:Y:S02]  /*1bde0*/  IADD3 R125, R0.reuse, 0x10, RZ ;  /* 0x00000010007d7810 */ /* 0x040fe40007ffe0ff */
[C---:B------:R-:W-:Y:S01]  /*1bdf0*/  IADD3 R123, R0.reuse, 0x18, RZ ;  /* 0x00000018007b7810 */ /* 0x040fe20007ffe0ff */
[C---:B------:R-:W-:Y:S01]  /*1be00*/  FFMA.FTZ R15, R3.reuse, R118, R15 ;  /* 0x00000076030f7223 */ /* 0x040fe2000001000f */
[----:B------:R-:W-:Y:S01]  /*1be10*/  I2FP.F32.S32 R2, R2 ;  /* 0x0000000200027245 */ /* 0x000fe20000201400 */
[C---:B------:R-:W-:Y:S01]  /*1be20*/  FFMA.FTZ R13, R3.reuse, R118, R13 ;  /* 0x00000076030d7223 */ /* 0x040fe2000001000d */
[----:B------:R-:W-:Y:S02]  /*1be30*/  I2FP.F32.S32 R125, R125 ;  /* 0x0000007d007d7245 */ /* 0x000fe40000201400 */
[C---:B------:R-:W-:Y:S01]  /*1be40*/  IADD3 R118, R0.reuse, 0x21, RZ ;  /* 0x0000002100767810 */ /* 0x040fe20007ffe0ff */
[CC--:B------:R-:W-:Y:S01]  /*1be50*/  FFMA.FTZ R19, R3.reuse, R2.reuse, R19 ;  /* 0x0000000203137223 */ /* 0x0c0fe20000010013 */
[----:B------:R-:W-:Y:S01]  /*1be60*/  I2FP.F32.S32 R123, R123 ;  /* 0x0000007b007b7245 */ /* 0x000fe20000201400 */
[C---:B------:R-:W-:Y:S01]  /*1be70*/  FFMA.FTZ R17, R3.reuse, R2, R17 ;  /* 0x0000000203117223 */ /* 0x040fe20000010011 */
[C---:B------:R-:W-:Y:S01]  /*1be80*/  IADD3 R2, R0.reuse, 0x29, RZ ;  /* 0x0000002900027810 */ /* 0x040fe20007ffe0ff */
[CC--:B------:R-:W-:Y:S01]  /*1be90*/  FFMA.FTZ R14, R3.reuse, R125.reuse, R14 ;  /* 0x0000007d030e7223 */ /* 0x0c0fe2000001000e */
[C---:B------:R-:W-:Y:S01]  /*1bea0*/  FFMA.FTZ R12, R3.reuse, R125, R12 ;  /* 0x0000007d030c7223 */ /* 0x040fe2000001000c */
        /* <DEDUP_REMOVED lines=10> */
[----:B------:R-:W-:Y:S01]  /*1bf50*/  I2FP.F32.S32 R123, R123 ;  /* 0x0000007b007b7245 */ /* 0x000fe20000201400 */
[C---:B------:R-:W-:Y:S01]  /*1bf60*/  FFMA.FTZ R25, R3.reuse, R2, R25 ;  /* 0x0000000203197223 */ /* 0x040fe20000010019 */
[C---:B------:R-:W-:Y:S01]  /*1bf70*/  IADD3 R118, R0.reuse, 0x31, RZ ;  /* 0x0000003100767810 */ /* 0x040fe20007ffe0ff */
        /* <DEDUP_REMOVED lines=13> */
[----:B------:R-:W-:Y:S01]  /*1c050*/  I2FP.F32.S32 R123, R123 ;  /* 0x0000007b007b7245 */ /* 0x000fe20000201400 */
[C---:B------:R-:W-:Y:S01]  /*1c060*/  FFMA.FTZ R33, R3.reuse, R2, R33 ;  /* 0x0000000203217223 */ /* 0x040fe20000010021 */
[----:B------:R-:W-:Y:S01]  /*1c070*/  FMNMX.FTZ R118, R6, R121, !PT ;  /* 0x0000007906767209 */ /* 0x000fe20007810000 */
[CC--:B------:R-:W-:Y:S01]  /*1c080*/  FFMA.FTZ R34, R3.reuse, R125.reuse, R34 ;  /* 0x0000007d03227223 */ /* 0x0c0fe20000010022 */
[----:B------:R-:W-:Y:S01]  /*1c090*/  IADD3 R120, R0, 0x30, RZ ;  /* 0x0000003000787810 */ /* 0x000fe20007ffe0ff */
[C---:B------:R-:W-:Y:S01]  /*1c0a0*/  FFMA.FTZ R32, R3.reuse, R125, R32 ;  /* 0x0000007d03207223 */ /* 0x040fe20000010020 */
[----:B------:R-:W-:Y:S01]  /*1c0b0*/  FMNMX.FTZ R2, R4, R119, !PT ;  /* 0x0000007704027209 */ /* 0x000fe20007810000 */
[CC--:B------:R-:W-:Y:S01]  /*1c0c0*/  FFMA.FTZ R38, R3.reuse, R123.reuse, R38 ;  /* 0x0000007b03267223 */ /* 0x0c0fe20000010026 */
[----:B------:R-:W-:Y:S01]  /*1c0d0*/  I2FP.F32.S32 R120, R120 ;  /* 0x0000007800787245 */ /* 0x000fe20000201400 */
[----:B------:R-:W-:Y:S01]  /*1c0e0*/  FFMA.FTZ R36, R3, R123, R36 ;  /* 0x0000007b03247223 */ /* 0x000fe20000010024 */
[----:B------:R-:W-:Y:S02]  /*1c0f0*/  FMNMX.FTZ R125, R7, R118, !PT ;  /* 0x00000076077d7209 */ /* 0x000fe40007810000 */
        /* <DEDUP_REMOVED lines=75> */
[----:B------:R-:W-:Y:S01]  /*1c5b0*/  I2FP.F32.S32 R2, R2 ;  /* 0x0000000200027245 */ /* 0x000fe20000201400 */
[CC--:B------:R-:W-:Y:S01]  /*1c5c0*/  FFMA.FTZ R58, R3.reuse, R120.reuse, R58 ;  /* 0x00000078033a7223 */ /* 0x0c0fe2000001003a */
[----:B------:R-:W-:Y:S01]  /*1c5d0*/  FMNMX.FTZ R118, R44, R125, !PT ;  /* 0x0000007d2c767209 */ /* 0x000fe20007810000 */
[----:B------:R-:W-:Y:S01]  /*1c5e0*/  FFMA.FTZ R56, R3, R120, R56 ;  /* 0x0000007803387223 */ /* 0x000fe20000010038 */
        /* <DEDUP_REMOVED lines=18> */
[----:B------:R-:W-:Y:S01]  /*1c710*/  FFMA.FTZ R60, R3, R123, R60 ;  /* 0x0000007b033c7223 */ /* 0x000fe2000001003c */
[C---:B------:R-:W-:Y:S02]  /*1c720*/  IADD3 R118, R0.reuse, 0x78, RZ ;  /* 0x0000007800767810 */ /* 0x040fe40007ffe0ff */
        /* <DEDUP_REMOVED lines=33> */
[C---:B------:R-:W-:Y:S01]  /*1c940*/  FMUL.FTZ R129, R0.reuse, UR4 ;  /* 0x0000000400817c20 */ /* 0x040fe20008410000 */
[----:B------:R-:W-:Y:S01]  /*1c950*/  FSETP.NEU.FTZ.AND P0, PT, R0, -INF , PT ;  /* 0xff8000000000780b */ /* 0x000fe20003f1d000 */
[----:B------:R-:W-:Y:S01]  /*1c960*/  LDSM.16.MT88.4 R124, [R144+0x9000] ;  /* 0x00900000907c783b */ /* 0x000fe20000004200 */
[----:B------:R-:W-:Y:S01]  /*1c970*/  FADD.FTZ R120, -R2, R119 ;  /* 0x0000007702787221 */ /* 0x000fe20000010100 */
[----:B------:R-:W-:Y:S01]  /*1c980*/  FMUL.FTZ R119, R118, UR4 ;  /* 0x0000000476777c20 */ /* 0x000fe20008410000 */
[----:B------:R-:W-:Y:S01]  /*1c990*/  FSEL R129, R129, RZ, P0 ;  /* 0x000000ff81817208 */ /* 0x000fe20000000000 */
[----:B------:R-:W-:Y:S01]  /*1c9a0*/  FMUL.FTZ R128, R2, UR4 ;  /* 0x0000000402807c20 */ /* 0x000fe20008410000 */
[----:B------:R-:W-:Y:S01]  /*1c9b0*/  FMUL.FTZ R121, R120, UR4 ;  /* 0x0000000478797c20 */ /* 0x000fe20008410000 */
[----:B------:R-:W-:Y:S02]  /*1c9c0*/  FSETP.NEU.FTZ.AND P0, PT, R2, -INF , PT ;  /* 0xff8000000200780b */ /* 0x000fe40003f1d000 */
[--C-:B------:R-:W-:Y:S01]  /*1c9d0*/  FFMA.FTZ R135, R10, UR4, -R129.reuse ;  /* 0x000000040a877c23 */ /* 0x100fe20008010881 */
[----:B------:R1:W2:Y:S01]  /*1c9e0*/  MUFU.EX2 R118, R121 ;  /* 0x0000007900767308 */ /* 0x0002a20000000800 */
        /* <DEDUP_REMOVED lines=16> */
[----:B-1----:R-:W1:Y:S03]  /*1caf0*/  LDSM.16.MT88.4 R120, [R146+0x9000] ;  /* 0x009000009278783b */ /* 0x002e660000004200 */
        /* <DEDUP_REMOVED lines=14> */
[----:B------:R-:W3:Y:S01]  /*1cbe0*/  LDSM.16.MT88.4 R108, [R146+0xb000] ;  /* 0x00b00000926c783b */ /* 0x000ee20000004200 */
        /* <DEDUP_REMOVED lines=26> */
[----:B----4-:R-:W-:Y:S01]  /*1cd90*/  F2FP.F16.F32.PACK_AB R115, R130, R135 ;  /* 0x000000878273723e */ /* 0x010fe200000000ff */
        /* <DEDUP_REMOVED lines=14> */
[----:B------:R-:W4:Y:S01]  /*1ce80*/  MUFU.EX2 R131, R131 ;  /* 0x0000008300837308 */ /* 0x000f220000000800 */
[----:B--2---:R-:W-:Y:S01]  /*1ce90*/  F2FP.F16.F32.PACK_AB R112, R137, R139 ;  /* 0x0000008b8970723e */ /* 0x004fe200000000ff */
[--C-:B------:R-:W-:Y:S01]  /*1cea0*/  FFMA.FTZ R166, R32, UR4, -R128.reuse ;  /* 0x0000000420a67c23 */ /* 0x100fe20008010880 */
[--C-:B------:R-:W-:Y:S01]  /*1ceb0*/  FFMA.FTZ R179, R38, UR4, -R129.reuse ;  /* 0x0000000426b37c23 */ /* 0x100fe20008010881 */
[--C-:B------:R-:W-:Y:S01]  /*1cec0*/  FFMA.FTZ R176, R39, UR4, -R129.reuse ;  /* 0x0000000427b07c23 */ /* 0x100fe20008010881 */
[--C-:B------:R-:W-:Y:S01]  /*1ced0*/  FFMA.FTZ R177, R42, UR4, -R129.reuse ;  /* 0x000000042ab17c23 */ /* 0x100fe20008010881 */
[--C-:B------:R-:W-:Y:S01]  /*1cee0*/  FFMA.FTZ R178, R43, UR4, -R129.reuse ;  /* 0x000000042bb27c23 */ /* 0x100fe20008010881 */
[--C-:B------:R-:W-:Y:S03]  /*1cef0*/  FFMA.FTZ R182, R36, UR4, -R128.reuse ;  /* 0x0000000424b67c23 */ /* 0x100fe60008010880 */
[----:B------:R-:W-:Y:S01]  /*1cf00*/  MUFU.EX2 R138, R138 ;  /* 0x0000008a008a7308 */ /* 0x000fe20000000800 */
[--C-:B------:R-:W-:Y:S01]  /*1cf10*/  FFMA.FTZ R183, R37, UR4, -R128.reuse ;  /* 0x0000000425b77c23 */ /* 0x100fe20008010880 */
[--C-:B------:R-:W-:Y:S01]  /*1cf20*/  FFMA.FTZ R181, R40, UR4, -R128.reuse ;  /* 0x0000000428b57c23 */ /* 0x100fe20008010880 */
[----:B------:R-:W-:Y:S01]  /*1cf30*/  LDSM.16.MT88.4 R36, [R146+0xc800] ;  /* 0x00c800009224783b */ /* 0x000fe20000004200 */
[--C-:B------:R-:W-:Y:S01]  /*1cf40*/  FFMA.FTZ R180, R41, UR4, -R128.reuse ;  /* 0x0000000429b47c23 */ /* 0x100fe20008010880 */
[--C-:B------:R-:W-:Y:S01]  /*1cf50*/  FFMA.FTZ R46, R46, UR4, -R129.reuse ;  /* 0x000000042e2e7c23 */ /* 0x100fe20008010881 */
[----:B------:R-:W-:Y:S01]  /*1cf60*/  FFMA.FTZ R50, R50, UR4, -R129 ;  /* 0x0000000432327c23 */ /* 0x000fe20008010881 */
[--C-:B------:R-:W-:Y:S03]  /*1cf70*/  FFMA.FTZ R44, R44, UR4, -R128.reuse ;  /* 0x000000042c2c7c23 */ /* 0x100fe60008010880 */
[----:B------:R-:W-:Y:S01]  /*1cf80*/  MUFU.EX2 R141, R141 ;  /* 0x0000008d008d7308 */ /* 0x000fe20000000800 */
[----:B----4-:R-:W-:Y:S01]  /*1cf90*/  F2FP.F16.F32.PACK_AB R114, R131, R134 ;  /* 0x000000868372723e */ /* 0x010fe200000000ff */
[----:B------:R-:W-:Y:S01]  /*1cfa0*/  FFMA.FTZ R45, R45, UR4, -R128 ;  /* 0x000000042d2d7c23 */ /* 0x000fe20008010880 */
[----:B------:R-:W-:Y:S01]  /*1cfb0*/  LDSM.16.MT88.4 R40, [R144+0xc800] ;  /* 0x00c800009028783b */ /* 0x000fe20000004200 */
[----:B------:R-:W-:Y:S01]  /*1cfc0*/  FFMA.FTZ R142, R119, R164, R142 ;  /* 0x000000a4778e7223 */ /* 0x000fe2000001008e */
        /* <DEDUP_REMOVED lines=8> */
[----:B------:R-:W-:Y:S01]  /*1d050*/  MUFU.EX2 R50, R50 ;  /* 0x0000003200327308 */ /* 0x000fe20000000800 */
[----:B------:R-:W-:Y:S01]  /*1d060*/  ISETP.GT.AND P0, PT, R169, R150, PT ;  /* 0x00000096a900720c */ /* 0x000fe20003f04270 */
[----:B------:R-:W-:Y:S01]  /*1d070*/  FFMA.FTZ R139, R118, R165, R139 ;  /* 0x000000a5768b7223 */ /* 0x000fe2000001008b */
[C---:B------:R-:W-:Y:S07]  /*1d080*/  HMMA.16816.F32 R68, R112.reuse, R124, R68 ;  /* 0x0000007c7044723c */ /* 0x040fee0000001844 */
        /* <DEDUP_REMOVED lines=9> */
[----:B------:R-:W-:Y:S03]  /*1d120*/  FMUL.FTZ R14, R119, R106 ;  /* 0x0000006a770e7220 */ /* 0x000fe60000410000 */
[--C-:B------:R-:W-:Y:S01]  /*1d130*/  FFMA.FTZ R126, R15, UR4, -R129.reuse ;  /* 0x000000040f7e7c23 */ /* 0x100fe20008010881 */
[----:B------:R-:W-:Y:S01]  /*1d140*/  FMUL.FTZ R15, R119, R107 ;  /* 0x0000006b770f7220 */ /* 0x000fe20000410000 */
[--C-:B------:R-:W-:Y:S01]  /*1d150*/  FFMA.FTZ R124, R19, UR4, -R129.reuse ;  /* 0x00000004137c7c23 */ /* 0x100fe20008010881 */
[----:B------:R-:W-:Y:S03]  /*1d160*/  LDSM.16.MT88.4 R104, [R146+0x9400] ;  /* 0x009400009268783b */ /* 0x000fe60000004200 */
[----:B------:R-:W-:Y:S01]  /*1d170*/  MUFU.EX2 R127, R127 ;  /* 0x0000007f007f7308 */ /* 0x000fe20000000800 */
[--C-:B------:R-:W-:Y:S01]  /*1d180*/  FFMA.FTZ R119, R47, UR4, -R129.reuse ;  /* 0x000000042f777c23 */ /* 0x100fe20008010881 */
[--C-:B------:R-:W-:Y:S01]  /*1d190*/  FFMA.FTZ R47, R51, UR4, -R129.reuse ;  /* 0x00000004332f7c23 */ /* 0x100fe20008010881 */
[--C-:B------:R-:W-:Y:S01]  /*1d1a0*/  FFMA.FTZ R51, R48, UR4, -R128.reuse ;  /* 0x0000000430337c23 */ /* 0x100fe20008010880 */
[--C-:B------:R-:W-:Y:S01]  /*1d1b0*/  FFMA.FTZ R48, R49, UR4, -R128.reuse ;  /* 0x0000000431307c23 */ /* 0x100fe20008010880 */
[--C-:B------:R-:W-:Y:S01]  /*1d1c0*/  FFMA.FTZ R49, R54, UR4, -R129.reuse ;  /* 0x0000000436317c23 */ /* 0x100fe20008010881 */
[C---:B-1----:R-:W-:Y:S04]  /*1d1d0*/  HMMA.16816.F32 R84, R112.reuse, R120, R84 ;  /* 0x000000787054723c */ /* 0x042fe80000001854 */
[----:B------:R-:W-:Y:S01]  /*1d1e0*/  MUFU.EX2 R119, R119 ;  /* 0x0000007700777308 */ /* 0x000fe20000000800 */
[--C-:B------:R-:W-:Y:S01]  /*1d1f0*/  FFMA.FTZ R54, R55, UR4, -R129.reuse ;  /* 0x0000000437367c23 */ /* 0x100fe20008010881 */
[--C-:B------:R-:W-:Y:S01]  /*1d200*/  FFMA.FTZ R55, R58, UR4, -R129.reuse ;  /* 0x000000043a377c23 */ /* 0x100fe20008010881 */
[--C-:B------:R-:W-:Y:S01]  /*1d210*/  FFMA.FTZ R58, R59, UR4, -R129.reuse ;  /* 0x000000043b3a7c23 */ /* 0x100fe20008010881 */
[C---:B------:R-:W-:Y:S01]  /*1d220*/  HMMA.16816.F32 R88, R112.reuse, R122, R88 ;  /* 0x0000007a7058723c */ /* 0x040fe20000001858 */
[----:B------:R-:W1:Y:S05]  /*1d230*/  LDSM.16.MT88.4 R120, [R144+0xd000] ;  /* 0x00d000009078783b */ /* 0x000e6a0000004200 */
[----:B------:R-:W-:Y:S01]  /*1d240*/  MUFU.EX2 R47, R47 ;  /* 0x0000002f002f7308 */ /* 0x000fe20000000800 */
[--C-:B------:R-:W-:Y:S01]  /*1d250*/  FFMA.FTZ R59, R62, UR4, -R129.reuse ;  /* 0x000000043e3b7c23 */ /* 0x100fe20008010881 */
[--C-:B------:R-:W-:Y:S03]  /*1d260*/  FFMA.FTZ R62, R63, UR4, -R129.reuse ;  /* 0x000000043f3e7c23 */ /* 0x100fe60008010881 */
[----:B------:R-:W-:Y:S01]  /*1d270*/  FFMA.FTZ R63, R66, UR4, -R129 ;  /* 0x00000004423f7c23 */ /* 0x000fe20008010881 */
[--C-:B------:R-:W-:Y:S01]  /*1d280*/  FFMA.FTZ R60, R60, UR4, -R128.reuse ;  /* 0x000000043c3c7c23 */ /* 0x100fe20008010880 */
[--C-:B------:R-:W-:Y:S03]  /*1d290*/  FFMA.FTZ R61, R61, UR4, -R128.reuse ;  /* 0x000000043d3d7c23 */ /* 0x100fe60008010880 */
[----:B------:R-:W-:Y:S01]  /*1d2a0*/  MUFU.EX2 R51, R51 ;  /* 0x0000003300337308 */ /* 0x000fe20000000800 */
[----:B------:R-:W-:Y:S01]  /*1d2b0*/  FFMA.FTZ R64, R64, UR4, -R128 ;  /* 0x0000000440407c23 */ /* 0x000fe20008010880 */
[----:B------:R-:W-:Y:S01]  /*1d2c0*/  FADD.FTZ R139, R137, R139 ;  /* 0x0000008b898b7221 */ /* 0x000fe20000010000 */
[----:B------:R-:W-:Y:S01]  /*1d2d0*/  FADD.FTZ R142, R136, R142 ;  /* 0x0000008e888e7221 */ /* 0x000fe20000010000 */
[C---:B--2---:R-:W-:Y:S06]  /*1d2e0*/  HMMA.16816.F32 R92, R112.reuse, R108, R92 ;  /* 0x0000006c705c723c */ /* 0x044fec000000185c */
[----:B------:R-:W-:Y:S01]  /*1d2f0*/  MUFU.EX2 R48, R48 ;  /* 0x0000003000307308 */ /* 0x000fe20000000800 */
[----:B------:R-:W-:Y:S01]  /*1d300*/  FADD.FTZ R134, R134, R139 ;  /* 0x0000008b86867221 */ /* 0x000fe20000010000 */
[----:B------:R-:W-:Y:S01]  /*1d310*/  FADD.FTZ R135, R135, R142 ;  /* 0x0000008e87877221 */ /* 0x000fe20000010000 */
[C---:B------:R-:W-:Y:S01]  /*1d320*/  HMMA.16816.F32 R96, R112.reuse, R110, R96 ;  /* 0x0000006e7060723c */ /* 0x040fe20000001860 */
[----:B------:R-:W2:Y:S06]  /*1d330*/  LDSM.16.MT88.4 R108, [R144+0x9400] ;  /* 0x00940000906c783b */ /* 0x000eac0000004200 */
[----:B------:R-:W-:Y:S01]  /*1d340*/  MUFU.EX2 R126, R126 ;  /* 0x0000007e007e7308 */ /* 0x000fe20000000800 */
[----:B------:R-:W-:Y:S03]  /*1d350*/  FADD.FTZ R131, R131, R134 ;  /* 0x0000008683837221 */ /* 0x000fe60000010000 */
[----:B------:R-:W-:Y:S06]  /*1d360*/  FADD.FTZ R130, R130, R135 ;  /* 0x0000008782827221 */ /* 0x000fec0000010000 */
[----:B------:R-:W3:Y:S01]  /*1d370*/  MUFU.EX2 R124, R124 ;  /* 0x0000007c007c7308 */ /* 0x000ee20000000800 */
[C---:B-1----:R-:W-:Y:S09]  /*1d380*/  HMMA.16816.F32 R12, R112.reuse, R120, R12 ;  /* 0x00000078700c723c */ /* 0x042ff2000000180c */
[----:B------:R-:W-:Y:S01]  /*1d390*/  MUFU.EX2 R140, R140 ;  /* 0x0000008c008c7308 */ /* 0x000fe20000000800 */
[----:B------:R-:W-:Y:S03]  /*1d3a0*/  HMMA.16816.F32 R100, R112, R122, R100 ;  /* 0x0000007a7064723c */ /* 0x000fe60000001864 */
[--C-:B------:R-:W-:Y:S01]  /*1d3b0*/  FFMA.FTZ R120, R16, UR4, -R128.reuse ;  /* 0x0000000410787c23 */ /* 0x100fe20008010880 */
[----:B---3--:R-:W-:Y:S03]  /*1d3c0*/  F2FP.F16.F32.PACK_AB R19, R124, R125 ;  /* 0x0000007d7c13723e */ /* 0x008fe600000000ff */
[--C-:B------:R-:W-:Y:S01]  /*1d3d0*/  FFMA.FTZ R113, R17, UR4, -R128.reuse ;  /* 0x0000000411717c23 */ /* 0x100fe20008010880 */
[----:B------:R-:W-:Y:S01]  /*1d3e0*/  F2FP.F16.F32.PACK_AB R17, R126, R127 ;  /* 0x0000007f7e11723e */ /* 0x000fe200000000ff */
[----:B------:R-:W-:Y:S02]  /*1d3f0*/  MUFU.EX2 R143, R143 ;  /* 0x0000008f008f7308 */ /* 0x000fe40000000800 */
[----:B------:R-:W-:Y:S01]  /*1d400*/  F2FP.F16.F32.PACK_AB R16, R141, R138 ;  /* 0x0000008a8d10723e */ /* 0x000fe200000000ff */
[--C-:B------:R-:W-:Y:S01]  /*1d410*/  FFMA.FTZ R121, R22, UR4, -R129.reuse ;  /* 0x0000000416797c23 */ /* 0x100fe20008010881 */
[--C-:B------:R-:W-:Y:S01]  /*1d420*/  FFMA.FTZ R114, R23, UR4, -R129.reuse ;  /* 0x0000000417727c23 */ /* 0x100fe20008010881 */
[--C-:B------:R-:W-:Y:S01]  /*1d430*/  FFMA.FTZ R123, R20, UR4, -R128.reuse ;  /* 0x00000004147b7c23 */ /* 0x100fe20008010880 */
[--C-:B------:R-:W-:Y:S01]  /*1d440*/  FFMA.FTZ R115, R26, UR4, -R129.reuse ;  /* 0x000000041a737c23 */ /* 0x100fe20008010881 */
[----:B------:R-:W-:Y:S03]  /*1d450*/  LDSM.16.MT88.4 R20, [R146+0x9800] ;  /* 0x009800009214783b */ /* 0x000fe60000004200 */
[----:B------:R-:W-:Y:S01]  /*1d460*/  MUFU.EX2 R113, R113 ;  /* 0x0000007100717308 */ /* 0x000fe20000000800 */
[----:B------:R-:W-:Y:S01]  /*1d470*/  FFMA.FTZ R112, R27, UR4, -R129 ;  /* 0x000000041b707c23 */ /* 0x000fe20008010881 */
[----:B------:R-:W-:Y:S01]  /*1d480*/  FFMA.FTZ R122, R24, UR4, -R128 ;  /* 0x00000004187a7c23 */ /* 0x000fe20008010880 */
[----:B------:R-:W-:Y:S01]  /*1d490*/  FADD.FTZ R138, R138, R131 ;  /* 0x000000838a8a7221 */ /* 0x000fe20000010000 */
[----:B------:R-:W-:Y:S01]  /*1d4a0*/  FADD.FTZ R127, R127, R130 ;  /* 0x000000827f7f7221 */ /* 0x000fe20000010000 */
[----:B------:R-:W-:Y:S05]  /*1d4b0*/  LDSM.16.MT88.4 R24, [R144+0xb800] ;  /* 0x00b800009018783b */ /* 0x000fea0000004200 */
[----:B------:R-:W1:Y:S01]  /*1d4c0*/  MUFU.EX2 R120, R120 ;  /* 0x0000007800787308 */ /* 0x000e620000000800 */
[----:B------:R-:W-:Y:S01]  /*1d4d0*/  FADD.FTZ R141, R141, R138 ;  /* 0x0000008a8d8d7221 */ /* 0x000fe20000010000 */
[----:B------:R-:W-:Y:S04]  /*1d4e0*/  FADD.FTZ R126, R126, R127 ;  /* 0x0000007f7e7e7221 */ /* 0x000fe80000010000 */
[----:B------:R-:W-:Y:S04]  /*1d4f0*/  FADD.FTZ R125, R125, R126 ;  /* 0x0000007e7d7d7221 */ /* 0x000fe80000010000 */
[----:B------:R-:W-:Y:S01]  /*1d500*/  MUFU.EX2 R121, R121 ;  /* 0x0000007900797308 */ /* 0x000fe20000000800 */
[----:B------:R-:W-:Y:S09]  /*1d510*/  FADD.FTZ R124, R124, R125 ;  /* 0x0000007d7c7c7221 */ /* 0x000ff20000010000 */
[----:B------:R-:W3:Y:S01]  /*1d520*/  MUFU.EX2 R114, R114 ;  /* 0x0000007200727308 */ /* 0x000ee20000000800 */
[C---:B-1----:R-:W-:Y:S01]  /*1d530*/  F2FP.F16.F32.PACK_AB R18, R113.reuse, R120 ;  /* 0x000000787112723e */ /* 0x042fe200000000ff */
[----:B------:R-:W-:Y:S04]  /*1d540*/  FADD.FTZ R120, R120, R141 ;  /* 0x0000008d78787221 */ /* 0x000fe80000010000 */
[----:B------:R-:W-:Y:S02]  /*1d550*/  FADD.FTZ R120, R113, R120 ;  /* 0x0000007871787221 */ /* 0x000fe40000010000 */
[C---:B------:R-:W-:Y:S02]  /*1d560*/  HMMA.16816.F32 R4, R16.reuse, R104, R4 ;  /* 0x000000681004723c */ /* 0x040fe40000001804 */
[----:B------:R-:W-:Y:S04]  /*1d570*/  MUFU.EX2 R115, R115 ;  /* 0x0000007300737308 */ /* 0x000fe80000000800 */
[C---:B------:R-:W-:Y:S01]  /*1d580*/  HMMA.16816.F32 R8, R16.reuse, R106, R8 ;  /* 0x0000006a1008723c */ /* 0x040fe20000001808 */
[----:B------:R-:W1:Y:S05]  /*1d590*/  LDSM.16.MT88.4 R104, [R146+0xb400] ;  /* 0x00b400009268783b */ /* 0x000e6a0000004200 */
[----:B------:R-:W4:Y:S01]  /*1d5a0*/  MUFU.EX2 R112, R112 ;  /* 0x0000007000707308 */ /* 0x000f220000000800 */
[C---:B--2---:R-:W-:Y:S09]  /*1d5b0*/  HMMA.16816.F32 R68, R16.reuse, R108, R68 ;  /* 0x0000006c1044723c */ /* 0x044ff20000001844 */
[----:B------:R-:W2:Y:S01]  /*1d5c0*/  MUFU.EX2 R123, R123 ;  /* 0x0000007b007b7308 */ /* 0x000ea20000000800 */
[C---:B------:R-:W-:Y:S01]  /*1d5d0*/  HMMA.16816.F32 R72, R16.reuse, R110, R72 ;  /* 0x0000006e1048723c */ /* 0x040fe20000001848 */
[----:B------:R-:W5:Y:S08]  /*1d5e0*/  LDSM.16.MT88.4 R108, [R144+0xb400] ;  /* 0x00b40000906c783b */ /* 0x000f700000004200 */
[----:B------:R-:W2:Y:S10]  /*1d5f0*/  MUFU.EX2 R122, R122 ;  /* 0x0000007a007a7308 */ /* 0x000eb40000000800 */
[----:B------:R-:W-:Y:S10]  /*1d600*/  MUFU.EX2 R167, R167 ;  /* 0x000000a700a77308 */ /* 0x000ff40000000800 */
[----:B------:R-:W-:Y:S01]  /*1d610*/  MUFU.EX2 R174, R174 ;  /* 0x000000ae00ae7308 */ /* 0x000fe20000000800 */
[C---:B-1----:R-:W-:Y:S09]  /*1d620*/  HMMA.16816.F32 R76, R16.reuse, R104, R76 ;  /* 0x00000068104c723c */ /* 0x042ff2000000184c */
[----:B------:R-:W-:Y:S01]  /*1d630*/  MUFU.EX2 R173, R173 ;  /* 0x000000ad00ad7308 */ /* 0x000fe20000000800 */
[C---:B------:R-:W-:Y:S01]  /*1d640*/  HMMA.16816.F32 R80, R16.reuse, R106, R80 ;  /* 0x0000006a1050723c */ /* 0x040fe20000001850 */
[----:B------:R-:W1:Y:S08]  /*1d650*/  LDSM.16.MT88.4 R104, [R146+0xd400] ;  /* 0x00d400009268783b */ /* 0x000e700000004200 */
[----:B------:R-:W-:Y:S01]  /*1d660*/  MUFU.EX2 R166, R166 ;  /* 0x000000a600a67308 */ /* 0x000fe20000000800 */
[C---:B-----5:R-:W-:Y:S06]  /*1d670*/  HMMA.16816.F32 R84, R16.reuse, R108, R84 ;  /* 0x0000006c1054723c */ /* 0x060fec0000001854 */
[C---:B------:R-:W-:Y:S01]  /*1d680*/  HMMA.16816.F32 R88, R16.reuse, R110, R88 ;  /* 0x0000006e1058723c */ /* 0x040fe20000001858 */
[----:B------:R-:W5:Y:S02]  /*1d690*/  LDSM.16.MT88.4 R108, [R144+0xd400] ;  /* 0x00d40000906c783b */ /* 0x000f640000004200 */
[----:B------:R-:W-:Y:S10]  /*1d6a0*/  MUFU.EX2 R179, R179 ;  /* 0x000000b300b37308 */ /* 0x000ff40000000800 */
[----:B------:R-:W-:Y:S10]  /*1d6b0*/  MUFU.EX2 R176, R176 ;  /* 0x000000b000b07308 */ /* 0x000ff40000000800 */
[----:B------:R-:W-:Y:S10]  /*1d6c0*/  MUFU.EX2 R177, R177 ;  /* 0x000000b100b17308 */ /* 0x000ff40000000800 */
[----:B------:R-:W-:Y:S01]  /*1d6d0*/  MUFU.EX2 R178, R178 ;  /* 0x000000b200b27308 */ /* 0x000fe20000000800 */
[C---:B-1----:R-:W-:Y:S09]  /*1d6e0*/  HMMA.16816.F32 R92, R16.reuse, R104, R92 ;  /* 0x00000068105c723c */ /* 0x042ff2000000185c */
[----:B------:R-:W-:Y:S01]  /*1d6f0*/  MUFU.EX2 R182, R182 ;  /* 0x000000b600b67308 */ /* 0x000fe20000000800 */
[C---:B------:R-:W-:Y:S01]  /*1d700*/  HMMA.16816.F32 R96, R16.reuse, R106, R96 ;  /* 0x0000006a1060723c */ /* 0x040fe20000001860 */
[----:B------:R-:W1:Y:S05]  /*1d710*/  LDSM.16.MT88.4 R104, [R144+0x9800] ;  /* 0x009800009068783b */ /* 0x000e6a0000004200 */
[C---:B-----5:R-:W-:Y:S03]  /*1d720*/  HMMA.16816.F32 R12, R16.reuse, R108, R12 ;  /* 0x0000006c100c723c */ /* 0x060fe6000000180c */
[----:B------:R-:W-:Y:S03]  /*1d730*/  MUFU.EX2 R183, R183 ;  /* 0x000000b700b77308 */ /* 0x000fe60000000800 */
[----:B------:R-:W-:Y:S01]  /*1d740*/  HMMA.16816.F32 R100, R16, R110, R100 ;  /* 0x0000006e1064723c */ /* 0x000fe20000001864 */
[----:B------:R-:W-:Y:S06]  /*1d750*/  LDSM.16.MT88.4 R108, [R146+0xac00] ;  /* 0x00ac0000926c783b */ /* 0x000fec0000004200 */
[----:B------:R-:W-:Y:S01]  /*1d760*/  MUFU.EX2 R181, R181 ;  /* 0x000000b500b57308 */ /* 0x000fe20000000800 */
[----:B---3--:R-:W-:Y:S03]  /*1d770*/  F2FP.F16.F32.PACK_AB R17, R114, R121 ;  /* 0x000000797211723e */ /* 0x008fe600000000ff */
[----:B------:R-:W-:Y:S01]  /*1d780*/  FADD.FTZ R121, R121, R124 ;  /* 0x0000007c79797221 */ /* 0x000fe20000010000 */
[----:B----4-:R-:W-:Y:S03]  /*1d790*/  F2FP.F16.F32.PACK_AB R19, R112, R115 ;  /* 0x000000737013723e */ /* 0x010fe600000000ff */
[----:B------:R-:W-:Y:S01]  /*1d7a0*/  FADD.FTZ R114, R114, R121 ;  /* 0x0000007972727221 */ /* 0x000fe20000010000 */
[----:B--2---:R-:W-:Y:S01]  /*1d7b0*/  F2FP.F16.F32.PACK_AB R16, R140, R123 ;  /* 0x0000007b8c10723e */ /* 0x004fe200000000ff */
[----:B------:R-:W-:Y:S01]  /*1d7c0*/  MUFU.EX2 R180, R180 ;  /* 0x000000b400b47308 */ /* 0x000fe20000000800 */
[----:B------:R-:W-:Y:S01]  /*1d7d0*/  F2FP.F16.F32.PACK_AB R18, R143, R122 ;  /* 0x0000007a8f12723e */ /* 0x000fe200000000ff */
[----:B------:R-:W-:Y:S01]  /*1d7e0*/  FADD.FTZ R115, R115, R114 ;  /* 0x0000007273737221 */ /* 0x000fe20000010000 */
[----:B------:R-:W-:Y:S01]  /*1d7f0*/  FADD.FTZ R123, R123, R120 ;  /* 0x000000787b7b7221 */ /* 0x000fe20000010000 */
[----:B------:R-:W-:Y:S02]  /*1d800*/  MOV R121, R0 ;  /* 0x0000000000797202 */ /* 0x000fe40000000f00 */
        /* <DEDUP_REMOVED lines=9> */
[C---:B-1----:R-:W-:Y:S08]  /*1d8a0*/  HMMA.16816.F32 R68, R16.reuse, R104, R68 ;  /* 0x000000681044723c */ /* 0x042ff00000001844 */
[----:B------:R-:W-:Y:S01]  /*1d8b0*/  MUFU.EX2 R55, R55 ;  /* 0x0000003700377308 */ /* 0x000fe20000000800 */
[C---:B------:R-:W-:Y:S03]  /*1d8c0*/  HMMA.16816.F32 R72, R16.reuse, R106, R72 ;  /* 0x0000006a1048723c */ /* 0x040fe60000001848 */
[--C-:B------:R-:W-:Y:S01]  /*1d8d0*/  FFMA.FTZ R105, R34, UR4, -R129.reuse ;  /* 0x0000000422697c23 */ /* 0x100fe20008010881 */
[--C-:B------:R-:W-:Y:S03]  /*1d8e0*/  FFMA.FTZ R104, R35, UR4, -R129.reuse ;  /* 0x0000000423687c23 */ /* 0x100fe60008010881 */
[--C-:B------:R-:W-:Y:S01]  /*1d8f0*/  FFMA.FTZ R106, R31, UR4, -R129.reuse ;  /* 0x000000041f6a7c23 */ /* 0x100fe20008010881 */
[--C-:B------:R-:W-:Y:S01]  /*1d900*/  FFMA.FTZ R107, R33, UR4, -R128.reuse ;  /* 0x00000004216b7c23 */ /* 0x100fe20008010880 */
[----:B------:R-:W-:Y:S01]  /*1d910*/  LDSM.16.MT88.4 R28, [R146+0xc000] ;  /* 0x00c00000921c783b */ /* 0x000fe20000004200 */
[----:B------:R-:W-:Y:S01]  /*1d920*/  MUFU.EX2 R58, R58 ;  /* 0x0000003a003a7308 */ /* 0x000fe20000000800 */
[----:B------:R-:W-:Y:S01]  /*1d930*/  FFMA.FTZ R129, R67, UR4, -R129 ;  /* 0x0000000443817c23 */ /* 0x000fe20008010881 */
[----:B------:R-:W-:Y:S05]  /*1d940*/  FFMA.FTZ R128, R65, UR4, -R128 ;  /* 0x0000000441807c23 */ /* 0x000fea0008010880 */
[----:B------:R-:W-:Y:S03]  /*1d950*/  LDSM.16.MT88.4 R32, [R146+0xc400] ;  /* 0x00c400009220783b */ /* 0x000fe60000004200 */
[----:B------:R-:W1:Y:S10]  /*1d960*/  MUFU.EX2 R106, R106 ;  /* 0x0000006a006a7308 */ /* 0x000e740000000800 */
[----:B------:R-:W-:Y:S01]  /*1d970*/  MUFU.EX2 R105, R105 ;  /* 0x0000006900697308 */ /* 0x000fe20000000800 */
[C---:B--2---:R-:W-:Y:S09]  /*1d980*/  HMMA.16816.F32 R76, R16.reuse, R20, R76 ;  /* 0x00000014104c723c */ /* 0x044ff2000000184c */
[----:B------:R-:W2:Y:S01]  /*1d990*/  MUFU.EX2 R104, R104 ;  /* 0x0000006800687308 */ /* 0x000ea20000000800 */
[C---:B------:R-:W-:Y:S01]  /*1d9a0*/  HMMA.16816.F32 R80, R16.reuse, R22, R80 ;  /* 0x000000161050723c */ /* 0x040fe20000001850 */
[----:B------:R-:W3:Y:S05]  /*1d9b0*/  LDSM.16.MT88.4 R20, [R146+0xd800] ;  /* 0x00d800009214783b */ /* 0x000eea0000004200 */
[C---:B------:R-:W-:Y:S03]  /*1d9c0*/  HMMA.16816.F32 R84, R16.reuse, R24, R84 ;  /* 0x000000181054723c */ /* 0x040fe60000001854 */
[----:B------:R-:W4:Y:S03]  /*1d9d0*/  MUFU.EX2 R107, R107 ;  /* 0x0000006b006b7308 */ /* 0x000f260000000800 */
[C---:B------:R-:W-:Y:S01]  /*1d9e0*/  HMMA.16816.F32 R88, R16.reuse, R26, R88 ;  /* 0x0000001a1058723c */ /* 0x040fe20000001858 */
[----:B------:R-:W5:Y:S06]  /*1d9f0*/  LDSM.16.MT88.4 R24, [R144+0xd800] ;  /* 0x00d800009018783b */ /* 0x000f6c0000004200 */
[----:B------:R-:W-:Y:S10]  /*1da00*/  MUFU.EX2 R52, R52 ;  /* 0x0000003400347308 */ /* 0x000ff40000000800 */
[----:B------:R-:W4:Y:S10]  /*1da10*/  MUFU.EX2 R53, R53 ;  /* 0x0000003500357308 */ /* 0x000f340000000800 */
[----:B------:R-:W-:Y:S10]  /*1da20*/  MUFU.EX2 R56, R56 ;  /* 0x0000003800387308 */ /* 0x000ff40000000800 */
        /* <DEDUP_REMOVED lines=10> */
[----:B-1----:R-:W-:Y:S01]  /*1dad0*/  F2FP.F16.F32.PACK_AB R17, R106, R167 ;  /* 0x000000a76a11723e */ /* 0x002fe200000000ff */
[----:B------:R-:W-:Y:S01]  /*1dae0*/  FADD.FTZ R167, R167, R112 ;  /* 0x00000070a7a77221 */ /* 0x000fe20000010000 */
[----:B--2---:R-:W-:Y:S03]  /*1daf0*/  F2FP.F16.F32.PACK_AB R19, R104, R105 ;  /* 0x000000696813723e */ /* 0x004fe600000000ff */
[----:B------:R-:W-:Y:S01]  /*1db00*/  FADD.FTZ R106, R106, R167 ;  /* 0x000000a76a6a7221 */ /* 0x000fe20000010000 */
[----:B------:R-:W-:Y:S02]  /*1db10*/  F2FP.F16.F32.PACK_AB R16, R173, R174 ;  /* 0x000000aead10723e */ /* 0x000fe400000000ff */
[----:B------:R-:W1:Y:S01]  /*1db20*/  MUFU.EX2 R164, R129 ;  /* 0x0000008100a47308 */ /* 0x000e620000000800 */
[----:B----4-:R-:W-:Y:S01]  /*1db30*/  F2FP.F16.F32.PACK_AB R18, R107, R166 ;  /* 0x000000a66b12723e */ /* 0x010fe200000000ff */
[----:B------:R-:W-:Y:S01]  /*1db40*/  FADD.FTZ R174, R174, R143 ;  /* 0x0000008faeae7221 */ /* 0x000fe20000010000 */
[----:B------:R-:W-:Y:S03]  /*1db50*/  FADD.FTZ R105, R105, R106 ;  /* 0x0000006a69697221 */ /* 0x000fe60000010000 */
[----:B------:R-:W-:Y:S01]  /*1db60*/  FADD.FTZ R173, R173, R174 ;  /* 0x000000aeadad7221 */ /* 0x000fe20000010000 */
[----:B------:R-:W-:Y:S03]  /*1db70*/  FADD.FTZ R104, R104, R105 ;  /* 0x0000006968687221 */ /* 0x000fe60000010000 */
[----:B------:R-:W-:Y:S01]  /*1db80*/  MUFU.EX2 R60, R60 ;  /* 0x0000003c003c7308 */ /* 0x000fe20000000800 */
[----:B------:R-:W-:Y:S04]  /*1db90*/  FADD.FTZ R166, R166, R173 ;  /* 0x000000ada6a67221 */ /* 0x000fe80000010000 */
[----:B------:R-:W-:Y:S01]  /*1dba0*/  FADD.FTZ R107, R107, R166 ;  /* 0x000000a66b6b7221 */ /* 0x000fe20000010000 */
[C---:B---3--:R-:W-:Y:S04]  /*1dbb0*/  HMMA.16816.F32 R4, R16.reuse, R20, R4 ;  /* 0x000000141004723c */ /* 0x048fe80000001804 */
[----:B------:R-:W2:Y:S02]  /*1dbc0*/  MUFU.EX2 R61, R61 ;  /* 0x0000003d003d7308 */ /* 0x000ea40000000800 */
[C---:B------:R-:W-:Y:S01]  /*1dbd0*/  HMMA.16816.F32 R8, R16.reuse, R22, R8 ;  /* 0x000000161008723c */ /* 0x040fe20000001808 */
[----:B------:R-:W3:Y:S07]  /*1dbe0*/  LDSM.16.MT88.4 R20, [R146+0xbc00] ;  /* 0x00bc00009214783b */ /* 0x000eee0000004200 */
[----:B------:R-:W-:Y:S01]  /*1dbf0*/  MUFU.EX2 R64, R64 ;  /* 0x0000004000407308 */ /* 0x000fe20000000800 */
[C---:B-----5:R-:W-:Y:S09]  /*1dc00*/  HMMA.16816.F32 R68, R16.reuse, R24, R68 ;  /* 0x000000181044723c */ /* 0x060ff20000001844 */
[----:B------:R-:W4:Y:S01]  /*1dc10*/  MUFU.EX2 R165, R128 ;  /* 0x0000008000a57308 */ /* 0x000f220000000800 */
        /* <DEDUP_REMOVED lines=24> */
[----:B------:R-:W-:Y:S04]  /*1dda0*/  FADD.FTZ R181, R181, R182 ;  /* 0x000000b6b5b57221 */ /* 0x000fe80000010000 */
[----:B------:R-:W-:Y:S01]  /*1ddb0*/  FADD.FTZ R181, R180, R181 ;  /* 0x000000b5b4b57221 */ /* 0x000fe20000010000 */
[C---:B---3--:R-:W-:Y:S06]  /*1ddc0*/  HMMA.16816.F32 R4, R16.reuse, R20, R4 ;  /* 0x000000141004723c */ /* 0x048fec0000001804 */
[C---:B------:R-:W-:Y:S01]  /*1ddd0*/  HMMA.16816.F32 R8, R16.reuse, R22, R8 ;  /* 0x000000161008723c */ /* 0x040fe20000001808 */
[----:B------:R-:W3:Y:S05]  /*1dde0*/  LDSM.16.MT88.4 R20, [R144+0xc000] ;  /* 0x00c000009014783b */ /* 0x000eea0000004200 */
[C---:B-----5:R-:W-:Y:S06]  /*1ddf0*/  HMMA.16816.F32 R68, R16.reuse, R24, R68 ;  /* 0x000000181044723c */ /* 0x060fec0000001844 */
[C---:B------:R-:W-:Y:S01]  /*1de00*/  HMMA.16816.F32 R72, R16.reuse, R26, R72 ;  /* 0x0000001a1048723c */ /* 0x040fe20000001848 */
[----:B------:R-:W5:Y:S05]  /*1de10*/  LDSM.16.MT88.4 R24, [R146+0xe000] ;  /* 0x00e000009218783b */ /* 0x000f6a0000004200 */
[C---:B------:R-:W-:Y:S06]  /*1de20*/  HMMA.16816.F32 R76, R16.reuse, R28, R76 ;  /* 0x0000001c104c723c */ /* 0x040fec000000184c */
[C---:B------:R-:W-:Y:S01]  /*1de30*/  HMMA.16816.F32 R80, R16.reuse, R30, R80 ;  /* 0x0000001e1050723c */ /* 0x040fe20000001850 */
[----:B------:R-:W1:Y:S05]  /*1de40*/  LDSM.16.MT88.4 R28, [R144+0xe000] ;  /* 0x00e00000901c783b */ /* 0x000e6a0000004200 */
[C---:B---3--:R-:W-:Y:S06]  /*1de50*/  HMMA.16816.F32 R84, R16.reuse, R20, R84 ;  /* 0x000000141054723c */ /* 0x048fec0000001854 */
[C---:B------:R-:W-:Y:S01]  /*1de60*/  HMMA.16816.F32 R88, R16.reuse, R22, R88 ;  /* 0x000000161058723c */ /* 0x040fe20000001858 */
[----:B------:R-:W3:Y:S05]  /*1de70*/  LDSM.16.MT88.4 R20, [R146+0xa400] ;  /* 0x00a400009214783b */ /* 0x000eea0000004200 */
[C---:B-----5:R-:W-:Y:S06]  /*1de80*/  HMMA.16816.F32 R92, R16.reuse, R24, R92 ;  /* 0x00000018105c723c */ /* 0x060fec000000185c */
[C---:B------:R-:W-:Y:S01]  /*1de90*/  HMMA.16816.F32 R96, R16.reuse, R26, R96 ;  /* 0x0000001a1060723c */ /* 0x040fe20000001860 */
[----:B------:R-:W5:Y:S05]  /*1dea0*/  LDSM.16.MT88.4 R24, [R144+0xa400] ;  /* 0x00a400009018783b */ /* 0x000f6a0000004200 */
[C---:B-1----:R-:W-:Y:S06]  /*1deb0*/  HMMA.16816.F32 R12, R16.reuse, R28, R12 ;  /* 0x0000001c100c723c */ /* 0x042fec000000180c */
[----:B------:R-:W-:Y:S01]  /*1dec0*/  HMMA.16816.F32 R100, R16, R30, R100 ;  /* 0x0000001e1064723c */ /* 0x000fe20000001864 */
[----:B------:R-:W1:Y:S06]  /*1ded0*/  LDSM.16.MT88.4 R28, [R144+0xc400] ;  /* 0x00c40000901c783b */ /* 0x000e6c0000004200 */
[----:B------:R-:W-:Y:S01]  /*1dee0*/  F2FP.F16.F32.PACK_AB R17, R119, R46 ;  /* 0x0000002e7711723e */ /* 0x000fe200000000ff */
[----:B------:R-:W-:Y:S03]  /*1def0*/  FADD.FTZ R46, R46, R177 ;  /* 0x000000b12e2e7221 */ /* 0x000fe60000010000 */
[----:B------:R-:W-:Y:S01]  /*1df00*/  F2FP.F16.F32.PACK_AB R19, R47, R50 ;  /* 0x000000322f13723e */ /* 0x000fe200000000ff */
[----:B------:R-:W-:Y:S01]  /*1df10*/  FADD.FTZ R119, R119, R46 ;  /* 0x0000002e77777221 */ /* 0x000fe20000010000 */
[C---:B------:R-:W-:Y:S01]  /*1df20*/  F2FP.F16.F32.PACK_AB R16, R45.reuse, R44 ;  /* 0x0000002c2d10723e */ /* 0x040fe200000000ff */
[----:B------:R-:W-:Y:S01]  /*1df30*/  FADD.FTZ R44, R44, R181 ;  /* 0x000000b52c2c7221 */ /* 0x000fe20000010000 */
[----:B------:R-:W-:Y:S01]  /*1df40*/  F2FP.F16.F32.PACK_AB R18, R48, R51 ;  /* 0x000000333012723e */ /* 0x000fe200000000ff */
[----:B------:R-:W-:Y:S01]  /*1df50*/  FADD.FTZ R50, R50, R119 ;  /* 0x0000007732327221 */ /* 0x000fe20000010000 */
[----:B------:R-:W-:Y:S01]  /*1df60*/  MOV R119, R2 ;  /* 0x0000000200777202 */ /* 0x000fe20000000f00 */
[----:B------:R-:W-:Y:S02]  /*1df70*/  FADD.FTZ R44, R45, R44 ;  /* 0x0000002c2d2c7221 */ /* 0x000fe40000010000 */
[----:B------:R-:W-:Y:S02]  /*1df80*/  FADD.FTZ R50, R47, R50 ;  /* 0x000000322f327221 */ /* 0x000fe40000010000 */
[C---:B---3--:R-:W-:Y:S03]  /*1df90*/  HMMA.16816.F32 R4, R16.reuse, R20, R4 ;  /* 0x000000141004723c */ /* 0x048fe60000001804 */
[----:B------:R-:W-:Y:S03]  /*1dfa0*/  FADD.FTZ R51, R51, R44 ;  /* 0x0000002c33337221 */ /* 0x000fe60000010000 */
[C---:B------:R-:W-:Y:S01]  /*1dfb0*/  HMMA.16816.F32 R8, R16.reuse, R22, R8 ;  /* 0x000000161008723c */ /* 0x040fe20000001808 */
[----:B------:R-:W3:Y:S04]  /*1dfc0*/  LDSM.16.MT88.4 R20, [R146+0xe400] ;  /* 0x00e400009214783b */ /* 0x000ee80000004200 */
[----:B------:R-:W-:Y:S01]  /*1dfd0*/  FADD.FTZ R51, R48, R51 ;  /* 0x0000003330337221 */ /* 0x000fe20000010000 */
[C---:B-----5:R-:W-:Y:S06]  /*1dfe0*/  HMMA.16816.F32 R68, R16.reuse, R24, R68 ;  /* 0x000000181044723c */ /* 0x060fec0000001844 */
[C---:B------:R-:W-:Y:S01]  /*1dff0*/  HMMA.16816.F32 R72, R16.reuse, R26, R72 ;  /* 0x0000001a1048723c */ /* 0x040fe20000001848 */
[----:B------:R-:W5:Y:S05]  /*1e000*/  LDSM.16.MT88.4 R24, [R144+0xe400] ;  /* 0x00e400009018783b */ /* 0x000f6a0000004200 */
[C---:B------:R-:W-:Y:S06]  /*1e010*/  HMMA.16816.F32 R76, R16.reuse, R32, R76 ;  /* 0x00000020104c723c */ /* 0x040fec000000184c */
[C---:B------:R-:W-:Y:S01]  /*1e020*/  HMMA.16816.F32 R80, R16.reuse, R34, R80 ;  /* 0x000000221050723c */ /* 0x040fe20000001850 */
[----:B------:R-:W2:Y:S05]  /*1e030*/  LDSM.16.MT88.4 R32, [R146+0xa800] ;  /* 0x00a800009220783b */ /* 0x000eaa0000004200 */
[C---:B-1----:R-:W-:Y:S06]  /*1e040*/  HMMA.16816.F32 R84, R16.reuse, R28, R84 ;  /* 0x0000001c1054723c */ /* 0x042fec0000001854 */
[C---:B------:R-:W-:Y:S01]  /*1e050*/  HMMA.16816.F32 R88, R16.reuse, R30, R88 ;  /* 0x0000001e1058723c */ /* 0x040fe20000001858 */
[----:B------:R-:W1:Y:S05]  /*1e060*/  LDSM.16.MT88.4 R28, [R144+0xa800] ;  /* 0x00a80000901c783b */ /* 0x000e6a0000004200 */
[C---:B---3--:R-:W-:Y:S06]  /*1e070*/  HMMA.16816.F32 R92, R16.reuse, R20, R92 ;  /* 0x00000014105c723c */ /* 0x048fec000000185c */
[C---:B------:R-:W-:Y:S05]  /*1e080*/  HMMA.16816.F32 R96, R16.reuse, R22, R96 ;  /* 0x000000161060723c */ /* 0x040fea0000001860 */
[----:B------:R-:W-:Y:S01]  /*1e090*/  F2FP.F16.F32.PACK_AB R21, R54, R49 ;  /* 0x000000313615723e */ /* 0x000fe200000000ff */
[C---:B-----5:R-:W-:Y:S05]  /*1e0a0*/  HMMA.16816.F32 R12, R16.reuse, R24, R12 ;  /* 0x00000018100c723c */ /* 0x060fea000000180c */
[----:B------:R-:W-:Y:S01]  /*1e0b0*/  F2FP.F16.F32.PACK_AB R23, R58, R55 ;  /* 0x000000373a17723e */ /* 0x000fe200000000ff */
[----:B------:R-:W-:Y:S01]  /*1e0c0*/  HMMA.16816.F32 R100, R16, R26, R100 ;  /* 0x0000001a1064723c */ /* 0x000fe20000001864 */
[----:B------:R-:W3:Y:S04]  /*1e0d0*/  LDSM.16.MT88.4 R16, [R146+0xe800] ;  /* 0x00e800009210783b */ /* 0x000ee80000004200 */
[----:B------:R-:W-:Y:S01]  /*1e0e0*/  F2FP.F16.F32.PACK_AB R20, R53, R52 ;  /* 0x000000343514723e */ /* 0x000fe200000000ff */
[----:B------:R-:W-:Y:S01]  /*1e0f0*/  FADD.FTZ R49, R49, R50 ;  /* 0x0000003231317221 */ /* 0x000fe20000010000 */
[----:B------:R-:W-:Y:S01]  /*1e100*/  F2FP.F16.F32.PACK_AB R22, R57, R56 ;  /* 0x000000383916723e */ /* 0x000fe200000000ff */
[----:B------:R-:W-:Y:S01]  /*1e110*/  FADD.FTZ R52, R52, R51 ;  /* 0x0000003334347221 */ /* 0x000fe20000010000 */
[----:B------:R-:W5:Y:S02]  /*1e120*/  LDSM.16.MT88.4 R24, [R144+0xe800] ;  /* 0x00e800009018783b */ /* 0x000f640000004200 */
[----:B------:R-:W-:Y:S01]  /*1e130*/  FADD.FTZ R54, R54, R49 ;  /* 0x0000003136367221 */ /* 0x000fe20000010000 */
[----:B------:R-:W-:Y:S02]  /*1e140*/  FADD.FTZ R53, R53, R52 ;  /* 0x0000003435357221 */ /* 0x000fe40000010000 */
[C---:B--2---:R-:W-:Y:S05]  /*1e150*/  HMMA.16816.F32 R4, R20.reuse, R32, R4 ;  /* 0x000000201404723c */ /* 0x044fea0000001804 */
[----:B------:R-:W-:Y:S01]  /*1e160*/  FADD.FTZ R55, R55, R54 ;  /* 0x0000003637377221 */ /* 0x000fe20000010000 */
[C---:B------:R-:W-:Y:S01]  /*1e170*/  HMMA.16816.F32 R8, R20.reuse, R34, R8 ;  /* 0x000000221408723c */ /* 0x040fe20000001808 */
[----:B------:R-:W-:Y:S04]  /*1e180*/  LDSM.16.MT88.4 R32, [R146+0xcc00] ;  /* 0x00cc00009220783b */ /* 0x000fe80000004200 */
[----:B------:R-:W-:Y:S01]  /*1e190*/  FADD.FTZ R56, R56, R53 ;  /* 0x0000003538387221 */ /* 0x000fe20000010000 */
[C---:B-1----:R-:W-:Y:S05]  /*1e1a0*/  HMMA.16816.F32 R68, R20.reuse, R28, R68 ;  /* 0x0000001c1444723c */ /* 0x042fea0000001844 */
[----:B------:R-:W-:Y:S01]  /*1e1b0*/  FADD.FTZ R58, R58, R55 ;  /* 0x000000373a3a7221 */ /* 0x000fe20000010000 */
[C---:B------:R-:W-:Y:S01]  /*1e1c0*/  HMMA.16816.F32 R72, R20.reuse, R30, R72 ;  /* 0x0000001e1448723c */ /* 0x040fe20000001848 */
[----:B------:R-:W1:Y:S04]  /*1e1d0*/  LDSM.16.MT88.4 R28, [R144+0xac00] ;  /* 0x00ac0000901c783b */ /* 0x000e680000004200 */
[----:B------:R-:W-:Y:S01]  /*1e1e0*/  FADD.FTZ R57, R57, R56 ;  /* 0x0000003839397221 */ /* 0x000fe20000010000 */
[C---:B------:R-:W-:Y:S06]  /*1e1f0*/  HMMA.16816.F32 R76, R20.reuse, R36, R76 ;  /* 0x00000024144c723c */ /* 0x040fec000000184c */
[C---:B------:R-:W-:Y:S01]  /*1e200*/  HMMA.16816.F32 R80, R20.reuse, R38, R80 ;  /* 0x000000261450723c */ /* 0x040fe20000001850 */
[----:B------:R-:W2:Y:S05]  /*1e210*/  LDSM.16.MT88.4 R36, [R144+0xcc00] ;  /* 0x00cc00009024783b */ /* 0x000eaa0000004200 */
[C---:B------:R-:W-:Y:S06]  /*1e220*/  HMMA.16816.F32 R84, R20.reuse, R40, R84 ;  /* 0x000000281454723c */ /* 0x040fec0000001854 */
[C---:B------:R-:W-:Y:S01]  /*1e230*/  HMMA.16816.F32 R88, R20.reuse, R42, R88 ;  /* 0x0000002a1458723c */ /* 0x040fe20000001858 */
[----:B------:R-:W2:Y:S05]  /*1e240*/  LDSM.16.MT88.4 R40, [R146+0xec00] ;  /* 0x00ec00009228783b */ /* 0x000eaa0000004200 */
[C---:B---3--:R-:W-:Y:S06]  /*1e250*/  HMMA.16816.F32 R92, R20.reuse, R16, R92 ;  /* 0x00000010145c723c */ /* 0x048fec000000185c */
[C---:B------:R-:W-:Y:S05]  /*1e260*/  HMMA.16816.F32 R96, R20.reuse, R18, R96 ;  /* 0x000000121460723c */ /* 0x040fea0000001860 */
[----:B------:R-:W-:Y:S01]  /*1e270*/  F2FP.F16.F32.PACK_AB R17, R62, R59 ;  /* 0x0000003b3e11723e */ /* 0x000fe200000000ff */
[C---:B-----5:R-:W-:Y:S05]  /*1e280*/  HMMA.16816.F32 R12, R20.reuse, R24, R12 ;  /* 0x00000018140c723c */ /* 0x060fea000000180c */
[----:B------:R-:W-:Y:S01]  /*1e290*/  F2FP.F16.F32.PACK_AB R19, R164, R63 ;  /* 0x0000003fa413723e */ /* 0x000fe200000000ff */
[----:B------:R-:W-:Y:S05]  /*1e2a0*/  HMMA.16816.F32 R100, R20, R26, R100 ;  /* 0x0000001a1464723c */ /* 0x000fea0000001864 */
[----:B------:R-:W-:Y:S01]  /*1e2b0*/  F2FP.F16.F32.PACK_AB R16, R61, R60 ;  /* 0x0000003c3d10723e */ /* 0x000fe200000000ff */
[----:B------:R-:W-:Y:S01]  /*1e2c0*/  FADD.FTZ R59, R59, R58 ;  /* 0x0000003a3b3b7221 */ /* 0x000fe20000010000 */
[----:B----4-:R-:W-:Y:S01]  /*1e2d0*/  F2FP.F16.F32.PACK_AB R18, R165, R64 ;  /* 0x00000040a512723e */ /* 0x010fe200000000ff */
[----:B------:R-:W-:Y:S03]  /*1e2e0*/  FADD.FTZ R60, R60, R57 ;  /* 0x000000393c3c7221 */ /* 0x000fe60000010000 */
[----:B------:R-:W-:Y:S01]  /*1e2f0*/  FADD.FTZ R62, R62, R59 ;  /* 0x0000003b3e3e7221 */ /* 0x000fe20000010000 */
[----:B------:R-:W-:Y:S02]  /*1e300*/  FADD.FTZ R61, R61, R60 ;  /* 0x0000003c3d3d7221 */ /* 0x000fe40000010000 */
[C---:B------:R-:W-:Y:S01]  /*1e310*/  HMMA.16816.F32 R112, R16.reuse, R108, R4 ;  /* 0x0000006c1070723c */ /* 0x040fe20000001804 */
[----:B------:R-:W3:Y:S04]  /*1e320*/  LDSM.16.MT88.4 R4, [R144+0xec00] ;  /* 0x00ec00009004783b */ /* 0x000ee80000004200 */
[----:B------:R-:W-:Y:S01]  /*1e330*/  FADD.FTZ R63, R63, R62 ;  /* 0x0000003e3f3f7221 */ /* 0x000fe20000010000 */
[C---:B------:R-:W-:Y:S05]  /*1e340*/  HMMA.16816.F32 R108, R16.reuse, R110, R8 ;  /* 0x0000006e106c723c */ /* 0x040fea0000001808 */
[----:B------:R-:W-:Y:S01]  /*1e350*/  FADD.FTZ R64, R64, R61 ;  /* 0x0000003d40407221 */ /* 0x000fe20000010000 */
[C---:B-1----:R-:W-:Y:S05]  /*1e360*/  HMMA.16816.F32 R68, R16.reuse, R28, R68 ;  /* 0x0000001c1044723c */ /* 0x042fea0000001844 */
[----:B------:R-:W-:Y:S01]  /*1e370*/  FADD.FTZ R164, R164, R63 ;  /* 0x0000003fa4a47221 */ /* 0x000fe20000010000 */
[C---:B------:R-:W-:Y:S05]  /*1e380*/  HMMA.16816.F32 R72, R16.reuse, R30, R72 ;  /* 0x0000001e1048723c */ /* 0x040fea0000001848 */
[----:B------:R-:W-:Y:S01]  /*1e390*/  FADD.FTZ R165, R165, R64 ;  /* 0x00000040a5a57221 */ /* 0x000fe20000010000 */
[C---:B------:R-:W-:Y:S06]  /*1e3a0*/  HMMA.16816.F32 R76, R16.reuse, R32, R76 ;  /* 0x00000020104c723c */ /* 0x040fec000000184c */
[C---:B------:R-:W-:Y:S06]  /*1e3b0*/  HMMA.16816.F32 R80, R16.reuse, R34, R80 ;  /* 0x000000221050723c */ /* 0x040fec0000001850 */
[C---:B--2---:R-:W-:Y:S06]  /*1e3c0*/  HMMA.16816.F32 R84, R16.reuse, R36, R84 ;  /* 0x000000241054723c */ /* 0x044fec0000001854 */
        /* <DEDUP_REMOVED lines=8> */
.L_x_3171:
        /* <DEDUP_REMOVED lines=193> */
.L_x_3177:
[----:B------:R-:W-:Y:S05]  /*1f060*/  BSYNC B0 ;  /* 0x0000000000007941 */ /* 0x000fea0003800000 */
.L_x_3176:
[----:B------:R-:W-:Y:S01]  /*1f070*/  IMAD R155, R30, -0x40, R155 ;  /* 0xffffffc01e9b7824 */ /* 0x000fe200078e029b */
[----:B------:R1:W1:Y:S01]  /*1f080*/  LDS.128 R32, [R10] ;  /* 0x000000000a207984 */ /* 0x0002620000000c00 */
[C---:B---3--:R-:W-:Y:S01]  /*1f090*/  IMAD.WIDE R8, R12.reuse, 0x60, R6 ;  /* 0x000000600c087825 */ /* 0x048fe200078e0206 */
[----:B------:R-:W-:Y:S01]  /*1f0a0*/  ULDC UR4, c[0x0][0x2dc] ;  /* 0x0000b70000047ab9 */ /* 0x000fe20000000800 */
        /* <DEDUP_REMOVED lines=27> */
.L_x_3179:
[----:B------:R-:W-:Y:S05]  /*1f260*/  BSYNC B0 ;  /* 0x0000000000007941 */ /* 0x000fea0003800000 */
.L_x_3178:
        /* <DEDUP_REMOVED lines=12> */
.L_x_3181:
[----:B------:R-:W-:Y:S05]  /*1f330*/  BSYNC B0 ;  /* 0x0000000000007941 */ /* 0x000fea0003800000 */
.L_x_3180:
        /* <DEDUP_REMOVED lines=12> */
.L_x_3183:
[----:B------:R-:W-:Y:S05]  /*1f400*/  BSYNC B0 ;  /* 0x0000000000007941 */ /* 0x000fea0003800000 */
.L_x_3182:
        /* <DEDUP_REMOVED lines=10> */
.L_x_3184:
        /* <DEDUP_REMOVED lines=13> */
.L_x_6262:


//--------------------- .text._ZN5flash24flash_fwd_splitkv_kernelI23Flash_fwd_kernel_traitsILi96ELi64ELi128ELi4ELb0ELb0EN7cutlass6half_tE19Flash_kernel_traitsILi96ELi64ELi128ELi4ES3_EELb1ELb0ELb1ELb0ELb0ELb1ELb1ELb1EEEvNS_16Flash_fwd_paramsE --------------------------
	.section	.text._ZN5flash24flash_fwd_splitkv_kernelI23Flash_fwd_kernel_traitsILi96ELi64ELi128ELi4ELb0ELb0EN7cutlass6half_tE19Flash_kernel_traitsILi96ELi64ELi128ELi4ES3_EELb1ELb0ELb1ELb0ELb0ELb1ELb1ELb1EEEvNS_16Flash_fwd_paramsE,"ax",@progbits
	.align	128
        .global         _ZN5flash24flash_fwd_splitkv_kernelI23Flash_fwd_kernel_traitsILi96ELi64ELi128ELi4ELb0ELb0EN7cutlass6half_tE19Flash_kernel_traitsILi96ELi64ELi128ELi4ES3_EELb1ELb0ELb1ELb0ELb0ELb1ELb1ELb1EEEvNS_16Flash_fwd_paramsE
        .type           _ZN5flash24flash_fwd_splitkv_kernelI23Flash_fwd_kernel_traitsILi96ELi64ELi128ELi4ELb0ELb0EN7cutlass6half_tE19Flash_kernel_traitsILi96ELi64ELi128ELi4ES3_EELb1ELb0ELb1ELb0ELb0ELb1ELb1ELb1EEEvNS_16Flash_fwd_paramsE,@function
        .size           _ZN5flash24flash_fwd_splitkv_kernelI23Flash_fwd_kernel_traitsILi96ELi64ELi128ELi4ELb0ELb0EN7cutlass6half_tE19Flash_kernel_traitsILi96ELi64ELi128ELi4ES3_EELb1ELb0ELb1ELb0ELb0ELb1ELb1ELb1EEEvNS_16Flash_fwd_paramsE,(.L_x_6263 - _ZN5flash24flash_fwd_splitkv_kernelI23Flash_fwd_kernel_traitsILi96ELi64ELi128ELi4ELb0ELb0EN7cutlass6half_tE19Flash_kernel_traitsILi96ELi64ELi128ELi4ES3_EELb1ELb0ELb1ELb0ELb0ELb1ELb1ELb1EEEvNS_16Flash_fwd_paramsE)
        .other          _ZN5flash24flash_fwd_splitkv_kernelI23Flash_fwd_kernel_traitsILi96ELi64ELi128ELi4ELb0ELb0EN7cutlass6half_tE19Flash_kernel_traitsILi96ELi64ELi128ELi4ES3_EELb1ELb0ELb1ELb0ELb0ELb1ELb1ELb1EEEvNS_16Flash_fwd_paramsE,@"STO_CUDA_ENTRY STV_DEFAULT"
_ZN5flash24flash_fwd_splitkv_kernelI23Flash_fwd_kernel_traitsILi96ELi64ELi128ELi4ELb0ELb0EN7cutlass6half_tE19Flash_kernel_traitsILi96ELi64ELi128ELi4ES3_EELb1ELb0ELb1ELb0ELb0ELb1ELb1ELb1EEEvNS_16Flash_fwd_paramsE:
.text._ZN5flash24flash_fwd_splitkv_kernelI23Flash_fwd_kernel_traitsILi96ELi64ELi128ELi4ELb0ELb0EN7cutlass6half_tE19Flash_kernel_traitsILi96ELi64ELi128ELi4ES3_EELb1ELb0ELb1ELb0ELb0ELb1ELb1ELb1EEEvNS_16Flash_fwd_paramsE:
        /* <DEDUP_REMOVED lines=59> */
.L_x_3185:
[----:B------:R-:W1:Y:S02]  /*03b0*/  LDC R69, c[0x0][0x2c8] ;  /* 0x0000b200ff457b82 */ /* 0x000e640000000800 */
.L_x_3186:
        /* <DEDUP_REMOVED lines=106> */
.L_x_3189:
[----:B------:R-:W-:Y:S05]  /*0a60*/  BSYNC B0 ;  /* 0x0000000000007941 */ /* 0x000fea0003800000 */
.L_x_3188:
        /* <DEDUP_REMOVED lines=11> */
.L_x_3191:
[----:B------:R-:W-:Y:S05]  /*0b20*/  BSYNC B0 ;  /* 0x0000000000007941 */ /* 0x000fea0003800000 */
.L_x_3190:
        /* <DEDUP_REMOVED lines=11> */
.L_x_3193:
[----:B------:R-:W-:Y:S05]  /*0be0*/  BSYNC B0 ;  /* 0x0000000000007941 */ /* 0x000fea0003800000 */
.L_x_3192:
        /* <DEDUP_REMOVED lines=10> */
.L_x_3195:
[----:B------:R-:W-:Y:S05]  /*0c90*/  BSYNC B0 ;  /* 0x0000000000007941 */ /* 0x000fea0003800000 */
.L_x_3194:
        /* <DEDUP_REMOVED lines=16> */
.L_x_3187:
        /* <DEDUP_REMOVED lines=27> */
.L_x_3196:
        /* <DEDUP_REMOVED lines=81> */
.L_x_3197:
        /* <DEDUP_REMOVED lines=48> */
.L_x_3199:
        /* <DEDUP_REMOVED lines=31> */
.L_x_3198:
[----:B-----5:R1:W5:Y:S01]  /*1950*/  @P6 LDG.E R9, desc[UR6][R172.64] ;  /* 0x00000006ac096981 */ /* 0x020362000c1e1900 */
[----:B------:R-:W-:Y:S01]  /*1960*/  SHF.R.S32.HI R5, RZ, 0x1f, R128 ;  /* 0x0000001fff057819 */ /* 0x000fe20000011480 */
[----:B------:R-:W2:Y:S01]  /*1970*/  LDC.64 R2, c[0x0][0x240] ;  /* 0x00009000ff027b82 */ /* 0x000ea20000000a00 */
[----:B------:R-:W-:Y:S01]  /*1980*/  ISETP.NE.AND P0, PT, R8, -0x1, PT ;  /* 0xffffffff0800780c */ /* 0x000fe20003f05270 */
[----:B------:R-:W-:Y:S01]  /*1990*/  ULDC.64 UR4, c[0x0][0x268] ;  /* 0x00009a0000047ab9 */ /* 0x000fe20000000a00 */
[CC--:B------:R-:W-:Y:S01]  /*19a0*/  LEA.HI R12, R5.reuse, R128.reuse, RZ, 0x3 ;  /* 0x00000080050c7211 */ /* 0x0c0fe200078f18ff */
[----:B------:R-:W-:Y:S01]  /*19b0*/  IMAD.SHL.U32 R144, R176, 0x20, RZ ;  /* 0x00000020b0907824 */ /* 0x000fe200078e00ff */
[----:B------:R-:W-:Y:S02]  /*19c0*/  LEA.HI R159, R5, R128, RZ, 0x2 ;  /* 0x00000080059f7211 */ /* 0x000fe400078f10ff */
[----:B------:R-:W-:Y:S01]  /*19d0*/  SHF.R.S32.HI R25, RZ, 0x3, R12 ;  /* 0x00000003ff197819 */ /* 0x000fe2000001140c */
[----:B------:R-:W3:Y:S01]  /*19e0*/  LDC.64 R174, c[0x0][0x250] ;  /* 0x00009400ffae7b82 */ /* 0x000ee20000000a00 */
[----:B------:R-:W-:-:S02]  /*19f0*/  LOP3.LUT R21, R12, 0xfffffff8, RZ, 0xc0, !PT ;  /* 0xfffffff80c157812 */ /* 0x000fc400078ec0ff */
[----:B------:R-:W-:Y:S02]  /*1a00*/  LEA.HI R14, R12, R25, RZ, 0x1 ;  /* 0x000000190c0e7211 */ /* 0x000fe400078f08ff */
[-C--:B------:R-:W-:Y:S01]  /*1a10*/  LEA.HI R60, R5, R128.reuse, RZ, 0x4 ;  /* 0x00000080053c7211 */ /* 0x080fe200078f20ff */
[----:B------:R-:W-:Y:S01]  /*1a20*/  IMAD.IADD R58, R128, 0x1, -R21 ;  /* 0x00000001803a7824 */ /* 0x000fe200078e0a15 */
[----:B------:R-:W-:Y:S01]  /*1a30*/  LOP3.LUT R12, R14, 0xfffffffe, RZ, 0xc0, !PT ;  /* 0xfffffffe0e0c7812 */ /* 0x000fe200078ec0ff */
[----:B------:R-:W4:Y:S01]  /*1a40*/  LDC R156, c[0x0][0x2e0] ;  /* 0x0000b800ff9c7b82 */ /* 0x000f220000000800 */
[----:B------:R-:W-:Y:S02]  /*1a50*/  LOP3.LUT R151, R159, 0xfffffffc, RZ, 0xc0, !PT ;  /* 0xfffffffc9f977812 */ /* 0x000fe400078ec0ff */
[----:B------:R-:W-:Y:S01]  /*1a60*/  LOP3.LUT R63, R60, 0xfffffff0, RZ, 0xc0, !PT ;  /* 0xfffffff03c3f7812 */ /* 0x000fe200078ec0ff */
[----:B------:R-:W-:Y:S01]  /*1a70*/  IMAD.IADD R59, R25, 0x1, -R12 ;  /* 0x00000001193b7824 */ /* 0x000fe200078e0a0c */
[----:B------:R-:W-:Y:S01]  /*1a80*/  LEA.HI R17, R5, R128, RZ, 0x5 ;  /* 0x0000008005117211 */ /* 0x000fe200078f28ff */
[----:B------:R-:W-:Y:S01]  /*1a90*/  IMAD.SHL.U32 R25, R25, 0x40, RZ ;  /* 0x0000004019197824 */ /* 0x000fe200078e00ff */
[----:B------:R-:W-:Y:S01]  /*1aa0*/  LEA.HI R57, R58, R58, RZ, 0x1 ;  /* 0x0000003a3a397211 */ /* 0x000fe200078f08ff */
[C---:B------:R-:W-:Y:S01]  /*1ab0*/  IMAD.IADD R151, R128.reuse, 0x1, -R151 ;  /* 0x0000000180977824 */ /* 0x040fe200078e0a97 */
[----:B------:R-:W1:Y:S01]  /*1ac0*/  @!P0 LDC.64 R4, c[0x0][0x228] ;  /* 0x00008a00ff048b82 */ /* 0x000e620000000a00 */
[----:B------:R-:W-:Y:S01]  /*1ad0*/  IMAD.IADD R63, R128, 0x1, -R63 ;  /* 0x00000001803f7824 */ /* 0x000fe200078e0a3f */
[----:B------:R-:W-:Y:S01]  /*1ae0*/  LOP3.LUT R25, R25, 0xc0, RZ, 0xc0, !PT ;  /* 0x000000c019197812 */ /* 0x000fe200078ec0ff */
[C---:B------:R-:W-:Y:S01]  /*1af0*/  IMAD.SHL.U32 R116, R151.reuse, 0x8, RZ ;  /* 0x0000000897747824 */ /* 0x040fe200078e00ff */
[----:B------:R-:W-:Y:S01]  /*1b00*/  SHF.R.S32.HI R170, RZ, 0x2, R159 ;  /* 0x00000002ffaa7819 */ /* 0x000fe2000001149f */
[----:B------:R-:W-:Y:S01]  /*1b10*/  IMAD.SHL.U32 R151, R151, 0x4, RZ ;  /* 0x0000000497977824 */ /* 0x000fe200078e00ff */
[----:B------:R-:W-:Y:S01]  /*1b20*/  LEA.HI R62, R63, R63, RZ, 0x1 ;  /* 0x0000003f3f3e7211 */ /* 0x000fe200078f08ff */
[----:B---3--:R-:W-:Y:S01]  /*1b30*/  IMAD.SHL.U32 R146, R174, 0x20, RZ ;  /* 0x00000020ae927824 */ /* 0x008fe200078e00ff */
[----:B------:R-:W-:-:S02]  /*1b40*/  LOP3.LUT R21, R25, 0x18, R116, 0xf8, !PT ;  /* 0x0000001819157812 */ /* 0x000fc400078ef874 */
[----:B------:R-:W-:Y:S01]  /*1b50*/  SHF.R.U32.HI R14, RZ, 0x3, R25 ;  /* 0x00000003ff0e7819 */ /* 0x000fe20000011619 */
[----:B--2---:R-:W-:Y:S01]  /*1b60*/  @P0 IMAD.WIDE.U32 R24, R8, R2, RZ ;  /* 0x0000000208180225 */ /* 0x004fe200078e00ff */
[--C-:B------:R-:W-:Y:S02]  /*1b70*/  SHF.R.S32.HI R12, RZ, 0x1, R62.reuse ;  /* 0x00000001ff0c7819 */ /* 0x100fe4000001143e */
[----:B------:R-:W-:Y:S02]  /*1b80*/  SHF.R.S32.HI R61, RZ, 0x1f, R62 ;  /* 0x0000001fff3d7819 */ /* 0x000fe4000001143e */
[----:B------:R-:W-:Y:S02]  /*1b90*/  LOP3.LUT R14, R21, R14, RZ, 0x3c, !PT ;  /* 0x0000000e150e7212 */ /* 0x000fe400078e3cff */
[----:B------:R-:W-:Y:S02]  /*1ba0*/  LOP3.LUT R21, R57, 0xfffffffe, RZ, 0xc0, !PT ;  /* 0xfffffffe39157812 */ /* 0x000fe400078ec0ff */
[----:B------:R-:W-:-:S02]  /*1bb0*/  LEA.HI R61, R61, R12, RZ, 0x2 ;  /* 0x0000000c3d3d7211 */ /* 0x000fc400078f10ff */
[----:B------:R-:W-:Y:S01]  /*1bc0*/  SHF.R.S32.HI R117, RZ, 0x1f, R116 ;  /* 0x0000001fff757819 */ /* 0x000fe20000011474 */
[----:B------:R-:W-:Y:S01]  /*1bd0*/  IMAD.IADD R58, R58, 0x1, -R21 ;  /* 0x000000013a3a7824 */ /* 0x000fe200078e0a15 */
[----:B------:R-:W-:Y:S01]  /*1be0*/  LOP3.LUT R61, R61, 0xfffffffc, RZ, 0xc0, !PT ;  /* 0xfffffffc3d3d7812 */ /* 0x000fe200078ec0ff */
[----:B------:R-:W-:Y:S01]  /*1bf0*/  @P0 IMAD R21, R8, R3, R25 ;  /* 0x0000000308150224 */ /* 0x000fe200078e0219 */
[----:B------:R-:W-:Y:S01]  /*1c00*/  SHF.R.S32.HI R171, RZ, 0x1f, R170 ;  /* 0x0000001fffab7819 */ /* 0x000fe200000114aa */
[----:B------:R-:W-:Y:S01]  /*1c10*/  @P0 IMAD.MOV.U32 R8, RZ, RZ, R24 ;  /* 0x000000ffff080224 */ /* 0x000fe200078e0018 */
[----:B------:R-:W-:Y:S01]  /*1c20*/  IADD3 R24, P1, R116, R10, RZ ;  /* 0x0000000a74187210 */ /* 0x000fe20007f3e0ff */
[----:B------:R-:W-:Y:S01]  /*1c30*/  IMAD.IADD R61, R12, 0x1, -R61 ;  /* 0x000000010c3d7824 */ /* 0x000fe200078e0a3d */
[----:B----4-:R-:W-:Y:S01]  /*1c40*/  LEA.HI R156, R156, R156, RZ, 0x1 ;  /* 0x0000009c9c9c7211 */ /* 0x010fe200078f08ff */
[----:B-1----:R-:W-:Y:S01]  /*1c50*/  @!P0 IMAD R12, R127, R4, RZ ;  /* 0x000000047f0c8224 */ /* 0x002fe200078e02ff */
[----:B------:R-:W-:Y:S01]  /*1c60*/  LEA.HI R159, R159, R170, RZ, 0x1 ;  /* 0x000000aa9f9f7211 */ /* 0x000fe200078f08ff */
[----:B------:R-:W-:Y:S01]  /*1c70*/  IMAD.X R25, R117, 0x1, R11, P1 ;  /* 0x0000000175197824 */ /* 0x000fe200008e060b */
[----:B------:R-:W-:Y:S01]  /*1c80*/  SHF.R.S32.HI R141, RZ, 0x1, R156 ;  /* 0x00000001ff8d7819 */ /* 0x000fe2000001149c */
[----:B------:R-:W-:Y:S01]  /*1c90*/  IMAD.WIDE R22, R23, 0x40, R170 ;  /* 0x0000004017167825 */ /* 0x000fe200078e02aa */
[----:B------:R-:W-:-:S02]  /*1ca0*/  LOP3.LUT R159, R159, 0x7fffffe, RZ, 0xc0, !PT ;  /* 0x07fffffe9f9f7812 */ /* 0x000fc400078ec0ff */
[----:B------:R-:W-:Y:S01]  /*1cb0*/  SHF.R.S32.HI R169, RZ, 0x1f, R168 ;  /* 0x0000001fffa97819 */ /* 0x000fe200000114a8 */
[----:B------:R-:W-:Y:S01]  /*1cc0*/  @!P0 IMAD.WIDE.U32 R26, R149, R4, RZ ;  /* 0x00000004951a8225 */ /* 0x000fe200078e00ff */
[----:B------:R-:W-:Y:S02]  /*1cd0*/  SHF.R.S32.HI R54, RZ, 0x5, R17 ;  /* 0x00000005ff367819 */ /* 0x000fe40000011411 */
[----:B------:R-:W-:Y:S01]  /*1ce0*/  LOP3.LUT R17, R17, 0xffffffe0, RZ, 0xc0, !PT ;  /* 0xffffffe011117812 */ /* 0x000fe200078ec0ff */
[----:B------:R-:W-:Y:S01]  /*1cf0*/  VIADD R11, R116, 0x20 ;  /* 0x00000020740b7836 */ /* 0x000fe20000000000 */
[----:B------:R-:W-:Y:S01]  /*1d00*/  SHF.L.U64.HI R143, R176, 0x5, R177 ;  /* 0x00000005b08f7819 */ /* 0x000fe200000102b1 */
[----:B------:R-:W-:Y:S01]  /*1d10*/  @!P0 IMAD R12, R149, R5, R12 ;  /* 0x00000005950c8224 */ /* 0x000fe200078e020c */
[----:B------:R-:W-:Y:S01]  /*1d20*/  SHF.L.U64.HI R145, R174, 0x5, R175 ;  /* 0x00000005ae917819 */ /* 0x000fe200000102af */
[----:B------:R-:W-:Y:S01]  /*1d30*/  IMAD R5, R7, UR4, RZ ;  /* 0x0000000407057c24 */ /* 0x000fe2000f8e02ff */
[----:B------:R-:W-:Y:S01]  /*1d40*/  SHF.R.S32.HI R60, RZ, 0x4, R60 ;  /* 0x00000004ff3c7819 */ /* 0x000fe2000001143c */
[----:B------:R-:W-:Y:S01]  /*1d50*/  IMAD.WIDE.U32 R24, R0, UR4, R24 ;  /* 0x0000000400187c25 */ /* 0x000fe2000f8e0018 */
[----:B------:R-:W-:Y:S01]  /*1d60*/  ULDC UR4, c[0x0][0x2d0] ;  /* 0x0000b40000047ab9 */ /* 0x000fe20000000800 */
[----:B------:R-:W-:-:S02]  /*1d70*/  SHF.R.S32.HI R57, RZ, 0x1, R57 ;  /* 0x00000001ff397819 */ /* 0x000fc40000011439 */
[----:B------:R-:W-:Y:S01]  /*1d80*/  IMAD R4, R23, R2, RZ ;  /* 0x0000000217047224 */ /* 0x000fe200078e02ff */
[----:B------:R-:W-:Y:S01]  /*1d90*/  ISETP.GE.AND P5, PT, R11, UR4, PT ;  /* 0x000000040b007c0c */ /* 0x000fe2000bfa6270 */
[----:B------:R-:W-:Y:S01]  /*1da0*/  @!P0 IMAD.MOV.U32 R8, RZ, RZ, R26 ;  /* 0x000000ffff088224 */ /* 0x000fe200078e001a */
[----:B------:R-:W-:Y:S01]  /*1db0*/  ISETP.GE.AND P1, PT, R116, UR4, PT ;  /* 0x0000000474007c0c */ /* 0x000fe2000bf26270 */
[----:B------:R-:W-:Y:S02]  /*1dc0*/  IMAD R3, R22, R3, R4 ;  /* 0x0000000316037224 */ /* 0x000fe400078e0204 */
[----:B------:R-:W-:Y:S01]  /*1dd0*/  @!P0 IMAD.IADD R21, R27, 0x1, R12 ;  /* 0x000000011b158824 */ /* 0x000fe200078e020c */
[----:B------:R-:W-:Y:S01]  /*1de0*/  IADD3 R20, P0, R116, R8, RZ ;  /* 0x0000000874147210 */ /* 0x000fe20007f1e0ff */
[----:B------:R-:W-:Y:S01]  /*1df0*/  IMAD R4, R0, UR5, R5 ;  /* 0x0000000500047c24 */ /* 0x000fe2000f8e0205 */
[----:B------:R-:W-:Y:S01]  /*1e00*/  SEL R5, RZ, 0xffffffff, P5 ;  /* 0xffffffffff057807 */ /* 0x000fe20002800000 */
[----:B------:R-:W-:Y:S01]  /*1e10*/  VIADD R10, R116, 0x40 ;  /* 0x00000040740a7836 */ /* 0x000fe20000000000 */
[----:B------:R-:W-:Y:S01]  /*1e20*/  SEL R8, RZ, 0x1, P1 ;  /* 0x00000001ff087807 */ /* 0x000fe20000800000 */
[----:B------:R-:W-:Y:S01]  /*1e30*/  IMAD.X R21, R117, 0x1, R21, P0 ;  /* 0x0000000175157824 */ /* 0x000fe200000e0615 */
[----:B------:R-:W-:Y:S01]  /*1e40*/  IADD3 R160, P0, R170, R19, RZ ;  /* 0x00000013aaa07210 */ /* 0x000fe20007f1e0ff */
[----:B------:R-:W-:Y:S01]  /*1e50*/  IMAD.SHL.U32 R5, R5, 0x2, RZ ;  /* 0x0000000205057824 */ /* 0x000fe200078e00ff */
[----:B------:R-:W-:Y:S01]  /*1e60*/  ISETP.GE.AND P2, PT, R10, UR4, PT ;  /* 0x000000040a007c0c */ /* 0x000fe2000bf46270 */
[----:B------:R-:W-:Y:S01]  /*1e70*/  IMAD.WIDE.U32 R166, R22, R2, R20 ;  /* 0x0000000216a67225 */ /* 0x000fe200078e0014 */
[----:B------:R-:W-:-:S02]  /*1e80*/  ULDC.64 UR4, c[0x0][0x258] ;  /* 0x0000960000047ab9 */ /* 0x000fc40000000a00 */
[----:B------:R-:W-:Y:S01]  /*1e90*/  LOP3.LUT R5, R5, 0x2, R8, 0xe2, !PT ;  /* 0x0000000205057812 */ /* 0x000fe200078ee208 */
[----:B------:R-:W-:Y:S01]  /*1ea0*/  IMAD.X R15, R171, 0x1, R15, P0 ;  /* 0x00000001ab0f7824 */ /* 0x000fe200000e060f */
[----:B------:R-:W-:Y:S01]  /*1eb0*/  SEL R2, RZ, 0x4, P2 ;  /* 0x00000004ff027807 */ /* 0x000fe20001000000 */
[----:B------:R-:W-:Y:S01]  /*1ec0*/  IMAD.IADD R167, R167, 0x1, R3 ;  /* 0x00000001a7a77824 */ /* 0x000fe200078e0203 */
[----:B------:R-:W-:Y:S01]  /*1ed0*/  IADD3 R162, P0, R116, R6, RZ ;  /* 0x0000000674a27210 */ /* 0x000fe20007f1e0ff */
[----:B------:R-:W-:Y:S01]  /*1ee0*/  IMAD R3, R15, R174, RZ ;  /* 0x000000ae0f037224 */ /* 0x000fe200078e02ff */
[----:B------:R-:W-:Y:S01]  /*1ef0*/  LOP3.LUT R157, R5, R2, RZ, 0xfc, !PT ;  /* 0x00000002059d7212 */ /* 0x000fe200078efcff */
[C---:B------:R-:W-:Y:S01]  /*1f00*/  IMAD R154, R170.reuse, R141, R151 ;  /* 0x0000008daa9a7224 */ /* 0x040fe200078e0297 */
[----:B------:R-:W-:Y:S01]  /*1f10*/  SHF.R.S32.HI R2, RZ, 0x1f, R69 ;  /* 0x0000001fff027819 */ /* 0x000fe20000011445 */
[----:B------:R-:W-:Y:S01]  /*1f20*/  IMAD.X R163, R117, 0x1, R13, P0 ;  /* 0x0000000175a37824 */ /* 0x000fe200000e060d */
[----:B------:R-:W-:Y:S01]  /*1f30*/  P2R R148, PR, RZ, 0x4 ;  /* 0x00000004ff947803 */ /* 0x000fe20000000000 */
[----:B------:R-:W-:Y:S01]  /*1f40*/  IMAD.IADD R159, R170, 0x1, -R159 ;  /* 0x00000001aa9f7824 */ /* 0x000fe200078e0a9f */
[----:B------:R-:W-:Y:S01]  /*1f50*/  LEA.HI R15, R2, R69, RZ, 0x7 ;  /* 0x00000045020f7211 */ /* 0x000fe200078f38ff */
[----:B------:R-:W-:Y:S01]  /*1f60*/  IMAD.IADD R25, R25, 0x1, R4 ;  /* 0x0000000119197824 */ /* 0x000fe200078e0204 */
[----:B------:R-:W-:Y:S01]  /*1f70*/  SHF.R.S32.HI R126, RZ, 0x1f, R154 ;  /* 0x0000001fff7e7819 */ /* 0x000fe2000001149a */
[----:B------:R-:W-:Y:S01]  /*1f80*/  IMAD R5, R169, UR4, RZ ;  /* 0x00000004a9057c24 */ /* 0x000fe2000f8e02ff */
[----:B------:R-:W-:Y:S01]  /*1f90*/  SHF.R.S32.HI R15, RZ, 0x7, R15 ;  /* 0x00000007ff0f7819 */ /* 0x000fe2000001140f */
[----:B------:R-:W-:-:S02]  /*1fa0*/  IMAD R165, R171, R176, RZ ;  /* 0x000000b0aba57224 */ /* 0x000fc400078e02ff */
[----:B------:R-:W-:Y:S01]  /*1fb0*/  IMAD R3, R160, R175, R3 ;  /* 0x000000afa0037224 */ /* 0x000fe200078e0203 */
[----:B------:R-:W-:Y:S01]  /*1fc0*/  VIMNMX R68, R142, R15, !PT ;  /* 0x0000000f8e447248 */ /* 0x000fe20007fe0100 */
[----:B------:R-:W-:Y:S02]  /*1fd0*/  IMAD.IADD R151, R151, 0x1, R154 ;  /* 0x0000000197977824 */ /* 0x000fe400078e029a */
[----:B------:R-:W-:Y:S01]  /*1fe0*/  IMAD R159, R54, 0x8, R159 ;  /* 0x00000008369f7824 */ /* 0x000fe200078e029f */
[----:B------:R-:W-:Y:S01]  /*1ff0*/  ISETP.GT.AND P0, PT, R53, R68, PT ;  /* 0x000000443500720c */ /* 0x000fe20003f04270 */
[----:B------:R-:W-:Y:S01]  /*2000*/  IMAD.WIDE.U32 R160, R160, R174, R24 ;  /* 0x000000aea0a07225 */ /* 0x000fe200078e0018 */
[----:B------:R-:W-:-:S03]  /*2010*/  SHF.R.S32.HI R125, RZ, 0x1f, R151 ;  /* 0x0000001fff7d7819 */ /* 0x000fc60000011497 */
[C---:B------:R-:W-:Y:S02]  /*2020*/  IMAD R5, R168.reuse, UR5, R5 ;  /* 0x00000005a8057c24 */ /* 0x040fe4000f8e0205 */
[----:B------:R-:W-:-:S04]  /*2030*/  IMAD.WIDE.U32 R166, R168, UR4, R166 ;  /* 0x00000004a8a67c25 */ /* 0x000fc8000f8e00a6 */
[C---:B------:R-:W-:Y:S02]  /*2040*/  IMAD R165, R170.reuse, R177, R165 ;  /* 0x000000b1aaa57224 */ /* 0x040fe400078e02a5 */
[----:B------:R-:W-:-:S04]  /*2050*/  IMAD.WIDE.U32 R162, R170, R176, R162 ;  /* 0x000000b0aaa27225 */ /* 0x000fc800078e00a2 */
[----:B------:R-:W-:Y:S02]  /*2060*/  IMAD.U32 R159, R159, 0x20, R14 ;  /* 0x000000209f9f7824 */ /* 0x000fe400078e000e */
[----:B------:R-:W-:Y:S02]  /*2070*/  IMAD.IADD R158, R128, 0x1, -R17 ;  /* 0x00000001809e7824 */ /* 0x000fe400078e0a11 */
[----:B------:R-:W-:Y:S02]  /*2080*/  IMAD.SHL.U32 R155, R141, 0x20, RZ ;  /* 0x000000208d9b7824 */ /* 0x000fe400078e00ff */
[----:B------:R-:W-:Y:S02]  /*2090*/  IMAD.IADD R165, R163, 0x1, R165 ;  /* 0x00000001a3a57824 */ /* 0x000fe400078e02a5 */
[----:B------:R-:W-:Y:S02]  /*20a0*/  IMAD.IADD R70, R167, 0x1, R5 ;  /* 0x00000001a7467824 */ /* 0x000fe400078e0205 */
[----:B------:R-:W-:-:S02]  /*20b0*/  IMAD.IADD R52, R161, 0x1, R3 ;  /* 0x00000001a1347824 */ /* 0x000fc400078e0203 */
        /* <DEDUP_REMOVED lines=153> */
.L_x_3293:
        /* <DEDUP_REMOVED lines=22> */
.L_x_3202:
[----:B------:R-:W-:Y:S05]  /*2bb0*/  BSYNC B0 ;  /* 0x0000000000007941 */ /* 0x000fea0003800000 */
.L_x_3201:
        /* <DEDUP_REMOVED lines=15> */
.L_x_3204:
[----:B------:R-:W-:Y:S05]  /*2cb0*/  BSYNC B0 ;  /* 0x0000000000007941 */ /* 0x000fea0003800000 */
.L_x_3203:
        /* <DEDUP_REMOVED lines=23> */
.L_x_3206:
[----:B------:R-:W-:Y:S05]  /*2e30*/  BSYNC B0 ;  /* 0x0000000000007941 */ /* 0x000fea0003800000 */
.L_x_3205:
        /* <DEDUP_REMOVED lines=21> */
.L_x_3208:
[----:B------:R-:W-:Y:S05]  /*2f90*/  BSYNC B0 ;  /* 0x0000000000007941 */ /* 0x000fea0003800000 */
.L_x_3207:
        /* <DEDUP_REMOVED lines=63> */
.L_x_3214:
[----:B------:R-:W-:Y:S05]  /*3390*/  BSYNC B0 ;  /* 0x0000000000007941 */ /* 0x000fea0003800000 */
.L_x_3213:
        /* <DEDUP_REMOVED lines=54> */
.L_x_3216:
[----:B------:R-:W-:Y:S05]  /*3700*/  BSYNC B0 ;  /* 0x0000000000007941 */ /* 0x000fea0003800000 */
.L_x_3215:
        /* <DEDUP_REMOVED lines=53> */
.L_x_3212:
[----:B------:R-:W-:Y:S05]  /*3a60*/  BSYNC B1 ;  /* 0x0000000000017941 */ /* 0x000fea0003800000 */
.L_x_3211:
        /* <DEDUP_REMOVED lines=66> */
.L_x_3220:
[----:B------:R-:W-:Y:S05]  /*3e90*/  BSYNC B0 ;  /* 0x0000000000007941 */ /* 0x000fea0003800000 */
.L_x_3219:
        /* <DEDUP_REMOVED lines=57> */
.L_x_3222:
[----:B------:R-:W-:Y:S05]  /*4230*/  BSYNC B0 ;  /* 0x0000000000007941 */ /* 0x000fea0003800000 */
.L_x_3221:
        /* <DEDUP_REMOVED lines=56> */
.L_x_3218:
[----:B------:R-:W-:Y:S05]  /*45c0*/  BSYNC B1 ;  /* 0x0000000000017941 */ /* 0x000fea0003800000 */
.L_x_3217:
        /* <DEDUP_REMOVED lines=66> */
.L_x_3226:
[----:B------:R-:W-:Y:S05]  /*49f0*/  BSYNC B0 ;  /* 0x0000000000007941 */ /* 0x000fea0003800000 */
.L_x_3225:
        /* <DEDUP_REMOVED lines=56> */
.L_x_3228:
[----:B------:R-:W-:Y:S05]  /*4d80*/  BSYNC B0 ;  /* 0x0000000000007941 */ /* 0x000fea0003800000 */
.L_x_3227:
        /* <DEDUP_REMOVED lines=54> */
.L_x_3224:
[----:B------:R-:W-:Y:S05]  /*50f0*/  BSYNC B1 ;  /* 0x0000000000017941 */ /* 0x000fea0003800000 */
.L_x_3223:
        /* <DEDUP_REMOVED lines=74> */
.L_x_3232:
[----:B------:R-:W-:Y:S05]  /*55a0*/  BSYNC B0 ;  /* 0x0000000000007941 */ /* 0x000fea0003800000 */
.L_x_3231:
        /* <DEDUP_REMOVED lines=55> */
.L_x_3234:
[----:B------:R-:W-:Y:S05]  /*5920*/  BSYNC B0 ;  /* 0x0000000000007941 */ /* 0x000fea0003800000 */
.L_x_3233:
        /* <DEDUP_REMOVED lines=54> */
.L_x_3230:
[----:B------:R-:W-:Y:S05]  /*5c90*/  BSYNC B1 ;  /* 0x0000000000017941 */ /* 0x000fea0003800000 */
.L_x_3229:
        /* <DEDUP_REMOVED lines=8> */
.L_x_3210:
        /* <DEDUP_REMOVED lines=96> */
.L_x_3241:
[----:B------:R-:W-:Y:S05]  /*6320*/  BSYNC B0 ;  /* 0x0000000000007941 */ /* 0x000fea0003800000 */
.L_x_3240:
[----:B------:R-:W-:Y:S05]  /*6330*/  MOV R105, R103 ;  /* 0x0000006700697202 */ /* 0x000fea0000000f00 */
[----:B-----5:R1:W-:Y:S02]  /*6340*/  STG.E.128 desc[UR6][R104.64], R48 ;  /* 0x0000003068007986 */ /* 0x0203e4000c101d06 */
.L_x_3239:
[----:B------:R-:W-:Y:S05]  /*6350*/  BSYNC B1 ;  /* 0x0000000000017941 */ /* 0x000fea0003800000 */
.L_x_3238:
        /* <DEDUP_REMOVED lines=95> */
.L_x_3245:
[----:B------:R-:W-:Y:S05]  /*6950*/  BSYNC B0 ;  /* 0x0000000000007941 */ /* 0x000fea0003800000 */
.L_x_3244:
[----:B------:R-:W-:Y:S05]  /*6960*/  MOV R105, R103 ;  /* 0x0000006700697202 */ /* 0x000fea0000000f00 */
[----:B-----5:R1:W-:Y:S02]  /*6970*/  STG.E.128 desc[UR6][R104.64+0x40], R48 ;  /* 0x0000403068007986 */ /* 0x0203e4000c101d06 */
.L_x_3243:
[----:B------:R-:W-:Y:S05]  /*6980*/  BSYNC B1 ;  /* 0x0000000000017941 */ /* 0x000fea0003800000 */
.L_x_3242:
        /* <DEDUP_REMOVED lines=94> */
.L_x_3247:
[----:B------:R-:W-:Y:S05]  /*6f70*/  BSYNC B0 ;  /* 0x0000000000007941 */ /* 0x000fea0003800000 */
.L_x_3246:
[----:B------:R-:W-:Y:S05]  /*6f80*/  MOV R105, R103 ;  /* 0x0000006700697202 */ /* 0x000fea0000000f00 */
[----:B-----5:R1:W-:Y:S02]  /*6f90*/  STG.E.128 desc[UR6][R104.64+0x80], R48 ;  /* 0x0000803068007986 */ /* 0x0203e4000c101d06 */
.L_x_3237:
[----:B------:R-:W-:Y:S05]  /*6fa0*/  BSYNC B2 ;  /* 0x0000000000027941 */ /* 0x000fea0003800000 */
.L_x_3236:
        /* <DEDUP_REMOVED lines=103> */
.L_x_3253:
[----:B------:R-:W-:Y:S05]  /*7620*/  BSYNC B0 ;  /* 0x0000000000007941 */ /* 0x000fea0003800000 */
.L_x_3252:
[C---:B----4-:R-:W-:Y:S04]  /*7630*/  LEA R2, P0, R144.reuse, R104, 0x1 ;  /* 0x0000006890027211 */ /* 0x050fe800078008ff */
[----:B------:R-:W-:Y:S05]  /*7640*/  LEA.HI.X R3, R144, R103, R143, 0x1, P0 ;  /* 0x0000006790037211 */ /* 0x000fea00000f0c8f */
[----:B-----5:R4:W-:Y:S04]  /*7650*/  STG.E.128 desc[UR6][R2.64], R36 ;  /* 0x0000002402007986 */ /* 0x0209e8000c101d06 */
.L_x_3251:
[----:B------:R-:W-:Y:S05]  /*7660*/  BSYNC B1 ;  /* 0x0000000000017941 */ /* 0x000fea0003800000 */
.L_x_3250:
        /* <DEDUP_REMOVED lines=100> */
.L_x_3257:
[----:B------:R-:W-:Y:S05]  /*7cb0*/  BSYNC B0 ;  /* 0x0000000000007941 */ /* 0x000fea0003800000 */
.L_x_3256:
[C---:B------:R-:W-:Y:S04]  /*7cc0*/  LEA R2, P0, R81.reuse, R104, 0x1 ;  /* 0x0000006851027211 */ /* 0x040fe800078008ff */
[----:B------:R-:W-:Y:S05]  /*7cd0*/  LEA.HI.X R3, R81, R103, R80, 0x1, P0 ;  /* 0x0000006751037211 */ /* 0x000fea00000f0c50 */
[----:B-----5:R4:W-:Y:S04]  /*7ce0*/  STG.E.128 desc[UR6][R2.64], R36 ;  /* 0x0000002402007986 */ /* 0x0209e8000c101d06 */
.L_x_3255:
[----:B------:R-:W-:Y:S05]  /*7cf0*/  BSYNC B1 ;  /* 0x0000000000017941 */ /* 0x000fea0003800000 */
.L_x_3254:
        /* <DEDUP_REMOVED lines=99> */
.L_x_3259:
[----:B------:R-:W-:Y:S05]  /*8330*/  BSYNC B0 ;  /* 0x0000000000007941 */ /* 0x000fea0003800000 */
.L_x_3258:
[C---:B------:R-:W-:Y:S04]  /*8340*/  LEA R2, P0, R89.reuse, R104, 0x1 ;  /* 0x0000006859027211 */ /* 0x040fe800078008ff */
[----:B------:R-:W-:Y:S05]  /*8350*/  LEA.HI.X R3, R89, R103, R88, 0x1, P0 ;  /* 0x0000006759037211 */ /* 0x000fea00000f0c58 */
[----:B-----5:R4:W-:Y:S04]  /*8360*/  STG.E.128 desc[UR6][R2.64], R36 ;  /* 0x0000002402007986 */ /* 0x0209e8000c101d06 */
.L_x_3249:
[----:B------:R-:W-:Y:S05]  /*8370*/  BSYNC B2 ;  /* 0x0000000000027941 */ /* 0x000fea0003800000 */
.L_x_3248:
        /* <DEDUP_REMOVED lines=103> */
.L_x_3265:
[----:B------:R-:W-:Y:S05]  /*89f0*/  BSYNC B0 ;  /* 0x0000000000007941 */ /* 0x000fea0003800000 */
.L_x_3264:
[C---:B------:R-:W-:Y:S04]  /*8a00*/  LEA R2, P0, R176.reuse, R104, 0x1 ;  /* 0x00000068b0027211 */ /* 0x040fe800078008ff */
[----:B------:R-:W-:Y:S05]  /*8a10*/  LEA.HI.X R3, R176, R103, R75, 0x1, P0 ;  /* 0x00000067b0037211 */ /* 0x000fea00000f0c4b */
[----:B-----5:R4:W-:Y:S04]  /*8a20*/  STG.E.128 desc[UR6][R2.64], R36 ;  /* 0x0000002402007986 */ /* 0x0209e8000c101d06 */
.L_x_3263:
[----:B------:R-:W-:Y:S05]  /*8a30*/  BSYNC B1 ;  /* 0x0000000000017941 */ /* 0x000fea0003800000 */
.L_x_3262:
        /* <DEDUP_REMOVED lines=100> */
.L_x_3269:
[----:B------:R-:W-:Y:S05]  /*9080*/  BSYNC B0 ;  /* 0x0000000000007941 */ /* 0x000fea0003800000 */
.L_x_3268:
[C---:B------:R-:W-:Y:S04]  /*9090*/  LEA R2, P0, R83.reuse, R104, 0x1 ;  /* 0x0000006853027211 */ /* 0x040fe800078008ff */
[----:B------:R-:W-:Y:S05]  /*90a0*/  LEA.HI.X R3, R83, R103, R82, 0x1, P0 ;  /* 0x0000006753037211 */ /* 0x000fea00000f0c52 */
[----:B-----5:R4:W-:Y:S04]  /*90b0*/  STG.E.128 desc[UR6][R2.64], R36 ;  /* 0x0000002402007986 */ /* 0x0209e8000c101d06 */
.L_x_3267:
[----:B------:R-:W-:Y:S05]  /*90c0*/  BSYNC B1 ;  /* 0x0000000000017941 */ /* 0x000fea0003800000 */
.L_x_3266:
        /* <DEDUP_REMOVED lines=100> */
.L_x_3271:
[----:B------:R-:W-:Y:S05]  /*9710*/  BSYNC B0 ;  /* 0x0000000000007941 */ /* 0x000fea0003800000 */
.L_x_3270:
[----:B------:R-:W-:Y:S05]  /*9720*/  LEA.HI.X R185, R91, R103, R90, 0x1, P2 ;  /* 0x000000675bb97211 */ /* 0x000fea00010f0c5a */
[----:B-----5:R1:W-:Y:S02]  /*9730*/  STG.E.128 desc[UR6][R184.64], R36 ;  /* 0x00000024b8007986 */ /* 0x0203e4000c101d06 */
.L_x_3261:
[----:B------:R-:W-:Y:S05]  /*9740*/  BSYNC B2 ;  /* 0x0000000000027941 */ /* 0x000fea0003800000 */
.L_x_3260:
        /* <DEDUP_REMOVED lines=107> */
.L_x_3277:
[----:B------:R-:W-:Y:S05]  /*9e00*/  BSYNC B0 ;  /* 0x0000000000007941 */ /* 0x000fea0003800000 */
.L_x_3276:
[----:B------:R-:W2:Y:S01]  /*9e10*/  LDC.64 R2, c[0x0][0x248] ;  /* 0x00009200ff027b82 */ /* 0x000ea20000000a00 */
[----:B------:R-:W-:Y:S03]  /*9e20*/  MOV R105, R103 ;  /* 0x0000006700697202 */ /* 0x000fe60000000f00 */
[----:B--23--:R-:W-:Y:S04]  /*9e30*/  IMAD.WIDE.U32 R4, R2, 0xc0, R104 ;  /* 0x000000c002047825 */ /* 0x00cfe800078e0068 */
[----:B------:R-:W-:Y:S05]  /*9e40*/  IMAD R3, R3, 0xc0, RZ ;  /* 0x000000c003037824 */ /* 0x000fea00078e02ff */
[----:B------:R-:W-:Y:S05]  /*9e50*/  IADD3 R5, R5, R3, RZ ;  /* 0x0000000305057210 */ /* 0x000fea0007ffe0ff */
[----:B-----5:R2:W-:Y:S02]  /*9e60*/  STG.E.128 desc[UR6][R4.64], R36 ;  /* 0x0000002404007986 */ /* 0x0205e4000c101d06 */
.L_x_3275:
[----:B------:R-:W-:Y:S05]  /*9e70*/  BSYNC B1 ;  /* 0x0000000000017941 */ /* 0x000fea0003800000 */
.L_x_3274:
        /* <DEDUP_REMOVED lines=100> */
.L_x_3281:
[----:B------:R-:W-:Y:S05]  /*a4c0*/  BSYNC B0 ;  /* 0x0000000000007941 */ /* 0x000fea0003800000 */
.L_x_3280:
[C---:B------:R-:W-:Y:S04]  /*a4d0*/  LEA R2, P0, R95.reuse, R104, 0x1 ;  /* 0x000000685f027211 */ /* 0x040fe800078008ff */
[----:B------:R-:W-:Y:S05]  /*a4e0*/  LEA.HI.X R3, R95, R103, R94, 0x1, P0 ;  /* 0x000000675f037211 */ /* 0x000fea00000f0c5e */
[----:B-----5:R2:W-:Y:S04]  /*a4f0*/  STG.E.128 desc[UR6][R2.64], R36 ;  /* 0x0000002402007986 */ /* 0x0205e8000c101d06 */
.L_x_3279:
[----:B------:R-:W-:Y:S05]  /*a500*/  BSYNC B1 ;  /* 0x0000000000017941 */ /* 0x000fea0003800000 */
.L_x_3278:
        /* <DEDUP_REMOVED lines=100> */
.L_x_3283:
[----:B------:R-:W-:Y:S05]  /*ab50*/  BSYNC B0 ;  /* 0x0000000000007941 */ /* 0x000fea0003800000 */
.L_x_3282:
[----:B------:R-:W-:Y:S05]  /*ab60*/  LEA.HI.X R179, R99, R103, R98, 0x1, P3 ;  /* 0x0000006763b37211 */ /* 0x000fea00018f0c62 */
[----:B-----5:R2:W-:Y:S02]  /*ab70*/  STG.E.128 desc[UR6][R178.64], R36 ;  /* 0x00000024b2007986 */ /* 0x0205e4000c101d06 */
.L_x_3273:
[----:B------:R-:W-:Y:S05]  /*ab80*/  BSYNC B2 ;  /* 0x0000000000027941 */ /* 0x000fea0003800000 */
.L_x_3272:
        /* <DEDUP_REMOVED lines=8> */
.L_x_3209:
        /* <DEDUP_REMOVED lines=17> */
.L_x_3285:
[----:B------:R-:W-:Y:S05]  /*ad20*/  BSYNC B0 ;  /* 0x0000000000007941 */ /* 0x000fea0003800000 */
.L_x_3284:
        /* <DEDUP_REMOVED lines=24> */
.L_x_3287:
[----:B------:R-:W-:Y:S05]  /*aeb0*/  BSYNC B0 ;  /* 0x0000000000007941 */ /* 0x000fea0003800000 */
.L_x_3286:
        /* <DEDUP_REMOVED lines=23> */
.L_x_3289:
[----:B------:R-:W-:Y:S05]  /*b030*/  BSYNC B0 ;  /* 0x0000000000007941 */ /* 0x000fea0003800000 */
.L_x_3288:
        /* <DEDUP_REMOVED lines=30> */
.L_x_3290:
[----:B------:R-:W-:Y:S05]  /*b220*/  BSYNC B0 ;  /* 0x0000000000007941 */ /* 0x000fea0003800000 */
.L_x_3235:
        /* <DEDUP_REMOVED lines=82> */
.L_x_3291:
        /* <DEDUP_REMOVED lines=9> */
.L_x_3292:
[----:B------:R-:W-:Y:S04]  /*b7e0*/  IADD3 R9, R9, -0x1, RZ ;  /* 0xffffffff09097810 */ /* 0x000fe80007ffe0ff */
[----:B------:R-:W-:Y:S11]  /*b7f0*/  ISETP.GT.AND P0, PT, R9, R68, PT ;  /* 0x000000440900720c */ /* 0x000ff60003f04270 */
[----:B------:R-:W-:Y:S02]  /*b800*/  @!UPT UIADD3 URZ, URZ, URZ, URZ ;  /* 0x0000003f3f3ff290 */ /* 0x000fe4000fffe03f */
[----:B------:R-:W-:Y:S05]  /*b810*/  @P0 BRA `(.L_x_3293) ;  /* 0xffffff70008c0947 */ /* 0x000fea000383ffff */
.L_x_3200:
        /* <DEDUP_REMOVED lines=19> */
[C---:B--23--:R-:W-:Y:S01]  /*b950*/  LEA R26, P0, R166.reuse, UR8, 0x1 ;  /* 0x00000008a61a7c11 */ /* 0x04cfe2000f8008ff */
[----:B------:R-:W-:Y:S01]  /*b960*/  IMAD.IADD R8, R147, 0x1, -R56 ;  /* 0x0000000193087824 */ /* 0x000fe200078e0a38 */
[----:B------:R-:W-:Y:S02]  /*b970*/  ISETP.NE.AND P4, PT, RZ, UR10, PT ;  /* 0x0000000aff007c0c */ /* 0x000fe4000bf85270 */
[----:B------:R-:W-:Y:S02]  /*b980*/  LEA.HI.X R27, R166, UR9, R70, 0x1, P0 ;  /* 0x00000009a61b7c11 */ /* 0x000fe400080f0c46 */
[----:B------:R-:W-:Y:S02]  /*b990*/  IADD3.X R5, R70, UR11, RZ, P1, !PT ;  /* 0x0000000b46057c10 */ /* 0x000fe40008ffe4ff */
        /* <DEDUP_REMOVED lines=35> */
[--C-:B-----5:R-:W-:Y:S01]  /*bbd0*/  HADD2.F32 R21, -RZ, R13.reuse.H0_H0 ;  /* 0x2000000dff157230 */ /* 0x120fe20000004100 */
[----:B------:R-:W-:Y:S01]  /*bbe0*/  MOV R19, R14 ;  /* 0x0000000e00137202 */ /* 0x000fe20000000f00 */
        /* <DEDUP_REMOVED lines=35> */
.L_x_3302:
[----:B------:R-:W-:Y:S05]  /*be20*/  BSYNC B0 ;  /* 0x0000000000007941 */ /* 0x000fea0003800000 */
.L_x_3301:
[----:B-----5:R3:W-:Y:S04]  /*be30*/  STS.64 [R159], R12 ;  /* 0x0000000c9f007388 */ /* 0x0207e80000000a00 */
[----:B------:R3:W-:Y:S02]  /*be40*/  STS.64 [R159+0x8], R14 ;  /* 0x0000080e9f007388 */ /* 0x0007e40000000a00 */
.L_x_3300:
[----:B------:R-:W-:Y:S05]  /*be50*/  BSYNC B1 ;  /* 0x0000000000017941 */ /* 0x000fea0003800000 */
.L_x_3299:
        /* <DEDUP_REMOVED lines=46> */
.L_x_3306:
[----:B------:R-:W-:Y:S05]  /*c140*/  BSYNC B0 ;  /* 0x0000000000007941 */ /* 0x000fea0003800000 */
.L_x_3305:
[----:B-----5:R1:W-:Y:S02]  /*c150*/  STS.128 [R159+0x1000], R12 ;  /* 0x0010000c9f007388 */ /* 0x0203e40000000c00 */
.L_x_3304:
[----:B------:R-:W-:Y:S05]  /*c160*/  BSYNC B1 ;  /* 0x0000000000017941 */ /* 0x000fea0003800000 */
.L_x_3303:
        /* <DEDUP_REMOVED lines=27> */
[----:B------:R-:W-:Y:S01]  /*c320*/  HADD2.F32 R15, -RZ, R12.H1_H1 ;  /* 0x3000000cff0f7230 */ /* 0x000fe20000004100 */
[----:B------:R-:W-:Y:S01]  /*c330*/  F2FP.F16.F32.PACK_AB R6, R13, R6 ;  /* 0x000000060d06723e */ /* 0x000fe200000000ff */
[----:B------:R-:W-:Y:S01]  /*c340*/  HADD2.F32 R0, -RZ, R16.H0_H0 ;  /* 0x20000010ff007230 */ /* 0x000fe20000004100 */
[----:B------:R-:W-:Y:S01]  /*c350*/  F2FP.F16.F32.PACK_AB R9, R14, R9 ;  /* 0x000000090e09723e */ /* 0x000fe200000000ff */
[----:B------:R-:W-:Y:S02]  /*c360*/  HADD2.F32 R3, -RZ, R3.H0_H0 ;  /* 0x20000003ff037230 */ /* 0x000fe40000004100 */
[----:B------:R-:W-:Y:S02]  /*c370*/  HADD2.F32 R7, -RZ, R12.H0_H0 ;  /* 0x2000000cff077230 */ /* 0x000fe40000004100 */
[----:B------:R-:W-:Y:S01]  /*c380*/  FMUL.FTZ R12, R15, R2 ;  /* 0x000000020f0c7220 */ /* 0x000fe20000410000 */
[----:B------:R-:W-:Y:S01]  /*c390*/  HADD2.F32 R16, -RZ, R16.H1_H1 ;  /* 0x30000010ff107230 */ /* 0x000fe20000004100 */
[----:B------:R-:W-:Y:S01]  /*c3a0*/  MOV R13, R9 ;  /* 0x00000009000d7202 */ /* 0x000fe20000000f00 */
[----:B------:R-:W-:-:S02]  /*c3b0*/  HADD2.F32 R4, -RZ, R4.H0_H0 ;  /* 0x20000004ff047230 */ /* 0x000fc40000004100 */
        /* <DEDUP_REMOVED lines=11> */
.L_x_3308:
[----:B------:R-:W-:Y:S05]  /*c470*/  BSYNC B0 ;  /* 0x0000000000007941 */ /* 0x000fea0003800000 */
.L_x_3307:
[----:B-----5:R3:W-:Y:S02]  /*c480*/  STS.128 [R159+0x2000], R12 ;  /* 0x0020000c9f007388 */ /* 0x0207e40000000c00 */
.L_x_3298:
[----:B------:R-:W-:Y:S05]  /*c490*/  BSYNC B2 ;  /* 0x0000000000027941 */ /* 0x000fea0003800000 */
.L_x_3297:
        /* <DEDUP_REMOVED lines=15> */
[C---:B-----5:R-:W-:Y:S01]  /*c590*/  IADD3.X R9, R0.reuse, UR11, RZ, P2, !PT ;  /* 0x0000000b00097c10 */ /* 0x060fe200097fe4ff */
        /* <DEDUP_REMOVED lines=12> */
[--C-:B------:R-:W-:Y:S02]  /*c660*/  HADD2.F32 R23, -RZ, R13.reuse.H0_H0 ;  /* 0x2000000dff177230 */ /* 0x100fe40000004100 */
[----:B------:R-:W-:-:S02]  /*c670*/  HADD2.F32 R22, -RZ, R13.H1_H1 ;  /* 0x3000000dff167230 */ /* 0x000fc40000004100 */
[----:B---3--:R-:W-:Y:S02]  /*c680*/  HADD2.F32 R0, -RZ, R5.H1_H1 ;  /* 0x30000005ff007230 */ /* 0x008fe40000004100 */
        /* <DEDUP_REMOVED lines=31> */
.L_x_3313:
[----:B------:R-:W-:Y:S05]  /*c880*/  BSYNC B0 ;  /* 0x0000000000007941 */ /* 0x000fea0003800000 */
.L_x_3312:
[----:B-----5:R3:W-:Y:S02]  /*c890*/  STS.128 [R159+0x800], R12 ;  /* 0x0008000c9f007388 */ /* 0x0207e40000000c00 */
.L_x_3311:
[----:B------:R-:W-:Y:S05]  /*c8a0*/  BSYNC B1 ;  /* 0x0000000000017941 */ /* 0x000fea0003800000 */
.L_x_3310:
        /* <DEDUP_REMOVED lines=46> */
.L_x_3317:
[----:B------:R-:W-:Y:S05]  /*cb90*/  BSYNC B0 ;  /* 0x0000000000007941 */ /* 0x000fea0003800000 */
.L_x_3316:
[----:B-----5:R3:W-:Y:S02]  /*cba0*/  STS.128 [R159+0x1800], R12 ;  /* 0x0018000c9f007388 */ /* 0x0207e40000000c00 */
.L_x_3315:
[----:B------:R-:W-:Y:S05]  /*cbb0*/  BSYNC B1 ;  /* 0x0000000000017941 */ /* 0x000fea0003800000 */
.L_x_3314:
[----:B------:R-:W-:-:S13]  /*cbc0*/  ISETP.NE.AND P0, PT, R148, RZ, PT ;  /* 0x000000ff9400720c */ /* 0x000fda0003f05270 */
[----:B------:R1:W-:Y:S01]  /*cbd0*/  @P0 STS.128 [R159+0x2800], RZ ;  /* 0x002800ff9f000388 */ /* 0x0003e20000000c00 */
[----:B------:R-:W-:Y:S05]  /*cbe0*/  @P0 BRA `(.L_x_3309) ;  /* 0x0000002800c80947 */ /* 0x000fea0003800000 */
[----:B-123--:R-:W5:Y:S01]  /*cbf0*/  LDG.E.128 R24, desc[UR6][R24.64+0x80] ;  /* 0x0000800618187981 */ /* 0x00ef62000c1e1d00 */
[----:B------:R-:W-:Y:S01]  /*cc00*/  ISETP.GE.AND P0, PT, R10, UR5, PT ;  /* 0x000000050a007c0c */ /* 0x000fe2000bf06270 */
[----:B------:R-:W-:-:S12]  /*cc10*/  BSSY B0, `(.L_x_3318) ;  /* 0x0000028000007945 */ /* 0x000fd80003800000 */
[----:B------:R-:W-:Y:S05]  /*cc20*/  @P0 BRA `(.L_x_3319) ;  /* 0x0000000000980947 */ /* 0x000fea0003800000 */
[----:B------:R-:W2:Y:S04]  /*cc30*/  LDG.E.64 R4, desc[UR6][R16.64+0x40] ;  /* 0x0000400610047981 */ /* 0x000ea8000c1e1b00 */
[----:B------:R-:W3:Y:S01]  /*cc40*/  LDG.E.64 R6, desc[UR6][R8.64+0x40] ;  /* 0x0000400608067981 */ /* 0x000ee2000c1e1b00 */
[--C-:B-----5:R-:W-:Y:S02]  /*cc50*/  HADD2.F32 R12, -RZ, R25.reuse.H0_H0 ;  /* 0x20000019ff0c7230 */ /* 0x120fe40000004100 */
[----:B------:R-:W-:Y:S02]  /*cc60*/  HADD2.F32 R19, -RZ, R25.H1_H1 ;  /* 0x30000019ff137230 */ /* 0x000fe40000004100 */
[--C-:B------:R-:W-:Y:S02]  /*cc70*/  HADD2.F32 R13, -RZ, R27.reuse.H1_H1 ;  /* 0x3000001bff0d7230 */ /* 0x100fe40000004100 */
[----:B------:R-:W-:-:S02]  /*cc80*/  HADD2.F32 R15, -RZ, R27.H0_H0 ;  /* 0x2000001bff0f7230 */ /* 0x000fc40000004100 */
[----:B--2---:R-:W-:Y:S02]  /*cc90*/  HADD2.F32 R2, -RZ, R4.H1_H1 ;  /* 0x30000004ff027230 */ /* 0x004fe40000004100 */
[----:B------:R-:W-:Y:S02]  /*cca0*/  HADD2.F32 R0, -RZ, R5.H1_H1 ;  /* 0x30000005ff007230 */ /* 0x000fe40000004100 */
[----:B---3--:R-:W-:Y:S02]  /*ccb0*/  HADD2.F32 R11, -RZ, R7.H1_H1 ;  /* 0x30000007ff0b7230 */ /* 0x008fe40000004100 */
[-C--:B------:R-:W-:Y:S01]  /*ccc0*/  FMUL.FTZ R9, R19, R2.reuse ;  /* 0x0000000213097220 */ /* 0x080fe20000410000 */
[----:B------:R-:W-:Y:S01]  /*ccd0*/  FMUL.FTZ R8, R12, R2 ;  /* 0x000000020c087220 */ /* 0x000fe20000410000 */
[-C--:B------:R-:W-:Y:S01]  /*cce0*/  FMUL.FTZ R2, R13, R0.reuse ;  /* 0x000000000d027220 */ /* 0x080fe20000410000 */
[----:B------:R-:W-:Y:S01]  /*ccf0*/  FMUL.FTZ R0, R15, R0 ;  /* 0x000000000f007220 */ /* 0x000fe20000410000 */
[----:B------:R-:W-:-:S02]  /*cd00*/  HADD2.F32 R10, -RZ, R6.H1_H1 ;  /* 0x30000006ff0a7230 */ /* 0x000fc40000004100 */
[-C--:B------:R-:W-:Y:S01]  /*cd10*/  FFMA.FTZ R2, R15, R11.reuse, -R2 ;  /* 0x0000000b0f027223 */ /* 0x080fe20000010802 */
[----:B------:R-:W-:Y:S01]  /*cd20*/  FFMA.FTZ R11, R13, R11, R0 ;  /* 0x0000000b0d0b7223 */ /* 0x000fe20000010000 */
[----:B------:R-:W-:Y:S02]  /*cd30*/  HADD2.F32 R0, -RZ, R26.H0_H0 ;  /* 0x2000001aff007230 */ /* 0x000fe40000004100 */
[-C--:B------:R-:W-:Y:S01]  /*cd40*/  FFMA.FTZ R9, R12, R10.reuse, -R9 ;  /* 0x0000000a0c097223 */ /* 0x080fe20000010809 */
[----:B------:R-:W-:Y:S02]  /*cd50*/  HADD2.F32 R4, -RZ, R4.H0_H0 ;  /* 0x20000004ff047230 */ /* 0x000fe40000004100 */
[----:B------:R-:W-:Y:S01]  /*cd60*/  FFMA.FTZ R8, R19, R10, R8 ;  /* 0x0000000a13087223 */ /* 0x000fe20000010008 */
[----:B------:R-:W-:Y:S01]  /*cd70*/  HADD2.F32 R5, -RZ, R5.H0_H0 ;  /* 0x20000005ff057230 */ /* 0x000fe20000004100 */
[----:B------:R-:W-:Y:S01]  /*cd80*/  F2FP.F16.F32.PACK_AB R27, R11, R2 ;  /* 0x000000020b1b723e */ /* 0x000fe200000000ff */
[----:B------:R-:W-:-:S02]  /*cd90*/  HADD2.F32 R15, -RZ, R24.H1_H1 ;  /* 0x30000018ff0f7230 */ /* 0x000fc40000004100 */
        /* <DEDUP_REMOVED lines=15> */
.L_x_3319:
[----:B------:R-:W-:Y:S05]  /*ce90*/  BSYNC B0 ;  /* 0x0000000000007941 */ /* 0x000fea0003800000 */
.L_x_3318:
[----:B-----5:R1:W-:Y:S01]  /*cea0*/  STS.128 [R159+0x2800], R24 ;  /* 0x002800189f007388 */ /* 0x0203e20000000c00 */
[----:B------:R-:W-:Y:S05]  /*ceb0*/  BRA `(.L_x_3309) ;  /* 0x0000002800147947 */ /* 0x000fea0003800000 */
.L_x_3296:
        /* <DEDUP_REMOVED lines=46> */
[--C-:B------:R-:W-:Y:S02]  /*d1a0*/  HADD2.F32 R4, -RZ, R6.reuse.H0_H0 ;  /* 0x20000006ff047230 */ /* 0x100fe40000004100 */
[----:B------:R-:W-:Y:S02]  /*d1b0*/  HADD2.F32 R36, -RZ, R19.H1_H1 ;  /* 0x30000013ff247230 */ /* 0x000fe40000004100 */
        /* <DEDUP_REMOVED lines=8> */
[----:B------:R-:W-:Y:S02]  /*d240*/  HADD2.F32 R34, -RZ, R17.H1_H1 ;  /* 0x30000011ff227230 */ /* 0x000fe40000004100 */
[----:B------:R-:W-:Y:S01]  /*d250*/  @!P0 FADD.FTZ R9, -R9, -RZ ;  /* 0x800000ff09098221 */ /* 0x000fe20000010100 */
[----:B------:R-:W-:-:S02]  /*d260*/  HADD2.F32 R7, -RZ, R16.H0_H0 ;  /* 0x20000010ff077230 */ /* 0x000fc40000004100 */
[----:B------:R-:W-:Y:S01]  /*d270*/  @!P0 FADD.FTZ R28, -R28, -RZ ;  /* 0x800000ff1c1c8221 */ /* 0x000fe20000010100 */
[----:B------:R-:W-:Y:S01]  /*d280*/  FMUL.FTZ R4, R5, R4 ;  /* 0x0000000405047220 */ /* 0x000fe20000410000 */
[----:B------:R-:W-:Y:S01]  /*d290*/  FMUL.FTZ R6, R3, R6 ;  /* 0x0000000603067220 */ /* 0x000fe20000410000 */
[----:B------:R-:W-:Y:S01]  /*d2a0*/  FMUL.FTZ R34, R34, R9 ;  /* 0x0000000922227220 */ /* 0x000fe20000410000 */
[----:B------:R-:W-:Y:S01]  /*d2b0*/  FMUL.FTZ R28, R7, R28 ;  /* 0x0000001c071c7220 */ /* 0x000fe20000410000 */
[----:B------:R-:W-:Y:S02]  /*d2c0*/  HADD2.F32 R3, -RZ, R21.H0_H0 ;  /* 0x20000015ff037230 */ /* 0x000fe40000004100 */
[----:B--2---:R-:W-:Y:S02]  /*d2d0*/  HADD2.F32 R5, -RZ, R13.H0_H0 ;  /* 0x2000000dff057230 */ /* 0x004fe40000004100 */
[----:B------:R-:W-:Y:S02]  /*d2e0*/  HADD2.F32 R21, -RZ, R21.H1_H1 ;  /* 0x30000015ff157230 */ /* 0x000fe40000004100 */
[----:B------:R-:W-:-:S02]  /*d2f0*/  HADD2.F32 R7, -RZ, R23.H0_H0 ;  /* 0x20000017ff077230 */ /* 0x000fc40000004100 */
[----:B------:R-:W-:Y:S02]  /*d300*/  HADD2.F32 R13, -RZ, R13.H1_H1 ;  /* 0x3000000dff0d7230 */ /* 0x000fe40000004100 */
[----:B------:R-:W-:Y:S02]  /*d310*/  HADD2.F32 R9, -RZ, R15.H0_H0 ;  /* 0x2000000fff097230 */ /* 0x000fe40000004100 */
[----:B------:R-:W-:Y:S01]  /*d320*/  @!P0 FADD.FTZ R29, -R29, -RZ ;  /* 0x800000ff1d1d8221 */ /* 0x000fe20000010100 */
[----:B------:R-:W-:Y:S02]  /*d330*/  HADD2.F32 R16, -RZ, R16.H1_H1 ;  /* 0x30000010ff107230 */ /* 0x000fe40000004100 */
[----:B------:R-:W-:Y:S01]  /*d340*/  FFMA.FTZ R3, R3, R5, R30 ;  /* 0x0000000503037223 */ /* 0x000fe2000001001e */
[----:B------:R-:W-:Y:S02]  /*d350*/  HADD2.F32 R17, -RZ, R12.H0_H0 ;  /* 0x2000000cff117230 */ /* 0x000fe40000004100 */
[----:B------:R-:W-:Y:S01]  /*d360*/  FFMA.FTZ R34, R21, R13, R34 ;  /* 0x0000000d15227223 */ /* 0x000fe20000010022 */
[----:B------:R-:W-:Y:S01]  /*d370*/  FFMA.FTZ R7, R7, R9, R32 ;  /* 0x0000000907077223 */ /* 0x000fe20000010020 */
[----:B------:R-:W-:-:S02]  /*d380*/  HADD2.F32 R5, -RZ, R20.H0_H0 ;  /* 0x20000014ff057230 */ /* 0x000fc40000004100 */
[----:B------:R-:W-:Y:S01]  /*d390*/  FMUL.FTZ R29, R16, R29 ;  /* 0x0000001d101d7220 */ /* 0x000fe20000410000 */
[----:B------:R-:W-:Y:S02]  /*d3a0*/  HADD2.F32 R15, -RZ, R15.H1_H1 ;  /* 0x3000000fff0f7230 */ /* 0x000fe40000004100 */
[----:B------:R-:W-:Y:S02]  /*d3b0*/  HADD2.F32 R12, -RZ, R12.H1_H1 ;  /* 0x3000000cff0c7230 */ /* 0x000fe40000004100 */
[--C-:B------:R-:W-:Y:S02]  /*d3c0*/  HADD2.F32 R19, -RZ, R14.reuse.H0_H0 ;  /* 0x2000000eff137230 */ /* 0x100fe40000004100 */
[----:B------:R-:W-:Y:S02]  /*d3d0*/  HADD2.F32 R31, -RZ, R14.H1_H1 ;  /* 0x3000000eff1f7230 */ /* 0x000fe40000004100 */
[----:B------:R-:W-:Y:S02]  /*d3e0*/  HADD2.F32 R23, -RZ, R23.H1_H1 ;  /* 0x30000017ff177230 */ /* 0x000fe40000004100 */
[----:B------:R-:W-:-:S02]  /*d3f0*/  HADD2.F32 R20, -RZ, R20.H1_H1 ;  /* 0x30000014ff147230 */ /* 0x000fc40000004100 */
[--C-:B------:R-:W-:Y:S02]  /*d400*/  HADD2.F32 R9, -RZ, R22.reuse.H0_H0 ;  /* 0x20000016ff097230 */ /* 0x100fe40000004100 */
        /* <DEDUP_REMOVED lines=10> */
.L_x_3325:
[----:B------:R-:W-:Y:S05]  /*d4b0*/  BSYNC B0 ;  /* 0x0000000000007941 */ /* 0x000fea0003800000 */
.L_x_3324:
[----:B-----5:R3:W-:Y:S04]  /*d4c0*/  STS.64 [R159], R20 ;  /* 0x000000149f007388 */ /* 0x0207e80000000a00 */
[----:B------:R3:W-:Y:S02]  /*d4d0*/  STS.64 [R159+0x8], R22 ;  /* 0x000008169f007388 */ /* 0x0007e40000000a00 */
.L_x_3323:
[----:B------:R-:W-:Y:S05]  /*d4e0*/  BSYNC B1 ;  /* 0x0000000000017941 */ /* 0x000fea0003800000 */
.L_x_3322:
        /* <DEDUP_REMOVED lines=29> */
[----:B--2---:R-:W-:Y:S02]  /*d6c0*/  HADD2.F32 R30, -RZ, R17.H0_H0 ;  /* 0x20000011ff1e7230 */ /* 0x004fe40000004100 */
        /* <DEDUP_REMOVED lines=29> */
[----:B---3--:R-:W-:Y:S02]  /*d8a0*/  HADD2.F32 R5, -RZ, R13.H0_H0 ;  /* 0x2000000dff057230 */ /* 0x008fe40000004100 */
        /* <DEDUP_REMOVED lines=29> */
.L_x_3329:
[----:B------:R-:W-:Y:S05]  /*da80*/  BSYNC B0 ;  /* 0x0000000000007941 */ /* 0x000fea0003800000 */
.L_x_3328:
[----:B-----5:R1:W-:Y:S02]  /*da90*/  STS.128 [R159+0x1000], R20 ;  /* 0x001000149f007388 */ /* 0x0203e40000000c00 */
.L_x_3327:
[----:B------:R-:W-:Y:S05]  /*daa0*/  BSYNC B1 ;  /* 0x0000000000017941 */ /* 0x000fea0003800000 */
.L_x_3326:
        /* <DEDUP_REMOVED lines=29> */
[----:B---3--:R-:W-:Y:S02]  /*dc80*/  HADD2.F32 R29, -RZ, R17.H0_H0 ;  /* 0x20000011ff1d7230 */ /* 0x008fe40000004100 */
[----:B------:R-:W-:Y:S02]  /*dc90*/  HADD2.F32 R28, -RZ, R16.H0_H0 ;  /* 0x20000010ff1c7230 */ /* 0x000fe40000004100 */
[--C-:B--2---:R-:W-:Y:S02]  /*dca0*/  HADD2.F32 R3, -RZ, R4.reuse.H0_H0 ;  /* 0x20000004ff037230 */ /* 0x104fe40000004100 */
[----:B------:R-:W-:Y:S02]  /*dcb0*/  HADD2.F32 R9, -RZ, R4.H1_H1 ;  /* 0x30000004ff097230 */ /* 0x000fe40000004100 */
[--C-:B------:R-:W-:Y:S02]  /*dcc0*/  HADD2.F32 R4, -RZ, R5.reuse.H0_H0 ;  /* 0x20000005ff047230 */ /* 0x100fe40000004100 */
[----:B-1----:R-:W-:-:S02]  /*dcd0*/  HADD2.F32 R26, -RZ, R5.H1_H1 ;  /* 0x30000005ff1a7230 */ /* 0x002fc40000004100 */
        /* <DEDUP_REMOVED lines=22> */
[----:B------:R-:W-:Y:S01]  /*de40*/  FMUL.FTZ R16, R16, R9 ;  /* 0x0000000910107220 */ /* 0x000fe20000410000 */
[----:B------:R-:W-:Y:S02]  /*de50*/  HADD2.F32 R3, -RZ, R20.H0_H0 ;  /* 0x20000014ff037230 */ /* 0x000fe40000004100 */
[----:B------:R-:W-:Y:S01]  /*de60*/  FMUL.FTZ R27, R18, R27 ;  /* 0x0000001b121b7220 */ /* 0x000fe20000410000 */
[--C-:B----4-:R-:W-:Y:S02]  /*de70*/  HADD2.F32 R4, -RZ, R12.reuse.H0_H0 ;  /* 0x2000000cff047230 */ /* 0x110fe40000004100 */
[----:B------:R-:W-:Y:S01]  /*de80*/  @!P0 FADD.FTZ R5, -R5, -RZ ;  /* 0x800000ff05058221 */ /* 0x000fe20000010100 */
[----:B------:R-:W-:-:S02]  /*de90*/  HADD2.F32 R19, -RZ, R12.H1_H1 ;  /* 0x3000000cff137230 */ /* 0x000fc40000004100 */
[----:B------:R-:W-:Y:S02]  /*dea0*/  HADD2.F32 R9, -RZ, R20.H1_H1 ;  /* 0x30000014ff097230 */ /* 0x000fe40000004100 */
[----:B------:R-:W-:Y:S02]  /*deb0*/  HADD2.F32 R18, -RZ, R21.H0_H0 ;  /* 0x20000015ff127230 */ /* 0x000fe40000004100 */
[--C-:B------:R-:W-:Y:S02]  /*dec0*/  HADD2.F32 R12, -RZ, R13.reuse.H0_H0 ;  /* 0x2000000dff0c7230 */ /* 0x100fe40000004100 */
[----:B------:R-:W-:Y:S01]  /*ded0*/  FMUL.FTZ R5, R26, R5 ;  /* 0x000000051a057220 */ /* 0x000fe20000410000 */
[----:B------:R-:W-:Y:S01]  /*dee0*/  FFMA.FTZ R3, R3, R4, R28 ;  /* 0x0000000403037223 */ /* 0x000fe2000001001c */
[----:B------:R-:W-:Y:S02]  /*def0*/  HADD2.F32 R26, -RZ, R13.H1_H1 ;  /* 0x3000000dff1a7230 */ /* 0x000fe40000004100 */
[----:B------:R-:W-:Y:S01]  /*df00*/  FFMA.FTZ R16, R9, R19, R16 ;  /* 0x0000001309107223 */ /* 0x000fe20000010010 */
[----:B------:R-:W-:-:S02]  /*df10*/  HADD2.F32 R20, -RZ, R14.H0_H0 ;  /* 0x2000000eff147230 */ /* 0x000fc40000004100 */
[----:B------:R-:W-:Y:S01]  /*df20*/  FFMA.FTZ R12, R18, R12, R29 ;  /* 0x0000000c120c7223 */ /* 0x000fe2000001001d */
[----:B------:R-:W-:Y:S02]  /*df30*/  HADD2.F32 R4, -RZ, R22.H0_H0 ;  /* 0x20000016ff047230 */ /* 0x000fe40000004100 */
        /* <DEDUP_REMOVED lines=16> */
.L_x_3331:
[----:B------:R-:W-:Y:S05]  /*e040*/  BSYNC B0 ;  /* 0x0000000000007941 */ /* 0x000fea0003800000 */
.L_x_3330:
[----:B-----5:R3:W-:Y:S02]  /*e050*/  STS.128 [R159+0x2000], R20 ;  /* 0x002000149f007388 */ /* 0x0207e40000000c00 */
.L_x_3321:
[----:B------:R-:W-:Y:S05]  /*e060*/  BSYNC B2 ;  /* 0x0000000000027941 */ /* 0x000fea0003800000 */
.L_x_3320:
        /* <DEDUP_REMOVED lines=57> */
[--C-:B------:R-:W-:Y:S02]  /*e400*/  HADD2.F32 R4, -RZ, R19.reuse.H1_H1 ;  /* 0x30000013ff047230 */ /* 0x100fe40000004100 */
[----:B------:R-:W-:Y:S01]  /*e410*/  @!P0 FADD.FTZ R7, -R7, -RZ ;  /* 0x800000ff07078221 */ /* 0x000fe20000010100 */
[----:B------:R-:W-:Y:S02]  /*e420*/  HADD2.F32 R18, -RZ, R18.H1_H1 ;  /* 0x30000012ff127230 */ /* 0x000fe40000004100 */
[----:B------:R-:W-:Y:S01]  /*e430*/  @!P0 FADD.FTZ R27, -R27, -RZ ;  /* 0x800000ff1b1b8221 */ /* 0x000fe20000010100 */
[----:B------:R-:W-:-:S02]  /*e440*/  HADD2.F32 R9, -RZ, R19.H0_H0 ;  /* 0x20000013ff097230 */ /* 0x000fc40000004100 */
[----:B------:R-:W-:Y:S01]  /*e450*/  @!P0 FADD.FTZ R6, -R6, -RZ ;  /* 0x800000ff06068221 */ /* 0x000fe20000010100 */
[----:B------:R-:W-:Y:S02]  /*e460*/  HADD2.F32 R17, -RZ, R17.H1_H1 ;  /* 0x30000011ff117230 */ /* 0x000fe40000004100 */
[----:B------:R-:W-:Y:S01]  /*e470*/  FMUL.FTZ R5, R8, R5 ;  /* 0x0000000508057220 */ /* 0x000fe20000410000 */
[----:B------:R-:W-:Y:S01]  /*e480*/  FMUL.FTZ R7, R4, R7 ;  /* 0x0000000704077220 */ /* 0x000fe20000410000 */
[----:B------:R-:W-:Y:S01]  /*e490*/  @!P0 FADD.FTZ R26, -R26, -RZ ;  /* 0x800000ff1a1a8221 */ /* 0x000fe20000010100 */
[----:B------:R-:W-:Y:S01]  /*e4a0*/  FMUL.FTZ R27, R18, R27 ;  /* 0x0000001b121b7220 */ /* 0x000fe20000410000 */
[----:B------:R-:W-:Y:S01]  /*e4b0*/  FMUL.FTZ R6, R9, R6 ;  /* 0x0000000609067220 */ /* 0x000fe20000410000 */
[----:B------:R-:W-:Y:S02]  /*e4c0*/  HADD2.F32 R4, -RZ, R20.H0_H0 ;  /* 0x20000014ff047230 */ /* 0x000fe40000004100 */
[----:B----4-:R-:W-:-:S02]  /*e4d0*/  HADD2.F32 R8, -RZ, R12.H0_H0 ;  /* 0x2000000cff087230 */ /* 0x010fc40000004100 */
[----:B------:R-:W-:Y:S02]  /*e4e0*/  HADD2.F32 R19, -RZ, R12.H1_H1 ;  /* 0x3000000cff137230 */ /* 0x000fe40000004100 */
[----:B------:R-:W-:Y:S02]  /*e4f0*/  HADD2.F32 R9, -RZ, R20.H1_H1 ;  /* 0x30000014ff097230 */ /* 0x000fe40000004100 */
        /* <DEDUP_REMOVED lines=25> */
.L_x_3335:
[----:B------:R-:W-:Y:S05]  /*e690*/  BSYNC B0 ;  /* 0x0000000000007941 */ /* 0x000fea0003800000 */
.L_x_3334:
[----:B-----5:R3:W-:Y:S02]  /*e6a0*/  STS.128 [R159+0x800], R20 ;  /* 0x000800149f007388 */ /* 0x0207e40000000c00 */
.L_x_3333:
[----:B------:R-:W-:Y:S05]  /*e6b0*/  BSYNC B1 ;  /* 0x0000000000017941 */ /* 0x000fea0003800000 */
.L_x_3332:
        /* <DEDUP_REMOVED lines=9> */
[----:B-----5:R-:W-:Y:S02]  /*e750*/  IADD3 R9, R155, 0x20, RZ ;  /* 0x000000209b097810 */ /* 0x020fe40007ffe0ff */
        /* <DEDUP_REMOVED lines=9> */
[----:B-1-3--:R-:W-:Y:S01]  /*e7f0*/  IMAD.WIDE R20, R7, 0x2, R24 ;  /* 0x0000000207147825 */ /* 0x00afe200078e0218 */
[----:B------:R-:W-:Y:S02]  /*e800*/  LEA.HI.X.SX32 R6, R6, R9, 0x1, P1 ;  /* 0x0000000906067211 */ /* 0x000fe400008f0eff */
[----:B------:R-:W-:-:S02]  /*e810*/  LEA R4, P1, R5, UR8, 0x1 ;  /* 0x0000000805047c11 */ /* 0x000fc4000f8208ff */
        /* <DEDUP_REMOVED lines=11> */
[--C-:B--2---:R-:W-:Y:S02]  /*e8d0*/  HADD2.F32 R27, -RZ, R20.reuse.H0_H0 ;  /* 0x20000014ff1b7230 */ /* 0x104fe40000004100 */
[----:B------:R-:W-:Y:S02]  /*e8e0*/  HADD2.F32 R20, -RZ, R20.H1_H1 ;  /* 0x30000014ff147230 */ /* 0x000fe40000004100 */
[--C-:B---3--:R-:W-:Y:S02]  /*e8f0*/  HADD2.F32 R8, -RZ, R4.reuse.H0_H0 ;  /* 0x20000004ff087230 */ /* 0x108fe40000004100 */
[----:B------:R-:W-:Y:S02]  /*e900*/  HADD2.F32 R9, -RZ, R4.H1_H1 ;  /* 0x30000004ff097230 */ /* 0x000fe40000004100 */
[--C-:B------:R-:W-:Y:S02]  /*e910*/  HADD2.F32 R4, -RZ, R5.reuse.H0_H0 ;  /* 0x20000005ff047230 */ /* 0x100fe40000004100 */
[----:B------:R-:W-:Y:S01]  /*e920*/  @!P0 FADD.FTZ R8, -R8, -RZ ;  /* 0x800000ff08088221 */ /* 0x000fe20000010100 */
[----:B------:R-:W-:-:S02]  /*e930*/  HADD2.F32 R11, -RZ, R5.H1_H1 ;  /* 0x30000005ff0b7230 */ /* 0x000fc40000004100 */
[----:B------:R-:W-:Y:S01]  /*e940*/  @!P0 FADD.FTZ R9, -R9, -RZ ;  /* 0x800000ff09098221 */ /* 0x000fe20000010100 */
[--C-:B------:R-:W-:Y:S02]  /*e950*/  HADD2.F32 R5, -RZ, R6.reuse.H0_H0 ;  /* 0x20000006ff057230 */ /* 0x100fe40000004100 */
[----:B------:R-:W-:Y:S01]  /*e960*/  @!P0 FADD.FTZ R4, -R4, -RZ ;  /* 0x800000ff04048221 */ /* 0x000fe20000010100 */
[----:B------:R-:W-:Y:S02]  /*e970*/  HADD2.F32 R26, -RZ, R6.H1_H1 ;  /* 0x30000006ff1a7230 */ /* 0x000fe40000004100 */
[----:B------:R-:W-:Y:S02]  /*e980*/  HADD2.F32 R29, -RZ, R21.H0_H0 ;  /* 0x20000015ff1d7230 */ /* 0x000fe40000004100 */
[--C-:B------:R-:W-:Y:S02]  /*e990*/  HADD2.F32 R6, -RZ, R7.reuse.H0_H0 ;  /* 0x20000007ff067230 */ /* 0x100fe40000004100 */
[----:B------:R-:W-:-:S02]  /*e9a0*/  HADD2.F32 R7, -RZ, R7.H1_H1 ;  /* 0x30000007ff077230 */ /* 0x000fc40000004100 */
[----:B------:R-:W-:Y:S01]  /*e9b0*/  FMUL.FTZ R27, R27, R8 ;  /* 0x000000081b1b7220 */ /* 0x000fe20000410000 */
[----:B------:R-:W-:Y:S02]  /*e9c0*/  HADD2.F32 R28, -RZ, R21.H1_H1 ;  /* 0x30000015ff1c7230 */ /* 0x000fe40000004100 */
[----:B------:R-:W-:Y:S01]  /*e9d0*/  FMUL.FTZ R20, R20, R9 ;  /* 0x0000000914147220 */ /* 0x000fe20000410000 */
[----:B------:R-:W-:Y:S01]  /*e9e0*/  FMUL.FTZ R29, R29, R4 ;  /* 0x000000041d1d7220 */ /* 0x000fe20000410000 */
[----:B------:R-:W-:Y:S02]  /*e9f0*/  HADD2.F32 R8, -RZ, R22.H0_H0 ;  /* 0x20000016ff087230 */ /* 0x000fe40000004100 */
[----:B------:R-:W-:Y:S01]  /*ea00*/  @!P0 FADD.FTZ R11, -R11, -RZ ;  /* 0x800000ff0b0b8221 */ /* 0x000fe20000010100 */
[--C-:B------:R-:W-:Y:S02]  /*ea10*/  HADD2.F32 R9, -RZ, R23.reuse.H0_H0 ;  /* 0x20000017ff097230 */ /* 0x100fe40000004100 */
[----:B------:R-:W-:Y:S01]  /*ea20*/  @!P0 FADD.FTZ R5, -R5, -RZ ;  /* 0x800000ff05058221 */ /* 0x000fe20000010100 */
[----:B------:R-:W-:-:S02]  /*ea30*/  HADD2.F32 R4, -RZ, R23.H1_H1 ;  /* 0x30000017ff047230 */ /* 0x000fc40000004100 */
[----:B------:R-:W-:Y:S01]  /*ea40*/  @!P0 FADD.FTZ R6, -R6, -RZ ;  /* 0x800000ff06068221 */ /* 0x000fe20000010100 */
[----:B------:R-:W-:Y:S01]  /*ea50*/  @!P0 FADD.FTZ R7, -R7, -RZ ;  /* 0x800000ff07078221 */ /* 0x000fe20000010100 */
[----:B------:R-:W-:Y:S01]  /*ea60*/  FMUL.FTZ R28, R28, R11 ;  /* 0x0000000b1c1c7220 */ /* 0x000fe20000410000 */
[----:B------:R-:W-:Y:S01]  /*ea70*/  FMUL.FTZ R5, R8, R5 ;  /* 0x0000000508057220 */ /* 0x000fe20000410000 */
[----:B------:R-:W-:Y:S02]  /*ea80*/  HADD2.F32 R11, -RZ, R22.H1_H1 ;  /* 0x30000016ff0b7230 */ /* 0x000fe40000004100 */
[----:B------:R-:W-:Y:S01]  /*ea90*/  FMUL.FTZ R6, R9, R6 ;  /* 0x0000000609067220 */ /* 0x000fe20000410000 */
[----:B------:R-:W-:Y:S01]  /*eaa0*/  FMUL.FTZ R7, R4, R7 ;  /* 0x0000000704077220 */ /* 0x000fe20000410000 */
[----:B----4-:R-:W-:Y:S02]  /*eab0*/  HADD2.F32 R8, -RZ, R12.H0_H0 ;  /* 0x2000000cff087230 */ /* 0x010fe40000004100 */
[----:B------:R-:W-:Y:S01]  /*eac0*/  @!P0 FADD.FTZ R26, -R26, -RZ ;  /* 0x800000ff1a1a8221 */ /* 0x000fe20000010100 */
[----:B------:R-:W-:-:S02]  /*ead0*/  HADD2.F32 R4, -RZ, R16.H0_H0 ;  /* 0x20000010ff047230 */ /* 0x000fc40000004100 */
[----:B------:R-:W-:Y:S02]  /*eae0*/  HADD2.F32 R9, -RZ, R16.H1_H1 ;  /* 0x30000010ff097230 */ /* 0x000fe40000004100 */
[----:B------:R-:W-:Y:S02]  /*eaf0*/  HADD2.F32 R12, -RZ, R12.H1_H1 ;  /* 0x3000000cff0c7230 */ /* 0x000fe40000004100 */
        /* <DEDUP_REMOVED lines=25> */
.L_x_3339:
[----:B------:R-:W-:Y:S05]  /*ec90*/  BSYNC B0 ;  /* 0x0000000000007941 */ /* 0x000fea0003800000 */
.L_x_3338:
[----:B-----5:R1:W-:Y:S02]  /*eca0*/  STS.128 [R159+0x1800], R16 ;  /* 0x001800109f007388 */ /* 0x0203e40000000c00 */
.L_x_3337:
[----:B------:R-:W-:Y:S05]  /*ecb0*/  BSYNC B1 ;  /* 0x0000000000017941 */ /* 0x000fea0003800000 */
.L_x_3336:
        /* <DEDUP_REMOVED lines=14> */
[----:B-----5:R-:W-:Y:S02]  /*eda0*/  IADD3.X R9, RZ, R25, RZ, P2, !PT ;  /* 0x00000019ff097210 */ /* 0x020fe400017fe4ff */
[----:B------:R-:W-:-:S04]  /*edb0*/  @P0 SHF.R.S32.HI R4, RZ, 0x1, R156 ;  /* 0x00000001ff040819 */ /* 0x000fc8000001149c */
[C---:B------:R-:W-:Y:S02]  /*edc0*/  @P0 IADD3 R5, -R4.reuse, RZ, RZ ;  /* 0x000000ff04050210 */ /* 0x040fe40007ffe1ff */
[----:B------:R-:W-:Y:S02]  /*edd0*/  @P0 IADD3 R141, -R4, RZ, RZ ;  /* 0x000000ff048d0210 */ /* 0x000fe40007ffe1ff */
[----:B------:R-:W-:Y:S02]  /*ede0*/  IADD3 R6, P1, R5, R0, RZ ;  /* 0x0000000005067210 */ /* 0x000fe40007f3e0ff */
[----:B------:R-:W-:Y:S01]  /*edf0*/  @P0 SHF.R.S32.HI R156, RZ, 0x1, R156 ;  /* 0x00000001ff9c0819 */ /* 0x000fe2000001149c */
[----:B-1----:R-:W-:Y:S01]  /*ee00*/  IMAD.WIDE R16, R141, 0x2, R8 ;  /* 0x000000028d107825 */ /* 0x002fe200078e0208 */
        /* <DEDUP_REMOVED lines=15> */
[----:B--2---:R-:W-:Y:S02]  /*ef00*/  HADD2.F32 R0, -RZ, R4.H0_H0 ;  /* 0x20000004ff007230 */ /* 0x004fe40000004100 */
        /* <DEDUP_REMOVED lines=25> */
[--C-:B----4-:R-:W-:Y:S02]  /*f0a0*/  HADD2.F32 R2, -RZ, R8.reuse.H0_H0 ;  /* 0x20000008ff027230 */ /* 0x110fe40000004100 */
[----:B------:R-:W-:Y:S02]  /*f0b0*/  HADD2.F32 R16, -RZ, R8.H1_H1 ;  /* 0x30000008ff107230 */ /* 0x000fe40000004100 */
[----:B------:R-:W-:Y:S02]  /*f0c0*/  HADD2.F32 R12, -RZ, R12.H1_H1 ;  /* 0x3000000cff0c7230 */ /* 0x000fe40000004100 */
[----:B------:R-:W-:Y:S02]  /*f0d0*/  HADD2.F32 R4, -RZ, R13.H0_H0 ;  /* 0x2000000dff047230 */ /* 0x000fe40000004100 */
[----:B------:R-:W-:-:S02]  /*f0e0*/  HADD2.F32 R8, -RZ, R9.H0_H0 ;  /* 0x20000009ff087230 */ /* 0x000fc40000004100 */
[----:B------:R-:W-:Y:S01]  /*f0f0*/  FMUL.FTZ R17, R17, R20 ;  /* 0x0000001411117220 */ /* 0x000fe20000410000 */
[----:B------:R-:W-:Y:S02]  /*f100*/  HADD2.F32 R29, -RZ, R19.H0_H0 ;  /* 0x20000013ff1d7230 */ /* 0x000fe40000004100 */
        /* <DEDUP_REMOVED lines=25> */
.L_x_3341:
[----:B------:R-:W-:Y:S05]  /*f2a0*/  BSYNC B0 ;  /* 0x0000000000007941 */ /* 0x000fea0003800000 */
.L_x_3340:
[----:B-----5:R1:W-:Y:S01]  /*f2b0*/  STS.128 [R159+0x2800], R12 ;  /* 0x0028000c9f007388 */ /* 0x0203e20000000c00 */
[----:B------:R-:W-:Y:S05]  /*f2c0*/  BRA `(.L_x_3309) ;  /* 0x0000000400107947 */ /* 0x000fea0003800000 */
.L_x_3295:
[----:B------:R-:W-:Y:S01]  /*f2d0*/  IMAD.IADD R0, R147, 0x1, -R56 ;  /* 0x0000000193007824 */ /* 0x000fe200078e0a38 */
[----:B------:R-:W-:Y:S01]  /*f2e0*/  BSSY B0, `(.L_x_3342) ;  /* 0x0000023000007945 */ /* 0x000fe20003800000 */
[----:B------:R-:W-:-:S03]  /*f2f0*/  VIADD R3, R170, 0x20 ;  /* 0x00000020aa037836 */ /* 0x000fc60000000000 */
[-C--:B------:R-:W-:Y:S02]  /*f300*/  ISETP.GE.AND P0, PT, R170, R0.reuse, PT ;  /* 0x00000000aa00720c */ /* 0x080fe40003f06270 */
[----:B------:R-:W-:-:S11]  /*f310*/  ISETP.GE.AND P3, PT, R3, R0, PT ;  /* 0x000000000300720c */ /* 0x000fd60003f66270 */
[----:B------:R-:W-:Y:S05]  /*f320*/  @P0 BRA `(.L_x_3343) ;  /* 0x0000000000780947 */ /* 0x000fea0003800000 */
[----:B------:R-:W-:Y:S01]  /*f330*/  ULDC UR5, c[0x0][0x2d0] ;  /* 0x0000b40000057ab9 */ /* 0x000fe20000000800 */
[----:B--23--:R-:W1:Y:S01]  /*f340*/  @!P5 LDC.64 R4, c[0x0][0x210] ;  /* 0x00008400ff04db82 */ /* 0x00ce620000000a00 */
        /* <DEDUP_REMOVED lines=28> */
.L_x_3343:
[----:B------:R-:W-:Y:S05]  /*f510*/  BSYNC B0 ;  /* 0x0000000000007941 */ /* 0x000fea0003800000 */
.L_x_3342:
[----:B------:R-:W-:Y:S05]  /*f520*/  @P3 BRA `(.L_x_3309) ;  /* 0x0000000000783947 */ /* 0x000fea0003800000 */
[----:B------:R-:W-:Y:S01]  /*f530*/  ULDC UR5, c[0x0][0x2d0] ;  /* 0x0000b40000057ab9 */ /* 0x000fe20000000800 */
[----:B-1234-:R-:W1:Y:S01]  /*f540*/  @!P5 LDC.64 R4, c[0x0][0x210] ;  /* 0x00008400ff04db82 */ /* 0x01ee620000000a00 */
[----:B------:R-:W-:Y:S02]  /*f550*/  ISETP.GE.AND P0, PT, R116, UR5, PT ;  /* 0x0000000574007c0c */ /* 0x000fe4000bf06270 */
[----:B------:R-:W-:Y:S02]  /*f560*/  IADD3 R166, P1, R166, UR10, RZ ;  /* 0x0000000aa6a67c10 */ /* 0x000fe4000ff3e0ff */
[----:B------:R-:W-:Y:S02]  /*f570*/  ISETP.NE.AND P4, PT, R148, RZ, PT ;  /* 0x000000ff9400720c */ /* 0x000fe40003f85270 */
[----:B-----5:R-:W-:-:S07]  /*f580*/  IADD3.X R9, R70, UR11, RZ, P1, !PT ;  /* 0x0000000b46097c10 */ /* 0x020fce0008ffe4ff */
        /* <DEDUP_REMOVED lines=24> */
.L_x_3309:
[----:B------:R-:W-:Y:S05]  /*f710*/  BSYNC B3 ;  /* 0x0000000000037941 */ /* 0x000fea0003800000 */
.L_x_3294:
[----:B------:R-:W-:Y:S01]  /*f720*/  VIADD R151, R53, 0xffffffff ;  /* 0xffffffff35977836 */ /* 0x000fe20000000000 */
[----:B------:R-:W-:Y:S01]  /*f730*/  ULDC.64 UR12, c[0x0][0x218] ;  /* 0x00008600000c7ab9 */ /* 0x000fe20000000a00 */
[----:B------:R-:W-:Y:S01]  /*f740*/  BSSY B0, `(.L_x_3344) ;  /* 0x0000020000007945 */ /* 0x000fe20003800000 */
[C---:B------:R-:W-:Y:S01]  /*f750*/  LEA R154, P0, R162.reuse, UR12, 0x1 ;  /* 0x0000000ca29a7c11 */ /* 0x040fe2000f8008ff */
[----:B------:R-:W-:Y:S01]  /*f760*/  IMAD.SHL.U32 R2, R151, 0x80, RZ ;  /* 0x0000008097027824 */ /* 0x000fe200078e00ff */
[----:B-1234-:R-:W-:Y:S02]  /*f770*/  LOP3.LUT R5, R157, 0xff, RZ, 0xc0, !PT ;  /* 0x000000ff9d057812 */ /* 0x01efe400078ec0ff */
        /* <DEDUP_REMOVED lines=27> */
.L_x_3346:
[----:B------:R2:W-:Y:S02]  /*f930*/  STS.128 [R159+0x7000], RZ ;  /* 0x007000ff9f007388 */ /* 0x0005e40000000c00 */
.L_x_3345:
[----:B------:R-:W-:Y:S05]  /*f940*/  BSYNC B0 ;  /* 0x0000000000007941 */ /* 0x000fea0003800000 */
.L_x_3344:
[----:B------:R-:W-:Y:S01]  /*f950*/  ISETP.GE.AND P0, PT, R3, R4, PT ;  /* 0x000000040300720c */ /* 0x000fe20003f06270 */
[----:B------:R-:W-:-:S12]  /*f960*/  BSSY B0, `(.L_x_3347) ;  /* 0x000001f000007945 */ /* 0x000fd80003800000 */
[----:B------:R-:W-:Y:S05]  /*f970*/  @P0 BRA `(.L_x_3348) ;  /* 0x0000000000740947 */ /* 0x000fea0003800000 */
[C---:B------:R-:W-:Y:S02]  /*f980*/  LOP3.LUT R0, R5.reuse, 0x1, RZ, 0xc0, !PT ;  /* 0x0000000105007812 */ /* 0x040fe400078ec0ff */
[----:B------:R-:W-:Y:S02]  /*f990*/  LOP3.LUT P1, RZ, R5, 0x2, RZ, 0xc0, !PT ;  /* 0x0000000205ff7812 */ /* 0x000fe4000782c0ff */
[----:B------:R-:W-:Y:S02]  /*f9a0*/  ISETP.NE.U32.AND P0, PT, R0, 0x1, PT ;  /* 0x000000010000780c */ /* 0x000fe40003f05070 */
[----:B-1----:R-:W-:-:S05]  /*f9b0*/  IADD3 R7, P2, R144, R162, RZ ;  /* 0x000000a290077210 */ /* 0x002fca0007f5e0ff */
[----:B------:R-:W-:-:S04]  /*f9c0*/  IMAD.X R0, R143, 0x1, R165, P2 ;  /* 0x000000018f007824 */ /* 0x000fc800010e06a5 */
[C---:B------:R-:W-:Y:S02]  /*f9d0*/  @P1 LEA R8, P2, R7.reuse, UR12, 0x1 ;  /* 0x0000000c07081c11 */ /* 0x040fe4000f8408ff */
[C---:B------:R-:W-:Y:S02]  /*f9e0*/  @!P0 LEA R10, P3, R144.reuse, R154, 0x1 ;  /* 0x0000009a900a8211 */ /* 0x040fe400078608ff */
[----:B-----5:R-:W-:Y:S02]  /*f9f0*/  @P1 LEA.HI.X R9, R7, UR13, R0, 0x1, P2 ;  /* 0x0000000d07091c11 */ /* 0x020fe400090f0c00 */
        /* <DEDUP_REMOVED lines=13> */
[----:B------:R-:W-:-:S04]  /*fad0*/  LEA R6, P0, R7, UR12, 0x1 ;  /* 0x0000000c07067c11 */ /* 0x000fc8000f8008ff */
[----:B------:R-:W-:-:S05]  /*fae0*/  LEA.HI.X R7, R7, UR13, R0, 0x1, P0 ;  /* 0x0000000d07077c11 */ /* 0x000fca00080f0c00 */
[----:B------:R-:W-:Y:S01]  /*faf0*/  @!PT LDS RZ, [RZ] ;  /* 0x00000000fffff984 */ /* 0x000fe20000000800 */
[----:B------:R-:W-:Y:S01]  /*fb00*/  @!PT LDS RZ, [RZ] ;  /* 0x00000000fffff984 */ /* 0x000fe20000000800 */
[----:B------:R-:W-:Y:S01]  /*fb10*/  @!PT LDS RZ, [RZ] ;  /* 0x00000000fffff984 */ /* 0x000fe20000000800 */
[----:B------:R4:W-:Y:S01]  /*fb20*/  LDGSTS.E.BYPASS.LTC128B.128 [R159+0x7800], desc[UR6][R6.64+0x80] ;  /* 0x07800080069f7fae */ /* 0x0009e2000b901d46 */
[----:B------:R-:W-:Y:S05]  /*fb30*/  BRA `(.L_x_3348) ;  /* 0x0000000000047947 */ /* 0x000fea0003800000 */
.L_x_3349:
[----:B------:R4:W-:Y:S02]  /*fb40*/  STS.128 [R159+0x7800], RZ ;  /* 0x007800ff9f007388 */ /* 0x0009e40000000c00 */
.L_x_3348:
[----:B------:R-:W-:Y:S05]  /*fb50*/  BSYNC B0 ;  /* 0x0000000000007941 */ /* 0x000fea0003800000 */
.L_x_3347:
        /* <DEDUP_REMOVED lines=8> */
[C---:B-1---5:R-:W-:Y:S01]  /*fbe0*/  IMAD.SHL.U32 R9, R6.reuse, 0x40, RZ ;  /* 0x0000004006097824 */ /* 0x062fe200078e00ff */
        /* <DEDUP_REMOVED lines=26> */
.L_x_3352:
[----:B------:R4:W-:Y:S02]  /*fd90*/  STS.128 [R159+0x8000], RZ ;  /* 0x008000ff9f007388 */ /* 0x0009e40000000c00 */
.L_x_3351:
[----:B------:R-:W-:Y:S05]  /*fda0*/  BSYNC B0 ;  /* 0x0000000000007941 */ /* 0x000fea0003800000 */
.L_x_3350:
[----:B-1---5:R-:W1:Y:S01]  /*fdb0*/  LDC.64 R8, c[0x0][0x3c8] ;  /* 0x0000f200ff087b82 */ /* 0x022e620000000a00 */
        /* <DEDUP_REMOVED lines=35> */
.L_x_3354:
[----:B------:R-:W-:Y:S05]  /*fff0*/  BSYNC B0 ;  /* 0x0000000000007941 */ /* 0x000fea0003800000 */
.L_x_3353:
        /* <DEDUP_REMOVED lines=10> */
[----:B------:R1:W5:Y:S01]  /*100a0*/  LDG.E R0, desc[UR6][R8.64] ;  /* 0x0000000608007981 */ /* 0x000362000c1e1900 */
[----:B------:R-:W-:Y:S01]  /*100b0*/  ISETP.GE.AND P0, PT, R170, R4, PT ;  /* 0x00000004aa00720c */ /* 0x000fe20003f06270 */
[----:B----4-:R-:W5:Y:S01]  /*100c0*/  MUFU.RCP R7, UR5 ;  /* 0x0000000500077d08 */ /* 0x010f620008001000 */
[----:B------:R-:W-:-:S04]  /*100d0*/  DEPBAR.LE SB0, 0x0 ;  /* 0x000080000000791a */ /* 0x000fc80000000000 */
[----:B------:R-:W-:Y:S01]  /*100e0*/  BAR.SYNC.DEFER_BLOCKING 0x0 ;  /* 0x0000000000007b1d */ /* 0x000fe20000010000 */
[----:B------:R-:W-:Y:S01]  /*100f0*/  IMAD.SHL.U32 R128, R128, 0x2, RZ ;  /* 0x0000000280807824 */ /* 0x000fe200078e00ff */
[----:B------:R-:W-:-:S04]  /*10100*/  LEA R124, P1, R160, UR10, 0x1 ;  /* 0x0000000aa07c7c11 */ /* 0x000fc8000f8208ff */
[----:B------:R-:W-:Y:S01]  /*10110*/  BSSY B0, `(.L_x_3355) ;  /* 0x0000025000007945 */ /* 0x000fe20003800000 */
[----:B------:R-:W-:Y:S02]  /*10120*/  LEA.HI.X R125, R160, UR11, R52, 0x1, P1 ;  /* 0x0000000ba07d7c11 */ /* 0x000fe400088f0c34 */
[----:B-1----:R-:W-:-:S04]  /*10130*/  SHF.R.S32.HI R9, RZ, 0x1f, R158 ;  /* 0x0000001fff097819 */ /* 0x002fc8000001149e */
[----:B------:R-:W-:Y:S01]  /*10140*/  LEA.HI R156, R9, R158, RZ, 0x2 ;  /* 0x0000009e099c7211 */ /* 0x000fe200078f10ff */
[----:B------:R1:W-:Y:S01]  /*10150*/  @P0 STS [R159+0x9000], RZ ;  /* 0x009000ff9f000388 */ /* 0x0003e20000000800 */
[----:B------:R-:W-:Y:S02]  /*10160*/  LOP3.LUT R158, R128, 0x6, RZ, 0xc0, !PT ;  /* 0x00000006809e7812 */ /* 0x000fe400078ec0ff */
[----:B------:R-:W-:Y:S01]  /*10170*/  SHF.R.S32.HI R156, RZ, 0x2, R156 ;  /* 0x00000002ff9c7819 */ /* 0x000fe2000001149c */
[----:B------:R1:W-:Y:S04]  /*10180*/  @P0 STS [R159+0x9004], RZ ;  /* 0x009004ff9f000388 */ /* 0x0003e80000000800 */
[----:B------:R1:W-:Y:S04]  /*10190*/  @P0 STS.64 [R159+0x9008], RZ ;  /* 0x009008ff9f000388 */ /* 0x0003e80000000a00 */
[----:B------:R1:W-:Y:S04]  /*101a0*/  @P0 STS.128 [R159+0xb000], RZ ;  /* 0x00b000ff9f000388 */ /* 0x0003e80000000c00 */
[----:B------:R1:W-:Y:S01]  /*101b0*/  @P0 STS.128 [R159+0xd000], RZ ;  /* 0x00d000ff9f000388 */ /* 0x0003e20000000c00 */
[----:B-----5:R-:W-:Y:S01]  /*101c0*/  FMUL.FTZ R0, R0, R7 ;  /* 0x0000000700007220 */ /* 0x020fe20000410000 */
        /* <DEDUP_REMOVED lines=24> */
.L_x_3357:
[----:B------:R4:W-:Y:S02]  /*10350*/  STS.128 [R159+0xd000], RZ ;  /* 0x00d000ff9f007388 */ /* 0x0009e40000000c00 */
.L_x_3356:
[----:B------:R-:W-:Y:S05]  /*10360*/  BSYNC B0 ;  /* 0x0000000000007941 */ /* 0x000fea0003800000 */
.L_x_3355:
        /* <DEDUP_REMOVED lines=32> */
.L_x_3360:
[----:B------:R1:W-:Y:S02]  /*10570*/  STS.128 [R159+0xd800], RZ ;  /* 0x00d800ff9f007388 */ /* 0x0003e40000000c00 */
.L_x_3359:
[----:B------:R-:W-:Y:S05]  /*10580*/  BSYNC B0 ;  /* 0x0000000000007941 */ /* 0x000fea0003800000 */
.L_x_3358:
        /* <DEDUP_REMOVED lines=35> */
.L_x_3363:
[----:B------:R1:W-:Y:S02]  /*107c0*/  STS.128 [R159+0xe000], RZ ;  /* 0x00e000ff9f007388 */ /* 0x0003e40000000c00 */
.L_x_3362:
[----:B------:R-:W-:Y:S05]  /*107d0*/  BSYNC B0 ;  /* 0x0000000000007941 */ /* 0x000fea0003800000 */
.L_x_3361:
[----:B------:R-:W-:Y:S01]  /*107e0*/  ISETP.GE.AND P0, PT, R11, R4, PT ;  /* 0x000000040b00720c */ /* 0x000fe20003f06270 */
[----:B------:R-:W-:Y:S01]  /*107f0*/  IMAD.MOV.U32 R4, RZ, RZ, 0x10 ;  /* 0x00000010ff047424 */ /* 0x000fe200078e00ff */
        /* <DEDUP_REMOVED lines=39> */
.L_x_3366:
[----:B------:R1:W-:Y:S02]  /*10a70*/  STS.128 [R159+0xe800], RZ ;  /* 0x00e800ff9f007388 */ /* 0x0003e40000000c00 */
.L_x_3365:
[----:B------:R-:W-:Y:S05]  /*10a80*/  BSYNC B0 ;  /* 0x0000000000007941 */ /* 0x000fea0003800000 */
.L_x_3364:
[----:B-1----:R-:W-:Y:S01]  /*10a90*/  LOP3.LUT R6, R62, 0x7fffffe, RZ, 0xc0, !PT ;  /* 0x07fffffe3e067812 */ /* 0x002fe200078ec0ff */
[----:B------:R-:W-:Y:S01]  /*10aa0*/  IMAD.SHL.U32 R3, R57, 0x40, RZ ;  /* 0x0000004039037824 */ /* 0x000fe200078e00ff */
[----:B------:R-:W-:Y:S01]  /*10ab0*/  LEA.HI R7, R60, R60, RZ, 0x1 ;  /* 0x0000003c3c077211 */ /* 0x000fe200078f08ff */
[----:B------:R-:W-:Y:S01]  /*10ac0*/  IMAD.SHL.U32 R61, R61, 0x40, RZ ;  /* 0x000000403d3d7824 */ /* 0x000fe200078e00ff */
[----:B------:R-:W-:Y:S01]  /*10ad0*/  SHF.R.S32.HI R8, RZ, 0x1f, R63 ;  /* 0x0000001fff087819 */ /* 0x000fe2000001143f */
[----:B------:R-:W-:Y:S01]  /*10ae0*/  IMAD.IADD R6, R63, 0x1, -R6 ;  /* 0x000000013f067824 */ /* 0x000fe200078e0a06 */
[----:B------:R-:W-:Y:S01]  /*10af0*/  LOP3.LUT R7, R7, 0xfffffffe, RZ, 0xc0, !PT ;  /* 0xfffffffe07077812 */ /* 0x000fe200078ec0ff */
[----:B------:R-:W-:Y:S01]  /*10b00*/  IMAD.SHL.U32 R59, R59, 0x8, RZ ;  /* 0x000000083b3b7824 */ /* 0x000fe200078e00ff */
[----:B------:R-:W-:Y:S01]  /*10b10*/  LEA.HI R63, R8, R63, RZ, 0x3 ;  /* 0x0000003f083f7211 */ /* 0x000fe200078f18ff */
[----:B------:R-:W-:Y:S01]  /*10b20*/  ULDC.64 UR14, c[0x0][0x398] ;  /* 0x0000e600000e7ab9 */ /* 0x000fe20000000a00 */
[----:B------:R-:W-:Y:S01]  /*10b30*/  LOP3.LUT R8, R3, 0xc0, RZ, 0xc0, !PT ;  /* 0x000000c003087812 */ /* 0x000fe200078ec0ff */
[----:B------:R-:W-:Y:S01]  /*10b40*/  IMAD.IADD R7, R60, 0x1, -R7 ;  /* 0x000000013c077824 */ /* 0x000fe200078e0a07 */
[----:B------:R-:W-:Y:S01]  /*10b50*/  LOP3.LUT R10, R61, 0xc0, RZ, 0xc0, !PT ;  /* 0x000000c03d0a7812 */ /* 0x000fe200078ec0ff */
[----:B------:R-:W-:Y:S01]  /*10b60*/  IMAD.SHL.U32 R63, R63, 0x20, RZ ;  /* 0x000000203f3f7824 */ /* 0x000fe200078e00ff */
[----:B------:R-:W-:Y:S01]  /*10b70*/  LOP3.LUT R9, R8, 0x8, R59, 0xf8, !PT ;  /* 0x0000000808097812 */ /* 0x000fe200078ef83b */
        /* <DEDUP_REMOVED lines=22> */
[----:B------:R-:W1:Y:S01]  /*10ce0*/  LDSM.16.M88.4 R80, [R141] ;  /* 0x000000008d50783b */ /* 0x000e620000000200 */
[----:B------:R-:W-:-:S03]  /*10cf0*/  IMAD.IADD R137, R140, 0x1, R3 ;  /* 0x000000018c897824 */ /* 0x000fc600078e0203 */
[----:B------:R-:W5:Y:S04]  /*10d00*/  LDSM.16.M88.4 R36, [R140+0x3000] ;  /* 0x003000008c24783b */ /* 0x000f680000000200 */
[----:B------:R-:W2:Y:S04]  /*10d10*/  LDSM.16.M88.4 R104, [R140+0x4000] ;  /* 0x004000008c68783b */ /* 0x000ea80000000200 */
[----:B------:R-:W3:Y:S04]  /*10d20*/  LDSM.16.M88.4 R12, [R140+0x3c00] ;  /* 0x003c00008c0c783b */ /* 0x000ee80000000200 */
[----:B------:R-:W-:Y:S04]  /*10d30*/  LDSM.16.M88.4 R128, [R139] ;  /* 0x000000008b80783b */ /* 0x000fe80000000200 */
[----:B------:R-:W4:Y:S04]  /*10d40*/  LDSM.16.M88.4 R48, [R137+0x3800] ;  /* 0x003800008930783b */ /* 0x000f280000000200 */
[----:B------:R-:W4:Y:S04]  /*10d50*/  LDSM.16.M88.4 R28, [R140+0x3400] ;  /* 0x003400008c1c783b */ /* 0x000f280000000200 */
[----:B------:R-:W4:Y:S04]  /*10d60*/  LDSM.16.M88.4 R96, [R140+0x4400] ;  /* 0x004400008c60783b */ /* 0x000f280000000200 */
[----:B------:R-:W4:Y:S04]  /*10d70*/  LDSM.16.M88.4 R88, [R140+0x4800] ;  /* 0x004800008c58783b */ /* 0x000f280000000200 */
[----:B------:R-:W4:Y:S01]  /*10d80*/  LDSM.16.M88.4 R68, [R140+0x4c00] ;  /* 0x004c00008c44783b */ /* 0x000f220000000200 */
[C---:B-1----:R-:W-:Y:S03]  /*10d90*/  HMMA.16816.F32 R24, R80.reuse, R20, RZ ;  /* 0x000000145018723c */ /* 0x042fe600000018ff */
[----:B------:R-:W1:Y:S04]  /*10da0*/  LDSM.16.M88.4 R64, [R137+0x3000] ;  /* 0x003000008940783b */ /* 0x000e680000000200 */
[----:B------:R-:W1:Y:S01]  /*10db0*/  LDSM.16.M88.4 R132, [R137+0x4000] ;  /* 0x004000008984783b */ /* 0x000e620000000200 */
[C---:B------:R-:W-:Y:S03]  /*10dc0*/  HMMA.16816.F32 R20, R80.reuse, R22, RZ ;  /* 0x000000165014723c */ /* 0x040fe600000018ff */
[----:B------:R-:W1:Y:S03]  /*10dd0*/  LDSM.16.M88.4 R44, [R137+0x3c00] ;  /* 0x003c0000892c783b */ /* 0x000e660000000200 */
[C---:B-----5:R-:W-:Y:S01]  /*10de0*/  HMMA.16816.F32 R40, R80.reuse, R36, RZ ;  /* 0x000000245028723c */ /* 0x060fe200000018ff */
[----:B------:R-:W5:Y:S04]  /*10df0*/  LDSM.16.M88.4 R60, [R137+0x3400] ;  /* 0x00340000893c783b */ /* 0x000f680000000200 */
[----:B------:R-:W5:Y:S01]  /*10e00*/  LDSM.16.M88.4 R108, [R137+0x4c00] ;  /* 0x004c0000896c783b */ /* 0x000f620000000200 */
[C---:B--2---:R-:W-:Y:S03]  /*10e10*/  HMMA.16816.F32 R8, R80.reuse, R104, RZ ;  /* 0x000000685008723c */ /* 0x044fe600000018ff */
[----:B------:R-:W2:Y:S03]  /*10e20*/  LDSM.16.M88.4 R120, [R137+0x4400] ;  /* 0x004400008978783b */ /* 0x000ea60000000200 */
[C---:B------:R-:W-:Y:S01]  /*10e30*/  HMMA.16816.F32 R36, R80.reuse, R38, RZ ;  /* 0x000000265024723c */ /* 0x040fe200000018ff */
[----:B------:R-:W-:Y:S04]  /*10e40*/  LDSM.16.M88.4 R72, [R140+0x5000] ;  /* 0x005000008c48783b */ /* 0x000fe80000000200 */
[----:B------:R-:W2:Y:S01]  /*10e50*/  LDSM.16.M88.4 R76, [R141+0x1000] ;  /* 0x001000008d4c783b */ /* 0x000ea20000000200 */
[C---:B------:R-:W-:Y:S03]  /*10e60*/  HMMA.16816.F32 R104, R80.reuse, R106, RZ ;  /* 0x0000006a5068723c */ /* 0x040fe600000018ff */
[----:B------:R-:W-:Y:S03]  /*10e70*/  LDSM.16.M88.4 R112, [R137+0x4800] ;  /* 0x004800008970783b */ /* 0x000fe60000000200 */
[C---:B---3--:R-:W-:Y:S06]  /*10e80*/  HMMA.16816.F32 R16, R80.reuse, R12, RZ ;  /* 0x0000000c5010723c */ /* 0x048fec00000018ff */
[----:B------:R-:W-:Y:S06]  /*10e90*/  HMMA.16816.F32 R12, R80, R14, RZ ;  /* 0x0000000e500c723c */ /* 0x000fec00000018ff */
[C---:B----4-:R-:W-:Y:S06]  /*10ea0*/  HMMA.16816.F32 R24, R128.reuse, R48, R24 ;  /* 0x000000308018723c */ /* 0x050fec0000001818 */
[----:B------:R-:W-:Y:S01]  /*10eb0*/  HMMA.16816.F32 R20, R128, R50, R20 ;  /* 0x000000328014723c */ /* 0x000fe20000001814 */
[----:B------:R-:W3:Y:S05]  /*10ec0*/  LDSM.16.M88.4 R48, [R140+0x6000] ;  /* 0x006000008c30783b */ /* 0x000eea0000000200 */
        /* <DEDUP_REMOVED lines=9> */
[C---:B-1----:R-:W-:Y:S06]  /*10f60*/  HMMA.16816.F32 R40, R128.reuse, R64, R40 ;  /* 0x000000408028723c */ /* 0x042fec0000001828 */
[C---:B------:R-:W-:Y:S01]  /*10f70*/  HMMA.16816.F32 R36, R128.reuse, R66, R36 ;  /* 0x000000428024723c */ /* 0x040fe20000001824 */
[----:B------:R-:W1:Y:S05]  /*10f80*/  LDSM.16.M88.4 R64, [R140+0x5800] ;  /* 0x005800008c40783b */ /* 0x000e6a0000000200 */
[C---:B------:R-:W-:Y:S06]  /*10f90*/  HMMA.16816.F32 R8, R128.reuse, R132, R8 ;  /* 0x000000848008723c */ /* 0x040fec0000001808 */
[C---:B------:R-:W-:Y:S06]  /*10fa0*/  HMMA.16816.F32 R104, R128.reuse, R134, R104 ;  /* 0x000000868068723c */ /* 0x040fec0000001868 */
[C---:B------:R-:W-:Y:S06]  /*10fb0*/  HMMA.16816.F32 R16, R128.reuse, R44, R16 ;  /* 0x0000002c8010723c */ /* 0x040fec0000001810 */
[C---:B------:R-:W-:Y:S01]  /*10fc0*/  HMMA.16816.F32 R12, R128.reuse, R46, R12 ;  /* 0x0000002e800c723c */ /* 0x040fe2000000180c */
[----:B------:R-:W1:Y:S05]  /*10fd0*/  LDSM.16.M88.4 R44, [R140+0x6400] ;  /* 0x006400008c2c783b */ /* 0x000e6a0000000200 */
[C---:B-----5:R-:W-:Y:S06]  /*10fe0*/  HMMA.16816.F32 R32, R128.reuse, R60, R32 ;  /* 0x0000003c8020723c */ /* 0x060fec0000001820 */
[C---:B------:R-:W-:Y:S01]  /*10ff0*/  HMMA.16816.F32 R28, R128.reuse, R62, R28 ;  /* 0x0000003e801c723c */ /* 0x040fe2000000181c */
[----:B------:R-:W5:Y:S05]  /*11000*/  LDSM.16.M88.4 R60, [R140+0x5c00] ;  /* 0x005c00008c3c783b */ /* 0x000f6a0000000200 */
[C---:B------:R-:W-:Y:S06]  /*11010*/  HMMA.16816.F32 R84, R128.reuse, R108, R84 ;  /* 0x0000006c8054723c */ /* 0x040fec0000001854 */
[C---:B------:R-:W-:Y:S01]  /*11020*/  HMMA.16816.F32 R80, R128.reuse, R110, R80 ;  /* 0x0000006e8050723c */ /* 0x040fe20000001850 */
[----:B------:R-:W5:Y:S05]  /*11030*/  LDSM.16.M88.4 R108, [R140+0x6800] ;  /* 0x006800008c6c783b */ /* 0x000f6a0000000200 */
[C---:B--2---:R-:W-:Y:S06]  /*11040*/  HMMA.16816.F32 R100, R128.reuse, R120, R100 ;  /* 0x000000788064723c */ /* 0x044fec0000001864 */
        /* <DEDUP_REMOVED lines=8> */
[C---:B------:R-:W-:Y:S06]  /*110d0*/  HMMA.16816.F32 R92, R128.reuse, R112, R92 ;  /* 0x00000070805c723c */ /* 0x040fec000000185c */
        /* <DEDUP_REMOVED lines=8> */
[----:B------:R-:W-:Y:S05]  /*11160*/  LDSM.16.M88.4 R64, [R141+0x2000] ;  /* 0x002000008d40783b */ /* 0x000fea0000000200 */
[C---:B------:R-:W-:Y:S06]  /*11170*/  HMMA.16816.F32 R100, R76.reuse, R44, R100 ;  /* 0x0000002c4c64723c */ /* 0x040fec0000001864 */
[C---:B------:R-:W-:Y:S01]  /*11180*/  HMMA.16816.F32 R96, R76.reuse, R46, R96 ;  /* 0x0000002e4c60723c */ /* 0x040fe20000001860 */
[----:B------:R-:W1:Y:S05]  /*11190*/  LDSM.16.M88.4 R44, [R137+0x6000] ;  /* 0x00600000892c783b */ /* 0x000e6a0000000200 */
[C---:B-----5:R-:W-:Y:S06]  /*111a0*/  HMMA.16816.F32 R16, R76.reuse, R60, R16 ;  /* 0x0000003c4c10723c */ /* 0x060fec0000001810 */
[C---:B------:R-:W-:Y:S01]  /*111b0*/  HMMA.16816.F32 R12, R76.reuse, R62, R12 ;  /* 0x0000003e4c0c723c */ /* 0x040fe2000000180c */
[----:B------:R-:W5:Y:S05]  /*111c0*/  LDSM.16.M88.4 R60, [R140+0x7000] ;  /* 0x007000008c3c783b */ /* 0x000f6a0000000200 */
[C---:B------:R-:W-:Y:S06]  /*111d0*/  HMMA.16816.F32 R92, R76.reuse, R108, R92 ;  /* 0x0000006c4c5c723c */ /* 0x040fec000000185c */
[----:B------:R-:W-:Y:S06]  /*111e0*/  HMMA.16816.F32 R88, R76, R110, R88 ;  /* 0x0000006e4c58723c */ /* 0x000fec0000001858 */
[C---:B--2---:R-:W-:Y:S01]  /*111f0*/  HMMA.16816.F32 R108, R120.reuse, R72, R32 ;  /* 0x00000048786c723c */ /* 0x044fe20000001820 */
[----:B------:R-:W-:Y:S05]  /*11200*/  LDSM.16.M88.4 R32, [R139+0x2000] ;  /* 0x002000008b20783b */ /* 0x000fea0000000200 */
[C---:B------:R-:W-:Y:S01]  /*11210*/  HMMA.16816.F32 R28, R120.reuse, R74, R28 ;  /* 0x0000004a781c723c */ /* 0x040fe2000000181c */
[----:B------:R-:W-:Y:S05]  /*11220*/  LDSM.16.M88.4 R72, [R140+0x7400] ;  /* 0x007400008c48783b */ /* 0x000fea0000000200 */
[C---:B---3--:R-:W-:Y:S06]  /*11230*/  HMMA.16816.F32 R24, R120.reuse, R48, R24 ;  /* 0x000000307818723c */ /* 0x048fec0000001818 */
[C---:B------:R-:W-:Y:S01]  /*11240*/  HMMA.16816.F32 R20, R120.reuse, R50, R20 ;  /* 0x000000327814723c */ /* 0x040fe20000001814 */
[----:B------:R-:W2:Y:S05]  /*11250*/  LDSM.16.M88.4 R48, [R137+0x6800] ;  /* 0x006800008930783b */ /* 0x000eaa0000000200 */
[C---:B------:R-:W-:Y:S06]  /*11260*/  HMMA.16816.F32 R40, R120.reuse, R112, R40 ;  /* 0x000000707828723c */ /* 0x040fec0000001828 */
[C---:B------:R-:W-:Y:S01]  /*11270*/  HMMA.16816.F32 R36, R120.reuse, R114, R36 ;  /* 0x000000727824723c */ /* 0x040fe20000001824 */
[----:B------:R-:W-:Y:S05]  /*11280*/  LDSM.16.M88.4 R112, [R137+0x6c00] ;  /* 0x006c00008970783b */ /* 0x000fea0000000200 */
[C---:B----4-:R-:W-:Y:S06]  /*11290*/  HMMA.16816.F32 R16, R120.reuse, R68, R16 ;  /* 0x000000447810723c */ /* 0x050fec0000001810 */
[----:B------:R-:W-:Y:S01]  /*112a0*/  HMMA.16816.F32 R12, R120, R70, R12 ;  /* 0x00000046780c723c */ /* 0x000fe2000000180c */
[----:B------:R-:W3:Y:S05]  /*112b0*/  LDSM.16.M88.4 R68, [R137+0x6400] ;  /* 0x006400008944783b */ /* 0x000eea0000000200 */
[C---:B------:R-:W-:Y:S06]  /*112c0*/  HMMA.16816.F32 R84, R76.reuse, R128, R84 ;  /* 0x000000804c54723c */ /* 0x040fec0000001854 */
[----:B------:R-:W-:Y:S01]  /*112d0*/  HMMA.16816.F32 R80, R76, R130, R80 ;  /* 0x000000824c50723c */ /* 0x000fe20000001850 */
[----:B------:R-:W4:Y:S05]  /*112e0*/  LDSM.16.M88.4 R76, [R137+0x7000] ;  /* 0x00700000894c783b */ /* 0x000f2a0000000200 */
[C---:B-1----:R-:W-:Y:S06]  /*112f0*/  HMMA.16816.F32 R8, R120.reuse, R44, R8 ;  /* 0x0000002c7808723c */ /* 0x042fec0000001808 */
[----:B------:R-:W-:Y:S01]  /*11300*/  HMMA.16816.F32 R104, R120, R46, R104 ;  /* 0x0000002e7868723c */ /* 0x000fe20000001868 */
[----:B------:R-:W1:Y:S05]  /*11310*/  LDSM.16.M88.4 R44, [R137+0x7400] ;  /* 0x00740000892c783b */ /* 0x000e6a0000000200 */
[C---:B-----5:R-:W-:Y:S06]  /*11320*/  HMMA.16816.F32 R40, R64.reuse, R60, R40 ;  /* 0x0000003c4028723c */ /* 0x060fec0000001828 */
[----:B------:R-:W-:Y:S01]  /*11330*/  HMMA.16816.F32 R36, R64, R62, R36 ;  /* 0x0000003e4024723c */ /* 0x000fe20000001824 */
[----:B------:R-:W5:Y:S05]  /*11340*/  LDSM.16.M88.4 R60, [R140+0x7800] ;  /* 0x007800008c3c783b */ /* 0x000f6a0000000200 */
[C---:B--2---:R-:W-:Y:S06]  /*11350*/  HMMA.16816.F32 R92, R120.reuse, R48, R92 ;  /* 0x00000030785c723c */ /* 0x044fec000000185c */
[----:B------:R-:W-:Y:S01]  /*11360*/  HMMA.16816.F32 R88, R120, R50, R88 ;  /* 0x000000327858723c */ /* 0x000fe20000001858 */
[----:B------:R-:W2:Y:S05]  /*11370*/  LDSM.16.M88.4 R48, [R140+0x7c00] ;  /* 0x007c00008c30783b */ /* 0x000eaa0000000200 */
[C---:B------:R-:W-:Y:S06]  /*11380*/  HMMA.16816.F32 R28, R64.reuse, R74, R28 ;  /* 0x0000004a401c723c */ /* 0x040fec000000181c */
[----:B------:R-:W-:Y:S01]  /*11390*/  HMMA.16816.F32 R108, R64, R72, R108 ;  /* 0x00000048406c723c */ /* 0x000fe2000000186c */
[----:B------:R-:W-:Y:S05]  /*113a0*/  LDSM.16.M88.4 R72, [R137+0x7800] ;  /* 0x007800008948783b */ /* 0x000fea0000000200 */
[C---:B---3--:R-:W-:Y:S06]  /*113b0*/  HMMA.16816.F32 R100, R120.reuse, R68, R100 ;  /* 0x000000447864723c */ /* 0x048fec0000001864 */
[----:B------:R-:W-:Y:S01]  /*113c0*/  HMMA.16816.F32 R96, R120, R70, R96 ;  /* 0x000000467860723c */ /* 0x000fe20000001860 */
[----:B------:R-:W3:Y:S05]  /*113d0*/  LDSM.16.M88.4 R68, [R140+0x8000] ;  /* 0x008000008c44783b */ /* 0x000eea0000000200 */
[C---:B----4-:R-:W-:Y:S06]  /*113e0*/  HMMA.16816.F32 R40, R32.reuse, R76, R40 ;  /* 0x0000004c2028723c */ /* 0x050fec0000001828 */
[C---:B------:R-:W-:Y:S06]  /*113f0*/  HMMA.16816.F32 R36, R32.reuse, R78, R36 ;  /* 0x0000004e2024723c */ /* 0x040fec0000001824 */
[----:B-1----:R-:W-:Y:S06]  /*11400*/  HMMA.16816.F32 R28, R32, R46, R28 ;  /* 0x0000002e201c723c */ /* 0x002fec000000181c */
[C---:B-----5:R-:W-:Y:S06]  /*11410*/  HMMA.16816.F32 R24, R64.reuse, R60, R24 ;  /* 0x0000003c4018723c */ /* 0x060fec0000001818 */
[----:B------:R-:W-:Y:S01]  /*11420*/  HMMA.16816.F32 R20, R64, R62, R20 ;  /* 0x0000003e4014723c */ /* 0x000fe20000001814 */
[----:B------:R-:W1:Y:S01]  /*11430*/  LDSM.16.M88.4 R60, [R137+0x7c00] ;  /* 0x007c0000893c783b */ /* 0x000e620000000200 */
        /* <DEDUP_REMOVED lines=8> */
[----:B------:R-:W4:Y:S01]  /*114c0*/  LDSM.16.M88.4 R44, [R140+0x8800] ;  /* 0x008800008c2c783b */ /* 0x000f220000000200 */
[C---:B--2---:R-:W-:Y:S01]  /*114d0*/  HMMA.16816.F32 R16, R64.reuse, R48, R16 ;  /* 0x000000304010723c */ /* 0x044fe20000001810 */
[----:B------:R-:W-:Y:S01]  /*114e0*/  FMUL.FTZ R28, R28, UR15 ;  /* 0x0000000f1c1c7c20 */ /* 0x000fe20008410000 */
[----:B------:R-:W2:Y:S01]  /*114f0*/  MUFU.TANH R41, R41 ;  /* 0x0000002900297308 */ /* 0x000ea20000002400 */
[----:B------:R-:W-:Y:S03]  /*11500*/  LDSM.16.M88.4 R36, [R140+0x8400] ;  /* 0x008400008c24783b */ /* 0x000fe60000000200 */
[C---:B------:R-:W-:Y:S01]  /*11510*/  HMMA.16816.F32 R12, R64.reuse, R50, R12 ;  /* 0x00000032400c723c */ /* 0x040fe2000000180c */
[----:B------:R-:W5:Y:S03]  /*11520*/  LDSM.16.M88.4 R48, [R140+0x8c00] ;  /* 0x008c00008c30783b */ /* 0x000f660000000200 */
[----:B------:R-:W2:Y:S02]  /*11530*/  MUFU.TANH R3, R3 ;  /* 0x0000000300037308 */ /* 0x000ea40000002400 */
[----:B---3--:R-:W-:Y:S06]  /*11540*/  HMMA.16816.F32 R8, R64, R68, R8 ;  /* 0x000000444008723c */ /* 0x008fec0000001808 */
[C---:B------:R-:W-:Y:S01]  /*11550*/  HMMA.16816.F32 R84, R120.reuse, R112, R84 ;  /* 0x000000707854723c */ /* 0x040fe20000001854 */
[----:B------:R-:W-:Y:S01]  /*11560*/  FMUL.FTZ R69, R111, UR15 ;  /* 0x0000000f6f457c20 */ /* 0x000fe20008410000 */
[----:B------:R-:W-:Y:S01]  /*11570*/  FMUL.FTZ R111, R30, UR15 ;  /* 0x0000000f1e6f7c20 */ /* 0x000fe20008410000 */
[----:B------:R-:W3:Y:S01]  /*11580*/  MUFU.TANH R43, R43 ;  /* 0x0000002b002b7308 */ /* 0x000ee20000002400 */
[----:B------:R-:W-:Y:S01]  /*11590*/  FMUL.FTZ R108, R108, UR15 ;  /* 0x0000000f6c6c7c20 */ /* 0x000fe20008410000 */
[----:B------:R-:W-:Y:S01]  /*115a0*/  FMUL.FTZ R110, R110, UR15 ;  /* 0x0000000f6e6e7c20 */ /* 0x000fe20008410000 */
[----:B------:R-:W-:Y:S01]  /*115b0*/  HMMA.16816.F32 R80, R120, R114, R80 ;  /* 0x000000727850723c */ /* 0x000fe20000001850 */
[----:B------:R-:W-:-:S04]  /*115c0*/  FMUL.FTZ R109, R109, UR15 ;  /* 0x0000000f6d6d7c20 */ /* 0x000fc80008410000 */
[----:B------:R-:W-:Y:S01]  /*115d0*/  MUFU.TANH R57, R57 ;  /* 0x0000003900397308 */ /* 0x000fe20000002400 */
[----:B------:R-:W-:Y:S01]  /*115e0*/  HMMA.16816.F32 R24, R32, R72, R24 ;  /* 0x000000482018723c */ /* 0x000fe20000001818 */
[----:B------:R-:W-:-:S05]  /*115f0*/  FMUL.FTZ R121, R31, UR15 ;  /* 0x0000000f1f797c20 */ /* 0x000fca0008410000 */
[----:B------:R-:W-:Y:S01]  /*11600*/  HMMA.16816.F32 R104, R64, R70, R104 ;  /* 0x000000464068723c */ /* 0x000fe20000001868 */
[----:B------:R2:W-:Y:S05]  /*11610*/  MUFU.TANH R73, R28 ;  /* 0x0000001c00497308 */ /* 0x0005ea0000002400 */
[C---:B-1----:R-:W-:Y:S01]  /*11620*/  HMMA.16816.F32 R16, R32.reuse, R60, R16 ;  /* 0x0000003c2010723c */ /* 0x042fe20000001810 */
[----:B------:R-:W-:Y:S02]  /*11630*/  FMUL.FTZ R71, R29, UR15 ;  /* 0x0000000f1d477c20 */ /* 0x000fe40008410000 */
[----:B------:R-:W1:Y:S03]  /*11640*/  MUFU.TANH R77, R77 ;  /* 0x0000004d004d7308 */ /* 0x000e660000002400 */
[C---:B------:R-:W-:Y:S01]  /*11650*/  HMMA.16816.F32 R60, R32.reuse, R62, R12 ;  /* 0x0000003e203c723c */ /* 0x040fe2000000180c */
[----:B------:R-:W-:Y:S04]  /*11660*/  LDSM.16.M88.4 R12, [R137+0x8c00] ;  /* 0x008c0000890c783b */ /* 0x000fe80000000200 */
[----:B------:R-:W1:Y:S01]  /*11670*/  MUFU.TANH R79, R79 ;  /* 0x0000004f004f7308 */ /* 0x000e620000002400 */
[----:B--2---:R-:W2:Y:S01]  /*11680*/  LDSM.16.M88.4 R28, [R137+0x8000] ;  /* 0x00800000891c783b */ /* 0x004ea20000000200 */
[----:B------:R-:W-:Y:S01]  /*11690*/  FMUL.FTZ R24, R24, UR15 ;  /* 0x0000000f18187c20 */ /* 0x000fe20008410000 */
[----:B------:R-:W-:Y:S05]  /*116a0*/  HMMA.16816.F32 R20, R32, R74, R20 ;  /* 0x0000004a2014723c */ /* 0x000fea0000001814 */
[----:B------:R3:W-:Y:S01]  /*116b0*/  MUFU.TANH R75, R24 ;  /* 0x00000018004b7308 */ /* 0x0007e20000002400 */
[C---:B----4-:R-:W-:Y:S04]  /*116c0*/  HMMA.16816.F32 R92, R64.reuse, R44, R92 ;  /* 0x0000002c405c723c */ /* 0x050fe8000000185c */
[----:B------:R-:W-:Y:S01]  /*116d0*/  FMUL.FTZ R16, R16, UR15 ;  /* 0x0000000f10107c20 */ /* 0x000fe20008410000 */
[----:B------:R-:W-:Y:S01]  /*116e0*/  FMUL.FTZ R19, R19, UR15 ;  /* 0x0000000f13137c20 */ /* 0x000fe20008410000 */
[C---:B------:R-:W-:Y:S01]  /*116f0*/  HMMA.16816.F32 R88, R64.reuse, R46, R88 ;  /* 0x0000002e4058723c */ /* 0x040fe20000001858 */
[----:B------:R-:W-:Y:S01]  /*11700*/  FMUL.FTZ R45, R25, UR15 ;  /* 0x0000000f192d7c20 */ /* 0x000fe20008410000 */
[----:B------:R-:W4:Y:S02]  /*11710*/  MUFU.TANH R113, R108 ;  /* 0x0000006c00717308 */ /* 0x000f240000002400 */
[----:B------:R-:W-:Y:S01]  /*11720*/  FMUL.FTZ R59, R62, UR15 ;  /* 0x0000000f3e3b7c20 */ /* 0x000fe20008410000 */
[----:B------:R-:W-:Y:S01]  /*11730*/  FMUL.FTZ R63, R63, UR15 ;  /* 0x0000000f3f3f7c20 */ /* 0x000fe20008410000 */
[----:B-----5:R-:W-:Y:S01]  /*11740*/  HMMA.16816.F32 R84, R64, R48, R84 ;  /* 0x000000304054723c */ /* 0x020fe20000001854 */
[----:B------:R-:W-:-:S03]  /*11750*/  FMUL.FTZ R47, R26, UR15 ;  /* 0x0000000f1a2f7c20 */ /* 0x000fc60008410000 */
[----:B------:R-:W5:Y:S02]  /*11760*/  MUFU.TANH R115, R110 ;  /* 0x0000006e00737308 */ /* 0x000f640000002400 */
[C---:B------:R-:W-:Y:S01]  /*11770*/  HMMA.16816.F32 R100, R64.reuse, R36, R100 ;  /* 0x000000244064723c */ /* 0x040fe20000001864 */
[----:B------:R-:W-:Y:S01]  /*11780*/  FMUL.FTZ R49, R27, UR15 ;  /* 0x0000000f1b317c20 */ /* 0x000fe20008410000 */
[----:B------:R-:W-:Y:S01]  /*11790*/  FMUL.FTZ R22, R22, UR15 ;  /* 0x0000000f16167c20 */ /* 0x000fe20008410000 */
[----:B---3--:R-:W3:Y:S01]  /*117a0*/  LDSM.16.M88.4 R24, [R137+0x8800] ;  /* 0x008800008918783b */ /* 0x008ee20000000200 */
[----:B------:R-:W-:Y:S01]  /*117b0*/  FMUL.FTZ R20, R20, UR15 ;  /* 0x0000000f14147c20 */ /* 0x000fe20008410000 */
[----:B------:R-:W-:Y:S01]  /*117c0*/  FMUL.FTZ R21, R21, UR15 ;  /* 0x0000000f15157c20 */ /* 0x000fe20008410000 */
[----:B------:R-:W-:Y:S01]  /*117d0*/  HMMA.16816.F32 R96, R64, R38, R96 ;  /* 0x000000264060723c */ /* 0x000fe20000001860 */
[----:B------:R-:W1:Y:S01]  /*117e0*/  LDSM.16.M88.4 R36, [R137+0x8400] ;  /* 0x008400008924783b */ /* 0x000e620000000200 */
[----:B------:R-:W5:Y:S01]  /*117f0*/  MUFU.TANH R109, R109 ;  /* 0x0000006d006d7308 */ /* 0x000f620000002400 */
[----:B------:R-:W-:Y:S01]  /*11800*/  FMUL.FTZ R23, R23, UR15 ;  /* 0x0000000f17177c20 */ /* 0x000fe20008410000 */
[----:B------:R-:W-:-:S04]  /*11810*/  DEPBAR.LE SB0, 0x0 ;  /* 0x000080000000791a */ /* 0x000fc80000000000 */
[----:B--2---:R-:W-:Y:S02]  /*11820*/  HMMA.16816.F32 R104, R32, R30, R104 ;  /* 0x0000001e2068723c */ /* 0x004fe40000001868 */
[----:B------:R-:W2:Y:S04]  /*11830*/  MUFU.TANH R69, R69 ;  /* 0x0000004500457308 */ /* 0x000ea80000002400 */
[----:B------:R-:W-:Y:S01]  /*11840*/  HMMA.16816.F32 R80, R64, R50, R80 ;  /* 0x000000324050723c */ /* 0x000fe20000001850 */
[----:B------:R-:W-:Y:S01]  /*11850*/  FMUL.FTZ R31, R17, UR15 ;  /* 0x0000000f111f7c20 */ /* 0x000fe20008410000 */
[----:B------:R-:W-:Y:S02]  /*11860*/  IMAD R17, R54, 0x10, R56 ;  /* 0x0000001036117824 */ /* 0x000fe400078e0238 */
[----:B------:R4:W-:Y:S02]  /*11870*/  MUFU.TANH R51, R22 ;  /* 0x0000001600337308 */ /* 0x0009e40000002400 */
[----:B------:R-:W-:Y:S01]  /*11880*/  HMMA.16816.F32 R8, R32, R28, R8 ;  /* 0x0000001c2008723c */ /* 0x000fe20000001808 */
[----:B------:R-:W-:Y:S01]  /*11890*/  FMUL.FTZ R65, R18, UR15 ;  /* 0x0000000f12417c20 */ /* 0x000fe20008410000 */
[----:B------:R-:W-:-:S04]  /*118a0*/  IADD3 R18, R17, 0x1, R156 ;  /* 0x0000000111127810 */ /* 0x000fc80007ffe09c */
[----:B------:R-:W-:Y:S01]  /*118b0*/  IADD3 R18, R55, R18, -R147 ;  /* 0x0000001237127210 */ /* 0x000fe20007ffe893 */
[----:B------:R5:W-:Y:S01]  /*118c0*/  MUFU.TANH R29, R16 ;  /* 0x00000010001d7308 */ /* 0x000be20000002400 */
[C---:B------:R-:W-:Y:S04]  /*118d0*/  HMMA.16816.F32 R84, R32.reuse, R12, R84 ;  /* 0x0000000c2054723c */ /* 0x040fe80000001854 */
[----:B------:R-:W-:Y:S01]  /*118e0*/  FMUL.FTZ R104, R104, UR15 ;  /* 0x0000000f68687c20 */ /* 0x000fe20008410000 */
[----:B------:R-:W-:Y:S01]  /*118f0*/  FMUL.FTZ R106, R106, UR15 ;  /* 0x0000000f6a6a7c20 */ /* 0x000fe20008410000 */
[----:B------:R-:W-:Y:S01]  /*11900*/  FMUL.FTZ R107, R107, UR15 ;  /* 0x0000000f6b6b7c20 */ /* 0x000fe20008410000 */
[----:B------:R-:W-:Y:S01]  /*11910*/  IMAD.IADD R12, R2, 0x1, R158 ;  /* 0x00000001020c7824 */ /* 0x000fe200078e029e */
[----:B------:R-:W-:Y:S01]  /*11920*/  MUFU.TANH R123, R20 ;  /* 0x00000014007b7308 */ /* 0x000fe20000002400 */
[----:B---3--:R-:W-:Y:S02]  /*11930*/  HMMA.16816.F32 R92, R32, R24, R92 ;  /* 0x00000018205c723c */ /* 0x008fe4000000185c */
[----:B------:R-:W-:-:S02]  /*11940*/  VIADD R13, R12, 0x1 ;  /* 0x000000010c0d7836 */ /* 0x000fc40000000000 */
[----:B----4-:R-:W-:Y:S02]  /*11950*/  VIADD R22, R12, 0x10 ;  /* 0x000000100c167836 */ /* 0x010fe40000000000 */
[C---:B-1----:R-:W-:Y:S01]  /*11960*/  HMMA.16816.F32 R96, R32.reuse, R38, R96 ;  /* 0x000000262060723c */ /* 0x042fe20000001860 */
[----:B-----5:R-:W-:Y:S01]  /*11970*/  VIADD R16, R18, UR14 ;  /* 0x0000000e12107c36 */ /* 0x020fe20008000000 */
[----:B------:R1:W-:Y:S01]  /*11980*/  MUFU.TANH R25, R19 ;  /* 0x0000001300197308 */ /* 0x0003e20000002400 */
[C---:B------:R-:W-:Y:S02]  /*11990*/  VIADD R18, R12.reuse, 0x8 ;  /* 0x000000080c127836 */ /* 0x040fe40000000000 */
[----:B------:R-:W-:Y:S01]  /*119a0*/  FMUL.FTZ R9, R9, UR15 ;  /* 0x0000000f09097c20 */ /* 0x000fe20008410000 */
[----:B------:R-:W-:Y:S01]  /*119b0*/  VIADD R17, R12, 0x11 ;  /* 0x000000110c117836 */ /* 0x000fe20000000000 */
[C---:B------:R-:W-:Y:S01]  /*119c0*/  VIMNMX R118, R16.reuse, R55, PT ;  /* 0x0000003710767248 */ /* 0x040fe20003fe0100 */
[C---:B------:R-:W-:Y:S01]  /*119d0*/  HMMA.16816.F32 R100, R32.reuse, R36, R100 ;  /* 0x000000242064723c */ /* 0x040fe20000001864 */
[----:B------:R-:W-:Y:S01]  /*119e0*/  VIADDMNMX R119, R16, 0x8, R55, PT ;  /* 0x0000000810777846 */ /* 0x000fe20003800137 */
[----:B------:R-:W-:Y:S01]  /*119f0*/  VIADD R24, R12, 0x18 ;  /* 0x000000180c187836 */ /* 0x000fe20000000000 */
[CC--:B------:R-:W-:Y:S01]  /*11a00*/  ISETP.GE.AND P1, PT, R13.reuse, R118.reuse, PT ;  /* 0x000000760d00720c */ /* 0x0c0fe20003f26270 */
[----:B------:R-:W-:Y:S01]  /*11a10*/  MUFU.TANH R111, R111 ;  /* 0x0000006f006f7308 */ /* 0x000fe20000002400 */
[----:B------:R-:W-:Y:S01]  /*11a20*/  ISETP.GE.AND P0, PT, R13, R119, PT ;  /* 0x000000770d00720c */ /* 0x000fe20003f06270 */
[----:B------:R-:W-:Y:S01]  /*11a30*/  FMUL.FTZ R127, R8, UR15 ;  /* 0x0000000f087f7c20 */ /* 0x000fe20008410000 */
[----:B------:R-:W-:Y:S01]  /*11a40*/  I2FP.F32.S32 R13, R13 ;  /* 0x0000000d000d7245 */ /* 0x000fe20000201400 */
[----:B------:R-:W-:Y:S01]  /*11a50*/  FMUL.FTZ R8, R105, UR15 ;  /* 0x0000000f69087c20 */ /* 0x000fe20008410000 */
[----:B------:R-:W-:Y:S01]  /*11a60*/  ISETP.GE.AND P2, PT, R18, R118, PT ;  /* 0x000000761200720c */ /* 0x000fe20003f46270 */
[----:B------:R-:W-:Y:S01]  /*11a70*/  FMUL.FTZ R10, R10, UR15 ;  /* 0x0000000f0a0a7c20 */ /* 0x000fe20008410000 */
[----:B------:R-:W-:Y:S01]  /*11a80*/  ISETP.GE.AND P3, PT, R18, R119, PT ;  /* 0x000000771200720c */ /* 0x000fe20003f66270 */
[-C--:B------:R-:W-:Y:S01]  /*11a90*/  FFMA.FTZ R39, R0, R13.reuse, R41 ;  /* 0x0000000d00277223 */ /* 0x080fe20000010029 */
[----:B-1----:R-:W-:Y:S01]  /*11aa0*/  VIADD R19, R12, 0x9 ;  /* 0x000000090c137836 */ /* 0x002fe20000000000 */
[----:B------:R-:W-:Y:S01]  /*11ab0*/  I2FP.F32.S32 R18, R18 ;  /* 0x0000001200127245 */ /* 0x000fe20000201400 */
[C---:B------:R-:W-:Y:S01]  /*11ac0*/  FFMA.FTZ R3, R0.reuse, R13, R3 ;  /* 0x0000000d00037223 */ /* 0x040fe20000010003 */
[----:B------:R-:W1:Y:S01]  /*11ad0*/  MUFU.TANH R71, R71 ;  /* 0x0000004700477308 */ /* 0x000e620000002400 */
[----:B------:R-:W-:Y:S01]  /*11ae0*/  FSEL R39, R39, -INF , !P0 ;  /* 0xff80000027277808 */ /* 0x000fe20004000000 */
[----:B------:R-:W-:Y:S01]  /*11af0*/  FMUL.FTZ R11, R11, UR15 ;  /* 0x0000000f0b0b7c20 */ /* 0x000fe20008410000 */
[C---:B------:R-:W-:Y:S01]  /*11b00*/  ISETP.GE.AND P4, PT, R19.reuse, R118, PT ;  /* 0x000000761300720c */ /* 0x040fe20003f86270 */
[CC--:B------:R-:W-:Y:S01]  /*11b10*/  FFMA.FTZ R16, R0.reuse, R18.reuse, R43 ;  /* 0x0000001200107223 */ /* 0x0c0fe2000001002b */
[----:B------:R-:W-:Y:S01]  /*11b20*/  ISETP.GE.AND P0, PT, R19, R119, PT ;  /* 0x000000771300720c */ /* 0x000fe20003f06270 */
[----:B------:R-:W-:Y:S01]  /*11b30*/  FFMA.FTZ R37, R0, R18, R77 ;  /* 0x0000001200257223 */ /* 0x000fe2000001004d */
[----:B------:R-:W-:Y:S01]  /*11b40*/  I2FP.F32.S32 R19, R19 ;  /* 0x0000001300137245 */ /* 0x000fe20000201400 */
[----:B------:R-:W3:Y:S01]  /*11b50*/  MUFU.TANH R121, R121 ;  /* 0x0000007900797308 */ /* 0x000ee20000002400 */
[----:B------:R-:W-:Y:S01]  /*11b60*/  FSEL R20, R3, -INF , !P1 ;  /* 0xff80000003147808 */ /* 0x000fe20004800000 */
[C---:B------:R-:W-:Y:S01]  /*11b70*/  HMMA.16816.F32 R88, R32.reuse, R26, R88 ;  /* 0x0000001a2058723c */ /* 0x040fe20000001858 */
[----:B------:R-:W-:Y:S01]  /*11b80*/  FSEL R16, R16, -INF , !P2 ;  /* 0xff80000010107808 */ /* 0x000fe20005000000 */
[-C--:B------:R-:W-:Y:S01]  /*11b90*/  FFMA.FTZ R57, R0, R19.reuse, R57 ;  /* 0x0000001300397223 */ /* 0x080fe20000010039 */
[----:B------:R-:W-:Y:S01]  /*11ba0*/  ISETP.GE.AND P2, PT, R22, R118, PT ;  /* 0x000000761600720c */ /* 0x000fe20003f46270 */
[----:B------:R-:W-:Y:S01]  /*11bb0*/  FFMA.FTZ R19, R0, R19, R79 ;  /* 0x0000001300137223 */ /* 0x000fe2000001004f */
[-C--:B------:R-:W-:Y:S01]  /*11bc0*/  ISETP.GE.AND P1, PT, R22, R119.reuse, PT ;  /* 0x000000771600720c */ /* 0x080fe20003f26270 */
[----:B------:R-:W4:Y:S01]  /*11bd0*/  MUFU.TANH R47, R47 ;  /* 0x0000002f002f7308 */ /* 0x000f220000002400 */
[----:B------:R-:W-:Y:S01]  /*11be0*/  I2FP.F32.S32 R22, R22 ;  /* 0x0000001600167245 */ /* 0x000fe20000201400 */
[----:B------:R-:W-:Y:S01]  /*11bf0*/  VIADD R26, R12, 0x28 ;  /* 0x000000280c1a7836 */ /* 0x000fe20000000000 */
[----:B------:R-:W-:Y:S01]  /*11c00*/  FSEL R37, R37, -INF , !P3 ;  /* 0xff80000025257808 */ /* 0x000fe20005800000 */
[----:B------:R-:W-:Y:S01]  /*11c10*/  FMUL.FTZ R27, R60, UR15 ;  /* 0x0000000f3c1b7c20 */ /* 0x000fe20008410000 */
[----:B------:R-:W-:Y:S01]  /*11c20*/  FSEL R19, R19, -INF , !P0 ;  /* 0xff80000013137808 */ /* 0x000fe20004000000 */
[CC--:B------:R-:W-:Y:S01]  /*11c30*/  FFMA.FTZ R18, R0.reuse, R22.reuse, R113 ;  /* 0x0000001600127223 */ /* 0x0c0fe20000010071 */
[----:B------:R-:W-:Y:S01]  /*11c40*/  FFMA.FTZ R13, R0, R22, R115 ;  /* 0x00000016000d7223 */ /* 0x000fe20000010073 */
[CC--:B------:R-:W-:Y:S01]  /*11c50*/  ISETP.GE.AND P3, PT, R17.reuse, R118.reuse, PT ;  /* 0x000000761100720c */ /* 0x0c0fe20003f66270 */
[----:B------:R5:W-:Y:S01]  /*11c60*/  MUFU.TANH R105, R9 ;  /* 0x0000000900697308 */ /* 0x000be20000002400 */
[----:B------:R-:W-:Y:S01]  /*11c70*/  ISETP.GE.AND P0, PT, R17, R119, PT ;  /* 0x000000771100720c */ /* 0x000fe20003f06270 */
[----:B------:R-:W-:Y:S01]  /*11c80*/  FMUL.FTZ R6, R101, UR15 ;  /* 0x0000000f65067c20 */ /* 0x000fe20008410000 */
[----:B------:R-:W-:Y:S01]  /*11c90*/  I2FP.F32.S32 R17, R17 ;  /* 0x0000001100117245 */ /* 0x000fe20000201400 */
[----:B------:R-:W-:Y:S01]  /*11ca0*/  VIADD R177, R12, 0x31 ;  /* 0x000000310cb17836 */ /* 0x000fe20000000000 */
[----:B------:R-:W-:Y:S01]  /*11cb0*/  FSEL R18, R18, -INF , !P2 ;  /* 0xff80000012127808 */ /* 0x000fe20005000000 */
[----:B------:R-:W-:Y:S01]  /*11cc0*/  FMUL.FTZ R55, R61, UR15 ;  /* 0x0000000f3d377c20 */ /* 0x000fe20008410000 */
[----:B------:R-:W-:Y:S01]  /*11cd0*/  FSEL R13, R13, -INF , !P1 ;  /* 0xff8000000d0d7808 */ /* 0x000fe20004800000 */
[-C--:B------:R-:W-:Y:S01]  /*11ce0*/  FFMA.FTZ R38, R0, R17.reuse, R109 ;  /* 0x0000001100267223 */ /* 0x080fe2000001006d */
[----:B------:R-:W-:Y:S01]  /*11cf0*/  ISETP.GE.AND P2, PT, R24, R118, PT ;  /* 0x000000761800720c */ /* 0x000fe20003f46270 */
[----:B--2---:R-:W-:Y:S01]  /*11d00*/  FFMA.FTZ R17, R0, R17, R69 ;  /* 0x0000001100117223 */ /* 0x004fe20000010045 */
[-C--:B------:R-:W-:Y:S01]  /*11d10*/  ISETP.GE.AND P1, PT, R24, R119.reuse, PT ;  /* 0x000000771800720c */ /* 0x080fe20003f26270 */
[----:B------:R2:W-:Y:S01]  /*11d20*/  MUFU.TANH R77, R10 ;  /* 0x0000000a004d7308 */ /* 0x0005e20000002400 */
[----:B------:R-:W-:Y:S01]  /*11d30*/  I2FP.F32.S32 R24, R24 ;  /* 0x0000001800187245 */ /* 0x000fe20000201400 */
[----:B------:R-:W-:Y:S01]  /*11d40*/  FMUL.FTZ R100, R100, UR15 ;  /* 0x0000000f64647c20 */ /* 0x000fe20008410000 */
[----:B------:R-:W-:Y:S01]  /*11d50*/  FSEL R38, R38, -INF , !P3 ;  /* 0xff80000026267808 */ /* 0x000fe20005800000 */
[----:B------:R-:W-:Y:S01]  /*11d60*/  FMUL.FTZ R102, R102, UR15 ;  /* 0x0000000f66667c20 */ /* 0x000fe20008410000 */
[----:B-----5:R-:W-:Y:S01]  /*11d70*/  VIADD R9, R12, 0x19 ;  /* 0x000000190c097836 */ /* 0x020fe20000000000 */
[----:B------:R-:W-:Y:S01]  /*11d80*/  FSEL R17, R17, -INF , !P0 ;  /* 0xff80000011117808 */ /* 0x000fe20004000000 */
[----:B------:R-:W-:Y:S01]  /*11d90*/  FMUL.FTZ R103, R103, UR15 ;  /* 0x0000000f67677c20 */ /* 0x000fe20008410000 */
[----:B------:R5:W-:Y:S01]  /*11da0*/  MUFU.TANH R41, R11 ;  /* 0x0000000b00297308 */ /* 0x000be20000002400 */
[----:B------:R-:W-:Y:S01]  /*11db0*/  FSEL R22, R57, -INF , !P4 ;  /* 0xff80000039167808 */ /* 0x000fe20006000000 */
[----:B------:R-:W-:Y:S01]  /*11dc0*/  FMUL.FTZ R96, R96, UR15 ;  /* 0x0000000f60607c20 */ /* 0x000fe20008410000 */
[C---:B------:R-:W-:Y:S01]  /*11dd0*/  ISETP.GE.AND P3, PT, R9.reuse, R118, PT ;  /* 0x000000760900720c */ /* 0x040fe20003f66270 */
[----:B------:R-:W-:Y:S01]  /*11de0*/  FMUL.FTZ R98, R98, UR15 ;  /* 0x0000000f62627c20 */ /* 0x000fe20008410000 */
[----:B------:R-:W-:Y:S01]  /*11df0*/  ISETP.GE.AND P0, PT, R9, R119, PT ;  /* 0x000000770900720c */ /* 0x000fe20003f06270 */
[----:B------:R-:W-:Y:S01]  /*11e00*/  FMUL.FTZ R97, R97, UR15 ;  /* 0x0000000f61617c20 */ /* 0x000fe20008410000 */
[----:B------:R-:W-:Y:S01]  /*11e10*/  I2FP.F32.S32 R9, R9 ;  /* 0x0000000900097245 */ /* 0x000fe20000201400 */
[----:B------:R-:W4:Y:S01]  /*11e20*/  MUFU.TANH R45, R45 ;  /* 0x0000002d002d7308 */ /* 0x000f220000002400 */
[-C--:B--2---:R-:W-:Y:S01]  /*11e30*/  FFMA.FTZ R10, R0, R24.reuse, R73 ;  /* 0x00000018000a7223 */ /* 0x084fe20000010049 */
[----:B------:R-:W-:Y:S01]  /*11e40*/  FMUL.FTZ R99, R99, UR15 ;  /* 0x0000000f63637c20 */ /* 0x000fe20008410000 */
[----:B------:R-:W-:Y:S01]  /*11e50*/  FMUL.FTZ R92, R92, UR15 ;  /* 0x0000000f5c5c7c20 */ /* 0x000fe20008410000 */
[CC--:B-1----:R-:W-:Y:S01]  /*11e60*/  FFMA.FTZ R71, R0.reuse, R9.reuse, R71 ;  /* 0x0000000900477223 */ /* 0x0c2fe20000010047 */
[----:B---3--:R-:W-:Y:S01]  /*11e70*/  FFMA.FTZ R9, R0, R9, R121 ;  /* 0x0000000900097223 */ /* 0x008fe20000010079 */
[----:B------:R-:W-:Y:S01]  /*11e80*/  FSEL R10, R10, -INF , !P2 ;  /* 0xff8000000a0a7808 */ /* 0x000fe20005000000 */
[----:B------:R-:W-:Y:S01]  /*11e90*/  FMUL.FTZ R94, R94, UR15 ;  /* 0x0000000f5e5e7c20 */ /* 0x000fe20008410000 */
[----:B------:R-:W1:Y:S01]  /*11ea0*/  MUFU.TANH R49, R49 ;  /* 0x0000003100317308 */ /* 0x000e620000002400 */
[----:B-----5:R-:W-:Y:S01]  /*11eb0*/  FFMA.FTZ R11, R0, R24, R111 ;  /* 0x00000018000b7223 */ /* 0x020fe2000001006f */
[----:B------:R-:W-:Y:S01]  /*11ec0*/  VIADD R24, R12, 0x20 ;  /* 0x000000200c187836 */ /* 0x000fe20000000000 */
[----:B------:R-:W-:Y:S01]  /*11ed0*/  FSEL R9, R9, -INF , !P0 ;  /* 0xff80000009097808 */ /* 0x000fe20004000000 */
[----:B------:R-:W-:Y:S01]  /*11ee0*/  FMUL.FTZ R93, R93, UR15 ;  /* 0x0000000f5d5d7c20 */ /* 0x000fe20008410000 */
[----:B------:R-:W-:Y:S01]  /*11ef0*/  FMUL.FTZ R95, R95, UR15 ;  /* 0x0000000f5f5f7c20 */ /* 0x000fe20008410000 */
[----:B------:R-:W-:Y:S01]  /*11f00*/  FSEL R11, R11, -INF , !P1 ;  /* 0xff8000000b0b7808 */ /* 0x000fe20004800000 */
[----:B------:R-:W-:Y:S01]  /*11f10*/  FMUL.FTZ R88, R88, UR15 ;  /* 0x0000000f58587c20 */ /* 0x000fe20008410000 */
[----:B------:R2:W-:Y:S01]  /*11f20*/  MUFU.TANH R3, R8 ;  /* 0x0000000800037308 */ /* 0x0005e20000002400 */
[----:B------:R-:W-:Y:S01]  /*11f30*/  ISETP.GE.AND P2, PT, R24, R118, PT ;  /* 0x000000761800720c */ /* 0x000fe20003f46270 */
[----:B------:R-:W-:Y:S01]  /*11f40*/  FMUL.FTZ R90, R90, UR15 ;  /* 0x0000000f5a5a7c20 */ /* 0x000fe20008410000 */
[----:B------:R-:W-:Y:S01]  /*11f50*/  ISETP.GE.AND P1, PT, R24, R119, PT ;  /* 0x000000771800720c */ /* 0x000fe20003f26270 */
[----:B------:R-:W-:Y:S01]  /*11f60*/  HMMA.16816.F32 R80, R32, R14, R80 ;  /* 0x0000000e2050723c */ /* 0x000fe20000001850 */
[----:B------:R-:W-:Y:S01]  /*11f70*/  FMUL.FTZ R89, R89, UR15 ;  /* 0x0000000f59597c20 */ /* 0x000fe20008410000 */
[----:B------:R-:W-:Y:S01]  /*11f80*/  FMUL.FTZ R84, R84, UR15 ;  /* 0x0000000f54547c20 */ /* 0x000fe20008410000 */
[----:B------:R-:W-:Y:S01]  /*11f90*/  FMUL.FTZ R91, R91, UR15 ;  /* 0x0000000f5b5b7c20 */ /* 0x000fe20008410000 */
[----:B------:R-:W3:Y:S01]  /*11fa0*/  MUFU.TANH R21, R21 ;  /* 0x0000001500157308 */ /* 0x000ee20000002400 */
[----:B------:R-:W-:-:S02]  /*11fb0*/  FMUL.FTZ R87, R87, UR15 ;  /* 0x0000000f57577c20 */ /* 0x000fc40008410000 */
[C---:B------:R-:W-:Y:S02]  /*11fc0*/  VIADD R14, R12.reuse, 0x68 ;  /* 0x000000680c0e7836 */ /* 0x040fe40000000000 */
[----:B------:R-:W-:Y:S01]  /*11fd0*/  FMUL.FTZ R15, R85, UR15 ;  /* 0x0000000f550f7c20 */ /* 0x000fe20008410000 */
[----:B------:R-:W-:Y:S02]  /*11fe0*/  SHF.R.S32.HI R33, RZ, 0x1f, R54 ;  /* 0x0000001fff217819 */ /* 0x000fe40000011436 */
[----:B------:R-:W5:Y:S01]  /*11ff0*/  MUFU.TANH R23, R23 ;  /* 0x0000001700177308 */ /* 0x000f620000002400 */
[----:B--2---:R-:W-:Y:S01]  /*12000*/  I2FP.F32.S32 R8, R24 ;  /* 0x0000001800087245 */ /* 0x004fe20000201400 */
[----:B------:R-:W-:Y:S01]  /*12010*/  VIADD R24, R12, 0x21 ;  /* 0x000000210c187836 */ /* 0x000fe20000000000 */
[----:B------:R-:W-:-:S03]  /*12020*/  LEA.HI R33, R33, R54, RZ, 0x2 ;  /* 0x0000003621217211 */ /* 0x000fc600078f10ff */
[CC--:B------:R-:W-:Y:S01]  /*12030*/  FFMA.FTZ R75, R0.reuse, R8.reuse, R75 ;  /* 0x00000008004b7223 */ /* 0x0c0fe2000001004b */
[----:B----4-:R-:W-:Y:S01]  /*12040*/  FFMA.FTZ R47, R0, R8, R47 ;  /* 0x00000008002f7223 */ /* 0x010fe2000001002f */
[----:B------:R-:W-:Y:S01]  /*12050*/  FSEL R8, R71, -INF , !P3 ;  /* 0xff80000047087808 */ /* 0x000fe20005800000 */
[----:B------:R-:W2:Y:S01]  /*12060*/  MUFU.TANH R65, R65 ;  /* 0x0000004100417308 */ /* 0x000ea20000002400 */
[C---:B------:R-:W-:Y:S02]  /*12070*/  ISETP.GE.AND P3, PT, R24.reuse, R118, PT ;  /* 0x000000761800720c */ /* 0x040fe40003f66270 */
[-C--:B------:R-:W-:Y:S01]  /*12080*/  ISETP.GE.AND P0, PT, R24, R119.reuse, PT ;  /* 0x000000771800720c */ /* 0x080fe20003f06270 */
[----:B------:R-:W-:Y:S01]  /*12090*/  FMUL.FTZ R81, R81, UR15 ;  /* 0x0000000f51517c20 */ /* 0x000fe20008410000 */
[----:B------:R-:W-:Y:S01]  /*120a0*/  I2FP.F32.S32 R24, R24 ;  /* 0x0000001800187245 */ /* 0x000fe20000201400 */
[----:B------:R-:W-:Y:S01]  /*120b0*/  FMUL.FTZ R83, R83, UR15 ;  /* 0x0000000f53537c20 */ /* 0x000fe20008410000 */
[----:B------:R-:W-:Y:S01]  /*120c0*/  FSEL R176, R75, -INF , !P2 ;  /* 0xff8000004bb07808 */ /* 0x000fe20005000000 */
[----:B------:R-:W-:Y:S01]  /*120d0*/  MUFU.TANH R31, R31 ;  /* 0x0000001f001f7308 */ /* 0x000fe20000002400 */
[----:B------:R-:W-:Y:S01]  /*120e0*/  FSEL R181, R47, -INF , !P1 ;  /* 0xff8000002fb57808 */ /* 0x000fe20004800000 */
[----:B------:R-:W-:Y:S01]  /*120f0*/  FFMA.FTZ R36, R0, R24, R45 ;  /* 0x0000001800247223 */ /* 0x000fe2000001002d */
[----:B------:R-:W-:Y:S01]  /*12100*/  ISETP.GE.AND P2, PT, R26, R118, PT ;  /* 0x000000761a00720c */ /* 0x000fe20003f46270 */
[----:B-1----:R-:W-:Y:S01]  /*12110*/  FFMA.FTZ R49, R0, R24, R49 ;  /* 0x0000001800317223 */ /* 0x002fe20000010031 */
[----:B------:R-:W-:Y:S01]  /*12120*/  ISETP.GE.AND P1, PT, R26, R119, PT ;  /* 0x000000771a00720c */ /* 0x000fe20003f26270 */
[----:B------:R-:W-:Y:S01]  /*12130*/  VIADD R24, R12, 0x29 ;  /* 0x000000290c187836 */ /* 0x000fe20000000000 */
[----:B------:R-:W-:Y:S01]  /*12140*/  I2FP.F32.S32 R26, R26 ;  /* 0x0000001a001a7245 */ /* 0x000fe20000201400 */
[----:B------:R1:W-:Y:S01]  /*12150*/  MUFU.TANH R47, R6 ;  /* 0x00000006002f7308 */ /* 0x0003e20000002400 */
[----:B------:R-:W-:-:S02]  /*12160*/  FSEL R36, R36, -INF , !P3 ;  /* 0xff80000024247808 */ /* 0x000fc40005800000 */
[----:B------:R-:W-:Y:S01]  /*12170*/  FSEL R179, R49, -INF , !P0 ;  /* 0xff80000031b37808 */ /* 0x000fe20004000000 */
[CC--:B------:R-:W-:Y:S01]  /*12180*/  FFMA.FTZ R123, R0.reuse, R26.reuse, R123 ;  /* 0x0000001a007b7223 */ /* 0x0c0fe2000001007b */
[----:B------:R-:W-:Y:S01]  /*12190*/  FFMA.FTZ R51, R0, R26, R51 ;  /* 0x0000001a00337223 */ /* 0x000fe20000010033 */
[----:B------:R-:W-:Y:S01]  /*121a0*/  VIADD R26, R12, 0x30 ;  /* 0x000000300c1a7836 */ /* 0x000fe20000000000 */
[C---:B------:R-:W-:Y:S01]  /*121b0*/  ISETP.GE.AND P3, PT, R24.reuse, R118, PT ;  /* 0x000000761800720c */ /* 0x040fe20003f66270 */
[----:B------:R-:W4:Y:S01]  /*121c0*/  MUFU.TANH R27, R27 ;  /* 0x0000001b001b7308 */ /* 0x000f220000002400 */
[----:B------:R-:W-:Y:S02]  /*121d0*/  ISETP.GE.AND P0, PT, R24, R119, PT ;  /* 0x000000771800720c */ /* 0x000fe40003f06270 */
[----:B------:R-:W-:Y:S02]  /*121e0*/  I2FP.F32.S32 R24, R24 ;  /* 0x0000001800187245 */ /* 0x000fe40000201400 */
[----:B------:R-:W-:-:S02]  /*121f0*/  FSEL R174, R123, -INF , !P2 ;  /* 0xff8000007bae7808 */ /* 0x000fc40005000000 */
[----:B------:R-:W-:Y:S01]  /*12200*/  FSEL R67, R51, -INF , !P1 ;  /* 0xff80000033437808 */ /* 0x000fe20004800000 */
[----:B------:R-:W4:Y:S01]  /*12210*/  MUFU.TANH R59, R59 ;  /* 0x0000003b003b7308 */ /* 0x000f220000002400 */
[----:B-1----:R-:W-:Y:S01]  /*12220*/  I2FP.F32.S32 R6, R26 ;  /* 0x0000001a00067245 */ /* 0x002fe20000201400 */
[CC--:B---3--:R-:W-:Y:S01]  /*12230*/  FFMA.FTZ R21, R0.reuse, R24.reuse, R21 ;  /* 0x0000001800157223 */ /* 0x0c8fe20000010015 */
[----:B-----5:R-:W-:Y:S01]  /*12240*/  FFMA.FTZ R23, R0, R24, R23 ;  /* 0x0000001800177223 */ /* 0x020fe20000010017 */
[----:B------:R-:W-:Y:S01]  /*12250*/  ISETP.GE.AND P2, PT, R26, R118, PT ;  /* 0x000000761a00720c */ /* 0x000fe20003f46270 */
[----:B------:R-:W-:Y:S02]  /*12260*/  VIADD R24, R12, 0x38 ;  /* 0x000000380c187836 */ /* 0x000fe40000000000 */
[CC--:B------:R-:W-:Y:S01]  /*12270*/  FFMA.FTZ R29, R0.reuse, R6.reuse, R29 ;  /* 0x00000006001d7223 */ /* 0x0c0fe2000001001d */
[----:B--2---:R-:W-:Y:S01]  /*12280*/  FFMA.FTZ R65, R0, R6, R65 ;  /* 0x0000000600417223 */ /* 0x004fe20000010041 */
[----:B------:R-:W-:Y:S01]  /*12290*/  ISETP.GE.AND P1, PT, R26, R119, PT ;  /* 0x000000771a00720c */ /* 0x000fe20003f26270 */
[----:B------:R1:W-:Y:S01]  /*122a0*/  MUFU.TANH R101, R63 ;  /* 0x0000003f00657308 */ /* 0x0003e20000002400 */
[----:B------:R-:W-:Y:S01]  /*122b0*/  FSEL R6, R21, -INF , !P3 ;  /* 0xff80000015067808 */ /* 0x000fe20005800000 */
[----:B------:R-:W-:Y:S01]  /*122c0*/  VIADD R26, R12, 0x40 ;  /* 0x000000400c1a7836 */ /* 0x000fe20000000000 */
[----:B------:R-:W-:-:S02]  /*122d0*/  ISETP.GE.AND P3, PT, R177, R118, PT ;  /* 0x00000076b100720c */ /* 0x000fc40003f66270 */
[----:B------:R-:W-:Y:S01]  /*122e0*/  FSEL R172, R29, -INF , !P2 ;  /* 0xff8000001dac7808 */ /* 0x000fe20005000000 */
[----:B------:R-:W-:Y:S01]  /*122f0*/  FMUL.FTZ R29, R82, UR15 ;  /* 0x0000000f521d7c20 */ /* 0x000fe20008410000 */
[----:B------:R-:W-:Y:S01]  /*12300*/  FSEL R65, R65, -INF , !P1 ;  /* 0xff80000041417808 */ /* 0x000fe20004800000 */
[----:B------:R-:W2:Y:S01]  /*12310*/  MUFU.TANH R55, R55 ;  /* 0x0000003700377308 */ /* 0x000ea20000002400 */
[C---:B------:R-:W-:Y:S02]  /*12320*/  ISETP.GE.AND P2, PT, R24.reuse, R118, PT ;  /* 0x000000761800720c */ /* 0x040fe40003f46270 */
[-C--:B------:R-:W-:Y:S02]  /*12330*/  ISETP.GE.AND P1, PT, R24, R119.reuse, PT ;  /* 0x000000771800720c */ /* 0x080fe40003f26270 */
[----:B------:R-:W-:Y:S02]  /*12340*/  I2FP.F32.S32 R24, R24 ;  /* 0x0000001800187245 */ /* 0x000fe40000201400 */
[----:B------:R-:W-:Y:S01]  /*12350*/  LOP3.LUT R33, R33, 0xfffffffc, RZ, 0xc0, !PT ;  /* 0xfffffffc21217812 */ /* 0x000fe200078ec0ff */
[----:B------:R-:W3:Y:S01]  /*12360*/  MUFU.TANH R127, R127 ;  /* 0x0000007f007f7308 */ /* 0x000ee20000002400 */
[----:B-1----:R-:W-:Y:S01]  /*12370*/  FSEL R63, R23, -INF , !P0 ;  /* 0xff800000173f7808 */ /* 0x002fe20004000000 */
[----:B------:R-:W-:Y:S01]  /*12380*/  VIADD R23, R12, 0x39 ;  /* 0x000000390c177836 */ /* 0x000fe20000000000 */
[----:B------:R-:W-:Y:S01]  /*12390*/  ISETP.GE.AND P0, PT, R177, R119, PT ;  /* 0x00000077b100720c */ /* 0x000fe20003f06270 */
[CC--:B----4-:R-:W-:Y:S01]  /*123a0*/  FFMA.FTZ R27, R0.reuse, R24.reuse, R27 ;  /* 0x00000018001b7223 */ /* 0x0d0fe2000001001b */
[----:B------:R-:W-:Y:S01]  /*123b0*/  I2FP.F32.S32 R177, R177 ;  /* 0x000000b100b17245 */ /* 0x000fe20000201400 */
[----:B------:R-:W-:Y:S01]  /*123c0*/  FFMA.FTZ R59, R0, R24, R59 ;  /* 0x00000018003b7223 */ /* 0x000fe2000001003b */
[----:B------:R-:W-:Y:S01]  /*123d0*/  VIADD R24, R12, 0x41 ;  /* 0x000000410c187836 */ /* 0x000fe20000000000 */
[----:B------:R-:W1:Y:S01]  /*123e0*/  MUFU.TANH R43, R104 ;  /* 0x00000068002b7308 */ /* 0x000e620000002400 */
[----:B------:R-:W-:Y:S01]  /*123f0*/  FSEL R60, R27, -INF , !P2 ;  /* 0xff8000001b3c7808 */ /* 0x000fe20005000000 */
[CC--:B------:R-:W-:Y:S01]  /*12400*/  FFMA.FTZ R31, R0.reuse, R177.reuse, R31 ;  /* 0x000000b1001f7223 */ /* 0x0c0fe2000001001f */
[----:B------:R-:W-:Y:S01]  /*12410*/  FFMA.FTZ R177, R0, R177, R25 ;  /* 0x000000b100b17223 */ /* 0x000fe20000010019 */
[----:B------:R-:W-:Y:S01]  /*12420*/  FSEL R61, R59, -INF , !P1 ;  /* 0xff8000003b3d7808 */ /* 0x000fe20004800000 */
[----:B------:R-:W-:Y:S01]  /*12430*/  IMAD.IADD R157, R54, 0x1, -R33 ;  /* 0x00000001369d7824 */ /* 0x000fe200078e0a21 */
[----:B------:R-:W-:-:S02]  /*12440*/  ISETP.GE.AND P2, PT, R26, R118, PT ;  /* 0x000000761a00720c */ /* 0x000fc40003f46270 */
[----:B------:R-:W-:Y:S01]  /*12450*/  FSEL R62, R31, -INF , !P3 ;  /* 0xff8000001f3e7808 */ /* 0x000fe20005800000 */
[----:B------:R-:W4:Y:S01]  /*12460*/  MUFU.TANH R57, R106 ;  /* 0x0000006a00397308 */ /* 0x000f220000002400 */
[----:B------:R-:W-:Y:S02]  /*12470*/  FSEL R177, R177, -INF , !P0 ;  /* 0xff800000b1b17808 */ /* 0x000fe40004000000 */
[C---:B------:R-:W-:Y:S02]  /*12480*/  ISETP.GE.AND P3, PT, R23.reuse, R118, PT ;  /* 0x000000761700720c */ /* 0x040fe40003f66270 */
[----:B------:R-:W-:Y:S02]  /*12490*/  ISETP.GE.AND P0, PT, R23, R119, PT ;  /* 0x000000771700720c */ /* 0x000fe40003f06270 */
[----:B------:R-:W-:Y:S01]  /*124a0*/  I2FP.F32.S32 R23, R23 ;  /* 0x0000001700177245 */ /* 0x000fe20000201400 */
[----:B------:R-:W5:Y:S01]  /*124b0*/  MUFU.TANH R107, R107 ;  /* 0x0000006b006b7308 */ /* 0x000f620000002400 */
[----:B------:R-:W-:-:S02]  /*124c0*/  ISETP.GE.AND P1, PT, R26, R119, PT ;  /* 0x000000771a00720c */ /* 0x000fc40003f26270 */
[----:B------:R-:W-:Y:S01]  /*124d0*/  I2FP.F32.S32 R26, R26 ;  /* 0x0000001a001a7245 */ /* 0x000fe20000201400 */
[CC--:B--2---:R-:W-:Y:S01]  /*124e0*/  FFMA.FTZ R55, R0.reuse, R23.reuse, R55 ;  /* 0x0000001700377223 */ /* 0x0c4fe20000010037 */
[----:B------:R-:W-:-:S03]  /*124f0*/  FFMA.FTZ R101, R0, R23, R101 ;  /* 0x0000001700657223 */ /* 0x000fc60000010065 */
[CC--:B---3--:R-:W-:Y:S01]  /*12500*/  FFMA.FTZ R127, R0.reuse, R26.reuse, R127 ;  /* 0x0000001a007f7223 */ /* 0x0c8fe2000001007f */
[----:B------:R-:W-:Y:S01]  /*12510*/  FFMA.FTZ R77, R0, R26, R77 ;  /* 0x0000001a004d7223 */ /* 0x000fe2000001004d */
[----:B------:R-:W-:Y:S01]  /*12520*/  VIADD R26, R12, 0x48 ;  /* 0x000000480c1a7836 */ /* 0x000fe20000000000 */
[----:B------:R-:W-:Y:S01]  /*12530*/  FSEL R58, R55, -INF , !P3 ;  /* 0xff800000373a7808 */ /* 0x000fe20005800000 */
[----:B------:R-:W2:Y:S01]  /*12540*/  MUFU.TANH R69, R100 ;  /* 0x0000006400457308 */ /* 0x000ea20000002400 */
[----:B------:R-:W-:Y:S02]  /*12550*/  FSEL R171, R101, -INF , !P0 ;  /* 0xff80000065ab7808 */ /* 0x000fe40004000000 */
[C---:B------:R-:W-:Y:S02]  /*12560*/  ISETP.GE.AND P3, PT, R24.reuse, R118, PT ;  /* 0x000000761800720c */ /* 0x040fe40003f66270 */
[----:B------:R-:W-:Y:S02]  /*12570*/  ISETP.GE.AND P0, PT, R24, R119, PT ;  /* 0x000000771800720c */ /* 0x000fe40003f06270 */
[----:B------:R-:W-:Y:S01]  /*12580*/  FSEL R170, R127, -INF , !P2 ;  /* 0xff8000007faa7808 */ /* 0x000fe20005000000 */
[----:B------:R-:W3:Y:S01]  /*12590*/  MUFU.TANH R45, R102 ;  /* 0x00000066002d7308 */ /* 0x000ee20000002400 */
[----:B------:R-:W-:-:S02]  /*125a0*/  FSEL R169, R77, -INF , !P1 ;  /* 0xff8000004da97808 */ /* 0x000fc40004800000 */
[----:B------:R-:W-:Y:S02]  /*125b0*/  I2FP.F32.S32 R24, R24 ;  /* 0x0000001800187245 */ /* 0x000fe40000201400 */
[C---:B------:R-:W-:Y:S02]  /*125c0*/  ISETP.GE.AND P2, PT, R26.reuse, R118, PT ;  /* 0x000000761a00720c */ /* 0x040fe40003f46270 */
[----:B------:R-:W-:Y:S01]  /*125d0*/  ISETP.GE.AND P1, PT, R26, R119, PT ;  /* 0x000000771a00720c */ /* 0x000fe20003f26270 */
[C---:B------:R-:W-:Y:S01]  /*125e0*/  FFMA.FTZ R105, R0.reuse, R24, R105 ;  /* 0x0000001800697223 */ /* 0x040fe20000010069 */
[----:B------:R-:W-:Y:S01]  /*125f0*/  I2FP.F32.S32 R26, R26 ;  /* 0x0000001a001a7245 */ /* 0x000fe20000201400 */
[----:B------:R-:W-:Y:S01]  /*12600*/  FFMA.FTZ R41, R0, R24, R41 ;  /* 0x0000001800297223 */ /* 0x000fe20000010029 */
[----:B------:R-:W-:Y:S01]  /*12610*/  VIADD R24, R12, 0x49 ;  /* 0x000000490c187836 */ /* 0x000fe20000000000 */
[----:B------:R-:W3:Y:S01]  /*12620*/  MUFU.TANH R103, R103 ;  /* 0x0000006700677308 */ /* 0x000ee20000002400 */
[----:B------:R-:W-:Y:S01]  /*12630*/  FSEL R166, R105, -INF , !P3 ;  /* 0xff80000069a67808 */ /* 0x000fe20005800000 */
[CC--:B-1----:R-:W-:Y:S01]  /*12640*/  FFMA.FTZ R43, R0.reuse, R26.reuse, R43 ;  /* 0x0000001a002b7223 */ /* 0x0c2fe2000001002b */
[----:B----4-:R-:W-:Y:S01]  /*12650*/  FFMA.FTZ R57, R0, R26, R57 ;  /* 0x0000001a00397223 */ /* 0x010fe20000010039 */
[----:B------:R-:W-:Y:S01]  /*12660*/  VIADD R26, R12, 0x50 ;  /* 0x000000500c1a7836 */ /* 0x000fe20000000000 */
[----:B------:R-:W-:-:S02]  /*12670*/  FSEL R175, R41, -INF , !P0 ;  /* 0xff80000029af7808 */ /* 0x000fc40004000000 */
[C---:B------:R-:W-:Y:S01]  /*12680*/  ISETP.GE.AND P3, PT, R24.reuse, R118, PT ;  /* 0x000000761800720c */ /* 0x040fe20003f66270 */
[----:B------:R-:W1:Y:S01]  /*12690*/  MUFU.TANH R21, R96 ;  /* 0x0000006000157308 */ /* 0x000e620000002400 */
[----:B------:R-:W-:Y:S02]  /*126a0*/  ISETP.GE.AND P0, PT, R24, R119, PT ;  /* 0x000000771800720c */ /* 0x000fe40003f06270 */
[----:B------:R-:W-:Y:S01]  /*126b0*/  FSEL R168, R43, -INF , !P2 ;  /* 0xff8000002ba87808 */ /* 0x000fe20005000000 */
[----:B------:R-:W-:Y:S01]  /*126c0*/  VIADD R43, R12, 0x61 ;  /* 0x000000610c2b7836 */ /* 0x000fe20000000000 */
[----:B------:R-:W-:Y:S02]  /*126d0*/  FSEL R173, R57, -INF , !P1 ;  /* 0xff80000039ad7808 */ /* 0x000fe40004800000 */
[----:B------:R-:W-:Y:S01]  /*126e0*/  I2FP.F32.S32 R24, R24 ;  /* 0x0000001800187245 */ /* 0x000fe20000201400 */
[----:B------:R-:W4:Y:S01]  /*126f0*/  MUFU.TANH R25, R98 ;  /* 0x0000006200197308 */ /* 0x000f220000002400 */
[----:B------:R-:W-:-:S02]  /*12700*/  ISETP.GE.AND P2, PT, R26, R118, PT ;  /* 0x000000761a00720c */ /* 0x000fc40003f46270 */
[----:B------:R-:W-:Y:S01]  /*12710*/  ISETP.GE.AND P1, PT, R26, R119, PT ;  /* 0x000000771a00720c */ /* 0x000fe20003f26270 */
[C---:B------:R-:W-:Y:S01]  /*12720*/  FFMA.FTZ R3, R0.reuse, R24, R3 ;  /* 0x0000001800037223 */ /* 0x040fe20000010003 */
[----:B------:R-:W-:Y:S01]  /*12730*/  I2FP.F32.S32 R26, R26 ;  /* 0x0000001a001a7245 */ /* 0x000fe20000201400 */
[----:B-----5:R-:W-:Y:S01]  /*12740*/  FFMA.FTZ R107, R0, R24, R107 ;  /* 0x00000018006b7223 */ /* 0x020fe2000001006b */
[----:B------:R-:W-:Y:S01]  /*12750*/  VIADD R24, R12, 0x51 ;  /* 0x000000510c187836 */ /* 0x000fe20000000000 */
[----:B------:R-:W5:Y:S01]  /*12760*/  MUFU.TANH R97, R97 ;  /* 0x0000006100617308 */ /* 0x000f620000002400 */
[----:B------:R-:W-:Y:S01]  /*12770*/  FSEL R134, R3, -INF , !P3 ;  /* 0xff80000003867808 */ /* 0x000fe20005800000 */
[CC--:B--2---:R-:W-:Y:S01]  /*12780*/  FFMA.FTZ R69, R0.reuse, R26.reuse, R69 ;  /* 0x0000001a00457223 */ /* 0x0c4fe20000010045 */
[----:B---3--:R-:W-:Y:S01]  /*12790*/  FFMA.FTZ R45, R0, R26, R45 ;  /* 0x0000001a002d7223 */ /* 0x008fe2000001002d */
[----:B------:R-:W-:Y:S01]  /*127a0*/  VIADD R26, R12, 0x58 ;  /* 0x000000580c1a7836 */ /* 0x000fe20000000000 */
[----:B------:R-:W-:-:S02]  /*127b0*/  FSEL R167, R107, -INF , !P0 ;  /* 0xff8000006ba77808 */ /* 0x000fc40004000000 */
[C---:B------:R-:W-:Y:S01]  /*127c0*/  ISETP.GE.AND P3, PT, R24.reuse, R118, PT ;  /* 0x000000761800720c */ /* 0x040fe20003f66270 */
[----:B------:R-:W2:Y:S01]  /*127d0*/  MUFU.TANH R99, R99 ;  /* 0x0000006300637308 */ /* 0x000ea20000002400 */
[----:B------:R-:W-:Y:S02]  /*127e0*/  ISETP.GE.AND P0, PT, R24, R119, PT ;  /* 0x000000771800720c */ /* 0x000fe40003f06270 */
[----:B------:R-:W-:Y:S02]  /*127f0*/  FSEL R120, R69, -INF , !P2 ;  /* 0xff80000045787808 */ /* 0x000fe40005000000 */
[----:B------:R-:W-:Y:S02]  /*12800*/  FSEL R129, R45, -INF , !P1 ;  /* 0xff8000002d817808 */ /* 0x000fe40004800000 */
[----:B------:R-:W-:Y:S01]  /*12810*/  I2FP.F32.S32 R24, R24 ;  /* 0x0000001800187245 */ /* 0x000fe20000201400 */
[----:B------:R-:W3:Y:S01]  /*12820*/  MUFU.TANH R23, R92 ;  /* 0x0000005c00177308 */ /* 0x000ee20000002400 */
[----:B------:R-:W-:-:S02]  /*12830*/  ISETP.GE.AND P2, PT, R26, R118, PT ;  /* 0x000000761a00720c */ /* 0x000fc40003f46270 */
        /* <DEDUP_REMOVED lines=14> */
[----:B------:R-:W-:Y:S02]  /*12920*/  FSEL R64, R64, -INF , !P2 ;  /* 0xff80000040407808 */ /* 0x000fe40005000000 */
[----:B------:R-:W-:Y:S01]  /*12930*/  FSEL R123, R25, -INF , !P1 ;  /* 0xff800000197b7808 */ /* 0x000fe20004800000 */
[----:B------:R-:W-:Y:S01]  /*12940*/  FMUL.FTZ R25, R86, UR15 ;  /* 0x0000000f56197c20 */ /* 0x000fe20008410000 */
[----:B------:R-:W-:Y:S01]  /*12950*/  I2FP.F32.S32 R24, R24 ;  /* 0x0000001800187245 */ /* 0x000fe20000201400 */
[----:B------:R-:W4:Y:S01]  /*12960*/  MUFU.TANH R95, R95 ;  /* 0x0000005f005f7308 */ /* 0x000f220000002400 */
[----:B------:R-:W-:-:S02]  /*12970*/  ISETP.GE.AND P2, PT, R26, R118, PT ;  /* 0x000000761a00720c */ /* 0x000fc40003f46270 */
[----:B------:R-:W-:Y:S01]  /*12980*/  ISETP.GE.AND P1, PT, R26, R119, PT ;  /* 0x000000771a00720c */ /* 0x000fe20003f26270 */
[C---:B-----5:R-:W-:Y:S01]  /*12990*/  FFMA.FTZ R97, R0.reuse, R24, R97 ;  /* 0x0000001800617223 */ /* 0x060fe20000010061 */
[----:B------:R-:W-:Y:S01]  /*129a0*/  I2FP.F32.S32 R26, R26 ;  /* 0x0000001a001a7245 */ /* 0x000fe20000201400 */
[----:B--2---:R-:W-:Y:S01]  /*129b0*/  FFMA.FTZ R99, R0, R24, R99 ;  /* 0x0000001800637223 */ /* 0x004fe20000010063 */
[----:B------:R-:W-:Y:S01]  /*129c0*/  VIADD R24, R12, 0x69 ;  /* 0x000000690c187836 */ /* 0x000fe20000000000 */
[----:B------:R-:W2:Y:S01]  /*129d0*/  MUFU.TANH R3, R88 ;  /* 0x0000005800037308 */ /* 0x000ea20000002400 */
[----:B------:R-:W-:Y:S01]  /*129e0*/  FSEL R130, R97, -INF , !P3 ;  /* 0xff80000061827808 */ /* 0x000fe20005800000 */
[CC--:B---3--:R-:W-:Y:S01]  /*129f0*/  FFMA.FTZ R47, R0.reuse, R26.reuse, R23 ;  /* 0x0000001a002f7223 */ /* 0x0c8fe20000010017 */
[----:B------:R-:W-:Y:S01]  /*12a00*/  FFMA.FTZ R27, R0, R26, R27 ;  /* 0x0000001a001b7223 */ /* 0x000fe2000001001b */
[----:B------:R-:W-:Y:S02]  /*12a10*/  FSEL R121, R99, -INF , !P0 ;  /* 0xff80000063797808 */ /* 0x000fe40004000000 */
[----:B------:R-:W-:-:S02]  /*12a20*/  ISETP.GE.AND P3, PT, R43, R118, PT ;  /* 0x000000762b00720c */ /* 0x000fc40003f66270 */
[----:B------:R-:W3:Y:S01]  /*12a30*/  MUFU.TANH R21, R90 ;  /* 0x0000005a00157308 */ /* 0x000ee20000002400 */
[----:B------:R-:W-:Y:S02]  /*12a40*/  ISETP.GE.AND P0, PT, R43, R119, PT ;  /* 0x000000772b00720c */ /* 0x000fe40003f06270 */
[----:B------:R-:W-:Y:S02]  /*12a50*/  FSEL R47, R47, -INF , !P2 ;  /* 0xff8000002f2f7808 */ /* 0x000fe40005000000 */
[----:B------:R-:W-:Y:S02]  /*12a60*/  FSEL R44, R27, -INF , !P1 ;  /* 0xff8000001b2c7808 */ /* 0x000fe40004800000 */
[----:B------:R-:W-:Y:S01]  /*12a70*/  I2FP.F32.S32 R43, R43 ;  /* 0x0000002b002b7245 */ /* 0x000fe20000201400 */
[----:B------:R-:W5:Y:S01]  /*12a80*/  MUFU.TANH R23, R84 ;  /* 0x0000005400177308 */ /* 0x000f620000002400 */
[C---:B------:R-:W-:Y:S02]  /*12a90*/  ISETP.GE.AND P2, PT, R14.reuse, R118, PT ;  /* 0x000000760e00720c */ /* 0x040fe40003f46270 */
[----:B------:R-:W-:Y:S01]  /*12aa0*/  ISETP.GE.AND P1, PT, R14, R119, PT ;  /* 0x000000770e00720c */ /* 0x000fe20003f26270 */
[CC--:B-1----:R-:W-:Y:S01]  /*12ab0*/  FFMA.FTZ R46, R0.reuse, R43.reuse, R93 ;  /* 0x0000002b002e7223 */ /* 0x0c2fe2000001005d */
[----:B------:R-:W-:Y:S01]  /*12ac0*/  I2FP.F32.S32 R14, R14 ;  /* 0x0000000e000e7245 */ /* 0x000fe20000201400 */
[----:B----4-:R-:W-:Y:S01]  /*12ad0*/  FFMA.FTZ R43, R0, R43, R95 ;  /* 0x0000002b002b7223 */ /* 0x010fe2000001005f */
[----:B------:R-:W-:Y:S01]  /*12ae0*/  ISETP.GE.AND P4, PT, R24, R118, PT ;  /* 0x000000761800720c */ /* 0x000fe20003f86270 */
[----:B------:R-:W1:Y:S01]  /*12af0*/  MUFU.TANH R89, R89 ;  /* 0x0000005900597308 */ /* 0x000e620000002400 */
[----:B------:R-:W-:Y:S01]  /*12b00*/  FSEL R46, R46, -INF , !P3 ;  /* 0xff8000002e2e7808 */ /* 0x000fe20005800000 */
[CC--:B--2---:R-:W-:Y:S01]  /*12b10*/  FFMA.FTZ R45, R0.reuse, R14.reuse, R3 ;  /* 0x0000000e002d7223 */ /* 0x0c4fe20000010003 */
[----:B---3--:R-:W-:Y:S01]  /*12b20*/  FFMA.FTZ R41, R0, R14, R21 ;  /* 0x0000000e00297223 */ /* 0x008fe20000010015 */
[----:B------:R-:W-:Y:S01]  /*12b30*/  VIADD R14, R12, 0x70 ;  /* 0x000000700c0e7836 */ /* 0x000fe20000000000 */
[----:B------:R-:W-:Y:S01]  /*12b40*/  FSEL R43, R43, -INF , !P0 ;  /* 0xff8000002b2b7808 */ /* 0x000fe20004000000 */
[----:B------:R-:W-:Y:S01]  /*12b50*/  FMUL.FTZ R21, R80, UR15 ;  /* 0x0000000f50157c20 */ /* 0x000fe20008410000 */
[----:B------:R-:W-:Y:S01]  /*12b60*/  ISETP.GE.AND P0, PT, R24, R119, PT ;  /* 0x000000771800720c */ /* 0x000fe20003f06270 */
[----:B------:R-:W2:Y:S01]  /*12b70*/  MUFU.TANH R25, R25 ;  /* 0x0000001900197308 */ /* 0x000ea20000002400 */
[----:B------:R-:W-:-:S02]  /*12b80*/  I2FP.F32.S32 R26, R14 ;  /* 0x0000000e001a7245 */ /* 0x000fc40000201400 */
[----:B------:R-:W-:Y:S02]  /*12b90*/  I2FP.F32.S32 R24, R24 ;  /* 0x0000001800187245 */ /* 0x000fe40000201400 */
[----:B------:R-:W-:Y:S01]  /*12ba0*/  FSEL R45, R45, -INF , !P2 ;  /* 0xff8000002d2d7808 */ /* 0x000fe20005000000 */
[----:B-----5:R-:W-:Y:S01]  /*12bb0*/  FFMA.FTZ R30, R0, R26, R23 ;  /* 0x0000001a001e7223 */ /* 0x020fe20000010017 */
[C---:B------:R-:W-:Y:S01]  /*12bc0*/  ISETP.GE.AND P3, PT, R14.reuse, R118, PT ;  /* 0x000000760e00720c */ /* 0x040fe20003f66270 */
[----:B------:R-:W3:Y:S01]  /*12bd0*/  MUFU.TANH R91, R91 ;  /* 0x0000005b005b7308 */ /* 0x000ee20000002400 */
[----:B------:R-:W-:Y:S01]  /*12be0*/  ISETP.GE.AND P2, PT, R14, R119, PT ;  /* 0x000000770e00720c */ /* 0x000fe20003f46270 */
[----:B------:R-:W-:Y:S01]  /*12bf0*/  FMUL.FTZ R14, R42, UR15 ;  /* 0x0000000f2a0e7c20 */ /* 0x000fe20008410000 */
[----:B-1----:R-:W-:Y:S01]  /*12c00*/  FFMA.FTZ R42, R0, R24, R89 ;  /* 0x00000018002a7223 */ /* 0x002fe20000010059 */
[----:B------:R-:W-:Y:S02]  /*12c10*/  FSEL R41, R41, -INF , !P1 ;  /* 0xff80000029297808 */ /* 0x000fe40004800000 */
[----:B------:R-:W-:-:S02]  /*12c20*/  FSEL R30, R30, -INF , !P3 ;  /* 0xff8000001e1e7808 */ /* 0x000fc40005800000 */
[----:B------:R-:W1:Y:S01]  /*12c30*/  MUFU.TANH R15, R15 ;  /* 0x0000000f000f7308 */ /* 0x000e620000002400 */
[----:B--2---:R-:W-:Y:S01]  /*12c40*/  FFMA.FTZ R26, R0, R26, R25 ;  /* 0x0000001a001a7223 */ /* 0x004fe20000010019 */
[----:B------:R-:W-:Y:S01]  /*12c50*/  VIADD R25, R12, 0x71 ;  /* 0x000000710c197836 */ /* 0x000fe20000000000 */
[----:B------:R-:W-:-:S03]  /*12c60*/  FSEL R42, R42, -INF , !P4 ;  /* 0xff8000002a2a7808 */ /* 0x000fc60006000000 */
[----:B------:R-:W-:Y:S02]  /*12c70*/  FSEL R26, R26, -INF , !P2 ;  /* 0xff8000001a1a7808 */ /* 0x000fe40005000000 */
[----:B------:R-:W2:Y:S01]  /*12c80*/  MUFU.TANH R3, R87 ;  /* 0x0000005700037308 */ /* 0x000ea20000002400 */
[----:B---3--:R-:W-:Y:S01]  /*12c90*/  FFMA.FTZ R27, R0, R24, R91 ;  /* 0x00000018001b7223 */ /* 0x008fe2000001005b */
[----:B------:R-:W-:Y:S01]  /*12ca0*/  VIADD R24, R12, 0x78 ;  /* 0x000000780c187836 */ /* 0x000fe20000000000 */
[C---:B------:R-:W-:Y:S02]  /*12cb0*/  ISETP.GE.AND P4, PT, R25.reuse, R118, PT ;  /* 0x000000761900720c */ /* 0x040fe40003f86270 */
[----:B------:R-:W-:Y:S02]  /*12cc0*/  ISETP.GE.AND P1, PT, R25, R119, PT ;  /* 0x000000771900720c */ /* 0x000fe40003f26270 */
[----:B------:R-:W-:Y:S01]  /*12cd0*/  I2FP.F32.S32 R25, R25 ;  /* 0x0000001900197245 */ /* 0x000fe20000201400 */
[----:B------:R-:W3:Y:S01]  /*12ce0*/  MUFU.TANH R21, R21 ;  /* 0x0000001500157308 */ /* 0x000ee20000002400 */
[----:B------:R-:W-:-:S02]  /*12cf0*/  FSEL R27, R27, -INF , !P0 ;  /* 0xff8000001b1b7808 */ /* 0x000fc40004000000 */
[----:B------:R-:W-:Y:S01]  /*12d00*/  ISETP.GE.AND P3, PT, R24, R118, PT ;  /* 0x000000761800720c */ /* 0x000fe20003f66270 */
[----:B-1----:R-:W-:Y:S01]  /*12d10*/  FFMA.FTZ R15, R0, R25, R15 ;  /* 0x00000019000f7223 */ /* 0x002fe2000001000f */
[----:B------:R-:W-:Y:S01]  /*12d20*/  BAR.SYNC.DEFER_BLOCKING 0x0 ;  /* 0x0000000000007b1d */ /* 0x000fe20000010000 */
[----:B------:R-:W-:Y:S02]  /*12d30*/  ISETP.GE.AND P0, PT, R24, R119, PT ;  /* 0x000000771800720c */ /* 0x000fe40003f06270 */
[----:B------:R-:W-:Y:S01]  /*12d40*/  I2FP.F32.S32 R24, R24 ;  /* 0x0000001800187245 */ /* 0x000fe20000201400 */
[----:B--2---:R-:W-:Y:S01]  /*12d50*/  FFMA.FTZ R25, R0, R25, R3 ;  /* 0x0000001900197223 */ /* 0x004fe20000010003 */
[----:B------:R-:W-:Y:S01]  /*12d60*/  I2FP.F32.S32 R3, R12 ;  /* 0x0000000c00037245 */ /* 0x000fe20000201400 */
[----:B------:R-:W1:Y:S03]  /*12d70*/  MUFU.TANH R29, R29 ;  /* 0x0000001d001d7308 */ /* 0x000e660000002400 */
[----:B------:R-:W-:-:S02]  /*12d80*/  FSEL R25, R25, -INF , !P1 ;  /* 0xff80000019197808 */ /* 0x000fc40004800000 */
[----:B------:R-:W-:Y:S01]  /*12d90*/  ISETP.GE.AND P1, PT, R12, R119, PT ;  /* 0x000000770c00720c */ /* 0x000fe20003f26270 */
[----:B---3--:R-:W-:Y:S02]  /*12da0*/  FFMA.FTZ R21, R0, R24, R21 ;  /* 0x0000001800157223 */ /* 0x008fe40000010015 */
[----:B------:R-:W2:Y:S03]  /*12db0*/  MUFU.TANH R23, R40 ;  /* 0x0000002800177308 */ /* 0x000ea60000002400 */
[----:B------:R-:W-:-:S05]  /*12dc0*/  FSEL R28, R21, -INF , !P3 ;  /* 0xff800000151c7808 */ /* 0x000fca0005800000 */
[----:B------:R3:W4:Y:S01]  /*12dd0*/  MUFU.TANH R31, R14 ;  /* 0x0000000e001f7308 */ /* 0x0007220000002400 */
[----:B-1----:R-:W-:Y:S01]  /*12de0*/  FFMA.FTZ R24, R0, R24, R29 ;  /* 0x0000001800187223 */ /* 0x002fe2000001001d */
[----:B------:R-:W-:Y:S02]  /*12df0*/  FSEL R29, R15, -INF , !P4 ;  /* 0xff8000000f1d7808 */ /* 0x000fe40006000000 */
[CC--:B------:R-:W-:Y:S01]  /*12e00*/  ISETP.GE.AND P4, PT, R12.reuse, R118.reuse, PT ;  /* 0x000000760c00720c */ /* 0x0c0fe20003f86270 */
[----:B------:R-:W-:Y:S01]  /*12e10*/  VIADD R12, R12, 0x79 ;  /* 0x000000790c0c7836 */ /* 0x000fe20000000000 */
[----:B------:R-:W-:Y:S02]  /*12e20*/  FSEL R24, R24, -INF , !P0 ;  /* 0xff80000018187808 */ /* 0x000fe40004000000 */
[----:B------:R-:W1:Y:S01]  /*12e30*/  MUFU.TANH R81, R81 ;  /* 0x0000005100517308 */ /* 0x000e620000002400 */
[----:B--2---:R-:W-:Y:S01]  /*12e40*/  FFMA.FTZ R23, R0, R3, R23 ;  /* 0x0000000300177223 */ /* 0x004fe20000010017 */
[----:B------:R-:W-:-:S02]  /*12e50*/  ISETP.GE.AND P2, PT, R12, R118, PT ;  /* 0x000000760c00720c */ /* 0x000fc40003f46270 */
[----:B------:R-:W-:-:S04]  /*12e60*/  ISETP.GE.AND P0, PT, R12, R119, PT ;  /* 0x000000770c00720c */ /* 0x000fc80003f06270 */
[----:B------:R-:W2:Y:S01]  /*12e70*/  MUFU.TANH R83, R83 ;  /* 0x0000005300537308 */ /* 0x000ea20000002400 */
[----:B---3--:R-:W-:Y:S01]  /*12e80*/  I2FP.F32.S32 R14, R12 ;  /* 0x0000000c000e7245 */ /* 0x008fe20000201400 */
[C---:B----4-:R-:W-:Y:S01]  /*12e90*/  FFMA.FTZ R31, R0.reuse, R3, R31 ;  /* 0x00000003001f7223 */ /* 0x050fe2000001001f */
[----:B------:R-:W-:Y:S02]  /*12ea0*/  FSEL R12, R23, -INF , !P4 ;  /* 0xff800000170c7808 */ /* 0x000fe40006000000 */
[----:B------:R-:W-:Y:S02]  /*12eb0*/  ISETP.GT.AND P4, PT, R151, R142, PT ;  /* 0x0000008e9700720c */ /* 0x000fe40003f84270 */
[----:B------:R-:W-:Y:S01]  /*12ec0*/  FSEL R7, R31, -INF , !P1 ;  /* 0xff8000001f077808 */ /* 0x000fe20004800000 */
[----:B-1----:R-:W-:-:S05]  /*12ed0*/  FFMA.FTZ R40, R0, R14, R81 ;  /* 0x0000000e00287223 */ /* 0x002fca0000010051 */
[----:B------:R-:W-:Y:S01]  /*12ee0*/  FSEL R40, R40, -INF , !P2 ;  /* 0xff80000028287808 */ /* 0x000fe20005000000 */
[----:B--2---:R-:W-:-:S05]  /*12ef0*/  FFMA.FTZ R83, R0, R14, R83 ;  /* 0x0000000e00537223 */ /* 0x004fca0000010053 */
        /* <DEDUP_REMOVED lines=35> */
[----:B------:R-:W-:-:S04]  /*13130*/  LOP3.LUT R14, RZ, R15, RZ, 0x33, !PT ;  /* 0x0000000fff0e7212 */ /* 0x000fc800078e33ff */
[----:B------:R-:W-:Y:S01]  /*13140*/  @P2 VIADD R33, R33, 0x1 ;  /* 0x0000000121212836 */ /* 0x000fe20000000000 */
[----:B------:R-:W-:-:S06]  /*13150*/  ISETP.GE.AND P2, PT, R2, RZ, PT ;  /* 0x000000ff0200720c */ /* 0x000fcc0003f46270 */
[----:B------:R-:W-:Y:S01]  /*13160*/  @P1 VIADD R3, R3, 0x1 ;  /* 0x0000000103031836 */ /* 0x000fe20000000000 */
[----:B------:R-:W-:-:S04]  /*13170*/  ISETP.NE.AND P1, PT, R15, RZ, PT ;  /* 0x000000ff0f00720c */ /* 0x000fc80003f25270 */
[----:B------:R-:W-:Y:S02]  /*13180*/  MOV R21, R3 ;  /* 0x0000000300157202 */ /* 0x000fe40000000f00 */
        /* <DEDUP_REMOVED lines=24> */
.L_x_3368:
[----:B------:R-:W1:Y:S02]  /*13310*/  LDC R15, c[0x0][0x248] ;  /* 0x00009200ff0f7b82 */ /* 0x000e640000000800 */
[----:B-1----:R-:W-:-:S04]  /*13320*/  LEA R15, -R15, RZ, 0x7 ;  /* 0x000000ff0f0f7211 */ /* 0x002fc800078e39ff */
[----:B------:R-:W-:-:S07]  /*13330*/  SHF.R.S32.HI R2, RZ, 0x1f, R15 ;  /* 0x0000001fff027819 */ /* 0x000fce000001140f */
.L_x_3369:
        /* <DEDUP_REMOVED lines=114> */
.L_x_3367:
        /* <DEDUP_REMOVED lines=87> */
[----:B--2---:R-:W-:Y:S01]  /*13fd0*/  FMNMX.FTZ R2, R15, R2, !PT ;  /* 0x000000020f027209 */ /* 0x004fe20007810000 */
[--C-:B------:R-:W-:Y:S01]  /*13fe0*/  FFMA.FTZ R59, R10, UR8, -R51.reuse ;  /* 0x000000080a3b7c23 */ /* 0x100fe20008010833 */
[--C-:B------:R-:W-:Y:S01]  /*13ff0*/  FFMA.FTZ R38, R8, UR8, -R51.reuse ;  /* 0x0000000808267c23 */ /* 0x100fe20008010833 */
[----:B------:R-:W-:Y:S01]  /*14000*/  LDSM.16.MT88.4 R20, [R138+0x9400] ;  /* 0x009400008a14783b */ /* 0x000fe20000004200 */
[C---:B------:R-:W-:Y:S01]  /*14010*/  FSETP.NEU.FTZ.AND P0, PT, R2.reuse, -INF , PT ;  /* 0xff8000000200780b */ /* 0x040fe20003f1d000 */
[----:B------:R-:W-:Y:S01]  /*14020*/  FMUL.FTZ R48, R2, UR8 ;  /* 0x0000000802307c20 */ /* 0x000fe20008410000 */
[--C-:B------:R-:W-:Y:S01]  /*14030*/  FFMA.FTZ R36, R36, UR8, -R51.reuse ;  /* 0x0000000824247c23 */ /* 0x100fe20008010833 */
[----:B------:R-:W1:Y:S01]  /*14040*/  MUFU.EX2 R132, R132 ;  /* 0x0000008400847308 */ /* 0x000e620000000800 */
[--C-:B------:R-:W-:Y:S01]  /*14050*/  FFMA.FTZ R33, R174, UR8, -R51.reuse ;  /* 0x00000008ae217c23 */ /* 0x100fe20008010833 */
        /* <DEDUP_REMOVED lines=15> */
[----:B-1----:R-:W-:Y:S01]  /*14150*/  F2FP.F16.F32.PACK_AB R68, R132, R135 ;  /* 0x000000878444723e */ /* 0x002fe200000000ff */
[--C-:B------:R-:W-:Y:S01]  /*14160*/  FFMA.FTZ R34, R9, UR8, -R48.reuse ;  /* 0x0000000809227c23 */ /* 0x100fe20008010830 */
[----:B------:R-:W1:Y:S01]  /*14170*/  LDSM.16.MT88.4 R16, [R136+0x9400] ;  /* 0x009400008810783b */ /* 0x000e620000004200 */
        /* <DEDUP_REMOVED lines=30> */
[----:B------:R-:W-:Y:S01]  /*14360*/  FADD.FTZ R132, R135, R132 ;  /* 0x0000008487847221 */ /* 0x000fe20000010000 */
[--C-:B------:R-:W-:Y:S01]  /*14370*/  FFMA.FTZ R47, R47, UR8, -R51.reuse ;  /* 0x000000082f2f7c23 */ /* 0x100fe20008010833 */
[----:B------:R-:W3:Y:S01]  /*14380*/  MUFU.EX2 R57, R57 ;  /* 0x0000003900397308 */ /* 0x000ee20000000800 */
[----:B----4-:R-:W-:Y:S01]  /*14390*/  F2FP.F16.F32.PACK_AB R69, R126, R133 ;  /* 0x000000857e45723e */ /* 0x010fe200000000ff */
[----:B------:R-:W-:Y:S01]  /*143a0*/  FADD.FTZ R121, R131, R132 ;  /* 0x0000008483797221 */ /* 0x000fe20000010000 */
[--C-:B------:R-:W-:Y:S01]  /*143b0*/  FFMA.FTZ R46, R46, UR8, -R51.reuse ;  /* 0x000000082e2e7c23 */ /* 0x100fe20008010833 */
[--C-:B------:R-:W-:Y:S01]  /*143c0*/  FFMA.FTZ R45, R45, UR8, -R51.reuse ;  /* 0x000000082d2d7c23 */ /* 0x100fe20008010833 */
[----:B------:R-:W-:Y:S01]  /*143d0*/  FFMA.FTZ R42, R42, UR8, -R51 ;  /* 0x000000082a2a7c23 */ /* 0x000fe20008010833 */
[----:B------:R-:W-:Y:S01]  /*143e0*/  FADD.FTZ R121, R122, R121 ;  /* 0x000000797a797221 */ /* 0x000fe20000010000 */
[--C-:B------:R-:W-:Y:S01]  /*143f0*/  FFMA.FTZ R122, R44, UR8, -R48.reuse ;  /* 0x000000082c7a7c23 */ /* 0x100fe20008010830 */
[----:B------:R-:W-:Y:S01]  /*14400*/  MUFU.EX2 R50, R50 ;  /* 0x0000003200327308 */ /* 0x000fe20000000800 */
[--C-:B------:R-:W-:Y:S01]  /*14410*/  FFMA.FTZ R44, R41, UR8, -R48.reuse ;  /* 0x00000008292c7c23 */ /* 0x100fe20008010830 */
[--C-:B------:R-:W-:Y:S01]  /*14420*/  FFMA.FTZ R43, R43, UR8, -R48.reuse ;  /* 0x000000082b2b7c23 */ /* 0x100fe20008010830 */
[----:B------:R-:W-:Y:S01]  /*14430*/  FFMA.FTZ R41, R27, UR8, -R48 ;  /* 0x000000081b297c23 */ /* 0x000fe20008010830 */
[----:B------:R-:W-:Y:S01]  /*14440*/  FADD.FTZ R133, R133, R126 ;  /* 0x0000007e85857221 */ /* 0x000fe20000010000 */
[----:B------:R-:W-:-:S03]  /*14450*/  FFMA.FTZ R126, R30, UR8, -R51 ;  /* 0x000000081e7e7c23 */ /* 0x000fc60008010833 */
[----:B------:R-:W4:Y:S01]  /*14460*/  MUFU.EX2 R49, R49 ;  /* 0x0000003100317308 */ /* 0x000f220000000800 */
[----:B---3--:R-:W-:Y:S01]  /*14470*/  F2FP.F16.F32.PACK_AB R71, R57, R128 ;  /* 0x000000803947723e */ /* 0x008fe200000000ff */
[----:B------:R-:W-:-:S06]  /*14480*/  FADD.FTZ R128, R128, R133 ;  /* 0x0000008580807221 */ /* 0x000fcc0000010000 */
[C---:B------:R-:W-:Y:S01]  /*14490*/  HMMA.16816.F32 R96, R68.reuse, R92, RZ ;  /* 0x0000005c4460723c */ /* 0x040fe200000018ff */
[----:B------:R-:W-:Y:S05]  /*144a0*/  MUFU.EX2 R59, R59 ;  /* 0x0000003b003b7308 */ /* 0x000fea0000000800 */
[C---:B------:R-:W-:Y:S03]  /*144b0*/  HMMA.16816.F32 R92, R68.reuse, R94, RZ ;  /* 0x0000005e445c723c */ /* 0x040fe600000018ff */
[----:B------:R-:W3:Y:S01]  /*144c0*/  MUFU.EX2 R38, R38 ;  /* 0x0000002600267308 */ /* 0x000ee20000000800 */
[----:B----4-:R-:W-:Y:S01]  /*144d0*/  F2FP.F16.F32.PACK_AB R8, R49, R50 ;  /* 0x000000323108723e */ /* 0x010fe200000000ff */
[----:B------:R-:W-:Y:S01]  /*144e0*/  FADD.FTZ R50, R50, R121 ;  /* 0x0000007932327221 */ /* 0x000fe20000010000 */
[----:B------:R-:W-:Y:S01]  /*144f0*/  HMMA.16816.F32 R112, R68, R108, RZ ;  /* 0x0000006c4470723c */ /* 0x000fe200000018ff */
[----:B------:R-:W-:-:S04]  /*14500*/  FFMA.FTZ R121, R29, UR8, -R51 ;  /* 0x000000081d797c23 */ /* 0x000fc80008010833 */
[----:B------:R-:W-:Y:S01]  /*14510*/  MUFU.EX2 R56, R56 ;  /* 0x0000003800387308 */ /* 0x000fe20000000800 */
[C---:B------:R-:W-:Y:S06]  /*14520*/  HMMA.16816.F32 R104, R68.reuse, R100, RZ ;  /* 0x000000644468723c */ /* 0x040fec00000018ff */
[----:B------:R-:W-:Y:S01]  /*14530*/  HMMA.16816.F32 R88, R68, R84, RZ ;  /* 0x000000544458723c */ /* 0x000fe200000018ff */
[----:B------:R-:W4:Y:S01]  /*14540*/  MUFU.EX2 R55, R55 ;  /* 0x0000003700377308 */ /* 0x000f220000000800 */
[----:B---3--:R-:W-:-:S04]  /*14550*/  F2FP.F16.F32.PACK_AB R10, R38, R59 ;  /* 0x0000003b260a723e */ /* 0x008fc800000000ff */
[C---:B------:R-:W-:Y:S03]  /*14560*/  HMMA.16816.F32 R80, R68.reuse, R76, RZ ;  /* 0x0000004c4450723c */ /* 0x040fe600000018ff */
[----:B------:R-:W-:Y:S03]  /*14570*/  MUFU.EX2 R39, R39 ;  /* 0x0000002700277308 */ /* 0x000fe60000000800 */
[C---:B------:R-:W-:Y:S05]  /*14580*/  HMMA.16816.F32 R108, R68.reuse, R110, RZ ;  /* 0x0000006e446c723c */ /* 0x040fea00000018ff */
[----:B------:R-:W3:Y:S01]  /*14590*/  MUFU.EX2 R34, R34 ;  /* 0x0000002200227308 */ /* 0x000ee20000000800 */
[----:B----4-:R-:W-:Y:S01]  /*145a0*/  F2FP.F16.F32.PACK_AB R9, R55, R56 ;  /* 0x000000383709723e */ /* 0x010fe200000000ff */
[C---:B------:R-:W-:Y:S06]  /*145b0*/  HMMA.16816.F32 R100, R68.reuse, R102, RZ ;  /* 0x000000664464723c */ /* 0x040fec00000018ff */
[C---:B------:R-:W-:Y:S01]  /*145c0*/  HMMA.16816.F32 R84, R68.reuse, R86, RZ ;  /* 0x000000564454723c */ /* 0x040fe200000018ff */
[----:B------:R-:W-:Y:S05]  /*145d0*/  MUFU.EX2 R37, R37 ;  /* 0x0000002500257308 */ /* 0x000fea0000000800 */
[----:B------:R-:W-:Y:S01]  /*145e0*/  HMMA.16816.F32 R76, R68, R78, RZ ;  /* 0x0000004e444c723c */ /* 0x000fe200000018ff */
[----:B---3--:R-:W-:-:S02]  /*145f0*/  F2FP.F16.F32.PACK_AB R11, R34, R39 ;  /* 0x00000027220b723e */ /* 0x008fc400000000ff */
[----:B------:R-:W3:Y:S05]  /*14600*/  MUFU.EX2 R36, R36 ;  /* 0x0000002400247308 */ /* 0x000eea0000000800 */
[C---:B--2---:R-:W-:Y:S03]  /*14610*/  HMMA.16816.F32 R96, R8.reuse, R12, R96 ;  /* 0x0000000c0860723c */ /* 0x044fe60000001860 */
[----:B------:R-:W-:Y:S03]  /*14620*/  MUFU.EX2 R33, R33 ;  /* 0x0000002100217308 */ /* 0x000fe60000000800 */
[C---:B------:R-:W-:Y:S01]  /*14630*/  HMMA.16816.F32 R92, R8.reuse, R14, R92 ;  /* 0x0000000e085c723c */ /* 0x040fe2000000185c */
[----:B------:R-:W2:Y:S04]  /*14640*/  LDSM.16.MT88.4 R12, [R136+0xd000] ;  /* 0x00d00000880c783b */ /* 0x000ea80000004200 */
[----:B------:R-:W-:Y:S01]  /*14650*/  MUFU.EX2 R6, R6 ;  /* 0x0000000600067308 */ /* 0x000fe20000000800 */
[C---:B------:R-:W-:Y:S06]  /*14660*/  HMMA.16816.F32 R112, R8.reuse, R20, R112 ;  /* 0x000000140870723c */ /* 0x040fec0000001870 */
[C---:B------:R-:W-:Y:S01]  /*14670*/  HMMA.16816.F32 R108, R8.reuse, R22, R108 ;  /* 0x00000016086c723c */ /* 0x040fe2000000186c */
[----:B------:R-:W4:Y:S01]  /*14680*/  LDSM.16.MT88.4 R20, [R136+0xb400] ;  /* 0x00b400008814783b */ /* 0x000f220000004200 */
[----:B------:R-:W-:Y:S04]  /*14690*/  MUFU.EX2 R35, R35 ;  /* 0x0000002300237308 */ /* 0x000fe80000000800 */
[C---:B-1----:R-:W-:Y:S04]  /*146a0*/  HMMA.16816.F32 R104, R8.reuse, R16, R104 ;  /* 0x000000100868723c */ /* 0x042fe80000001868 */
[----:B------:R-:W1:Y:S02]  /*146b0*/  MUFU.EX2 R32, R32 ;  /* 0x0000002000207308 */ /* 0x000e640000000800 */
[----:B------:R-:W-:Y:S01]  /*146c0*/  HMMA.16816.F32 R100, R8, R18, R100 ;  /* 0x000000120864723c */ /* 0x000fe20000001864 */
[----:B------:R-:W5:Y:S05]  /*146d0*/  LDSM.16.MT88.4 R16, [R138+0xd400] ;  /* 0x00d400008a10783b */ /* 0x000f6a0000004200 */
[----:B------:R-:W-:Y:S08]  /*146e0*/  MUFU.EX2 R7, R7 ;  /* 0x0000000700077308 */ /* 0x000ff00000000800 */
[----:B------:R-:W1:Y:S01]  /*146f0*/  MUFU.EX2 R4, R4 ;  /* 0x0000000400047308 */ /* 0x000e620000000800 */
[C---:B--2---:R-:W-:Y:S07]  /*14700*/  HMMA.16816.F32 R72, R68.reuse, R12, RZ ;  /* 0x0000000c4448723c */ /* 0x044fee00000018ff */
[----:B------:R-:W-:Y:S01]  /*14710*/  MUFU.EX2 R67, R67 ;  /* 0x0000004300437308 */ /* 0x000fe20000000800 */
[----:B------:R-:W-:Y:S01]  /*14720*/  HMMA.16816.F32 R68, R68, R14, RZ ;  /* 0x0000000e4444723c */ /* 0x000fe200000018ff */
[----:B------:R-:W2:Y:S05]  /*14730*/  LDSM.16.MT88.4 R12, [R136+0xd400] ;  /* 0x00d40000880c783b */ /* 0x000eaa0000004200 */
[C---:B----4-:R-:W-:Y:S01]  /*14740*/  HMMA.16816.F32 R88, R8.reuse, R20, R88 ;  /* 0x000000140858723c */ /* 0x050fe20000001858 */
[----:B------:R-:W4:Y:S05]  /*14750*/  MUFU.EX2 R62, R62 ;  /* 0x0000003e003e7308 */ /* 0x000f2a0000000800 */
        /* <DEDUP_REMOVED lines=8> */
[----:B------:R-:W4:Y:S01]  /*147e0*/  MUFU.EX2 R60, R60 ;  /* 0x0000003c003c7308 */ /* 0x000f220000000800 */
[C---:B--2---:R-:W-:Y:S06]  /*147f0*/  HMMA.16816.F32 R72, R8.reuse, R12, R72 ;  /* 0x0000000c0848723c */ /* 0x044fec0000001848 */
[----:B------:R-:W-:Y:S01]  /*14800*/  HMMA.16816.F32 R68, R8, R14, R68 ;  /* 0x0000000e0844723c */ /* 0x000fe20000001844 */
[----:B------:R-:W2:Y:S01]  /*14810*/  LDSM.16.MT88.4 R12, [R136+0x9800] ;  /* 0x00980000880c783b */ /* 0x000ea20000004200 */
[----:B------:R-:W-:Y:S05]  /*14820*/  MUFU.EX2 R61, R61 ;  /* 0x0000003d003d7308 */ /* 0x000fea0000000800 */
[----:B---3--:R-:W-:-:S02]  /*14830*/  F2FP.F16.F32.PACK_AB R8, R36, R37 ;  /* 0x000000252408723e */ /* 0x008fc400000000ff */
[----:B-1----:R-:W-:Y:S01]  /*14840*/  F2FP.F16.F32.PACK_AB R9, R32, R35 ;  /* 0x000000232009723e */ /* 0x002fe200000000ff */
[----:B------:R-:W1:Y:S01]  /*14850*/  MUFU.EX2 R54, R54 ;  /* 0x0000003600367308 */ /* 0x000e620000000800 */
[----:B------:R-:W-:Y:S02]  /*14860*/  F2FP.F16.F32.PACK_AB R10, R6, R33 ;  /* 0x00000021060a723e */ /* 0x000fe400000000ff */
[----:B------:R-:W-:-:S05]  /*14870*/  F2FP.F16.F32.PACK_AB R11, R4, R7 ;  /* 0x00000007040b723e */ /* 0x000fca00000000ff */
[----:B------:R-:W-:Y:S02]  /*14880*/  MUFU.EX2 R171, R171 ;  /* 0x000000ab00ab7308 */ /* 0x000fe40000000800 */
[C---:B-----5:R-:W-:Y:S06]  /*14890*/  HMMA.16816.F32 R112, R8.reuse, R16, R112 ;  /* 0x000000100870723c */ /* 0x060fec0000001870 */
[C---:B------:R-:W-:Y:S01]  /*148a0*/  HMMA.16816.F32 R108, R8.reuse, R18, R108 ;  /* 0x00000012086c723c */ /* 0x040fe2000000186c */
[----:B------:R-:W3:Y:S01]  /*148b0*/  LDSM.16.MT88.4 R16, [R138+0xb800] ;  /* 0x00b800008a10783b */ /* 0x000ee20000004200 */
        /* <DEDUP_REMOVED lines=8> */
[C---:B---3--:R-:W-:Y:S07]  /*14940*/  HMMA.16816.F32 R96, R8.reuse, R16, R96 ;  /* 0x000000100860723c */ /* 0x048fee0000001860 */
[----:B------:R-:W-:Y:S01]  /*14950*/  MUFU.EX2 R163, R163 ;  /* 0x000000a300a37308 */ /* 0x000fe20000000800 */
[C---:B------:R-:W-:Y:S01]  /*14960*/  HMMA.16816.F32 R92, R8.reuse, R18, R92 ;  /* 0x00000012085c723c */ /* 0x040fe2000000185c */
[----:B------:R-:W3:Y:S06]  /*14970*/  LDSM.16.MT88.4 R16, [R138+0xd800] ;  /* 0x00d800008a10783b */ /* 0x000eec0000004200 */
[----:B------:R-:W5:Y:S08]  /*14980*/  MUFU.EX2 R134, R134 ;  /* 0x0000008600867308 */ /* 0x000f700000000800 */
[----:B------:R-:W-:Y:S01]  /*14990*/  MUFU.EX2 R173, R173 ;  /* 0x000000ad00ad7308 */ /* 0x000fe20000000800 */
[C---:B--2---:R-:W-:Y:S07]  /*149a0*/  HMMA.16816.F32 R88, R8.reuse, R12, R88 ;  /* 0x0000000c0858723c */ /* 0x044fee0000001858 */
[----:B------:R-:W2:Y:S01]  /*149b0*/  MUFU.EX2 R66, R66 ;  /* 0x0000004200427308 */ /* 0x000ea20000000800 */
[C---:B------:R-:W-:Y:S01]  /*149c0*/  HMMA.16816.F32 R84, R8.reuse, R14, R84 ;  /* 0x0000000e0854723c */ /* 0x040fe20000001854 */
[----:B------:R-:W4:Y:S06]  /*149d0*/  LDSM.16.MT88.4 R12, [R136+0xd800] ;  /* 0x00d80000880c783b */ /* 0x000f2c0000004200 */
[----:B------:R-:W-:Y:S08]  /*149e0*/  MUFU.EX2 R167, R167 ;  /* 0x000000a700a77308 */ /* 0x000ff00000000800 */
[----:B------:R-:W-:Y:S01]  /*149f0*/  MUFU.EX2 R64, R64 ;  /* 0x0000004000407308 */ /* 0x000fe20000000800 */
[C---:B---3--:R-:W-:Y:S07]  /*14a00*/  HMMA.16816.F32 R80, R8.reuse, R16, R80 ;  /* 0x000000100850723c */ /* 0x048fee0000001850 */
[----:B------:R-:W-:Y:S01]  /*14a10*/  MUFU.EX2 R130, R130 ;  /* 0x0000008200827308 */ /* 0x000fe20000000800 */
[C---:B------:R-:W-:Y:S01]  /*14a20*/  HMMA.16816.F32 R76, R8.reuse, R18, R76 ;  /* 0x00000012084c723c */ /* 0x040fe2000000184c */
[----:B------:R-:W3:Y:S06]  /*14a30*/  LDSM.16.MT88.4 R16, [R138+0x9c00] ;  /* 0x009c00008a10783b */ /* 0x000eec0000004200 */
[----:B------:R-:W2:Y:S08]  /*14a40*/  MUFU.EX2 R127, R127 ;  /* 0x0000007f007f7308 */ /* 0x000eb00000000800 */
[----:B------:R-:W-:Y:S01]  /*14a50*/  MUFU.EX2 R123, R123 ;  /* 0x0000007b007b7308 */ /* 0x000fe20000000800 */
[C---:B----4-:R-:W-:Y:S07]  /*14a60*/  HMMA.16816.F32 R72, R8.reuse, R12, R72 ;  /* 0x0000000c0848723c */ /* 0x050fee0000001848 */
[----:B------:R-:W4:Y:S01]  /*14a70*/  MUFU.EX2 R120, R120 ;  /* 0x0000007800787308 */ /* 0x000f220000000800 */
        /* <DEDUP_REMOVED lines=8> */
[C---:B---3--:R-:W-:Y:S04]  /*14b00*/  HMMA.16816.F32 R112, R8.reuse, R16, R112 ;  /* 0x000000100870723c */ /* 0x048fe80000001870 */
[----:B------:R-:W-:Y:S02]  /*14b10*/  MUFU.EX2 R45, R45 ;  /* 0x0000002d002d7308 */ /* 0x000fe40000000800 */
[C---:B------:R-:W-:Y:S01]  /*14b20*/  HMMA.16816.F32 R108, R8.reuse, R18, R108 ;  /* 0x00000012086c723c */ /* 0x040fe2000000186c */
[----:B------:R-:W3:Y:S05]  /*14b30*/  LDSM.16.MT88.4 R16, [R138+0xbc00] ;  /* 0x00bc00008a10783b */ /* 0x000eea0000004200 */
        /* <DEDUP_REMOVED lines=20> */
[----:B------:R-:W-:-:S02]  /*14c80*/  F2FP.F16.F32.PACK_AB R8, R166, R171 ;  /* 0x000000aba608723e */ /* 0x000fc400000000ff */
[----:B------:R-:W-:Y:S02]  /*14c90*/  F2FP.F16.F32.PACK_AB R9, R164, R169 ;  /* 0x000000a9a409723e */ /* 0x000fe400000000ff */
[----:B------:R-:W-:Y:S02]  /*14ca0*/  F2FP.F16.F32.PACK_AB R10, R162, R165 ;  /* 0x000000a5a20a723e */ /* 0x000fe400000000ff */
[----:B------:R-:W-:-:S07]  /*14cb0*/  F2FP.F16.F32.PACK_AB R11, R134, R163 ;  /* 0x000000a3860b723e */ /* 0x000fce00000000ff */
        /* <DEDUP_REMOVED lines=18> */
[----:B--2---:R-:W-:-:S02]  /*14de0*/  F2FP.F16.F32.PACK_AB R8, R66, R173 ;  /* 0x000000ad4208723e */ /* 0x004fc400000000ff */
[----:B------:R-:W-:Y:S02]  /*14df0*/  F2FP.F16.F32.PACK_AB R9, R127, R130 ;  /* 0x000000827f09723e */ /* 0x000fe400000000ff */
[----:B------:R-:W-:Y:S02]  /*14e00*/  F2FP.F16.F32.PACK_AB R10, R64, R167 ;  /* 0x000000a7400a723e */ /* 0x000fe400000000ff */
[----:B----4-:R-:W-:-:S07]  /*14e10*/  F2FP.F16.F32.PACK_AB R11, R120, R123 ;  /* 0x0000007b780b723e */ /* 0x010fce00000000ff */
[C---:B------:R-:W-:Y:S06]  /*14e20*/  HMMA.16816.F32 R112, R8.reuse, R20, R112 ;  /* 0x000000140870723c */ /* 0x040fec0000001870 */
[C---:B------:R-:W-:Y:S01]  /*14e30*/  HMMA.16816.F32 R108, R8.reuse, R22, R108 ;  /* 0x00000016086c723c */ /* 0x040fe2000000186c */
[----:B------:R-:W2:Y:S05]  /*14e40*/  LDSM.16.MT88.4 R20, [R136+0xc400] ;  /* 0x00c400008814783b */ /* 0x000eaa0000004200 */
[C---:B---3--:R-:W-:Y:S06]  /*14e50*/  HMMA.16816.F32 R104, R8.reuse, R16, R104 ;  /* 0x000000100868723c */ /* 0x048fec0000001868 */
[C---:B------:R-:W-:Y:S01]  /*14e60*/  HMMA.16816.F32 R100, R8.reuse, R18, R100 ;  /* 0x000000120864723c */ /* 0x040fe20000001864 */
[----:B------:R-:W3:Y:S05]  /*14e70*/  LDSM.16.MT88.4 R16, [R136+0xe400] ;  /* 0x00e400008810783b */ /* 0x000eea0000004200 */
[C---:B-----5:R-:W-:Y:S06]  /*14e80*/  HMMA.16816.F32 R96, R8.reuse, R12, R96 ;  /* 0x0000000c0860723c */ /* 0x060fec0000001860 */
[C---:B------:R-:W-:Y:S01]  /*14e90*/  HMMA.16816.F32 R92, R8.reuse, R14, R92 ;  /* 0x0000000e085c723c */ /* 0x040fe2000000185c */
[----:B------:R-:W4:Y:S05]  /*14ea0*/  LDSM.16.MT88.4 R12, [R138+0xe400] ;  /* 0x00e400008a0c783b */ /* 0x000f2a0000004200 */
[C---:B--2---:R-:W-:Y:S06]  /*14eb0*/  HMMA.16816.F32 R88, R8.reuse, R20, R88 ;  /* 0x000000140858723c */ /* 0x044fec0000001858 */
[C---:B------:R-:W-:Y:S01]  /*14ec0*/  HMMA.16816.F32 R84, R8.reuse, R22, R84 ;  /* 0x000000160854723c */ /* 0x040fe20000001854 */
[----:B------:R-:W2:Y:S05]  /*14ed0*/  LDSM.16.MT88.4 R20, [R136+0xe800] ;  /* 0x00e800008814783b */ /* 0x000eaa0000004200 */
[C---:B---3--:R-:W-:Y:S06]  /*14ee0*/  HMMA.16816.F32 R72, R8.reuse, R16, R72 ;  /* 0x000000100848723c */ /* 0x048fec0000001848 */
[C---:B------:R-:W-:Y:S01]  /*14ef0*/  HMMA.16816.F32 R68, R8.reuse, R18, R68 ;  /* 0x000000120844723c */ /* 0x040fe20000001844 */
[----:B------:R-:W-:Y:S01]  /*14f00*/  FADD.FTZ R17, R57, R128 ;  /* 0x0000008039117221 */ /* 0x000fe20000010000 */
[----:B------:R-:W-:Y:S01]  /*14f10*/  FADD.FTZ R16, R49, R50 ;  /* 0x0000003231107221 */ /* 0x000fe20000010000 */
[--C-:B------:R-:W-:Y:S01]  /*14f20*/  FFMA.FTZ R57, R28, UR8, -R51.reuse ;  /* 0x000000081c397c23 */ /* 0x100fe20008010833 */
[----:B------:R-:W-:Y:S01]  /*14f30*/  FFMA.FTZ R51, R40, UR8, -R51 ;  /* 0x0000000828337c23 */ /* 0x000fe20008010833 */
[----:B------:R-:W-:Y:S01]  /*14f40*/  FADD.FTZ R56, R56, R17 ;  /* 0x0000001138387221 */ /* 0x000fe20000010000 */
[C---:B----4-:R-:W-:Y:S01]  /*14f50*/  HMMA.16816.F32 R80, R8.reuse, R12, R80 ;  /* 0x0000000c0850723c */ /* 0x050fe20000001850 */
[----:B------:R-:W-:Y:S01]  /*14f60*/  FADD.FTZ R59, R59, R16 ;  /* 0x000000103b3b7221 */ /* 0x000fe20000010000 */
[--C-:B------:R-:W-:Y:S01]  /*14f70*/  FFMA.FTZ R40, R26, UR8, -R48.reuse ;  /* 0x000000081a287c23 */ /* 0x100fe20008010830 */
[----:B------:R-:W3:Y:S01]  /*14f80*/  LDSM.16.MT88.4 R16, [R136+0xc800] ;  /* 0x00c800008810783b */ /* 0x000ee20000004200 */
[--C-:B------:R-:W-:Y:S01]  /*14f90*/  FFMA.FTZ R49, R25, UR8, -R48.reuse ;  /* 0x0000000819317c23 */ /* 0x100fe20008010830 */
[--C-:B------:R-:W-:Y:S01]  /*14fa0*/  FFMA.FTZ R50, R24, UR8, -R48.reuse ;  /* 0x0000000818327c23 */ /* 0x100fe20008010830 */
[----:B------:R-:W-:Y:S01]  /*14fb0*/  HMMA.16816.F32 R76, R8, R14, R76 ;  /* 0x0000000e084c723c */ /* 0x000fe2000000184c */
[----:B------:R-:W4:Y:S01]  /*14fc0*/  LDSM.16.MT88.4 R12, [R138+0xa800] ;  /* 0x00a800008a0c783b */ /* 0x000f220000004200 */
[----:B------:R-:W-:Y:S01]  /*14fd0*/  FFMA.FTZ R48, R31, UR8, -R48 ;  /* 0x000000081f307c23 */ /* 0x000fe20008010830 */
[----:B------:R-:W-:Y:S01]  /*14fe0*/  FADD.FTZ R56, R55, R56 ;  /* 0x0000003837387221 */ /* 0x000fe20000010000 */
[----:B------:R-:W-:Y:S01]  /*14ff0*/  FADD.FTZ R38, R38, R59 ;  /* 0x0000003b26267221 */ /* 0x000fe20000010000 */
[----:B------:R-:W5:Y:S01]  /*15000*/  LDSM.16.MT88.4 R28, [R136+0xa800] ;  /* 0x00a80000881c783b */ /* 0x000f620000004200 */
[----:B------:R-:W-:Y:S01]  /*15010*/  MUFU.EX2 R40, R40 ;  /* 0x0000002800287308 */ /* 0x000fe20000000800 */
[----:B-1----:R-:W-:Y:S01]  /*15020*/  F2FP.F16.F32.PACK_AB R8, R46, R47 ;  /* 0x0000002f2e08723e */ /* 0x002fe200000000ff */
[----:B------:R-:W-:Y:S01]  /*15030*/  FADD.FTZ R37, R37, R38 ;  /* 0x0000002625257221 */ /* 0x000fe20000010000 */
[----:B------:R-:W-:Y:S01]  /*15040*/  F2FP.F16.F32.PACK_AB R9, R43, R122 ;  /* 0x0000007a2b09723e */ /* 0x000fe200000000ff */
[----:B------:R-:W1:Y:S01]  /*15050*/  LDSM.16.MT88.4 R24, [R138+0xc800] ;  /* 0x00c800008a18783b */ /* 0x000e620000004200 */
[----:B------:R-:W-:Y:S01]  /*15060*/  F2FP.F16.F32.PACK_AB R10, R42, R45 ;  /* 0x0000002d2a0a723e */ /* 0x000fe200000000ff */
[----:B------:R-:W-:Y:S01]  /*15070*/  FADD.FTZ R36, R36, R37 ;  /* 0x0000002524247221 */ /* 0x000fe20000010000 */
[----:B------:R-:W-:Y:S01]  /*15080*/  F2FP.F16.F32.PACK_AB R11, R41, R44 ;  /* 0x0000002c290b723e */ /* 0x000fe200000000ff */
[----:B------:R-:W-:Y:S02]  /*15090*/  MUFU.EX2 R49, R49 ;  /* 0x0000003100317308 */ /* 0x000fe40000000800 */
[----:B------:R-:W-:-:S04]  /*150a0*/  FADD.FTZ R33, R33, R36 ;  /* 0x0000002421217221 */ /* 0x000fc80000010000 */
[C---:B--2---:R-:W-:Y:S01]  /*150b0*/  HMMA.16816.F32 R72, R8.reuse, R20, R72 ;  /* 0x000000140848723c */ /* 0x044fe20000001848 */
[----:B------:R-:W-:Y:S01]  /*150c0*/  FADD.FTZ R6, R6, R33 ;  /* 0x0000002106067221 */ /* 0x000fe20000010000 */
[----:B------:R-:W-:Y:S03]  /*150d0*/  MUFU.EX2 R50, R50 ;  /* 0x0000003200327308 */ /* 0x000fe60000000800 */
[----:B------:R-:W-:Y:S01]  /*150e0*/  FADD.FTZ R67, R67, R6 ;  /* 0x0000000643437221 */ /* 0x000fe20000010000 */
[----:B------:R-:W-:Y:S01]  /*150f0*/  HMMA.16816.F32 R68, R8, R22, R68 ;  /* 0x000000160844723c */ /* 0x000fe20000001844 */
[----:B------:R-:W-:Y:S02]  /*15100*/  FADD.FTZ R21, R39, R56 ;  /* 0x0000003827157221 */ /* 0x000fe40000010000 */
[----:B------:R-:W-:Y:S01]  /*15110*/  FADD.FTZ R62, R62, R67 ;  /* 0x000000433e3e7221 */ /* 0x000fe20000010000 */
[----:B------:R-:W-:Y:S01]  /*15120*/  MUFU.EX2 R39, R48 ;  /* 0x0000003000277308 */ /* 0x000fe20000000800 */
[----:B------:R-:W-:-:S02]  /*15130*/  FADD.FTZ R34, R34, R21 ;  /* 0x0000001522227221 */ /* 0x000fc40000010000 */
[----:B------:R-:W-:Y:S01]  /*15140*/  FADD.FTZ R63, R63, R62 ;  /* 0x0000003e3f3f7221 */ /* 0x000fe20000010000 */
[----:B------:R-:W-:Y:S01]  /*15150*/  LDSM.16.MT88.4 R20, [R136+0xcc00] ;  /* 0x00cc00008814783b */ /* 0x000fe20000004200 */
[----:B------:R-:W-:Y:S01]  /*15160*/  FADD.FTZ R35, R35, R34 ;  /* 0x0000002223237221 */ /* 0x000fe20000010000 */
[C---:B---3--:R-:W-:Y:S01]  /*15170*/  HMMA.16816.F32 R88, R8.reuse, R16, R88 ;  /* 0x000000100858723c */ /* 0x048fe20000001858 */
[----:B------:R-:W-:Y:S02]  /*15180*/  FADD.FTZ R58, R58, R63 ;  /* 0x0000003f3a3a7221 */ /* 0x000fe40000010000 */
[----:B------:R-:W-:Y:S02]  /*15190*/  FADD.FTZ R32, R32, R35 ;  /* 0x0000002320207221 */ /* 0x000fe40000010000 */
[----:B------:R-:W-:Y:S01]  /*151a0*/  FADD.FTZ R171, R171, R58 ;  /* 0x0000003aabab7221 */ /* 0x000fe20000010000 */
[----:B----4-:R-:W-:Y:S01]  /*151b0*/  HMMA.16816.F32 R112, R8, R12, R112 ;  /* 0x0000000c0870723c */ /* 0x010fe20000001870 */
        /* <DEDUP_REMOVED lines=20> */
[C---:B-1----:R-:W-:Y:S01]  /*15300*/  HMMA.16816.F32 R96, R8.reuse, R24, R96 ;  /* 0x000000180860723c */ /* 0x042fe20000001860 */
[----:B------:R-:W-:Y:S02]  /*15310*/  FADD.FTZ R167, R167, R66 ;  /* 0x00000042a7a77221 */ /* 0x000fe40000010000 */
[----:B------:R-:W-:Y:S02]  /*15320*/  FADD.FTZ R164, R164, R169 ;  /* 0x000000a9a4a47221 */ /* 0x000fe40000010000 */
[----:B------:R-:W-:Y:S01]  /*15330*/  MUFU.EX2 R31, R57 ;  /* 0x00000039001f7308 */ /* 0x000fe20000000800 */
[----:B------:R-:W-:Y:S01]  /*15340*/  HMMA.16816.F32 R92, R8, R26, R92 ;  /* 0x0000001a085c723c */ /* 0x000fe2000000185c */
[----:B------:R-:W-:Y:S01]  /*15350*/  FADD.FTZ R163, R163, R164 ;  /* 0x000000a4a3a37221 */ /* 0x000fe20000010000 */
[----:B------:R-:W1:Y:S01]  /*15360*/  LDSM.16.MT88.4 R24, [R138+0xac00] ;  /* 0x00ac00008a18783b */ /* 0x000e620000004200 */
[----:B------:R-:W-:-:S02]  /*15370*/  FADD.FTZ R64, R64, R167 ;  /* 0x000000a740407221 */ /* 0x000fc40000010000 */
[----:B------:R-:W-:Y:S02]  /*15380*/  FADD.FTZ R163, R134, R163 ;  /* 0x000000a386a37221 */ /* 0x000fe40000010000 */
[----:B------:R-:W5:Y:S01]  /*15390*/  MUFU.EX2 R30, R51 ;  /* 0x00000033001e7308 */ /* 0x000f620000000800 */
        /* <DEDUP_REMOVED lines=11> */
[----:B----4-:R-:W-:Y:S01]  /*15450*/  F2FP.F16.F32.PACK_AB R8, R28, R29 ;  /* 0x0000001d1c08723e */ /* 0x010fe200000000ff */
[----:B------:R-:W-:Y:S01]  /*15460*/  FADD.FTZ R29, R29, R42 ;  /* 0x0000002a1d1d7221 */ /* 0x000fe20000010000 */
[----:B------:R-:W-:Y:S01]  /*15470*/  F2FP.F16.F32.PACK_AB R9, R49, R40 ;  /* 0x000000283109723e */ /* 0x000fe200000000ff */
[----:B------:R-:W-:Y:S01]  /*15480*/  FADD.FTZ R122, R122, R123 ;  /* 0x0000007b7a7a7221 */ /* 0x000fe20000010000 */
[----:B-----5:R-:W-:Y:S01]  /*15490*/  F2FP.F16.F32.PACK_AB R10, R30, R31 ;  /* 0x0000001f1e0a723e */ /* 0x020fe200000000ff */
[----:B------:R-:W-:Y:S01]  /*154a0*/  FADD.FTZ R28, R28, R29 ;  /* 0x0000001d1c1c7221 */ /* 0x000fe20000010000 */
[----:B------:R-:W-:Y:S01]  /*154b0*/  F2FP.F16.F32.PACK_AB R11, R39, R50 ;  /* 0x00000032270b723e */ /* 0x000fe200000000ff */
[----:B------:R-:W-:Y:S02]  /*154c0*/  FADD.FTZ R43, R43, R122 ;  /* 0x0000007a2b2b7221 */ /* 0x000fe40000010000 */
[----:B------:R-:W-:-:S02]  /*154d0*/  FADD.FTZ R31, R31, R28 ;  /* 0x0000001c1f1f7221 */ /* 0x000fc40000010000 */
[----:B------:R-:W-:Y:S02]  /*154e0*/  FADD.FTZ R44, R44, R43 ;  /* 0x0000002b2c2c7221 */ /* 0x000fe40000010000 */
[----:B---3--:R-:W-:Y:S01]  /*154f0*/  HMMA.16816.F32 R104, R8, R16, R104 ;  /* 0x000000100868723c */ /* 0x008fe20000001868 */
[----:B------:R-:W-:Y:S01]  /*15500*/  FADD.FTZ R163, R30, R31 ;  /* 0x0000001f1ea37221 */ /* 0x000fe20000010000 */
[----:B------:R-:W-:-:S04]  /*15510*/  FADD.FTZ R41, R41, R44 ;  /* 0x0000002c29297221 */ /* 0x000fc80000010000 */
[----:B------:R-:W-:Y:S01]  /*15520*/  HMMA.16816.F32 R100, R8, R18, R100 ;  /* 0x000000120864723c */ /* 0x000fe20000001864 */
[----:B------:R-:W3:Y:S01]  /*15530*/  LDSM.16.MT88.4 R16, [R138+0xec00] ;  /* 0x00ec00008a10783b */ /* 0x000ee20000004200 */
[----:B------:R-:W-:-:S04]  /*15540*/  FADD.FTZ R40, R40, R41 ;  /* 0x0000002928287221 */ /* 0x000fc80000010000 */
[----:B------:R-:W-:Y:S01]  /*15550*/  FADD.FTZ R49, R49, R40 ;  /* 0x0000002831317221 */ /* 0x000fe20000010000 */
[----:B-1----:R-:W-:Y:S03]  /*15560*/  HMMA.16816.F32 R112, R8, R24, R112 ;  /* 0x000000180870723c */ /* 0x002fe60000001870 */
[----:B------:R-:W-:-:S03]  /*15570*/  FADD.FTZ R50, R50, R49 ;  /* 0x0000003132327221 */ /* 0x000fc60000010000 */
[----:B------:R-:W-:Y:S01]  /*15580*/  HMMA.16816.F32 R108, R8, R26, R108 ;  /* 0x0000001a086c723c */ /* 0x000fe2000000186c */
[----:B------:R-:W-:-:S05]  /*15590*/  FADD.FTZ R162, R39, R50 ;  /* 0x0000003227a27221 */ /* 0x000fca0000010000 */
[C---:B--2---:R-:W-:Y:S06]  /*155a0*/  HMMA.16816.F32 R96, R8.reuse, R12, R96 ;  /* 0x0000000c0860723c */ /* 0x044fec0000001860 */
[C---:B------:R-:W-:Y:S01]  /*155b0*/  HMMA.16816.F32 R92, R8.reuse, R14, R92 ;  /* 0x0000000e085c723c */ /* 0x040fe2000000185c */
[----:B------:R-:W1:Y:S05]  /*155c0*/  LDSM.16.MT88.4 R12, [R136+0xec00] ;  /* 0x00ec0000880c783b */ /* 0x000e6a0000004200 */
[C---:B------:R-:W-:Y:S06]  /*155d0*/  HMMA.16816.F32 R88, R8.reuse, R20, R88 ;  /* 0x000000140858723c */ /* 0x040fec0000001858 */
        /* <DEDUP_REMOVED lines=69> */
[----:B------:R-:W-:-:S05]  /*15a30*/  IMAD R7, R4, UR5, R7 ;  /* 0x0000000504077c24 */ /* 0x000fca000f8e0207 */
[----:B------:R-:W-:Y:S01]  /*15a40*/  IADD3 R6, R11, R7, RZ ;  /* 0x000000070b067210 */ /* 0x000fe20007ffe0ff */
[----:B------:R-:W-:Y:S01]  /*15a50*/  IMAD.MOV.U32 R7, RZ, RZ, R10 ;  /* 0x000000ffff077224 */ /* 0x000fe200078e000a */
[----:B------:R-:W-:Y:S06]  /*15a60*/  BRA `(.L_x_3372) ;  /* 0x00000000000c7947 */ /* 0x000fec0003800000 */
.L_x_3371:
[----:B------:R-:W1:Y:S02]  /*15a70*/  LDC R7, c[0x0][0x250] ;  /* 0x00009400ff077b82 */ /* 0x000e640000000800 */
[----:B-1----:R-:W-:-:S04]  /*15a80*/  LEA R7, -R7, RZ, 0x7 ;  /* 0x000000ff07077211 */ /* 0x002fc800078e39ff */
[----:B------:R-:W-:-:S07]  /*15a90*/  SHF.R.S32.HI R6, RZ, 0x1f, R7 ;  /* 0x0000001fff067819 */ /* 0x000fce0000011407 */
.L_x_3372:
        /* <DEDUP_REMOVED lines=247> */
[----:B---3--:R-:W-:Y:S01]  /*16a10*/  HMMA.16816.F32 R16, R132, R124, R16 ;  /* 0x0000007c8410723c */ /* 0x008fe20000001810 */
[----:B------:R-:W-:Y:S01]  /*16a20*/  FMUL.FTZ R65, R65, UR15 ;  /* 0x0000000f41417c20 */ /* 0x000fe20008410000 */
[----:B------:R-:W-:Y:S01]  /*16a30*/  FMUL.FTZ R66, R66, UR15 ;  /* 0x0000000f42427c20 */ /* 0x000fe20008410000 */
[----:B------:R-:W-:-:S02]  /*16a40*/  FMUL.FTZ R185, R67, UR15 ;  /* 0x0000000f43b97c20 */ /* 0x000fc40008410000 */
[----:B------:R-:W-:Y:S01]  /*16a50*/  MUFU.TANH R161, R65 ;  /* 0x0000004100a17308 */ /* 0x000fe20000002400 */
[C---:B------:R-:W-:Y:S01]  /*16a60*/  HMMA.16816.F32 R12, R132.reuse, R126, R12 ;  /* 0x0000007e840c723c */ /* 0x040fe2000000180c */
[----:B------:R-:W3:Y:S01]  /*16a70*/  LDSM.16.M88.4 R124, [R137+0x7c00] ;  /* 0x007c0000897c783b */ /* 0x000ee20000000200 */
[----:B------:R-:W-:Y:S01]  /*16a80*/  FMUL.FTZ R62, R62, UR15 ;  /* 0x0000000f3e3e7c20 */ /* 0x000fe20008410000 */
[----:B------:R-:W-:Y:S01]  /*16a90*/  FMUL.FTZ R63, R63, UR15 ;  /* 0x0000000f3f3f7c20 */ /* 0x000fe20008410000 */
[----:B------:R-:W-:Y:S02]  /*16aa0*/  FMUL.FTZ R61, R61, UR15 ;  /* 0x0000000f3d3d7c20 */ /* 0x000fe40008410000 */
        /* <DEDUP_REMOVED lines=9> */
[----:B------:R-:W-:Y:S01]  /*16b40*/  FMUL.FTZ R7, R7, UR15 ;  /* 0x0000000f07077c20 */ /* 0x000fe20008410000 */
[C---:B-1----:R-:W-:Y:S02]  /*16b50*/  HMMA.16816.F32 R40, R132.reuse, R128, R40 ;  /* 0x000000808428723c */ /* 0x042fe40000001828 */
[----:B------:R-:W-:Y:S01]  /*16b60*/  FMUL.FTZ R16, R16, UR15 ;  /* 0x0000000f10107c20 */ /* 0x000fe20008410000 */
[----:B------:R1:W-:Y:S03]  /*16b70*/  MUFU.TANH R165, R5 ;  /* 0x0000000500a57308 */ /* 0x0003e60000002400 */
[C---:B------:R-:W-:Y:S02]  /*16b80*/  HMMA.16816.F32 R36, R132.reuse, R130, R36 ;  /* 0x000000828424723c */ /* 0x040fe40000001824 */
[----:B------:R-:W-:Y:S01]  /*16b90*/  FMUL.FTZ R171, R15, UR15 ;  /* 0x0000000f0fab7c20 */ /* 0x000fe20008410000 */
[----:B------:R-:W-:Y:S01]  /*16ba0*/  FMUL.FTZ R14, R14, UR15 ;  /* 0x0000000f0e0e7c20 */ /* 0x000fe20008410000 */
[----:B------:R-:W-:Y:S01]  /*16bb0*/  FMUL.FTZ R12, R12, UR15 ;  /* 0x0000000f0c0c7c20 */ /* 0x000fe20008410000 */
[----:B------:R4:W-:Y:S01]  /*16bc0*/  MUFU.TANH R15, R4 ;  /* 0x00000004000f7308 */ /* 0x0009e20000002400 */
[----:B------:R-:W-:Y:S01]  /*16bd0*/  FMUL.FTZ R13, R13, UR15 ;  /* 0x0000000f0d0d7c20 */ /* 0x000fe20008410000 */
[C---:B--2---:R-:W-:Y:S06]  /*16be0*/  HMMA.16816.F32 R48, R132.reuse, R120, R48 ;  /* 0x000000788430723c */ /* 0x044fec0000001830 */
[C---:B------:R-:W-:Y:S01]  /*16bf0*/  HMMA.16816.F32 R44, R132.reuse, R122, R44 ;  /* 0x0000007a842c723c */ /* 0x040fe2000000182c */
[----:B------:R-:W2:Y:S01]  /*16c00*/  LDSM.16.M88.4 R120, [R137+0x8c00] ;  /* 0x008c00008978783b */ /* 0x000ea20000000200 */
[----:B-1----:R-:W-:Y:S01]  /*16c10*/  IMAD.SHL.U32 R5, R151, 0x80, RZ ;  /* 0x0000008097057824 */ /* 0x002fe200078e00ff */
[----:B------:R-:W-:Y:S03]  /*16c20*/  MUFU.TANH R131, R14 ;  /* 0x0000000e00837308 */ /* 0x000fe60000002400 */
[----:B---3--:R-:W-:Y:S01]  /*16c30*/  HMMA.16816.F32 R56, R132, R124, R56 ;  /* 0x0000007c8438723c */ /* 0x008fe20000001838 */
[----:B------:R-:W-:Y:S01]  /*16c40*/  FMUL.FTZ R40, R40, UR15 ;  /* 0x0000000f28287c20 */ /* 0x000fe20008410000 */
[----:B------:R-:W-:Y:S01]  /*16c50*/  FMUL.FTZ R42, R42, UR15 ;  /* 0x0000000f2a2a7c20 */ /* 0x000fe20008410000 */
[----:B------:R-:W-:-:S02]  /*16c60*/  FMUL.FTZ R43, R43, UR15 ;  /* 0x0000000f2b2b7c20 */ /* 0x000fc40008410000 */
[----:B------:R-:W-:Y:S01]  /*16c70*/  MUFU.TANH R171, R171 ;  /* 0x000000ab00ab7308 */ /* 0x000fe20000002400 */
[----:B------:R-:W-:Y:S01]  /*16c80*/  HMMA.16816.F32 R52, R132, R126, R52 ;  /* 0x0000007e8434723c */ /* 0x000fe20000001834 */
[----:B------:R-:W1:Y:S01]  /*16c90*/  LDSM.16.M88.4 R124, [R137+0x8800] ;  /* 0x00880000897c783b */ /* 0x000e620000000200 */
[----:B------:R-:W-:Y:S01]  /*16ca0*/  FMUL.FTZ R10, R37, UR15 ;  /* 0x0000000f250a7c20 */ /* 0x000fe20008410000 */
[----:B------:R-:W-:Y:S01]  /*16cb0*/  FMUL.FTZ R39, R39, UR15 ;  /* 0x0000000f27277c20 */ /* 0x000fe20008410000 */
[----:B------:R-:W-:Y:S01]  /*16cc0*/  FMUL.FTZ R36, R36, UR15 ;  /* 0x0000000f24247c20 */ /* 0x000fe20008410000 */
[----:B------:R-:W-:Y:S01]  /*16cd0*/  FMUL.FTZ R38, R38, UR15 ;  /* 0x0000000f26267c20 */ /* 0x000fe20008410000 */
[----:B------:R-:W-:Y:S01]  /*16ce0*/  FMUL.FTZ R48, R48, UR15 ;  /* 0x0000000f30307c20 */ /* 0x000fe20008410000 */
[----:B------:R-:W-:Y:S01]  /*16cf0*/  MUFU.TANH R179, R6 ;  /* 0x0000000600b37308 */ /* 0x000fe20000002400 */
[----:B------:R-:W-:Y:S01]  /*16d00*/  FMUL.FTZ R50, R50, UR15 ;  /* 0x0000000f32327c20 */ /* 0x000fe20008410000 */
[----:B------:R-:W-:-:S04]  /*16d10*/  DEPBAR.LE SB0, 0x0 ;  /* 0x000080000000791a */ /* 0x000fc80000000000 */
[----:B------:R-:W-:Y:S01]  /*16d20*/  FMUL.FTZ R44, R44, UR15 ;  /* 0x0000000f2c2c7c20 */ /* 0x000fe20008410000 */
[----:B------:R-:W-:Y:S01]  /*16d30*/  FMUL.FTZ R46, R46, UR15 ;  /* 0x0000000f2e2e7c20 */ /* 0x000fe20008410000 */
[----:B------:R-:W-:Y:S01]  /*16d40*/  MUFU.TANH R13, R13 ;  /* 0x0000000d000d7308 */ /* 0x000fe20000002400 */
[----:B------:R-:W-:Y:S02]  /*16d50*/  FMUL.FTZ R47, R47, UR15 ;  /* 0x0000000f2f2f7c20 */ /* 0x000fe40008410000 */
[----:B------:R-:W-:Y:S01]  /*16d60*/  FMUL.FTZ R58, R58, UR15 ;  /* 0x0000000f3a3a7c20 */ /* 0x000fe20008410000 */
[----:B------:R-:W-:Y:S01]  /*16d70*/  FMUL.FTZ R59, R59, UR15 ;  /* 0x0000000f3b3b7c20 */ /* 0x000fe20008410000 */
[----:B------:R-:W-:-:S03]  /*16d80*/  FMUL.FTZ R57, R57, UR15 ;  /* 0x0000000f39397c20 */ /* 0x000fc60008410000 */
[----:B------:R3:W-:Y:S01]  /*16d90*/  MUFU.TANH R129, R8 ;  /* 0x0000000800817308 */ /* 0x0007e20000002400 */
[----:B----4-:R-:W-:Y:S01]  /*16da0*/  FMUL.FTZ R4, R53, UR15 ;  /* 0x0000000f35047c20 */ /* 0x010fe20008410000 */
[----:B------:R-:W-:Y:S01]  /*16db0*/  FMUL.FTZ R55, R55, UR15 ;  /* 0x0000000f37377c20 */ /* 0x000fe20008410000 */
[----:B------:R-:W-:Y:S01]  /*16dc0*/  FMUL.FTZ R52, R52, UR15 ;  /* 0x0000000f34347c20 */ /* 0x000fe20008410000 */
[----:B------:R-:W-:Y:S01]  /*16dd0*/  FMUL.FTZ R54, R54, UR15 ;  /* 0x0000000f36367c20 */ /* 0x000fe20008410000 */
[----:B------:R-:W-:Y:S01]  /*16de0*/  FMUL.FTZ R53, R49, UR15 ;  /* 0x0000000f31357c20 */ /* 0x000fe20008410000 */
[C---:B--2---:R-:W-:Y:S02]  /*16df0*/  HMMA.16816.F32 R20, R132.reuse, R122, R20 ;  /* 0x0000007a8414723c */ /* 0x044fe40000001814 */
[----:B------:R2:W-:Y:S04]  /*16e00*/  MUFU.TANH R167, R9 ;  /* 0x0000000900a77308 */ /* 0x0005e80000002400 */
[C---:B------:R-:W-:Y:S04]  /*16e10*/  HMMA.16816.F32 R24, R132.reuse, R120, R24 ;  /* 0x000000788418723c */ /* 0x040fe80000001818 */
[----:B------:R-:W-:Y:S01]  /*16e20*/  MUFU.TANH R189, R189 ;  /* 0x000000bd00bd7308 */ /* 0x000fe20000002400 */
[----:B---3--:R-:W-:Y:S01]  /*16e30*/  LOP3.LUT R8, R5, 0x8, R158, 0xfe, !PT ;  /* 0x0000000805087812 */ /* 0x008fe200078efe9e */
[C---:B-1----:R-:W-:Y:S01]  /*16e40*/  HMMA.16816.F32 R28, R132.reuse, R126, R28 ;  /* 0x0000007e841c723c */ /* 0x042fe2000000181c */
[----:B------:R-:W-:Y:S01]  /*16e50*/  FMUL.FTZ R121, R17, UR15 ;  /* 0x0000000f11797c20 */ /* 0x000fe20008410000 */
[----:B------:R-:W-:Y:S01]  /*16e60*/  FMUL.FTZ R17, R18, UR15 ;  /* 0x0000000f12117c20 */ /* 0x000fe20008410000 */
[C---:B------:R-:W-:Y:S01]  /*16e70*/  ISETP.GE.AND P2, PT, R8.reuse, R118, PT ;  /* 0x000000760800720c */ /* 0x040fe20003f46270 */
[----:B------:R-:W-:Y:S01]  /*16e80*/  FMUL.FTZ R18, R45, UR15 ;  /* 0x0000000f2d127c20 */ /* 0x000fe20008410000 */
[----:B------:R-:W-:Y:S01]  /*16e90*/  ISETP.GE.AND P3, PT, R8, R119, PT ;  /* 0x000000770800720c */ /* 0x000fe20003f66270 */
[----:B------:R-:W-:Y:S01]  /*16ea0*/  HMMA.16816.F32 R32, R132, R124, R32 ;  /* 0x0000007c8420723c */ /* 0x000fe20000001820 */
[----:B------:R-:W-:Y:S01]  /*16eb0*/  FMUL.FTZ R127, R19, UR15 ;  /* 0x0000000f137f7c20 */ /* 0x000fe20008410000 */
[----:B------:R1:W-:Y:S01]  /*16ec0*/  MUFU.TANH R125, R16 ;  /* 0x00000010007d7308 */ /* 0x0003e20000002400 */
[----:B--2---:R-:W-:-:S03]  /*16ed0*/  FMUL.FTZ R9, R60, UR15 ;  /* 0x0000000f3c097c20 */ /* 0x004fc60008410000 */
[----:B------:R-:W-:Y:S01]  /*16ee0*/  FMUL.FTZ R6, R21, UR15 ;  /* 0x0000000f15067c20 */ /* 0x000fe20008410000 */
[----:B------:R-:W-:Y:S01]  /*16ef0*/  FMUL.FTZ R22, R22, UR15 ;  /* 0x0000000f16167c20 */ /* 0x000fe20008410000 */
[----:B------:R-:W-:Y:S01]  /*16f00*/  FMUL.FTZ R23, R23, UR15 ;  /* 0x0000000f17177c20 */ /* 0x000fe20008410000 */
[----:B------:R-:W-:Y:S01]  /*16f10*/  FMUL.FTZ R20, R20, UR15 ;  /* 0x0000000f14147c20 */ /* 0x000fe20008410000 */
[----:B------:R-:W2:Y:S01]  /*16f20*/  MUFU.TANH R121, R121 ;  /* 0x0000007900797308 */ /* 0x000ea20000002400 */
[----:B------:R-:W-:Y:S02]  /*16f30*/  IMAD.MOV.U32 R124, RZ, RZ, R168 ;  /* 0x000000ffff7c7224 */ /* 0x000fe400078e00a8 */
[----:B------:R-:W-:Y:S01]  /*16f40*/  FMUL.FTZ R25, R25, UR15 ;  /* 0x0000000f19197c20 */ /* 0x000fe20008410000 */
[----:B------:R-:W-:Y:S01]  /*16f50*/  FMUL.FTZ R27, R27, UR15 ;  /* 0x0000000f1b1b7c20 */ /* 0x000fe20008410000 */
[----:B------:R-:W-:Y:S01]  /*16f60*/  FMUL.FTZ R24, R24, UR15 ;  /* 0x0000000f18187c20 */ /* 0x000fe20008410000 */
[----:B------:R-:W-:-:S02]  /*16f70*/  FMUL.FTZ R26, R26, UR15 ;  /* 0x0000000f1a1a7c20 */ /* 0x000fc40008410000 */
[----:B------:R-:W3:Y:S01]  /*16f80*/  MUFU.TANH R127, R127 ;  /* 0x0000007f007f7308 */ /* 0x000ee20000002400 */
[----:B-1----:R-:W-:Y:S01]  /*16f90*/  FMUL.FTZ R16, R41, UR15 ;  /* 0x0000000f29107c20 */ /* 0x002fe20008410000 */
[----:B------:R-:W-:Y:S01]  /*16fa0*/  FMUL.FTZ R29, R29, UR15 ;  /* 0x0000000f1d1d7c20 */ /* 0x000fe20008410000 */
[----:B------:R-:W-:Y:S01]  /*16fb0*/  FMUL.FTZ R31, R31, UR15 ;  /* 0x0000000f1f1f7c20 */ /* 0x000fe20008410000 */
[----:B------:R-:W-:Y:S01]  /*16fc0*/  FMUL.FTZ R30, R30, UR15 ;  /* 0x0000000f1e1e7c20 */ /* 0x000fe20008410000 */
[----:B------:R-:W-:Y:S01]  /*16fd0*/  FMUL.FTZ R28, R28, UR15 ;  /* 0x0000000f1c1c7c20 */ /* 0x000fe20008410000 */
[----:B------:R-:W-:Y:S01]  /*16fe0*/  FMUL.FTZ R33, R33, UR15 ;  /* 0x0000000f21217c20 */ /* 0x000fe20008410000 */
[----:B------:R-:W-:Y:S01]  /*16ff0*/  FMUL.FTZ R35, R35, UR15 ;  /* 0x0000000f23237c20 */ /* 0x000fe20008410000 */
[----:B------:R1:W-:Y:S01]  /*17000*/  MUFU.TANH R41, R4 ;  /* 0x0000000400297308 */ /* 0x0003e20000002400 */
[----:B------:R-:W-:Y:S01]  /*17010*/  FMUL.FTZ R32, R32, UR15 ;  /* 0x0000000f20207c20 */ /* 0x000fe20008410000 */
[----:B------:R-:W-:-:S06]  /*17020*/  FMUL.FTZ R34, R34, UR15 ;  /* 0x0000000f22227c20 */ /* 0x000fcc0008410000 */
[----:B------:R4:W5:Y:S08]  /*17030*/  MUFU.TANH R19, R12 ;  /* 0x0000000c00137308 */ /* 0x0009700000002400 */
[----:B------:R-:W-:Y:S01]  /*17040*/  MUFU.TANH R45, R55 ;  /* 0x00000037002d7308 */ /* 0x000fe20000002400 */
[----:B-1----:R-:W-:-:S05]  /*17050*/  LOP3.LUT R4, R5, R158, RZ, 0xfc, !PT ;  /* 0x0000009e05047212 */ /* 0x002fca00078efcff */
[----:B------:R-:W-:Y:S02]  /*17060*/  VIADD R14, R4, 0x1 ;  /* 0x00000001040e7836 */ /* 0x000fe40000000000 */
[----:B------:R1:W-:Y:S01]  /*17070*/  MUFU.TANH R55, R50 ;  /* 0x0000003200377308 */ /* 0x0003e20000002400 */
[----:B----4-:R-:W-:Y:S02]  /*17080*/  FMUL.FTZ R12, R51, UR15 ;  /* 0x0000000f330c7c20 */ /* 0x010fe40008410000 */
[C---:B------:R-:W-:Y:S02]  /*17090*/  ISETP.GE.AND P1, PT, R14.reuse, R118, PT ;  /* 0x000000760e00720c */ /* 0x040fe40003f26270 */
[----:B------:R-:W-:Y:S02]  /*170a0*/  ISETP.GE.AND P0, PT, R14, R119, PT ;  /* 0x000000770e00720c */ /* 0x000fe40003f06270 */
[----:B------:R-:W-:Y:S01]  /*170b0*/  I2FP.F32.S32 R14, R14 ;  /* 0x0000000e000e7245 */ /* 0x000fe20000201400 */
[----:B------:R4:W-:Y:S04]  /*170c0*/  MUFU.TANH R51, R48 ;  /* 0x0000003000337308 */ /* 0x0009e80000002400 */
[CC--:B--2---:R-:W-:Y:S01]  /*170d0*/  FFMA.FTZ R21, R0.reuse, R14.reuse, R121 ;  /* 0x0000000e00157223 */ /* 0x0c4fe20000010079 */
[----:B---3--:R-:W-:Y:S01]  /*170e0*/  FFMA.FTZ R127, R0, R14, R127 ;  /* 0x0000000e007f7223 */ /* 0x008fe2000001007f */
[----:B------:R-:W-:-:S02]  /*170f0*/  VIADD R14, R4, 0x9 ;  /* 0x00000009040e7836 */ /* 0x000fc40000000000 */
[----:B------:R2:W3:Y:S01]  /*17100*/  MUFU.TANH R187, R7 ;  /* 0x0000000700bb7308 */ /* 0x0004e20000002400 */
[----:B-1----:R-:W-:Y:S01]  /*17110*/  VIADD R50, R4, 0x11 ;  /* 0x0000001104327836 */ /* 0x002fe20000000000 */
[----:B------:R-:W-:Y:S02]  /*17120*/  FSEL R21, R21, -INF , !P1 ;  /* 0xff80000015157808 */ /* 0x000fe40004800000 */
[----:B------:R-:W-:-:S04]  /*17130*/  ISETP.GE.AND P4, PT, R14, R118, PT ;  /* 0x000000760e00720c */ /* 0x000fc80003f86270 */
[----:B------:R1:W-:Y:S01]  /*17140*/  MUFU.TANH R175, R62 ;  /* 0x0000003e00af7308 */ /* 0x0003e20000002400 */
[----:B----4-:R-:W-:Y:S02]  /*17150*/  I2FP.F32.S32 R48, R8 ;  /* 0x0000000800307245 */ /* 0x010fe40000201400 */
[----:B------:R-:W-:Y:S02]  /*17160*/  FSEL R8, R127, -INF , !P0 ;  /* 0xff8000007f087808 */ /* 0x000fe40004000000 */
[-C--:B------:R-:W-:Y:S01]  /*17170*/  ISETP.GE.AND P0, PT, R14, R119.reuse, PT ;  /* 0x000000770e00720c */ /* 0x080fe20003f06270 */
[C---:B-----5:R-:W-:Y:S01]  /*17180*/  FFMA.FTZ R19, R0.reuse, R48, R19 ;  /* 0x0000003000137223 */ /* 0x060fe20000010013 */
[----:B------:R-:W-:Y:S01]  /*17190*/  I2FP.F32.S32 R14, R14 ;  /* 0x0000000e000e7245 */ /* 0x000fe20000201400 */
[C---:B------:R-:W-:Y:S01]  /*171a0*/  FFMA.FTZ R131, R0.reuse, R48, R131 ;  /* 0x0000003000837223 */ /* 0x040fe20000010083 */
[----:B------:R-:W-:Y:S01]  /*171b0*/  LOP3.LUT R48, R5, 0x10, R158, 0xfe, !PT ;  /* 0x0000001005307812 */ /* 0x000fe200078efe9e */
[----:B------:R4:W-:Y:S01]  /*171c0*/  MUFU.TANH R127, R12 ;  /* 0x0000000c007f7308 */ /* 0x0009e20000002400 */
[----:B------:R-:W-:Y:S01]  /*171d0*/  FSEL R19, R19, -INF , !P2 ;  /* 0xff80000013137808 */ /* 0x000fe20005000000 */
[CC--:B------:R-:W-:Y:S01]  /*171e0*/  FFMA.FTZ R171, R0.reuse, R14.reuse, R171 ;  /* 0x0000000e00ab7223 */ /* 0x0c0fe200000100ab */
[----:B------:R-:W-:Y:S01]  /*171f0*/  FFMA.FTZ R13, R0, R14, R13 ;  /* 0x0000000e000d7223 */ /* 0x000fe2000001000d */
[----:B------:R-:W-:Y:S01]  /*17200*/  ISETP.GE.AND P2, PT, R48, R118, PT ;  /* 0x000000763000720c */ /* 0x000fe20003f46270 */
[----:B--2---:R-:W-:Y:S01]  /*17210*/  FMUL.FTZ R7, R56, UR15 ;  /* 0x0000000f38077c20 */ /* 0x004fe20008410000 */
[----:B------:R-:W-:-:S02]  /*17220*/  ISETP.GE.AND P1, PT, R48, R119, PT ;  /* 0x000000773000720c */ /* 0x000fc40003f26270 */
[----:B------:R-:W-:Y:S01]  /*17230*/  FSEL R14, R131, -INF , !P3 ;  /* 0xff800000830e7808 */ /* 0x000fe20005800000 */
[----:B------:R2:W-:Y:S01]  /*17240*/  MUFU.TANH R183, R63 ;  /* 0x0000003f00b77308 */ /* 0x0005e20000002400 */
[----:B------:R-:W-:Y:S02]  /*17250*/  I2FP.F32.S32 R48, R48 ;  /* 0x0000003000307245 */ /* 0x000fe40000201400 */
[----:B------:R-:W-:Y:S02]  /*17260*/  ISETP.GE.AND P3, PT, R50, R118, PT ;  /* 0x000000763200720c */ /* 0x000fe40003f66270 */
[----:B------:R-:W-:Y:S01]  /*17270*/  FSEL R13, R13, -INF , !P4 ;  /* 0xff8000000d0d7808 */ /* 0x000fe20006000000 */
[CC--:B------:R-:W-:Y:S01]  /*17280*/  FFMA.FTZ R65, R0.reuse, R48.reuse, R129 ;  /* 0x0000003000417223 */ /* 0x0c0fe20000010081 */
[----:B-1----:R-:W-:Y:S01]  /*17290*/  FFMA.FTZ R62, R0, R48, R181 ;  /* 0x00000030003e7223 */ /* 0x002fe200000100b5 */
[----:B----4-:R-:W-:Y:S01]  /*172a0*/  FSEL R12, R171, -INF , !P0 ;  /* 0xff800000ab0c7808 */ /* 0x010fe20004000000 */
[----:B------:R1:W-:Y:S01]  /*172b0*/  MUFU.TANH R173, R58 ;  /* 0x0000003a00ad7308 */ /* 0x0003e20000002400 */
[----:B------:R-:W-:-:S02]  /*172c0*/  ISETP.GE.AND P0, PT, R50, R119, PT ;  /* 0x000000773200720c */ /* 0x000fc40003f06270 */
[----:B------:R-:W-:Y:S02]  /*172d0*/  I2FP.F32.S32 R50, R50 ;  /* 0x0000003200327245 */ /* 0x000fe40000201400 */
[----:B------:R-:W-:Y:S02]  /*172e0*/  LOP3.LUT R48, R5, 0x18, R158, 0xfe, !PT ;  /* 0x0000001805307812 */ /* 0x000fe400078efe9e */
[----:B------:R-:W-:Y:S01]  /*172f0*/  FSEL R65, R65, -INF , !P2 ;  /* 0xff80000041417808 */ /* 0x000fe20005000000 */
[----:B------:R4:W-:Y:S01]  /*17300*/  MUFU.TANH R121, R44 ;  /* 0x0000002c00797308 */ /* 0x0009e20000002400 */
[----:B--2---:R-:W-:Y:S01]  /*17310*/  FFMA.FTZ R63, R0, R50, R167 ;  /* 0x00000032003f7223 */ /* 0x004fe200000100a7 */
[----:B------:R-:W-:Y:S02]  /*17320*/  FSEL R62, R62, -INF , !P1 ;  /* 0xff8000003e3e7808 */ /* 0x000fe40004800000 */
[C---:B------:R-:W-:Y:S02]  /*17330*/  ISETP.GE.AND P2, PT, R48.reuse, R118, PT ;  /* 0x000000763000720c */ /* 0x040fe40003f46270 */
[----:B------:R-:W-:-:S02]  /*17340*/  ISETP.GE.AND P1, PT, R48, R119, PT ;  /* 0x000000773000720c */ /* 0x000fc40003f26270 */
[----:B------:R-:W2:Y:S01]  /*17350*/  MUFU.TANH R11, R11 ;  /* 0x0000000b000b7308 */ /* 0x000ea20000002400 */
[----:B-1----:R-:W-:Y:S01]  /*17360*/  FFMA.FTZ R58, R0, R50, R189 ;  /* 0x00000032003a7223 */ /* 0x002fe200000100bd */
[----:B------:R-:W-:Y:S02]  /*17370*/  I2FP.F32.S32 R48, R48 ;  /* 0x0000003000307245 */ /* 0x000fe40000201400 */
[----:B------:R-:W-:Y:S02]  /*17380*/  FSEL R63, R63, -INF , !P3 ;  /* 0xff8000003f3f7808 */ /* 0x000fe40005800000 */
[----:B------:R-:W-:Y:S01]  /*17390*/  FSEL R58, R58, -INF , !P0 ;  /* 0xff8000003a3a7808 */ /* 0x000fe20004000000 */
[----:B------:R-:W-:Y:S01]  /*173a0*/  FFMA.FTZ R60, R0, R48, R179 ;  /* 0x00000030003c7223 */ /* 0x000fe200000100b3 */
[----:B------:R-:W1:Y:S01]  /*173b0*/  MUFU.TANH R177, R66 ;  /* 0x0000004200b17308 */ /* 0x000e620000002400 */
[----:B----4-:R-:W-:-:S03]  /*173c0*/  VIADD R44, R4, 0x19 ;  /* 0x00000019042c7836 */ /* 0x010fc60000000000 */
[----:B------:R-:W-:Y:S02]  /*173d0*/  FSEL R60, R60, -INF , !P1 ;  /* 0xff8000003c3c7808 */ /* 0x000fe40004800000 */
[C---:B------:R-:W-:Y:S02]  /*173e0*/  ISETP.GE.AND P3, PT, R44.reuse, R118, PT ;  /* 0x000000762c00720c */ /* 0x040fe40003f66270 */
[----:B------:R-:W-:Y:S01]  /*173f0*/  ISETP.GE.AND P0, PT, R44, R119, PT ;  /* 0x000000772c00720c */ /* 0x000fe20003f06270 */
[----:B------:R-:W4:Y:S01]  /*17400*/  MUFU.TANH R185, R185 ;  /* 0x000000b900b97308 */ /* 0x000f220000002400 */
[----:B------:R-:W-:-:S05]  /*17410*/  I2FP.F32.S32 R44, R44 ;  /* 0x0000002c002c7245 */ /* 0x000fca0000201400 */
[----:B---3--:R-:W-:Y:S02]  /*17420*/  FFMA.FTZ R128, R0, R44, R187 ;  /* 0x0000002c00807223 */ /* 0x008fe400000100bb */
[----:B------:R3:W-:Y:S03]  /*17430*/  MUFU.TANH R67, R61 ;  /* 0x0000003d00437308 */ /* 0x0007e60000002400 */
[----:B------:R-:W-:-:S05]  /*17440*/  FSEL R128, R128, -INF , !P0 ;  /* 0xff80000080807808 */ /* 0x000fca0004000000 */
[----:B------:R5:W-:Y:S08]  /*17450*/  MUFU.TANH R123, R59 ;  /* 0x0000003b007b7308 */ /* 0x000bf00000002400 */
[----:B------:R4:W-:Y:S01]  /*17460*/  MUFU.TANH R129, R18 ;  /* 0x0000001200817308 */ /* 0x0009e20000002400 */
[----:B---3--:R-:W-:Y:S01]  /*17470*/  FFMA.FTZ R61, R0, R48, R15 ;  /* 0x00000030003d7223 */ /* 0x008fe2000001000f */
[----:B------:R-:W-:-:S04]  /*17480*/  LOP3.LUT R15, R5, 0x20, R158, 0xfe, !PT ;  /* 0x00000020050f7812 */ /* 0x000fc800078efe9e */
[----:B------:R-:W-:Y:S02]  /*17490*/  FSEL R61, R61, -INF , !P2 ;  /* 0xff8000003d3d7808 */ /* 0x000fe40005000000 */
[----:B------:R-:W3:Y:S01]  /*174a0*/  MUFU.TANH R9, R9 ;  /* 0x0000000900097308 */ /* 0x000ee20000002400 */
[C---:B-----5:R-:W-:Y:S01]  /*174b0*/  FFMA.FTZ R59, R0.reuse, R44, R165 ;  /* 0x0000002c003b7223 */ /* 0x060fe200000100a5 */
[----:B------:R-:W-:Y:S02]  /*174c0*/  I2FP.F32.S32 R44, R15 ;  /* 0x0000000f002c7245 */ /* 0x000fe40000201400 */
[----:B------:R-:W-:Y:S02]  /*174d0*/  ISETP.GE.AND P2, PT, R15, R118, PT ;  /* 0x000000760f00720c */ /* 0x000fe40003f46270 */
[----:B------:R-:W-:Y:S01]  /*174e0*/  FSEL R59, R59, -INF , !P3 ;  /* 0xff8000003b3b7808 */ /* 0x000fe20005800000 */
[CC--:B--2---:R-:W-:Y:S01]  /*174f0*/  FFMA.FTZ R133, R0.reuse, R44.reuse, R11 ;  /* 0x0000002c00857223 */ /* 0x0c4fe2000001000b */
[----:B-1----:R-:W-:Y:S01]  /*17500*/  FFMA.FTZ R177, R0, R44, R177 ;  /* 0x0000002c00b17223 */ /* 0x002fe200000100b1 */
[----:B----4-:R-:W-:Y:S01]  /*17510*/  VIADD R18, R4, 0x21 ;  /* 0x0000002104127836 */ /* 0x010fe20000000000 */
[----:B------:R-:W-:Y:S01]  /*17520*/  ISETP.GE.AND P1, PT, R15, R119, PT ;  /* 0x000000770f00720c */ /* 0x000fe20003f26270 */
[----:B------:R-:W1:Y:S01]  /*17530*/  MUFU.TANH R7, R7 ;  /* 0x0000000700077308 */ /* 0x000e620000002400 */
[----:B------:R-:W-:-:S02]  /*17540*/  LOP3.LUT R44, R5, 0x28, R158, 0xfe, !PT ;  /* 0x00000028052c7812 */ /* 0x000fc400078efe9e */
[C---:B------:R-:W-:Y:S02]  /*17550*/  ISETP.GE.AND P3, PT, R18.reuse, R118, PT ;  /* 0x000000761200720c */ /* 0x040fe40003f66270 */
[-C--:B------:R-:W-:Y:S02]  /*17560*/  ISETP.GE.AND P0, PT, R18, R119.reuse, PT ;  /* 0x000000771200720c */ /* 0x080fe40003f06270 */
[----:B------:R-:W-:Y:S01]  /*17570*/  I2FP.F32.S32 R18, R18 ;  /* 0x0000001200127245 */ /* 0x000fe20000201400 */
[----:B------:R-:W2:Y:S01]  /*17580*/  MUFU.TANH R57, R57 ;  /* 0x0000003900397308 */ /* 0x000ea20000002400 */
[----:B------:R-:W-:Y:S02]  /*17590*/  FSEL R133, R133, -INF , !P2 ;  /* 0xff80000085857808 */ /* 0x000fe40005000000 */
[----:B------:R-:W-:Y:S01]  /*175a0*/  FSEL R200, R177, -INF , !P1 ;  /* 0xff800000b1c87808 */ /* 0x000fe20004800000 */
[CC--:B------:R-:W-:Y:S01]  /*175b0*/  FFMA.FTZ R207, R0.reuse, R18.reuse, R161 ;  /* 0x0000001200cf7223 */ /* 0x0c0fe200000100a1 */
[----:B------:R-:W-:Y:S01]  /*175c0*/  FFMA.FTZ R126, R0, R18, R185 ;  /* 0x00000012007e7223 */ /* 0x000fe200000100b9 */
[----:B------:R-:W-:Y:S01]  /*175d0*/  VIADD R18, R4, 0x29 ;  /* 0x0000002904127836 */ /* 0x000fe20000000000 */
[C---:B------:R-:W-:Y:S01]  /*175e0*/  ISETP.GE.AND P2, PT, R44.reuse, R118, PT ;  /* 0x000000762c00720c */ /* 0x040fe20003f46270 */
[----:B------:R-:W4:Y:S01]  /*175f0*/  MUFU.TANH R49, R52 ;  /* 0x0000003400317308 */ /* 0x000f220000002400 */
[----:B------:R-:W-:-:S02]  /*17600*/  ISETP.GE.AND P1, PT, R44, R119, PT ;  /* 0x000000772c00720c */ /* 0x000fc40003f26270 */
[----:B------:R-:W-:Y:S02]  /*17610*/  I2FP.F32.S32 R44, R44 ;  /* 0x0000002c002c7245 */ /* 0x000fe40000201400 */
[----:B------:R-:W-:Y:S02]  /*17620*/  FSEL R207, R207, -INF , !P3 ;  /* 0xff800000cfcf7808 */ /* 0x000fe40005800000 */
[----:B------:R-:W-:Y:S01]  /*17630*/  FSEL R126, R126, -INF , !P0 ;  /* 0xff8000007e7e7808 */ /* 0x000fe20004000000 */
[----:B---3--:R-:W-:Y:S01]  /*17640*/  FFMA.FTZ R131, R0, R44, R9 ;  /* 0x0000002c00837223 */ /* 0x008fe20000010009 */
[C---:B------:R-:W-:Y:S01]  /*17650*/  ISETP.GE.AND P3, PT, R18.reuse, R118, PT ;  /* 0x000000761200720c */ /* 0x040fe20003f66270 */
[----:B------:R-:W3:Y:S01]  /*17660*/  MUFU.TANH R37, R54 ;  /* 0x0000003600257308 */ /* 0x000ee20000002400 */
[----:B------:R-:W-:Y:S01]  /*17670*/  ISETP.GE.AND P0, PT, R18, R119, PT ;  /* 0x000000771200720c */ /* 0x000fe20003f06270 */
[----:B------:R-:W-:Y:S01]  /*17680*/  FFMA.FTZ R175, R0, R44, R175 ;  /* 0x0000002c00af7223 */ /* 0x000fe200000100af */
[----:B------:R-:W-:-:S02]  /*17690*/  I2FP.F32.S32 R18, R18 ;  /* 0x0000001200127245 */ /* 0x000fc40000201400 */
[----:B------:R-:W-:Y:S02]  /*176a0*/  LOP3.LUT R9, R5, 0x30, R158, 0xfe, !PT ;  /* 0x0000003005097812 */ /* 0x000fe400078efe9e */
[----:B------:R-:W-:Y:S01]  /*176b0*/  FSEL R131, R131, -INF , !P2 ;  /* 0xff80000083837808 */ /* 0x000fe20005000000 */
[CC--:B------:R-:W-:Y:S01]  /*176c0*/  FFMA.FTZ R67, R0.reuse, R18.reuse, R67 ;  /* 0x0000001200437223 */ /* 0x0c0fe20000010043 */
[C---:B------:R-:W-:Y:S01]  /*176d0*/  FFMA.FTZ R66, R0.reuse, R18, R183 ;  /* 0x0000001200427223 */ /* 0x040fe200000100b7 */
[----:B------:R-:W-:Y:S01]  /*176e0*/  I2FP.F32.S32 R18, R9 ;  /* 0x0000000900127245 */ /* 0x000fe20000201400 */
[----:B------:R5:W-:Y:S01]  /*176f0*/  MUFU.TANH R11, R16 ;  /* 0x00000010000b7308 */ /* 0x000be20000002400 */
[----:B------:R-:W-:Y:S02]  /*17700*/  FSEL R196, R175, -INF , !P1 ;  /* 0xff800000afc47808 */ /* 0x000fe40004800000 */
[C---:B------:R-:W-:Y:S01]  /*17710*/  ISETP.GE.AND P2, PT, R9.reuse, R118, PT ;  /* 0x000000760900720c */ /* 0x040fe20003f46270 */
[CC--:B-1----:R-:W-:Y:S01]  /*17720*/  FFMA.FTZ R205, R0.reuse, R18.reuse, R7 ;  /* 0x0000001200cd7223 */ /* 0x0c2fe20000010007 */
[----:B------:R-:W-:Y:S01]  /*17730*/  FFMA.FTZ R173, R0, R18, R173 ;  /* 0x0000001200ad7223 */ /* 0x000fe200000100ad */
[----:B------:R-:W-:-:S02]  /*17740*/  ISETP.GE.AND P1, PT, R9, R119, PT ;  /* 0x000000770900720c */ /* 0x000fc40003f26270 */
[----:B------:R-:W-:Y:S01]  /*17750*/  LOP3.LUT R18, R5, 0x38, R158, 0xfe, !PT ;  /* 0x0000003805127812 */ /* 0x000fe200078efe9e */
[----:B------:R1:W-:Y:S01]  /*17760*/  MUFU.TANH R7, R10 ;  /* 0x0000000a00077308 */ /* 0x0003e20000002400 */
[----:B------:R-:W-:Y:S02]  /*17770*/  FSEL R67, R67, -INF , !P3 ;  /* 0xff80000043437808 */ /* 0x000fe40005800000 */
[----:B------:R-:W-:Y:S02]  /*17780*/  FSEL R66, R66, -INF , !P0 ;  /* 0xff80000042427808 */ /* 0x000fe40004000000 */
[----:B------:R-:W-:Y:S02]  /*17790*/  FSEL R205, R205, -INF , !P2 ;  /* 0xff800000cdcd7808 */ /* 0x000fe40005000000 */
[----:B------:R-:W-:Y:S01]  /*177a0*/  FSEL R208, R173, -INF , !P1 ;  /* 0xff800000add07808 */ /* 0x000fe20004800000 */
[----:B-----5:R-:W-:Y:S01]  /*177b0*/  VIADD R16, R4, 0x31 ;  /* 0x0000003104107836 */ /* 0x020fe20000000000 */
[C---:B------:R-:W-:Y:S01]  /*177c0*/  ISETP.GE.AND P2, PT, R18.reuse, R118, PT ;  /* 0x000000761200720c */ /* 0x040fe20003f46270 */
[----:B------:R-:W5:Y:S01]  /*177d0*/  MUFU.TANH R53, R53 ;  /* 0x0000003500357308 */ /* 0x000f620000002400 */
[----:B------:R-:W-:-:S02]  /*177e0*/  ISETP.GE.AND P1, PT, R18, R119, PT ;  /* 0x000000771200720c */ /* 0x000fc40003f26270 */
[C---:B------:R-:W-:Y:S02]  /*177f0*/  ISETP.GE.AND P3, PT, R16.reuse, R118, PT ;  /* 0x000000761000720c */ /* 0x040fe40003f66270 */
[----:B------:R-:W-:Y:S02]  /*17800*/  ISETP.GE.AND P0, PT, R16, R119, PT ;  /* 0x000000771000720c */ /* 0x000fe40003f06270 */
[----:B------:R-:W-:Y:S01]  /*17810*/  I2FP.F32.S32 R16, R16 ;  /* 0x0000001000107245 */ /* 0x000fe20000201400 */
[----:B------:R-:W5:Y:S01]  /*17820*/  MUFU.TANH R135, R46 ;  /* 0x0000002e00877308 */ /* 0x000f620000002400 */
[----:B------:R-:W-:Y:S02]  /*17830*/  I2FP.F32.S32 R18, R18 ;  /* 0x0000001200127245 */ /* 0x000fe40000201400 */
[----:B-1----:R-:W-:Y:S01]  /*17840*/  LOP3.LUT R10, R5, 0x40, R158, 0xfe, !PT ;  /* 0x00000040050a7812 */ /* 0x002fe200078efe9e */
[CC--:B--2---:R-:W-:Y:S01]  /*17850*/  FFMA.FTZ R203, R0.reuse, R16.reuse, R57 ;  /* 0x0000001000cb7223 */ /* 0x0c4fe20000010039 */
[----:B------:R-:W-:Y:S01]  /*17860*/  FFMA.FTZ R123, R0, R16, R123 ;  /* 0x00000010007b7223 */ /* 0x000fe2000001007b */
[----:B------:R-:W-:-:S02]  /*17870*/  VIADD R16, R4, 0x39 ;  /* 0x0000003904107836 */ /* 0x000fc40000000000 */
[CC--:B----4-:R-:W-:Y:S01]  /*17880*/  FFMA.FTZ R49, R0.reuse, R18.reuse, R49 ;  /* 0x0000001200317223 */ /* 0x0d0fe20000010031 */
[----:B---3--:R-:W-:Y:S01]  /*17890*/  FFMA.FTZ R37, R0, R18, R37 ;  /* 0x0000001200257223 */ /* 0x008fe20000010025 */
[----:B------:R-:W-:Y:S01]  /*178a0*/  FSEL R203, R203, -INF , !P3 ;  /* 0xff800000cbcb7808 */ /* 0x000fe20005800000 */
[----:B------:R-:W1:Y:S01]  /*178b0*/  MUFU.TANH R47, R47 ;  /* 0x0000002f002f7308 */ /* 0x000e620000002400 */
[----:B------:R-:W-:Y:S02]  /*178c0*/  FSEL R198, R123, -INF , !P0 ;  /* 0xff8000007bc67808 */ /* 0x000fe40004000000 */
[C---:B------:R-:W-:Y:S02]  /*178d0*/  ISETP.GE.AND P3, PT, R16.reuse, R118, PT ;  /* 0x000000761000720c */ /* 0x040fe40003f66270 */
[----:B------:R-:W-:Y:S02]  /*178e0*/  ISETP.GE.AND P0, PT, R16, R119, PT ;  /* 0x000000771000720c */ /* 0x000fe40003f06270 */
[----:B------:R-:W-:Y:S01]  /*178f0*/  I2FP.F32.S32 R16, R16 ;  /* 0x0000001000107245 */ /* 0x000fe20000201400 */
[----:B------:R-:W2:Y:S01]  /*17900*/  MUFU.TANH R15, R40 ;  /* 0x00000028000f7308 */ /* 0x000ea20000002400 */
[----:B------:R-:W-:-:S02]  /*17910*/  FSEL R201, R49, -INF , !P2 ;  /* 0xff80000031c97808 */ /* 0x000fc40005000000 */
[----:B------:R-:W-:Y:S01]  /*17920*/  FSEL R206, R37, -INF , !P1 ;  /* 0xff80000025ce7808 */ /* 0x000fe20004800000 */
[----:B------:R-:W-:Y:S01]  /*17930*/  FFMA.FTZ R41, R0, R16, R41 ;  /* 0x0000001000297223 */ /* 0x000fe20000010029 */
[----:B------:R-:W-:Y:S01]  /*17940*/  ISETP.GE.AND P2, PT, R10, R118, PT ;  /* 0x000000760a00720c */ /* 0x000fe20003f46270 */
[----:B------:R-:W-:Y:S01]  /*17950*/  FFMA.FTZ R45, R0, R16, R45 ;  /* 0x00000010002d7223 */ /* 0x000fe2000001002d */
[----:B------:R-:W-:Y:S01]  /*17960*/  ISETP.GE.AND P1, PT, R10, R119, PT ;  /* 0x000000770a00720c */ /* 0x000fe20003f26270 */
[----:B------:R-:W-:Y:S01]  /*17970*/  VIADD R16, R4, 0x41 ;  /* 0x0000004104107836 */ /* 0x000fe20000000000 */
[----:B------:R-:W-:Y:S01]  /*17980*/  I2FP.F32.S32 R10, R10 ;  /* 0x0000000a000a7245 */ /* 0x000fe20000201400 */
[----:B------:R-:W3:Y:S01]  /*17990*/  MUFU.TANH R161, R42 ;  /* 0x0000002a00a17308 */ /* 0x000ee20000002400 */
[----:B------:R-:W-:Y:S02]  /*179a0*/  FSEL R199, R41, -INF , !P3 ;  /* 0xff80000029c77808 */ /* 0x000fe40005800000 */
[----:B------:R-:W-:Y:S01]  /*179b0*/  FSEL R194, R45, -INF , !P0 ;  /* 0xff8000002dc27808 */ /* 0x000fe20004000000 */
[CC--:B------:R-:W-:Y:S01]  /*179c0*/  FFMA.FTZ R51, R0.reuse, R10.reuse, R51 ;  /* 0x0000000a00337223 */ /* 0x0c0fe20000010033 */
[----:B------:R-:W-:Y:S01]  /*179d0*/  FFMA.FTZ R55, R0, R10, R55 ;  /* 0x0000000a00377223 */ /* 0x000fe20000010037 */
[----:B------:R-:W-:-:S02]  /*179e0*/  LOP3.LUT R10, R5, 0x48, R158, 0xfe, !PT ;  /* 0x00000048050a7812 */ /* 0x000fc400078efe9e */
[C---:B------:R-:W-:Y:S01]  /*179f0*/  ISETP.GE.AND P3, PT, R16.reuse, R118, PT ;  /* 0x000000761000720c */ /* 0x040fe20003f66270 */
[----:B------:R-:W4:Y:S01]  /*17a00*/  MUFU.TANH R43, R43 ;  /* 0x0000002b002b7308 */ /* 0x000f220000002400 */
[-C--:B------:R-:W-:Y:S02]  /*17a10*/  ISETP.GE.AND P0, PT, R16, R119.reuse, PT ;  /* 0x000000771000720c */ /* 0x080fe40003f06270 */
[----:B------:R-:W-:Y:S02]  /*17a20*/  I2FP.F32.S32 R16, R16 ;  /* 0x0000001000107245 */ /* 0x000fe40000201400 */
[----:B------:R-:W-:Y:S02]  /*17a30*/  FSEL R197, R51, -INF , !P2 ;  /* 0xff80000033c57808 */ /* 0x000fe40005000000 */
[----:B------:R-:W-:Y:S01]  /*17a40*/  FSEL R192, R55, -INF , !P1 ;  /* 0xff80000037c07808 */ /* 0x000fe20004800000 */
[----:B-----5:R-:W-:Y:S01]  /*17a50*/  FFMA.FTZ R53, R0, R16, R53 ;  /* 0x0000001000357223 */ /* 0x020fe20000010035 */
[----:B------:R-:W-:Y:S01]  /*17a60*/  ISETP.GE.AND P2, PT, R10, R118, PT ;  /* 0x000000760a00720c */ /* 0x000fe20003f46270 */
[----:B------:R-:W-:Y:S01]  /*17a70*/  FFMA.FTZ R127, R0, R16, R127 ;  /* 0x00000010007f7223 */ /* 0x000fe2000001007f */
[----:B------:R-:W-:Y:S01]  /*17a80*/  ISETP.GE.AND P1, PT, R10, R119, PT ;  /* 0x000000770a00720c */ /* 0x000fe20003f26270 */
[----:B------:R-:W-:Y:S01]  /*17a90*/  VIADD R16, R4, 0x49 ;  /* 0x0000004904107836 */ /* 0x000fe20000000000 */
[----:B------:R-:W-:Y:S01]  /*17aa0*/  I2FP.F32.S32 R10, R10 ;  /* 0x0000000a000a7245 */ /* 0x000fe20000201400 */
[----:B------:R-:W5:Y:S01]  /*17ab0*/  MUFU.TANH R9, R36 ;  /* 0x0000002400097308 */ /* 0x000f620000002400 */
[----:B------:R-:W-:-:S02]  /*17ac0*/  FSEL R195, R53, -INF , !P3 ;  /* 0xff80000035c37808 */ /* 0x000fc40005800000 */
[----:B------:R-:W-:Y:S01]  /*17ad0*/  FSEL R188, R127, -INF , !P0 ;  /* 0xff8000007fbc7808 */ /* 0x000fe20004000000 */
[CC--:B------:R-:W-:Y:S01]  /*17ae0*/  FFMA.FTZ R121, R0.reuse, R10.reuse, R121 ;  /* 0x0000000a00797223 */ /* 0x0c0fe20000010079 */
[----:B------:R-:W-:Y:S01]  /*17af0*/  FFMA.FTZ R135, R0, R10, R135 ;  /* 0x0000000a00877223 */ /* 0x000fe20000010087 */
[----:B------:R-:W-:Y:S02]  /*17b00*/  LOP3.LUT R10, R5, 0x50, R158, 0xfe, !PT ;  /* 0x00000050050a7812 */ /* 0x000fe400078efe9e */
[C---:B------:R-:W-:Y:S01]  /*17b10*/  ISETP.GE.AND P3, PT, R16.reuse, R118, PT ;  /* 0x000000761000720c */ /* 0x040fe20003f66270 */
[----:B------:R-:W5:Y:S01]  /*17b20*/  MUFU.TANH R57, R38 ;  /* 0x0000002600397308 */ /* 0x000f620000002400 */
[----:B------:R-:W-:Y:S02]  /*17b30*/  ISETP.GE.AND P0, PT, R16, R119, PT ;  /* 0x000000771000720c */ /* 0x000fe40003f06270 */
[----:B------:R-:W-:Y:S02]  /*17b40*/  I2FP.F32.S32 R16, R16 ;  /* 0x0000001000107245 */ /* 0x000fe40000201400 */
[----:B------:R-:W-:-:S02]  /*17b50*/  FSEL R193, R121, -INF , !P2 ;  /* 0xff80000079c17808 */ /* 0x000fc40005000000 */
[----:B------:R-:W-:Y:S01]  /*17b60*/  FSEL R186, R135, -INF , !P1 ;  /* 0xff80000087ba7808 */ /* 0x000fe20004800000 */
[----:B------:R-:W-:Y:S01]  /*17b70*/  FFMA.FTZ R129, R0, R16, R129 ;  /* 0x0000001000817223 */ /* 0x000fe20000010081 */
[----:B------:R-:W-:Y:S01]  /*17b80*/  ISETP.GE.AND P2, PT, R10, R118, PT ;  /* 0x000000760a00720c */ /* 0x000fe20003f46270 */
[----:B-1----:R-:W-:Y:S01]  /*17b90*/  FFMA.FTZ R47, R0, R16, R47 ;  /* 0x00000010002f7223 */ /* 0x002fe2000001002f */
[-C--:B------:R-:W-:Y:S01]  /*17ba0*/  ISETP.GE.AND P1, PT, R10, R119.reuse, PT ;  /* 0x000000770a00720c */ /* 0x080fe20003f26270 */
[----:B------:R-:W1:Y:S01]  /*17bb0*/  MUFU.TANH R39, R39 ;  /* 0x0000002700277308 */ /* 0x000e620000002400 */
[----:B------:R-:W-:Y:S01]  /*17bc0*/  I2FP.F32.S32 R10, R10 ;  /* 0x0000000a000a7245 */ /* 0x000fe20000201400 */
[----:B------:R-:W-:Y:S01]  /*17bd0*/  VIADD R16, R4, 0x51 ;  /* 0x0000005104107836 */ /* 0x000fe20000000000 */
[----:B------:R-:W-:Y:S02]  /*17be0*/  FSEL R191, R129, -INF , !P3 ;  /* 0xff80000081bf7808 */ /* 0x000fe40005800000 */
[----:B------:R-:W-:Y:S01]  /*17bf0*/  FSEL R184, R47, -INF , !P0 ;  /* 0xff8000002fb87808 */ /* 0x000fe20004000000 */
[----:B--2---:R-:W-:Y:S01]  /*17c00*/  FFMA.FTZ R15, R0, R10, R15 ;  /* 0x0000000a000f7223 */ /* 0x004fe2000001000f */
[----:B------:R-:W-:Y:S01]  /*17c10*/  ISETP.GE.AND P3, PT, R16, R118, PT ;  /* 0x000000761000720c */ /* 0x000fe20003f66270 */
[----:B---3--:R-:W-:Y:S01]  /*17c20*/  FFMA.FTZ R161, R0, R10, R161 ;  /* 0x0000000a00a17223 */ /* 0x008fe200000100a1 */
[----:B------:R-:W-:Y:S01]  /*17c30*/  ISETP.GE.AND P0, PT, R16, R119, PT ;  /* 0x000000771000720c */ /* 0x000fe20003f06270 */
[----:B------:R-:W2:Y:S01]  /*17c40*/  MUFU.TANH R37, R32 ;  /* 0x0000002000257308 */ /* 0x000ea20000002400 */
[----:B------:R-:W-:-:S02]  /*17c50*/  I2FP.F32.S32 R16, R16 ;  /* 0x0000001000107245 */ /* 0x000fc40000201400 */
[----:B------:R-:W-:Y:S01]  /*17c60*/  FSEL R183, R15, -INF , !P2 ;  /* 0xff8000000fb77808 */ /* 0x000fe20005000000 */
[----:B------:R-:W-:Y:S01]  /*17c70*/  VIADD R15, R4, 0x59 ;  /* 0x00000059040f7836 */ /* 0x000fe20000000000 */
[----:B------:R-:W-:Y:S01]  /*17c80*/  LOP3.LUT R10, R5, 0x58, R158, 0xfe, !PT ;  /* 0x00000058050a7812 */ /* 0x000fe200078efe9e */
[CC--:B------:R-:W-:Y:S01]  /*17c90*/  FFMA.FTZ R181, R0.reuse, R16.reuse, R11 ;  /* 0x0000001000b57223 */ /* 0x0c0fe2000001000b */
[----:B------:R-:W-:Y:S01]  /*17ca0*/  FSEL R182, R161, -INF , !P1 ;  /* 0xff800000a1b67808 */ /* 0x000fe20004800000 */
[----:B----4-:R-:W-:Y:S01]  /*17cb0*/  FFMA.FTZ R43, R0, R16, R43 ;  /* 0x00000010002b7223 */ /* 0x010fe2000001002b */
[C---:B------:R-:W-:Y:S01]  /*17cc0*/  ISETP.GE.AND P2, PT, R10.reuse, R118, PT ;  /* 0x000000760a00720c */ /* 0x040fe20003f46270 */
[----:B------:R-:W-:Y:S01]  /*17cd0*/  MUFU.TANH R33, R33 ;  /* 0x0000002100217308 */ /* 0x000fe20000002400 */
[----:B------:R-:W-:Y:S02]  /*17ce0*/  ISETP.GE.AND P1, PT, R10, R119, PT ;  /* 0x000000770a00720c */ /* 0x000fe40003f26270 */
[----:B------:R-:W-:-:S02]  /*17cf0*/  I2FP.F32.S32 R10, R10 ;  /* 0x0000000a000a7245 */ /* 0x000fc40000201400 */
[----:B------:R-:W-:Y:S02]  /*17d00*/  I2FP.F32.S32 R16, R15 ;  /* 0x0000000f00107245 */ /* 0x000fe40000201400 */
[----:B------:R-:W-:Y:S01]  /*17d10*/  FSEL R181, R181, -INF , !P3 ;  /* 0xff800000b5b57808 */ /* 0x000fe20005800000 */
[----:B------:R-:W3:Y:S01]  /*17d20*/  MUFU.TANH R41, R34 ;  /* 0x0000002200297308 */ /* 0x000ee20000002400 */
[----:B------:R-:W-:Y:S01]  /*17d30*/  FSEL R180, R43, -INF , !P0 ;  /* 0xff8000002bb47808 */ /* 0x000fe20004000000 */
[CC--:B-----5:R-:W-:Y:S01]  /*17d40*/  FFMA.FTZ R179, R0.reuse, R10.reuse, R9 ;  /* 0x0000000a00b37223 */ /* 0x0e0fe20000010009 */
[C---:B------:R-:W-:Y:S01]  /*17d50*/  FFMA.FTZ R57, R0.reuse, R10, R57 ;  /* 0x0000000a00397223 */ /* 0x040fe20000010039 */
[CC--:B------:R-:W-:Y:S01]  /*17d60*/  FFMA.FTZ R177, R0.reuse, R16.reuse, R7 ;  /* 0x0000001000b17223 */ /* 0x0c0fe20000010007 */
[----:B-1----:R-:W-:Y:S01]  /*17d70*/  FFMA.FTZ R39, R0, R16, R39 ;  /* 0x0000001000277223 */ /* 0x002fe20000010027 */
[C---:B------:R-:W-:Y:S01]  /*17d80*/  ISETP.GE.AND P3, PT, R15.reuse, R118, PT ;  /* 0x000000760f00720c */ /* 0x040fe20003f66270 */
[----:B------:R-:W-:Y:S01]  /*17d90*/  VIADD R10, R4, 0x61 ;  /* 0x00000061040a7836 */ /* 0x000fe20000000000 */
[----:B------:R-:W1:Y:S01]  /*17da0*/  MUFU.TANH R35, R35 ;  /* 0x0000002300237308 */ /* 0x000e620000002400 */
[----:B------:R-:W-:-:S02]  /*17db0*/  ISETP.GE.AND P0, PT, R15, R119, PT ;  /* 0x000000770f00720c */ /* 0x000fc40003f06270 */
[----:B------:R-:W-:Y:S02]  /*17dc0*/  LOP3.LUT R9, R5, 0x60, R158, 0xfe, !PT ;  /* 0x0000006005097812 */ /* 0x000fe400078efe9e */
[----:B------:R-:W-:Y:S02]  /*17dd0*/  FSEL R179, R179, -INF , !P2 ;  /* 0xff800000b3b37808 */ /* 0x000fe40005000000 */
[----:B------:R-:W-:Y:S01]  /*17de0*/  FSEL R178, R57, -INF , !P1 ;  /* 0xff80000039b27808 */ /* 0x000fe20004800000 */
[----:B------:R-:W-:Y:S01]  /*17df0*/  MUFU.TANH R29, R29 ;  /* 0x0000001d001d7308 */ /* 0x000fe20000002400 */
[----:B------:R-:W-:Y:S02]  /*17e00*/  FSEL R177, R177, -INF , !P3 ;  /* 0xff800000b1b17808 */ /* 0x000fe40005800000 */
[----:B------:R-:W-:Y:S02]  /*17e10*/  FSEL R166, R39, -INF , !P0 ;  /* 0xff80000027a67808 */ /* 0x000fe40004000000 */
[----:B------:R-:W-:-:S02]  /*17e20*/  ISETP.GE.AND P2, PT, R9, R118, PT ;  /* 0x000000760900720c */ /* 0x000fc40003f46270 */
[-C--:B------:R-:W-:Y:S01]  /*17e30*/  ISETP.GE.AND P1, PT, R9, R119.reuse, PT ;  /* 0x000000770900720c */ /* 0x080fe20003f26270 */
[----:B------:R-:W4:Y:S01]  /*17e40*/  MUFU.TANH R11, R30 ;  /* 0x0000001e000b7308 */ /* 0x000f220000002400 */
[C---:B------:R-:W-:Y:S02]  /*17e50*/  ISETP.GE.AND P3, PT, R10.reuse, R118, PT ;  /* 0x000000760a00720c */ /* 0x040fe40003f66270 */
[----:B------:R-:W-:Y:S02]  /*17e60*/  ISETP.GE.AND P0, PT, R10, R119, PT ;  /* 0x000000770a00720c */ /* 0x000fe40003f06270 */
[----:B------:R-:W-:Y:S02]  /*17e70*/  I2FP.F32.S32 R9, R9 ;  /* 0x0000000900097245 */ /* 0x000fe40000201400 */
[----:B------:R-:W-:Y:S01]  /*17e80*/  I2FP.F32.S32 R10, R10 ;  /* 0x0000000a000a7245 */ /* 0x000fe20000201400 */
[----:B------:R-:W-:Y:S02]  /*17e90*/  MUFU.TANH R31, R31 ;  /* 0x0000001f001f7308 */ /* 0x000fe40000002400 */
[CC--:B--2---:R-:W-:Y:S01]  /*17ea0*/  FFMA.FTZ R37, R0.reuse, R9.reuse, R37 ;  /* 0x0000000900257223 */ /* 0x0c4fe20000010025 */
[C---:B---3--:R-:W-:Y:S01]  /*17eb0*/  FFMA.FTZ R41, R0.reuse, R9, R41 ;  /* 0x0000000900297223 */ /* 0x048fe20000010029 */
[CC--:B------:R-:W-:Y:S01]  /*17ec0*/  FFMA.FTZ R33, R0.reuse, R10.reuse, R33 ;  /* 0x0000000a00217223 */ /* 0x0c0fe20000010021 */
[----:B-1----:R-:W-:Y:S01]  /*17ed0*/  FFMA.FTZ R35, R0, R10, R35 ;  /* 0x0000000a00237223 */ /* 0x002fe20000010023 */
[----:B------:R-:W-:Y:S01]  /*17ee0*/  LOP3.LUT R9, R5, 0x68, R158, 0xfe, !PT ;  /* 0x0000006805097812 */ /* 0x000fe200078efe9e */
[----:B------:R-:W-:Y:S01]  /*17ef0*/  VIADD R10, R4, 0x69 ;  /* 0x00000069040a7836 */ /* 0x000fe20000000000 */
[----:B------:R-:W1:Y:S01]  /*17f00*/  MUFU.TANH R45, R28 ;  /* 0x0000001c002d7308 */ /* 0x000e620000002400 */
[----:B------:R-:W-:-:S02]  /*17f10*/  FSEL R173, R37, -INF , !P2 ;  /* 0xff80000025ad7808 */ /* 0x000fc40005000000 */
[----:B------:R-:W-:Y:S02]  /*17f20*/  FSEL R160, R41, -INF , !P1 ;  /* 0xff80000029a07808 */ /* 0x000fe40004800000 */
[----:B------:R-:W-:Y:S02]  /*17f30*/  FSEL R134, R35, -INF , !P0 ;  /* 0xff80000023867808 */ /* 0x000fe40004000000 */
[CC--:B------:R-:W-:Y:S01]  /*17f40*/  ISETP.GE.AND P2, PT, R9.reuse, R118.reuse, PT ;  /* 0x000000760900720c */ /* 0x0c0fe20003f46270 */
[----:B------:R-:W2:Y:S01]  /*17f50*/  MUFU.TANH R7, R24 ;  /* 0x0000001800077308 */ /* 0x000ea20000002400 */
[----:B------:R-:W-:Y:S02]  /*17f60*/  ISETP.GE.AND P1, PT, R9, R119, PT ;  /* 0x000000770900720c */ /* 0x000fe40003f26270 */
[----:B------:R-:W-:Y:S02]  /*17f70*/  I2FP.F32.S32 R15, R9 ;  /* 0x00000009000f7245 */ /* 0x000fe40000201400 */
[----:B------:R-:W-:-:S02]  /*17f80*/  ISETP.GE.AND P4, PT, R10, R118, PT ;  /* 0x000000760a00720c */ /* 0x000fc40003f86270 */
[----:B------:R-:W-:Y:S01]  /*17f90*/  ISETP.GE.AND P0, PT, R10, R119, PT ;  /* 0x000000770a00720c */ /* 0x000fe20003f06270 */
[----:B------:R-:W-:Y:S01]  /*17fa0*/  MUFU.TANH R25, R25 ;  /* 0x0000001900197308 */ /* 0x000fe20000002400 */
[----:B------:R-:W-:Y:S01]  /*17fb0*/  I2FP.F32.S32 R10, R10 ;  /* 0x0000000a000a7245 */ /* 0x000fe20000201400 */
[CC--:B----4-:R-:W-:Y:S01]  /*17fc0*/  FFMA.FTZ R132, R0.reuse, R15.reuse, R11 ;  /* 0x0000000f00847223 */ /* 0x0d0fe2000001000b */
[----:B------:R-:W-:Y:S01]  /*17fd0*/  LOP3.LUT R11, R5, 0x70, R158, 0xfe, !PT ;  /* 0x00000070050b7812 */ /* 0x000fe200078efe9e */
[C---:B-1----:R-:W-:Y:S01]  /*17fe0*/  FFMA.FTZ R45, R0.reuse, R15, R45 ;  /* 0x0000000f002d7223 */ /* 0x042fe2000001002d */
[----:B------:R-:W-:Y:S01]  /*17ff0*/  FSEL R172, R33, -INF , !P3 ;  /* 0xff80000021ac7808 */ /* 0x000fe20005800000 */
[CC--:B------:R-:W-:Y:S01]  /*18000*/  FFMA.FTZ R29, R0.reuse, R10.reuse, R29 ;  /* 0x0000000a001d7223 */ /* 0x0c0fe2000001001d */
[----:B------:R-:W-:Y:S01]  /*18010*/  FFMA.FTZ R31, R0, R10, R31 ;  /* 0x0000000a001f7223 */ /* 0x000fe2000001001f */
[----:B------:R-:W1:Y:S01]  /*18020*/  MUFU.TANH R9, R26 ;  /* 0x0000001a00097308 */ /* 0x000e620000002400 */
[----:B------:R-:W-:Y:S01]  /*18030*/  VIADD R10, R4, 0x71 ;  /* 0x00000071040a7836 */ /* 0x000fe20000000000 */
[----:B------:R-:W-:-:S02]  /*18040*/  FSEL R132, R132, -INF , !P1 ;  /* 0xff80000084847808 */ /* 0x000fc40004800000 */
[----:B------:R-:W-:Y:S02]  /*18050*/  FSEL R170, R29, -INF , !P4 ;  /* 0xff8000001daa7808 */ /* 0x000fe40006000000 */
[----:B------:R-:W-:Y:S02]  /*18060*/  I2FP.F32.S32 R15, R11 ;  /* 0x0000000b000f7245 */ /* 0x000fe40000201400 */
[----:B------:R-:W3:Y:S01]  /*18070*/  MUFU.TANH R27, R27 ;  /* 0x0000001b001b7308 */ /* 0x000ee20000002400 */
[C---:B------:R-:W-:Y:S02]  /*18080*/  ISETP.GE.AND P4, PT, R10.reuse, R118, PT ;  /* 0x000000760a00720c */ /* 0x040fe40003f86270 */
[----:B------:R-:W-:Y:S01]  /*18090*/  ISETP.GE.AND P1, PT, R10, R119, PT ;  /* 0x000000770a00720c */ /* 0x000fe20003f26270 */
[CC--:B--2---:R-:W-:Y:S01]  /*180a0*/  FFMA.FTZ R167, R0.reuse, R15.reuse, R7 ;  /* 0x0000000f00a77223 */ /* 0x0c4fe20000010007 */
[----:B------:R-:W-:Y:S02]  /*180b0*/  I2FP.F32.S32 R10, R10 ;  /* 0x0000000a000a7245 */ /* 0x000fe40000201400 */
[----:B------:R-:W-:Y:S01]  /*180c0*/  FSEL R171, R45, -INF , !P2 ;  /* 0xff8000002dab7808 */ /* 0x000fe20005000000 */
[----:B------:R-:W-:Y:S01]  /*180d0*/  MUFU.TANH R7, R22 ;  /* 0x0000001600077308 */ /* 0x000fe20000002400 */
[C---:B-1----:R-:W-:Y:S01]  /*180e0*/  FFMA.FTZ R9, R0.reuse, R15, R9 ;  /* 0x0000000f00097223 */ /* 0x042fe20000010009 */
[----:B------:R-:W-:Y:S01]  /*180f0*/  FFMA.FTZ R25, R0, R10, R25 ;  /* 0x0000000a00197223 */ /* 0x000fe20000010019 */
[----:B------:R-:W-:-:S02]  /*18100*/  ISETP.GE.AND P2, PT, R11, R119, PT ;  /* 0x000000770b00720c */ /* 0x000fc40003f46270 */
[----:B------:R-:W-:Y:S02]  /*18110*/  ISETP.GE.AND P3, PT, R11, R118, PT ;  /* 0x000000760b00720c */ /* 0x000fe40003f66270 */
[----:B------:R-:W-:Y:S01]  /*18120*/  FSEL R121, R9, -INF , !P2 ;  /* 0xff80000009797808 */ /* 0x000fe20005000000 */
[----:B------:R-:W1:Y:S01]  /*18130*/  MUFU.TANH R17, R17 ;  /* 0x0000001100117308 */ /* 0x000e620000002400 */
[C---:B---3--:R-:W-:Y:S01]  /*18140*/  FFMA.FTZ R120, R0.reuse, R10, R27 ;  /* 0x0000000a00787223 */ /* 0x048fe2000001001b */
[----:B------:R-:W-:Y:S02]  /*18150*/  I2FP.F32.S32 R10, R4 ;  /* 0x00000004000a7245 */ /* 0x000fe40000201400 */
[----:B------:R-:W-:Y:S02]  /*18160*/  FSEL R165, R25, -INF , !P4 ;  /* 0xff80000019a57808 */ /* 0x000fe40006000000 */
[----:B------:R-:W-:Y:S01]  /*18170*/  LOP3.LUT R15, R5, 0x78, R158, 0xfe, !PT ;  /* 0x00000078050f7812 */ /* 0x000fe200078efe9e */
[----:B------:R-:W-:Y:S01]  /*18180*/  FFMA.FTZ R9, R0, R10, R125 ;  /* 0x0000000a00097223 */ /* 0x000fe2000001007d */
[----:B------:R-:W2:Y:S01]  /*18190*/  MUFU.TANH R11, R20 ;  /* 0x00000014000b7308 */ /* 0x000ea20000002400 */
[----:B------:R-:W-:Y:S01]  /*181a0*/  ISETP.GE.AND P4, PT, R4, R118, PT ;  /* 0x000000760400720c */ /* 0x000fe20003f86270 */
[----:B------:R-:W-:Y:S01]  /*181b0*/  IMAD.MOV.U32 R125, RZ, RZ, R169 ;  /* 0x000000ffff7d7224 */ /* 0x000fe200078e00a9 */
[----:B------:R-:W-:-:S02]  /*181c0*/  FSEL R130, R31, -INF , !P0 ;  /* 0xff8000001f827808 */ /* 0x000fc40004000000 */
[----:B------:R-:W-:Y:S02]  /*181d0*/  FSEL R167, R167, -INF , !P3 ;  /* 0xff800000a7a77808 */ /* 0x000fe40005800000 */
[----:B------:R-:W-:Y:S01]  /*181e0*/  FSEL R120, R120, -INF , !P1 ;  /* 0xff80000078787808 */ /* 0x000fe20004800000 */
[----:B------:R3:W4:Y:S01]  /*181f0*/  MUFU.TANH R27, R6 ;  /* 0x00000006001b7308 */ /* 0x0007220000002400 */
[----:B------:R-:W-:Y:S01]  /*18200*/  BAR.SYNC.DEFER_BLOCKING 0x0 ;  /* 0x0000000000007b1d */ /* 0x000fe20000010000 */
[C---:B------:R-:W-:Y:S01]  /*18210*/  ISETP.GE.AND P3, PT, R15.reuse, R118, PT ;  /* 0x000000760f00720c */ /* 0x040fe20003f66270 */
[----:B-1----:R-:W-:Y:S01]  /*18220*/  FFMA.FTZ R10, R0, R10, R17 ;  /* 0x0000000a000a7223 */ /* 0x002fe20000010011 */
[-C--:B------:R-:W-:Y:S02]  /*18230*/  ISETP.GE.AND P0, PT, R15, R119.reuse, PT ;  /* 0x000000770f00720c */ /* 0x080fe40003f06270 */
[C---:B------:R-:W-:Y:S01]  /*18240*/  ISETP.GE.AND P1, PT, R4.reuse, R119, PT ;  /* 0x000000770400720c */ /* 0x040fe20003f26270 */
[----:B------:R-:W-:Y:S01]  /*18250*/  VIADD R4, R4, 0x79 ;  /* 0x0000007904047836 */ /* 0x000fe20000000000 */
[----:B------:R-:W1:Y:S01]  /*18260*/  MUFU.TANH R23, R23 ;  /* 0x0000001700177308 */ /* 0x000e620000002400 */
[----:B------:R-:W-:-:S02]  /*18270*/  FSEL R9, R9, -INF , !P4 ;  /* 0xff80000009097808 */ /* 0x000fc40006000000 */
[----:B------:R-:W-:Y:S02]  /*18280*/  I2FP.F32.S32 R15, R15 ;  /* 0x0000000f000f7245 */ /* 0x000fe40000201400 */
[----:B------:R-:W-:Y:S02]  /*18290*/  ISETP.GT.AND P4, PT, R151, R142, PT ;  /* 0x0000008e9700720c */ /* 0x000fe40003f84270 */
[----:B------:R-:W-:Y:S01]  /*182a0*/  ISETP.GE.AND P2, PT, R4, R118, PT ;  /* 0x000000760400720c */ /* 0x000fe20003f46270 */
[CC--:B------:R-:W-:Y:S01]  /*182b0*/  FFMA.FTZ R7, R0.reuse, R15.reuse, R7 ;  /* 0x0000000f00077223 */ /* 0x0c0fe20000010007 */
[----:B---3--:R-:W-:Y:S01]  /*182c0*/  I2FP.F32.S32 R6, R4 ;  /* 0x0000000400067245 */ /* 0x008fe20000201400 */
[----:B--2---:R-:W-:Y:S01]  /*182d0*/  FFMA.FTZ R11, R0, R15, R11 ;  /* 0x0000000f000b7223 */ /* 0x004fe2000001000b */
[----:B------:R-:W-:Y:S02]  /*182e0*/  FSEL R10, R10, -INF , !P1 ;  /* 0xff8000000a0a7808 */ /* 0x000fe40004800000 */
[----:B------:R-:W-:Y:S01]  /*182f0*/  FSEL R122, R7, -INF , !P0 ;  /* 0xff800000077a7808 */ /* 0x000fe20004000000 */
[-C--:B----4-:R-:W-:Y:S01]  /*18300*/  FFMA.FTZ R27, R0, R6.reuse, R27 ;  /* 0x00000006001b7223 */ /* 0x090fe2000001001b */
[----:B------:R-:W-:Y:S01]  /*18310*/  ISETP.GE.AND P0, PT, R4, R119, PT ;  /* 0x000000770400720c */ /* 0x000fe20003f06270 */
[----:B-1----:R-:W-:Y:S01]  /*18320*/  FFMA.FTZ R23, R0, R6, R23 ;  /* 0x0000000600177223 */ /* 0x002fe20000010017 */
[----:B------:R-:W-:-:S02]  /*18330*/  FSEL R161, R11, -INF , !P3 ;  /* 0xff8000000ba17808 */ /* 0x000fc40005800000 */
[----:B------:R-:W-:Y:S02]  /*18340*/  FSEL R169, R27, -INF , !P2 ;  /* 0xff8000001ba97808 */ /* 0x000fe40005000000 */
[----:B------:R-:W-:Y:S01]  /*18350*/  FSEL R123, R23, -INF , !P0 ;  /* 0xff800000177b7808 */ /* 0x000fe20004000000 */
[----:B------:R-:W-:Y:S06]  /*18360*/  @!P4 BRA `(.L_x_3373) ;  /* 0x00000008009cc947 */ /* 0x000fec0003800000 */
[----:B------:R-:W-:Y:S05]  /*18370*/  @!P6 BRA `(.L_x_3374) ;  /* 0x0000000000f4e947 */ /* 0x000fea0003800000 */
[----:B------:R-:W1:Y:S01]  /*18380*/  LDC R16, c[0x0][0x380] ;  /* 0x0000e000ff107b82 */ /* 0x000e620000000800 */
[----:B------:R-:W-:Y:S01]  /*18390*/  IABS R15, R5 ;  /* 0x00000005000f7213 */ /* 0x000fe20000000000 */
[C---:B------:R-:W-:Y:S01]  /*183a0*/  VIADD R17, R5.reuse, 0xffffff80 ;  /* 0xffffff8005117836 */ /* 0x040fe20000000000 */
        /* <DEDUP_REMOVED lines=8> */
[----:B-1----:R-:W-:Y:S01]  /*18430*/  IMAD.MOV R4, RZ, RZ, -R23 ;  /* 0x000000ffff047224 */ /* 0x002fe200078e0a17 */
[----:B------:R-:W-:-:S03]  /*18440*/  MOV R22, RZ ;  /* 0x000000ff00167202 */ /* 0x000fc60000000f00 */
        /* <DEDUP_REMOVED lines=44> */
[----:B------:R-:W-:-:S04]  /*18710*/  IMAD.WIDE.U32 R6, R11, R4, R16 ;  /* 0x000000040b067225 */ /* 0x000fc800078e0010 */
[----:B------:R-:W-:Y:S01]  /*18720*/  IMAD.MOV.U32 R11, RZ, RZ, R6 ;  /* 0x000000ffff0b7224 */ /* 0x000fe200078e0006 */
[----:B------:R-:W-:Y:S01]  /*18730*/  IADD3 R16, R7, R5, RZ ;  /* 0x0000000507107210 */ /* 0x000fe20007ffe0ff */
[----:B------:R-:W-:Y:S06]  /*18740*/  BRA `(.L_x_3375) ;  /* 0x00000000000c7947 */ /* 0x000fec0003800000 */
.L_x_3374:
[----:B------:R-:W1:Y:S02]  /*18750*/  LDC R11, c[0x0][0x248] ;  /* 0x00009200ff0b7b82 */ /* 0x000e640000000800 */
[----:B-1----:R-:W-:-:S04]  /*18760*/  LEA R11, -R11, RZ, 0x7 ;  /* 0x000000ff0b0b7211 */ /* 0x002fc800078e39ff */
[----:B------:R-:W-:-:S07]  /*18770*/  SHF.R.S32.HI R16, RZ, 0x1f, R11 ;  /* 0x0000001fff107819 */ /* 0x000fce000001140b */
.L_x_3375:
        /* <DEDUP_REMOVED lines=102> */
.L_x_3373:
        /* <DEDUP_REMOVED lines=183> */
[----:B------:R-:W-:Y:S01]  /*19950*/  FFMA.FTZ R201, R201, UR8, -R174 ;  /* 0x00000008c9c97c23 */ /* 0x000fe200080108ae */
[--C-:B------:R-:W-:Y:S01]  /*19960*/  FFMA.FTZ R203, R208, UR8, -R127.reuse ;  /* 0x00000008d0cb7c23 */ /* 0x100fe2000801087f */
[--C-:B------:R-:W-:Y:S01]  /*19970*/  FFMA.FTZ R198, R198, UR8, -R127.reuse ;  /* 0x00000008c6c67c23 */ /* 0x100fe2000801087f */
[--C-:B------:R-:W-:Y:S01]  /*19980*/  FFMA.FTZ R199, R206, UR8, -R127.reuse ;  /* 0x00000008cec77c23 */ /* 0x100fe2000801087f */
[--C-:B------:R-:W-:Y:S01]  /*19990*/  FFMA.FTZ R194, R194, UR8, -R127.reuse ;  /* 0x00000008c2c27c23 */ /* 0x100fe2000801087f */
[----:B------:R-:W-:Y:S01]  /*199a0*/  FFMA.FTZ R80, R163, R204, R202 ;  /* 0x000000cca3507223 */ /* 0x000fe200000100ca */
[C---:B-1----:R-:W-:Y:S01]  /*199b0*/  HMMA.16816.F32 R4, R48.reuse, R8, R4 ;  /* 0x000000083004723c */ /* 0x042fe20000001804 */
[----:B------:R-:W-:Y:S01]  /*199c0*/  MUFU.EX2 R64, R64 ;  /* 0x0000004000407308 */ /* 0x000fe20000000800 */
[--C-:B------:R-:W-:Y:S01]  /*199d0*/  FFMA.FTZ R163, R193, UR8, -R174.reuse ;  /* 0x00000008c1a37c23 */ /* 0x100fe200080108ae */
[--C-:B------:R-:W-:Y:S01]  /*199e0*/  FFMA.FTZ R202, R191, UR8, -R174.reuse ;  /* 0x00000008bfca7c23 */ /* 0x100fe200080108ae */
[--C-:B------:R-:W-:Y:S01]  /*199f0*/  FFMA.FTZ R197, R197, UR8, -R174.reuse ;  /* 0x00000008c5c57c23 */ /* 0x100fe200080108ae */
[----:B------:R-:W-:Y:S01]  /*19a00*/  FFMA.FTZ R204, R195, UR8, -R174 ;  /* 0x00000008c3cc7c23 */ /* 0x000fe200080108ae */
[C---:B------:R-:W-:Y:S01]  /*19a10*/  HMMA.16816.F32 R8, R48.reuse, R10, R108 ;  /* 0x0000000a3008723c */ /* 0x040fe2000000186c */
[--C-:B------:R-:W-:Y:S01]  /*19a20*/  FFMA.FTZ R192, R192, UR8, -R127.reuse ;  /* 0x00000008c0c07c23 */ /* 0x100fe2000801087f */
[--C-:B------:R-:W-:Y:S01]  /*19a30*/  FFMA.FTZ R193, R188, UR8, -R127.reuse ;  /* 0x00000008bcc17c23 */ /* 0x100fe2000801087f */
[----:B------:R-:W-:Y:S01]  /*19a40*/  MUFU.EX2 R3, R3 ;  /* 0x0000000300037308 */ /* 0x000fe20000000800 */
[--C-:B------:R-:W-:Y:S01]  /*19a50*/  FFMA.FTZ R186, R186, UR8, -R127.reuse ;  /* 0x00000008baba7c23 */ /* 0x100fe2000801087f */
[----:B------:R-:W-:Y:S01]  /*19a60*/  FFMA.FTZ R191, R184, UR8, -R127 ;  /* 0x00000008b8bf7c23 */ /* 0x000fe2000801087f */
        /* <DEDUP_REMOVED lines=10> */
[--C-:B------:R-:W-:Y:S01]  /*19b10*/  FFMA.FTZ R170, R170, UR8, -R174.reuse ;  /* 0x00000008aaaa7c23 */ /* 0x100fe200080108ae */
        /* <DEDUP_REMOVED lines=27> */
[----:B------:R-:W-:-:S03]  /*19cd0*/  FADD.FTZ R135, R135, R176 ;  /* 0x000000b087877221 */ /* 0x000fc60000010000 */
[----:B------:R-:W-:Y:S01]  /*19ce0*/  F2FP.F16.F32.PACK_AB R54, R3, R64 ;  /* 0x000000400336723e */ /* 0x000fe200000000ff */
[----:B------:R-:W-:Y:S01]  /*19cf0*/  MUFU.EX2 R118, R118 ;  /* 0x0000007600767308 */ /* 0x000fe20000000800 */
[----:B---3--:R-:W-:Y:S01]  /*19d00*/  F2FP.F16.F32.PACK_AB R55, R2, R59 ;  /* 0x0000003b0237723e */ /* 0x008fe200000000ff */
[----:B------:R-:W-:-:S04]  /*19d10*/  FADD.FTZ R58, R58, R135 ;  /* 0x000000873a3a7221 */ /* 0x000fc80000010000 */
[----:B------:R-:W-:Y:S02]  /*19d20*/  FADD.FTZ R59, R59, R58 ;  /* 0x0000003a3b3b7221 */ /* 0x000fe40000010000 */
[----:B----4-:R-:W-:Y:S01]  /*19d30*/  HMMA.16816.F32 R4, R52, R72, R4 ;  /* 0x000000483404723c */ /* 0x010fe20000001804 */
[----:B------:R-:W-:Y:S01]  /*19d40*/  MUFU.EX2 R131, R131 ;  /* 0x0000008300837308 */ /* 0x000fe20000000800 */
[----:B------:R-:W-:-:S04]  /*19d50*/  FADD.FTZ R2, R2, R59 ;  /* 0x0000003b02027221 */ /* 0x000fc80000010000 */
        /* <DEDUP_REMOVED lines=30> */
[----:B------:R-:W5:Y:S01]  /*19f40*/  MUFU.EX2 R204, R204 ;  /* 0x000000cc00cc7308 */ /* 0x000f620000000800 */
[----:B---3--:R-:W-:Y:S01]  /*19f50*/  F2FP.F16.F32.PACK_AB R53, R126, R131 ;  /* 0x000000837e35723e */ /* 0x008fe200000000ff */
[----:B------:R-:W-:Y:S01]  /*19f60*/  FADD.FTZ R131, R131, R2 ;  /* 0x0000000283837221 */ /* 0x000fe20000010000 */
[----:B------:R-:W-:-:S02]  /*19f70*/  F2FP.F16.F32.PACK_AB R54, R118, R119 ;  /* 0x000000777636723e */ /* 0x000fc400000000ff */
[----:B------:R-:W-:Y:S01]  /*19f80*/  F2FP.F16.F32.PACK_AB R55, R66, R67 ;  /* 0x000000434237723e */ /* 0x000fe200000000ff */
[----:B------:R-:W-:Y:S02]  /*19f90*/  FADD.FTZ R126, R126, R131 ;  /* 0x000000837e7e7221 */ /* 0x000fe40000010000 */
[----:B------:R-:W-:Y:S02]  /*19fa0*/  MUFU.EX2 R163, R163 ;  /* 0x000000a300a37308 */ /* 0x000fe40000000800 */
[----:B------:R-:W-:Y:S02]  /*19fb0*/  FADD.FTZ R67, R67, R126 ;  /* 0x0000007e43437221 */ /* 0x000fe40000010000 */
[C---:B------:R-:W-:Y:S02]  /*19fc0*/  HMMA.16816.F32 R4, R52.reuse, R68, R4 ;  /* 0x000000443404723c */ /* 0x040fe40000001804 */
[----:B------:R-:W-:Y:S02]  /*19fd0*/  FADD.FTZ R66, R66, R67 ;  /* 0x0000004342427221 */ /* 0x000fe40000010000 */
[----:B------:R-:W-:Y:S02]  /*19fe0*/  MUFU.EX2 R202, R202 ;  /* 0x000000ca00ca7308 */ /* 0x000fe40000000800 */
[C---:B------:R-:W-:Y:S01]  /*19ff0*/  HMMA.16816.F32 R8, R52.reuse, R70, R8 ;  /* 0x000000463408723c */ /* 0x040fe20000001808 */
[----:B------:R-:W3:Y:S05]  /*1a000*/  LDSM.16.MT88.4 R68, [R136+0xb800] ;  /* 0x00b800008844783b */ /* 0x000eea0000004200 */
[C---:B----4-:R-:W-:Y:S01]  /*1a010*/  HMMA.16816.F32 R12, R52.reuse, R60, R12 ;  /* 0x0000003c340c723c */ /* 0x050fe2000000180c */
        /* <DEDUP_REMOVED lines=14> */
[C---:B----4-:R-:W-:Y:S04]  /*1a100*/  HMMA.16816.F32 R44, R52.reuse, R60, R44 ;  /* 0x0000003c342c723c */ /* 0x050fe8000000182c */
[----:B------:R-:W-:Y:S02]  /*1a110*/  MUFU.EX2 R161, R161 ;  /* 0x000000a100a17308 */ /* 0x000fe40000000800 */
[C---:B------:R-:W-:Y:S01]  /*1a120*/  HMMA.16816.F32 R48, R52.reuse, R62, R48 ;  /* 0x0000003e3430723c */ /* 0x040fe20000001830 */
[----:B------:R-:W4:Y:S05]  /*1a130*/  LDSM.16.MT88.4 R60, [R138+0xbc00] ;  /* 0x00bc00008a3c783b */ /* 0x000f2a0000004200 */
[C---:B-1----:R-:W-:Y:S06]  /*1a140*/  HMMA.16816.F32 R36, R52.reuse, R72, R36 ;  /* 0x000000483424723c */ /* 0x042fec0000001824 */
[----:B------:R-:W-:Y:S01]  /*1a150*/  HMMA.16816.F32 R40, R52, R74, R40 ;  /* 0x0000004a3428723c */ /* 0x000fe20000001828 */
[----:B------:R-:W1:Y:S06]  /*1a160*/  LDSM.16.MT88.4 R72, [R138+0x9c00] ;  /* 0x009c00008a48783b */ /* 0x000e6c0000004200 */
[----:B--2---:R-:W-:-:S02]  /*1a170*/  F2FP.F16.F32.PACK_AB R52, R200, R205 ;  /* 0x000000cdc834723e */ /* 0x004fc400000000ff */
[----:B------:R-:W-:Y:S01]  /*1a180*/  F2FP.F16.F32.PACK_AB R53, R198, R203 ;  /* 0x000000cbc635723e */ /* 0x000fe200000000ff */
[----:B------:R-:W-:Y:S01]  /*1a190*/  FADD.FTZ R203, R203, R66 ;  /* 0x00000042cbcb7221 */ /* 0x000fe20000010000 */
[----:B------:R-:W-:Y:S02]  /*1a1a0*/  F2FP.F16.F32.PACK_AB R54, R196, R201 ;  /* 0x000000c9c436723e */ /* 0x000fe400000000ff */
[----:B------:R-:W-:Y:S01]  /*1a1b0*/  F2FP.F16.F32.PACK_AB R55, R194, R199 ;  /* 0x000000c7c237723e */ /* 0x000fe200000000ff */
[----:B------:R-:W-:-:S06]  /*1a1c0*/  FADD.FTZ R198, R198, R203 ;  /* 0x000000cbc6c67221 */ /* 0x000fcc0000010000 */
        /* <DEDUP_REMOVED lines=11> */
[----:B-----5:R-:W-:-:S02]  /*1a280*/  F2FP.F16.F32.PACK_AB R68, R204, R197 ;  /* 0x000000c5cc44723e */ /* 0x020fc400000000ff */
[----:B------:R-:W-:-:S03]  /*1a290*/  F2FP.F16.F32.PACK_AB R69, R193, R192 ;  /* 0x000000c0c145723e */ /* 0x000fc600000000ff */
[----:B---3--:R-:W-:Y:S01]  /*1a2a0*/  HMMA.16816.F32 R44, R52, R60, R44 ;  /* 0x0000003c342c723c */ /* 0x008fe2000000182c */
        /* <DEDUP_REMOVED lines=36> */
[----:B------:R-:W-:Y:S01]  /*1a4f0*/  FADD.FTZ R55, R175, R80 ;  /* 0x00000050af377221 */ /* 0x000fe20000010000 */
[--C-:B------:R-:W-:Y:S01]  /*1a500*/  FFMA.FTZ R50, R173, UR8, -R174.reuse ;  /* 0x00000008ad327c23 */ /* 0x100fe200080108ae */
[----:B------:R-:W1:Y:S01]  /*1a510*/  MUFU.EX2 R53, R53 ;  /* 0x0000003500357308 */ /* 0x000e620000000800 */
[----:B------:R-:W-:Y:S01]  /*1a520*/  FFMA.FTZ R51, R172, UR8, -R174 ;  /* 0x00000008ac337c23 */ /* 0x000fe200080108ae */
[----:B------:R-:W-:-:S04]  /*1a530*/  FADD.FTZ R55, R168, R55 ;  /* 0x00000037a8377221 */ /* 0x000fc80000010000 */
[----:B------:R-:W-:Y:S02]  /*1a540*/  FADD.FTZ R164, R164, R55 ;  /* 0x00000037a4a47221 */ /* 0x000fe40000010000 */
[----:B------:R-:W2:Y:S02]  /*1a550*/  MUFU.EX2 R49, R49 ;  /* 0x0000003100317308 */ /* 0x000ea40000000800 */
[----:B------:R-:W-:-:S06]  /*1a560*/  FADD.FTZ R65, R65, R164 ;  /* 0x000000a441417221 */ /* 0x000fcc0000010000 */
        /* <DEDUP_REMOVED lines=17> */
[----:B------:R-:W-:Y:S01]  /*1a680*/  HMMA.16816.F32 R100, R4, R102, R16 ;  /* 0x000000660464723c */ /* 0x000fe20000001810 */
[----:B------:R-:W-:Y:S01]  /*1a690*/  LDSM.16.MT88.4 R16, [R138+0xc800] ;  /* 0x00c800008a10783b */ /* 0x000fe20000004200 */
[--C-:B------:R-:W-:Y:S01]  /*1a6a0*/  FFMA.FTZ R38, R120, UR8, -R127.reuse ;  /* 0x0000000878267c23 */ /* 0x100fe2000801087f */
[----:B------:R-:W-:-:S02]  /*1a6b0*/  FFMA.FTZ R37, R122, UR8, -R127 ;  /* 0x000000087a257c23 */ /* 0x000fc4000801087f */
        /* <DEDUP_REMOVED lines=8> */
[--C-:B------:R-:W-:Y:S01]  /*1a740*/  FFMA.FTZ R35, R121, UR8, -R127.reuse ;  /* 0x0000000879237c23 */ /* 0x100fe2000801087f */
[----:B------:R-:W-:Y:S02]  /*1a750*/  MUFU.EX2 R34, R165 ;  /* 0x000000a500227308 */ /* 0x000fe40000000800 */
[----:B--2---:R-:W-:Y:S01]  /*1a760*/  HMMA.16816.F32 R72, R4, R8, R44 ;  /* 0x000000080448723c */ /* 0x004fe2000000182c */
[----:B------:R-:W-:-:S05]  /*1a770*/  FFMA.FTZ R40, R123, UR8, -R127 ;  /* 0x000000087b287c23 */ /* 0x000fca000801087f */
        /* <DEDUP_REMOVED lines=8> */
[----:B------:R-:W-:Y:S01]  /*1a800*/  MUFU.EX2 R35, R35 ;  /* 0x0000002300237308 */ /* 0x000fe20000000800 */
[----:B-1----:R-:W-:-:S07]  /*1a810*/  F2FP.F16.F32.PACK_AB R11, R32, R31 ;  /* 0x0000001f200b723e */ /* 0x002fce00000000ff */
[C---:B---3--:R-:W-:Y:S01]  /*1a820*/  HMMA.16816.F32 R104, R8.reuse, R20, R104 ;  /* 0x000000140868723c */ /* 0x048fe20000001868 */
[----:B------:R-:W1:Y:S05]  /*1a830*/  MUFU.EX2 R38, R38 ;  /* 0x0000002600267308 */ /* 0x000e6a0000000800 */
[C---:B------:R-:W-:Y:S01]  /*1a840*/  HMMA.16816.F32 R100, R8.reuse, R22, R100 ;  /* 0x000000160864723c */ /* 0x040fe20000001864 */
[----:B------:R-:W3:Y:S02]  /*1a850*/  LDSM.16.MT88.4 R20, [R136+0xe800] ;  /* 0x00e800008814783b */ /* 0x000ee40000004200 */
[----:B------:R-:W-:Y:S03]  /*1a860*/  MUFU.EX2 R37, R37 ;  /* 0x0000002500257308 */ /* 0x000fe60000000800 */
[C---:B--2---:R-:W-:Y:S05]  /*1a870*/  HMMA.16816.F32 R80, R8.reuse, R4, R80 ;  /* 0x000000040850723c */ /* 0x044fea0000001850 */
[----:B------:R-:W2:Y:S01]  /*1a880*/  MUFU.EX2 R40, R40 ;  /* 0x0000002800287308 */ /* 0x000ea20000000800 */
[----:B------:R-:W-:Y:S01]  /*1a890*/  HMMA.16816.F32 R96, R8, R16, R96 ;  /* 0x000000100860723c */ /* 0x000fe20000001860 */
[----:B------:R-:W-:Y:S01]  /*1a8a0*/  FADD.FTZ R4, R64, R65 ;  /* 0x0000004140047221 */ /* 0x000fe20000010000 */
[----:B-1----:R-:W-:-:S03]  /*1a8b0*/  F2FP.F16.F32.PACK_AB R5, R38, R35 ;  /* 0x000000232605723e */ /* 0x002fc600000000ff */
[----:B------:R-:W-:Y:S01]  /*1a8c0*/  FADD.FTZ R4, R3, R4 ;  /* 0x0000000403047221 */ /* 0x000fe20000010000 */
[C---:B------:R-:W-:Y:S01]  /*1a8d0*/  HMMA.16816.F32 R92, R8.reuse, R18, R92 ;  /* 0x00000012085c723c */ /* 0x040fe2000000185c */
[----:B------:R-:W1:Y:S01]  /*1a8e0*/  LDSM.16.MT88.4 R16, [R136+0xac00] ;  /* 0x00ac00008810783b */ /* 0x000e620000004200 */
        /* <DEDUP_REMOVED lines=23> */
[C---:B---3--:R-:W-:Y:S01]  /*1aa60*/  HMMA.16816.F32 R72, R8.reuse, R20, R72 ;  /* 0x000000140848723c */ /* 0x048fe20000001848 */
        /* <DEDUP_REMOVED lines=16> */
[----:B------:R-:W-:Y:S02]  /*1ab70*/  MOV R3, R57 ;  /* 0x0000003900037202 */ /* 0x000fe40000000f00 */
[----:B----4-:R-:W-:Y:S01]  /*1ab80*/  HMMA.16816.F32 R96, R4, R12, R96 ;  /* 0x0000000c0460723c */ /* 0x010fe20000001860 */
        /* <DEDUP_REMOVED lines=8> */
[----:B------:R-:W-:Y:S01]  /*1ac10*/  HMMA.16816.F32 R108, R4, R26, R108 ;  /* 0x0000001a046c723c */ /* 0x000fe2000000186c */
[----:B------:R-:W-:Y:S02]  /*1ac20*/  MOV R2, R56 ;  /* 0x0000003800027202 */ /* 0x000fe40000000f00 */
[----:B------:R-:W-:-:S03]  /*1ac30*/  FADD.FTZ R28, R28, R29 ;  /* 0x0000001d1c1c7221 */ /* 0x000fc60000010000 */
[----:B--2---:R-:W-:Y:S01]  /*1ac40*/  HMMA.16816.F32 R88, R4, R8, R88 ;  /* 0x000000080458723c */ /* 0x004fe20000001858 */
[----:B------:R-:W-:-:S04]  /*1ac50*/  FADD.FTZ R167, R167, R28 ;  /* 0x0000001ca7a77221 */ /* 0x000fc80000010000 */
[----:B------:R-:W-:Y:S01]  /*1ac60*/  FADD.FTZ R34, R34, R167 ;  /* 0x000000a722227221 */ /* 0x000fe20000010000 */
[C---:B------:R-:W-:Y:S01]  /*1ac70*/  HMMA.16816.F32 R84, R4.reuse, R10, R84 ;  /* 0x0000000a0454723c */ /* 0x040fe20000001854 */
[----:B------:R-:W-:Y:S02]  /*1ac80*/  FADD.FTZ R8, R30, R49 ;  /* 0x000000311e087221 */ /* 0x000fe40000010000 */
[----:B------:R-:W-:Y:S02]  /*1ac90*/  FADD.FTZ R161, R161, R34 ;  /* 0x00000022a1a17221 */ /* 0x000fe40000010000 */
[----:B------:R-:W-:Y:S01]  /*1aca0*/  FADD.FTZ R8, R33, R8 ;  /* 0x0000000821087221 */ /* 0x000fe20000010000 */
[----:B-1----:R-:W-:Y:S01]  /*1acb0*/  HMMA.16816.F32 R80, R4, R16, R80 ;  /* 0x000000100450723c */ /* 0x002fe20000001850 */
[----:B------:R-:W-:Y:S02]  /*1acc0*/  FADD.FTZ R163, R36, R161 ;  /* 0x000000a124a37221 */ /* 0x000fe40000010000 */
        /* <DEDUP_REMOVED lines=10> */
.L_x_3370:
        /* <DEDUP_REMOVED lines=12> */
.L_x_3380:
[----:B------:R-:W-:Y:S01]  /*1ae30*/  ISETP.NE.AND P6, PT, R150, RZ, PT ;  /* 0x000000ff9600720c */ /* 0x000fe20003fc5270 */
[----:B------:R-:W-:Y:S04]  /*1ae40*/  DEPBAR.LE SB0, 0x0 ;  /* 0x000080000000791a */ /* 0x000fe80000000000 */
[----:B------:R-:W-:Y:S01]  /*1ae50*/  BAR.SYNC.DEFER_BLOCKING 0x0 ;  /* 0x0000000000007b1d */ /* 0x000fe20000010000 */
[----:B------:R-:W-:Y:S01]  /*1ae60*/  ISETP.NE.AND P0, PT, R148, RZ, PT ;  /* 0x000000ff9400720c */ /* 0x000fe20003f05270 */
[----:B------:R-:W-:Y:S02]  /*1ae70*/  VIADD R151, R151, 0xffffffff ;  /* 0xffffffff97977836 */ /* 0x000fe40000000000 */
[----:B------:R-:W-:Y:S01]  /*1ae80*/  IMAD.MOV.U32 R3, RZ, RZ, R161 ;  /* 0x000000ffff037224 */ /* 0x000fe200078e00a1 */
[----:B------:R-:W-:Y:S01]  /*1ae90*/  SEL R2, RZ, 0x3fffc, P0 ;  /* 0x0003fffcff027807 */ /* 0x000fe20000000000 */
[----:B------:R-:W-:Y:S01]  /*1aea0*/  IMAD.MOV.U32 R4, RZ, RZ, R160 ;  /* 0x000000ffff047224 */ /* 0x000fe200078e00a0 */
[----:B------:R-:W-:Y:S02]  /*1aeb0*/  ISETP.GE.AND P0, PT, R116, UR11, PT ;  /* 0x0000000b74007c0c */ /* 0x000fe4000bf06270 */
[----:B------:R-:W-:Y:S01]  /*1aec0*/  LOP3.LUT P1, RZ, R2, 0x4, RZ, 0xc0, !PT ;  /* 0x0000000402ff7812 */ /* 0x000fe2000782c0ff */
[----:B------:R-:W-:Y:S01]  /*1aed0*/  @!UPT UIADD3 URZ, URZ, URZ, URZ ;  /* 0x0000003f3f3ff290 */ /* 0x000fe2000fffe03f */
        /* <DEDUP_REMOVED lines=57> */
[-C--:B---3--:R-:W-:Y:S01]  /*1b270*/  IMAD.WIDE.U32 R10, R7, R2.reuse, R10 ;  /* 0x00000002070a7225 */ /* 0x088fe200078e000a */
[----:B------:R-:W-:Y:S05]  /*1b280*/  SHF.R.S32.HI R5, RZ, 0x1f, R7 ;  /* 0x0000001fff057819 */ /* 0x000fea0000011407 */
[----:B------:R-:W-:Y:S04]  /*1b290*/  IMAD R4, R5, R2, RZ ;  /* 0x0000000205047224 */ /* 0x000fe800078e02ff */
[----:B------:R-:W-:Y:S01]  /*1b2a0*/  IMAD R4, R7, R3, R4 ;  /* 0x0000000307047224 */ /* 0x000fe200078e0204 */
[----:B------:R-:W-:Y:S03]  /*1b2b0*/  MOV R3, R10 ;  /* 0x0000000a00037202 */ /* 0x000fe60000000f00 */
[----:B------:R-:W-:Y:S07]  /*1b2c0*/  IMAD.IADD R4, R11, 0x1, R4 ;  /* 0x000000010b047824 */ /* 0x000fee00078e0204 */
.L_x_3377:
        /* <DEDUP_REMOVED lines=50> */
[----:B------:R-:W-:Y:S01]  /*1b5f0*/  @!P5 LDGSTS.E.BYPASS.LTC128B.128 [R159+0xb800], desc[UR6][R12.64+0x40] ;  /* 0x0b8000400c9fdfae */ /* 0x000fe2000b901d46 */
        /* <DEDUP_REMOVED lines=174> */
[----:B------:R-:W-:Y:S03]  /*1c0e0*/  FMUL.FTZ R207, R7, UR10 ;  /* 0x0000000a07cf7c20 */ /* 0x000fe60008410000 */
[----:B------:R-:W-:Y:S01]  /*1c0f0*/  FMUL.FTZ R8, R8, UR10 ;  /* 0x0000000a08087c20 */ /* 0x000fe20008410000 */
[----:B------:R-:W1:Y:S01]  /*1c100*/  LDSM.16.M88.4 R4, [R137+0x7800] ;  /* 0x007800008904783b */ /* 0x000e620000000200 */
[----:B------:R-:W2:Y:S01]  /*1c110*/  MUFU.TANH R169, R169 ;  /* 0x000000a900a97308 */ /* 0x000ea20000002400 */
[C---:B------:R-:W-:Y:S03]  /*1c120*/  HMMA.16816.F32 R16, R124.reuse, R122, R16 ;  /* 0x0000007a7c10723c */ /* 0x040fe60000001810 */
[----:B------:R-:W-:Y:S01]  /*1c130*/  FMUL.FTZ R9, R9, UR10 ;  /* 0x0000000a09097c20 */ /* 0x000fe20008410000 */
[----:B------:R-:W-:Y:S01]  /*1c140*/  FMUL.FTZ R10, R10, UR10 ;  /* 0x0000000a0a0a7c20 */ /* 0x000fe20008410000 */
[----:B------:R-:W-:Y:S04]  /*1c150*/  FMUL.FTZ R11, R11, UR10 ;  /* 0x0000000a0b0b7c20 */ /* 0x000fe80008410000 */
[----:B------:R-:W3:Y:S02]  /*1c160*/  MUFU.TANH R209, R8 ;  /* 0x0000000800d17308 */ /* 0x000ee40000002400 */
[----:B------:R-:W-:Y:S08]  /*1c170*/  FMUL.FTZ R13, R13, UR10 ;  /* 0x0000000a0d0d7c20 */ /* 0x000ff00008410000 */
[----:B------:R-:W4:Y:S01]  /*1c180*/  MUFU.TANH R211, R9 ;  /* 0x0000000900d37308 */ /* 0x000f220000002400 */
[----:B------:R-:W-:Y:S01]  /*1c190*/  FMUL.FTZ R15, R15, UR10 ;  /* 0x0000000a0f0f7c20 */ /* 0x000fe20008410000 */
[----:B------:R-:W-:Y:S01]  /*1c1a0*/  FMUL.FTZ R12, R12, UR10 ;  /* 0x0000000a0c0c7c20 */ /* 0x000fe20008410000 */
[----:B------:R-:W-:Y:S07]  /*1c1b0*/  FMUL.FTZ R14, R14, UR10 ;  /* 0x0000000a0e0e7c20 */ /* 0x000fee0008410000 */
[----:B------:R-:W2:Y:S01]  /*1c1c0*/  MUFU.TANH R213, R10 ;  /* 0x0000000a00d57308 */ /* 0x000ea20000002400 */
[----:B------:R-:W-:Y:S01]  /*1c1d0*/  FMUL.FTZ R203, R17, UR10 ;  /* 0x0000000a11cb7c20 */ /* 0x000fe20008410000 */
[----:B------:R-:W-:Y:S01]  /*1c1e0*/  FMUL.FTZ R17, R19, UR10 ;  /* 0x0000000a13117c20 */ /* 0x000fe20008410000 */
[----:B------:R-:W-:Y:S01]  /*1c1f0*/  FMUL.FTZ R16, R16, UR10 ;  /* 0x0000000a10107c20 */ /* 0x000fe20008410000 */
[----:B------:R-:W-:Y:S06]  /*1c200*/  FMUL.FTZ R18, R18, UR10 ;  /* 0x0000000a12127c20 */ /* 0x000fec0008410000 */
[----:B------:R5:W2:Y:S01]  /*1c210*/  MUFU.TANH R217, R11 ;  /* 0x0000000b00d97308 */ /* 0x000aa20000002400 */
[C---:B-1----:R-:W-:Y:S09]  /*1c220*/  HMMA.16816.F32 R20, R124.reuse, R4, R20 ;  /* 0x000000047c14723c */ /* 0x042ff20000001814 */
[----:B------:R-:W1:Y:S01]  /*1c230*/  MUFU.TANH R171, R171 ;  /* 0x000000ab00ab7308 */ /* 0x000e620000002400 */
[C---:B------:R-:W-:Y:S01]  /*1c240*/  HMMA.16816.F32 R24, R124.reuse, R6, R24 ;  /* 0x000000067c18723c */ /* 0x040fe20000001818 */
[----:B------:R-:W-:Y:S08]  /*1c250*/  LDSM.16.M88.4 R4, [R137+0x8000] ;  /* 0x008000008904783b */ /* 0x000ff00000000200 */
        /* <DEDUP_REMOVED lines=75> */
[----:B------:R1:W1:Y:S02]  /*1c710*/  MUFU.TANH R198, R27 ;  /* 0x0000001b00c67308 */ /* 0x0002640000002400 */
[----:B------:R-:W-:Y:S02]  /*1c720*/  MOV R124, R2 ;  /* 0x00000002007c7202 */ /* 0x000fe40000000f00 */
[----:B------:R-:W-:Y:S06]  /*1c730*/  MOV R125, R3 ;  /* 0x00000003007d7202 */ /* 0x000fec0000000f00 */
        /* <DEDUP_REMOVED lines=52> */
[----:B------:R-:W2:Y:S02]  /*1ca80*/  LDC R4, c[0x0][0x380] ;  /* 0x0000e000ff047b82 */ /* 0x000ea40000000800 */
[-C--:B--2---:R-:W-:Y:S04]  /*1ca90*/  IABS R2, R4.reuse ;  /* 0x0000000400027213 */ /* 0x084fe80000000000 */
[----:B------:R-:W2:Y:S10]  /*1caa0*/  I2F.RP R7, R2 ;  /* 0x0000000200077306 */ /* 0x000eb40000209400 */
[----:B--2---:R-:W2:Y:S02]  /*1cab0*/  MUFU.RCP R3, R7 ;  /* 0x0000000700037308 */ /* 0x004ea40000001000 */
[----:B--2---:R-:W-:Y:S01]  /*1cac0*/  VIADD R18, R3, 0xffffffe ;  /* 0x0ffffffe03127836 */ /* 0x004fe20000000000 */
[----:B------:R-:W-:Y:S07]  /*1cad0*/  SHF.L.U32 R3, R151, 0x7, RZ ;  /* 0x0000000797037819 */ /* 0x000fee00000006ff */
[----:B------:R-:W2:Y:S01]  /*1cae0*/  F2I.FTZ.U32.TRUNC.NTZ R19, R18 ;  /* 0x0000001200137305 */ /* 0x000ea2000021f000 */
[----:B------:R-:W-:Y:S01]  /*1caf0*/  IABS R8, R3 ;  /* 0x0000000300087213 */ /* 0x000fe20000000000 */
[C---:B------:R-:W-:Y:S01]  /*1cb00*/  VIADD R11, R3.reuse, 0xffffff80 ;  /* 0xffffff80030b7836 */ /* 0x040fe20000000000 */
[-C--:B------:R-:W-:Y:S04]  /*1cb10*/  LOP3.LUT R3, R3, R4.reuse, RZ, 0x3c, !PT ;  /* 0x0000000403037212 */ /* 0x080fe800078e3cff */
[----:B------:R-:W-:Y:S02]  /*1cb20*/  IABS R6, R11 ;  /* 0x0000000b00067213 */ /* 0x000fe40000000000 */
[----:B------:R-:W-:Y:S01]  /*1cb30*/  LOP3.LUT R11, R11, R4, RZ, 0x3c, !PT ;  /* 0x000000040b0b7212 */ /* 0x000fe200078e3cff */
        /* <DEDUP_REMOVED lines=10> */
[----:B------:R-:W2:Y:S02]  /*1cbe0*/  LDC R5, c[0x0][0x24c] ;  /* 0x00009300ff057b82 */ /* 0x000ea40000000800 */
        /* <DEDUP_REMOVED lines=26> */
[----:B------:R-:W3:Y:S03]  /*1cd90*/  LDG.E R7, desc[UR6][R18.64] ;  /* 0x0000000612077981 */ /* 0x000ee6000c1e1900 */
        /* <DEDUP_REMOVED lines=11> */
.L_x_3379:
        /* <DEDUP_REMOVED lines=38> */
[CC--:B-1----:R-:W-:Y:S01]  /*1d0b0*/  @!P5 LEA R28, P3, R2.reuse, R154.reuse, 0x1 ;  /* 0x0000009a021cd211 */ /* 0x0c2fe200078608ff */
        /* <DEDUP_REMOVED lines=52> */
.L_x_3378:
[----:B------:R-:W-:Y:S01]  /*1d400*/  LEA R2, R151, R158, 0x7 ;  /* 0x0000009e97027211 */ /* 0x000fe200078e38ff */
[----:B--2---:R-:W-:Y:S03]  /*1d410*/  LDSM.16.MT88.4 R20, [R136+0x9000] ;  /* 0x009000008814783b */ /* 0x004fe60000004200 */
[C---:B------:R-:W-:Y:S02]  /*1d420*/  IADD3 R4, R2.reuse, 0x1, RZ ;  /* 0x0000000102047810 */ /* 0x040fe40007ffe0ff */
[C---:B------:R-:W-:Y:S02]  /*1d430*/  IADD3 R6, R2.reuse, 0x9, RZ ;  /* 0x0000000902067810 */ /* 0x040fe40007ffe0ff */
[----:B------:R-:W-:Y:S01]  /*1d440*/  I2FP.F32.S32 R4, R4 ;  /* 0x0000000400047245 */ /* 0x000fe20000201400 */
[----:B-1----:R-:W-:Y:S01]  /*1d450*/  LDSM.16.MT88.4 R28, [R138+0xb000] ;  /* 0x00b000008a1c783b */ /* 0x002fe20000004200 */
        /* <DEDUP_REMOVED lines=12> */
[CC--:B------:R-:W-:Y:S01]  /*1d520*/  FFMA.FTZ R51, R0.reuse, R4.reuse, R215 ;  /* 0x0000000400337223 */ /* 0x0c0fe200000100d7 */
[----:B------:R-:W-:Y:S01]  /*1d530*/  FFMA.FTZ R50, R0, R4, R219 ;  /* 0x0000000400327223 */ /* 0x000fe200000100db */
[----:B------:R-:W-:Y:S01]  /*1d540*/  IADD3 R4, R2, 0x19, RZ ;  /* 0x0000001902047810 */ /* 0x000fe20007ffe0ff */
[----:B------:R-:W-:Y:S01]  /*1d550*/  FFMA.FTZ R197, R0, R3, R197 ;  /* 0x0000000300c57223 */ /* 0x000fe200000100c5 */
[----:B------:R-:W-:Y:S01]  /*1d560*/  IADD3 R7, R2, 0x21, RZ ;  /* 0x0000002102077810 */ /* 0x000fe20007ffe0ff */
[-C--:B------:R-:W-:Y:S01]  /*1d570*/  FFMA.FTZ R177, R0, R11.reuse, R177 ;  /* 0x0000000b00b17223 */ /* 0x080fe200000100b1 */
[----:B------:R-:W-:Y:S01]  /*1d580*/  IADD3 R8, R2, 0x8, RZ ;  /* 0x0000000802087810 */ /* 0x000fe20007ffe0ff */
[----:B------:R-:W-:Y:S01]  /*1d590*/  FFMA.FTZ R11, R0, R11, R169 ;  /* 0x0000000b000b7223 */ /* 0x000fe200000100a9 */
[----:B------:R-:W-:Y:S01]  /*1d5a0*/  I2FP.F32.S32 R6, R6 ;  /* 0x0000000600067245 */ /* 0x000fe20000201400 */
[----:B------:R-:W-:Y:S01]  /*1d5b0*/  LDSM.16.MT88.4 R36, [R136+0xb000] ;  /* 0x00b000008824783b */ /* 0x000fe20000004200 */
[----:B------:R-:W-:Y:S02]  /*1d5c0*/  I2FP.F32.S32 R4, R4 ;  /* 0x0000000400047245 */ /* 0x000fe40000201400 */
[----:B------:R-:W-:Y:S01]  /*1d5d0*/  IADD3 R3, R2, 0x31, RZ ;  /* 0x0000003102037810 */ /* 0x000fe20007ffe0ff */
[C---:B------:R-:W-:Y:S01]  /*1d5e0*/  FFMA.FTZ R42, R0.reuse, R6, R221 ;  /* 0x00000006002a7223 */ /* 0x040fe200000100dd */
[----:B------:R-:W-:Y:S01]  /*1d5f0*/  I2FP.F32.S32 R7, R7 ;  /* 0x0000000700077245 */ /* 0x000fe20000201400 */
[C---:B------:R-:W-:Y:S01]  /*1d600*/  FFMA.FTZ R40, R0.reuse, R4, R17 ;  /* 0x0000000400287223 */ /* 0x040fe20000010011 */
[----:B------:R-:W-:Y:S01]  /*1d610*/  I2FP.F32.S32 R8, R8 ;  /* 0x0000000800087245 */ /* 0x000fe20000201400 */
[C---:B------:R-:W-:Y:S01]  /*1d620*/  FFMA.FTZ R205, R0.reuse, R6, R205 ;  /* 0x0000000600cd7223 */ /* 0x040fe200000100cd */
[----:B------:R-:W-:Y:S01]  /*1d630*/  I2FP.F32.S32 R3, R3 ;  /* 0x0000000300037245 */ /* 0x000fe20000201400 */
[----:B------:R-:W-:Y:S01]  /*1d640*/  FFMA.FTZ R203, R0, R4, R203 ;  /* 0x0000000400cb7223 */ /* 0x000fe200000100cb */
[----:B------:R-:W-:Y:S01]  /*1d650*/  IADD3 R4, R2, 0x40, RZ ;  /* 0x0000004002047810 */ /* 0x000fe20007ffe0ff */
[C---:B------:R-:W-:Y:S01]  /*1d660*/  FFMA.FTZ R199, R0.reuse, R7, R199 ;  /* 0x0000000700c77223 */ /* 0x040fe200000100c7 */
[----:B------:R-:W-:Y:S01]  /*1d670*/  FMNMX.FTZ R6, R177, R119, !PT ;  /* 0x00000077b1067209 */ /* 0x000fe20007810000 */
[----:B------:R-:W-:Y:S01]  /*1d680*/  FFMA.FTZ R202, R0, R7, R202 ;  /* 0x0000000700ca7223 */ /* 0x000fe200000100ca */
[----:B------:R-:W-:Y:S01]  /*1d690*/  IADD3 R7, R2, 0x38, RZ ;  /* 0x0000003802077810 */ /* 0x000fe20007ffe0ff */
[C---:B------:R-:W-:Y:S01]  /*1d6a0*/  FFMA.FTZ R213, R0.reuse, R8, R213 ;  /* 0x0000000800d57223 */ /* 0x040fe200000100d5 */
[CC--:B------:R-:W-:Y:S01]  /*1d6b0*/  FFMA.FTZ R194, R0.reuse, R3.reuse, R194 ;  /* 0x0000000300c27223 */ /* 0x0c0fe200000100c2 */
[C---:B------:R-:W-:Y:S01]  /*1d6c0*/  FFMA.FTZ R191, R0.reuse, R3, R191 ;  /* 0x0000000300bf7223 */ /* 0x040fe200000100bf */
[----:B------:R-:W-:Y:S01]  /*1d6d0*/  I2FP.F32.S32 R3, R4 ;  /* 0x0000000400037245 */ /* 0x000fe20000201400 */
[C---:B------:R-:W-:Y:S01]  /*1d6e0*/  FFMA.FTZ R209, R0.reuse, R8, R209 ;  /* 0x0000000800d17223 */ /* 0x040fe200000100d1 */
[----:B------:R-:W-:Y:S01]  /*1d6f0*/  FMNMX.FTZ R6, R207, R6, !PT ;  /* 0x00000006cf067209 */ /* 0x000fe20007810000 */
[----:B------:R-:W-:Y:S01]  /*1d700*/  LDSM.16.MT88.4 R44, [R138+0xd000] ;  /* 0x00d000008a2c783b */ /* 0x000fe20000004200 */
[----:B------:R-:W-:Y:S01]  /*1d710*/  FMNMX.FTZ R4, R11, R118, !PT ;  /* 0x000000760b047209 */ /* 0x000fe20007810000 */
[-C--:B------:R-:W-:Y:S01]  /*1d720*/  FFMA.FTZ R188, R0, R3.reuse, R188 ;  /* 0x0000000300bc7223 */ /* 0x080fe200000100bc */
[----:B------:R-:W-:Y:S01]  /*1d730*/  IADD3 R8, R2, 0x11, RZ ;  /* 0x0000001102087810 */ /* 0x000fe20007ffe0ff */
[C---:B------:R-:W-:Y:S01]  /*1d740*/  FFMA.FTZ R185, R0.reuse, R3, R185 ;  /* 0x0000000300b97223 */ /* 0x040fe200000100b9 */
[----:B------:R-:W-:Y:S02]  /*1d750*/  I2FP.F32.S32 R7, R7 ;  /* 0x0000000700077245 */ /* 0x000fe40000201400 */
[----:B------:R-:W-:Y:S01]  /*1d760*/  FMNMX.FTZ R6, R213, R6, !PT ;  /* 0x00000006d5067209 */ /* 0x000fe20007810000 */
[----:B------:R-:W-:Y:S01]  /*1d770*/  LDSM.16.MT88.4 R60, [R136+0xd000] ;  /* 0x00d00000883c783b */ /* 0x000fe20000004200 */
[----:B------:R-:W-:Y:S01]  /*1d780*/  FMNMX.FTZ R4, R171, R4, !PT ;  /* 0x00000004ab047209 */ /* 0x000fe20007810000 */
[CC--:B------:R-:W-:Y:S01]  /*1d790*/  FFMA.FTZ R192, R0.reuse, R7.reuse, R192 ;  /* 0x0000000700c07223 */ /* 0x0c0fe200000100c0 */
[----:B------:R-:W-:Y:S01]  /*1d7a0*/  I2FP.F32.S32 R8, R8 ;  /* 0x0000000800087245 */ /* 0x000fe20000201400 */
[C---:B------:R-:W-:Y:S01]  /*1d7b0*/  FFMA.FTZ R189, R0.reuse, R7, R189 ;  /* 0x0000000700bd7223 */ /* 0x040fe200000100bd */
[----:B------:R-:W-:Y:S02]  /*1d7c0*/  FMNMX.FTZ R7, R217, R6, !PT ;  /* 0x00000006d9077209 */ /* 0x000fe40007810000 */
[----:B------:R-:W-:Y:S01]  /*1d7d0*/  FMNMX.FTZ R4, R209, R4, !PT ;  /* 0x00000004d1047209 */ /* 0x000fe20007810000 */
[-C--:B------:R-:W-:Y:S01]  /*1d7e0*/  FFMA.FTZ R48, R0, R8.reuse, R15 ;  /* 0x0000000800307223 */ /* 0x080fe2000001000f */
[----:B------:R-:W-:Y:S01]  /*1d7f0*/  FMNMX.FTZ R7, R50, R7, !PT ;  /* 0x0000000732077209 */ /* 0x000fe20007810000 */
[----:B------:R-:W-:Y:S01]  /*1d800*/  FFMA.FTZ R49, R0, R8, R13 ;  /* 0x0000000800317223 */ /* 0x000fe2000001000d */
[----:B------:R-:W-:Y:S01]  /*1d810*/  FMNMX.FTZ R4, R211, R4, !PT ;  /* 0x00000004d3047209 */ /* 0x000fe20007810000 */
[----:B------:R-:W-:Y:S01]  /*1d820*/  LDSM.16.MT88.4 R12, [R138+0x9000] ;  /* 0x009000008a0c783b */ /* 0x000fe20000004200 */
[----:B------:R-:W-:Y:S02]  /*1d830*/  IADD3 R5, R2, 0x20, RZ ;  /* 0x0000002002057810 */ /* 0x000fe40007ffe0ff */
[----:B------:R-:W-:Y:S02]  /*1d840*/  FMNMX.FTZ R7, R48, R7, !PT ;  /* 0x0000000730077209 */ /* 0x000fe40007810000 */
[----:B------:R-:W-:Y:S02]  /*1d850*/  FMNMX.FTZ R4, R51, R4, !PT ;  /* 0x0000000433047209 */ /* 0x000fe40007810000 */
[----:B------:R-:W-:Y:S01]  /*1d860*/  I2FP.F32.S32 R5, R5 ;  /* 0x0000000500057245 */ /* 0x000fe20000201400 */
[----:B------:R-:W-:Y:S01]  /*1d870*/  LDSM.16.MT88.4 R64, [R138+0x9400] ;  /* 0x009400008a40783b */ /* 0x000fe20000004200 */
        /* <DEDUP_REMOVED lines=192> */
[C---:B------:R-:W-:Y:S01]  /*1e480*/  FMUL.FTZ R41, R54.reuse, R77 ;  /* 0x0000004d36297220 */ /* 0x040fe20000410000 */
[--C-:B------:R-:W-:Y:S01]  /*1e490*/  FFMA.FTZ R86, R51, UR4, -R118.reuse ;  /* 0x0000000433567c23 */ /* 0x100fe20008010876 */
[--C-:B------:R-:W-:Y:S03]  /*1e4a0*/  FFMA.FTZ R87, R49, UR4, -R118.reuse ;  /* 0x0000000431577c23 */ /* 0x100fe60008010876 */
[----:B------:R-:W-:Y:S01]  /*1e4b0*/  MUFU.EX2 R177, R177 ;  /* 0x000000b100b17308 */ /* 0x000fe20000000800 */
[----:B------:R-:W-:Y:S01]  /*1e4c0*/  FMUL.FTZ R51, R55, R71 ;  /* 0x0000004737337220 */ /* 0x000fe20000410000 */
[----:B------:R-:W-:Y:S01]  /*1e4d0*/  FMUL.FTZ R49, R54, R69 ;  /* 0x0000004536317220 */ /* 0x000fe20000410000 */
        /* <DEDUP_REMOVED lines=8> */
[----:B------:R-:W-:Y:S01]  /*1e560*/  FFMA.FTZ R112, R185, UR4, -R118 ;  /* 0x00000004b9707c23 */ /* 0x000fe20008010876 */
[----:B------:R-:W-:Y:S01]  /*1e570*/  FFMA.FTZ R180, R55, R162, R180 ;  /* 0x000000a237b47223 */ /* 0x000fe200000100b4 */
[--C-:B------:R-:W-:Y:S01]  /*1e580*/  FFMA.FTZ R185, R176, UR4, -R119.reuse ;  /* 0x00000004b0b97c23 */ /* 0x100fe20008010877 */
[--C-:B------:R-:W-:Y:S01]  /*1e590*/  FFMA.FTZ R162, R178, UR4, -R119.reuse ;  /* 0x00000004b2a27c23 */ /* 0x100fe20008010877 */
[----:B------:R-:W-:Y:S03]  /*1e5a0*/  LDSM.16.MT88.4 R108, [R138+0xac00] ;  /* 0x00ac00008a6c783b */ /* 0x000fe60000004200 */
[----:B------:R-:W-:Y:S01]  /*1e5b0*/  MUFU.EX2 R171, R171 ;  /* 0x000000ab00ab7308 */ /* 0x000fe20000000800 */
[--C-:B------:R-:W-:Y:S01]  /*1e5c0*/  FFMA.FTZ R176, R167, UR4, -R118.reuse ;  /* 0x00000004a7b07c23 */ /* 0x100fe20008010876 */
[--C-:B------:R-:W-:Y:S01]  /*1e5d0*/  FFMA.FTZ R179, R179, UR4, -R118.reuse ;  /* 0x00000004b3b37c23 */ /* 0x100fe20008010876 */
[--C-:B------:R-:W-:Y:S01]  /*1e5e0*/  FFMA.FTZ R167, R132, UR4, -R119.reuse ;  /* 0x0000000484a77c23 */ /* 0x100fe20008010877 */
[--C-:B------:R-:W-:Y:S01]  /*1e5f0*/  FFMA.FTZ R164, R164, UR4, -R119.reuse ;  /* 0x00000004a4a47c23 */ /* 0x100fe20008010877 */
[----:B------:R-:W-:Y:S01]  /*1e600*/  FFMA.FTZ R134, R134, UR4, -R119 ;  /* 0x0000000486867c23 */ /* 0x000fe20008010877 */
[--C-:B------:R-:W-:Y:S01]  /*1e610*/  FFMA.FTZ R132, R135, UR4, -R118.reuse ;  /* 0x0000000487847c23 */ /* 0x100fe20008010876 */
[----:B------:R-:W-:Y:S03]  /*1e620*/  LDSM.16.MT88.4 R100, [R136+0xac00] ;  /* 0x00ac00008864783b */ /* 0x000fe60000004200 */
[----:B------:R-:W2:Y:S01]  /*1e630*/  MUFU.EX2 R130, R130 ;  /* 0x0000008200827308 */ /* 0x000ea20000000800 */
[----:B-1----:R-:W-:Y:S01]  /*1e640*/  F2FP.F16.F32.PACK_AB R56, R170, R177 ;  /* 0x000000b1aa38723e */ /* 0x002fe200000000ff */
[----:B------:R-:W-:Y:S01]  /*1e650*/  FFMA.FTZ R177, R54, R163, R177 ;  /* 0x000000a336b17223 */ /* 0x000fe200000100b1 */
[--C-:B------:R-:W-:Y:S01]  /*1e660*/  FFMA.FTZ R163, R165, UR4, -R118.reuse ;  /* 0x00000004a5a37c23 */ /* 0x100fe20008010876 */
[----:B------:R-:W-:Y:S01]  /*1e670*/  FFMA.FTZ R165, R166, UR4, -R119 ;  /* 0x00000004a6a57c23 */ /* 0x000fe20008010877 */
[--C-:B------:R-:W-:Y:S01]  /*1e680*/  FFMA.FTZ R133, R133, UR4, -R118.reuse ;  /* 0x0000000485857c23 */ /* 0x100fe20008010876 */
[--C-:B------:R-:W-:Y:S01]  /*1e690*/  FFMA.FTZ R131, R131, UR4, -R118.reuse ;  /* 0x0000000483837c23 */ /* 0x100fe20008010876 */
[----:B------:R-:W-:Y:S03]  /*1e6a0*/  FADD.FTZ R170, R170, R177 ;  /* 0x000000b1aaaa7221 */ /* 0x000fe60000010000 */
[----:B------:R-:W-:Y:S01]  /*1e6b0*/  MUFU.EX2 R87, R87 ;  /* 0x0000005700577308 */ /* 0x000fe20000000800 */
[----:B------:R-:W-:Y:S01]  /*1e6c0*/  FFMA.FTZ R127, R127, UR4, -R118 ;  /* 0x000000047f7f7c23 */ /* 0x000fe20008010876 */
[----:B------:R-:W-:Y:S01]  /*1e6d0*/  FADD.FTZ R180, R168, R180 ;  /* 0x000000b4a8b47221 */ /* 0x000fe20000010000 */
[----:B------:R-:W-:Y:S03]  /*1e6e0*/  ISETP.GT.AND P0, PT, R151, R142, PT ;  /* 0x0000008e9700720c */ /* 0x000fe60003f04270 */
[----:B------:R-:W-:Y:S04]  /*1e6f0*/  FADD.FTZ R169, R169, R180 ;  /* 0x000000b4a9a97221 */ /* 0x000fe80000010000 */
[----:B------:R-:W-:Y:S01]  /*1e700*/  MUFU.EX2 R84, R84 ;  /* 0x0000005400547308 */ /* 0x000fe20000000800 */
[C---:B--2---:R-:W-:Y:S01]  /*1e710*/  F2FP.F16.F32.PACK_AB R58, R130.reuse, R171 ;  /* 0x000000ab823a723e */ /* 0x044fe200000000ff */
[----:B------:R-:W-:Y:S04]  /*1e720*/  FADD.FTZ R171, R171, R170 ;  /* 0x000000aaabab7221 */ /* 0x000fe80000010000 */
[----:B------:R-:W-:Y:S01]  /*1e730*/  FADD.FTZ R171, R130, R171 ;  /* 0x000000ab82ab7221 */ /* 0x000fe20000010000 */
[--C-:B------:R-:W-:Y:S01]  /*1e740*/  FFMA.FTZ R130, R123, UR4, -R118.reuse ;  /* 0x000000047b827c23 */ /* 0x100fe20008010876 */
[C---:B------:R-:W-:Y:S02]  /*1e750*/  HMMA.16816.F32 R4, R56.reuse, R12, R4 ;  /* 0x0000000c3804723c */ /* 0x040fe40000001804 */
[----:B------:R-:W-:Y:S04]  /*1e760*/  MUFU.EX2 R94, R94 ;  /* 0x0000005e005e7308 */ /* 0x000fe80000000800 */
[C---:B------:R-:W-:Y:S06]  /*1e770*/  HMMA.16816.F32 R8, R56.reuse, R14, R8 ;  /* 0x0000000e3808723c */ /* 0x040fec0000001808 */
[----:B------:R-:W1:Y:S01]  /*1e780*/  MUFU.EX2 R86, R86 ;  /* 0x0000005600567308 */ /* 0x000e620000000800 */
        /* <DEDUP_REMOVED lines=10> */
[----:B------:R-:W-:Y:S01]  /*1e830*/  MUFU.EX2 R93, R93 ;  /* 0x0000005d005d7308 */ /* 0x000fe20000000800 */
        /* <DEDUP_REMOVED lines=11> */
[----:B------:R-:W-:Y:S01]  /*1e8f0*/  MUFU.EX2 R107, R107 ;  /* 0x0000006b006b7308 */ /* 0x000fe20000000800 */
[--C-:B------:R-:W-:Y:S01]  /*1e900*/  FFMA.FTZ R187, R182, UR4, -R119.reuse ;  /* 0x00000004b6bb7c23 */ /* 0x100fe20008010877 */
        /* <DEDUP_REMOVED lines=10> */
[--C-:B------:R-:W-:Y:S01]  /*1e9b0*/  FFMA.FTZ R91, R204, UR4, -R119.reuse ;  /* 0x00000004cc5b7c23 */ /* 0x100fe20008010877 */
        /* <DEDUP_REMOVED lines=10> */
[----:B------:R3:W-:Y:S02]  /*1ea60*/  MUFU.EX2 R80, R48 ;  /* 0x0000003000507308 */ /* 0x0007e40000000800 */
[--C-:B------:R-:W-:Y:S01]  /*1ea70*/  FFMA.FTZ R81, R205, UR4, -R118.reuse ;  /* 0x00000004cd517c23 */ /* 0x100fe20008010876 */
[--C-:B------:R-:W-:Y:S03]  /*1ea80*/  FFMA.FTZ R82, R203, UR4, -R118.reuse ;  /* 0x00000004cb527c23 */ /* 0x100fe60008010876 */
[C---:B------:R-:W-:Y:S04]  /*1ea90*/  HMMA.16816.F32 R36, R56.reuse, R44, R36 ;  /* 0x0000002c3824723c */ /* 0x040fe80000001824 */
[----:B------:R4:W5:Y:S02]  /*1eaa0*/  MUFU.EX2 R83, R50 ;  /* 0x0000003200537308 */ /* 0x0009640000000800 */
[C---:B------:R-:W-:Y:S08]  /*1eab0*/  HMMA.16816.F32 R40, R56.reuse, R46, R40 ;  /* 0x0000002e3828723c */ /* 0x040ff00000001828 */
[----:B------:R-:W-:Y:S03]  /*1eac0*/  MUFU.EX2 R81, R81 ;  /* 0x0000005100517308 */ /* 0x000fe60000000800 */
[C---:B------:R-:W-:Y:S01]  /*1ead0*/  FMUL.FTZ R44, R54.reuse, R72 ;  /* 0x00000048362c7220 */ /* 0x040fe20000410000 */
[C---:B------:R-:W-:Y:S01]  /*1eae0*/  FMUL.FTZ R45, R54.reuse, R73 ;  /* 0x00000049362d7220 */ /* 0x040fe20000410000 */
[C---:B------:R-:W-:Y:S01]  /*1eaf0*/  FMUL.FTZ R46, R55.reuse, R74 ;  /* 0x0000004a372e7220 */ /* 0x040fe20000410000 */
[C---:B------:R-:W-:Y:S02]  /*1eb00*/  FMUL.FTZ R47, R55.reuse, R75 ;  /* 0x0000004b372f7220 */ /* 0x040fe40000410000 */
[----:B------:R-:W-:Y:S01]  /*1eb10*/  LDSM.16.MT88.4 R72, [R138+0xc400] ;  /* 0x00c400008a48783b */ /* 0x000fe20000004200 */
[----:B---3--:R-:W-:Y:S01]  /*1eb20*/  FMUL.FTZ R48, R54, R68 ;  /* 0x0000004436307220 */ /* 0x008fe20000410000 */
[----:B------:R-:W-:Y:S01]  /*1eb30*/  MUFU.EX2 R162, R162 ;  /* 0x000000a200a27308 */ /* 0x000fe20000000800 */
[----:B----4-:R-:W-:Y:S01]  /*1eb40*/  FMUL.FTZ R50, R55, R70 ;  /* 0x0000004637327220 */ /* 0x010fe20000410000 */
[----:B------:R-:W-:Y:S01]  /*1eb50*/  FADD.FTZ R54, R128, R169 ;  /* 0x000000a980367221 */ /* 0x000fe20000010000 */
[C---:B------:R-:W-:Y:S03]  /*1eb60*/  HMMA.16816.F32 R44, R56.reuse, R60, R44 ;  /* 0x0000003c382c723c */ /* 0x040fe6000000182c */
[----:B------:R-:W-:Y:S01]  /*1eb70*/  LDSM.16.MT88.4 R68, [R138+0xc000] ;  /* 0x00c000008a44783b */ /* 0x000fe20000004200 */
[----:B------:R-:W-:Y:S03]  /*1eb80*/  FFMA.FTZ R128, R129, UR4, -R118 ;  /* 0x0000000481807c23 */ /* 0x000fe60008010876 */
[----:B------:R-:W-:Y:S01]  /*1eb90*/  MUFU.EX2 R185, R185 ;  /* 0x000000b900b97308 */ /* 0x000fe20000000800 */
[----:B------:R-:W-:Y:S03]  /*1eba0*/  HMMA.16816.F32 R48, R56, R62, R48 ;  /* 0x0000003e3830723c */ /* 0x000fe60000001830 */
[----:B------:R-:W3:Y:S01]  /*1ebb0*/  LDSM.16.MT88.4 R60, [R136+0x9400] ;  /* 0x00940000883c783b */ /* 0x000ee20000004200 */
[----:B------:R-:W-:Y:S05]  /*1ebc0*/  FFMA.FTZ R129, R122, UR4, -R119 ;  /* 0x000000047a817c23 */ /* 0x000fea0008010877 */
[----:B------:R-:W4:Y:S02]  /*1ebd0*/  MUFU.EX2 R82, R82 ;  /* 0x0000005200527308 */ /* 0x000f240000000800 */
[----:B-1----:R-:W-:Y:S02]  /*1ebe0*/  F2FP.F16.F32.PACK_AB R56, R87, R86 ;  /* 0x000000565738723e */ /* 0x002fe400000000ff */
[----:B--2---:R-:W-:Y:S01]  /*1ebf0*/  F2FP.F16.F32.PACK_AB R57, R84, R85 ;  /* 0x000000555439723e */ /* 0x004fe200000000ff */
[----:B------:R-:W-:Y:S01]  /*1ec00*/  FADD.FTZ R86, R86, R171 ;  /* 0x000000ab56567221 */ /* 0x000fe20000010000 */
[----:B-----5:R-:W-:Y:S01]  /*1ec10*/  F2FP.F16.F32.PACK_AB R59, R80, R83 ;  /* 0x00000053503b723e */ /* 0x020fe200000000ff */
[----:B------:R-:W-:Y:S03]  /*1ec20*/  FADD.FTZ R85, R85, R54 ;  /* 0x0000003655557221 */ /* 0x000fe60000010000 */
[----:B------:R-:W-:Y:S01]  /*1ec30*/  MUFU.EX2 R91, R91 ;  /* 0x0000005b005b7308 */ /* 0x000fe20000000800 */
[----:B------:R-:W-:Y:S01]  /*1ec40*/  FADD.FTZ R54, R84, R85 ;  /* 0x0000005554367221 */ /* 0x000fe20000010000 */
[--C-:B------:R-:W-:Y:S01]  /*1ec50*/  FFMA.FTZ R85, R126, UR4, -R119.reuse ;  /* 0x000000047e557c23 */ /* 0x100fe20008010877 */
[----:B------:R-:W-:Y:S01]  /*1ec60*/  FADD.FTZ R84, R87, R86 ;  /* 0x0000005657547221 */ /* 0x000fe20000010000 */
[--C-:B------:R-:W-:Y:S01]  /*1ec70*/  FFMA.FTZ R126, R53, UR4, -R119.reuse ;  /* 0x00000004357e7c23 */ /* 0x100fe20008010877 */
[----:B------:R-:W-:Y:S05]  /*1ec80*/  FFMA.FTZ R119, R52, UR4, -R119 ;  /* 0x0000000434777c23 */ /* 0x000fea0008010877 */
[----:B------:R-:W1:Y:S01]  /*1ec90*/  MUFU.EX2 R90, R90 ;  /* 0x0000005a005a7308 */ /* 0x000e620000000800 */
[C---:B----4-:R-:W-:Y:S01]  /*1eca0*/  F2FP.F16.F32.PACK_AB R58, R82.reuse, R81 ;  /* 0x00000051523a723e */ /* 0x050fe200000000ff */
[----:B------:R-:W-:Y:S01]  /*1ecb0*/  FADD.FTZ R81, R81, R84 ;  /* 0x0000005451517221 */ /* 0x000fe20000010000 */
[----:B------:R-:W-:Y:S03]  /*1ecc0*/  FADD.FTZ R83, R83, R54 ;  /* 0x0000003653537221 */ /* 0x000fe60000010000 */
[----:B------:R-:W-:Y:S01]  /*1ecd0*/  FADD.FTZ R82, R82, R81 ;  /* 0x0000005152527221 */ /* 0x000fe20000010000 */
[----:B------:R-:W-:Y:S01]  /*1ece0*/  FADD.FTZ R80, R80, R83 ;  /* 0x0000005350507221 */ /* 0x000fe20000010000 */
[C---:B------:R-:W-:Y:S02]  /*1ecf0*/  HMMA.16816.F32 R4, R56.reuse, R64, R4 ;  /* 0x000000403804723c */ /* 0x040fe40000001804 */
[----:B------:R2:W-:Y:S04]  /*1ed00*/  MUFU.EX2 R122, R85 ;  /* 0x00000055007a7308 */ /* 0x0005e80000000800 */
[C---:B------:R-:W-:Y:S01]  /*1ed10*/  HMMA.16816.F32 R8, R56.reuse, R66, R8 ;  /* 0x000000423808723c */ /* 0x040fe20000001808 */
[----:B------:R-:W4:Y:S05]  /*1ed20*/  LDSM.16.MT88.4 R64, [R138+0xb400] ;  /* 0x00b400008a40783b */ /* 0x000f2a0000004200 */
[----:B------:R-:W-:Y:S01]  /*1ed30*/  MUFU.EX2 R181, R181 ;  /* 0x000000b500b57308 */ /* 0x000fe20000000800 */
[C---:B---3--:R-:W-:Y:S09]  /*1ed40*/  HMMA.16816.F32 R12, R56.reuse, R60, R12 ;  /* 0x0000003c380c723c */ /* 0x048ff2000000180c */
[----:B------:R-:W-:Y:S01]  /*1ed50*/  MUFU.EX2 R172, R172 ;  /* 0x000000ac00ac7308 */ /* 0x000fe20000000800 */
[----:B--2---:R-:W-:Y:S01]  /*1ed60*/  LDSM.16.MT88.4 R84, [R136+0xcc00] ;  /* 0x00cc00008854783b */ /* 0x004fe20000004200 */
[C---:B------:R-:W-:Y:S08]  /*1ed70*/  HMMA.16816.F32 R16, R56.reuse, R62, R16 ;  /* 0x0000003e3810723c */ /* 0x040ff00000001810 */
[----:B------:R-:W-:Y:S01]  /*1ed80*/  MUFU.EX2 R174, R174 ;  /* 0x000000ae00ae7308 */ /* 0x000fe20000000800 */
[----:B------:R-:W2:Y:S09]  /*1ed90*/  LDSM.16.MT88.4 R60, [R136+0xb400] ;  /* 0x00b40000883c783b */ /* 0x000eb20000004200 */
[----:B------:R-:W-:Y:S10]  /*1eda0*/  MUFU.EX2 R173, R173 ;  /* 0x000000ad00ad7308 */ /* 0x000ff40000000800 */
[----:B------:R-:W-:Y:S01]  /*1edb0*/  MUFU.EX2 R176, R176 ;  /* 0x000000b000b07308 */ /* 0x000fe20000000800 */
[C---:B----4-:R-:W-:Y:S09]  /*1edc0*/  HMMA.16816.F32 R20, R56.reuse, R64, R20 ;  /* 0x000000403814723c */ /* 0x050ff20000001814 */
[----:B------:R-:W-:Y:S01]  /*1edd0*/  MUFU.EX2 R163, R163 ;  /* 0x000000a300a37308 */ /* 0x000fe20000000800 */
[C---:B------:R-:W-:Y:S01]  /*1ede0*/  HMMA.16816.F32 R24, R56.reuse, R66, R24 ;  /* 0x000000423818723c */ /* 0x040fe20000001818 */
[----:B------:R-:W3:Y:S08]  /*1edf0*/  LDSM.16.MT88.4 R64, [R138+0xd400] ;  /* 0x00d400008a40783b */ /* 0x000ef00000004200 */
[----:B------:R-:W-:Y:S10]  /*1ee00*/  MUFU.EX2 R89, R89 ;  /* 0x0000005900597308 */ /* 0x000ff40000000800 */
[----:B------:R-:W4:Y:S01]  /*1ee10*/  MUFU.EX2 R88, R88 ;  /* 0x0000005800587308 */ /* 0x000f220000000800 */
[C---:B--2---:R-:W-:Y:S06]  /*1ee20*/  HMMA.16816.F32 R28, R56.reuse, R60, R28 ;  /* 0x0000003c381c723c */ /* 0x044fec000000181c */
[C---:B------:R-:W-:Y:S01]  /*1ee30*/  HMMA.16816.F32 R32, R56.reuse, R62, R32 ;  /* 0x0000003e3820723c */ /* 0x040fe20000001820 */
[----:B------:R-:W2:Y:S02]  /*1ee40*/  LDSM.16.MT88.4 R60, [R136+0xd400] ;  /* 0x00d40000883c783b */ /* 0x000ea40000004200 */
[----:B------:R-:W-:Y:S10]  /*1ee50*/  MUFU.EX2 R105, R105 ;  /* 0x0000006900697308 */ /* 0x000ff40000000800 */
[----:B------:R-:W-:Y:S10]  /*1ee60*/  MUFU.EX2 R98, R98 ;  /* 0x0000006200627308 */ /* 0x000ff40000000800 */
[----:B------:R-:W-:Y:S01]  /*1ee70*/  MUFU.EX2 R97, R97 ;  /* 0x0000006100617308 */ /* 0x000fe20000000800 */
[C---:B---3--:R-:W-:Y:S09]  /*1ee80*/  HMMA.16816.F32 R36, R56.reuse, R64, R36 ;  /* 0x000000403824723c */ /* 0x048ff20000001824 */
[----:B------:R-:W-:Y:S01]  /*1ee90*/  MUFU.EX2 R96, R96 ;  /* 0x0000006000607308 */ /* 0x000fe20000000800 */
[C---:B------:R-:W-:Y:S01]  /*1eea0*/  HMMA.16816.F32 R40, R56.reuse, R66, R40 ;  /* 0x000000423828723c */ /* 0x040fe20000001828 */
[----:B------:R-:W3:Y:S08]  /*1eeb0*/  LDSM.16.MT88.4 R64, [R138+0x9800] ;  /* 0x009800008a40783b */ /* 0x000ef00000004200 */
[----:B------:R-:W-:Y:S01]  /*1eec0*/  MUFU.EX2 R106, R106 ;  /* 0x0000006a006a7308 */ /* 0x000fe20000000800 */
[C---:B--2---:R-:W-:Y:S09]  /*1eed0*/  HMMA.16816.F32 R44, R56.reuse, R60, R44 ;  /* 0x0000003c382c723c */ /* 0x044ff2000000182c */
[----:B------:R-:W-:Y:S01]  /*1eee0*/  MUFU.EX2 R104, R104 ;  /* 0x0000006800687308 */ /* 0x000fe20000000800 */
[----:B------:R-:W-:Y:S01]  /*1eef0*/  HMMA.16816.F32 R48, R56, R62, R48 ;  /* 0x0000003e3830723c */ /* 0x000fe20000001830 */
[----:B------:R-:W2:Y:S08]  /*1ef00*/  LDSM.16.MT88.4 R60, [R136+0x9800] ;  /* 0x00980000883c783b */ /* 0x000eb00000004200 */
[----:B------:R-:W-:Y:S02]  /*1ef10*/  MUFU.EX2 R99, R99 ;  /* 0x0000006300637308 */ /* 0x000fe40000000800 */
[C---:B------:R-:W-:Y:S01]  /*1ef20*/  F2FP.F16.F32.PACK_AB R56, R94.reuse, R93 ;  /* 0x0000005d5e38723e */ /* 0x040fe200000000ff */
[----:B------:R-:W-:Y:S01]  /*1ef30*/  FADD.FTZ R93, R93, R82 ;  /* 0x000000525d5d7221 */ /* 0x000fe20000010000 */
[----:B------:R-:W-:Y:S03]  /*1ef40*/  F2FP.F16.F32.PACK_AB R58, R95, R92 ;  /* 0x0000005c5f3a723e */ /* 0x000fe600000000ff */
[----:B------:R-:W-:Y:S01]  /*1ef50*/  FADD.FTZ R93, R94, R93 ;  /* 0x0000005d5e5d7221 */ /* 0x000fe20000010000 */
[----:B-1----:R-:W-:Y:S02]  /*1ef60*/  F2FP.F16.F32.PACK_AB R57, R90, R91 ;  /* 0x0000005b5a39723e */ /* 0x002fe400000000ff */
[----:B------:R-:W-:Y:S01]  /*1ef70*/  MUFU.EX2 R186, R186 ;  /* 0x000000ba00ba7308 */ /* 0x000fe20000000800 */
[----:B----4-:R-:W-:Y:S01]  /*1ef80*/  F2FP.F16.F32.PACK_AB R59, R88, R89 ;  /* 0x00000059583b723e */ /* 0x010fe200000000ff */
[----:B------:R-:W-:Y:S01]  /*1ef90*/  FADD.FTZ R92, R92, R93 ;  /* 0x0000005d5c5c7221 */ /* 0x000fe20000010000 */
[----:B------:R-:W-:Y:S03]  /*1efa0*/  FADD.FTZ R91, R91, R80 ;  /* 0x000000505b5b7221 */ /* 0x000fe60000010000 */
[----:B------:R-:W-:Y:S01]  /*1efb0*/  FADD.FTZ R92, R95, R92 ;  /* 0x0000005c5f5c7221 */ /* 0x000fe20000010000 */
[----:B------:R-:W-:Y:S01]  /*1efc0*/  FADD.FTZ R90, R90, R91 ;  /* 0x0000005b5a5a7221 */ /* 0x000fe20000010000 */
[C---:B---3--:R-:W-:Y:S02]  /*1efd0*/  HMMA.16816.F32 R4, R56.reuse, R64, R4 ;  /* 0x000000403804723c */ /* 0x048fe40000001804 */
[----:B------:R-:W-:Y:S01]  /*1efe0*/  MUFU.EX2 R184, R184 ;  /* 0x000000b800b87308 */ /* 0x000fe20000000800 */
[----:B------:R-:W-:Y:S03]  /*1eff0*/  FADD.FTZ R89, R89, R90 ;  /* 0x0000005a59597221 */ /* 0x000fe60000010000 */
[C---:B------:R-:W-:Y:S01]  /*1f000*/  HMMA.16816.F32 R8, R56.reuse, R66, R8 ;  /* 0x000000423808723c */ /* 0x040fe20000001808 */
[----:B------:R-:W1:Y:S05]  /*1f010*/  LDSM.16.MT88.4 R64, [R138+0xb800] ;  /* 0x00b800008a40783b */ /* 0x000e6a0000004200 */
[----:B------:R-:W-:Y:S01]  /*1f020*/  MUFU.EX2 R187, R187 ;  /* 0x000000bb00bb7308 */ /* 0x000fe20000000800 */
[----:B------:R-:W-:Y:S09]  /*1f030*/  FADD.FTZ R88, R88, R89 ;  /* 0x0000005958587221 */ /* 0x000ff20000010000 */
[----:B------:R-:W-:Y:S01]  /*1f040*/  MUFU.EX2 R183, R183 ;  /* 0x000000b700b77308 */ /* 0x000fe20000000800 */
[C---:B--2---:R-:W-:Y:S06]  /*1f050*/  HMMA.16816.F32 R12, R56.reuse, R60, R12 ;  /* 0x0000003c380c723c */ /* 0x044fec000000180c */
[C---:B------:R-:W-:Y:S01]  /*1f060*/  HMMA.16816.F32 R16, R56.reuse, R62, R16 ;  /* 0x0000003e3810723c */ /* 0x040fe20000001810 */
[----:B------:R-:W2:Y:S02]  /*1f070*/  LDSM.16.MT88.4 R60, [R136+0xb800] ;  /* 0x00b80000883c783b */ /* 0x000ea40000004200 */
[----:B------:R-:W-:Y:S10]  /*1f080*/  MUFU.EX2 R182, R182 ;  /* 0x000000b600b67308 */ /* 0x000ff40000000800 */
[----:B------:R-:W-:Y:S10]  /*1f090*/  MUFU.EX2 R179, R179 ;  /* 0x000000b300b37308 */ /* 0x000ff40000000800 */
[----:B------:R-:W-:Y:S01]  /*1f0a0*/  MUFU.EX2 R165, R165 ;  /* 0x000000a500a57308 */ /* 0x000fe20000000800 */
[C---:B-1----:R-:W-:Y:S09]  /*1f0b0*/  HMMA.16816.F32 R20, R56.reuse, R64, R20 ;  /* 0x000000403814723c */ /* 0x042ff20000001814 */
[----:B------:R-:W1:Y:S01]  /*1f0c0*/  MUFU.EX2 R164, R164 ;  /* 0x000000a400a47308 */ /* 0x000e620000000800 */
[C---:B------:R-:W-:Y:S01]  /*1f0d0*/  HMMA.16816.F32 R24, R56.reuse, R66, R24 ;  /* 0x000000423818723c */ /* 0x040fe20000001818 */
[----:B------:R-:W3:Y:S08]  /*1f0e0*/  LDSM.16.MT88.4 R64, [R138+0xd800] ;  /* 0x00d800008a40783b */ /* 0x000ef00000004200 */
[----:B------:R-:W-:Y:S01]  /*1f0f0*/  MUFU.EX2 R134, R134 ;  /* 0x0000008600867308 */ /* 0x000fe20000000800 */
[C---:B--2---:R-:W-:Y:S09]  /*1f100*/  HMMA.16816.F32 R28, R56.reuse, R60, R28 ;  /* 0x0000003c381c723c */ /* 0x044ff2000000181c */
[----:B------:R-:W2:Y:S02]  /*1f110*/  MUFU.EX2 R167, R167 ;  /* 0x000000a700a77308 */ /* 0x000ea40000000800 */
[----:B-1----:R-:W-:Y:S01]  /*1f120*/  F2FP.F16.F32.PACK_AB R53, R164, R165 ;  /* 0x000000a5a435723e */ /* 0x002fe200000000ff */
[C---:B------:R-:W-:Y:S01]  /*1f130*/  HMMA.16816.F32 R32, R56.reuse, R62, R32 ;  /* 0x0000003e3820723c */ /* 0x040fe20000001820 */
[----:B------:R-:W1:Y:S06]  /*1f140*/  LDSM.16.MT88.4 R60, [R136+0xd800] ;  /* 0x00d80000883c783b */ /* 0x000e6c0000004200 */
[----:B------:R-:W-:Y:S10]  /*1f150*/  MUFU.EX2 R132, R132 ;  /* 0x0000008400847308 */ /* 0x000ff40000000800 */
[----:B------:R-:W4:Y:S01]  /*1f160*/  MUFU.EX2 R133, R133 ;  /* 0x0000008500857308 */ /* 0x000f220000000800 */
[----:B--2---:R-:W-:Y:S09]  /*1f170*/  F2FP.F16.F32.PACK_AB R55, R167, R134 ;  /* 0x00000086a737723e */ /* 0x004ff200000000ff */
[----:B------:R-:W-:Y:S01]  /*1f180*/  MUFU.EX2 R131, R131 ;  /* 0x0000008300837308 */ /* 0x000fe20000000800 */
[C---:B---3--:R-:W-:Y:S09]  /*1f190*/  HMMA.16816.F32 R36, R56.reuse, R64, R36 ;  /* 0x000000403824723c */ /* 0x048ff20000001824 */
[----:B------:R-:W2:Y:S01]  /*1f1a0*/  MUFU.EX2 R128, R128 ;  /* 0x0000008000807308 */ /* 0x000ea20000000800 */
[C---:B------:R-:W-:Y:S01]  /*1f1b0*/  HMMA.16816.F32 R40, R56.reuse, R66, R40 ;  /* 0x000000423828723c */ /* 0x040fe20000001828 */
[----:B------:R-:W3:Y:S02]  /*1f1c0*/  LDSM.16.MT88.4 R64, [R138+0x9c00] ;  /* 0x009c00008a40783b */ /* 0x000ee40000004200 */
[----:B----4-:R-:W-:Y:S06]  /*1f1d0*/  F2FP.F16.F32.PACK_AB R52, R133, R132 ;  /* 0x000000848534723e */ /* 0x010fec00000000ff */
[----:B------:R-:W4:Y:S01]  /*1f1e0*/  MUFU.EX2 R129, R129 ;  /* 0x0000008100817308 */ /* 0x000f220000000800 */
[C---:B-1----:R-:W-:Y:S09]  /*1f1f0*/  HMMA.16816.F32 R44, R56.reuse, R60, R44 ;  /* 0x0000003c382c723c */ /* 0x042ff2000000182c */
[----:B------:R-:W-:Y:S02]  /*1f200*/  MUFU.EX2 R126, R126 ;  /* 0x0000007e007e7308 */ /* 0x000fe40000000800 */
[----:B--2---:R-:W-:Y:S01]  /*1f210*/  F2FP.F16.F32.PACK_AB R54, R128, R131 ;  /* 0x000000838036723e */ /* 0x004fe200000000ff */
[----:B------:R-:W-:Y:S01]  /*1f220*/  HMMA.16816.F32 R48, R56, R62, R48 ;  /* 0x0000003e3830723c */ /* 0x000fe20000001830 */
[----:B------:R-:W1:Y:S06]  /*1f230*/  LDSM.16.MT88.4 R60, [R136+0x9c00] ;  /* 0x009c0000883c783b */ /* 0x000e6c0000004200 */
[----:B------:R-:W2:Y:S01]  /*1f240*/  MUFU.EX2 R119, R119 ;  /* 0x0000007700777308 */ /* 0x000ea20000000800 */
[----:B------:R-:W-:Y:S03]  /*1f250*/  F2FP.F16.F32.PACK_AB R57, R98, R105 ;  /* 0x000000696239723e */ /* 0x000fe600000000ff */
[----:B------:R-:W-:Y:S01]  /*1f260*/  FADD.FTZ R105, R105, R88 ;  /* 0x0000005869697221 */ /* 0x000fe20000010000 */
[----:B------:R-:W-:Y:S05]  /*1f270*/  F2FP.F16.F32.PACK_AB R59, R96, R97 ;  /* 0x00000061603b723e */ /* 0x000fea00000000ff */
[----:B------:R-:W-:Y:S01]  /*1f280*/  MUFU.EX2 R127, R127 ;  /* 0x0000007f007f7308 */ /* 0x000fe20000000800 */
[----:B------:R-:W-:Y:S01]  /*1f290*/  F2FP.F16.F32.PACK_AB R56, R106, R107 ;  /* 0x0000006b6a38723e */ /* 0x000fe200000000ff */
[----:B------:R-:W-:Y:S01]  /*1f2a0*/  FADD.FTZ R107, R107, R92 ;  /* 0x0000005c6b6b7221 */ /* 0x000fe20000010000 */
[----:B------:R-:W-:Y:S01]  /*1f2b0*/  F2FP.F16.F32.PACK_AB R58, R99, R104 ;  /* 0x00000068633a723e */ /* 0x000fe200000000ff */
[----:B------:R-:W-:Y:S01]  /*1f2c0*/  LDSM.16.MT88.4 R92, [R138+0xcc00] ;  /* 0x00cc00008a5c783b */ /* 0x000fe20000004200 */
[----:B------:R-:W-:Y:S01]  /*1f2d0*/  FADD.FTZ R98, R98, R105 ;  /* 0x0000006962627221 */ /* 0x000fe20000010000 */
[----:B------:R-:W-:Y:S04]  /*1f2e0*/  FADD.FTZ R107, R106, R107 ;  /* 0x0000006b6a6b7221 */ /* 0x000fe80000010000 */
[----:B------:R-:W5:Y:S01]  /*1f2f0*/  MUFU.EX2 R130, R130 ;  /* 0x0000008200827308 */ /* 0x000f620000000800 */
[----:B------:R-:W-:Y:S01]  /*1f300*/  FADD.FTZ R97, R97, R98 ;  /* 0x0000006261617221 */ /* 0x000fe20000010000 */
[C---:B---3--:R-:W-:Y:S03]  /*1f310*/  HMMA.16816.F32 R4, R56.reuse, R64, R4 ;  /* 0x000000403804723c */ /* 0x048fe60000001804 */
[----:B------:R-:W-:Y:S01]  /*1f320*/  FADD.FTZ R96, R96, R97 ;  /* 0x0000006160607221 */ /* 0x000fe20000010000 */
[----:B------:R-:W-:Y:S02]  /*1f330*/  FADD.FTZ R104, R104, R107 ;  /* 0x0000006b68687221 */ /* 0x000fe40000010000 */
[C---:B------:R-:W-:Y:S01]  /*1f340*/  HMMA.16816.F32 R8, R56.reuse, R66, R8 ;  /* 0x000000423808723c */ /* 0x040fe20000001808 */
[----:B------:R-:W3:Y:S04]  /*1f350*/  LDSM.16.MT88.4 R64, [R138+0xbc00] ;  /* 0x00bc00008a40783b */ /* 0x000ee80000004200 */
[----:B------:R-:W-:Y:S01]  /*1f360*/  FADD.FTZ R99, R99, R104 ;  /* 0x0000006863637221 */ /* 0x000fe20000010000 */
        /* <DEDUP_REMOVED lines=11> */
[----:B------:R-:W-:Y:S05]  /*1f420*/  LDSM.16.MT88.4 R64, [R136+0xa000] ;  /* 0x00a000008840783b */ /* 0x000fea0000004200 */
[C---:B-1----:R-:W-:Y:S06]  /*1f430*/  HMMA.16816.F32 R44, R56.reuse, R60, R44 ;  /* 0x0000003c382c723c */ /* 0x042fec000000182c */
[----:B------:R-:W-:Y:S01]  /*1f440*/  HMMA.16816.F32 R48, R56, R62, R48 ;  /* 0x0000003e3830723c */ /* 0x000fe20000001830 */
[----:B------:R-:W1:Y:S06]  /*1f450*/  LDSM.16.MT88.4 R60, [R138+0xa000] ;  /* 0x00a000008a3c783b */ /* 0x000e6c0000004200 */
        /* <DEDUP_REMOVED lines=34> */
[----:B------:R-:W2:Y:S05]  /*1f680*/  LDSM.16.MT88.4 R72, [R138+0xa800] ;  /* 0x00a800008a48783b */ /* 0x000eaa0000004200 */
[C---:B----4-:R-:W-:Y:S06]  /*1f690*/  HMMA.16816.F32 R28, R56.reuse, R68, R28 ;  /* 0x00000044381c723c */ /* 0x050fec000000181c */
[C---:B------:R-:W-:Y:S01]  /*1f6a0*/  HMMA.16816.F32 R32, R56.reuse, R70, R32 ;  /* 0x000000463820723c */ /* 0x040fe20000001820 */
[----:B------:R-:W4:Y:S05]  /*1f6b0*/  LDSM.16.MT88.4 R68, [R136+0xa800] ;  /* 0x00a800008844783b */ /* 0x000f2a0000004200 */
[C---:B-1----:R-:W-:Y:S06]  /*1f6c0*/  HMMA.16816.F32 R36, R56.reuse, R60, R36 ;  /* 0x0000003c3824723c */ /* 0x042fec0000001824 */
[C---:B------:R-:W-:Y:S01]  /*1f6d0*/  HMMA.16816.F32 R40, R56.reuse, R62, R40 ;  /* 0x0000003e3828723c */ /* 0x040fe20000001828 */
[----:B------:R-:W1:Y:S05]  /*1f6e0*/  LDSM.16.MT88.4 R60, [R136+0xc800] ;  /* 0x00c80000883c783b */ /* 0x000e6a0000004200 */
[C---:B---3--:R-:W-:Y:S06]  /*1f6f0*/  HMMA.16816.F32 R44, R56.reuse, R64, R44 ;  /* 0x00000040382c723c */ /* 0x048fec000000182c */
[----:B------:R-:W-:Y:S01]  /*1f700*/  HMMA.16816.F32 R48, R56, R66, R48 ;  /* 0x000000423830723c */ /* 0x000fe20000001830 */
[----:B------:R-:W3:Y:S05]  /*1f710*/  LDSM.16.MT88.4 R56, [R138+0xe800] ;  /* 0x00e800008a38783b */ /* 0x000eea0000004200 */
[C---:B--2---:R-:W-:Y:S03]  /*1f720*/  HMMA.16816.F32 R4, R52.reuse, R72, R4 ;  /* 0x000000483404723c */ /* 0x044fe60000001804 */
[----:B------:R-:W2:Y:S03]  /*1f730*/  LDSM.16.MT88.4 R64, [R136+0xe800] ;  /* 0x00e800008840783b */ /* 0x000ea60000004200 */
[C---:B------:R-:W-:Y:S06]  /*1f740*/  HMMA.16816.F32 R8, R52.reuse, R74, R8 ;  /* 0x0000004a3408723c */ /* 0x040fec0000001808 */
[C---:B----4-:R-:W-:Y:S06]  /*1f750*/  HMMA.16816.F32 R12, R52.reuse, R68, R12 ;  /* 0x00000044340c723c */ /* 0x050fec000000180c */
[C---:B------:R-:W-:Y:S05]  /*1f760*/  HMMA.16816.F32 R16, R52.reuse, R70, R16 ;  /* 0x000000463410723c */ /* 0x040fea0000001810 */
[----:B------:R-:W-:Y:S01]  /*1f770*/  F2FP.F16.F32.PACK_AB R69, R129, R122 ;  /* 0x0000007a8145723e */ /* 0x000fe200000000ff */
[C---:B------:R-:W-:Y:S05]  /*1f780*/  HMMA.16816.F32 R20, R52.reuse, R76, R20 ;  /* 0x0000004c3414723c */ /* 0x040fea0000001814 */
[----:B------:R-:W-:Y:S01]  /*1f790*/  F2FP.F16.F32.PACK_AB R71, R119, R126 ;  /* 0x0000007e7747723e */ /* 0x000fe200000000ff */
[C---:B------:R-:W-:Y:S01]  /*1f7a0*/  HMMA.16816.F32 R24, R52.reuse, R78, R24 ;  /* 0x0000004e3418723c */ /* 0x040fe20000001818 */
[----:B------:R-:W4:Y:S04]  /*1f7b0*/  LDSM.16.MT88.4 R76, [R138+0xec00] ;  /* 0x00ec00008a4c783b */ /* 0x000f280000004200 */
[----:B-----5:R-:W-:Y:S01]  /*1f7c0*/  F2FP.F16.F32.PACK_AB R68, R130, R127 ;  /* 0x0000007f8244723e */ /* 0x020fe200000000ff */
[C---:B-1----:R-:W-:Y:S06]  /*1f7d0*/  HMMA.16816.F32 R28, R52.reuse, R60, R28 ;  /* 0x0000003c341c723c */ /* 0x042fec000000181c */
[C---:B------:R-:W-:Y:S05]  /*1f7e0*/  HMMA.16816.F32 R32, R52.reuse, R62, R32 ;  /* 0x0000003e3420723c */ /* 0x040fea0000001820 */
[--C-:B------:R-:W-:Y:S01]  /*1f7f0*/  FFMA.FTZ R60, R121, UR4, -R118.reuse ;  /* 0x00000004793c7c23 */ /* 0x100fe20008010876 */
[C---:B---3--:R-:W-:Y:S05]  /*1f800*/  HMMA.16816.F32 R36, R52.reuse, R56, R36 ;  /* 0x000000383424723c */ /* 0x048fea0000001824 */
[----:B------:R-:W-:Y:S01]  /*1f810*/  FFMA.FTZ R118, R120, UR4, -R118 ;  /* 0x0000000478767c23 */ /* 0x000fe20008010876 */
[C---:B------:R-:W-:Y:S01]  /*1f820*/  HMMA.16816.F32 R40, R52.reuse, R58, R40 ;  /* 0x0000003a3428723c */ /* 0x040fe20000001828 */
[----:B------:R-:W-:Y:S05]  /*1f830*/  MUFU.EX2 R60, R60 ;  /* 0x0000003c003c7308 */ /* 0x000fea0000000800 */
[C---:B--2---:R-:W-:Y:S05]  /*1f840*/  HMMA.16816.F32 R44, R52.reuse, R64, R44 ;  /* 0x00000040342c723c */ /* 0x044fea000000182c */
[----:B------:R-:W1:Y:S01]  /*1f850*/  MUFU.EX2 R57, R118 ;  /* 0x0000007600397308 */ /* 0x000e620000000800 */
[----:B------:R-:W-:Y:S07]  /*1f860*/  HMMA.16816.F32 R48, R52, R66, R48 ;  /* 0x000000423430723c */ /* 0x000fee0000001830 */
[----:B------:R-:W-:Y:S01]  /*1f870*/  FADD.FTZ R53, R113, R96 ;  /* 0x0000006071357221 */ /* 0x000fe20000010000 */
[----:B------:R-:W-:Y:S03]  /*1f880*/  FADD.FTZ R52, R112, R99 ;  /* 0x0000006370347221 */ /* 0x000fe60000010000 */
[----:B------:R-:W-:Y:S01]  /*1f890*/  FADD.FTZ R53, R186, R53 ;  /* 0x00000035ba357221 */ /* 0x000fe20000010000 */
[----:B------:R-:W-:Y:S01]  /*1f8a0*/  FADD.FTZ R183, R183, R52 ;  /* 0x00000034b7b77221 */ /* 0x000fe20000010000 */
[----:B-1----:R-:W-:Y:S02]  /*1f8b0*/  F2FP.F16.F32.PACK_AB R70, R57, R60 ;  /* 0x0000003c3946723e */ /* 0x002fe400000000ff */
[----:B------:R-:W-:Y:S01]  /*1f8c0*/  FADD.FTZ R184, R184, R53 ;  /* 0x00000035b8b87221 */ /* 0x000fe20000010000 */
[----:B------:R-:W-:Y:S01]  /*1f8d0*/  MOV R118, R3 ;  /* 0x0000000300767202 */ /* 0x000fe20000000f00 */
[----:B------:R-:W-:Y:S02]  /*1f8e0*/  FADD.FTZ R182, R182, R183 ;  /* 0x000000b7b6b67221 */ /* 0x000fe40000010000 */
        /* <DEDUP_REMOVED lines=41> */
.L_x_3376:
[----:B------:R-:W1:Y:S01]  /*1fb80*/  SHFL.BFLY PT, R5, R162, 0x2, 0x1f ;  /* 0x0c401f00a2057f89 */ /* 0x000e6200000e0000 */
[----:B------:R-:W2:Y:S01]  /*1fb90*/  S2UR UR4, SR_CgaCtaId ;  /* 0x00000000000479c3 */ /* 0x000ea20000008800 */
[----:B------:R-:W-:Y:S01]  /*1fba0*/  MOV R8, 0x3f800000 ;  /* 0x3f80000000087802 */ /* 0x000fe20000000f00 */
[----:B------:R-:W-:Y:S01]  /*1fbb0*/  UMOV UR5, 0x400 ;  /* 0x0000040000057882 */ /* 0x000fe20000000000 */
[----:B------:R-:W3:Y:S01]  /*1fbc0*/  SHFL.BFLY PT, R10, R163, 0x2, 0x1f ;  /* 0x0c401f00a30a7f89 */ /* 0x000ee200000e0000 */
[----:B------:R-:W-:Y:S01]  /*1fbd0*/  BSSY B0, `(.L_x_3381) ;  /* 0x00000bc000007945 */ /* 0x000fe20003800000 */
[----:B------:R-:W-:Y:S01]  /*1fbe0*/  LEA R157, R157, R156, 0x4 ;  /* 0x0000009c9d9d7211 */ /* 0x000fe200078e20ff */
        /* <DEDUP_REMOVED lines=9> */
[----:B----4-:R-:W-:-:S04]  /*1fc80*/  SHF.R.S32.HI R9, RZ, 0x1f, R4 ;  /* 0x0000001fff097819 */ /* 0x010fc80000011404 */
[CC--:B------:R-:W-:Y:S02]  /*1fc90*/  LEA.HI R11, R9.reuse, R4.reuse, RZ, 0x2 ;  /* 0x00000004090b7211 */ /* 0x0c0fe400078f10ff */
[-C--:B------:R-:W-:Y:S02]  /*1fca0*/  LEA.HI R16, R9, R4.reuse, RZ, 0x6 ;  /* 0x0000000409107211 */ /* 0x080fe400078f30ff */
[----:B------:R-:W-:Y:S02]  /*1fcb0*/  LOP3.LUT R15, R11, 0xfffffffc, RZ, 0xc0, !PT ;  /* 0xfffffffc0b0f7812 */ /* 0x000fe400078ec0ff */
[----:B------:R-:W-:Y:S01]  /*1fcc0*/  SHF.R.S32.HI R11, RZ, 0x2, R11 ;  /* 0x00000002ff0b7819 */ /* 0x000fe2000001140b */
[----:B------:R-:W-:Y:S02]  /*1fcd0*/  IMAD.SHL.U32 R16, R16, 0x4, RZ ;  /* 0x0000000410107824 */ /* 0x000fe400078e00ff */
[----:B--2---:R-:W-:Y:S01]  /*1fce0*/  FADD.FTZ R5, R0, R5 ;  /* 0x0000000500057221 */ /* 0x004fe20000010000 */
[----:B------:R-:W-:-:S02]  /*1fcf0*/  LEA.HI R0, R9, R4, RZ, 0x5 ;  /* 0x0000000409007211 */ /* 0x000fc400078f28ff */
[----:B------:R-:W-:Y:S01]  /*1fd00*/  SHF.R.S32.HI R14, RZ, 0x1f, R11 ;  /* 0x0000001fff0e7819 */ /* 0x000fe2000001140b */
[----:B---3--:R-:W-:Y:S01]  /*1fd10*/  FADD.FTZ R6, R10, R7 ;  /* 0x000000070a067221 */ /* 0x008fe20000010000 */
[----:B------:R-:W-:Y:S02]  /*1fd20*/  SHF.R.S32.HI R13, RZ, 0x5, R0 ;  /* 0x00000005ff0d7819 */ /* 0x000fe40000011400 */
[----:B------:R-:W-:Y:S02]  /*1fd30*/  IADD3 R10, -R15, R4, RZ ;  /* 0x000000040f0a7210 */ /* 0x000fe40007ffe1ff */
[----:B------:R-:W-:Y:S02]  /*1fd40*/  LEA.HI R14, R14, R11, RZ, 0x3 ;  /* 0x0000000b0e0e7211 */ /* 0x000fe400078f18ff */
[----:B------:R-:W-:Y:S02]  /*1fd50*/  LEA R10, R13, R10, 0x8 ;  /* 0x0000000a0d0a7211 */ /* 0x000fe400078e40ff */
[----:B------:R-:W-:-:S02]  /*1fd60*/  LEA.HI R13, R9, R4, RZ, 0x3 ;  /* 0x00000004090d7211 */ /* 0x000fc400078f18ff */
[----:B------:R-:W-:Y:S02]  /*1fd70*/  LOP3.LUT R14, R14, 0xfffffff8, RZ, 0xc0, !PT ;  /* 0xfffffff80e0e7812 */ /* 0x000fe400078ec0ff */
[----:B------:R-:W-:Y:S02]  /*1fd80*/  SHF.R.S32.HI R12, RZ, 0x3, R13 ;  /* 0x00000003ff0c7819 */ /* 0x000fe4000001140d */
[----:B------:R-:W-:Y:S02]  /*1fd90*/  IADD3 R11, R11, -R14, RZ ;  /* 0x8000000e0b0b7210 */ /* 0x000fe40007ffe0ff */
[----:B------:R-:W-:Y:S02]  /*1fda0*/  LEA.HI R15, R13, R12, RZ, 0x1 ;  /* 0x0000000c0d0f7211 */ /* 0x000fe400078f08ff */
[----:B------:R-:W-:Y:S02]  /*1fdb0*/  LEA.HI R14, R9, R4, RZ, 0x4 ;  /* 0x00000004090e7211 */ /* 0x000fe400078f20ff */
[----:B------:R-:W-:-:S02]  /*1fdc0*/  LOP3.LUT R9, R13, 0xfffffff8, RZ, 0xc0, !PT ;  /* 0xfffffff80d097812 */ /* 0x000fc400078ec0ff */
[----:B------:R-:W-:Y:S02]  /*1fdd0*/  LOP3.LUT R13, R15, 0xfffffffe, RZ, 0xc0, !PT ;  /* 0xfffffffe0f0d7812 */ /* 0x000fe400078ec0ff */
[----:B------:R-:W-:Y:S02]  /*1fde0*/  FSETP.NE.FTZ.AND P1, PT, R6, RZ, PT ;  /* 0x000000ff0600720b */ /* 0x000fe40003f35000 */
[----:B------:R-:W-:Y:S02]  /*1fdf0*/  IADD3 R9, -R9, R4, RZ ;  /* 0x0000000409097210 */ /* 0x000fe40007ffe1ff */
[----:B------:R-:W-:Y:S02]  /*1fe00*/  FSETP.NE.FTZ.AND P0, PT, R5, RZ, PT ;  /* 0x000000ff0500720b */ /* 0x000fe40003f15000 */
[----:B------:R-:W-:Y:S02]  /*1fe10*/  LEA.HI R17, R11, R11, RZ, 0x1 ;  /* 0x0000000b0b117211 */ /* 0x000fe400078f08ff */
[----:B------:R-:W-:-:S02]  /*1fe20*/  LOP3.LUT R16, R16, 0x3fffff00, RZ, 0xc0, !PT ;  /* 0x3fffff0010107812 */ /* 0x000fc400078ec0ff */
[----:B------:R-:W-:Y:S02]  /*1fe30*/  IADD3 R13, R12, -R13, RZ ;  /* 0x8000000d0c0d7210 */ /* 0x000fe40007ffe0ff */
[----:B------:R-:W-:Y:S01]  /*1fe40*/  SHF.R.S32.HI R14, RZ, 0x4, R14 ;  /* 0x00000004ff0e7819 */ /* 0x000fe2000001140e */
[----:B------:R-:W2:Y:S01]  /*1fe50*/  @P1 MUFU.RCP R8, R6 ;  /* 0x0000000600081308 */ /* 0x000ea20000001000 */
[----:B------:R-:W-:Y:S01]  /*1fe60*/  LEA.HI R15, R9, R9, RZ, 0x1 ;  /* 0x00000009090f7211 */ /* 0x000fe200078f08ff */
[----:B------:R-:W3:Y:S01]  /*1fe70*/  @P1 LDC R32, c[0x0][0x2e8] ;  /* 0x0000ba00ff201b82 */ /* 0x000ee20000000800 */
[----:B------:R-:W-:Y:S01]  /*1fe80*/  LOP3.LUT R18, R17, 0x1fffffe, RZ, 0xc0, !PT ;  /* 0x01fffffe11127812 */ /* 0x000fe200078ec0ff */
[----:B------:R-:W-:Y:S01]  /*1fe90*/  IMAD.SHL.U32 R14, R14, 0x40, RZ ;  /* 0x000000400e0e7824 */ /* 0x000fe200078e00ff */
[----:B------:R-:W-:Y:S02]  /*1fea0*/  LEA R13, R13, R16, 0x5 ;  /* 0x000000100d0d7211 */ /* 0x000fe400078e28ff */
[----:B------:R-:W-:Y:S01]  /*1feb0*/  LOP3.LUT R16, R15, 0xfffffffe, RZ, 0xc0, !PT ;  /* 0xfffffffe0f107812 */ /* 0x000fe200078ec0ff */
[----:B------:R-:W-:Y:S01]  /*1fec0*/  @P1 MUFU.LG2 R6, R6 ;  /* 0x0000000600061308 */ /* 0x000fe20000000c00 */
[----:B------:R-:W-:-:S02]  /*1fed0*/  SHF.R.S32.HI R15, RZ, 0x1, R15 ;  /* 0x00000001ff0f7819 */ /* 0x000fc4000001140f */
[----:B------:R-:W-:Y:S02]  /*1fee0*/  MOV R7, 0x3f800000 ;  /* 0x3f80000000077802 */ /* 0x000fe40000000f00 */
[----:B------:R-:W-:Y:S02]  /*1fef0*/  SHF.R.S32.HI R17, RZ, 0x1, R17 ;  /* 0x00000001ff117819 */ /* 0x000fe40000011411 */
[----:B------:R-:W-:Y:S02]  /*1ff00*/  IADD3 R11, R11, -R18, RZ ;  /* 0x800000120b0b7210 */ /* 0x000fe40007ffe0ff */
[----:B------:R-:W-:Y:S01]  /*1ff10*/  LOP3.LUT R14, R14, 0xc0, RZ, 0xc0, !PT ;  /* 0x000000c00e0e7812 */ /* 0x000fe200078ec0ff */
[----:B------:R-:W4:Y:S01]  /*1ff20*/  @P0 MUFU.RCP R7, R5 ;  /* 0x0000000500070308 */ /* 0x000f220000001000 */
[----:B------:R-:W-:Y:S01]  /*1ff30*/  SHF.L.U32 R15, R15, 0x3, RZ ;  /* 0x000000030f0f7819 */ /* 0x000fe200000006ff */
[----:B------:R-:W-:Y:S01]  /*1ff40*/  IMAD R11, R11, 0x10, R10 ;  /* 0x000000100b0b7824 */ /* 0x000fe200078e020a */
[C---:B------:R-:W-:Y:S01]  /*1ff50*/  SHF.L.U32 R18, R17.reuse, 0x6, RZ ;  /* 0x0000000611127819 */ /* 0x040fe200000006ff */
[----:B--2---:R-:W-:Y:S01]  /*1ff60*/  FMUL.FTZ R112, R8, R112 ;  /* 0x0000007008707220 */ /* 0x004fe20000410000 */
        /* <DEDUP_REMOVED lines=28> */
[----:B------:R-:W-:Y:S01]  /*20130*/  IADD3 R16, R9, -R16, RZ ;  /* 0x8000001009107210 */ /* 0x000fe20007ffe0ff */
[C---:B------:R-:W-:Y:S01]  /*20140*/  FMUL.FTZ R68, R8.reuse, R68 ;  /* 0x0000004408447220 */ /* 0x040fe20000410000 */
[----:B------:R-:W-:Y:S01]  /*20150*/  FMUL.FTZ R69, R8, R69 ;  /* 0x0000004508457220 */ /* 0x000fe20000410000 */
[----:B------:R-:W-:Y:S01]  /*20160*/  LEA R11, R11, UR4, 0x2 ;  /* 0x000000040b0b7c11 */ /* 0x000fe2000f8e10ff */
[----:B----4-:R-:W-:Y:S01]  /*20170*/  FMUL.FTZ R115, R7, R115 ;  /* 0x0000007307737220 */ /* 0x010fe20000410000 */
        /* <DEDUP_REMOVED lines=28> */
[----:B------:R-:W5:Y:S01]  /*20340*/  LDC.64 R14, c[0x0][0x2c0] ;  /* 0x0000b000ff0e7b82 */ /* 0x000f620000000a00 */
[C---:B------:R-:W-:Y:S01]  /*20350*/  IADD3 R7, R11.reuse, -0x20, RZ ;  /* 0xffffffe00b077810 */ /* 0x040fe20007ffe0ff */
[----:B------:R-:W-:Y:S01]  /*20360*/  @P3 VIADD R7, R11, 0x20 ;  /* 0x000000200b073836 */ /* 0x000fe20000000000 */
[----:B------:R-:W-:Y:S01]  /*20370*/  SEL R8, R8, 0xffffffc0, !P2 ;  /* 0xffffffc008087807 */ /* 0x000fe20005000000 */
[----:B------:R-:W-:Y:S01]  /*20380*/  STS.64 [R11+0x400], R114 ;  /* 0x000400720b007388 */ /* 0x000fe20000000a00 */
[----:B------:R-:W-:Y:S01]  /*20390*/  IADD3 R10, R13, R10, RZ ;  /* 0x0000000a0d0a7210 */ /* 0x000fe20007ffe0ff */
[----:B------:R-:W2:Y:S01]  /*203a0*/  @P0 MUFU.LG2 R5, R5 ;  /* 0x0000000500050308 */ /* 0x000ea20000000c00 */
[----:B------:R-:W-:Y:S01]  /*203b0*/  IADD3 R13, R11, R8, RZ ;  /* 0x000000080b0d7210 */ /* 0x000fe20007ffe0ff */
[----:B------:R-:W-:Y:S01]  /*203c0*/  STS.64 [R7], R108 ;  /* 0x0000006c07007388 */ /* 0x000fe20000000a00 */
[----:B------:R-:W-:Y:S01]  /*203d0*/  IADD3 R8, R8, R7, RZ ;  /* 0x0000000708087210 */ /* 0x000fe20007ffe0ff */
[----:B------:R-:W-:Y:S01]  /*203e0*/  @P1 FMUL.FTZ R6, R6, 0.69314718246459960938 ;  /* 0x3f31721806061820 */ /* 0x000fe20000410000 */
[----:B------:R-:W-:Y:S01]  /*203f0*/  LEA R10, R10, UR4, 0x2 ;  /* 0x000000040a0a7c11 */ /* 0x000fe2000f8e10ff */
[----:B------:R-:W-:Y:S01]  /*20400*/  STS.64 [R7+0x400], R110 ;  /* 0x0004006e07007388 */ /* 0x000fe20000000a00 */
[----:B------:R-:W4:Y:S03]  /*20410*/  S2UR UR4, SR_CTAID.Z ;  /* 0x00000000000479c3 */ /* 0x000f260000002700 */
[----:B------:R-:W-:Y:S04]  /*20420*/  STS.64 [R13], R104 ;  /* 0x000000680d007388 */ /* 0x000fe80000000a00 */
[----:B------:R-:W-:Y:S01]  /*20430*/  STS.64 [R13+0x400], R106 ;  /* 0x0004006a0d007388 */ /* 0x000fe20000000a00 */
[----:B--2---:R-:W-:-:S03]  /*20440*/  @P0 FMUL.FTZ R5, R5, 0.69314718246459960938 ;  /* 0x3f31721805050820 */ /* 0x004fc60000410000 */
[----:B------:R-:W-:Y:S01]  /*20450*/  STS.64 [R8], R100 ;  /* 0x0000006408007388 */ /* 0x000fe20000000a00 */
[--C-:B-----5:R-:W-:Y:S01]  /*20460*/  IMAD R14, R28, R14, R149.reuse ;  /* 0x0000000e1c0e7224 */ /* 0x120fe200078e0295 */
[----:B------:R-:W-:Y:S02]  /*20470*/  SHF.L.U32 R28, R9, 0x2, RZ ;  /* 0x00000002091c7819 */ /* 0x000fe400000006ff */
[----:B------:R-:W-:Y:S02]  /*20480*/  STS.64 [R8+0x400], R102 ;  /* 0x0004006608007388 */ /* 0x000fe40000000a00 */
[----:B------:R-:W-:Y:S02]  /*20490*/  SHF.R.S32.HI R29, RZ, 0x1f, R28 ;  /* 0x0000001fff1d7819 */ /* 0x000fe4000001141c */
        /* <DEDUP_REMOVED lines=16> */
[----:B--2---:R-:W2:Y:S08]  /*205a0*/  @P0 LDC R11, c[0x0][0x2e8] ;  /* 0x0000ba00ff0b0b82 */ /* 0x004eb00000000800 */
[----:B------:R-:W-:Y:S08]  /*205b0*/  BAR.SYNC.DEFER_BLOCKING 0x0 ;  /* 0x0000000000007b1d */ /* 0x000ff00000010000 */
[----:B-----5:R-:W4:Y:S01]  /*205c0*/  LDC R7, c[0x0][0x270] ;  /* 0x00009c00ff077b82 */ /* 0x020f220000000800 */
[----:B-1----:R-:W-:Y:S01]  /*205d0*/  LOP3.LUT R13, R0, 0xffffffe0, RZ, 0xc0, !PT ;  /* 0xffffffe0000d7812 */ /* 0x002fe200078ec0ff */
[----:B------:R-:W-:-:S03]  /*205e0*/  IMAD.MOV R0, RZ, RZ, -R149 ;  /* 0x000000ffff007224 */ /* 0x000fc600078e0a95 */
[----:B------:R-:W-:Y:S02]  /*205f0*/  IADD3 R13, -R13, R4, RZ ;  /* 0x000000040d0d7210 */ /* 0x000fe40007ffe1ff */
[----:B------:R-:W-:Y:S02]  /*20600*/  SHF.L.U32 R4, R30, 0x6, RZ ;  /* 0x000000061e047819 */ /* 0x000fe400000006ff */
[----:B------:R-:W-:Y:S01]  /*20610*/  LOP3.LUT P2, RZ, R13, 0x3, RZ, 0xc0, !PT ;  /* 0x000000030dff7812 */ /* 0x000fe2000784c0ff */
[----:B------:R1:W1:Y:S01]  /*20620*/  LDS.128 R24, [R10+0x1800] ;  /* 0x001800000a187984 */ /* 0x0002620000000c00 */
[----:B---3--:R-:W-:Y:S01]  /*20630*/  MOV R8, 0xff800000 ;  /* 0xff80000000087802 */ /* 0x008fe20000000f00 */
[----:B------:R-:W-:Y:S01]  /*20640*/  @P1 FFMA.FTZ R8, R3, R32, R6 ;  /* 0x0000002003081223 */ /* 0x000fe20000010006 */
[----:B------:R-:W-:Y:S01]  /*20650*/  MOV R13, 0xff800000 ;  /* 0xff800000000d7802 */ /* 0x000fe20000000f00 */
[----:B------:R3:W1:Y:S01]  /*20660*/  LDS.128 R20, [R10+0x3800] ;  /* 0x003800000a147984 */ /* 0x0006620000000c00 */
[----:B--2---:R-:W-:Y:S01]  /*20670*/  @P0 FFMA.FTZ R13, R2, R11, R5 ;  /* 0x0000000b020d0223 */ /* 0x004fe20000010005 */
[----:B----4-:R-:W-:-:S02]  /*20680*/  IMAD R0, R7, R0, UR4 ;  /* 0x0000000407007e24 */ /* 0x010fc4000f8e0200 */
[----:B------:R3:W2:Y:S02]  /*20690*/  LDS.128 R16, [R10+0x5800] ;  /* 0x005800000a107984 */ /* 0x0006a40000000c00 */
[----:B------:R-:W-:-:S04]  /*206a0*/  IMAD R0, R14, R7, R0 ;  /* 0x000000070e007224 */ /* 0x000fc800078e0200 */
[----:B------:R-:W-:Y:S01]  /*206b0*/  IMAD R0, R0, R15, R4 ;  /* 0x0000000f00007224 */ /* 0x000fe200078e0204 */
[----:B-1----:R-:W-:Y:S06]  /*206c0*/  @P2 BRA `(.L_x_3382) ;  /* 0x0000000000302947 */ /* 0x002fec0003800000 */
        /* <DEDUP_REMOVED lines=12> */
.L_x_3382:
[----:B------:R-:W-:Y:S05]  /*20790*/  BSYNC B0 ;  /* 0x0000000000007941 */ /* 0x000fea0003800000 */
.L_x_3381:
[----:B------:R-:W-:Y:S01]  /*207a0*/  ULDC UR4, c[0x0][0x2dc] ;  /* 0x0000b70000047ab9 */ /* 0x000fe20000000800 */
[----:B------:R-:W-:Y:S01]  /*207b0*/  IMAD.WIDE R2, R12, 0x60, R28 ;  /* 0x000000600c027825 */ /* 0x000fe200078e021c */
[----:B------:R4:W2:Y:S01]  /*207c0*/  LDS.128 R32, [R10] ;  /* 0x000000000a207984 */ /* 0x0008a20000000c00 */
[----:B------:R-:W-:Y:S02]  /*207d0*/  BSSY B0, `(.L_x_3383) ;  /* 0x000001c000007945 */ /* 0x000fe40003800000 */
[----:B------:R-:W-:Y:S01]  /*207e0*/  IMAD R0, R0, UR4, RZ ;  /* 0x0000000400007c24 */ /* 0x000fe2000f8e02ff */
[----:B------:R-:W-:Y:S01]  /*207f0*/  ULDC.64 UR4, c[0x0][0x288] ;  /* 0x0000a20000047ab9 */ /* 0x000fe20000000a00 */
[----:B------:R-:W-:-:S03]  /*20800*/  IMAD R147, R30, -0x40, R147 ;  /* 0xffffffc01e937824 */ /* 0x000fc600078e0293 */
[----:B-1----:R-:W-:Y:S01]  /*20810*/  IADD3 R4, P0, R0, R2, RZ ;  /* 0x0000000200047210 */ /* 0x002fe20007f1e0ff */
[C---:B------:R-:W-:Y:S01]  /*20820*/  VIADD R2, R12.reuse, 0x10 ;  /* 0x000000100c027836 */ /* 0x040fe20000000000 */
[----:B------:R-:W-:Y:S02]  /*20830*/  ISETP.GE.AND P1, PT, R12, R147, PT ;  /* 0x000000930c00720c */ /* 0x000fe40003f26270 */
[----:B------:R-:W-:Y:S01]  /*20840*/  LEA.HI.X.SX32 R3, R0, R3, 0x1, P0 ;  /* 0x0000000300037211 */ /* 0x000fe200000f0eff */
[----:B------:R-:W-:Y:S01]  /*20850*/  VIADD R0, R12, 0x20 ;  /* 0x000000200c007836 */ /* 0x000fe20000000000 */
[----:B------:R-:W-:Y:S01]  /*20860*/  LEA R8, P0, R4, UR4, 0x2 ;  /* 0x0000000404087c11 */ /* 0x000fe2000f8010ff */
[----:B------:R-:W-:Y:S01]  /*20870*/  VIADD R12, R12, 0x30 ;  /* 0x000000300c0c7836 */ /* 0x000fe20000000000 */
[----:B------:R-:W-:Y:S01]  /*20880*/  ISETP.GE.AND P3, PT, R2, R147, PT ;  /* 0x000000930200720c */ /* 0x000fe20003f66270 */
[----:B------:R-:W-:Y:S01]  /*20890*/  VIADD R2, R28, 0x20 ;  /* 0x000000201c027836 */ /* 0x000fe20000000000 */
[----:B------:R-:W-:-:S02]  /*208a0*/  LEA.HI.X R9, R4, UR5, R3, 0x2, P0 ;  /* 0x0000000504097c11 */ /* 0x000fc400080f1403 */
[-C--:B------:R-:W-:Y:S01]  /*208b0*/  ISETP.GE.AND P5, PT, R12, R147.reuse, PT ;  /* 0x000000930c00720c */ /* 0x080fe20003fa6270 */
[----:B------:R4:W1:Y:S01]  /*208c0*/  LDS.128 R4, [R10+0x4000] ;  /* 0x004000000a047984 */ /* 0x0008620000000c00 */
[----:B------:R-:W-:Y:S01]  /*208d0*/  ISETP.GE.AND P4, PT, R0, R147, PT ;  /* 0x000000930000720c */ /* 0x000fe20003f86270 */
[----:B------:R-:W-:Y:S02]  /*208e0*/  VIADD R0, R28, 0x40 ;  /* 0x000000401c007836 */ /* 0x000fe40000000000 */
[----:B------:R4:W1:Y:S01]  /*208f0*/  LDS.128 R12, [R10+0x2000] ;  /* 0x002000000a0c7984 */ /* 0x0008620000000c00 */
[----:B------:R-:W-:Y:S09]  /*20900*/  @P1 BRA `(.L_x_3384) ;  /* 0x0000000000201947 */ /* 0x000ff20003800000 */
[----:B------:R-:W-:Y:S02]  /*20910*/  ULDC UR4, c[0x0][0x2d0] ;  /* 0x0000b40000047ab9 */ /* 0x000fe40000000800 */
[----:B------:R-:W-:Y:S02]  /*20920*/  ISETP.GE.AND P2, PT, R2, UR4, PT ;  /* 0x0000000402007c0c */ /* 0x000fe4000bf46270 */
[----:B------:R-:W-:Y:S02]  /*20930*/  ISETP.GE.AND P1, PT, R0, UR4, PT ;  /* 0x0000000400007c0c */ /* 0x000fe4000bf26270 */
[----:B------:R-:W-:-:S09]  /*20940*/  ISETP.GE.AND P0, PT, R28, UR4, PT ;  /* 0x000000041c007c0c */ /* 0x000fd2000bf06270 */
[----:B-1----:R1:W-:Y:S04]  /*20950*/  @!P2 STG.E.128 desc[UR6][R8.64+0x80], R12 ;  /* 0x0000800c0800a986 */ /* 0x0023e8000c101d06 */
[----:B------:R1:W-:Y:S04]  /*20960*/  @!P1 STG.E.128 desc[UR6][R8.64+0x100], R4 ;  /* 0x0001000408009986 */ /* 0x0003e8000c101d06 */
[----:B--2---:R1:W-:Y:S04]  /*20970*/  @!P0 STG.E.64 desc[UR6][R8.64], R32 ;  /* 0x0000002008008986 */ /* 0x0043e8000c101b06 */
[----:B------:R1:W-:Y:S02]  /*20980*/  @!P0 STG.E.64 desc[UR6][R8.64+0x8], R34 ;  /* 0x0000082208008986 */ /* 0x0003e4000c101b06 */
.L_x_3384:
[----:B------:R-:W-:Y:S05]  /*20990*/  BSYNC B0 ;  /* 0x0000000000007941 */ /* 0x000fea0003800000 */
.L_x_3383:
[----:B-12---:R1:W2:Y:S01]  /*209a0*/  LDS.128 R32, [R10+0x800] ;  /* 0x000800000a207984 */ /* 0x0062a20000000c00 */
        /* <DEDUP_REMOVED lines=8> */
[----:B--2---:R2:W-:Y:S04]  /*20a30*/  @!P2 STG.E.128 desc[UR6][R8.64+0x1800], R32 ;  /* 0x001800200800a986 */ /* 0x0045e8000c101d06 */
[----:B-1----:R2:W-:Y:S04]  /*20a40*/  @!P1 STG.E.128 desc[UR6][R8.64+0x1880], R12 ;  /* 0x0018800c08009986 */ /* 0x0025e8000c101d06 */
[----:B------:R2:W-:Y:S02]  /*20a50*/  @!P0 STG.E.128 desc[UR6][R8.64+0x1900], R4 ;  /* 0x0019000408008986 */ /* 0x0005e4000c101d06 */
.L_x_3386:
[----:B------:R-:W-:Y:S05]  /*20a60*/  BSYNC B0 ;  /* 0x0000000000007941 */ /* 0x000fea0003800000 */
.L_x_3385:
        /* <DEDUP_REMOVED lines=12> */
.L_x_3388:
[----:B------:R-:W-:Y:S05]  /*20b30*/  BSYNC B0 ;  /* 0x0000000000007941 */ /* 0x000fea0003800000 */
.L_x_3387:
        /* <DEDUP_REMOVED lines=10> */
.L_x_3389:
        /* <DEDUP_REMOVED lines=10> */
.L_x_6263:


//--------------------- .text._ZN5flash32flash_fwd_splitkv_combine_kernelI23Flash_fwd_kernel_traitsILi96ELi64ELi64ELi4ELb0ELb0EN7cutlass6half_tE19Flash_kernel_traitsILi96ELi64ELi64ELi4ES3_EELi16ELi7ELb0EEEvNS_16Flash_fwd_paramsE --------------------------
	.section	.text._ZN5flash32flash_fwd_splitkv_combine_kernelI23Flash_fwd_kernel_traitsILi96ELi64ELi64ELi4ELb0ELb0EN7cutlass6half_tE19Flash_kernel_traitsILi96ELi64ELi64ELi4ES3_EELi16ELi7ELb0EEEvNS_16Flash_fwd_paramsE,"ax",@progbits
	.align	128
        .global         _ZN5flash32flash_fwd_splitkv_combine_kernelI23Flash_fwd_kernel_traitsILi96ELi64ELi64ELi4ELb0ELb0EN7cutlass6half_tE19Flash_kernel_traitsILi96ELi64ELi64ELi4ES3_EELi16ELi7ELb0EEEvNS_16Flash_fwd_paramsE
        .type           _ZN5flash32flash_fwd_splitkv_combine_kernelI23Flash_fwd_kernel_traitsILi96ELi64ELi64ELi4ELb0ELb0EN7cutlass6half_tE19Flash_kernel_traitsILi96ELi64ELi64ELi4ES3_EELi16ELi7ELb0EEEvNS_16Flash_fwd_paramsE,@function
        .size           _ZN5flash32flash_fwd_splitkv_combine_kernelI23Flash_fwd_kernel_traitsILi96ELi64ELi64ELi4ELb0ELb0EN7cutlass6half_tE19Flash_kernel_traitsILi96ELi64ELi64ELi4ES3_EELi16ELi7ELb0EEEvNS_16Flash_fwd_paramsE,(.L_x_6208 - _ZN5flash32flash_fwd_splitkv_combine_kernelI23Flash_fwd_kernel_traitsILi96ELi64ELi64ELi4ELb0ELb0EN7cutlass6half_tE19Flash_kernel_traitsILi96ELi64ELi64ELi4ES3_EELi16ELi7ELb0EEEvNS_16Flash_fwd_paramsE)
        .other          _ZN5flash32flash_fwd_splitkv_combine_kernelI23Flash_fwd_kernel_traitsILi96ELi64ELi64ELi4ELb0ELb0EN7cutlass6half_tE19Flash_kernel_traitsILi96ELi64ELi64ELi4ES3_EELi16ELi7ELb0EEEvNS_16Flash_fwd_paramsE,@"STO_CUDA_ENTRY STV_DEFAULT"
_ZN5flash32flash_fwd_splitkv_combine_kernelI23Flash_fwd_kernel_traitsILi96ELi64ELi64ELi4ELb0ELb0EN7cutlass6half_tE19Flash_kernel_traitsILi96ELi64ELi64ELi4ES3_EELi16ELi7ELb0EEEvNS_16Flash_fwd_paramsE:
.text._ZN5flash32flash_fwd_splitkv_combine_kernelI23Flash_fwd_kernel_traitsILi96ELi64ELi64ELi4ELb0ELb0EN7cutlass6half_tE19Flash_kernel_traitsILi96ELi64ELi64ELi4ES3_EELi16ELi7ELb0EEEvNS_16Flash_fwd_paramsE:
        /* <DEDUP_REMOVED lines=23> */
[----:B------:R-:W-:Y:S05]  /*0170*/  CALL.REL.NOINC `($__internal_14_$__cuda_sm20_div_s64) ;  /* 0x0000006000487944 */ /* 0x000fea0003c00000 */
[----:B------:R-:W-:Y:S02]  /*0180*/  MOV R8, R0 ;  /* 0x0000000000087202 */ /* 0x000fe40000000f00 */
[----:B------:R-:W-:Y:S01]  /*0190*/  MOV R9, R21 ;  /* 0x0000001500097202 */ /* 0x000fe20000000f00 */
[----:B------:R-:W-:Y:S06]  /*01a0*/  BRA `(.L_x_3391) ;  /* 0x00000000004c7947 */ /* 0x000fec0003800000 */
.L_x_3390:
        /* <DEDUP_REMOVED lines=19> */
.L_x_3391:
        /* <DEDUP_REMOVED lines=17> */
[----:B------:R-:W-:Y:S05]  /*03f0*/  BRA `(.L_x_3394) ;  /* 0x0000000000507947 */ /* 0x000fea0003800000 */
.L_x_3393:
        /* <DEDUP_REMOVED lines=20> */
.L_x_3394:
[----:B------:R-:W-:Y:S05]  /*0540*/  BSYNC B0 ;  /* 0x0000000000007941 */ /* 0x000fea0003800000 */
.L_x_3392:
        /* <DEDUP_REMOVED lines=57> */
.L_x_3396:
        /* <DEDUP_REMOVED lines=19> */
.L_x_3397:
[----:B------:R-:W-:Y:S05]  /*0a10*/  BSYNC B0 ;  /* 0x0000000000007941 */ /* 0x000fea0003800000 */
.L_x_3395:
        /* <DEDUP_REMOVED lines=105> */
.L_x_3399:
        /* <DEDUP_REMOVED lines=20> */
.L_x_3400:
[----:B------:R-:W-:Y:S05]  /*11f0*/  BSYNC B0 ;  /* 0x0000000000007941 */ /* 0x000fea0003800000 */
.L_x_3398:
        /* <DEDUP_REMOVED lines=305> */
[----:B------:R-:W-:Y:S05]  /*2510*/  CALL.REL.NOINC `($__internal_14_$__cuda_sm20_div_s64) ;  /* 0x0000003c00607944 */ /* 0x000fea0003c00000 */
[----:B------:R-:W-:Y:S02]  /*2520*/  MOV R50, R0 ;  /* 0x0000000000327202 */ /* 0x000fe40000000f00 */
[----:B------:R-:W-:Y:S01]  /*2530*/  MOV R51, R21 ;  /* 0x0000001500337202 */ /* 0x000fe20000000f00 */
[----:B------:R-:W-:Y:S05]  /*2540*/  BRA `(.L_x_3403) ;  /* 0x00000000004c7947 */ /* 0x000fea0003800000 */
.L_x_3402:
        /* <DEDUP_REMOVED lines=19> */
.L_x_3403:
[----:B------:R-:W-:Y:S05]  /*2680*/  BSYNC B0 ;  /* 0x0000000000007941 */ /* 0x000fea0003800000 */
.L_x_3401:
        /* <DEDUP_REMOVED lines=257> */
.L_x_3408:
        /* <DEDUP_REMOVED lines=21> */
.L_x_3409:
[----:B------:R-:W-:Y:S05]  /*37f0*/  BSYNC B0 ;  /* 0x0000000000007941 */ /* 0x000fea0003800000 */
.L_x_3407:
        /* <DEDUP_REMOVED lines=8> */
[----:B------:R-:W-:Y:S05]  /*3880*/  CALL.REL.NOINC `($__internal_14_$__cuda_sm20_div_s64) ;  /* 0x0000002800847944 */ /* 0x000fea0003c00000 */
        /* <DEDUP_REMOVED lines=12> */
.L_x_3411:
        /* <DEDUP_REMOVED lines=22> */
.L_x_3412:
[----:B------:R-:W-:Y:S05]  /*3ab0*/  BSYNC B0 ;  /* 0x0000000000007941 */ /* 0x000fea0003800000 */
.L_x_3410:
        /* <DEDUP_REMOVED lines=11> */
[----:B------:R-:W-:Y:S05]  /*3b70*/  CALL.REL.NOINC `($__internal_14_$__cuda_sm20_div_s64) ;  /* 0x0000002400c87944 */ /* 0x000fea0003c00000 */
        /* <DEDUP_REMOVED lines=11> */
.L_x_3414:
        /* <DEDUP_REMOVED lines=22> */
.L_x_3415:
[----:B------:R-:W-:Y:S05]  /*3d90*/  BSYNC B0 ;  /* 0x0000000000007941 */ /* 0x000fea0003800000 */
.L_x_3413:
        /* <DEDUP_REMOVED lines=52> */
.L_x_3417:
        /* <DEDUP_REMOVED lines=22> */
.L_x_3418:
[----:B------:R-:W-:Y:S05]  /*4240*/  BSYNC B0 ;  /* 0x0000000000007941 */ /* 0x000fea0003800000 */
.L_x_3416:
        /* <DEDUP_REMOVED lines=22> */
.L_x_3420:
        /* <DEDUP_REMOVED lines=22> */
.L_x_3421:
[----:B------:R-:W-:Y:S05]  /*4510*/  BSYNC B0 ;  /* 0x0000000000007941 */ /* 0x000fea0003800000 */
.L_x_3419:
        /* <DEDUP_REMOVED lines=21> */
.L_x_3423:
        /* <DEDUP_REMOVED lines=23> */
.L_x_3424:
[----:B------:R-:W-:Y:S05]  /*47e0*/  BSYNC B0 ;  /* 0x0000000000007941 */ /* 0x000fea0003800000 */
.L_x_3422:
        /* <DEDUP_REMOVED lines=39> */
.L_x_3426:
        /* <DEDUP_REMOVED lines=23> */
.L_x_3427:
[----:B------:R-:W-:Y:S05]  /*4bd0*/  BSYNC B0 ;  /* 0x0000000000007941 */ /* 0x000fea0003800000 */
.L_x_3425:
        /* <DEDUP_REMOVED lines=31> */
.L_x_3429:
        /* <DEDUP_REMOVED lines=23> */
.L_x_3430:
[----:B------:R-:W-:Y:S05]  /*4f40*/  BSYNC B0 ;  /* 0x0000000000007941 */ /* 0x000fea0003800000 */
.L_x_3428:
        /* <DEDUP_REMOVED lines=21> */
.L_x_3406:
[----:B------:R-:W-:Y:S02]  /*50a0*/  ULDC.64 UR4, c[0x0][0x2b0] ;  /* 0x0000ac0000047ab9 */ /* 0x000fe40000000a00 */
[----:B------:R-:W-:-:S04]  /*50b0*/  LEA R2, P0, R52, UR4, 0x2 ;  /* 0x0000000434027c11 */ /* 0x000fc8000f8010ff */
[----:B------:R-:W-:-:S05]  /*50c0*/  LEA.HI.X R3, R52, UR5, R53, 0x2, P0 ;  /* 0x0000000534037c11 */ /* 0x000fca00080f1435 */
[----:B------:R0:W-:Y:S04]  /*50d0*/  STG.E desc[UR8][R2.64], R29 ;  /* 0x0000001d02007986 */ /* 0x0001e8000c101908 */
.L_x_3405:
[----:B------:R-:W-:Y:S05]  /*50e0*/  BSYNC B1 ;  /* 0x0000000000017941 */ /* 0x000fea0003800000 */
.L_x_3404:
        /* <DEDUP_REMOVED lines=137> */
.L_x_3434:
        /* <DEDUP_REMOVED lines=21> */
.L_x_3433:
[----:B------:R-:W-:Y:S05]  /*5ad0*/  BSYNC B0 ;  /* 0x0000000000007941 */ /* 0x000fea0003800000 */
.L_x_3432:
        /* <DEDUP_REMOVED lines=16> */
.L_x_3431:
        /* <DEDUP_REMOVED lines=108> */
        .weak           $__internal_14_$__cuda_sm20_div_s64
        .type           $__internal_14_$__cuda_sm20_div_s64,@function
        .size           $__internal_14_$__cuda_sm20_div_s64,(.L_x_6208 - $__internal_14_$__cuda_sm20_div_s64)
$__internal_14_$__cuda_sm20_div_s64:
        /* <DEDUP_REMOVED lines=82> */
[----:B------:R-:W-:Y:S06]  /*67c0*/  RET.REL.NODEC R22 `(_ZN5flash32flash_fwd_splitkv_combine_kernelI23Flash_fwd_kernel_traitsILi96ELi64ELi64ELi4ELb0ELb0EN7cutlass6half_tE19Flash_kernel_traitsILi96ELi64ELi64ELi4ES3_EELi16ELi7ELb0EEEvNS_16Flash_fwd_paramsE) ;  /* 0xffffff98160c7950 */ /* 0x000fec0003c3ffff */
.L_x_3435:
        /* <DEDUP_REMOVED lines=11> */
.L_x_6208:


//--------------------- .text._ZN5flash32flash_fwd_splitkv_combine_kernelI23Flash_fwd_kernel_traitsILi96ELi64ELi64ELi4ELb0ELb0EN7cutlass6half_tE19Flash_kernel_traitsILi96ELi64ELi64ELi4ES3_EELi16ELi6ELb0EEEvNS_16Flash_fwd_paramsE --------------------------
	.section	.text._ZN5flash32flash_fwd_splitkv_combine_kernelI23Flash_fwd_kernel_traitsILi96ELi64ELi64ELi4ELb0ELb0EN7cutlass6half_tE19Flash_kernel_traitsILi96ELi64ELi64ELi4ES3_EELi16ELi6ELb0EEEvNS_16Flash_fwd_paramsE,"ax",@progbits
	.align	128
        .global         _ZN5flash32flash_fwd_splitkv_combine_kernelI23Flash_fwd_kernel_traitsILi96ELi64ELi64ELi4ELb0ELb0EN7cutlass6half_tE19Flash_kernel_traitsILi96ELi64ELi64ELi4ES3_EELi16ELi6ELb0EEEvNS_16Flash_fwd_paramsE
        .type           _ZN5flash32flash_fwd_splitkv_combine_kernelI23Flash_fwd_kernel_traitsILi96ELi64ELi64ELi4ELb0ELb0EN7cutlass6half_tE19Flash_kernel_traitsILi96ELi64ELi64ELi4ES3_EELi16ELi6ELb0EEEvNS_16Flash_fwd_paramsE,@function
        .size           _ZN5flash32flash_fwd_splitkv_combine_kernelI23Flash_fwd_kernel_traitsILi96ELi64ELi64ELi4ELb0ELb0EN7cutlass6half_tE19Flash_kernel_traitsILi96ELi64ELi64ELi4ES3_EELi16ELi6ELb0EEEvNS_16Flash_fwd_paramsE,(.L_x_6209 - _ZN5flash32flash_fwd_splitkv_combine_kernelI23Flash_fwd_kernel_traitsILi96ELi64ELi64ELi4ELb0ELb0EN7cutlass6half_tE19Flash_kernel_traitsILi96ELi64ELi64ELi4ES3_EELi16ELi6ELb0EEEvNS_16Flash_fwd_paramsE)
        .other          _ZN5flash32flash_fwd_splitkv_combine_kernelI23Flash_fwd_kernel_traitsILi96ELi64ELi64ELi4ELb0ELb0EN7cutlass6half_tE19Flash_kernel_traitsILi96ELi64ELi64ELi4ES3_EELi16ELi6ELb0EEEvNS_16Flash_fwd_paramsE,@"STO_CUDA_ENTRY STV_DEFAULT"
_ZN5flash32flash_fwd_splitkv_combine_kernelI23Flash_fwd_kernel_traitsILi96ELi64ELi64ELi4ELb0ELb0EN7cutlass6half_tE19Flash_kernel_traitsILi96ELi64ELi64ELi4ES3_EELi16ELi6ELb0EEEvNS_16Flash_fwd_paramsE:
.text._ZN5flash32flash_fwd_splitkv_combine_kernelI23Flash_fwd_kernel_traitsILi96ELi64ELi64ELi4ELb0ELb0EN7cutlass6half_tE19Flash_kernel_traitsILi96ELi64ELi64ELi4ES3_EELi16ELi6ELb0EEEvNS_16Flash_fwd_paramsE:
        /* <DEDUP_REMOVED lines=23> */
[----:B------:R-:W-:Y:S05]  /*0170*/  CALL.REL.NOINC `($__internal_15_$__cuda_sm20_div_s64) ;  /* 0x0000005000607944 */ /* 0x000fea0003c00000 */
[----:B------:R-:W-:Y:S02]  /*0180*/  MOV R18, R0 ;  /* 0x0000000000127202 */ /* 0x000fe40000000f00 */
[----:B------:R-:W-:Y:S01]  /*0190*/  MOV R19, R27 ;  /* 0x0000001b00137202 */ /* 0x000fe20000000f00 */
[----:B------:R-:W-:Y:S06]  /*01a0*/  BRA `(.L_x_3437) ;  /* 0x00000000004c7947 */ /* 0x000fec0003800000 */
.L_x_3436:
        /* <DEDUP_REMOVED lines=19> */
.L_x_3437:
        /* <DEDUP_REMOVED lines=10> */
[----:B------:R-:W-:Y:S05]  /*0380*/  CALL.REL.NOINC `($__internal_15_$__cuda_sm20_div_s64) ;  /* 0x0000004c00dc7944 */ /* 0x000fea0003c00000 */
[----:B------:R-:W-:Y:S02]  /*0390*/  MOV R8, R0 ;  /* 0x0000000000087202 */ /* 0x000fe40000000f00 */
[----:B------:R-:W-:Y:S01]  /*03a0*/  MOV R9, R27 ;  /* 0x0000001b00097202 */ /* 0x000fe20000000f00 */
[----:B------:R-:W-:Y:S05]  /*03b0*/  BRA `(.L_x_3440) ;  /* 0x00000000004c7947 */ /* 0x000fea0003800000 */
.L_x_3439:
        /* <DEDUP_REMOVED lines=19> */
.L_x_3440:
[----:B------:R-:W-:Y:S05]  /*04f0*/  BSYNC B0 ;  /* 0x0000000000007941 */ /* 0x000fea0003800000 */
.L_x_3438:
        /* <DEDUP_REMOVED lines=54> */
[----:B------:R-:W-:Y:S05]  /*0860*/  BRA `(.L_x_3443) ;  /* 0x00000000004c7947 */ /* 0x000fea0003800000 */
.L_x_3442:
        /* <DEDUP_REMOVED lines=19> */
.L_x_3443:
[----:B------:R-:W-:Y:S05]  /*09a0*/  BSYNC B0 ;  /* 0x0000000000007941 */ /* 0x000fea0003800000 */
.L_x_3441:
        /* <DEDUP_REMOVED lines=105> */
.L_x_3445:
        /* <DEDUP_REMOVED lines=20> */
.L_x_3446:
[----:B------:R-:W-:Y:S05]  /*1180*/  BSYNC B0 ;  /* 0x0000000000007941 */ /* 0x000fea0003800000 */
.L_x_3444:
        /* <DEDUP_REMOVED lines=177> */
[----:B------:R-:W-:Y:S05]  /*1ca0*/  CALL.REL.NOINC `($__internal_15_$__cuda_sm20_div_s64) ;  /* 0x0000003400947944 */ /* 0x000fea0003c00000 */
[----:B------:R-:W-:Y:S02]  /*1cb0*/  MOV R46, R0 ;  /* 0x00000000002e7202 */ /* 0x000fe40000000f00 */
[----:B------:R-:W-:Y:S01]  /*1cc0*/  MOV R47, R27 ;  /* 0x0000001b002f7202 */ /* 0x000fe20000000f00 */
[----:B------:R-:W-:Y:S05]  /*1cd0*/  BRA `(.L_x_3449) ;  /* 0x00000000004c7947 */ /* 0x000fea0003800000 */
.L_x_3448:
        /* <DEDUP_REMOVED lines=19> */
.L_x_3449:
[----:B------:R-:W-:Y:S05]  /*1e10*/  BSYNC B0 ;  /* 0x0000000000007941 */ /* 0x000fea0003800000 */
.L_x_3447:
        /* <DEDUP_REMOVED lines=189> */
[----:B------:R-:W-:Y:S05]  /*29f0*/  CALL.REL.NOINC `($__internal_15_$__cuda_sm20_div_s64) ;  /* 0x0000002800407944 */ /* 0x000fea0003c00000 */
        /* <DEDUP_REMOVED lines=10> */
.L_x_3454:
        /* <DEDUP_REMOVED lines=22> */
.L_x_3455:
[----:B------:R-:W-:Y:S05]  /*2c00*/  BSYNC B0 ;  /* 0x0000000000007941 */ /* 0x000fea0003800000 */
.L_x_3453:
[----:B------:R-:W-:Y:S01]  /*2c10*/  LOP3.LUT R0, R19, R2, RZ, 0xfc, !PT ;  /* 0x0000000213007212 */ /* 0x000fe200078efcff */
[----:B------:R-:W-:Y:S03]  /*2c20*/  BSSY B0, `(.L_x_3456) ;  /* 0x0000026000007945 */ /* 0x000fe60003800000 */
[----:B------:R-:W-:-:S13]  /*2c30*/  ISETP.NE.U32.AND P0, PT, R0, RZ, PT ;  /* 0x000000ff0000720c */ /* 0x000fda0003f05070 */
[----:B------:R-:W-:Y:S05]  /*2c40*/  @!P0 BRA `(.L_x_3457) ;  /* 0x0000000000348947 */ /* 0x000fea0003800000 */
[----:B------:R-:W-:Y:S01]  /*2c50*/  IMAD.MOV.U32 R24, RZ, RZ, R25 ;  /* 0x000000ffff187224 */ /* 0x000fe200078e0019 */
[----:B------:R-:W-:Y:S02]  /*2c60*/  MOV R23, R2 ;  /* 0x0000000200177202 */ /* 0x000fe40000000f00 */
        /* <DEDUP_REMOVED lines=11> */
.L_x_3457:
        /* <DEDUP_REMOVED lines=22> */
.L_x_3458:
[----:B------:R-:W-:Y:S05]  /*2e80*/  BSYNC B0 ;  /* 0x0000000000007941 */ /* 0x000fea0003800000 */
.L_x_3456:
        /* <DEDUP_REMOVED lines=11> */
[----:B------:R-:W-:Y:S05]  /*2f40*/  CALL.REL.NOINC `($__internal_15_$__cuda_sm20_div_s64) ;  /* 0x0000002000ec7944 */ /* 0x000fea0003c00000 */
        /* <DEDUP_REMOVED lines=8> */
.L_x_3460:
        /* <DEDUP_REMOVED lines=22> */
.L_x_3461:
[----:B------:R-:W-:Y:S05]  /*3130*/  BSYNC B0 ;  /* 0x0000000000007941 */ /* 0x000fea0003800000 */
.L_x_3459:
        /* <DEDUP_REMOVED lines=38> */
[----:B------:R-:W-:Y:S05]  /*33a0*/  CALL.REL.NOINC `($__internal_15_$__cuda_sm20_div_s64) ;  /* 0x0000001c00d47944 */ /* 0x000fea0003c00000 */
        /* <DEDUP_REMOVED lines=12> */
.L_x_3463:
        /* <DEDUP_REMOVED lines=23> */
.L_x_3464:
[----:B------:R-:W-:Y:S05]  /*35e0*/  BSYNC B0 ;  /* 0x0000000000007941 */ /* 0x000fea0003800000 */
.L_x_3462:
        /* <DEDUP_REMOVED lines=17> */
.L_x_3466:
        /* <DEDUP_REMOVED lines=22> */
.L_x_3467:
[----:B------:R-:W-:Y:S05]  /*3860*/  BSYNC B0 ;  /* 0x0000000000007941 */ /* 0x000fea0003800000 */
.L_x_3465:
        /* <DEDUP_REMOVED lines=21> */
.L_x_3469:
        /* <DEDUP_REMOVED lines=23> */
.L_x_3470:
[----:B------:R-:W-:Y:S05]  /*3b30*/  BSYNC B0 ;  /* 0x0000000000007941 */ /* 0x000fea0003800000 */
.L_x_3468:
        /* <DEDUP_REMOVED lines=39> */
.L_x_3472:
        /* <DEDUP_REMOVED lines=23> */
.L_x_3473:
[----:B------:R-:W-:Y:S05]  /*3f20*/  BSYNC B0 ;  /* 0x0000000000007941 */ /* 0x000fea0003800000 */
.L_x_3471:
        /* <DEDUP_REMOVED lines=30> */
.L_x_3475:
        /* <DEDUP_REMOVED lines=23> */
.L_x_3476:
[----:B------:R-:W-:Y:S05]  /*4280*/  BSYNC B0 ;  /* 0x0000000000007941 */ /* 0x000fea0003800000 */
.L_x_3474:
        /* <DEDUP_REMOVED lines=21> */
.L_x_3452:
[----:B------:R-:W-:Y:S02]  /*43e0*/  ULDC.64 UR4, c[0x0][0x2b0] ;  /* 0x0000ac0000047ab9 */ /* 0x000fe40000000a00 */
[----:B------:R-:W-:-:S04]  /*43f0*/  LEA R2, P0, R44, UR4, 0x2 ;  /* 0x000000042c027c11 */ /* 0x000fc8000f8010ff */
[----:B------:R-:W-:-:S05]  /*4400*/  LEA.HI.X R3, R44, UR5, R45, 0x2, P0 ;  /* 0x000000052c037c11 */ /* 0x000fca00080f142d */
[----:B------:R0:W-:Y:S04]  /*4410*/  STG.E desc[UR8][R2.64], R29 ;  /* 0x0000001d02007986 */ /* 0x0001e8000c101908 */
.L_x_3451:
[----:B------:R-:W-:Y:S05]  /*4420*/  BSYNC B1 ;  /* 0x0000000000017941 */ /* 0x000fea0003800000 */
.L_x_3450:
        /* <DEDUP_REMOVED lines=89> */
.L_x_3480:
        /* <DEDUP_REMOVED lines=21> */
.L_x_3479:
[----:B------:R-:W-:Y:S05]  /*4b10*/  BSYNC B0 ;  /* 0x0000000000007941 */ /* 0x000fea0003800000 */
.L_x_3478:
        /* <DEDUP_REMOVED lines=16> */
.L_x_3477:
        /* <DEDUP_REMOVED lines=110> */
        .weak           $__internal_15_$__cuda_sm20_div_s64
        .type           $__internal_15_$__cuda_sm20_div_s64,@function
        .size           $__internal_15_$__cuda_sm20_div_s64,(.L_x_6209 - $__internal_15_$__cuda_sm20_div_s64)
$__internal_15_$__cuda_sm20_div_s64:
        /* <DEDUP_REMOVED lines=83> */
[----:B------:R-:W-:Y:S05]  /*5830*/  RET.REL.NODEC R20 `(_ZN5flash32flash_fwd_splitkv_combine_kernelI23Flash_fwd_kernel_traitsILi96ELi64ELi64ELi4ELb0ELb0EN7cutlass6half_tE19Flash_kernel_traitsILi96ELi64ELi64ELi4ES3_EELi16ELi6ELb0EEEvNS_16Flash_fwd_paramsE) ;  /* 0xffffffa414f07950 */ /* 0x000fea0003c3ffff */
.L_x_3481:
        /* <DEDUP_REMOVED lines=12> */
.L_x_6209:


//--------------------- .text._ZN5flash32flash_fwd_splitkv_combine_kernelI23Flash_fwd_kernel_traitsILi96ELi64ELi64ELi4ELb0ELb0EN7cutlass6half_tE19Flash_kernel_traitsILi96ELi64ELi64ELi4ES3_EELi16ELi5ELb0EEEvNS_16Flash_fwd_paramsE --------------------------
	.section	.text._ZN5flash32flash_fwd_splitkv_combine_kernelI23Flash_fwd_kernel_traitsILi96ELi64ELi64ELi4ELb0ELb0EN7cutlass6half_tE19Flash_kernel_traitsILi96ELi64ELi64ELi4ES3_EELi16ELi5ELb0EEEvNS_16Flash_fwd_paramsE,"ax",@progbits
	.align	128
        .global         _ZN5flash32flash_fwd_splitkv_combine_kernelI23Flash_fwd_kernel_traitsILi96ELi64ELi64ELi4ELb0ELb0EN7cutlass6half_tE19Flash_kernel_traitsILi96ELi64ELi64ELi4ES3_EELi16ELi5ELb0EEEvNS_16Flash_fwd_paramsE
        .type           _ZN5flash32flash_fwd_splitkv_combine_kernelI23Flash_fwd_kernel_traitsILi96ELi64ELi64ELi4ELb0ELb0EN7cutlass6half_tE19Flash_kernel_traitsILi96ELi64ELi64ELi4ES3_EELi16ELi5ELb0EEEvNS_16Flash_fwd_paramsE,@function
        .size           _ZN5flash32flash_fwd_splitkv_combine_kernelI23Flash_fwd_kernel_traitsILi96ELi64ELi64ELi4ELb0ELb0EN7cutlass6half_tE19Flash_kernel_traitsILi96ELi64ELi64ELi4ES3_EELi16ELi5ELb0EEEvNS_16Flash_fwd_paramsE,(.L_x_6210 - _ZN5flash32flash_fwd_splitkv_combine_kernelI23Flash_fwd_kernel_traitsILi96ELi64ELi64ELi4ELb0ELb0EN7cutlass6half_tE19Flash_kernel_traitsILi96ELi64ELi64ELi4ES3_EELi16ELi5ELb0EEEvNS_16Flash_fwd_paramsE)
        .other          _ZN5flash32flash_fwd_splitkv_combine_kernelI23Flash_fwd_kernel_traitsILi96ELi64ELi64ELi4ELb0ELb0EN7cutlass6half_tE19Flash_kernel_traitsILi96ELi64ELi64ELi4ES3_EELi16ELi5ELb0EEEvNS_16Flash_fwd_paramsE,@"STO_CUDA_ENTRY STV_DEFAULT"
_ZN5flash32flash_fwd_splitkv_combine_kernelI23Flash_fwd_kernel_traitsILi96ELi64ELi64ELi4ELb0ELb0EN7cutlass6half_tE19Flash_kernel_traitsILi96ELi64ELi64ELi4ES3_EELi16ELi5ELb0EEEvNS_16Flash_fwd_paramsE:
.text._ZN5flash32flash_fwd_splitkv_combine_kernelI23Flash_fwd_kernel_traitsILi96ELi64ELi64ELi4ELb0ELb0EN7cutlass6half_tE19Flash_kernel_traitsILi96ELi64ELi64ELi4ES3_EELi16ELi5ELb0EEEvNS_16Flash_fwd_paramsE:
        /* <DEDUP_REMOVED lines=23> */
[----:B------:R-:W-:Y:S05]  /*0170*/  CALL.REL.NOINC `($__internal_16_$__cuda_sm20_div_s64) ;  /* 0x0000004800987944 */ /* 0x000fea0003c00000 */
[----:B------:R-:W-:Y:S05]  /*0180*/  BRA `(.L_x_3483) ;  /* 0x00000000004c7947 */ /* 0x000fea0003800000 */
.L_x_3482:
        /* <DEDUP_REMOVED lines=19> */
.L_x_3483:
        /* <DEDUP_REMOVED lines=12> */
[----:B------:R-:W-:Y:S05]  /*0380*/  CALL.REL.NOINC `($__internal_16_$__cuda_sm20_div_s64) ;  /* 0x0000004800147944 */ /* 0x000fea0003c00000 */
[----:B------:R-:W-:Y:S02]  /*0390*/  MOV R6, R20 ;  /* 0x0000001400067202 */ /* 0x000fe40000000f00 */
[----:B------:R-:W-:Y:S01]  /*03a0*/  MOV R7, R21 ;  /* 0x0000001500077202 */ /* 0x000fe20000000f00 */
[----:B------:R-:W-:Y:S05]  /*03b0*/  BRA `(.L_x_3486) ;  /* 0x00000000004c7947 */ /* 0x000fea0003800000 */
.L_x_3485:
        /* <DEDUP_REMOVED lines=19> */
.L_x_3486:
[----:B------:R-:W-:Y:S05]  /*04f0*/  BSYNC B0 ;  /* 0x0000000000007941 */ /* 0x000fea0003800000 */
.L_x_3484:
        /* <DEDUP_REMOVED lines=54> */
[----:B------:R-:W-:Y:S02]  /*0860*/  MOV R30, R20 ;  /* 0x00000014001e7202 */ /* 0x000fe40000000f00 */
[----:B------:R-:W-:Y:S01]  /*0870*/  MOV R31, R21 ;  /* 0x00000015001f7202 */ /* 0x000fe20000000f00 */
[----:B------:R-:W-:Y:S05]  /*0880*/  BRA `(.L_x_3489) ;  /* 0x00000000004c7947 */ /* 0x000fea0003800000 */
.L_x_3488:
        /* <DEDUP_REMOVED lines=19> */
.L_x_3489:
[----:B------:R-:W-:Y:S05]  /*09c0*/  BSYNC B0 ;  /* 0x0000000000007941 */ /* 0x000fea0003800000 */
.L_x_3487:
        /* <DEDUP_REMOVED lines=105> */
.L_x_3491:
        /* <DEDUP_REMOVED lines=20> */
.L_x_3492:
[----:B------:R-:W-:Y:S05]  /*11a0*/  BSYNC B0 ;  /* 0x0000000000007941 */ /* 0x000fea0003800000 */
.L_x_3490:
        /* <DEDUP_REMOVED lines=115> */
[----:B------:R-:W-:Y:S05]  /*18e0*/  CALL.REL.NOINC `($__internal_16_$__cuda_sm20_div_s64) ;  /* 0x0000003000bc7944 */ /* 0x000fea0003c00000 */
[----:B------:R-:W-:Y:S02]  /*18f0*/  MOV R40, R20 ;  /* 0x0000001400287202 */ /* 0x000fe40000000f00 */
[----:B------:R-:W-:Y:S01]  /*1900*/  MOV R41, R21 ;  /* 0x0000001500297202 */ /* 0x000fe20000000f00 */
[----:B------:R-:W-:Y:S05]  /*1910*/  BRA `(.L_x_3495) ;  /* 0x00000000004c7947 */ /* 0x000fea0003800000 */
.L_x_3494:
        /* <DEDUP_REMOVED lines=19> */
.L_x_3495:
[----:B------:R-:W-:Y:S05]  /*1a50*/  BSYNC B0 ;  /* 0x0000000000007941 */ /* 0x000fea0003800000 */
.L_x_3493:
        /* <DEDUP_REMOVED lines=161> */
[----:B------:R-:W-:Y:S05]  /*2470*/  CALL.REL.NOINC `($__internal_16_$__cuda_sm20_div_s64) ;  /* 0x0000002400d87944 */ /* 0x000fea0003c00000 */
        /* <DEDUP_REMOVED lines=10> */
.L_x_3500:
        /* <DEDUP_REMOVED lines=22> */
.L_x_3501:
[----:B------:R-:W-:Y:S05]  /*2680*/  BSYNC B0 ;  /* 0x0000000000007941 */ /* 0x000fea0003800000 */
.L_x_3499:
[----:B------:R-:W-:Y:S01]  /*2690*/  LOP3.LUT R19, R17, R0, RZ, 0xfc, !PT ;  /* 0x0000000011137212 */ /* 0x000fe200078efcff */
[----:B------:R-:W-:Y:S03]  /*26a0*/  BSSY B0, `(.L_x_3502) ;  /* 0x0000028000007945 */ /* 0x000fe60003800000 */
[----:B------:R-:W-:-:S13]  /*26b0*/  ISETP.NE.U32.AND P0, PT, R19, RZ, PT ;  /* 0x000000ff1300720c */ /* 0x000fda0003f05070 */
[----:B------:R-:W-:Y:S05]  /*26c0*/  @!P0 BRA `(.L_x_3503) ;  /* 0x00000000003c8947 */ /* 0x000fea0003800000 */
[----:B------:R-:W-:Y:S01]  /*26d0*/  IMAD.MOV.U32 R26, RZ, RZ, R25 ;  /* 0x000000ffff1a7224 */ /* 0x000fe200078e0019 */
[----:B------:R-:W-:Y:S02]  /*26e0*/  MOV R23, R0 ;  /* 0x0000000000177202 */ /* 0x000fe40000000f00 */
[----:B------:R-:W-:Y:S02]  /*26f0*/  MOV R24, 0x2710 ;  /* 0x0000271000187802 */ /* 0x000fe40000000f00 */
[----:B------:R-:W-:Y:S05]  /*2700*/  CALL.REL.NOINC `($__internal_16_$__cuda_sm20_div_s64) ;  /* 0x0000002400347944 */ /* 0x000fea0003c00000 */
        /* <DEDUP_REMOVED lines=11> */
.L_x_3503:
        /* <DEDUP_REMOVED lines=22> */
.L_x_3504:
[----:B------:R-:W-:Y:S05]  /*2920*/  BSYNC B0 ;  /* 0x0000000000007941 */ /* 0x000fea0003800000 */
.L_x_3502:
        /* <DEDUP_REMOVED lines=11> */
[----:B------:R-:W-:Y:S05]  /*29e0*/  CALL.REL.NOINC `($__internal_16_$__cuda_sm20_div_s64) ;  /* 0x00000020007c7944 */ /* 0x000fea0003c00000 */
[----:B------:R-:W-:-:S04]  /*29f0*/  IADD3 R17, P0, RZ, -R20, RZ ;  /* 0x80000014ff117210 */ /* 0x000fc80007f1e0ff */
[----:B------:R-:W-:Y:S01]  /*2a00*/  IADD3.X R18, RZ, ~R21, RZ, P0, !PT ;  /* 0x80000015ff127210 */ /* 0x000fe200007fe4ff */
[----:B------:R-:W-:-:S04]  /*2a10*/  IMAD.WIDE.U32 R42, R5, R17, R42 ;  /* 0x00000011052a7225 */ /* 0x000fc800078e002a */
[----:B------:R-:W-:-:S04]  /*2a20*/  IMAD R18, R18, R5, RZ ;  /* 0x0000000512127224 */ /* 0x000fc800078e02ff */
[----:B------:R-:W-:-:S05]  /*2a30*/  IMAD R4, R4, R17, R18 ;  /* 0x0000001104047224 */ /* 0x000fca00078e0212 */
[----:B------:R-:W-:Y:S01]  /*2a40*/  IADD3 R4, R43, R4, RZ ;  /* 0x000000042b047210 */ /* 0x000fe20007ffe0ff */
[----:B------:R-:W-:Y:S05]  /*2a50*/  BRA `(.L_x_3507) ;  /* 0x0000000000587947 */ /* 0x000fea0003800000 */
.L_x_3506:
        /* <DEDUP_REMOVED lines=22> */
.L_x_3507:
[----:B------:R-:W-:Y:S05]  /*2bc0*/  BSYNC B0 ;  /* 0x0000000000007941 */ /* 0x000fea0003800000 */
.L_x_3505:
        /* <DEDUP_REMOVED lines=38> */
[----:B------:R-:W-:Y:S05]  /*2e30*/  CALL.REL.NOINC `($__internal_16_$__cuda_sm20_div_s64) ;  /* 0x0000001c00687944 */ /* 0x000fea0003c00000 */
        /* <DEDUP_REMOVED lines=12> */
.L_x_3509:
        /* <DEDUP_REMOVED lines=23> */
.L_x_3510:
[----:B------:R-:W-:Y:S05]  /*3070*/  BSYNC B0 ;  /* 0x0000000000007941 */ /* 0x000fea0003800000 */
.L_x_3508:
        /* <DEDUP_REMOVED lines=19> */
.L_x_3512:
        /* <DEDUP_REMOVED lines=22> */
.L_x_3513:
[----:B------:R-:W-:Y:S05]  /*3310*/  BSYNC B0 ;  /* 0x0000000000007941 */ /* 0x000fea0003800000 */
.L_x_3511:
        /* <DEDUP_REMOVED lines=19> */
.L_x_3515:
        /* <DEDUP_REMOVED lines=23> */
.L_x_3516:
[----:B------:R-:W-:Y:S05]  /*35c0*/  BSYNC B0 ;  /* 0x0000000000007941 */ /* 0x000fea0003800000 */
.L_x_3514:
        /* <DEDUP_REMOVED lines=39> */
.L_x_3518:
        /* <DEDUP_REMOVED lines=23> */
.L_x_3519:
[----:B------:R-:W-:Y:S05]  /*39b0*/  BSYNC B0 ;  /* 0x0000000000007941 */ /* 0x000fea0003800000 */
.L_x_3517:
        /* <DEDUP_REMOVED lines=29> */
.L_x_3521:
        /* <DEDUP_REMOVED lines=23> */
.L_x_3522:
[----:B------:R-:W-:Y:S05]  /*3d00*/  BSYNC B0 ;  /* 0x0000000000007941 */ /* 0x000fea0003800000 */
.L_x_3520:
        /* <DEDUP_REMOVED lines=21> */
.L_x_3498:
[----:B------:R-:W-:Y:S02]  /*3e60*/  ULDC.64 UR4, c[0x0][0x2b0] ;  /* 0x0000ac0000047ab9 */ /* 0x000fe40000000a00 */
[----:B------:R-:W-:-:S04]  /*3e70*/  LEA R2, P0, R38, UR4, 0x2 ;  /* 0x0000000426027c11 */ /* 0x000fc8000f8010ff */
[----:B------:R-:W-:-:S05]  /*3e80*/  LEA.HI.X R3, R38, UR5, R39, 0x2, P0 ;  /* 0x0000000526037c11 */ /* 0x000fca00080f1427 */
[----:B------:R0:W-:Y:S04]  /*3e90*/  STG.E desc[UR8][R2.64], R30 ;  /* 0x0000001e02007986 */ /* 0x0001e8000c101908 */
.L_x_3497:
[----:B------:R-:W-:Y:S05]  /*3ea0*/  BSYNC B1 ;  /* 0x0000000000017941 */ /* 0x000fea0003800000 */
.L_x_3496:
        /* <DEDUP_REMOVED lines=65> */
.L_x_3526:
        /* <DEDUP_REMOVED lines=19> */
.L_x_3525:
[----:B------:R-:W-:Y:S05]  /*43f0*/  BSYNC B0 ;  /* 0x0000000000007941 */ /* 0x000fea0003800000 */
.L_x_3524:
        /* <DEDUP_REMOVED lines=16> */
.L_x_3523:
        /* <DEDUP_REMOVED lines=110> */
        .weak           $__internal_16_$__cuda_sm20_div_s64
        .type           $__internal_16_$__cuda_sm20_div_s64,@function
        .size           $__internal_16_$__cuda_sm20_div_s64,(.L_x_6210 - $__internal_16_$__cuda_sm20_div_s64)
$__internal_16_$__cuda_sm20_div_s64:
        /* <DEDUP_REMOVED lines=83> */
[----:B------:R-:W-:Y:S06]  /*5110*/  RET.REL.NODEC R44 `(_ZN5flash32flash_fwd_splitkv_combine_kernelI23Flash_fwd_kernel_traitsILi96ELi64ELi64ELi4ELb0ELb0EN7cutlass6half_tE19Flash_kernel_traitsILi96ELi64ELi64ELi4ES3_EELi16ELi5ELb0EEEvNS_16Flash_fwd_paramsE) ;  /* 0xffffffac2cb87950 */ /* 0x000fec0003c3ffff */
.L_x_3527:
        /* <DEDUP_REMOVED lines=14> */
.L_x_6210:


//--------------------- .text._ZN5flash32flash_fwd_splitkv_combine_kernelI23Flash_fwd_kernel_traitsILi96ELi64ELi64ELi4ELb0ELb0EN7cutlass6half_tE19Flash_kernel_traitsILi96ELi64ELi64ELi4ES3_EELi16ELi4ELb0EEEvNS_16Flash_fwd_paramsE --------------------------
	.section	.text._ZN5flash32flash_fwd_splitkv_combine_kernelI23Flash_fwd_kernel_traitsILi96ELi64ELi64ELi4ELb0ELb0EN7cutlass6half_tE19Flash_kernel_traitsILi96ELi64ELi64ELi4ES3_EELi16ELi4ELb0EEEvNS_16Flash_fwd_paramsE,"ax",@progbits
	.align	128
        .global         _ZN5flash32flash_fwd_splitkv_combine_kernelI23Flash_fwd_kernel_traitsILi96ELi64ELi64ELi4ELb0ELb0EN7cutlass6half_tE19Flash_kernel_traitsILi96ELi64ELi64ELi4ES3_EELi16ELi4ELb0EEEvNS_16Flash_fwd_paramsE
        .type           _ZN5flash32flash_fwd_splitkv_combine_kernelI23Flash_fwd_kernel_traitsILi96ELi64ELi64ELi4ELb0ELb0EN7cutlass6half_tE19Flash_kernel_traitsILi96ELi64ELi64ELi4ES3_EELi16ELi4ELb0EEEvNS_16Flash_fwd_paramsE,@function
        .size           _ZN5flash32flash_fwd_splitkv_combine_kernelI23Flash_fwd_kernel_traitsILi96ELi64ELi64ELi4ELb0ELb0EN7cutlass6half_tE19Flash_kernel_traitsILi96ELi64ELi64ELi4ES3_EELi16ELi4ELb0EEEvNS_16Flash_fwd_paramsE,(.L_x_6211 - _ZN5flash32flash_fwd_splitkv_combine_kernelI23Flash_fwd_kernel_traitsILi96ELi64ELi64ELi4ELb0ELb0EN7cutlass6half_tE19Flash_kernel_traitsILi96ELi64ELi64ELi4ES3_EELi16ELi4ELb0EEEvNS_16Flash_fwd_paramsE)
        .other          _ZN5flash32flash_fwd_splitkv_combine_kernelI23Flash_fwd_kernel_traitsILi96ELi64ELi64ELi4ELb0ELb0EN7cutlass6half_tE19Flash_kernel_traitsILi96ELi64ELi64ELi4ES3_EELi16ELi4ELb0EEEvNS_16Flash_fwd_paramsE,@"STO_CUDA_ENTRY STV_DEFAULT"
_ZN5flash32flash_fwd_splitkv_combine_kernelI23Flash_fwd_kernel_traitsILi96ELi64ELi64ELi4ELb0ELb0EN7cutlass6half_tE19Flash_kernel_traitsILi96ELi64ELi64ELi4ES3_EELi16ELi4ELb0EEEvNS_16Flash_fwd_paramsE:
.text._ZN5flash32flash_fwd_splitkv_combine_kernelI23Flash_fwd_kernel_traitsILi96ELi64ELi64ELi4ELb0ELb0EN7cutlass6half_tE19Flash_kernel_traitsILi96ELi64ELi64ELi4ES3_EELi16ELi4ELb0EEEvNS_16Flash_fwd_paramsE:
        /* <DEDUP_REMOVED lines=23> */
[----:B------:R-:W-:Y:S05]  /*0170*/  CALL.REL.NOINC `($__internal_17_$__cuda_sm20_div_s64) ;  /* 0x0000004400b07944 */ /* 0x000fea0003c00000 */
[----:B------:R-:W-:Y:S05]  /*0180*/  BRA `(.L_x_3529) ;  /* 0x00000000004c7947 */ /* 0x000fea0003800000 */
.L_x_3528:
        /* <DEDUP_REMOVED lines=19> */
.L_x_3529:
        /* <DEDUP_REMOVED lines=12> */
[----:B------:R-:W-:Y:S05]  /*0380*/  CALL.REL.NOINC `($__internal_17_$__cuda_sm20_div_s64) ;  /* 0x00000044002c7944 */ /* 0x000fea0003c00000 */
[----:B------:R-:W-:Y:S02]  /*0390*/  MOV R8, R20 ;  /* 0x0000001400087202 */ /* 0x000fe40000000f00 */
[----:B------:R-:W-:Y:S01]  /*03a0*/  MOV R9, R21 ;  /* 0x0000001500097202 */ /* 0x000fe20000000f00 */
[----:B------:R-:W-:Y:S05]  /*03b0*/  BRA `(.L_x_3532) ;  /* 0x00000000004c7947 */ /* 0x000fea0003800000 */
.L_x_3531:
        /* <DEDUP_REMOVED lines=19> */
.L_x_3532:
[----:B------:R-:W-:Y:S05]  /*04f0*/  BSYNC B0 ;  /* 0x0000000000007941 */ /* 0x000fea0003800000 */
.L_x_3530:
        /* <DEDUP_REMOVED lines=42> */
.L_x_3534:
        /* <DEDUP_REMOVED lines=19> */
.L_x_3535:
[----:B------:R-:W-:Y:S05]  /*08d0*/  BSYNC B0 ;  /* 0x0000000000007941 */ /* 0x000fea0003800000 */
.L_x_3533:
        /* <DEDUP_REMOVED lines=72> */
[----:B------:R-:W-:Y:S05]  /*0d60*/  CALL.REL.NOINC `($__internal_17_$__cuda_sm20_div_s64) ;  /* 0x0000003800b47944 */ /* 0x000fea0003c00000 */
[----:B------:R-:W-:Y:S02]  /*0d70*/  MOV R38, R20 ;  /* 0x0000001400267202 */ /* 0x000fe40000000f00 */
[----:B------:R-:W-:Y:S01]  /*0d80*/  MOV R39, R21 ;  /* 0x0000001500277202 */ /* 0x000fe20000000f00 */
[----:B------:R-:W-:Y:S05]  /*0d90*/  BRA `(.L_x_3538) ;  /* 0x00000000004c7947 */ /* 0x000fea0003800000 */
.L_x_3537:
        /* <DEDUP_REMOVED lines=19> */
.L_x_3538:
[----:B------:R-:W-:Y:S05]  /*0ed0*/  BSYNC B0 ;  /* 0x0000000000007941 */ /* 0x000fea0003800000 */
.L_x_3536:
        /* <DEDUP_REMOVED lines=41> */
.L_x_3540:
        /* <DEDUP_REMOVED lines=19> */
.L_x_3541:
[----:B------:R-:W-:Y:S05]  /*12a0*/  BSYNC B0 ;  /* 0x0000000000007941 */ /* 0x000fea0003800000 */
.L_x_3539:
        /* <DEDUP_REMOVED lines=236> */
[----:B------:R-:W-:Y:S05]  /*2170*/  CALL.REL.NOINC `($__internal_17_$__cuda_sm20_div_s64) ;  /* 0x0000002400b07944 */ /* 0x000fea0003c00000 */
        /* <DEDUP_REMOVED lines=10> */
.L_x_3546:
        /* <DEDUP_REMOVED lines=22> */
.L_x_3547:
[----:B------:R-:W-:Y:S05]  /*2380*/  BSYNC B0 ;  /* 0x0000000000007941 */ /* 0x000fea0003800000 */
.L_x_3545:
[----:B------:R-:W-:Y:S01]  /*2390*/  LOP3.LUT R19, R17, R0, RZ, 0xfc, !PT ;  /* 0x0000000011137212 */ /* 0x000fe200078efcff */
[----:B------:R-:W-:Y:S03]  /*23a0*/  BSSY B0, `(.L_x_3548) ;  /* 0x0000028000007945 */ /* 0x000fe60003800000 */
[----:B------:R-:W-:-:S13]  /*23b0*/  ISETP.NE.U32.AND P1, PT, R19, RZ, PT ;  /* 0x000000ff1300720c */ /* 0x000fda0003f25070 */
[----:B------:R-:W-:Y:S05]  /*23c0*/  @!P1 BRA `(.L_x_3549) ;  /* 0x00000000003c9947 */ /* 0x000fea0003800000 */
[----:B------:R-:W-:Y:S01]  /*23d0*/  IMAD.MOV.U32 R26, RZ, RZ, R27 ;  /* 0x000000ffff1a7224 */ /* 0x000fe200078e001b */
[----:B------:R-:W-:Y:S02]  /*23e0*/  MOV R25, R0 ;  /* 0x0000000000197202 */ /* 0x000fe40000000f00 */
[----:B------:R-:W-:Y:S02]  /*23f0*/  MOV R24, 0x2410 ;  /* 0x0000241000187802 */ /* 0x000fe40000000f00 */
[----:B------:R-:W-:Y:S05]  /*2400*/  CALL.REL.NOINC `($__internal_17_$__cuda_sm20_div_s64) ;  /* 0x00000024000c7944 */ /* 0x000fea0003c00000 */
        /* <DEDUP_REMOVED lines=11> */
.L_x_3549:
        /* <DEDUP_REMOVED lines=22> */
.L_x_3550:
[----:B------:R-:W-:Y:S05]  /*2620*/  BSYNC B0 ;  /* 0x0000000000007941 */ /* 0x000fea0003800000 */
.L_x_3548:
        /* <DEDUP_REMOVED lines=11> */
[----:B------:R-:W-:Y:S05]  /*26e0*/  CALL.REL.NOINC `($__internal_17_$__cuda_sm20_div_s64) ;  /* 0x0000002000547944 */ /* 0x000fea0003c00000 */
[----:B------:R-:W-:-:S04]  /*26f0*/  IADD3 R17, P0, RZ, -R20, RZ ;  /* 0x80000014ff117210 */ /* 0x000fc80007f1e0ff */
[----:B------:R-:W-:Y:S01]  /*2700*/  IADD3.X R18, RZ, ~R21, RZ, P0, !PT ;  /* 0x80000015ff127210 */ /* 0x000fe200007fe4ff */
[----:B------:R-:W-:-:S04]  /*2710*/  IMAD.WIDE.U32 R40, R5, R17, R40 ;  /* 0x0000001105287225 */ /* 0x000fc800078e0028 */
[----:B------:R-:W-:-:S04]  /*2720*/  IMAD R18, R18, R5, RZ ;  /* 0x0000000512127224 */ /* 0x000fc800078e02ff */
[----:B------:R-:W-:-:S05]  /*2730*/  IMAD R4, R4, R17, R18 ;  /* 0x0000001104047224 */ /* 0x000fca00078e0212 */
[----:B------:R-:W-:Y:S01]  /*2740*/  IADD3 R4, R41, R4, RZ ;  /* 0x0000000429047210 */ /* 0x000fe20007ffe0ff */
[----:B------:R-:W-:Y:S05]  /*2750*/  BRA `(.L_x_3553) ;  /* 0x0000000000587947 */ /* 0x000fea0003800000 */
.L_x_3552:
        /* <DEDUP_REMOVED lines=22> */
.L_x_3553:
[----:B------:R-:W-:Y:S05]  /*28c0*/  BSYNC B0 ;  /* 0x0000000000007941 */ /* 0x000fea0003800000 */
.L_x_3551:
        /* <DEDUP_REMOVED lines=38> */
[----:B------:R-:W-:Y:S05]  /*2b30*/  CALL.REL.NOINC `($__internal_17_$__cuda_sm20_div_s64) ;  /* 0x0000001c00407944 */ /* 0x000fea0003c00000 */
        /* <DEDUP_REMOVED lines=12> */
.L_x_3555:
        /* <DEDUP_REMOVED lines=23> */
.L_x_3556:
[----:B------:R-:W-:Y:S05]  /*2d70*/  BSYNC B0 ;  /* 0x0000000000007941 */ /* 0x000fea0003800000 */
.L_x_3554:
        /* <DEDUP_REMOVED lines=19> */
.L_x_3558:
        /* <DEDUP_REMOVED lines=22> */
.L_x_3559:
[----:B------:R-:W-:Y:S05]  /*3010*/  BSYNC B0 ;  /* 0x0000000000007941 */ /* 0x000fea0003800000 */
.L_x_3557:
        /* <DEDUP_REMOVED lines=19> */
.L_x_3561:
        /* <DEDUP_REMOVED lines=23> */
.L_x_3562:
[----:B------:R-:W-:Y:S05]  /*32c0*/  BSYNC B0 ;  /* 0x0000000000007941 */ /* 0x000fea0003800000 */
.L_x_3560:
        /* <DEDUP_REMOVED lines=39> */
.L_x_3564:
        /* <DEDUP_REMOVED lines=23> */
.L_x_3565:
[----:B------:R-:W-:Y:S05]  /*36b0*/  BSYNC B0 ;  /* 0x0000000000007941 */ /* 0x000fea0003800000 */
.L_x_3563:
        /* <DEDUP_REMOVED lines=29> */
.L_x_3567:
        /* <DEDUP_REMOVED lines=23> */
.L_x_3568:
[----:B------:R-:W-:Y:S05]  /*3a00*/  BSYNC B0 ;  /* 0x0000000000007941 */ /* 0x000fea0003800000 */
.L_x_3566:
        /* <DEDUP_REMOVED lines=21> */
.L_x_3544:
[----:B------:R-:W-:Y:S02]  /*3b60*/  ULDC.64 UR4, c[0x0][0x2b0] ;  /* 0x0000ac0000047ab9 */ /* 0x000fe40000000a00 */
[----:B------:R-:W-:-:S04]  /*3b70*/  LEA R2, P0, R36, UR4, 0x2 ;  /* 0x0000000424027c11 */ /* 0x000fc8000f8010ff */
[----:B------:R-:W-:-:S05]  /*3b80*/  LEA.HI.X R3, R36, UR5, R37, 0x2, P0 ;  /* 0x0000000524037c11 */ /* 0x000fca00080f1425 */
[----:B------:R0:W-:Y:S04]  /*3b90*/  STG.E desc[UR8][R2.64], R31 ;  /* 0x0000001f02007986 */ /* 0x0001e8000c101908 */
.L_x_3543:
[----:B------:R-:W-:Y:S05]  /*3ba0*/  BSYNC B1 ;  /* 0x0000000000017941 */ /* 0x000fea0003800000 */
.L_x_3542:
        /* <DEDUP_REMOVED lines=53> */
.L_x_3572:
        /* <DEDUP_REMOVED lines=21> */
.L_x_3571:
[----:B------:R-:W-:Y:S05]  /*4050*/  BSYNC B0 ;  /* 0x0000000000007941 */ /* 0x000fea0003800000 */
.L_x_3570:
        /* <DEDUP_REMOVED lines=16> */
.L_x_3569:
        /* <DEDUP_REMOVED lines=110> */
        .weak           $__internal_17_$__cuda_sm20_div_s64
        .type           $__internal_17_$__cuda_sm20_div_s64,@function
        .size           $__internal_17_$__cuda_sm20_div_s64,(.L_x_6211 - $__internal_17_$__cuda_sm20_div_s64)
$__internal_17_$__cuda_sm20_div_s64:
        /* <DEDUP_REMOVED lines=83> */
[----:B------:R-:W-:Y:S06]  /*4d70*/  RET.REL.NODEC R22 `(_ZN5flash32flash_fwd_splitkv_combine_kernelI23Flash_fwd_kernel_traitsILi96ELi64ELi64ELi4ELb0ELb0EN7cutlass6half_tE19Flash_kernel_traitsILi96ELi64ELi64ELi4ES3_EELi16ELi4ELb0EEEvNS_16Flash_fwd_paramsE) ;  /* 0xffffffb016a07950 */ /* 0x000fec0003c3ffff */
.L_x_3573:
        /* <DEDUP_REMOVED lines=16> */
.L_x_6211:


//--------------------- .text._ZN5flash32flash_fwd_splitkv_combine_kernelI23Flash_fwd_kernel_traitsILi96ELi64ELi64ELi4ELb0ELb0EN7cutlass6half_tE19Flash_kernel_traitsILi96ELi64ELi64ELi4ES3_EELi16ELi3ELb0EEEvNS_16Flash_fwd_paramsE --------------------------
	.section	.text._ZN5flash32flash_fwd_splitkv_combine_kernelI23Flash_fwd_kernel_traitsILi96ELi64ELi64ELi4ELb0ELb0EN7cutlass6half_tE19Flash_kernel_traitsILi96ELi64ELi64ELi4ES3_EELi16ELi3ELb0EEEvNS_16Flash_fwd_paramsE,"ax",@progbits
	.align	128
        .global         _ZN5flash32flash_fwd_splitkv_combine_kernelI23Flash_fwd_kernel_traitsILi96ELi64ELi64ELi4ELb0ELb0EN7cutlass6half_tE19Flash_kernel_traitsILi96ELi64ELi64ELi4ES3_EELi16ELi3ELb0EEEvNS_16Flash_fwd_paramsE
        .type           _ZN5flash32flash_fwd_splitkv_combine_kernelI23Flash_fwd_kernel_traitsILi96ELi64ELi64ELi4ELb0ELb0EN7cutlass6half_tE19Flash_kernel_traitsILi96ELi64ELi64ELi4ES3_EELi16ELi3ELb0EEEvNS_16Flash_fwd_paramsE,@function
        .size           _ZN5flash32flash_fwd_splitkv_combine_kernelI23Flash_fwd_kernel_traitsILi96ELi64ELi64ELi4ELb0ELb0EN7cutlass6half_tE19Flash_kernel_traitsILi96ELi64ELi64ELi4ES3_EELi16ELi3ELb0EEEvNS_16Flash_fwd_paramsE,(.L_x_6212 - _ZN5flash32flash_fwd_splitkv_combine_kernelI23Flash_fwd_kernel_traitsILi96ELi64ELi64ELi4ELb0ELb0EN7cutlass6half_tE19Flash_kernel_traitsILi96ELi64ELi64ELi4ES3_EELi16ELi3ELb0EEEvNS_16Flash_fwd_paramsE)
        .other          _ZN5flash32flash_fwd_splitkv_combine_kernelI23Flash_fwd_kernel_traitsILi96ELi64ELi64ELi4ELb0ELb0EN7cutlass6half_tE19Flash_kernel_traitsILi96ELi64ELi64ELi4ES3_EELi16ELi3ELb0EEEvNS_16Flash_fwd_paramsE,@"STO_CUDA_ENTRY STV_DEFAULT"
_ZN5flash32flash_fwd_splitkv_combine_kernelI23Flash_fwd_kernel_traitsILi96ELi64ELi64ELi4ELb0ELb0EN7cutlass6half_tE19Flash_kernel_traitsILi96ELi64ELi64ELi4ES3_EELi16ELi3ELb0EEEvNS_16Flash_fwd_paramsE:
.text._ZN5flash32flash_fwd_splitkv_combine_kernelI23Flash_fwd_kernel_traitsILi96ELi64ELi64ELi4ELb0ELb0EN7cutlass6half_tE19Flash_kernel_traitsILi96ELi64ELi64ELi4ES3_EELi16ELi3ELb0EEEvNS_16Flash_fwd_paramsE:
        /* <DEDUP_REMOVED lines=23> */
[----:B------:R-:W-:Y:S05]  /*0170*/  CALL.REL.NOINC `($__internal_18_$__cuda_sm20_div_s64) ;  /* 0x0000004400ac7944 */ /* 0x000fea0003c00000 */
[----:B------:R-:W-:Y:S05]  /*0180*/  BRA `(.L_x_3575) ;  /* 0x00000000004c7947 */ /* 0x000fea0003800000 */
.L_x_3574:
        /* <DEDUP_REMOVED lines=19> */
.L_x_3575:
        /* <DEDUP_REMOVED lines=12> */
[----:B------:R-:W-:Y:S05]  /*0380*/  CALL.REL.NOINC `($__internal_18_$__cuda_sm20_div_s64) ;  /* 0x0000004400287944 */ /* 0x000fea0003c00000 */
[----:B------:R-:W-:Y:S02]  /*0390*/  MOV R8, R18 ;  /* 0x0000001200087202 */ /* 0x000fe40000000f00 */
[----:B------:R-:W-:Y:S01]  /*03a0*/  MOV R9, R19 ;  /* 0x0000001300097202 */ /* 0x000fe20000000f00 */
[----:B------:R-:W-:Y:S05]  /*03b0*/  BRA `(.L_x_3578) ;  /* 0x00000000004c7947 */ /* 0x000fea0003800000 */
.L_x_3577:
        /* <DEDUP_REMOVED lines=19> */
.L_x_3578:
[----:B------:R-:W-:Y:S05]  /*04f0*/  BSYNC B0 ;  /* 0x0000000000007941 */ /* 0x000fea0003800000 */
.L_x_3576:
        /* <DEDUP_REMOVED lines=42> */
.L_x_3580:
        /* <DEDUP_REMOVED lines=19> */
.L_x_3581:
[----:B------:R-:W-:Y:S05]  /*08d0*/  BSYNC B0 ;  /* 0x0000000000007941 */ /* 0x000fea0003800000 */
.L_x_3579:
        /* <DEDUP_REMOVED lines=74> */
[----:B------:R-:W-:Y:S02]  /*0d80*/  MOV R34, R18 ;  /* 0x0000001200227202 */ /* 0x000fe40000000f00 */
[----:B------:R-:W-:Y:S01]  /*0d90*/  MOV R35, R19 ;  /* 0x0000001300237202 */ /* 0x000fe20000000f00 */
[----:B------:R-:W-:Y:S05]  /*0da0*/  BRA `(.L_x_3584) ;  /* 0x00000000004c7947 */ /* 0x000fea0003800000 */
.L_x_3583:
        /* <DEDUP_REMOVED lines=19> */
.L_x_3584:
[----:B------:R-:W-:Y:S05]  /*0ee0*/  BSYNC B0 ;  /* 0x0000000000007941 */ /* 0x000fea0003800000 */
.L_x_3582:
        /* <DEDUP_REMOVED lines=43> */
.L_x_3586:
        /* <DEDUP_REMOVED lines=19> */
.L_x_3587:
[----:B------:R-:W-:Y:S05]  /*12d0*/  BSYNC B0 ;  /* 0x0000000000007941 */ /* 0x000fea0003800000 */
.L_x_3585:
        /* <DEDUP_REMOVED lines=67> */
.L_x_3589:
[----:B------:R-:W-:Y:S05]  /*1710*/  BSYNC B0 ;  /* 0x0000000000007941 */ /* 0x000fea0003800000 */
.L_x_3588:
        /* <DEDUP_REMOVED lines=14> */
.L_x_3591:
[----:B------:R-:W-:Y:S05]  /*1800*/  BSYNC B0 ;  /* 0x0000000000007941 */ /* 0x000fea0003800000 */
.L_x_3590:
        /* <DEDUP_REMOVED lines=142> */
[----:B------:R-:W-:Y:S05]  /*20f0*/  CALL.REL.NOINC `($__internal_18_$__cuda_sm20_div_s64) ;  /* 0x0000002400cc7944 */ /* 0x000fea0003c00000 */
        /* <DEDUP_REMOVED lines=9> */
.L_x_3596:
        /* <DEDUP_REMOVED lines=22> */
.L_x_3597:
[----:B------:R-:W-:Y:S05]  /*22f0*/  BSYNC B0 ;  /* 0x0000000000007941 */ /* 0x000fea0003800000 */
.L_x_3595:
        /* <DEDUP_REMOVED lines=19> */
.L_x_3599:
        /* <DEDUP_REMOVED lines=22> */
.L_x_3600:
[----:B------:R-:W-:Y:S05]  /*2590*/  BSYNC B0 ;  /* 0x0000000000007941 */ /* 0x000fea0003800000 */
.L_x_3598:
        /* <DEDUP_REMOVED lines=11> */
[----:B------:R-:W-:Y:S05]  /*2650*/  CALL.REL.NOINC `($__internal_18_$__cuda_sm20_div_s64) ;  /* 0x0000002000747944 */ /* 0x000fea0003c00000 */
[----:B------:R-:W-:-:S04]  /*2660*/  IADD3 R17, P0, RZ, -R18, RZ ;  /* 0x80000012ff117210 */ /* 0x000fc80007f1e0ff */
[----:B------:R-:W-:Y:S01]  /*2670*/  IADD3.X R16, RZ, ~R19, RZ, P0, !PT ;  /* 0x80000013ff107210 */ /* 0x000fe200007fe4ff */
[----:B------:R-:W-:-:S04]  /*2680*/  IMAD.WIDE.U32 R36, R5, R17, R36 ;  /* 0x0000001105247225 */ /* 0x000fc800078e0024 */
[----:B------:R-:W-:-:S04]  /*2690*/  IMAD R16, R16, R5, RZ ;  /* 0x0000000510107224 */ /* 0x000fc800078e02ff */
[----:B------:R-:W-:-:S05]  /*26a0*/  IMAD R4, R4, R17, R16 ;  /* 0x0000001104047224 */ /* 0x000fca00078e0210 */
[----:B------:R-:W-:Y:S01]  /*26b0*/  IADD3 R4, R37, R4, RZ ;  /* 0x0000000425047210 */ /* 0x000fe20007ffe0ff */
[----:B------:R-:W-:Y:S05]  /*26c0*/  BRA `(.L_x_3603) ;  /* 0x0000000000587947 */ /* 0x000fea0003800000 */
.L_x_3602:
        /* <DEDUP_REMOVED lines=22> */
.L_x_3603:
[----:B------:R-:W-:Y:S05]  /*2830*/  BSYNC B0 ;  /* 0x0000000000007941 */ /* 0x000fea0003800000 */
.L_x_3601:
        /* <DEDUP_REMOVED lines=38> */
[----:B------:R-:W-:Y:S05]  /*2aa0*/  CALL.REL.NOINC `($__internal_18_$__cuda_sm20_div_s64) ;  /* 0x0000001c00607944 */ /* 0x000fea0003c00000 */
        /* <DEDUP_REMOVED lines=12> */
.L_x_3605:
        /* <DEDUP_REMOVED lines=23> */
.L_x_3606:
[----:B------:R-:W-:Y:S05]  /*2ce0*/  BSYNC B0 ;  /* 0x0000000000007941 */ /* 0x000fea0003800000 */
.L_x_3604:
        /* <DEDUP_REMOVED lines=18> */
.L_x_3608:
        /* <DEDUP_REMOVED lines=22> */
.L_x_3609:
[----:B------:R-:W-:Y:S05]  /*2f70*/  BSYNC B0 ;  /* 0x0000000000007941 */ /* 0x000fea0003800000 */
.L_x_3607:
        /* <DEDUP_REMOVED lines=20> */
.L_x_3611:
        /* <DEDUP_REMOVED lines=23> */
.L_x_3612:
[----:B------:R-:W-:Y:S05]  /*3230*/  BSYNC B0 ;  /* 0x0000000000007941 */ /* 0x000fea0003800000 */
.L_x_3610:
        /* <DEDUP_REMOVED lines=26> */
[----:B------:R-:W-:Y:S05]  /*33e0*/  CALL.REL.NOINC `($__internal_18_$__cuda_sm20_div_s64) ;  /* 0x0000001400107944 */ /* 0x000fea0003c00000 */
        /* <DEDUP_REMOVED lines=12> */
.L_x_3614:
        /* <DEDUP_REMOVED lines=23> */
.L_x_3615:
[----:B------:R-:W-:Y:S05]  /*3620*/  BSYNC B0 ;  /* 0x0000000000007941 */ /* 0x000fea0003800000 */
.L_x_3613:
        /* <DEDUP_REMOVED lines=29> */
.L_x_3617:
        /* <DEDUP_REMOVED lines=23> */
.L_x_3618:
[----:B------:R-:W-:Y:S05]  /*3970*/  BSYNC B0 ;  /* 0x0000000000007941 */ /* 0x000fea0003800000 */
.L_x_3616:
        /* <DEDUP_REMOVED lines=21> */
.L_x_3594:
[----:B------:R-:W-:Y:S02]  /*3ad0*/  ULDC.64 UR4, c[0x0][0x2b0] ;  /* 0x0000ac0000047ab9 */ /* 0x000fe40000000a00 */
[----:B------:R-:W-:-:S04]  /*3ae0*/  LEA R2, P0, R32, UR4, 0x2 ;  /* 0x0000000420027c11 */ /* 0x000fc8000f8010ff */
[----:B------:R-:W-:-:S05]  /*3af0*/  LEA.HI.X R3, R32, UR5, R33, 0x2, P0 ;  /* 0x0000000520037c11 */ /* 0x000fca00080f1421 */
[----:B------:R0:W-:Y:S04]  /*3b00*/  STG.E desc[UR8][R2.64], R27 ;  /* 0x0000001b02007986 */ /* 0x0001e8000c101908 */
.L_x_3593:
[----:B------:R-:W-:Y:S05]  /*3b10*/  BSYNC B1 ;  /* 0x0000000000017941 */ /* 0x000fea0003800000 */
.L_x_3592:
        /* <DEDUP_REMOVED lines=20> */
.L_x_3620:
[----:B------:R-:W-:Y:S05]  /*3c60*/  BSYNC B0 ;  /* 0x0000000000007941 */ /* 0x000fea0003800000 */
.L_x_3619:
        /* <DEDUP_REMOVED lines=42> */
.L_x_3624:
        /* <DEDUP_REMOVED lines=15> */
.L_x_3623:
[----:B------:R-:W-:Y:S05]  /*4000*/  BSYNC B0 ;  /* 0x0000000000007941 */ /* 0x000fea0003800000 */
.L_x_3622:
        /* <DEDUP_REMOVED lines=20> */
.L_x_3621:
        /* <DEDUP_REMOVED lines=110> */
        .weak           $__internal_18_$__cuda_sm20_div_s64
        .type           $__internal_18_$__cuda_sm20_div_s64,@function
        .size           $__internal_18_$__cuda_sm20_div_s64,(.L_x_6212 - $__internal_18_$__cuda_sm20_div_s64)
$__internal_18_$__cuda_sm20_div_s64:
        /* <DEDUP_REMOVED lines=83> */
[----:B------:R-:W-:Y:S06]  /*4d60*/  RET.REL.NODEC R38 `(_ZN5flash32flash_fwd_splitkv_combine_kernelI23Flash_fwd_kernel_traitsILi96ELi64ELi64ELi4ELb0ELb0EN7cutlass6half_tE19Flash_kernel_traitsILi96ELi64ELi64ELi4ES3_EELi16ELi3ELb0EEEvNS_16Flash_fwd_paramsE) ;  /* 0xffffffb026a47950 */ /* 0x000fec0003c3ffff */
.L_x_3625:
        /* <DEDUP_REMOVED lines=9> */
.L_x_6212:


//--------------------- .text._ZN5flash32flash_fwd_splitkv_combine_kernelI23Flash_fwd_kernel_traitsILi96ELi64ELi64ELi4ELb0ELb0EN7cutlass6half_tE19Flash_kernel_traitsILi96ELi64ELi64ELi4ES3_EELi16ELi2ELb0EEEvNS_16Flash_fwd_paramsE --------------------------
	.section	.text._ZN5flash32flash_fwd_splitkv_combine_kernelI23Flash_fwd_kernel_traitsILi96ELi64ELi64ELi4ELb0ELb0EN7cutlass6half_tE19Flash_kernel_traitsILi96ELi64ELi64ELi4ES3_EELi16ELi2ELb0EEEvNS_16Flash_fwd_paramsE,"ax",@progbits
	.align	128
        .global         _ZN5flash32flash_fwd_splitkv_combine_kernelI23Flash_fwd_kernel_traitsILi96ELi64ELi64ELi4ELb0ELb0EN7cutlass6half_tE19Flash_kernel_traitsILi96ELi64ELi64ELi4ES3_EELi16ELi2ELb0EEEvNS_16Flash_fwd_paramsE
        .type           _ZN5flash32flash_fwd_splitkv_combine_kernelI23Flash_fwd_kernel_traitsILi96ELi64ELi64ELi4ELb0ELb0EN7cutlass6half_tE19Flash_kernel_traitsILi96ELi64ELi64ELi4ES3_EELi16ELi2ELb0EEEvNS_16Flash_fwd_paramsE,@function
        .size           _ZN5flash32flash_fwd_splitkv_combine_kernelI23Flash_fwd_kernel_traitsILi96ELi64ELi64ELi4ELb0ELb0EN7cutlass6half_tE19Flash_kernel_traitsILi96ELi64ELi64ELi4ES3_EELi16ELi2ELb0EEEvNS_16Flash_fwd_paramsE,(.L_x_6213 - _ZN5flash32flash_fwd_splitkv_combine_kernelI23Flash_fwd_kernel_traitsILi96ELi64ELi64ELi4ELb0ELb0EN7cutlass6half_tE19Flash_kernel_traitsILi96ELi64ELi64ELi4ES3_EELi16ELi2ELb0EEEvNS_16Flash_fwd_paramsE)
        .other          _ZN5flash32flash_fwd_splitkv_combine_kernelI23Flash_fwd_kernel_traitsILi96ELi64ELi64ELi4ELb0ELb0EN7cutlass6half_tE19Flash_kernel_traitsILi96ELi64ELi64ELi4ES3_EELi16ELi2ELb0EEEvNS_16Flash_fwd_paramsE,@"STO_CUDA_ENTRY STV_DEFAULT"
_ZN5flash32flash_fwd_splitkv_combine_kernelI23Flash_fwd_kernel_traitsILi96ELi64ELi64ELi4ELb0ELb0EN7cutlass6half_tE19Flash_kernel_traitsILi96ELi64ELi64ELi4ES3_EELi16ELi2ELb0EEEvNS_16Flash_fwd_paramsE:
.text._ZN5flash32flash_fwd_splitkv_combine_kernelI23Flash_fwd_kernel_traitsILi96ELi64ELi64ELi4ELb0ELb0EN7cutlass6half_tE19Flash_kernel_traitsILi96ELi64ELi64ELi4ES3_EELi16ELi2ELb0EEEvNS_16Flash_fwd_paramsE:
        /* <DEDUP_REMOVED lines=23> */
[----:B------:R-:W-:Y:S05]  /*0170*/  CALL.REL.NOINC `($__internal_19_$__cuda_sm20_div_s64) ;  /* 0x00000044009c7944 */ /* 0x000fea0003c00000 */
[----:B------:R-:W-:Y:S05]  /*0180*/  BRA `(.L_x_3627) ;  /* 0x00000000004c7947 */ /* 0x000fea0003800000 */
.L_x_3626:
        /* <DEDUP_REMOVED lines=19> */
.L_x_3627:
        /* <DEDUP_REMOVED lines=12> */
[----:B------:R-:W-:Y:S05]  /*0380*/  CALL.REL.NOINC `($__internal_19_$__cuda_sm20_div_s64) ;  /* 0x0000004400187944 */ /* 0x000fea0003c00000 */
[----:B------:R-:W-:Y:S02]  /*0390*/  MOV R8, R18 ;  /* 0x0000001200087202 */ /* 0x000fe40000000f00 */
[----:B------:R-:W-:Y:S01]  /*03a0*/  MOV R9, R19 ;  /* 0x0000001300097202 */ /* 0x000fe20000000f00 */
[----:B------:R-:W-:Y:S05]  /*03b0*/  BRA `(.L_x_3630) ;  /* 0x00000000004c7947 */ /* 0x000fea0003800000 */
.L_x_3629:
        /* <DEDUP_REMOVED lines=19> */
.L_x_3630:
[----:B------:R-:W-:Y:S05]  /*04f0*/  BSYNC B0 ;  /* 0x0000000000007941 */ /* 0x000fea0003800000 */
.L_x_3628:
        /* <DEDUP_REMOVED lines=41> */
.L_x_3632:
        /* <DEDUP_REMOVED lines=19> */
.L_x_3633:
[----:B------:R-:W-:Y:S05]  /*08c0*/  BSYNC B0 ;  /* 0x0000000000007941 */ /* 0x000fea0003800000 */
.L_x_3631:
        /* <DEDUP_REMOVED lines=73> */
[----:B------:R-:W-:Y:S02]  /*0d60*/  MOV R34, R18 ;  /* 0x0000001200227202 */ /* 0x000fe40000000f00 */
[----:B------:R-:W-:Y:S01]  /*0d70*/  MOV R35, R19 ;  /* 0x0000001300237202 */ /* 0x000fe20000000f00 */
[----:B------:R-:W-:Y:S05]  /*0d80*/  BRA `(.L_x_3636) ;  /* 0x00000000004c7947 */ /* 0x000fea0003800000 */
.L_x_3635:
        /* <DEDUP_REMOVED lines=19> */
.L_x_3636:
[----:B------:R-:W-:Y:S05]  /*0ec0*/  BSYNC B0 ;  /* 0x0000000000007941 */ /* 0x000fea0003800000 */
.L_x_3634:
        /* <DEDUP_REMOVED lines=44> */
.L_x_3638:
        /* <DEDUP_REMOVED lines=19> */
.L_x_3639:
[----:B------:R-:W-:Y:S05]  /*12c0*/  BSYNC B0 ;  /* 0x0000000000007941 */ /* 0x000fea0003800000 */
.L_x_3637:
        /* <DEDUP_REMOVED lines=68> */
.L_x_3641:
[----:B------:R-:W-:Y:S05]  /*1710*/  BSYNC B0 ;  /* 0x0000000000007941 */ /* 0x000fea0003800000 */
.L_x_3640:
        /* <DEDUP_REMOVED lines=13> */
.L_x_3643:
[----:B------:R-:W-:Y:S05]  /*17f0*/  BSYNC B0 ;  /* 0x0000000000007941 */ /* 0x000fea0003800000 */
.L_x_3642:
        /* <DEDUP_REMOVED lines=138> */
[----:B------:R-:W-:Y:S05]  /*20a0*/  CALL.REL.NOINC `($__internal_19_$__cuda_sm20_div_s64) ;  /* 0x0000002400d07944 */ /* 0x000fea0003c00000 */
        /* <DEDUP_REMOVED lines=9> */
.L_x_3648:
        /* <DEDUP_REMOVED lines=22> */
.L_x_3649:
[----:B------:R-:W-:Y:S05]  /*22a0*/  BSYNC B0 ;  /* 0x0000000000007941 */ /* 0x000fea0003800000 */
.L_x_3647:
        /* <DEDUP_REMOVED lines=19> */
.L_x_3651:
        /* <DEDUP_REMOVED lines=22> */
.L_x_3652:
[----:B------:R-:W-:Y:S05]  /*2540*/  BSYNC B0 ;  /* 0x0000000000007941 */ /* 0x000fea0003800000 */
.L_x_3650:
        /* <DEDUP_REMOVED lines=11> */
[----:B------:R-:W-:Y:S05]  /*2600*/  CALL.REL.NOINC `($__internal_19_$__cuda_sm20_div_s64) ;  /* 0x0000002000787944 */ /* 0x000fea0003c00000 */
[----:B------:R-:W-:-:S04]  /*2610*/  IADD3 R17, P0, RZ, -R18, RZ ;  /* 0x80000012ff117210 */ /* 0x000fc80007f1e0ff */
[----:B------:R-:W-:Y:S01]  /*2620*/  IADD3.X R16, RZ, ~R19, RZ, P0, !PT ;  /* 0x80000013ff107210 */ /* 0x000fe200007fe4ff */
[----:B------:R-:W-:-:S04]  /*2630*/  IMAD.WIDE.U32 R36, R5, R17, R36 ;  /* 0x0000001105247225 */ /* 0x000fc800078e0024 */
[----:B------:R-:W-:-:S04]  /*2640*/  IMAD R16, R16, R5, RZ ;  /* 0x0000000510107224 */ /* 0x000fc800078e02ff */
[----:B------:R-:W-:-:S05]  /*2650*/  IMAD R4, R4, R17, R16 ;  /* 0x0000001104047224 */ /* 0x000fca00078e0210 */
[----:B------:R-:W-:Y:S01]  /*2660*/  IADD3 R4, R37, R4, RZ ;  /* 0x0000000425047210 */ /* 0x000fe20007ffe0ff */
[----:B------:R-:W-:Y:S05]  /*2670*/  BRA `(.L_x_3655) ;  /* 0x0000000000587947 */ /* 0x000fea0003800000 */
.L_x_3654:
        /* <DEDUP_REMOVED lines=22> */
.L_x_3655:
[----:B------:R-:W-:Y:S05]  /*27e0*/  BSYNC B0 ;  /* 0x0000000000007941 */ /* 0x000fea0003800000 */
.L_x_3653:
        /* <DEDUP_REMOVED lines=38> */
[----:B------:R-:W-:Y:S05]  /*2a50*/  CALL.REL.NOINC `($__internal_19_$__cuda_sm20_div_s64) ;  /* 0x0000001c00647944 */ /* 0x000fea0003c00000 */
        /* <DEDUP_REMOVED lines=12> */
.L_x_3657:
        /* <DEDUP_REMOVED lines=23> */
.L_x_3658:
[----:B------:R-:W-:Y:S05]  /*2c90*/  BSYNC B0 ;  /* 0x0000000000007941 */ /* 0x000fea0003800000 */
.L_x_3656:
        /* <DEDUP_REMOVED lines=18> */
.L_x_3660:
        /* <DEDUP_REMOVED lines=22> */
.L_x_3661:
[----:B------:R-:W-:Y:S05]  /*2f20*/  BSYNC B0 ;  /* 0x0000000000007941 */ /* 0x000fea0003800000 */
.L_x_3659:
        /* <DEDUP_REMOVED lines=20> */
.L_x_3663:
        /* <DEDUP_REMOVED lines=23> */
.L_x_3664:
[----:B------:R-:W-:Y:S05]  /*31e0*/  BSYNC B0 ;  /* 0x0000000000007941 */ /* 0x000fea0003800000 */
.L_x_3662:
        /* <DEDUP_REMOVED lines=26> */
[----:B------:R-:W-:Y:S05]  /*3390*/  CALL.REL.NOINC `($__internal_19_$__cuda_sm20_div_s64) ;  /* 0x0000001400147944 */ /* 0x000fea0003c00000 */
        /* <DEDUP_REMOVED lines=12> */
.L_x_3666:
        /* <DEDUP_REMOVED lines=23> */
.L_x_3667:
[----:B------:R-:W-:Y:S05]  /*35d0*/  BSYNC B0 ;  /* 0x0000000000007941 */ /* 0x000fea0003800000 */
.L_x_3665:
        /* <DEDUP_REMOVED lines=29> */
.L_x_3669:
        /* <DEDUP_REMOVED lines=23> */
.L_x_3670:
[----:B------:R-:W-:Y:S05]  /*3920*/  BSYNC B0 ;  /* 0x0000000000007941 */ /* 0x000fea0003800000 */
.L_x_3668:
        /* <DEDUP_REMOVED lines=21> */
.L_x_3646:
[----:B------:R-:W-:Y:S02]  /*3a80*/  ULDC.64 UR4, c[0x0][0x2b0] ;  /* 0x0000ac0000047ab9 */ /* 0x000fe40000000a00 */
[----:B------:R-:W-:-:S04]  /*3a90*/  LEA R2, P0, R32, UR4, 0x2 ;  /* 0x0000000420027c11 */ /* 0x000fc8000f8010ff */
[----:B------:R-:W-:-:S05]  /*3aa0*/  LEA.HI.X R3, R32, UR5, R33, 0x2, P0 ;  /* 0x0000000520037c11 */ /* 0x000fca00080f1421 */
[----:B------:R0:W-:Y:S04]  /*3ab0*/  STG.E desc[UR8][R2.64], R27 ;  /* 0x0000001b02007986 */ /* 0x0001e8000c101908 */
.L_x_3645:
[----:B------:R-:W-:Y:S05]  /*3ac0*/  BSYNC B1 ;  /* 0x0000000000017941 */ /* 0x000fea0003800000 */
.L_x_3644:
        /* <DEDUP_REMOVED lines=22> */
.L_x_3672:
[----:B------:R-:W-:Y:S05]  /*3c30*/  BSYNC B0 ;  /* 0x0000000000007941 */ /* 0x000fea0003800000 */
.L_x_3671:
        /* <DEDUP_REMOVED lines=42> */
.L_x_3676:
        /* <DEDUP_REMOVED lines=14> */
.L_x_3675:
[----:B------:R-:W-:Y:S05]  /*3fc0*/  BSYNC B0 ;  /* 0x0000000000007941 */ /* 0x000fea0003800000 */
.L_x_3674:
        /* <DEDUP_REMOVED lines=20> */
.L_x_3673:
        /* <DEDUP_REMOVED lines=110> */
        .weak           $__internal_19_$__cuda_sm20_div_s64
        .type           $__internal_19_$__cuda_sm20_div_s64,@function
        .size           $__internal_19_$__cuda_sm20_div_s64,(.L_x_6213 - $__internal_19_$__cuda_sm20_div_s64)
$__internal_19_$__cuda_sm20_div_s64:
        /* <DEDUP_REMOVED lines=83> */
[----:B------:R-:W-:Y:S06]  /*4d20*/  RET.REL.NODEC R38 `(_ZN5flash32flash_fwd_splitkv_combine_kernelI23Flash_fwd_kernel_traitsILi96ELi64ELi64ELi4ELb0ELb0EN7cutlass6half_tE19Flash_kernel_traitsILi96ELi64ELi64ELi4ES3_EELi16ELi2ELb0EEEvNS_16Flash_fwd_paramsE) ;  /* 0xffffffb026b47950 */ /* 0x000fec0003c3ffff */
.L_x_3677:
        /* <DEDUP_REMOVED lines=13> */
.L_x_6213:


//--------------------- .text._ZN5flash32flash_fwd_splitkv_combine_kernelI23Flash_fwd_kernel_traitsILi96ELi64ELi64ELi4ELb0ELb0EN7cutlass6half_tE19Flash_kernel_traitsILi96ELi64ELi64ELi4ES3_EELi16ELi1ELb0EEEvNS_16Flash_fwd_paramsE --------------------------
	.section	.text._ZN5flash32flash_fwd_splitkv_combine_kernelI23Flash_fwd_kernel_traitsILi96ELi64ELi64ELi4ELb0ELb0EN7cutlass6half_tE19Flash_kernel_traitsILi96ELi64ELi64ELi4ES3_EELi16ELi1ELb0EEEvNS_16Flash_fwd_paramsE,"ax",@progbits
	.align	128
        .global         _ZN5flash32flash_fwd_splitkv_combine_kernelI23Flash_fwd_kernel_traitsILi96ELi64ELi64ELi4ELb0ELb0EN7cutlass6half_tE19Flash_kernel_traitsILi96ELi64ELi64ELi4ES3_EELi16ELi1ELb0EEEvNS_16Flash_fwd_paramsE
        .type           _ZN5flash32flash_fwd_splitkv_combine_kernelI23Flash_fwd_kernel_traitsILi96ELi64ELi64ELi4ELb0ELb0EN7cutlass6half_tE19Flash_kernel_traitsILi96ELi64ELi64ELi4ES3_EELi16ELi1ELb0EEEvNS_16Flash_fwd_paramsE,@function
        .size           _ZN5flash32flash_fwd_splitkv_combine_kernelI23Flash_fwd_kernel_traitsILi96ELi64ELi64ELi4ELb0ELb0EN7cutlass6half_tE19Flash_kernel_traitsILi96ELi64ELi64ELi4ES3_EELi16ELi1ELb0EEEvNS_16Flash_fwd_paramsE,(.L_x_6214 - _ZN5flash32flash_fwd_splitkv_combine_kernelI23Flash_fwd_kernel_traitsILi96ELi64ELi64ELi4ELb0ELb0EN7cutlass6half_tE19Flash_kernel_traitsILi96ELi64ELi64ELi4ES3_EELi16ELi1ELb0EEEvNS_16Flash_fwd_paramsE)
        .other          _ZN5flash32flash_fwd_splitkv_combine_kernelI23Flash_fwd_kernel_traitsILi96ELi64ELi64ELi4ELb0ELb0EN7cutlass6half_tE19Flash_kernel_traitsILi96ELi64ELi64ELi4ES3_EELi16ELi1ELb0EEEvNS_16Flash_fwd_paramsE,@"STO_CUDA_ENTRY STV_DEFAULT"
_ZN5flash32flash_fwd_splitkv_combine_kernelI23Flash_fwd_kernel_traitsILi96ELi64ELi64ELi4ELb0ELb0EN7cutlass6half_tE19Flash_kernel_traitsILi96ELi64ELi64ELi4ES3_EELi16ELi1ELb0EEEvNS_16Flash_fwd_paramsE:
.text._ZN5flash32flash_fwd_splitkv_combine_kernelI23Flash_fwd_kernel_traitsILi96ELi64ELi64ELi4ELb0ELb0EN7cutlass6half_tE19Flash_kernel_traitsILi96ELi64ELi64ELi4ES3_EELi16ELi1ELb0EEEvNS_16Flash_fwd_paramsE:
        /* <DEDUP_REMOVED lines=23> */
[----:B------:R-:W-:Y:S05]  /*0170*/  CALL.REL.NOINC `($__internal_20_$__cuda_sm20_div_s64) ;  /* 0x0000004400947944 */ /* 0x000fea0003c00000 */
[----:B------:R-:W-:Y:S05]  /*0180*/  BRA `(.L_x_3679) ;  /* 0x00000000004c7947 */ /* 0x000fea0003800000 */
.L_x_3678:
        /* <DEDUP_REMOVED lines=19> */
.L_x_3679:
        /* <DEDUP_REMOVED lines=12> */
[----:B------:R-:W-:Y:S05]  /*0380*/  CALL.REL.NOINC `($__internal_20_$__cuda_sm20_div_s64) ;  /* 0x0000004400107944 */ /* 0x000fea0003c00000 */
[----:B------:R-:W-:Y:S02]  /*0390*/  MOV R8, R18 ;  /* 0x0000001200087202 */ /* 0x000fe40000000f00 */
[----:B------:R-:W-:Y:S01]  /*03a0*/  MOV R9, R19 ;  /* 0x0000001300097202 */ /* 0x000fe20000000f00 */
[----:B------:R-:W-:Y:S05]  /*03b0*/  BRA `(.L_x_3682) ;  /* 0x00000000004c7947 */ /* 0x000fea0003800000 */
.L_x_3681:
        /* <DEDUP_REMOVED lines=19> */
.L_x_3682:
[----:B------:R-:W-:Y:S05]  /*04f0*/  BSYNC B0 ;  /* 0x0000000000007941 */ /* 0x000fea0003800000 */
.L_x_3680:
        /* <DEDUP_REMOVED lines=41> */
.L_x_3684:
        /* <DEDUP_REMOVED lines=19> */
.L_x_3685:
[----:B------:R-:W-:Y:S05]  /*08c0*/  BSYNC B0 ;  /* 0x0000000000007941 */ /* 0x000fea0003800000 */
.L_x_3683:
        /* <DEDUP_REMOVED lines=73> */
[----:B------:R-:W-:Y:S02]  /*0d60*/  MOV R34, R18 ;  /* 0x0000001200227202 */ /* 0x000fe40000000f00 */
[----:B------:R-:W-:Y:S01]  /*0d70*/  MOV R35, R19 ;  /* 0x0000001300237202 */ /* 0x000fe20000000f00 */
[----:B------:R-:W-:Y:S05]  /*0d80*/  BRA `(.L_x_3688) ;  /* 0x00000000004c7947 */ /* 0x000fea0003800000 */
.L_x_3687:
        /* <DEDUP_REMOVED lines=19> */
.L_x_3688:
[----:B------:R-:W-:Y:S05]  /*0ec0*/  BSYNC B0 ;  /* 0x0000000000007941 */ /* 0x000fea0003800000 */
.L_x_3686:
        /* <DEDUP_REMOVED lines=42> */
.L_x_3690:
        /* <DEDUP_REMOVED lines=19> */
.L_x_3691:
[----:B------:R-:W-:Y:S05]  /*12a0*/  BSYNC B0 ;  /* 0x0000000000007941 */ /* 0x000fea0003800000 */
.L_x_3689:
        /* <DEDUP_REMOVED lines=73> */
.L_x_3693:
[----:B------:R-:W-:Y:S05]  /*1740*/  BSYNC B0 ;  /* 0x0000000000007941 */ /* 0x000fea0003800000 */
.L_x_3692:
        /* <DEDUP_REMOVED lines=16> */
.L_x_3695:
[----:B------:R-:W-:Y:S05]  /*1850*/  BSYNC B0 ;  /* 0x0000000000007941 */ /* 0x000fea0003800000 */
.L_x_3694:
        /* <DEDUP_REMOVED lines=128> */
[----:B------:R-:W-:Y:S05]  /*2060*/  CALL.REL.NOINC `($__internal_20_$__cuda_sm20_div_s64) ;  /* 0x0000002400d87944 */ /* 0x000fea0003c00000 */
        /* <DEDUP_REMOVED lines=9> */
.L_x_3700:
        /* <DEDUP_REMOVED lines=22> */
.L_x_3701:
[----:B------:R-:W-:Y:S05]  /*2260*/  BSYNC B0 ;  /* 0x0000000000007941 */ /* 0x000fea0003800000 */
.L_x_3699:
        /* <DEDUP_REMOVED lines=19> */
.L_x_3703:
        /* <DEDUP_REMOVED lines=22> */
.L_x_3704:
[----:B------:R-:W-:Y:S05]  /*2500*/  BSYNC B0 ;  /* 0x0000000000007941 */ /* 0x000fea0003800000 */
.L_x_3702:
        /* <DEDUP_REMOVED lines=11> */
[----:B------:R-:W-:Y:S05]  /*25c0*/  CALL.REL.NOINC `($__internal_20_$__cuda_sm20_div_s64) ;  /* 0x0000002000807944 */ /* 0x000fea0003c00000 */
[----:B------:R-:W-:-:S04]  /*25d0*/  IADD3 R17, P0, RZ, -R18, RZ ;  /* 0x80000012ff117210 */ /* 0x000fc80007f1e0ff */
[----:B------:R-:W-:Y:S01]  /*25e0*/  IADD3.X R16, RZ, ~R19, RZ, P0, !PT ;  /* 0x80000013ff107210 */ /* 0x000fe200007fe4ff */
[----:B------:R-:W-:-:S04]  /*25f0*/  IMAD.WIDE.U32 R36, R5, R17, R36 ;  /* 0x0000001105247225 */ /* 0x000fc800078e0024 */
[----:B------:R-:W-:-:S04]  /*2600*/  IMAD R16, R16, R5, RZ ;  /* 0x0000000510107224 */ /* 0x000fc800078e02ff */
[----:B------:R-:W-:-:S05]  /*2610*/  IMAD R4, R4, R17, R16 ;  /* 0x0000001104047224 */ /* 0x000fca00078e0210 */
[----:B------:R-:W-:Y:S01]  /*2620*/  IADD3 R4, R37, R4, RZ ;  /* 0x0000000425047210 */ /* 0x000fe20007ffe0ff */
[----:B------:R-:W-:Y:S05]  /*2630*/  BRA `(.L_x_3707) ;  /* 0x0000000000587947 */ /* 0x000fea0003800000 */
.L_x_3706:
        /* <DEDUP_REMOVED lines=22> */
.L_x_3707:
[----:B------:R-:W-:Y:S05]  /*27a0*/  BSYNC B0 ;  /* 0x0000000000007941 */ /* 0x000fea0003800000 */
.L_x_3705:
        /* <DEDUP_REMOVED lines=38> */
[----:B------:R-:W-:Y:S05]  /*2a10*/  CALL.REL.NOINC `($__internal_20_$__cuda_sm20_div_s64) ;  /* 0x0000001c006c7944 */ /* 0x000fea0003c00000 */
        /* <DEDUP_REMOVED lines=12> */
.L_x_3709:
        /* <DEDUP_REMOVED lines=23> */
.L_x_3710:
[----:B------:R-:W-:Y:S05]  /*2c50*/  BSYNC B0 ;  /* 0x0000000000007941 */ /* 0x000fea0003800000 */
.L_x_3708:
        /* <DEDUP_REMOVED lines=18> */
.L_x_3712:
        /* <DEDUP_REMOVED lines=22> */
.L_x_3713:
[----:B------:R-:W-:Y:S05]  /*2ee0*/  BSYNC B0 ;  /* 0x0000000000007941 */ /* 0x000fea0003800000 */
.L_x_3711:
        /* <DEDUP_REMOVED lines=20> */
.L_x_3715:
        /* <DEDUP_REMOVED lines=23> */
.L_x_3716:
[----:B------:R-:W-:Y:S05]  /*31a0*/  BSYNC B0 ;  /* 0x0000000000007941 */ /* 0x000fea0003800000 */
.L_x_3714:
        /* <DEDUP_REMOVED lines=26> */
[----:B------:R-:W-:Y:S05]  /*3350*/  CALL.REL.NOINC `($__internal_20_$__cuda_sm20_div_s64) ;  /* 0x00000014001c7944 */ /* 0x000fea0003c00000 */
        /* <DEDUP_REMOVED lines=12> */
.L_x_3718:
        /* <DEDUP_REMOVED lines=23> */
.L_x_3719:
[----:B------:R-:W-:Y:S05]  /*3590*/  BSYNC B0 ;  /* 0x0000000000007941 */ /* 0x000fea0003800000 */
.L_x_3717:
        /* <DEDUP_REMOVED lines=29> */
.L_x_3721:
        /* <DEDUP_REMOVED lines=23> */
.L_x_3722:
[----:B------:R-:W-:Y:S05]  /*38e0*/  BSYNC B0 ;  /* 0x0000000000007941 */ /* 0x000fea0003800000 */
.L_x_3720:
        /* <DEDUP_REMOVED lines=21> */
.L_x_3698:
[----:B------:R-:W-:Y:S02]  /*3a40*/  ULDC.64 UR4, c[0x0][0x2b0] ;  /* 0x0000ac0000047ab9 */ /* 0x000fe40000000a00 */
[----:B------:R-:W-:-:S04]  /*3a50*/  LEA R2, P0, R32, UR4, 0x2 ;  /* 0x0000000420027c11 */ /* 0x000fc8000f8010ff */
[----:B------:R-:W-:-:S05]  /*3a60*/  LEA.HI.X R3, R32, UR5, R33, 0x2, P0 ;  /* 0x0000000520037c11 */ /* 0x000fca00080f1421 */
[----:B------:R0:W-:Y:S04]  /*3a70*/  STG.E desc[UR8][R2.64], R27 ;  /* 0x0000001b02007986 */ /* 0x0001e8000c101908 */
.L_x_3697:
[----:B------:R-:W-:Y:S05]  /*3a80*/  BSYNC B1 ;  /* 0x0000000000017941 */ /* 0x000fea0003800000 */
.L_x_3696:
        /* <DEDUP_REMOVED lines=24> */
.L_x_3724:
[----:B------:R-:W-:Y:S05]  /*3c10*/  BSYNC B0 ;  /* 0x0000000000007941 */ /* 0x000fea0003800000 */
.L_x_3723:
        /* <DEDUP_REMOVED lines=42> */
.L_x_3728:
        /* <DEDUP_REMOVED lines=14> */
.L_x_3727:
[----:B------:R-:W-:Y:S05]  /*3fa0*/  BSYNC B0 ;  /* 0x0000000000007941 */ /* 0x000fea0003800000 */
.L_x_3726:
        /* <DEDUP_REMOVED lines=20> */
.L_x_3725:
        /* <DEDUP_REMOVED lines=110> */
        .weak           $__internal_20_$__cuda_sm20_div_s64
        .type           $__internal_20_$__cuda_sm20_div_s64,@function
        .size           $__internal_20_$__cuda_sm20_div_s64,(.L_x_6214 - $__internal_20_$__cuda_sm20_div_s64)
$__internal_20_$__cuda_sm20_div_s64:
        /* <DEDUP_REMOVED lines=83> */
[----:B------:R-:W-:Y:S06]  /*4d00*/  RET.REL.NODEC R38 `(_ZN5flash32flash_fwd_splitkv_combine_kernelI23Flash_fwd_kernel_traitsILi96ELi64ELi64ELi4ELb0ELb0EN7cutlass6half_tE19Flash_kernel_traitsILi96ELi64ELi64ELi4ES3_EELi16ELi1ELb0EEEvNS_16Flash_fwd_paramsE) ;  /* 0xffffffb026bc7950 */ /* 0x000fec0003c3ffff */
.L_x_3729:
        /* <DEDUP_REMOVED lines=15> */
.L_x_6214:


//--------------------- .text._ZN5flash32flash_fwd_splitkv_combine_kernelI23Flash_fwd_kernel_traitsILi96ELi64ELi64ELi4ELb0ELb0EN7cutlass6half_tE19Flash_kernel_traitsILi96ELi64ELi64ELi4ES3_EELi16ELi7ELb1EEEvNS_16Flash_fwd_paramsE --------------------------
	.section	.text._ZN5flash32flash_fwd_splitkv_combine_kernelI23Flash_fwd_kernel_traitsILi96ELi64ELi64ELi4ELb0ELb0EN7cutlass6half_tE19Flash_kernel_traitsILi96ELi64ELi64ELi4ES3_EELi16ELi7ELb1EEEvNS_16Flash_fwd_paramsE,"ax",@progbits
	.align	128
        .global         _ZN5flash32flash_fwd_splitkv_combine_kernelI23Flash_fwd_kernel_traitsILi96ELi64ELi64ELi4ELb0ELb0EN7cutlass6half_tE19Flash_kernel_traitsILi96ELi64ELi64ELi4ES3_EELi16ELi7ELb1EEEvNS_16Flash_fwd_paramsE
        .type           _ZN5flash32flash_fwd_splitkv_combine_kernelI23Flash_fwd_kernel_traitsILi96ELi64ELi64ELi4ELb0ELb0EN7cutlass6half_tE19Flash_kernel_traitsILi96ELi64ELi64ELi4ES3_EELi16ELi7ELb1EEEvNS_16Flash_fwd_paramsE,@function
        .size           _ZN5flash32flash_fwd_splitkv_combine_kernelI23Flash_fwd_kernel_traitsILi96ELi64ELi64ELi4ELb0ELb0EN7cutlass6half_tE19Flash_kernel_traitsILi96ELi64ELi64ELi4ES3_EELi16ELi7ELb1EEEvNS_16Flash_fwd_paramsE,(.L_x_6215 - _ZN5flash32flash_fwd_splitkv_combine_kernelI23Flash_fwd_kernel_traitsILi96ELi64ELi64ELi4ELb0ELb0EN7cutlass6half_tE19Flash_kernel_traitsILi96ELi64ELi64ELi4ES3_EELi16ELi7ELb1EEEvNS_16Flash_fwd_paramsE)
        .other          _ZN5flash32flash_fwd_splitkv_combine_kernelI23Flash_fwd_kernel_traitsILi96ELi64ELi64ELi4ELb0ELb0EN7cutlass6half_tE19Flash_kernel_traitsILi96ELi64ELi64ELi4ES3_EELi16ELi7ELb1EEEvNS_16Flash_fwd_paramsE,@"STO_CUDA_ENTRY STV_DEFAULT"
_ZN5flash32flash_fwd_splitkv_combine_kernelI23Flash_fwd_kernel_traitsILi96ELi64ELi64ELi4ELb0ELb0EN7cutlass6half_tE19Flash_kernel_traitsILi96ELi64ELi64ELi4ES3_EELi16ELi7ELb1EEEvNS_16Flash_fwd_paramsE:
.text._ZN5flash32flash_fwd_splitkv_combine_kernelI23Flash_fwd_kernel_traitsILi96ELi64ELi64ELi4ELb0ELb0EN7cutlass6half_tE19Flash_kernel_traitsILi96ELi64ELi64ELi4ES3_EELi16ELi7ELb1EEEvNS_16Flash_fwd_paramsE:
        /* <DEDUP_REMOVED lines=23> */
[----:B------:R-:W-:Y:S05]  /*0170*/  CALL.REL.NOINC `($__internal_21_$__cuda_sm20_div_s64) ;  /* 0x0000006400f87944 */ /* 0x000fea0003c00000 */
[----:B------:R-:W-:Y:S02]  /*0180*/  MOV R8, R0 ;  /* 0x0000000000087202 */ /* 0x000fe40000000f00 */
[----:B------:R-:W-:Y:S01]  /*0190*/  MOV R9, R21 ;  /* 0x0000001500097202 */ /* 0x000fe20000000f00 */
[----:B------:R-:W-:Y:S06]  /*01a0*/  BRA `(.L_x_3731) ;  /* 0x00000000004c7947 */ /* 0x000fec0003800000 */
.L_x_3730:
        /* <DEDUP_REMOVED lines=19> */
.L_x_3731:
        /* <DEDUP_REMOVED lines=17> */
[----:B------:R-:W-:Y:S05]  /*03f0*/  BRA `(.L_x_3734) ;  /* 0x0000000000507947 */ /* 0x000fea0003800000 */
.L_x_3733:
        /* <DEDUP_REMOVED lines=20> */
.L_x_3734:
[----:B------:R-:W-:Y:S05]  /*0540*/  BSYNC B0 ;  /* 0x0000000000007941 */ /* 0x000fea0003800000 */
.L_x_3732:
        /* <DEDUP_REMOVED lines=57> */
.L_x_3736:
        /* <DEDUP_REMOVED lines=19> */
.L_x_3737:
[----:B------:R-:W-:Y:S05]  /*0a10*/  BSYNC B0 ;  /* 0x0000000000007941 */ /* 0x000fea0003800000 */
.L_x_3735:
        /* <DEDUP_REMOVED lines=105> */
.L_x_3739:
        /* <DEDUP_REMOVED lines=20> */
.L_x_3740:
[----:B------:R-:W-:Y:S05]  /*11f0*/  BSYNC B0 ;  /* 0x0000000000007941 */ /* 0x000fea0003800000 */
.L_x_3738:
        /* <DEDUP_REMOVED lines=305> */
[----:B------:R-:W-:Y:S05]  /*2510*/  CALL.REL.NOINC `($__internal_21_$__cuda_sm20_div_s64) ;  /* 0x0000004400107944 */ /* 0x000fea0003c00000 */
[----:B------:R-:W-:Y:S02]  /*2520*/  MOV R50, R0 ;  /* 0x0000000000327202 */ /* 0x000fe40000000f00 */
[----:B------:R-:W-:Y:S01]  /*2530*/  MOV R51, R21 ;  /* 0x0000001500337202 */ /* 0x000fe20000000f00 */
[----:B------:R-:W-:Y:S05]  /*2540*/  BRA `(.L_x_3743) ;  /* 0x00000000004c7947 */ /* 0x000fea0003800000 */
.L_x_3742:
        /* <DEDUP_REMOVED lines=19> */
.L_x_3743:
[----:B------:R-:W-:Y:S05]  /*2680*/  BSYNC B0 ;  /* 0x0000000000007941 */ /* 0x000fea0003800000 */
.L_x_3741:
        /* <DEDUP_REMOVED lines=257> */
.L_x_3748:
        /* <DEDUP_REMOVED lines=21> */
.L_x_3749:
[----:B------:R-:W-:Y:S05]  /*37f0*/  BSYNC B0 ;  /* 0x0000000000007941 */ /* 0x000fea0003800000 */
.L_x_3747:
        /* <DEDUP_REMOVED lines=8> */
[----:B------:R-:W-:Y:S05]  /*3880*/  CALL.REL.NOINC `($__internal_21_$__cuda_sm20_div_s64) ;  /* 0x0000003000347944 */ /* 0x000fea0003c00000 */
        /* <DEDUP_REMOVED lines=12> */
.L_x_3751:
        /* <DEDUP_REMOVED lines=22> */
.L_x_3752:
[----:B------:R-:W-:Y:S05]  /*3ab0*/  BSYNC B0 ;  /* 0x0000000000007941 */ /* 0x000fea0003800000 */
.L_x_3750:
        /* <DEDUP_REMOVED lines=11> */
[----:B------:R-:W-:Y:S05]  /*3b70*/  CALL.REL.NOINC `($__internal_21_$__cuda_sm20_div_s64) ;  /* 0x0000002c00787944 */ /* 0x000fea0003c00000 */
        /* <DEDUP_REMOVED lines=11> */
.L_x_3754:
        /* <DEDUP_REMOVED lines=22> */
.L_x_3755:
[----:B------:R-:W-:Y:S05]  /*3d90*/  BSYNC B0 ;  /* 0x0000000000007941 */ /* 0x000fea0003800000 */
.L_x_3753:
        /* <DEDUP_REMOVED lines=52> */
.L_x_3757:
        /* <DEDUP_REMOVED lines=22> */
.L_x_3758:
[----:B------:R-:W-:Y:S05]  /*4240*/  BSYNC B0 ;  /* 0x0000000000007941 */ /* 0x000fea0003800000 */
.L_x_3756:
        /* <DEDUP_REMOVED lines=22> */
.L_x_3760:
        /* <DEDUP_REMOVED lines=22> */
.L_x_3761:
[----:B------:R-:W-:Y:S05]  /*4510*/  BSYNC B0 ;  /* 0x0000000000007941 */ /* 0x000fea0003800000 */
.L_x_3759:
        /* <DEDUP_REMOVED lines=21> */
.L_x_3763:
        /* <DEDUP_REMOVED lines=23> */
.L_x_3764:
[----:B------:R-:W-:Y:S05]  /*47e0*/  BSYNC B0 ;  /* 0x0000000000007941 */ /* 0x000fea0003800000 */
.L_x_3762:
        /* <DEDUP_REMOVED lines=39> */
.L_x_3766:
        /* <DEDUP_REMOVED lines=23> */
.L_x_3767:
[----:B------:R-:W-:Y:S05]  /*4bd0*/  BSYNC B0 ;  /* 0x0000000000007941 */ /* 0x000fea0003800000 */
.L_x_3765:
        /* <DEDUP_REMOVED lines=31> */
.L_x_3769:
        /* <DEDUP_REMOVED lines=23> */
.L_x_3770:
[----:B------:R-:W-:Y:S05]  /*4f40*/  BSYNC B0 ;  /* 0x0000000000007941 */ /* 0x000fea0003800000 */
.L_x_3768:
        /* <DEDUP_REMOVED lines=21> */
.L_x_3746:
[----:B------:R-:W-:Y:S02]  /*50a0*/  ULDC.64 UR4, c[0x0][0x2b0] ;  /* 0x0000ac0000047ab9 */ /* 0x000fe40000000a00 */
[----:B------:R-:W-:-:S04]  /*50b0*/  LEA R2, P0, R52, UR4, 0x2 ;  /* 0x0000000434027c11 */ /* 0x000fc8000f8010ff */
[----:B------:R-:W-:-:S05]  /*50c0*/  LEA.HI.X R3, R52, UR5, R53, 0x2, P0 ;  /* 0x0000000534037c11 */ /* 0x000fca00080f1435 */
[----:B------:R0:W-:Y:S04]  /*50d0*/  STG.E desc[UR8][R2.64], R29 ;  /* 0x0000001d02007986 */ /* 0x0001e8000c101908 */
.L_x_3745:
[----:B------:R-:W-:Y:S05]  /*50e0*/  BSYNC B1 ;  /* 0x0000000000017941 */ /* 0x000fea0003800000 */
.L_x_3744:
        /* <DEDUP_REMOVED lines=140> */
.L_x_3773:
        /* <DEDUP_REMOVED lines=79> */
.L_x_3772:
        /* <DEDUP_REMOVED lines=48> */
.L_x_3774:
        /* <DEDUP_REMOVED lines=11> */
.L_x_3776:
[----:B------:R-:W-:Y:S05]  /*6250*/  BSYNC B0 ;  /* 0x0000000000007941 */ /* 0x000fea0003800000 */
.L_x_3775:
        /* <DEDUP_REMOVED lines=12> */
.L_x_3771:
        /* <DEDUP_REMOVED lines=100> */
        .weak           $__internal_21_$__cuda_sm20_div_s64
        .type           $__internal_21_$__cuda_sm20_div_s64,@function
        .size           $__internal_21_$__cuda_sm20_div_s64,(.L_x_6215 - $__internal_21_$__cuda_sm20_div_s64)
$__internal_21_$__cuda_sm20_div_s64:
        /* <DEDUP_REMOVED lines=82> */
[----:B------:R-:W-:Y:S06]  /*6e80*/  RET.REL.NODEC R22 `(_ZN5flash32flash_fwd_splitkv_combine_kernelI23Flash_fwd_kernel_traitsILi96ELi64ELi64ELi4ELb0ELb0EN7cutlass6half_tE19Flash_kernel_traitsILi96ELi64ELi64ELi4ES3_EELi16ELi7ELb1EEEvNS_16Flash_fwd_paramsE) ;  /* 0xffffff90165c7950 */ /* 0x000fec0003c3ffff */
.L_x_3777:
        /* <DEDUP_REMOVED lines=15> */
.L_x_6215:


//--------------------- .text._ZN5flash32flash_fwd_splitkv_combine_kernelI23Flash_fwd_kernel_traitsILi96ELi64ELi64ELi4ELb0ELb0EN7cutlass6half_tE19Flash_kernel_traitsILi96ELi64ELi64ELi4ES3_EELi16ELi6ELb1EEEvNS_16Flash_fwd_paramsE --------------------------
	.section	.text._ZN5flash32flash_fwd_splitkv_combine_kernelI23Flash_fwd_kernel_traitsILi96ELi64ELi64ELi4ELb0ELb0EN7cutlass6half_tE19Flash_kernel_traitsILi96ELi64ELi64ELi4ES3_EELi16ELi6ELb1EEEvNS_16Flash_fwd_paramsE,"ax",@progbits
	.align	128
        .global         _ZN5flash32flash_fwd_splitkv_combine_kernelI23Flash_fwd_kernel_traitsILi96ELi64ELi64ELi4ELb0ELb0EN7cutlass6half_tE19Flash_kernel_traitsILi96ELi64ELi64ELi4ES3_EELi16ELi6ELb1EEEvNS_16Flash_fwd_paramsE
        .type           _ZN5flash32flash_fwd_splitkv_combine_kernelI23Flash_fwd_kernel_traitsILi96ELi64ELi64ELi4ELb0ELb0EN7cutlass6half_tE19Flash_kernel_traitsILi96ELi64ELi64ELi4ES3_EELi16ELi6ELb1EEEvNS_16Flash_fwd_paramsE,@function
        .size           _ZN5flash32flash_fwd_splitkv_combine_kernelI23Flash_fwd_kernel_traitsILi96ELi64ELi64ELi4ELb0ELb0EN7cutlass6half_tE19Flash_kernel_traitsILi96ELi64ELi64ELi4ES3_EELi16ELi6ELb1EEEvNS_16Flash_fwd_paramsE,(.L_x_6216 - _ZN5flash32flash_fwd_splitkv_combine_kernelI23Flash_fwd_kernel_traitsILi96ELi64ELi64ELi4ELb0ELb0EN7cutlass6half_tE19Flash_kernel_traitsILi96ELi64ELi64ELi4ES3_EELi16ELi6ELb1EEEvNS_16Flash_fwd_paramsE)
        .other          _ZN5flash32flash_fwd_splitkv_combine_kernelI23Flash_fwd_kernel_traitsILi96ELi64ELi64ELi4ELb0ELb0EN7cutlass6half_tE19Flash_kernel_traitsILi96ELi64ELi64ELi4ES3_EELi16ELi6ELb1EEEvNS_16Flash_fwd_paramsE,@"STO_CUDA_ENTRY STV_DEFAULT"
_ZN5flash32flash_fwd_splitkv_combine_kernelI23Flash_fwd_kernel_traitsILi96ELi64ELi64ELi4ELb0ELb0EN7cutlass6half_tE19Flash_kernel_traitsILi96ELi64ELi64ELi4ES3_EELi16ELi6ELb1EEEvNS_16Flash_fwd_paramsE:
.text._ZN5flash32flash_fwd_splitkv_combine_kernelI23Flash_fwd_kernel_traitsILi96ELi64ELi64ELi4ELb0ELb0EN7cutlass6half_tE19Flash_kernel_traitsILi96ELi64ELi64ELi4ES3_EELi16ELi6ELb1EEEvNS_16Flash_fwd_paramsE:
        /* <DEDUP_REMOVED lines=23> */
[----:B------:R-:W-:Y:S05]  /*0170*/  CALL.REL.NOINC `($__internal_22_$__cuda_sm20_div_s64) ;  /* 0x0000005400f07944 */ /* 0x000fea0003c00000 */
[----:B------:R-:W-:Y:S02]  /*0180*/  MOV R18, R0 ;  /* 0x0000000000127202 */ /* 0x000fe40000000f00 */
[----:B------:R-:W-:Y:S01]  /*0190*/  MOV R19, R27 ;  /* 0x0000001b00137202 */ /* 0x000fe20000000f00 */
[----:B------:R-:W-:Y:S06]  /*01a0*/  BRA `(.L_x_3779) ;  /* 0x00000000004c7947 */ /* 0x000fec0003800000 */
.L_x_3778:
        /* <DEDUP_REMOVED lines=19> */
.L_x_3779:
        /* <DEDUP_REMOVED lines=10> */
[----:B------:R-:W-:Y:S05]  /*0380*/  CALL.REL.NOINC `($__internal_22_$__cuda_sm20_div_s64) ;  /* 0x00000054006c7944 */ /* 0x000fea0003c00000 */
[----:B------:R-:W-:Y:S02]  /*0390*/  MOV R8, R0 ;  /* 0x0000000000087202 */ /* 0x000fe40000000f00 */
[----:B------:R-:W-:Y:S01]  /*03a0*/  MOV R9, R27 ;  /* 0x0000001b00097202 */ /* 0x000fe20000000f00 */
[----:B------:R-:W-:Y:S05]  /*03b0*/  BRA `(.L_x_3782) ;  /* 0x00000000004c7947 */ /* 0x000fea0003800000 */
.L_x_3781:
        /* <DEDUP_REMOVED lines=19> */
.L_x_3782:
[----:B------:R-:W-:Y:S05]  /*04f0*/  BSYNC B0 ;  /* 0x0000000000007941 */ /* 0x000fea0003800000 */
.L_x_3780:
        /* <DEDUP_REMOVED lines=54> */
[----:B------:R-:W-:Y:S05]  /*0860*/  BRA `(.L_x_3785) ;  /* 0x00000000004c7947 */ /* 0x000fea0003800000 */
.L_x_3784:
        /* <DEDUP_REMOVED lines=19> */
.L_x_3785:
[----:B------:R-:W-:Y:S05]  /*09a0*/  BSYNC B0 ;  /* 0x0000000000007941 */ /* 0x000fea0003800000 */
.L_x_3783:
        /* <DEDUP_REMOVED lines=105> */
.L_x_3787:
        /* <DEDUP_REMOVED lines=20> */
.L_x_3788:
[----:B------:R-:W-:Y:S05]  /*1180*/  BSYNC B0 ;  /* 0x0000000000007941 */ /* 0x000fea0003800000 */
.L_x_3786:
        /* <DEDUP_REMOVED lines=177> */
[----:B------:R-:W-:Y:S05]  /*1ca0*/  CALL.REL.NOINC `($__internal_22_$__cuda_sm20_div_s64) ;  /* 0x0000003c00247944 */ /* 0x000fea0003c00000 */
[----:B------:R-:W-:Y:S02]  /*1cb0*/  MOV R46, R0 ;  /* 0x00000000002e7202 */ /* 0x000fe40000000f00 */
[----:B------:R-:W-:Y:S01]  /*1cc0*/  MOV R47, R27 ;  /* 0x0000001b002f7202 */ /* 0x000fe20000000f00 */
[----:B------:R-:W-:Y:S05]  /*1cd0*/  BRA `(.L_x_3791) ;  /* 0x00000000004c7947 */ /* 0x000fea0003800000 */
.L_x_3790:
        /* <DEDUP_REMOVED lines=19> */
.L_x_3791:
[----:B------:R-:W-:Y:S05]  /*1e10*/  BSYNC B0 ;  /* 0x0000000000007941 */ /* 0x000fea0003800000 */
.L_x_3789:
        /* <DEDUP_REMOVED lines=189> */
[----:B------:R-:W-:Y:S05]  /*29f0*/  CALL.REL.NOINC `($__internal_22_$__cuda_sm20_div_s64) ;  /* 0x0000002c00d07944 */ /* 0x000fea0003c00000 */
        /* <DEDUP_REMOVED lines=10> */
.L_x_3796:
        /* <DEDUP_REMOVED lines=22> */
.L_x_3797:
[----:B------:R-:W-:Y:S05]  /*2c00*/  BSYNC B0 ;  /* 0x0000000000007941 */ /* 0x000fea0003800000 */
.L_x_3795:
[----:B------:R-:W-:Y:S01]  /*2c10*/  LOP3.LUT R0, R19, R2, RZ, 0xfc, !PT ;  /* 0x0000000213007212 */ /* 0x000fe200078efcff */
[----:B------:R-:W-:Y:S03]  /*2c20*/  BSSY B0, `(.L_x_3798) ;  /* 0x0000026000007945 */ /* 0x000fe60003800000 */
[----:B------:R-:W-:-:S13]  /*2c30*/  ISETP.NE.U32.AND P0, PT, R0, RZ, PT ;  /* 0x000000ff0000720c */ /* 0x000fda0003f05070 */
[----:B------:R-:W-:Y:S05]  /*2c40*/  @!P0 BRA `(.L_x_3799) ;  /* 0x0000000000348947 */ /* 0x000fea0003800000 */
[----:B------:R-:W-:Y:S01]  /*2c50*/  IMAD.MOV.U32 R24, RZ, RZ, R25 ;  /* 0x000000ffff187224 */ /* 0x000fe200078e0019 */
[----:B------:R-:W-:Y:S02]  /*2c60*/  MOV R23, R2 ;  /* 0x0000000200177202 */ /* 0x000fe40000000f00 */
        /* <DEDUP_REMOVED lines=11> */
.L_x_3799:
        /* <DEDUP_REMOVED lines=22> */
.L_x_3800:
[----:B------:R-:W-:Y:S05]  /*2e80*/  BSYNC B0 ;  /* 0x0000000000007941 */ /* 0x000fea0003800000 */
.L_x_3798:
        /* <DEDUP_REMOVED lines=11> */
[----:B------:R-:W-:Y:S05]  /*2f40*/  CALL.REL.NOINC `($__internal_22_$__cuda_sm20_div_s64) ;  /* 0x00000028007c7944 */ /* 0x000fea0003c00000 */
        /* <DEDUP_REMOVED lines=8> */
.L_x_3802:
        /* <DEDUP_REMOVED lines=22> */
.L_x_3803:
[----:B------:R-:W-:Y:S05]  /*3130*/  BSYNC B0 ;  /* 0x0000000000007941 */ /* 0x000fea0003800000 */
.L_x_3801:
        /* <DEDUP_REMOVED lines=38> */
[----:B------:R-:W-:Y:S05]  /*33a0*/  CALL.REL.NOINC `($__internal_22_$__cuda_sm20_div_s64) ;  /* 0x0000002400647944 */ /* 0x000fea0003c00000 */
        /* <DEDUP_REMOVED lines=12> */
.L_x_3805:
        /* <DEDUP_REMOVED lines=23> */
.L_x_3806:
[----:B------:R-:W-:Y:S05]  /*35e0*/  BSYNC B0 ;  /* 0x0000000000007941 */ /* 0x000fea0003800000 */
.L_x_3804:
        /* <DEDUP_REMOVED lines=17> */
.L_x_3808:
        /* <DEDUP_REMOVED lines=22> */
.L_x_3809:
[----:B------:R-:W-:Y:S05]  /*3860*/  BSYNC B0 ;  /* 0x0000000000007941 */ /* 0x000fea0003800000 */
.L_x_3807:
        /* <DEDUP_REMOVED lines=21> */
.L_x_3811:
        /* <DEDUP_REMOVED lines=23> */
.L_x_3812:
[----:B------:R-:W-:Y:S05]  /*3b30*/  BSYNC B0 ;  /* 0x0000000000007941 */ /* 0x000fea0003800000 */
.L_x_3810:
        /* <DEDUP_REMOVED lines=39> */
.L_x_3814:
        /* <DEDUP_REMOVED lines=23> */
.L_x_3815:
[----:B------:R-:W-:Y:S05]  /*3f20*/  BSYNC B0 ;  /* 0x0000000000007941 */ /* 0x000fea0003800000 */
.L_x_3813:
        /* <DEDUP_REMOVED lines=30> */
.L_x_3817:
        /* <DEDUP_REMOVED lines=23> */
.L_x_3818:
[----:B------:R-:W-:Y:S05]  /*4280*/  BSYNC B0 ;  /* 0x0000000000007941 */ /* 0x000fea0003800000 */
.L_x_3816:
        /* <DEDUP_REMOVED lines=21> */
.L_x_3794:
[----:B------:R-:W-:Y:S02]  /*43e0*/  ULDC.64 UR4, c[0x0][0x2b0] ;  /* 0x0000ac0000047ab9 */ /* 0x000fe40000000a00 */
[----:B------:R-:W-:-:S04]  /*43f0*/  LEA R2, P0, R44, UR4, 0x2 ;  /* 0x000000042c027c11 */ /* 0x000fc8000f8010ff */
[----:B------:R-:W-:-:S05]  /*4400*/  LEA.HI.X R3, R44, UR5, R45, 0x2, P0 ;  /* 0x000000052c037c11 */ /* 0x000fca00080f142d */
[----:B------:R0:W-:Y:S04]  /*4410*/  STG.E desc[UR8][R2.64], R29 ;  /* 0x0000001d02007986 */ /* 0x0001e8000c101908 */
.L_x_3793:
[----:B------:R-:W-:Y:S05]  /*4420*/  BSYNC B1 ;  /* 0x0000000000017941 */ /* 0x000fea0003800000 */
.L_x_3792:
        /* <DEDUP_REMOVED lines=92> */
.L_x_3821:
        /* <DEDUP_REMOVED lines=77> */
.L_x_3820:
        /* <DEDUP_REMOVED lines=46> */
.L_x_3822:
        /* <DEDUP_REMOVED lines=9> */
.L_x_3824:
[----:B------:R-:W-:Y:S05]  /*5230*/  BSYNC B0 ;  /* 0x0000000000007941 */ /* 0x000fea0003800000 */
.L_x_3823:
        /* <DEDUP_REMOVED lines=12> */
.L_x_3819:
        /* <DEDUP_REMOVED lines=100> */
        .weak           $__internal_22_$__cuda_sm20_div_s64
        .type           $__internal_22_$__cuda_sm20_div_s64,@function
        .size           $__internal_22_$__cuda_sm20_div_s64,(.L_x_6216 - $__internal_22_$__cuda_sm20_div_s64)
$__internal_22_$__cuda_sm20_div_s64:
        /* <DEDUP_REMOVED lines=83> */
[----:B------:R-:W-:Y:S05]  /*5e70*/  RET.REL.NODEC R20 `(_ZN5flash32flash_fwd_splitkv_combine_kernelI23Flash_fwd_kernel_traitsILi96ELi64ELi64ELi4ELb0ELb0EN7cutlass6half_tE19Flash_kernel_traitsILi96ELi64ELi64ELi4ES3_EELi16ELi6ELb1EEEvNS_16Flash_fwd_paramsE) ;  /* 0xffffffa014607950 */ /* 0x000fea0003c3ffff */
.L_x_3825:
        /* <DEDUP_REMOVED lines=16> */
.L_x_6216:


//--------------------- .text._ZN5flash32flash_fwd_splitkv_combine_kernelI23Flash_fwd_kernel_traitsILi96ELi64ELi64ELi4ELb0ELb0EN7cutlass6half_tE19Flash_kernel_traitsILi96ELi64ELi64ELi4ES3_EELi16ELi5ELb1EEEvNS_16Flash_fwd_paramsE --------------------------
	.section	.text._ZN5flash32flash_fwd_splitkv_combine_kernelI23Flash_fwd_kernel_traitsILi96ELi64ELi64ELi4ELb0ELb0EN7cutlass6half_tE19Flash_kernel_traitsILi96ELi64ELi64ELi4ES3_EELi16ELi5ELb1EEEvNS_16Flash_fwd_paramsE,"ax",@progbits
	.align	128
        .global         _ZN5flash32flash_fwd_splitkv_combine_kernelI23Flash_fwd_kernel_traitsILi96ELi64ELi64ELi4ELb0ELb0EN7cutlass6half_tE19Flash_kernel_traitsILi96ELi64ELi64ELi4ES3_EELi16ELi5ELb1EEEvNS_16Flash_fwd_paramsE
        .type           _ZN5flash32flash_fwd_splitkv_combine_kernelI23Flash_fwd_kernel_traitsILi96ELi64ELi64ELi4ELb0ELb0EN7cutlass6half_tE19Flash_kernel_traitsILi96ELi64ELi64ELi4ES3_EELi16ELi5ELb1EEEvNS_16Flash_fwd_paramsE,@function
        .size           _ZN5flash32flash_fwd_splitkv_combine_kernelI23Flash_fwd_kernel_traitsILi96ELi64ELi64ELi4ELb0ELb0EN7cutlass6half_tE19Flash_kernel_traitsILi96ELi64ELi64ELi4ES3_EELi16ELi5ELb1EEEvNS_16Flash_fwd_paramsE,(.L_x_6217 - _ZN5flash32flash_fwd_splitkv_combine_kernelI23Flash_fwd_kernel_traitsILi96ELi64ELi64ELi4ELb0ELb0EN7cutlass6half_tE19Flash_kernel_traitsILi96ELi64ELi64ELi4ES3_EELi16ELi5ELb1EEEvNS_16Flash_fwd_paramsE)
        .other          _ZN5flash32flash_fwd_splitkv_combine_kernelI23Flash_fwd_kernel_traitsILi96ELi64ELi64ELi4ELb0ELb0EN7cutlass6half_tE19Flash_kernel_traitsILi96ELi64ELi64ELi4ES3_EELi16ELi5ELb1EEEvNS_16Flash_fwd_paramsE,@"STO_CUDA_ENTRY STV_DEFAULT"
_ZN5flash32flash_fwd_splitkv_combine_kernelI23Flash_fwd_kernel_traitsILi96ELi64ELi64ELi4ELb0ELb0EN7cutlass6half_tE19Flash_kernel_traitsILi96ELi64ELi64ELi4ES3_EELi16ELi5ELb1EEEvNS_16Flash_fwd_paramsE:
.text._ZN5flash32flash_fwd_splitkv_combine_kernelI23Flash_fwd_kernel_traitsILi96ELi64ELi64ELi4ELb0ELb0EN7cutlass6half_tE19Flash_kernel_traitsILi96ELi64ELi64ELi4ES3_EELi16ELi5ELb1EEEvNS_16Flash_fwd_paramsE:
        /* <DEDUP_REMOVED lines=23> */
[----:B------:R-:W-:Y:S05]  /*0170*/  CALL.REL.NOINC `($__internal_23_$__cuda_sm20_div_s64) ;  /* 0x0000005000307944 */ /* 0x000fea0003c00000 */
[----:B------:R-:W-:Y:S05]  /*0180*/  BRA `(.L_x_3827) ;  /* 0x00000000004c7947 */ /* 0x000fea0003800000 */
.L_x_3826:
        /* <DEDUP_REMOVED lines=19> */
.L_x_3827:
        /* <DEDUP_REMOVED lines=12> */
[----:B------:R-:W-:Y:S05]  /*0380*/  CALL.REL.NOINC `($__internal_23_$__cuda_sm20_div_s64) ;  /* 0x0000004c00ac7944 */ /* 0x000fea0003c00000 */
[----:B------:R-:W-:Y:S02]  /*0390*/  MOV R6, R20 ;  /* 0x0000001400067202 */ /* 0x000fe40000000f00 */
[----:B------:R-:W-:Y:S01]  /*03a0*/  MOV R7, R21 ;  /* 0x0000001500077202 */ /* 0x000fe20000000f00 */
[----:B------:R-:W-:Y:S05]  /*03b0*/  BRA `(.L_x_3830) ;  /* 0x00000000004c7947 */ /* 0x000fea0003800000 */
.L_x_3829:
        /* <DEDUP_REMOVED lines=19> */
.L_x_3830:
[----:B------:R-:W-:Y:S05]  /*04f0*/  BSYNC B0 ;  /* 0x0000000000007941 */ /* 0x000fea0003800000 */
.L_x_3828:
        /* <DEDUP_REMOVED lines=54> */
[----:B------:R-:W-:Y:S02]  /*0860*/  MOV R30, R20 ;  /* 0x00000014001e7202 */ /* 0x000fe40000000f00 */
[----:B------:R-:W-:Y:S01]  /*0870*/  MOV R31, R21 ;  /* 0x00000015001f7202 */ /* 0x000fe20000000f00 */
[----:B------:R-:W-:Y:S05]  /*0880*/  BRA `(.L_x_3833) ;  /* 0x00000000004c7947 */ /* 0x000fea0003800000 */
.L_x_3832:
        /* <DEDUP_REMOVED lines=19> */
.L_x_3833:
[----:B------:R-:W-:Y:S05]  /*09c0*/  BSYNC B0 ;  /* 0x0000000000007941 */ /* 0x000fea0003800000 */
.L_x_3831:
        /* <DEDUP_REMOVED lines=105> */
.L_x_3835:
        /* <DEDUP_REMOVED lines=20> */
.L_x_3836:
[----:B------:R-:W-:Y:S05]  /*11a0*/  BSYNC B0 ;  /* 0x0000000000007941 */ /* 0x000fea0003800000 */
.L_x_3834:
        /* <DEDUP_REMOVED lines=115> */
[----:B------:R-:W-:Y:S05]  /*18e0*/  CALL.REL.NOINC `($__internal_23_$__cuda_sm20_div_s64) ;  /* 0x0000003800547944 */ /* 0x000fea0003c00000 */
[----:B------:R-:W-:Y:S02]  /*18f0*/  MOV R40, R20 ;  /* 0x0000001400287202 */ /* 0x000fe40000000f00 */
[----:B------:R-:W-:Y:S01]  /*1900*/  MOV R41, R21 ;  /* 0x0000001500297202 */ /* 0x000fe20000000f00 */
[----:B------:R-:W-:Y:S05]  /*1910*/  BRA `(.L_x_3839) ;  /* 0x00000000004c7947 */ /* 0x000fea0003800000 */
.L_x_3838:
        /* <DEDUP_REMOVED lines=19> */
.L_x_3839:
[----:B------:R-:W-:Y:S05]  /*1a50*/  BSYNC B0 ;  /* 0x0000000000007941 */ /* 0x000fea0003800000 */
.L_x_3837:
        /* <DEDUP_REMOVED lines=161> */
[----:B------:R-:W-:Y:S05]  /*2470*/  CALL.REL.NOINC `($__internal_23_$__cuda_sm20_div_s64) ;  /* 0x0000002c00707944 */ /* 0x000fea0003c00000 */
        /* <DEDUP_REMOVED lines=10> */
.L_x_3844:
        /* <DEDUP_REMOVED lines=22> */
.L_x_3845:
[----:B------:R-:W-:Y:S05]  /*2680*/  BSYNC B0 ;  /* 0x0000000000007941 */ /* 0x000fea0003800000 */
.L_x_3843:
[----:B------:R-:W-:Y:S01]  /*2690*/  LOP3.LUT R19, R17, R0, RZ, 0xfc, !PT ;  /* 0x0000000011137212 */ /* 0x000fe200078efcff */
[----:B------:R-:W-:Y:S03]  /*26a0*/  BSSY B0, `(.L_x_3846) ;  /* 0x0000028000007945 */ /* 0x000fe60003800000 */
[----:B------:R-:W-:-:S13]  /*26b0*/  ISETP.NE.U32.AND P0, PT, R19, RZ, PT ;  /* 0x000000ff1300720c */ /* 0x000fda0003f05070 */
[----:B------:R-:W-:Y:S05]  /*26c0*/  @!P0 BRA `(.L_x_3847) ;  /* 0x00000000003c8947 */ /* 0x000fea0003800000 */
[----:B------:R-:W-:Y:S01]  /*26d0*/  IMAD.MOV.U32 R26, RZ, RZ, R25 ;  /* 0x000000ffff1a7224 */ /* 0x000fe200078e0019 */
[----:B------:R-:W-:Y:S02]  /*26e0*/  MOV R23, R0 ;  /* 0x0000000000177202 */ /* 0x000fe40000000f00 */
[----:B------:R-:W-:Y:S02]  /*26f0*/  MOV R24, 0x2710 ;  /* 0x0000271000187802 */ /* 0x000fe40000000f00 */
[----:B------:R-:W-:Y:S05]  /*2700*/  CALL.REL.NOINC `($__internal_23_$__cuda_sm20_div_s64) ;  /* 0x0000002800cc7944 */ /* 0x000fea0003c00000 */
        /* <DEDUP_REMOVED lines=11> */
.L_x_3847:
        /* <DEDUP_REMOVED lines=22> */
.L_x_3848:
[----:B------:R-:W-:Y:S05]  /*2920*/  BSYNC B0 ;  /* 0x0000000000007941 */ /* 0x000fea0003800000 */
.L_x_3846:
        /* <DEDUP_REMOVED lines=11> */
[----:B------:R-:W-:Y:S05]  /*29e0*/  CALL.REL.NOINC `($__internal_23_$__cuda_sm20_div_s64) ;  /* 0x0000002800147944 */ /* 0x000fea0003c00000 */
[----:B------:R-:W-:-:S04]  /*29f0*/  IADD3 R17, P0, RZ, -R20, RZ ;  /* 0x80000014ff117210 */ /* 0x000fc80007f1e0ff */
[----:B------:R-:W-:Y:S01]  /*2a00*/  IADD3.X R18, RZ, ~R21, RZ, P0, !PT ;  /* 0x80000015ff127210 */ /* 0x000fe200007fe4ff */
[----:B------:R-:W-:-:S04]  /*2a10*/  IMAD.WIDE.U32 R42, R5, R17, R42 ;  /* 0x00000011052a7225 */ /* 0x000fc800078e002a */
[----:B------:R-:W-:-:S04]  /*2a20*/  IMAD R18, R18, R5, RZ ;  /* 0x0000000512127224 */ /* 0x000fc800078e02ff */
[----:B------:R-:W-:-:S05]  /*2a30*/  IMAD R4, R4, R17, R18 ;  /* 0x0000001104047224 */ /* 0x000fca00078e0212 */
[----:B------:R-:W-:Y:S01]  /*2a40*/  IADD3 R4, R43, R4, RZ ;  /* 0x000000042b047210 */ /* 0x000fe20007ffe0ff */
[----:B------:R-:W-:Y:S05]  /*2a50*/  BRA `(.L_x_3851) ;  /* 0x0000000000587947 */ /* 0x000fea0003800000 */
.L_x_3850:
        /* <DEDUP_REMOVED lines=22> */
.L_x_3851:
[----:B------:R-:W-:Y:S05]  /*2bc0*/  BSYNC B0 ;  /* 0x0000000000007941 */ /* 0x000fea0003800000 */
.L_x_3849:
        /* <DEDUP_REMOVED lines=38> */
[----:B------:R-:W-:Y:S05]  /*2e30*/  CALL.REL.NOINC `($__internal_23_$__cuda_sm20_div_s64) ;  /* 0x0000002400007944 */ /* 0x000fea0003c00000 */
        /* <DEDUP_REMOVED lines=12> */
.L_x_3853:
        /* <DEDUP_REMOVED lines=23> */
.L_x_3854:
[----:B------:R-:W-:Y:S05]  /*3070*/  BSYNC B0 ;  /* 0x0000000000007941 */ /* 0x000fea0003800000 */
.L_x_3852:
        /* <DEDUP_REMOVED lines=19> */
.L_x_3856:
        /* <DEDUP_REMOVED lines=22> */
.L_x_3857:
[----:B------:R-:W-:Y:S05]  /*3310*/  BSYNC B0 ;  /* 0x0000000000007941 */ /* 0x000fea0003800000 */
.L_x_3855:
        /* <DEDUP_REMOVED lines=19> */
.L_x_3859:
        /* <DEDUP_REMOVED lines=23> */
.L_x_3860:
[----:B------:R-:W-:Y:S05]  /*35c0*/  BSYNC B0 ;  /* 0x0000000000007941 */ /* 0x000fea0003800000 */
.L_x_3858:
        /* <DEDUP_REMOVED lines=39> */
.L_x_3862:
        /* <DEDUP_REMOVED lines=23> */
.L_x_3863:
[----:B------:R-:W-:Y:S05]  /*39b0*/  BSYNC B0 ;  /* 0x0000000000007941 */ /* 0x000fea0003800000 */
.L_x_3861:
        /* <DEDUP_REMOVED lines=29> */
.L_x_3865:
        /* <DEDUP_REMOVED lines=23> */
.L_x_3866:
[----:B------:R-:W-:Y:S05]  /*3d00*/  BSYNC B0 ;  /* 0x0000000000007941 */ /* 0x000fea0003800000 */
.L_x_3864:
        /* <DEDUP_REMOVED lines=21> */
.L_x_3842:
[----:B------:R-:W-:Y:S02]  /*3e60*/  ULDC.64 UR4, c[0x0][0x2b0] ;  /* 0x0000ac0000047ab9 */ /* 0x000fe40000000a00 */
[----:B------:R-:W-:-:S04]  /*3e70*/  LEA R2, P0, R38, UR4, 0x2 ;  /* 0x0000000426027c11 */ /* 0x000fc8000f8010ff */
[----:B------:R-:W-:-:S05]  /*3e80*/  LEA.HI.X R3, R38, UR5, R39, 0x2, P0 ;  /* 0x0000000526037c11 */ /* 0x000fca00080f1427 */
[----:B------:R0:W-:Y:S04]  /*3e90*/  STG.E desc[UR8][R2.64], R30 ;  /* 0x0000001e02007986 */ /* 0x0001e8000c101908 */
.L_x_3841:
[----:B------:R-:W-:Y:S05]  /*3ea0*/  BSYNC B1 ;  /* 0x0000000000017941 */ /* 0x000fea0003800000 */
.L_x_3840:
        /* <DEDUP_REMOVED lines=68> */
.L_x_3869:
        /* <DEDUP_REMOVED lines=77> */
.L_x_3868:
        /* <DEDUP_REMOVED lines=46> */
.L_x_3870:
        /* <DEDUP_REMOVED lines=9> */
.L_x_3872:
[----:B------:R-:W-:Y:S05]  /*4b30*/  BSYNC B0 ;  /* 0x0000000000007941 */ /* 0x000fea0003800000 */
.L_x_3871:
        /* <DEDUP_REMOVED lines=12> */
.L_x_3867:
        /* <DEDUP_REMOVED lines=100> */
        .weak           $__internal_23_$__cuda_sm20_div_s64
        .type           $__internal_23_$__cuda_sm20_div_s64,@function
        .size           $__internal_23_$__cuda_sm20_div_s64,(.L_x_6217 - $__internal_23_$__cuda_sm20_div_s64)
$__internal_23_$__cuda_sm20_div_s64:
        /* <DEDUP_REMOVED lines=83> */
[----:B------:R-:W-:Y:S06]  /*5770*/  RET.REL.NODEC R44 `(_ZN5flash32flash_fwd_splitkv_combine_kernelI23Flash_fwd_kernel_traitsILi96ELi64ELi64ELi4ELb0ELb0EN7cutlass6half_tE19Flash_kernel_traitsILi96ELi64ELi64ELi4ES3_EELi16ELi5ELb1EEEvNS_16Flash_fwd_paramsE) ;  /* 0xffffffa82c207950 */ /* 0x000fec0003c3ffff */
.L_x_3873:
        /* <DEDUP_REMOVED lines=16> */
.L_x_6217:


//--------------------- .text._ZN5flash32flash_fwd_splitkv_combine_kernelI23Flash_fwd_kernel_traitsILi96ELi64ELi64ELi4ELb0ELb0EN7cutlass6half_tE19Flash_kernel_traitsILi96ELi64ELi64ELi4ES3_EELi16ELi4ELb1EEEvNS_16Flash_fwd_paramsE --------------------------
	.section	.text._ZN5flash32flash_fwd_splitkv_combine_kernelI23Flash_fwd_kernel_traitsILi96ELi64ELi64ELi4ELb0ELb0EN7cutlass6half_tE19Flash_kernel_traitsILi96ELi64ELi64ELi4ES3_EELi16ELi4ELb1EEEvNS_16Flash_fwd_paramsE,"ax",@progbits
	.align	128
        .global         _ZN5flash32flash_fwd_splitkv_combine_kernelI23Flash_fwd_kernel_traitsILi96ELi64ELi64ELi4ELb0ELb0EN7cutlass6half_tE19Flash_kernel_traitsILi96ELi64ELi64ELi4ES3_EELi16ELi4ELb1EEEvNS_16Flash_fwd_paramsE
        .type           _ZN5flash32flash_fwd_splitkv_combine_kernelI23Flash_fwd_kernel_traitsILi96ELi64ELi64ELi4ELb0ELb0EN7cutlass6half_tE19Flash_kernel_traitsILi96ELi64ELi64ELi4ES3_EELi16ELi4ELb1EEEvNS_16Flash_fwd_paramsE,@function
        .size           _ZN5flash32flash_fwd_splitkv_combine_kernelI23Flash_fwd_kernel_traitsILi96ELi64ELi64ELi4ELb0ELb0EN7cutlass6half_tE19Flash_kernel_traitsILi96ELi64ELi64ELi4ES3_EELi16ELi4ELb1EEEvNS_16Flash_fwd_paramsE,(.L_x_6218 - _ZN5flash32flash_fwd_splitkv_combine_kernelI23Flash_fwd_kernel_traitsILi96ELi64ELi64ELi4ELb0ELb0EN7cutlass6half_tE19Flash_kernel_traitsILi96ELi64ELi64ELi4ES3_EELi16ELi4ELb1EEEvNS_16Flash_fwd_paramsE)
        .other          _ZN5flash32flash_fwd_splitkv_combine_kernelI23Flash_fwd_kernel_traitsILi96ELi64ELi64ELi4ELb0ELb0EN7cutlass6half_tE19Flash_kernel_traitsILi96ELi64ELi64ELi4ES3_EELi16ELi4ELb1EEEvNS_16Flash_fwd_paramsE,@"STO_CUDA_ENTRY STV_DEFAULT"
_ZN5flash32flash_fwd_splitkv_combine_kernelI23Flash_fwd_kernel_traitsILi96ELi64ELi64ELi4ELb0ELb0EN7cutlass6half_tE19Flash_kernel_traitsILi96ELi64ELi64ELi4ES3_EELi16ELi4ELb1EEEvNS_16Flash_fwd_paramsE:
.text._ZN5flash32flash_fwd_splitkv_combine_kernelI23Flash_fwd_kernel_traitsILi96ELi64ELi64ELi4ELb0ELb0EN7cutlass6half_tE19Flash_kernel_traitsILi96ELi64ELi64ELi4ES3_EELi16ELi4ELb1EEEvNS_16Flash_fwd_paramsE:
        /* <DEDUP_REMOVED lines=23> */
[----:B------:R-:W-:Y:S05]  /*0170*/  CALL.REL.NOINC `($__internal_24_$__cuda_sm20_div_s64) ;  /* 0x0000004c00407944 */ /* 0x000fea0003c00000 */
[----:B------:R-:W-:Y:S05]  /*0180*/  BRA `(.L_x_3875) ;  /* 0x00000000004c7947 */ /* 0x000fea0003800000 */
.L_x_3874:
        /* <DEDUP_REMOVED lines=19> */
.L_x_3875:
        /* <DEDUP_REMOVED lines=12> */
[----:B------:R-:W-:Y:S05]  /*0380*/  CALL.REL.NOINC `($__internal_24_$__cuda_sm20_div_s64) ;  /* 0x0000004800bc7944 */ /* 0x000fea0003c00000 */
[----:B------:R-:W-:Y:S02]  /*0390*/  MOV R8, R20 ;  /* 0x0000001400087202 */ /* 0x000fe40000000f00 */
[----:B------:R-:W-:Y:S01]  /*03a0*/  MOV R9, R21 ;  /* 0x0000001500097202 */ /* 0x000fe20000000f00 */
[----:B------:R-:W-:Y:S05]  /*03b0*/  BRA `(.L_x_3878) ;  /* 0x00000000004c7947 */ /* 0x000fea0003800000 */
.L_x_3877:
        /* <DEDUP_REMOVED lines=19> */
.L_x_3878:
[----:B------:R-:W-:Y:S05]  /*04f0*/  BSYNC B0 ;  /* 0x0000000000007941 */ /* 0x000fea0003800000 */
.L_x_3876:
        /* <DEDUP_REMOVED lines=42> */
.L_x_3880:
        /* <DEDUP_REMOVED lines=19> */
.L_x_3881:
[----:B------:R-:W-:Y:S05]  /*08d0*/  BSYNC B0 ;  /* 0x0000000000007941 */ /* 0x000fea0003800000 */
.L_x_3879:
        /* <DEDUP_REMOVED lines=72> */
[----:B------:R-:W-:Y:S05]  /*0d60*/  CALL.REL.NOINC `($__internal_24_$__cuda_sm20_div_s64) ;  /* 0x0000004000447944 */ /* 0x000fea0003c00000 */
[----:B------:R-:W-:Y:S02]  /*0d70*/  MOV R38, R20 ;  /* 0x0000001400267202 */ /* 0x000fe40000000f00 */
[----:B------:R-:W-:Y:S01]  /*0d80*/  MOV R39, R21 ;  /* 0x0000001500277202 */ /* 0x000fe20000000f00 */
[----:B------:R-:W-:Y:S05]  /*0d90*/  BRA `(.L_x_3884) ;  /* 0x00000000004c7947 */ /* 0x000fea0003800000 */
.L_x_3883:
        /* <DEDUP_REMOVED lines=19> */
.L_x_3884:
[----:B------:R-:W-:Y:S05]  /*0ed0*/  BSYNC B0 ;  /* 0x0000000000007941 */ /* 0x000fea0003800000 */
.L_x_3882:
        /* <DEDUP_REMOVED lines=41> */
.L_x_3886:
        /* <DEDUP_REMOVED lines=19> */
.L_x_3887:
[----:B------:R-:W-:Y:S05]  /*12a0*/  BSYNC B0 ;  /* 0x0000000000007941 */ /* 0x000fea0003800000 */
.L_x_3885:
        /* <DEDUP_REMOVED lines=236> */
[----:B------:R-:W-:Y:S05]  /*2170*/  CALL.REL.NOINC `($__internal_24_$__cuda_sm20_div_s64) ;  /* 0x0000002c00407944 */ /* 0x000fea0003c00000 */
        /* <DEDUP_REMOVED lines=10> */
.L_x_3892:
        /* <DEDUP_REMOVED lines=22> */
.L_x_3893:
[----:B------:R-:W-:Y:S05]  /*2380*/  BSYNC B0 ;  /* 0x0000000000007941 */ /* 0x000fea0003800000 */
.L_x_3891:
[----:B------:R-:W-:Y:S01]  /*2390*/  LOP3.LUT R19, R17, R0, RZ, 0xfc, !PT ;  /* 0x0000000011137212 */ /* 0x000fe200078efcff */
[----:B------:R-:W-:Y:S03]  /*23a0*/  BSSY B0, `(.L_x_3894) ;  /* 0x0000028000007945 */ /* 0x000fe60003800000 */
[----:B------:R-:W-:-:S13]  /*23b0*/  ISETP.NE.U32.AND P1, PT, R19, RZ, PT ;  /* 0x000000ff1300720c */ /* 0x000fda0003f25070 */
[----:B------:R-:W-:Y:S05]  /*23c0*/  @!P1 BRA `(.L_x_3895) ;  /* 0x00000000003c9947 */ /* 0x000fea0003800000 */
[----:B------:R-:W-:Y:S01]  /*23d0*/  IMAD.MOV.U32 R26, RZ, RZ, R27 ;  /* 0x000000ffff1a7224 */ /* 0x000fe200078e001b */
[----:B------:R-:W-:Y:S02]  /*23e0*/  MOV R25, R0 ;  /* 0x0000000000197202 */ /* 0x000fe40000000f00 */
[----:B------:R-:W-:Y:S02]  /*23f0*/  MOV R24, 0x2410 ;  /* 0x0000241000187802 */ /* 0x000fe40000000f00 */
[----:B------:R-:W-:Y:S05]  /*2400*/  CALL.REL.NOINC `($__internal_24_$__cuda_sm20_div_s64) ;  /* 0x00000028009c7944 */ /* 0x000fea0003c00000 */
        /* <DEDUP_REMOVED lines=11> */
.L_x_3895:
        /* <DEDUP_REMOVED lines=22> */
.L_x_3896:
[----:B------:R-:W-:Y:S05]  /*2620*/  BSYNC B0 ;  /* 0x0000000000007941 */ /* 0x000fea0003800000 */
.L_x_3894:
        /* <DEDUP_REMOVED lines=11> */
[----:B------:R-:W-:Y:S05]  /*26e0*/  CALL.REL.NOINC `($__internal_24_$__cuda_sm20_div_s64) ;  /* 0x0000002400e47944 */ /* 0x000fea0003c00000 */
[----:B------:R-:W-:-:S04]  /*26f0*/  IADD3 R17, P0, RZ, -R20, RZ ;  /* 0x80000014ff117210 */ /* 0x000fc80007f1e0ff */
[----:B------:R-:W-:Y:S01]  /*2700*/  IADD3.X R18, RZ, ~R21, RZ, P0, !PT ;  /* 0x80000015ff127210 */ /* 0x000fe200007fe4ff */
[----:B------:R-:W-:-:S04]  /*2710*/  IMAD.WIDE.U32 R40, R5, R17, R40 ;  /* 0x0000001105287225 */ /* 0x000fc800078e0028 */
[----:B------:R-:W-:-:S04]  /*2720*/  IMAD R18, R18, R5, RZ ;  /* 0x0000000512127224 */ /* 0x000fc800078e02ff */
[----:B------:R-:W-:-:S05]  /*2730*/  IMAD R4, R4, R17, R18 ;  /* 0x0000001104047224 */ /* 0x000fca00078e0212 */
[----:B------:R-:W-:Y:S01]  /*2740*/  IADD3 R4, R41, R4, RZ ;  /* 0x0000000429047210 */ /* 0x000fe20007ffe0ff */
[----:B------:R-:W-:Y:S05]  /*2750*/  BRA `(.L_x_3899) ;  /* 0x0000000000587947 */ /* 0x000fea0003800000 */
.L_x_3898:
        /* <DEDUP_REMOVED lines=22> */
.L_x_3899:
[----:B------:R-:W-:Y:S05]  /*28c0*/  BSYNC B0 ;  /* 0x0000000000007941 */ /* 0x000fea0003800000 */
.L_x_3897:
        /* <DEDUP_REMOVED lines=38> */
[----:B------:R-:W-:Y:S05]  /*2b30*/  CALL.REL.NOINC `($__internal_24_$__cuda_sm20_div_s64) ;  /* 0x0000002000d07944 */ /* 0x000fea0003c00000 */
        /* <DEDUP_REMOVED lines=12> */
.L_x_3901:
        /* <DEDUP_REMOVED lines=23> */
.L_x_3902:
[----:B------:R-:W-:Y:S05]  /*2d70*/  BSYNC B0 ;  /* 0x0000000000007941 */ /* 0x000fea0003800000 */
.L_x_3900:
        /* <DEDUP_REMOVED lines=19> */
.L_x_3904:
        /* <DEDUP_REMOVED lines=22> */
.L_x_3905:
[----:B------:R-:W-:Y:S05]  /*3010*/  BSYNC B0 ;  /* 0x0000000000007941 */ /* 0x000fea0003800000 */
.L_x_3903:
        /* <DEDUP_REMOVED lines=19> */
.L_x_3907:
        /* <DEDUP_REMOVED lines=23> */
.L_x_3908:
[----:B------:R-:W-:Y:S05]  /*32c0*/  BSYNC B0 ;  /* 0x0000000000007941 */ /* 0x000fea0003800000 */
.L_x_3906:
        /* <DEDUP_REMOVED lines=39> */
.L_x_3910:
        /* <DEDUP_REMOVED lines=23> */
.L_x_3911:
[----:B------:R-:W-:Y:S05]  /*36b0*/  BSYNC B0 ;  /* 0x0000000000007941 */ /* 0x000fea0003800000 */
.L_x_3909:
        /* <DEDUP_REMOVED lines=29> */
.L_x_3913:
        /* <DEDUP_REMOVED lines=23> */
.L_x_3914:
[----:B------:R-:W-:Y:S05]  /*3a00*/  BSYNC B0 ;  /* 0x0000000000007941 */ /* 0x000fea0003800000 */
.L_x_3912:
        /* <DEDUP_REMOVED lines=21> */
.L_x_3890:
[----:B------:R-:W-:Y:S02]  /*3b60*/  ULDC.64 UR4, c[0x0][0x2b0] ;  /* 0x0000ac0000047ab9 */ /* 0x000fe40000000a00 */
[----:B------:R-:W-:-:S04]  /*3b70*/  LEA R2, P0, R36, UR4, 0x2 ;  /* 0x0000000424027c11 */ /* 0x000fc8000f8010ff */
[----:B------:R-:W-:-:S05]  /*3b80*/  LEA.HI.X R3, R36, UR5, R37, 0x2, P0 ;  /* 0x0000000524037c11 */ /* 0x000fca00080f1425 */
[----:B------:R0:W-:Y:S04]  /*3b90*/  STG.E desc[UR8][R2.64], R31 ;  /* 0x0000001f02007986 */ /* 0x0001e8000c101908 */
.L_x_3889:
[----:B------:R-:W-:Y:S05]  /*3ba0*/  BSYNC B1 ;  /* 0x0000000000017941 */ /* 0x000fea0003800000 */
.L_x_3888:
        /* <DEDUP_REMOVED lines=56> */
.L_x_3917:
        /* <DEDUP_REMOVED lines=77> */
.L_x_3916:
        /* <DEDUP_REMOVED lines=46> */
.L_x_3918:
        /* <DEDUP_REMOVED lines=9> */
.L_x_3920:
[----:B------:R-:W-:Y:S05]  /*4770*/  BSYNC B0 ;  /* 0x0000000000007941 */ /* 0x000fea0003800000 */
.L_x_3919:
        /* <DEDUP_REMOVED lines=12> */
.L_x_3915:
        /* <DEDUP_REMOVED lines=100> */
        .weak           $__internal_24_$__cuda_sm20_div_s64
        .type           $__internal_24_$__cuda_sm20_div_s64,@function
        .size           $__internal_24_$__cuda_sm20_div_s64,(.L_x_6218 - $__internal_24_$__cuda_sm20_div_s64)
$__internal_24_$__cuda_sm20_div_s64:
        /* <DEDUP_REMOVED lines=83> */
[----:B------:R-:W-:Y:S06]  /*53b0*/  RET.REL.NODEC R22 `(_ZN5flash32flash_fwd_splitkv_combine_kernelI23Flash_fwd_kernel_traitsILi96ELi64ELi64ELi4ELb0ELb0EN7cutlass6half_tE19Flash_kernel_traitsILi96ELi64ELi64ELi4ES3_EELi16ELi4ELb1EEEvNS_16Flash_fwd_paramsE) ;  /* 0xffffffac16107950 */ /* 0x000fec0003c3ffff */
.L_x_3921:
        /* <DEDUP_REMOVED lines=12> */
.L_x_6218:


//--------------------- .text._ZN5flash32flash_fwd_splitkv_combine_kernelI23Flash_fwd_kernel_traitsILi96ELi64ELi64ELi4ELb0ELb0EN7cutlass6half_tE19Flash_kernel_traitsILi96ELi64ELi64ELi4ES3_EELi16ELi3ELb1EEEvNS_16Flash_fwd_paramsE --------------------------
	.section	.text._ZN5flash32flash_fwd_splitkv_combine_kernelI23Flash_fwd_kernel_traitsILi96ELi64ELi64ELi4ELb0ELb0EN7cutlass6half_tE19Flash_kernel_traitsILi96ELi64ELi64ELi4ES3_EELi16ELi3ELb1EEEvNS_16Flash_fwd_paramsE,"ax",@progbits
	.align	128
        .global         _ZN5flash32flash_fwd_splitkv_combine_kernelI23Flash_fwd_kernel_traitsILi96ELi64ELi64ELi4ELb0ELb0EN7cutlass6half_tE19Flash_kernel_traitsILi96ELi64ELi64ELi4ES3_EELi16ELi3ELb1EEEvNS_16Flash_fwd_paramsE
        .type           _ZN5flash32flash_fwd_splitkv_combine_kernelI23Flash_fwd_kernel_traitsILi96ELi64ELi64ELi4ELb0ELb0EN7cutlass6half_tE19Flash_kernel_traitsILi96ELi64ELi64ELi4ES3_EELi16ELi3ELb1EEEvNS_16Flash_fwd_paramsE,@function
        .size           _ZN5flash32flash_fwd_splitkv_combine_kernelI23Flash_fwd_kernel_traitsILi96ELi64ELi64ELi4ELb0ELb0EN7cutlass6half_tE19Flash_kernel_traitsILi96ELi64ELi64ELi4ES3_EELi16ELi3ELb1EEEvNS_16Flash_fwd_paramsE,(.L_x_6219 - _ZN5flash32flash_fwd_splitkv_combine_kernelI23Flash_fwd_kernel_traitsILi96ELi64ELi64ELi4ELb0ELb0EN7cutlass6half_tE19Flash_kernel_traitsILi96ELi64ELi64ELi4ES3_EELi16ELi3ELb1EEEvNS_16Flash_fwd_paramsE)
        .other          _ZN5flash32flash_fwd_splitkv_combine_kernelI23Flash_fwd_kernel_traitsILi96ELi64ELi64ELi4ELb0ELb0EN7cutlass6half_tE19Flash_kernel_traitsILi96ELi64ELi64ELi4ES3_EELi16ELi3ELb1EEEvNS_16Flash_fwd_paramsE,@"STO_CUDA_ENTRY STV_DEFAULT"
_ZN5flash32flash_fwd_splitkv_combine_kernelI23Flash_fwd_kernel_traitsILi96ELi64ELi64ELi4ELb0ELb0EN7cutlass6half_tE19Flash_kernel_traitsILi96ELi64ELi64ELi4ES3_EELi16ELi3ELb1EEEvNS_16Flash_fwd_paramsE:
.text._ZN5flash32flash_fwd_splitkv_combine_kernelI23Flash_fwd_kernel_traitsILi96ELi64ELi64ELi4ELb0ELb0EN7cutlass6half_tE19Flash_kernel_traitsILi96ELi64ELi64ELi4ES3_EELi16ELi3ELb1EEEvNS_16Flash_fwd_paramsE:
        /* <DEDUP_REMOVED lines=23> */
[----:B------:R-:W-:Y:S05]  /*0170*/  CALL.REL.NOINC `($__internal_25_$__cuda_sm20_div_s64) ;  /* 0x0000004c00447944 */ /* 0x000fea0003c00000 */
[----:B------:R-:W-:Y:S05]  /*0180*/  BRA `(.L_x_3923) ;  /* 0x00000000004c7947 */ /* 0x000fea0003800000 */
.L_x_3922:
        /* <DEDUP_REMOVED lines=19> */
.L_x_3923:
        /* <DEDUP_REMOVED lines=12> */
[----:B------:R-:W-:Y:S05]  /*0380*/  CALL.REL.NOINC `($__internal_25_$__cuda_sm20_div_s64) ;  /* 0x0000004800c07944 */ /* 0x000fea0003c00000 */
[----:B------:R-:W-:Y:S02]  /*0390*/  MOV R8, R18 ;  /* 0x0000001200087202 */ /* 0x000fe40000000f00 */
[----:B------:R-:W-:Y:S01]  /*03a0*/  MOV R9, R19 ;  /* 0x0000001300097202 */ /* 0x000fe20000000f00 */
[----:B------:R-:W-:Y:S05]  /*03b0*/  BRA `(.L_x_3926) ;  /* 0x00000000004c7947 */ /* 0x000fea0003800000 */
.L_x_3925:
        /* <DEDUP_REMOVED lines=19> */
.L_x_3926:
[----:B------:R-:W-:Y:S05]  /*04f0*/  BSYNC B0 ;  /* 0x0000000000007941 */ /* 0x000fea0003800000 */
.L_x_3924:
        /* <DEDUP_REMOVED lines=42> */
.L_x_3928:
        /* <DEDUP_REMOVED lines=19> */
.L_x_3929:
[----:B------:R-:W-:Y:S05]  /*08d0*/  BSYNC B0 ;  /* 0x0000000000007941 */ /* 0x000fea0003800000 */
.L_x_3927:
        /* <DEDUP_REMOVED lines=74> */
[----:B------:R-:W-:Y:S02]  /*0d80*/  MOV R34, R18 ;  /* 0x0000001200227202 */ /* 0x000fe40000000f00 */
[----:B------:R-:W-:Y:S01]  /*0d90*/  MOV R35, R19 ;  /* 0x0000001300237202 */ /* 0x000fe20000000f00 */
[----:B------:R-:W-:Y:S05]  /*0da0*/  BRA `(.L_x_3932) ;  /* 0x00000000004c7947 */ /* 0x000fea0003800000 */
.L_x_3931:
        /* <DEDUP_REMOVED lines=19> */
.L_x_3932:
[----:B------:R-:W-:Y:S05]  /*0ee0*/  BSYNC B0 ;  /* 0x0000000000007941 */ /* 0x000fea0003800000 */
.L_x_3930:
        /* <DEDUP_REMOVED lines=43> */
.L_x_3934:
        /* <DEDUP_REMOVED lines=19> */
.L_x_3935:
[----:B------:R-:W-:Y:S05]  /*12d0*/  BSYNC B0 ;  /* 0x0000000000007941 */ /* 0x000fea0003800000 */
.L_x_3933:
        /* <DEDUP_REMOVED lines=67> */
.L_x_3937:
[----:B------:R-:W-:Y:S05]  /*1710*/  BSYNC B0 ;  /* 0x0000000000007941 */ /* 0x000fea0003800000 */
.L_x_3936:
        /* <DEDUP_REMOVED lines=14> */
.L_x_3939:
[----:B------:R-:W-:Y:S05]  /*1800*/  BSYNC B0 ;  /* 0x0000000000007941 */ /* 0x000fea0003800000 */
.L_x_3938:
        /* <DEDUP_REMOVED lines=142> */
[----:B------:R-:W-:Y:S05]  /*20f0*/  CALL.REL.NOINC `($__internal_25_$__cuda_sm20_div_s64) ;  /* 0x0000002c00647944 */ /* 0x000fea0003c00000 */
        /* <DEDUP_REMOVED lines=9> */
.L_x_3944:
        /* <DEDUP_REMOVED lines=22> */
.L_x_3945:
[----:B------:R-:W-:Y:S05]  /*22f0*/  BSYNC B0 ;  /* 0x0000000000007941 */ /* 0x000fea0003800000 */
.L_x_3943:
        /* <DEDUP_REMOVED lines=19> */
.L_x_3947:
        /* <DEDUP_REMOVED lines=22> */
.L_x_3948:
[----:B------:R-:W-:Y:S05]  /*2590*/  BSYNC B0 ;  /* 0x0000000000007941 */ /* 0x000fea0003800000 */
.L_x_3946:
        /* <DEDUP_REMOVED lines=11> */
[----:B------:R-:W-:Y:S05]  /*2650*/  CALL.REL.NOINC `($__internal_25_$__cuda_sm20_div_s64) ;  /* 0x00000028000c7944 */ /* 0x000fea0003c00000 */
[----:B------:R-:W-:-:S04]  /*2660*/  IADD3 R17, P0, RZ, -R18, RZ ;  /* 0x80000012ff117210 */ /* 0x000fc80007f1e0ff */
[----:B------:R-:W-:Y:S01]  /*2670*/  IADD3.X R16, RZ, ~R19, RZ, P0, !PT ;  /* 0x80000013ff107210 */ /* 0x000fe200007fe4ff */
[----:B------:R-:W-:-:S04]  /*2680*/  IMAD.WIDE.U32 R36, R5, R17, R36 ;  /* 0x0000001105247225 */ /* 0x000fc800078e0024 */
[----:B------:R-:W-:-:S04]  /*2690*/  IMAD R16, R16, R5, RZ ;  /* 0x0000000510107224 */ /* 0x000fc800078e02ff */
[----:B------:R-:W-:-:S05]  /*26a0*/  IMAD R4, R4, R17, R16 ;  /* 0x0000001104047224 */ /* 0x000fca00078e0210 */
[----:B------:R-:W-:Y:S01]  /*26b0*/  IADD3 R4, R37, R4, RZ ;  /* 0x0000000425047210 */ /* 0x000fe20007ffe0ff */
[----:B------:R-:W-:Y:S05]  /*26c0*/  BRA `(.L_x_3951) ;  /* 0x0000000000587947 */ /* 0x000fea0003800000 */
.L_x_3950:
        /* <DEDUP_REMOVED lines=22> */
.L_x_3951:
[----:B------:R-:W-:Y:S05]  /*2830*/  BSYNC B0 ;  /* 0x0000000000007941 */ /* 0x000fea0003800000 */
.L_x_3949:
        /* <DEDUP_REMOVED lines=38> */
[----:B------:R-:W-:Y:S05]  /*2aa0*/  CALL.REL.NOINC `($__internal_25_$__cuda_sm20_div_s64) ;  /* 0x0000002000f87944 */ /* 0x000fea0003c00000 */
        /* <DEDUP_REMOVED lines=12> */
.L_x_3953:
        /* <DEDUP_REMOVED lines=23> */
.L_x_3954:
[----:B------:R-:W-:Y:S05]  /*2ce0*/  BSYNC B0 ;  /* 0x0000000000007941 */ /* 0x000fea0003800000 */
.L_x_3952:
        /* <DEDUP_REMOVED lines=18> */
.L_x_3956:
        /* <DEDUP_REMOVED lines=22> */
.L_x_3957:
[----:B------:R-:W-:Y:S05]  /*2f70*/  BSYNC B0 ;  /* 0x0000000000007941 */ /* 0x000fea0003800000 */
.L_x_3955:
        /* <DEDUP_REMOVED lines=20> */
.L_x_3959:
        /* <DEDUP_REMOVED lines=23> */
.L_x_3960:
[----:B------:R-:W-:Y:S05]  /*3230*/  BSYNC B0 ;  /* 0x0000000000007941 */ /* 0x000fea0003800000 */
.L_x_3958:
        /* <DEDUP_REMOVED lines=26> */
[----:B------:R-:W-:Y:S05]  /*33e0*/  CALL.REL.NOINC `($__internal_25_$__cuda_sm20_div_s64) ;  /* 0x0000001800a87944 */ /* 0x000fea0003c00000 */
        /* <DEDUP_REMOVED lines=12> */
.L_x_3962:
        /* <DEDUP_REMOVED lines=23> */
.L_x_3963:
[----:B------:R-:W-:Y:S05]  /*3620*/  BSYNC B0 ;  /* 0x0000000000007941 */ /* 0x000fea0003800000 */
.L_x_3961:
        /* <DEDUP_REMOVED lines=29> */
.L_x_3965:
        /* <DEDUP_REMOVED lines=23> */
.L_x_3966:
[----:B------:R-:W-:Y:S05]  /*3970*/  BSYNC B0 ;  /* 0x0000000000007941 */ /* 0x000fea0003800000 */
.L_x_3964:
        /* <DEDUP_REMOVED lines=21> */
.L_x_3942:
[----:B------:R-:W-:Y:S02]  /*3ad0*/  ULDC.64 UR4, c[0x0][0x2b0] ;  /* 0x0000ac0000047ab9 */ /* 0x000fe40000000a00 */
[----:B------:R-:W-:-:S04]  /*3ae0*/  LEA R2, P0, R32, UR4, 0x2 ;  /* 0x0000000420027c11 */ /* 0x000fc8000f8010ff */
[----:B------:R-:W-:-:S05]  /*3af0*/  LEA.HI.X R3, R32, UR5, R33, 0x2, P0 ;  /* 0x0000000520037c11 */ /* 0x000fca00080f1421 */
[----:B------:R0:W-:Y:S04]  /*3b00*/  STG.E desc[UR8][R2.64], R27 ;  /* 0x0000001b02007986 */ /* 0x0001e8000c101908 */
.L_x_3941:
[----:B------:R-:W-:Y:S05]  /*3b10*/  BSYNC B1 ;  /* 0x0000000000017941 */ /* 0x000fea0003800000 */
.L_x_3940:
        /* <DEDUP_REMOVED lines=20> */
.L_x_3968:
[----:B------:R-:W-:Y:S05]  /*3c60*/  BSYNC B0 ;  /* 0x0000000000007941 */ /* 0x000fea0003800000 */
.L_x_3967:
        /* <DEDUP_REMOVED lines=45> */
.L_x_3971:
        /* <DEDUP_REMOVED lines=77> */
.L_x_3970:
        /* <DEDUP_REMOVED lines=46> */
.L_x_3972:
        /* <DEDUP_REMOVED lines=9> */
.L_x_3974:
[----:B------:R-:W-:Y:S05]  /*4780*/  BSYNC B0 ;  /* 0x0000000000007941 */ /* 0x000fea0003800000 */
.L_x_3973:
        /* <DEDUP_REMOVED lines=12> */
.L_x_3969:
        /* <DEDUP_REMOVED lines=100> */
        .weak           $__internal_25_$__cuda_sm20_div_s64
        .type           $__internal_25_$__cuda_sm20_div_s64,@function
        .size           $__internal_25_$__cuda_sm20_div_s64,(.L_x_6219 - $__internal_25_$__cuda_sm20_div_s64)
$__internal_25_$__cuda_sm20_div_s64:
        /* <DEDUP_REMOVED lines=83> */
[----:B------:R-:W-:Y:S06]  /*53c0*/  RET.REL.NODEC R38 `(_ZN5flash32flash_fwd_splitkv_combine_kernelI23Flash_fwd_kernel_traitsILi96ELi64ELi64ELi4ELb0ELb0EN7cutlass6half_tE19Flash_kernel_traitsILi96ELi64ELi64ELi4ES3_EELi16ELi3ELb1EEEvNS_16Flash_fwd_paramsE) ;  /* 0xffffffac260c7950 */ /* 0x000fec0003c3ffff */
.L_x_3975:
        /* <DEDUP_REMOVED lines=11> */
.L_x_6219:


//--------------------- .text._ZN5flash32flash_fwd_splitkv_combine_kernelI23Flash_fwd_kernel_traitsILi96ELi64ELi64ELi4ELb0ELb0EN7cutlass6half_tE19Flash_kernel_traitsILi96ELi64ELi64ELi4ES3_EELi16ELi2ELb1EEEvNS_16Flash_fwd_paramsE --------------------------
	.section	.text._ZN5flash32flash_fwd_splitkv_combine_kernelI23Flash_fwd_kernel_traitsILi96ELi64ELi64ELi4ELb0ELb0EN7cutlass6half_tE19Flash_kernel_traitsILi96ELi64ELi64ELi4ES3_EELi16ELi2ELb1EEEvNS_16Flash_fwd_paramsE,"ax",@progbits
	.align	128
        .global         _ZN5flash32flash_fwd_splitkv_combine_kernelI23Flash_fwd_kernel_traitsILi96ELi64ELi64ELi4ELb0ELb0EN7cutlass6half_tE19Flash_kernel_traitsILi96ELi64ELi64ELi4ES3_EELi16ELi2ELb1EEEvNS_16Flash_fwd_paramsE
        .type           _ZN5flash32flash_fwd_splitkv_combine_kernelI23Flash_fwd_kernel_traitsILi96ELi64ELi64ELi4ELb0ELb0EN7cutlass6half_tE19Flash_kernel_traitsILi96ELi64ELi64ELi4ES3_EELi16ELi2ELb1EEEvNS_16Flash_fwd_paramsE,@function
        .size           _ZN5flash32flash_fwd_splitkv_combine_kernelI23Flash_fwd_kernel_traitsILi96ELi64ELi64ELi4ELb0ELb0EN7cutlass6half_tE19Flash_kernel_traitsILi96ELi64ELi64ELi4ES3_EELi16ELi2ELb1EEEvNS_16Flash_fwd_paramsE,(.L_x_6220 - _ZN5flash32flash_fwd_splitkv_combine_kernelI23Flash_fwd_kernel_traitsILi96ELi64ELi64ELi4ELb0ELb0EN7cutlass6half_tE19Flash_kernel_traitsILi96ELi64ELi64ELi4ES3_EELi16ELi2ELb1EEEvNS_16Flash_fwd_paramsE)
        .other          _ZN5flash32flash_fwd_splitkv_combine_kernelI23Flash_fwd_kernel_traitsILi96ELi64ELi64ELi4ELb0ELb0EN7cutlass6half_tE19Flash_kernel_traitsILi96ELi64ELi64ELi4ES3_EELi16ELi2ELb1EEEvNS_16Flash_fwd_paramsE,@"STO_CUDA_ENTRY STV_DEFAULT"
_ZN5flash32flash_fwd_splitkv_combine_kernelI23Flash_fwd_kernel_traitsILi96ELi64ELi64ELi4ELb0ELb0EN7cutlass6half_tE19Flash_kernel_traitsILi96ELi64ELi64ELi4ES3_EELi16ELi2ELb1EEEvNS_16Flash_fwd_paramsE:
.text._ZN5flash32flash_fwd_splitkv_combine_kernelI23Flash_fwd_kernel_traitsILi96ELi64ELi64ELi4ELb0ELb0EN7cutlass6half_tE19Flash_kernel_traitsILi96ELi64ELi64ELi4ES3_EELi16ELi2ELb1EEEvNS_16Flash_fwd_paramsE:
        /* <DEDUP_REMOVED lines=23> */
[----:B------:R-:W-:Y:S05]  /*0170*/  CALL.REL.NOINC `($__internal_26_$__cuda_sm20_div_s64) ;  /* 0x0000004c00387944 */ /* 0x000fea0003c00000 */
[----:B------:R-:W-:Y:S05]  /*0180*/  BRA `(.L_x_3977) ;  /* 0x00000000004c7947 */ /* 0x000fea0003800000 */
.L_x_3976:
        /* <DEDUP_REMOVED lines=19> */
.L_x_3977:
        /* <DEDUP_REMOVED lines=12> */
[----:B------:R-:W-:Y:S05]  /*0380*/  CALL.REL.NOINC `($__internal_26_$__cuda_sm20_div_s64) ;  /* 0x0000004800b47944 */ /* 0x000fea0003c00000 */
[----:B------:R-:W-:Y:S02]  /*0390*/  MOV R8, R18 ;  /* 0x0000001200087202 */ /* 0x000fe40000000f00 */
[----:B------:R-:W-:Y:S01]  /*03a0*/  MOV R9, R19 ;  /* 0x0000001300097202 */ /* 0x000fe20000000f00 */
[----:B------:R-:W-:Y:S05]  /*03b0*/  BRA `(.L_x_3980) ;  /* 0x00000000004c7947 */ /* 0x000fea0003800000 */
.L_x_3979:
        /* <DEDUP_REMOVED lines=19> */
.L_x_3980:
[----:B------:R-:W-:Y:S05]  /*04f0*/  BSYNC B0 ;  /* 0x0000000000007941 */ /* 0x000fea0003800000 */
.L_x_3978:
        /* <DEDUP_REMOVED lines=41> */
.L_x_3982:
        /* <DEDUP_REMOVED lines=19> */
.L_x_3983:
[----:B------:R-:W-:Y:S05]  /*08c0*/  BSYNC B0 ;  /* 0x0000000000007941 */ /* 0x000fea0003800000 */
.L_x_3981:
        /* <DEDUP_REMOVED lines=73> */
[----:B------:R-:W-:Y:S02]  /*0d60*/  MOV R34, R18 ;  /* 0x0000001200227202 */ /* 0x000fe40000000f00 */
[----:B------:R-:W-:Y:S01]  /*0d70*/  MOV R35, R19 ;  /* 0x0000001300237202 */ /* 0x000fe20000000f00 */
[----:B------:R-:W-:Y:S05]  /*0d80*/  BRA `(.L_x_3986) ;  /* 0x00000000004c7947 */ /* 0x000fea0003800000 */
.L_x_3985:
        /* <DEDUP_REMOVED lines=19> */
.L_x_3986:
[----:B------:R-:W-:Y:S05]  /*0ec0*/  BSYNC B0 ;  /* 0x0000000000007941 */ /* 0x000fea0003800000 */
.L_x_3984:
        /* <DEDUP_REMOVED lines=44> */
.L_x_3988:
        /* <DEDUP_REMOVED lines=19> */
.L_x_3989:
[----:B------:R-:W-:Y:S05]  /*12c0*/  BSYNC B0 ;  /* 0x0000000000007941 */ /* 0x000fea0003800000 */
.L_x_3987:
        /* <DEDUP_REMOVED lines=68> */
.L_x_3991:
[----:B------:R-:W-:Y:S05]  /*1710*/  BSYNC B0 ;  /* 0x0000000000007941 */ /* 0x000fea0003800000 */
.L_x_3990:
        /* <DEDUP_REMOVED lines=13> */
.L_x_3993:
[----:B------:R-:W-:Y:S05]  /*17f0*/  BSYNC B0 ;  /* 0x0000000000007941 */ /* 0x000fea0003800000 */
.L_x_3992:
        /* <DEDUP_REMOVED lines=138> */
[----:B------:R-:W-:Y:S05]  /*20a0*/  CALL.REL.NOINC `($__internal_26_$__cuda_sm20_div_s64) ;  /* 0x0000002c006c7944 */ /* 0x000fea0003c00000 */
        /* <DEDUP_REMOVED lines=9> */
.L_x_3998:
        /* <DEDUP_REMOVED lines=22> */
.L_x_3999:
[----:B------:R-:W-:Y:S05]  /*22a0*/  BSYNC B0 ;  /* 0x0000000000007941 */ /* 0x000fea0003800000 */
.L_x_3997:
        /* <DEDUP_REMOVED lines=19> */
.L_x_4001:
        /* <DEDUP_REMOVED lines=22> */
.L_x_4002:
[----:B------:R-:W-:Y:S05]  /*2540*/  BSYNC B0 ;  /* 0x0000000000007941 */ /* 0x000fea0003800000 */
.L_x_4000:
        /* <DEDUP_REMOVED lines=11> */
[----:B------:R-:W-:Y:S05]  /*2600*/  CALL.REL.NOINC `($__internal_26_$__cuda_sm20_div_s64) ;  /* 0x0000002800147944 */ /* 0x000fea0003c00000 */
[----:B------:R-:W-:-:S04]  /*2610*/  IADD3 R17, P0, RZ, -R18, RZ ;  /* 0x80000012ff117210 */ /* 0x000fc80007f1e0ff */
[----:B------:R-:W-:Y:S01]  /*2620*/  IADD3.X R16, RZ, ~R19, RZ, P0, !PT ;  /* 0x80000013ff107210 */ /* 0x000fe200007fe4ff */
[----:B------:R-:W-:-:S04]  /*2630*/  IMAD.WIDE.U32 R36, R5, R17, R36 ;  /* 0x0000001105247225 */ /* 0x000fc800078e0024 */
[----:B------:R-:W-:-:S04]  /*2640*/  IMAD R16, R16, R5, RZ ;  /* 0x0000000510107224 */ /* 0x000fc800078e02ff */
[----:B------:R-:W-:-:S05]  /*2650*/  IMAD R4, R4, R17, R16 ;  /* 0x0000001104047224 */ /* 0x000fca00078e0210 */
[----:B------:R-:W-:Y:S01]  /*2660*/  IADD3 R4, R37, R4, RZ ;  /* 0x0000000425047210 */ /* 0x000fe20007ffe0ff */
[----:B------:R-:W-:Y:S05]  /*2670*/  BRA `(.L_x_4005) ;  /* 0x0000000000587947 */ /* 0x000fea0003800000 */
.L_x_4004:
        /* <DEDUP_REMOVED lines=22> */
.L_x_4005:
[----:B------:R-:W-:Y:S05]  /*27e0*/  BSYNC B0 ;  /* 0x0000000000007941 */ /* 0x000fea0003800000 */
.L_x_4003:
        /* <DEDUP_REMOVED lines=38> */
[----:B------:R-:W-:Y:S05]  /*2a50*/  CALL.REL.NOINC `($__internal_26_$__cuda_sm20_div_s64) ;  /* 0x0000002400007944 */ /* 0x000fea0003c00000 */
        /* <DEDUP_REMOVED lines=12> */
.L_x_4007:
        /* <DEDUP_REMOVED lines=23> */
.L_x_4008:
[----:B------:R-:W-:Y:S05]  /*2c90*/  BSYNC B0 ;  /* 0x0000000000007941 */ /* 0x000fea0003800000 */
.L_x_4006:
        /* <DEDUP_REMOVED lines=18> */
.L_x_4010:
        /* <DEDUP_REMOVED lines=22> */
.L_x_4011:
[----:B------:R-:W-:Y:S05]  /*2f20*/  BSYNC B0 ;  /* 0x0000000000007941 */ /* 0x000fea0003800000 */
.L_x_4009:
        /* <DEDUP_REMOVED lines=20> */
.L_x_4013:
        /* <DEDUP_REMOVED lines=23> */
.L_x_4014:
[----:B------:R-:W-:Y:S05]  /*31e0*/  BSYNC B0 ;  /* 0x0000000000007941 */ /* 0x000fea0003800000 */
.L_x_4012:
        /* <DEDUP_REMOVED lines=26> */
[----:B------:R-:W-:Y:S05]  /*3390*/  CALL.REL.NOINC `($__internal_26_$__cuda_sm20_div_s64) ;  /* 0x0000001800b07944 */ /* 0x000fea0003c00000 */
        /* <DEDUP_REMOVED lines=12> */
.L_x_4016:
        /* <DEDUP_REMOVED lines=23> */
.L_x_4017:
[----:B------:R-:W-:Y:S05]  /*35d0*/  BSYNC B0 ;  /* 0x0000000000007941 */ /* 0x000fea0003800000 */
.L_x_4015:
        /* <DEDUP_REMOVED lines=29> */
.L_x_4019:
        /* <DEDUP_REMOVED lines=23> */
.L_x_4020:
[----:B------:R-:W-:Y:S05]  /*3920*/  BSYNC B0 ;  /* 0x0000000000007941 */ /* 0x000fea0003800000 */
.L_x_4018:
        /* <DEDUP_REMOVED lines=21> */
.L_x_3996:
[----:B------:R-:W-:Y:S02]  /*3a80*/  ULDC.64 UR4, c[0x0][0x2b0] ;  /* 0x0000ac0000047ab9 */ /* 0x000fe40000000a00 */
[----:B------:R-:W-:-:S04]  /*3a90*/  LEA R2, P0, R32, UR4, 0x2 ;  /* 0x0000000420027c11 */ /* 0x000fc8000f8010ff */
[----:B------:R-:W-:-:S05]  /*3aa0*/  LEA.HI.X R3, R32, UR5, R33, 0x2, P0 ;  /* 0x0000000520037c11 */ /* 0x000fca00080f1421 */
[----:B------:R0:W-:Y:S04]  /*3ab0*/  STG.E desc[UR8][R2.64], R27 ;  /* 0x0000001b02007986 */ /* 0x0001e8000c101908 */
.L_x_3995:
[----:B------:R-:W-:Y:S05]  /*3ac0*/  BSYNC B1 ;  /* 0x0000000000017941 */ /* 0x000fea0003800000 */
.L_x_3994:
        /* <DEDUP_REMOVED lines=21> */
.L_x_4022:
[----:B------:R-:W-:Y:S05]  /*3c20*/  BSYNC B0 ;  /* 0x0000000000007941 */ /* 0x000fea0003800000 */
.L_x_4021:
        /* <DEDUP_REMOVED lines=46> */
.L_x_4025:
        /* <DEDUP_REMOVED lines=77> */
.L_x_4024:
        /* <DEDUP_REMOVED lines=46> */
.L_x_4026:
        /* <DEDUP_REMOVED lines=9> */
.L_x_4028:
[----:B------:R-:W-:Y:S05]  /*4750*/  BSYNC B0 ;  /* 0x0000000000007941 */ /* 0x000fea0003800000 */
.L_x_4027:
        /* <DEDUP_REMOVED lines=12> */
.L_x_4023:
        /* <DEDUP_REMOVED lines=100> */
        .weak           $__internal_26_$__cuda_sm20_div_s64
        .type           $__internal_26_$__cuda_sm20_div_s64,@function
        .size           $__internal_26_$__cuda_sm20_div_s64,(.L_x_6220 - $__internal_26_$__cuda_sm20_div_s64)
$__internal_26_$__cuda_sm20_div_s64:
        /* <DEDUP_REMOVED lines=83> */
[----:B------:R-:W-:Y:S06]  /*5390*/  RET.REL.NODEC R38 `(_ZN5flash32flash_fwd_splitkv_combine_kernelI23Flash_fwd_kernel_traitsILi96ELi64ELi64ELi4ELb0ELb0EN7cutlass6half_tE19Flash_kernel_traitsILi96ELi64ELi64ELi4ES3_EELi16ELi2ELb1EEEvNS_16Flash_fwd_paramsE) ;  /* 0xffffffac26187950 */ /* 0x000fec0003c3ffff */
.L_x_4029:
        /* <DEDUP_REMOVED lines=14> */
.L_x_6220:


//--------------------- .text._ZN5flash32flash_fwd_splitkv_combine_kernelI23Flash_fwd_kernel_traitsILi96ELi64ELi64ELi4ELb0ELb0EN7cutlass6half_tE19Flash_kernel_traitsILi96ELi64ELi64ELi4ES3_EELi16ELi1ELb1EEEvNS_16Flash_fwd_paramsE --------------------------
	.section	.text._ZN5flash32flash_fwd_splitkv_combine_kernelI23Flash_fwd_kernel_traitsILi96ELi64ELi64ELi4ELb0ELb0EN7cutlass6half_tE19Flash_kernel_traitsILi96ELi64ELi64ELi4ES3_EELi16ELi1ELb1EEEvNS_16Flash_fwd_paramsE,"ax",@progbits
	.align	128
        .global         _ZN5flash32flash_fwd_splitkv_combine_kernelI23Flash_fwd_kernel_traitsILi96ELi64ELi64ELi4ELb0ELb0EN7cutlass6half_tE19Flash_kernel_traitsILi96ELi64ELi64ELi4ES3_EELi16ELi1ELb1EEEvNS_16Flash_fwd_paramsE
        .type           _ZN5flash32flash_fwd_splitkv_combine_kernelI23Flash_fwd_kernel_traitsILi96ELi64ELi64ELi4ELb0ELb0EN7cutlass6half_tE19Flash_kernel_traitsILi96ELi64ELi64ELi4ES3_EELi16ELi1ELb1EEEvNS_16Flash_fwd_paramsE,@function
        .size           _ZN5flash32flash_fwd_splitkv_combine_kernelI23Flash_fwd_kernel_traitsILi96ELi64ELi64ELi4ELb0ELb0EN7cutlass6half_tE19Flash_kernel_traitsILi96ELi64ELi64ELi4ES3_EELi16ELi1ELb1EEEvNS_16Flash_fwd_paramsE,(.L_x_6221 - _ZN5flash32flash_fwd_splitkv_combine_kernelI23Flash_fwd_kernel_traitsILi96ELi64ELi64ELi4ELb0ELb0EN7cutlass6half_tE19Flash_kernel_traitsILi96ELi64ELi64ELi4ES3_EELi16ELi1ELb1EEEvNS_16Flash_fwd_paramsE)
        .other          _ZN5flash32flash_fwd_splitkv_combine_kernelI23Flash_fwd_kernel_traitsILi96ELi64ELi64ELi4ELb0ELb0EN7cutlass6half_tE19Flash_kernel_traitsILi96ELi64ELi64ELi4ES3_EELi16ELi1ELb1EEEvNS_16Flash_fwd_paramsE,@"STO_CUDA_ENTRY STV_DEFAULT"
_ZN5flash32flash_fwd_splitkv_combine_kernelI23Flash_fwd_kernel_traitsILi96ELi64ELi64ELi4ELb0ELb0EN7cutlass6half_tE19Flash_kernel_traitsILi96ELi64ELi64ELi4ES3_EELi16ELi1ELb1EEEvNS_16Flash_fwd_paramsE:
.text._ZN5flash32flash_fwd_splitkv_combine_kernelI23Flash_fwd_kernel_traitsILi96ELi64ELi64ELi4ELb0ELb0EN7cutlass6half_tE19Flash_kernel_traitsILi96ELi64ELi64ELi4ES3_EELi16ELi1ELb1EEEvNS_16Flash_fwd_paramsE:
        /* <DEDUP_REMOVED lines=23> */
[----:B------:R-:W-:Y:S05]  /*0170*/  CALL.REL.NOINC `($__internal_27_$__cuda_sm20_div_s64) ;  /* 0x0000004c00487944 */ /* 0x000fea0003c00000 */
[----:B------:R-:W-:Y:S05]  /*0180*/  BRA `(.L_x_4031) ;  /* 0x00000000004c7947 */ /* 0x000fea0003800000 */
.L_x_4030:
        /* <DEDUP_REMOVED lines=19> */
.L_x_4031:
        /* <DEDUP_REMOVED lines=13> */
[----:B------:R-:W-:Y:S05]  /*0390*/  CALL.REL.NOINC `($__internal_27_$__cuda_sm20_div_s64) ;  /* 0x0000004800c07944 */ /* 0x000fea0003c00000 */
[----:B------:R-:W-:Y:S02]  /*03a0*/  MOV R26, R18 ;  /* 0x00000012001a7202 */ /* 0x000fe40000000f00 */
[----:B------:R-:W-:Y:S01]  /*03b0*/  MOV R27, R19 ;  /* 0x00000013001b7202 */ /* 0x000fe20000000f00 */
[----:B------:R-:W-:Y:S05]  /*03c0*/  BRA `(.L_x_4034) ;  /* 0x00000000004c7947 */ /* 0x000fea0003800000 */
.L_x_4033:
        /* <DEDUP_REMOVED lines=19> */
.L_x_4034:
[----:B------:R-:W-:Y:S05]  /*0500*/  BSYNC B0 ;  /* 0x0000000000007941 */ /* 0x000fea0003800000 */
.L_x_4032:
        /* <DEDUP_REMOVED lines=42> */
.L_x_4036:
        /* <DEDUP_REMOVED lines=19> */
.L_x_4037:
[----:B------:R-:W-:Y:S05]  /*08e0*/  BSYNC B0 ;  /* 0x0000000000007941 */ /* 0x000fea0003800000 */
.L_x_4035:
        /* <DEDUP_REMOVED lines=72> */
[----:B------:R-:W-:Y:S05]  /*0d70*/  CALL.REL.NOINC `($__internal_27_$__cuda_sm20_div_s64) ;  /* 0x0000004000487944 */ /* 0x000fea0003c00000 */
[----:B------:R-:W-:Y:S02]  /*0d80*/  MOV R32, R18 ;  /* 0x0000001200207202 */ /* 0x000fe40000000f00 */
[----:B------:R-:W-:Y:S01]  /*0d90*/  MOV R33, R19 ;  /* 0x0000001300217202 */ /* 0x000fe20000000f00 */
[----:B------:R-:W-:Y:S05]  /*0da0*/  BRA `(.L_x_4040) ;  /* 0x00000000004c7947 */ /* 0x000fea0003800000 */
.L_x_4039:
        /* <DEDUP_REMOVED lines=19> */
.L_x_4040:
[----:B------:R-:W-:Y:S05]  /*0ee0*/  BSYNC B0 ;  /* 0x0000000000007941 */ /* 0x000fea0003800000 */
.L_x_4038:
        /* <DEDUP_REMOVED lines=44> */
.L_x_4042:
        /* <DEDUP_REMOVED lines=19> */
.L_x_4043:
[----:B------:R-:W-:Y:S05]  /*12e0*/  BSYNC B0 ;  /* 0x0000000000007941 */ /* 0x000fea0003800000 */
.L_x_4041:
        /* <DEDUP_REMOVED lines=73> */
.L_x_4045:
[----:B------:R-:W-:Y:S05]  /*1780*/  BSYNC B0 ;  /* 0x0000000000007941 */ /* 0x000fea0003800000 */
.L_x_4044:
        /* <DEDUP_REMOVED lines=16> */
.L_x_4047:
[----:B------:R-:W-:Y:S05]  /*1890*/  BSYNC B0 ;  /* 0x0000000000007941 */ /* 0x000fea0003800000 */
.L_x_4046:
        /* <DEDUP_REMOVED lines=138> */
.L_x_4052:
        /* <DEDUP_REMOVED lines=22> */
.L_x_4053:
[----:B------:R-:W-:Y:S05]  /*22a0*/  BSYNC B0 ;  /* 0x0000000000007941 */ /* 0x000fea0003800000 */
.L_x_4051:
        /* <DEDUP_REMOVED lines=19> */
.L_x_4055:
        /* <DEDUP_REMOVED lines=22> */
.L_x_4056:
[----:B------:R-:W-:Y:S05]  /*2540*/  BSYNC B0 ;  /* 0x0000000000007941 */ /* 0x000fea0003800000 */
.L_x_4054:
        /* <DEDUP_REMOVED lines=12> */
[----:B------:R-:W-:Y:S05]  /*2610*/  CALL.REL.NOINC `($__internal_27_$__cuda_sm20_div_s64) ;  /* 0x0000002800207944 */ /* 0x000fea0003c00000 */
[----:B------:R-:W-:-:S04]  /*2620*/  IADD3 R20, P0, RZ, -R18, RZ ;  /* 0x80000012ff147210 */ /* 0x000fc80007f1e0ff */
[----:B------:R-:W-:Y:S01]  /*2630*/  IADD3.X R4, RZ, ~R19, RZ, P0, !PT ;  /* 0x80000013ff047210 */ /* 0x000fe200007fe4ff */
[----:B------:R-:W-:-:S04]  /*2640*/  IMAD.WIDE.U32 R36, R29, R20, R36 ;  /* 0x000000141d247225 */ /* 0x000fc800078e0024 */
[----:B------:R-:W-:-:S04]  /*2650*/  IMAD R4, R4, R29, RZ ;  /* 0x0000001d04047224 */ /* 0x000fc800078e02ff */
[----:B------:R-:W-:-:S05]  /*2660*/  IMAD R4, R3, R20, R4 ;  /* 0x0000001403047224 */ /* 0x000fca00078e0204 */
[----:B------:R-:W-:Y:S01]  /*2670*/  IADD3 R4, R37, R4, RZ ;  /* 0x0000000425047210 */ /* 0x000fe20007ffe0ff */
[----:B------:R-:W-:Y:S05]  /*2680*/  BRA `(.L_x_4059) ;  /* 0x0000000000587947 */ /* 0x000fea0003800000 */
.L_x_4058:
        /* <DEDUP_REMOVED lines=22> */
.L_x_4059:
[----:B------:R-:W-:Y:S05]  /*27f0*/  BSYNC B0 ;  /* 0x0000000000007941 */ /* 0x000fea0003800000 */
.L_x_4057:
        /* <DEDUP_REMOVED lines=37> */
[----:B------:R-:W-:Y:S05]  /*2a50*/  CALL.REL.NOINC `($__internal_27_$__cuda_sm20_div_s64) ;  /* 0x0000002400107944 */ /* 0x000fea0003c00000 */
        /* <DEDUP_REMOVED lines=11> */
.L_x_4061:
        /* <DEDUP_REMOVED lines=23> */
.L_x_4062:
[----:B------:R-:W-:Y:S05]  /*2c80*/  BSYNC B0 ;  /* 0x0000000000007941 */ /* 0x000fea0003800000 */
.L_x_4060:
        /* <DEDUP_REMOVED lines=20> */
.L_x_4064:
        /* <DEDUP_REMOVED lines=23> */
.L_x_4065:
[----:B------:R-:W-:Y:S05]  /*2f40*/  BSYNC B0 ;  /* 0x0000000000007941 */ /* 0x000fea0003800000 */
.L_x_4063:
        /* <DEDUP_REMOVED lines=20> */
.L_x_4067:
        /* <DEDUP_REMOVED lines=23> */
.L_x_4068:
[----:B------:R-:W-:Y:S05]  /*3200*/  BSYNC B0 ;  /* 0x0000000000007941 */ /* 0x000fea0003800000 */
.L_x_4066:
        /* <DEDUP_REMOVED lines=26> */
[----:B------:R-:W-:Y:S05]  /*33b0*/  CALL.REL.NOINC `($__internal_27_$__cuda_sm20_div_s64) ;  /* 0x0000001800b87944 */ /* 0x000fea0003c00000 */
        /* <DEDUP_REMOVED lines=12> */
.L_x_4070:
        /* <DEDUP_REMOVED lines=23> */
.L_x_4071:
[----:B------:R-:W-:Y:S05]  /*35f0*/  BSYNC B0 ;  /* 0x0000000000007941 */ /* 0x000fea0003800000 */
.L_x_4069:
        /* <DEDUP_REMOVED lines=29> */
.L_x_4073:
        /* <DEDUP_REMOVED lines=23> */
.L_x_4074:
[----:B------:R-:W-:Y:S05]  /*3940*/  BSYNC B0 ;  /* 0x0000000000007941 */ /* 0x000fea0003800000 */
.L_x_4072:
        /* <DEDUP_REMOVED lines=21> */
.L_x_4050:
[----:B------:R-:W-:Y:S02]  /*3aa0*/  ULDC.64 UR4, c[0x0][0x2b0] ;  /* 0x0000ac0000047ab9 */ /* 0x000fe40000000a00 */
[----:B------:R-:W-:-:S04]  /*3ab0*/  LEA R2, P0, R30, UR4, 0x2 ;  /* 0x000000041e027c11 */ /* 0x000fc8000f8010ff */
[----:B------:R-:W-:-:S05]  /*3ac0*/  LEA.HI.X R3, R30, UR5, R31, 0x2, P0 ;  /* 0x000000051e037c11 */ /* 0x000fca00080f141f */
[----:B------:R0:W-:Y:S04]  /*3ad0*/  STG.E desc[UR8][R2.64], R26 ;  /* 0x0000001a02007986 */ /* 0x0001e8000c101908 */
.L_x_4049:
[----:B------:R-:W-:Y:S05]  /*3ae0*/  BSYNC B1 ;  /* 0x0000000000017941 */ /* 0x000fea0003800000 */
.L_x_4048:
        /* <DEDUP_REMOVED lines=23> */
.L_x_4076:
[----:B------:R-:W-:Y:S05]  /*3c60*/  BSYNC B0 ;  /* 0x0000000000007941 */ /* 0x000fea0003800000 */
.L_x_4075:
        /* <DEDUP_REMOVED lines=46> */
.L_x_4079:
        /* <DEDUP_REMOVED lines=77> */
.L_x_4078:
        /* <DEDUP_REMOVED lines=46> */
.L_x_4080:
        /* <DEDUP_REMOVED lines=9> */
.L_x_4082:
[----:B------:R-:W-:Y:S05]  /*4790*/  BSYNC B0 ;  /* 0x0000000000007941 */ /* 0x000fea0003800000 */
.L_x_4081:
        /* <DEDUP_REMOVED lines=12> */
.L_x_4077:
        /* <DEDUP_REMOVED lines=100> */
        .weak           $__internal_27_$__cuda_sm20_div_s64
        .type           $__internal_27_$__cuda_sm20_div_s64,@function
        .size           $__internal_27_$__cuda_sm20_div_s64,(.L_x_6221 - $__internal_27_$__cuda_sm20_div_s64)
$__internal_27_$__cuda_sm20_div_s64:
        /* <DEDUP_REMOVED lines=83> */
[----:B------:R-:W-:Y:S06]  /*53d0*/  RET.REL.NODEC R24 `(_ZN5flash32flash_fwd_splitkv_combine_kernelI23Flash_fwd_kernel_traitsILi96ELi64ELi64ELi4ELb0ELb0EN7cutlass6half_tE19Flash_kernel_traitsILi96ELi64ELi64ELi4ES3_EELi16ELi1ELb1EEEvNS_16Flash_fwd_paramsE) ;  /* 0xffffffac18087950 */ /* 0x000fec0003c3ffff */
.L_x_4083:
        /* <DEDUP_REMOVED lines=10> */
.L_x_6221:


//--------------------- .text._ZN5flash24flash_fwd_splitkv_kernelI23Flash_fwd_kernel_traitsILi96ELi64ELi64ELi4ELb0ELb0EN7cutlass6half_tE19Flash_kernel_traitsILi96ELi64ELi64ELi4ES3_EELb1ELb0ELb0ELb0ELb0ELb0ELb0ELb0EEEvNS_16Flash_fwd_paramsE --------------------------
	.section	.text._ZN5flash24flash_fwd_splitkv_kernelI23Flash_fwd_kernel_traitsILi96ELi64ELi64ELi4ELb0ELb0EN7cutlass6half_tE19Flash_kernel_traitsILi96ELi64ELi64ELi4ES3_EELb1ELb0ELb0ELb0ELb0ELb0ELb0ELb0EEEvNS_16Flash_fwd_paramsE,"ax",@progbits
	.align	128
        .global         _ZN5flash24flash_fwd_splitkv_kernelI23Flash_fwd_kernel_traitsILi96ELi64ELi64ELi4ELb0ELb0EN7cutlass6half_tE19Flash_kernel_traitsILi96ELi64ELi64ELi4ES3_EELb1ELb0ELb0ELb0ELb0ELb0ELb0ELb0EEEvNS_16Flash_fwd_paramsE
        .type           _ZN5flash24flash_fwd_splitkv_kernelI23Flash_fwd_kernel_traitsILi96ELi64ELi64ELi4ELb0ELb0EN7cutlass6half_tE19Flash_kernel_traitsILi96ELi64ELi64ELi4ES3_EELb1ELb0ELb0ELb0ELb0ELb0ELb0ELb0EEEvNS_16Flash_fwd_paramsE,@function
        .size           _ZN5flash24flash_fwd_splitkv_kernelI23Flash_fwd_kernel_traitsILi96ELi64ELi64ELi4ELb0ELb0EN7cutlass6half_tE19Flash_kernel_traitsILi96ELi64ELi64ELi4ES3_EELb1ELb0ELb0ELb0ELb0ELb0ELb0ELb0EEEvNS_16Flash_fwd_paramsE,(.L_x_6278 - _ZN5flash24flash_fwd_splitkv_kernelI23Flash_fwd_kernel_traitsILi96ELi64ELi64ELi4ELb0ELb0EN7cutlass6half_tE19Flash_kernel_traitsILi96ELi64ELi64ELi4ES3_EELb1ELb0ELb0ELb0ELb0ELb0ELb0ELb0EEEvNS_16Flash_fwd_paramsE)
        .other          _ZN5flash24flash_fwd_splitkv_kernelI23Flash_fwd_kernel_traitsILi96ELi64ELi64ELi4ELb0ELb0EN7cutlass6half_tE19Flash_kernel_traitsILi96ELi64ELi64ELi4ES3_EELb1ELb0ELb0ELb0ELb0ELb0ELb0ELb0EEEvNS_16Flash_fwd_paramsE,@"STO_CUDA_ENTRY STV_DEFAULT"
_ZN5flash24flash_fwd_splitkv_kernelI23Flash_fwd_kernel_traitsILi96ELi64ELi64ELi4ELb0ELb0EN7cutlass6half_tE19Flash_kernel_traitsILi96ELi64ELi64ELi4ES3_EELb1ELb0ELb0ELb0ELb0ELb0ELb0ELb0EEEvNS_16Flash_fwd_paramsE:
.text._ZN5flash24flash_fwd_splitkv_kernelI23Flash_fwd_kernel_traitsILi96ELi64ELi64ELi4ELb0ELb0EN7cutlass6half_tE19Flash_kernel_traitsILi96ELi64ELi64ELi4ES3_EELb1ELb0ELb0ELb0ELb0ELb0ELb0ELb0EEEvNS_16Flash_fwd_paramsE:
        /* <DEDUP_REMOVED lines=38> */
.L_x_4084:
[----:B------:R-:W1:Y:S02]  /*0260*/  LDC R5, c[0x0][0x2c8] ;  /* 0x0000b200ff057b82 */ /* 0x000e640000000800 */
.L_x_4085:
        /* <DEDUP_REMOVED lines=66> */
[----:B------:R-:W-:-:S02]  /*0690*/  ULDC.64 UR4, c[0x0][0x2a0] ;  /* 0x0000a80000047ab9 */ /* 0x000fc40000000a00 */
[----:B------:R-:W-:Y:S02]  /*06a0*/  IMAD R15, R2, UR4, RZ ;  /* 0x00000004020f7c24 */ /* 0x000fe4000f8e02ff */
        /* <DEDUP_REMOVED lines=8> */
[----:B------:R-:W-:Y:S01]  /*0730*/  IMAD.WIDE.U32 R26, R26, UR4, R10 ;  /* 0x000000041a1a7c25 */ /* 0x000fe2000f8e000a */
[----:B------:R-:W-:-:S03]  /*0740*/  IADD3 R10, R8, 0x40, RZ ;  /* 0x00000040080a7810 */ /* 0x000fc60007ffe0ff */
        /* <DEDUP_REMOVED lines=18> */
.L_x_4088:
[----:B------:R-:W-:Y:S05]  /*0870*/  BSYNC B0 ;  /* 0x0000000000007941 */ /* 0x000fea0003800000 */
.L_x_4087:
        /* <DEDUP_REMOVED lines=20> */
.L_x_4090:
[----:B------:R-:W-:Y:S05]  /*09c0*/  BSYNC B0 ;  /* 0x0000000000007941 */ /* 0x000fea0003800000 */
.L_x_4089:
        /* <DEDUP_REMOVED lines=11> */
.L_x_4086:
        /* <DEDUP_REMOVED lines=24> */
.L_x_4091:
[----:B------:R-:W-:Y:S05]  /*0c00*/  @!P6 BRA `(.L_x_4092) ;  /* 0x000000040040e947 */ /* 0x000fea0003800000 */
[----:B------:R-:W1:Y:S01]  /*0c10*/  LDC R6, c[0x0][0x380] ;  /* 0x0000e000ff067b82 */ /* 0x000e620000000800 */
[----:B------:R-:W-:Y:S01]  /*0c20*/  LEA R19, R100, 0xffffffc0, 0x6 ;  /* 0xffffffc064137811 */ /* 0x000fe200078e30ff */
[----:B------:R-:W-:-:S03]  /*0c30*/  ULDC.64 UR4, c[0x0][0x230] ;  /* 0x00008c0000047ab9 */ /* 0x000fc60000000a00 */
[----:B------:R-:W-:-:S03]  /*0c40*/  IABS R0, R19 ;  /* 0x0000001300007213 */ /* 0x000fc60000000000 */
        /* <DEDUP_REMOVED lines=26> */
[----:B------:R-:W3:Y:S01]  /*0df0*/  LDG.E R0, desc[UR10][R14.64] ;  /* 0x0000000a0e007981 */ /* 0x000ee2000c1e1900 */
[----:B-1----:R-:W-:-:S04]  /*0e00*/  IABS R2, R7 ;  /* 0x0000000700027213 */ /* 0x002fc80000000000 */
[----:B------:R-:W1:Y:S08]  /*0e10*/  I2F.RP R5, R2 ;  /* 0x0000000200057306 */ /* 0x000e700000209400 */
[----:B-1---5:R-:W1:Y:S02]  /*0e20*/  MUFU.RCP R10, R5 ;  /* 0x00000005000a7308 */ /* 0x022e640000001000 */
        /* <DEDUP_REMOVED lines=13> */
[----:B------:R-:W-:-:S05]  /*0f00*/  IMAD R19, R6, R4, R19 ;  /* 0x0000000406137224 */ /* 0x000fca00078e0213 */
[----:B------:R-:W-:-:S07]  /*0f10*/  SHF.R.S32.HI R11, RZ, 0x1f, R19 ;  /* 0x0000001fff0b7819 */ /* 0x000fce0000011413 */
        /* <DEDUP_REMOVED lines=9> */
[----:B------:R-:W-:Y:S02]  /*0fb0*/  @!P1 LOP3.LUT R8, RZ, R7, RZ, 0x33, !PT ;  /* 0x00000007ff089212 */ /* 0x000fe400078e33ff */
[----:B---3--:R-:W-:Y:S01]  /*0fc0*/  SHF.R.S32.HI R5, RZ, 0x1f, R0 ;  /* 0x0000001fff057819 */ /* 0x008fe20000011400 */
        /* <DEDUP_REMOVED lines=8> */
[----:B--2---:R-:W-:-:S02]  /*1050*/  IMAD R4, R11, R96, RZ ;  /* 0x000000600b047224 */ /* 0x004fc400078e02ff */
[----:B------:R-:W-:-:S04]  /*1060*/  IMAD.WIDE.U32 R6, R19, R96, R14 ;  /* 0x0000006013067225 */ /* 0x000fc800078e000e */
[----:B------:R-:W-:Y:S02]  /*1070*/  IMAD R4, R19, R97, R4 ;  /* 0x0000006113047224 */ /* 0x000fe400078e0204 */
[----:B------:R-:W-:Y:S02]  /*1080*/  IMAD.MOV.U32 R14, RZ, RZ, R6 ;  /* 0x000000ffff0e7224 */ /* 0x000fe400078e0006 */
[----:B------:R-:W-:Y:S01]  /*1090*/  IMAD.WIDE.U32 R16, R0, R2, RZ ;  /* 0x0000000200107225 */ /* 0x000fe200078e00ff */
[----:B------:R-:W-:-:S03]  /*10a0*/  IADD3 R15, R7, R4, RZ ;  /* 0x00000004070f7210 */ /* 0x000fc60007ffe0ff */
[----:B------:R-:W-:Y:S01]  /*10b0*/  IMAD R7, R9, UR4, RZ ;  /* 0x0000000409077c24 */ /* 0x000fe2000f8e02ff */
[----:B------:R-:W-:Y:S01]  /*10c0*/  IADD3 R6, R17, R3, RZ ;  /* 0x0000000311067210 */ /* 0x000fe20007ffe0ff */
[----:B------:R-:W-:-:S04]  /*10d0*/  IMAD.WIDE.U32 R22, R8, UR4, R14 ;  /* 0x0000000408167c25 */ /* 0x000fc8000f8e000e */
[----:B------:R-:W-:-:S05]  /*10e0*/  IMAD R7, R8, UR5, R7 ;  /* 0x0000000508077c24 */ /* 0x000fca000f8e0207 */
[----:B------:R-:W-:Y:S01]  /*10f0*/  IADD3 R0, R23, R7, RZ ;  /* 0x0000000717007210 */ /* 0x000fe20007ffe0ff */
[----:B------:R-:W-:Y:S06]  /*1100*/  BRA `(.L_x_4093) ;  /* 0x0000000400287947 */ /* 0x000fec0003800000 */
.L_x_4092:
        /* <DEDUP_REMOVED lines=48> */
.L_x_4094:
        /* <DEDUP_REMOVED lines=26> */
.L_x_4093:
        /* <DEDUP_REMOVED lines=31> */
[----:B------:R-:W-:Y:S01]  /*17a0*/  LOP3.LUT R23, R23, 0x7fffffe, RZ, 0xc0, !PT ;  /* 0x07fffffe17177812 */ /* 0x000fe200078ec0ff */
[-C--:B--2---:R-:W-:Y:S01]  /*17b0*/  @!P0 IMAD R18, R27, R2.reuse, RZ ;  /* 0x000000021b128224 */ /* 0x084fe200078e02ff */
[----:B------:R-:W-:Y:S01]  /*17c0*/  SHF.R.S32.HI R81, RZ, 0x5, R83 ;  /* 0x00000005ff517819 */ /* 0x000fe20000011453 */
[----:B------:R-:W-:Y:S01]  /*17d0*/  @!P0 IMAD.WIDE.U32 R28, R13, R2, RZ ;  /* 0x000000020d1c8225 */ /* 0x000fe200078e00ff */
[----:B------:R-:W-:-:S02]  /*17e0*/  IADD3 R22, P3, R132, R22, RZ ;  /* 0x0000001684167210 */ /* 0x000fc40007f7e0ff */
[----:B------:R-:W-:Y:S01]  /*17f0*/  SHF.R.S32.HI R15, RZ, 0x1f, R14 ;  /* 0x0000001fff0f7819 */ /* 0x000fe2000001140e */
[----:B------:R-:W-:Y:S01]  /*1800*/  @!P0 IMAD R3, R13, R3, R18 ;  /* 0x000000030d038224 */ /* 0x000fe200078e0212 */
[----:B------:R-:W-:Y:S01]  /*1810*/  IADD3 R122, R132, 0x40, RZ ;  /* 0x00000040847a7810 */ /* 0x000fe20007ffe0ff */
        /* <DEDUP_REMOVED lines=11> */
[C---:B------:R-:W-:Y:S01]  /*18d0*/  IMAD.X R25, R3.reuse, 0x1, R6, P1 ;  /* 0x0000000103197824 */ /* 0x040fe200008e0606 */
[----:B------:R-:W-:Y:S01]  /*18e0*/  IADD3.X R23, R3, R0, RZ, P3, !PT ;  /* 0x0000000003177210 */ /* 0x000fe20001ffe4ff */
[----:B------:R-:W-:Y:S01]  /*18f0*/  IMAD R13, R81, 0x8, R4 ;  /* 0x00000008510d7824 */ /* 0x000fe200078e0204 */
[----:B------:R-:W-:Y:S01]  /*1900*/  SHF.L.U32 R0, R129, 0x6, RZ ;  /* 0x0000000681007819 */ /* 0x000fe200000006ff */
[----:B------:R-:W-:-:S02]  /*1910*/  IMAD R29, R29, UR6, RZ ;  /* 0x000000061d1d7c24 */ /* 0x000fc4000f8e02ff */
        /* <DEDUP_REMOVED lines=48> */
.L_x_4096:
[----:B------:R-:W-:Y:S05]  /*1c20*/  BSYNC B0 ;  /* 0x0000000000007941 */ /* 0x000fea0003800000 */
.L_x_4095:
        /* <DEDUP_REMOVED lines=40> */
.L_x_4098:
[----:B------:R-:W-:Y:S05]  /*1eb0*/  BSYNC B0 ;  /* 0x0000000000007941 */ /* 0x000fea0003800000 */
.L_x_4097:
[C---:B------:R-:W-:Y:S01]  /*1ec0*/  ISETP.GE.AND P0, PT, R14.reuse, R13, PT ;  /* 0x0000000d0e00720c */ /* 0x040fe20003f06270 */
[-C--:B------:R-:W-:Y:S01]  /*1ed0*/  IMAD R102, R15, R96.reuse, RZ ;  /* 0x000000600f667224 */ /* 0x080fe200078e02ff */
[----:B------:R-:W-:Y:S01]  /*1ee0*/  BSSY B0, `(.L_x_4099) ;  /* 0x000002a000007945 */ /* 0x000fe20003800000 */
[C---:B------:R-:W-:Y:S01]  /*1ef0*/  IMAD.WIDE.U32 R22, R14.reuse, R96, R22 ;  /* 0x000000600e167225 */ /* 0x040fe200078e0016 */
[----:B------:R-:W-:Y:S02]  /*1f00*/  IADD3 R86, P5, R14, R19, RZ ;  /* 0x000000130e567210 */ /* 0x000fe40007fbe0ff */
[----:B------:R-:W-:Y:S01]  /*1f10*/  ISETP.GE.AND P4, PT, R10, R13, PT ;  /* 0x0000000d0a00720c */ /* 0x000fe20003f86270 */
[----:B------:R-:W-:Y:S01]  /*1f20*/  IMAD R102, R14, R97, R102 ;  /* 0x000000610e667224 */ /* 0x000fe200078e0266 */
[C---:B------:R-:W-:Y:S01]  /*1f30*/  SHF.L.U64.HI R124, R96.reuse, 0x5, R97 ;  /* 0x00000005607c7819 */ /* 0x040fe20000010261 */
[----:B------:R-:W-:Y:S01]  /*1f40*/  IMAD.SHL.U32 R125, R96, 0x20, RZ ;  /* 0x00000020607d7824 */ /* 0x000fe200078e00ff */
[----:B------:R-:W-:Y:S01]  /*1f50*/  LEA.HI R17, R17, R80, RZ, 0x4 ;  /* 0x0000005011117211 */ /* 0x000fe200078f20ff */
[----:B------:R-:W-:Y:S01]  /*1f60*/  IMAD.MOV.U32 R101, RZ, RZ, R22 ;  /* 0x000000ffff657224 */ /* 0x000fe200078e0016 */
[----:B------:R-:W-:Y:S01]  /*1f70*/  IADD3 R102, R23, R102, RZ ;  /* 0x0000006617667210 */ /* 0x000fe20007ffe0ff */
        /* <DEDUP_REMOVED lines=32> */
.L_x_4100:
[----:B------:R-:W-:Y:S05]  /*2180*/  BSYNC B0 ;  /* 0x0000000000007941 */ /* 0x000fea0003800000 */
.L_x_4099:
        /* <DEDUP_REMOVED lines=33> */
.L_x_4102:
[----:B------:R-:W-:Y:S05]  /*23a0*/  BSYNC B0 ;  /* 0x0000000000007941 */ /* 0x000fea0003800000 */
.L_x_4101:
[----:B------:R-:W0:Y:S01]  /*23b0*/  LDGDEPBAR ;  /* 0x00000000000079af */ /* 0x000e220000000000 */
[----:B------:R-:W-:Y:S01]  /*23c0*/  LOP3.LUT R77, R17, 0xfffffff0, RZ, 0xc0, !PT ;  /* 0xfffffff0114d7812 */ /* 0x000fe200078ec0ff */
[----:B------:R-:W-:Y:S01]  /*23d0*/  IMAD.X R11, R15, 0x1, R11, P5 ;  /* 0x000000010f0b7824 */ /* 0x000fe200028e060b */
[----:B-1234-:R-:W-:Y:S01]  /*23e0*/  LOP3.LUT R3, R12, 0xfffffff8, RZ, 0xc0, !PT ;  /* 0xfffffff80c037812 */ /* 0x01efe200078ec0ff */
[----:B------:R-:W1:Y:S01]  /*23f0*/  LDC.64 R98, c[0x0][0x250] ;  /* 0x00009400ff627b82 */ /* 0x000e620000000a00 */
[-C--:B------:R-:W-:Y:S01]  /*2400*/  ISETP.GE.AND P1, PT, R14, R13.reuse, PT ;  /* 0x0000000d0e00720c */ /* 0x080fe20003f26270 */
[C---:B------:R-:W-:Y:S01]  /*2410*/  IMAD.IADD R77, R80.reuse, 0x1, -R77 ;  /* 0x00000001504d7824 */ /* 0x040fe200078e0a4d */
[----:B------:R-:W-:Y:S01]  /*2420*/  SHF.R.S32.HI R14, RZ, 0x4, R17 ;  /* 0x00000004ff0e7819 */ /* 0x000fe20000011411 */
[----:B------:R-:W-:Y:S01]  /*2430*/  IMAD.IADD R2, R80, 0x1, -R3 ;  /* 0x0000000150027824 */ /* 0x000fe200078e0a03 */
[----:B------:R-:W-:Y:S01]  /*2440*/  ISETP.GE.AND P0, PT, R10, R13, PT ;  /* 0x0000000d0a00720c */ /* 0x000fe20003f06270 */
[----:B------:R-:W-:Y:S01]  /*2450*/  IMAD.SHL.U32 R13, R7, 0x8, RZ ;  /* 0x00000008070d7824 */ /* 0x000fe200078e00ff */
[----:B------:R-:W-:Y:S01]  /*2460*/  LEA.HI R15, R77, R77, RZ, 0x1 ;  /* 0x0000004d4d0f7211 */ /* 0x000fe200078f08ff */
[----:B------:R-:W-:Y:S01]  /*2470*/  IMAD.IADD R9, R9, 0x1, R6 ;  /* 0x0000000109097824 */ /* 0x000fe200078e0206 */
[----:B------:R-:W-:Y:S01]  /*2480*/  LEA.HI R4, R2, R2, RZ, 0x1 ;  /* 0x0000000202047211 */ /* 0x000fe200078f08ff */
[----:B------:R-:W-:Y:S01]  /*2490*/  ULDC.64 UR6, c[0x0][0x220] ;  /* 0x0000880000067ab9 */ /* 0x000fe20000000a00 */
[----:B------:R-:W-:Y:S01]  /*24a0*/  LEA.HI R5, R17, R14, RZ, 0x1 ;  /* 0x0000000e11057211 */ /* 0x000fe200078f08ff */
[----:B------:R-:W-:Y:S01]  /*24b0*/  BSSY B0, `(.L_x_4103) ;  /* 0x000004f000007945 */ /* 0x000fe20003800000 */
[----:B------:R-:W-:-:S02]  /*24c0*/  SHF.R.S32.HI R12, RZ, 0x1, R15 ;  /* 0x00000001ff0c7819 */ /* 0x000fc4000001140f */
[----:B------:R-:W-:Y:S02]  /*24d0*/  SHF.R.S32.HI R17, RZ, 0x1f, R15 ;  /* 0x0000001fff117819 */ /* 0x000fe4000001140f */
[----:B------:R-:W-:Y:S02]  /*24e0*/  SHF.R.S32.HI R3, RZ, 0x1, R4 ;  /* 0x00000001ff037819 */ /* 0x000fe40000011404 */
[----:B------:R-:W-:Y:S01]  /*24f0*/  LEA.HI R17, R17, R12, RZ, 0x2 ;  /* 0x0000000c11117211 */ /* 0x000fe200078f10ff */
[----:B------:R-:W-:-:S04]  /*2500*/  DEPBAR.LE SB0, 0x0 ;  /* 0x000080000000791a */ /* 0x000fc80000000000 */
[----:B------:R-:W-:Y:S01]  /*2510*/  BAR.SYNC.DEFER_BLOCKING 0x0 ;  /* 0x0000000000007b1d */ /* 0x000fe20000010000 */
[----:B------:R-:W-:Y:S01]  /*2520*/  LOP3.LUT R5, R5, 0xfffffffe, RZ, 0xc0, !PT ;  /* 0xfffffffe05057812 */ /* 0x000fe200078ec0ff */
[----:B------:R-:W-:Y:S01]  /*2530*/  IMAD.SHL.U32 R10, R3, 0x40, RZ ;  /* 0x00000040030a7824 */ /* 0x000fe200078e00ff */
[----:B------:R-:W-:Y:S01]  /*2540*/  LOP3.LUT R17, R17, 0xfffffffc, RZ, 0xc0, !PT ;  /* 0xfffffffc11117812 */ /* 0x000fe200078ec0ff */
[----:B-1----:R-:W-:Y:S01]  /*2550*/  IMAD R11, R11, R98, RZ ;  /* 0x000000620b0b7224 */ /* 0x002fe200078e02ff */
[----:B------:R-:W-:Y:S01]  /*2560*/  SHF.R.S32.HI R16, RZ, 0x1f, R77 ;  /* 0x0000001fff107819 */ /* 0x000fe2000001144d */
[----:B------:R-:W-:Y:S01]  /*2570*/  IMAD.IADD R5, R14, 0x1, -R5 ;  /* 0x000000010e057824 */ /* 0x000fe200078e0a05 */
[----:B------:R-:W-:Y:S01]  /*2580*/  LOP3.LUT R14, R15, 0x7fffffe, RZ, 0xc0, !PT ;  /* 0x07fffffe0f0e7812 */ /* 0x000fe200078ec0ff */
[----:B------:R-:W-:Y:S01]  /*2590*/  IMAD.SHL.U32 R127, R98, 0x20, RZ ;  /* 0x00000020627f7824 */ /* 0x000fe200078e00ff */
[----:B------:R-:W-:Y:S02]  /*25a0*/  LOP3.LUT R10, R10, 0xc0, RZ, 0xc0, !PT ;  /* 0x000000c00a0a7812 */ /* 0x000fe400078ec0ff */
[----:B------:R-:W-:Y:S01]  /*25b0*/  LOP3.LUT R15, R4, 0x7fffffe, RZ, 0xc0, !PT ;  /* 0x07fffffe040f7812 */ /* 0x000fe200078ec0ff */
[----:B------:R-:W-:Y:S01]  /*25c0*/  IMAD.IADD R4, R12, 0x1, -R17 ;  /* 0x000000010c047824 */ /* 0x000fe200078e0a11 */
[----:B------:R-:W-:Y:S01]  /*25d0*/  LEA.HI R7, R16, R77, RZ, 0x3 ;  /* 0x0000004d10077211 */ /* 0x000fe200078f18ff */
[----:B------:R-:W-:Y:S01]  /*25e0*/  IMAD.IADD R77, R77, 0x1, -R14 ;  /* 0x000000014d4d7824 */ /* 0x000fe200078e0a0e */
[----:B------:R-:W-:Y:S01]  /*25f0*/  LOP3.LUT R13, R10, 0x8, R13, 0xf8, !PT ;  /* 0x000000080a0d7812 */ /* 0x000fe200078ef80d */
[----:B------:R-:W-:Y:S01]  /*2600*/  IMAD.IADD R2, R2, 0x1, -R15 ;  /* 0x0000000102027824 */ /* 0x000fe200078e0a0f */
[----:B------:R-:W-:Y:S01]  /*2610*/  SHF.R.U32.HI R10, RZ, 0x3, R10 ;  /* 0x00000003ff0a7819 */ /* 0x000fe2000001160a */
[----:B------:R-:W-:Y:S01]  /*2620*/  IMAD.SHL.U32 R6, R4, 0x40, RZ ;  /* 0x0000004004067824 */ /* 0x000fe200078e00ff */
[----:B------:R-:W-:Y:S01]  /*2630*/  SHF.L.U64.HI R126, R98, 0x5, R99 ;  /* 0x00000005627e7819 */ /* 0x000fe20000010263 */
[----:B------:R-:W-:Y:S01]  /*2640*/  IMAD.SHL.U32 R76, R7, 0x20, RZ ;  /* 0x00000020074c7824 */ /* 0x000fe200078e00ff */
[----:B------:R-:W-:Y:S01]  /*2650*/  LOP3.LUT R10, R13, R10, RZ, 0x3c, !PT ;  /* 0x0000000a0d0a7212 */ /* 0x000fe200078e3cff */
[C---:B------:R-:W-:Y:S01]  /*2660*/  IMAD R7, R5.reuse, 0x8, R2 ;  /* 0x0000000805077824 */ /* 0x040fe200078e0202 */
[----:B------:R-:W-:Y:S01]  /*2670*/  LOP3.LUT R2, R6, 0xc0, RZ, 0xc0, !PT ;  /* 0x000000c006027812 */ /* 0x000fe200078ec0ff */
[----:B------:R-:W-:Y:S01]  /*2680*/  IMAD.SHL.U32 R13, R5, 0x8, RZ ;  /* 0x00000008050d7824 */ /* 0x000fe200078e00ff */
[----:B------:R1:W-:Y:S01]  /*2690*/  @P1 STS [R130+0x6000], RZ ;  /* 0x006000ff82001388 */ /* 0x0003e20000000800 */
[----:B------:R-:W-:Y:S01]  /*26a0*/  LOP3.LUT R76, R76, 0xffffff00, RZ, 0xc0, !PT ;  /* 0xffffff004c4c7812 */ /* 0x000fe200078ec0ff */
[----:B------:R-:W-:-:S02]  /*26b0*/  IMAD R5, R86, R99, R11 ;  /* 0x0000006356057224 */ /* 0x000fc400078e020b */
[----:B------:R1:W-:Y:S01]  /*26c0*/  @P1 STS [R130+0x6004], RZ ;  /* 0x006004ff82001388 */ /* 0x0003e20000000800 */
[----:B------:R-:W-:Y:S01]  /*26d0*/  LOP3.LUT R11, R2, 0x8, R13, 0xf8, !PT ;  /* 0x00000008020b7812 */ /* 0x000fe200078ef80d */
[----:B------:R-:W-:Y:S01]  /*26e0*/  IMAD R6, R81, 0x200, R76 ;  /* 0x0000020051067824 */ /* 0x000fe200078e024c */
[----:B------:R-:W-:Y:S01]  /*26f0*/  SHF.R.U32.HI R2, RZ, 0x3, R2 ;  /* 0x00000003ff027819 */ /* 0x000fe20000011602 */
[----:B------:R1:W-:Y:S01]  /*2700*/  @P1 STS.64 [R130+0x6008], RZ ;  /* 0x006008ff82001388 */ /* 0x0003e20000000a00 */
[----:B------:R-:W-:Y:S02]  /*2710*/  IMAD.WIDE.U32 R86, R86, R98, R8 ;  /* 0x0000006256567225 */ /* 0x000fe400078e0008 */
[----:B------:R-:W-:Y:S01]  /*2720*/  LOP3.LUT R2, R11, R2, RZ, 0x3c, !PT ;  /* 0x000000020b027212 */ /* 0x000fe200078e3cff */
[----:B------:R1:W-:Y:S01]  /*2730*/  @P1 STS.128 [R130+0x7000], RZ ;  /* 0x007000ff82001388 */ /* 0x0003e20000000c00 */
[----:B------:R-:W-:Y:S01]  /*2740*/  IMAD R121, R77, 0x20, R6 ;  /* 0x000000204d797824 */ /* 0x000fe200078e0206 */
[----:B------:R-:W-:Y:S01]  /*2750*/  LEA R146, P2, R86, UR6, 0x1 ;  /* 0x0000000656927c11 */ /* 0x000fe2000f8408ff */
[----:B------:R-:W-:Y:S01]  /*2760*/  IMAD.U32 R120, R7, 0x20, R10 ;  /* 0x0000002007787824 */ /* 0x000fe200078e000a */
[----:B------:R1:W-:Y:S01]  /*2770*/  @P1 STS.128 [R130+0x8000], RZ ;  /* 0x008000ff82001388 */ /* 0x0003e20000000c00 */
[----:B------:R-:W-:-:S02]  /*2780*/  IMAD.IADD R84, R87, 0x1, R5 ;  /* 0x0000000157547824 */ /* 0x000fc400078e0205 */
        /* <DEDUP_REMOVED lines=11> */
[--C-:B------:R-:W-:Y:S01]  /*2840*/  @!P3 IMAD.MOV.U32 R9, RZ, RZ, R147.reuse ;  /* 0x000000ffff09b224 */ /* 0x100fe200078e0093 */
[----:B------:R-:W-:Y:S01]  /*2850*/  @!P2 MOV R6, R146 ;  /* 0x000000920006a202 */ /* 0x000fe20000000f00 */
[----:B------:R-:W-:Y:S01]  /*2860*/  @!P2 IMAD.MOV.U32 R7, RZ, RZ, R147 ;  /* 0x000000ffff07a224 */ /* 0x000fe200078e0093 */
        /* <DEDUP_REMOVED lines=13> */
[----:B--2---:R-:W-:Y:S02]  /*2940*/  MOV R6, R146 ;  /* 0x0000009200067202 */ /* 0x004fe40000000f00 */
[----:B------:R-:W-:-:S05]  /*2950*/  MOV R7, R147 ;  /* 0x0000009300077202 */ /* 0x000fca0000000f00 */
[----:B------:R-:W-:Y:S01]  /*2960*/  @!PT LDS RZ, [RZ] ;  /* 0x00000000fffff984 */ /* 0x000fe20000000800 */
[----:B------:R-:W-:Y:S01]  /*2970*/  @!PT LDS RZ, [RZ] ;  /* 0x00000000fffff984 */ /* 0x000fe20000000800 */
[----:B------:R-:W-:Y:S01]  /*2980*/  @!PT LDS RZ, [RZ] ;  /* 0x00000000fffff984 */ /* 0x000fe20000000800 */
[----:B------:R3:W-:Y:S02]  /*2990*/  LDGSTS.E.BYPASS.LTC128B.128 [R130+0x8000], desc[UR10][R6.64+0x80] ;  /* 0x0800008006827fae */ /* 0x0007e4000b901d4a */
.L_x_4104:
[----:B------:R-:W-:Y:S05]  /*29a0*/  BSYNC B0 ;  /* 0x0000000000007941 */ /* 0x000fea0003800000 */
.L_x_4103:
        /* <DEDUP_REMOVED lines=9> */
[CC--:B--2---:R-:W-:Y:S01]  /*2a40*/  @!P3 LEA R8, P4, R127.reuse, R146.reuse, 0x1 ;  /* 0x000000927f08b211 */ /* 0x0c4fe200078808ff */
[----:B------:R2:W-:Y:S01]  /*2a50*/  @P3 STS.128 [R130+0x6800], RZ ;  /* 0x006800ff82003388 */ /* 0x0005e20000000c00 */
[C---:B---3--:R-:W-:Y:S02]  /*2a60*/  @!P2 LEA R6, P1, R127.reuse, R146, 0x1 ;  /* 0x000000927f06a211 */ /* 0x048fe400078208ff */
        /* <DEDUP_REMOVED lines=13> */
[----:B--2---:R-:W-:-:S04]  /*2b40*/  LEA R6, P0, R127, R146, 0x1 ;  /* 0x000000927f067211 */ /* 0x004fc800078008ff */
[----:B------:R-:W-:-:S05]  /*2b50*/  LEA.HI.X R7, R127, R147, R126, 0x1, P0 ;  /* 0x000000937f077211 */ /* 0x000fca00000f0c7e */
[----:B------:R-:W-:Y:S01]  /*2b60*/  @!PT LDS RZ, [RZ] ;  /* 0x00000000fffff984 */ /* 0x000fe20000000800 */
[----:B------:R-:W-:Y:S01]  /*2b70*/  @!PT LDS RZ, [RZ] ;  /* 0x00000000fffff984 */ /* 0x000fe20000000800 */
[----:B------:R-:W-:Y:S01]  /*2b80*/  @!PT LDS RZ, [RZ] ;  /* 0x00000000fffff984 */ /* 0x000fe20000000800 */
[----:B------:R2:W-:Y:S04]  /*2b90*/  LDGSTS.E.BYPASS.LTC128B.128 [R130+0x8800], desc[UR10][R6.64+0x80] ;  /* 0x0880008006827fae */ /* 0x0005e8000b901d4a */
.L_x_4106:
[----:B------:R-:W-:Y:S05]  /*2ba0*/  BSYNC B0 ;  /* 0x0000000000007941 */ /* 0x000fea0003800000 */
.L_x_4105:
[----:B------:R-:W-:Y:S01]  /*2bb0*/  LDSM.16.M88.4 R36, [R121] ;  /* 0x000000007924783b */ /* 0x000fe20000000200 */
[----:B------:R-:W-:Y:S01]  /*2bc0*/  LOP3.LUT P0, RZ, R3, 0x2, RZ, 0xc0, !PT ;  /* 0x0000000203ff7812 */ /* 0x000fe2000780c0ff */
[----:B------:R-:W-:Y:S01]  /*2bd0*/  IMAD.MOV.U32 R3, RZ, RZ, 0x10 ;  /* 0x00000010ff037424 */ /* 0x000fe200078e00ff */
[----:B------:R-:W-:Y:S01]  /*2be0*/  LOP3.LUT P1, RZ, R4, 0x2, RZ, 0xc0, !PT ;  /* 0x0000000204ff7812 */ /* 0x000fe2000782c0ff */
[----:B------:R-:W5:Y:S01]  /*2bf0*/  LDSM.16.M88.4 R16, [R120+0x3000] ;  /* 0x003000007810783b */ /* 0x000f620000000200 */
[----:B------:R-:W-:Y:S01]  /*2c00*/  LOP3.LUT R83, R83, 0xffffffe0, RZ, 0xc0, !PT ;  /* 0xffffffe053537812 */ /* 0x000fe200078ec0ff */
[----:B------:R-:W-:Y:S01]  /*2c10*/  IMAD R81, R81, 0x10, R82 ;  /* 0x0000001051517824 */ /* 0x000fe200078e0252 */
[C---:B------:R-:W-:Y:S01]  /*2c20*/  SEL R5, R3.reuse, 0xfffffff0, !P0 ;  /* 0xfffffff003057807 */ /* 0x040fe20004000000 */
[----:B------:R-:W1:Y:S01]  /*2c30*/  LDSM.16.M88.4 R52, [R120+0x3400] ;  /* 0x003400007834783b */ /* 0x000e620000000200 */
[----:B------:R-:W-:Y:S01]  /*2c40*/  SEL R3, R3, 0xfffffff0, !P1 ;  /* 0xfffffff003037807 */ /* 0x000fe20004800000 */
[----:B------:R-:W-:-:S02]  /*2c50*/  IMAD R77, R77, 0x20, R76 ;  /* 0x000000204d4d7824 */ /* 0x000fc400078e024c */
[----:B------:R-:W4:Y:S01]  /*2c60*/  LDSM.16.M88.4 R44, [R120+0x3800] ;  /* 0x00380000782c783b */ /* 0x000f220000000200 */
[----:B------:R-:W-:Y:S02]  /*2c70*/  IMAD R117, R5, 0x2, R120 ;  /* 0x0000000205757824 */ /* 0x000fe400078e0278 */
[----:B------:R-:W-:Y:S01]  /*2c80*/  IMAD R119, R3, 0x2, R121 ;  /* 0x0000000203777824 */ /* 0x000fe200078e0279 */
[----:B------:R-:W4:Y:S04]  /*2c90*/  LDSM.16.M88.4 R28, [R120+0x3c00] ;  /* 0x003c0000781c783b */ /* 0x000f280000000200 */
[----:B------:R-:W-:Y:S04]  /*2ca0*/  LDSM.16.M88.4 R60, [R119] ;  /* 0x00000000773c783b */ /* 0x000fe80000000200 */
[----:B------:R-:W4:Y:S04]  /*2cb0*/  LDSM.16.M88.4 R24, [R117+0x3000] ;  /* 0x003000007518783b */ /* 0x000f280000000200 */
[----:B--23--:R-:W2:Y:S04]  /*2cc0*/  LDSM.16.M88.4 R4, [R117+0x3400] ;  /* 0x003400007504783b */ /* 0x00cea80000000200 */
[----:B------:R-:W3:Y:S04]  /*2cd0*/  LDSM.16.M88.4 R68, [R117+0x3800] ;  /* 0x003800007544783b */ /* 0x000ee80000000200 */
[----:B------:R-:W3:Y:S04]  /*2ce0*/  LDSM.16.M88.4 R64, [R117+0x3c00] ;  /* 0x003c00007540783b */ /* 0x000ee80000000200 */
[----:B------:R-:W-:Y:S01]  /*2cf0*/  LDSM.16.M88.4 R12, [R121+0x1000] ;  /* 0x00100000790c783b */ /* 0x000fe20000000200 */
[C---:B-----5:R-:W-:Y:S03]  /*2d00*/  HMMA.16816.F32 R20, R36.reuse, R16, RZ ;  /* 0x000000102414723c */ /* 0x060fe600000018ff */
[----:B------:R-:W5:Y:S04]  /*2d10*/  LDSM.16.M88.4 R32, [R120+0x4000] ;  /* 0x004000007820783b */ /* 0x000f680000000200 */
[----:B------:R-:W5:Y:S01]  /*2d20*/  LDSM.16.M88.4 R8, [R120+0x4400] ;  /* 0x004400007808783b */ /* 0x000f620000000200 */
[C---:B------:R-:W-:Y:S03]  /*2d30*/  HMMA.16816.F32 R16, R36.reuse, R18, RZ ;  /* 0x000000122410723c */ /* 0x040fe600000018ff */
[----:B------:R-:W-:Y:S03]  /*2d40*/  LDSM.16.M88.4 R72, [R119+0x1000] ;  /* 0x001000007748783b */ /* 0x000fe60000000200 */
[C---:B-1----:R-:W-:Y:S01]  /*2d50*/  HMMA.16816.F32 R56, R36.reuse, R52, RZ ;  /* 0x000000342438723c */ /* 0x042fe200000018ff */
[----:B------:R-:W0:Y:S05]  /*2d60*/  LDGDEPBAR ;  /* 0x00000000000079af */ /* 0x000e2a0000000000 */
[C---:B------:R-:W-:Y:S06]  /*2d70*/  HMMA.16816.F32 R52, R36.reuse, R54, RZ ;  /* 0x000000362434723c */ /* 0x040fec00000018ff */
[C---:B----4-:R-:W-:Y:S06]  /*2d80*/  HMMA.16816.F32 R48, R36.reuse, R44, RZ ;  /* 0x0000002c2430723c */ /* 0x050fec00000018ff */
[C---:B------:R-:W-:Y:S06]  /*2d90*/  HMMA.16816.F32 R44, R36.reuse, R46, RZ ;  /* 0x0000002e242c723c */ /* 0x040fec00000018ff */
[C---:B------:R-:W-:Y:S06]  /*2da0*/  HMMA.16816.F32 R40, R36.reuse, R28, RZ ;  /* 0x0000001c2428723c */ /* 0x040fec00000018ff */
[----:B------:R-:W-:Y:S01]  /*2db0*/  HMMA.16816.F32 R36, R36, R30, RZ ;  /* 0x0000001e2424723c */ /* 0x000fe200000018ff */
        /* <DEDUP_REMOVED lines=12> */
[----:B------:R-:W3:Y:S04]  /*2e80*/  LDSM.16.M88.4 R64, [R117+0x4800] ;  /* 0x004800007540783b */ /* 0x000ee80000000200 */
[----:B------:R-:W-:Y:S01]  /*2e90*/  LDSM.16.M88.4 R60, [R117+0x4c00] ;  /* 0x004c0000753c783b */ /* 0x000fe20000000200 */
[C---:B-----5:R-:W-:Y:S06]  /*2ea0*/  HMMA.16816.F32 R20, R12.reuse, R32, R20 ;  /* 0x000000200c14723c */ /* 0x060fec0000001814 */
[C---:B------:R-:W-:Y:S06]  /*2eb0*/  HMMA.16816.F32 R56, R12.reuse, R8, R56 ;  /* 0x000000080c38723c */ /* 0x040fec0000001838 */
[C---:B------:R-:W-:Y:S01]  /*2ec0*/  HMMA.16816.F32 R16, R12.reuse, R34, R16 ;  /* 0x000000220c10723c */ /* 0x040fe20000001810 */
[----:B------:R-:W-:Y:S05]  /*2ed0*/  LDSM.16.M88.4 R32, [R120+0x5000] ;  /* 0x005000007820783b */ /* 0x000fea0000000200 */
[C---:B------:R-:W-:Y:S01]  /*2ee0*/  HMMA.16816.F32 R52, R12.reuse, R10, R52 ;  /* 0x0000000a0c34723c */ /* 0x040fe20000001834 */
[----:B------:R-:W5:Y:S05]  /*2ef0*/  LDSM.16.M88.4 R8, [R121+0x2000] ;  /* 0x002000007908783b */ /* 0x000f6a0000000200 */
        /* <DEDUP_REMOVED lines=8> */
[C---:B---3--:R-:W-:Y:S06]  /*2f80*/  HMMA.16816.F32 R56, R72.reuse, R68, R56 ;  /* 0x000000444838723c */ /* 0x048fec0000001838 */
[C---:B------:R-:W-:Y:S01]  /*2f90*/  HMMA.16816.F32 R16, R72.reuse, R6, R16 ;  /* 0x000000064810723c */ /* 0x040fe20000001810 */
[----:B------:R-:W2:Y:S05]  /*2fa0*/  LDSM.16.M88.4 R4, [R119+0x2000] ;  /* 0x002000007704783b */ /* 0x000eaa0000000200 */
[C---:B------:R-:W-:Y:S06]  /*2fb0*/  HMMA.16816.F32 R48, R72.reuse, R64, R48 ;  /* 0x000000404830723c */ /* 0x040fec0000001830 */
[----:B------:R-:W-:Y:S06]  /*2fc0*/  HMMA.16816.F32 R52, R72, R70, R52 ;  /* 0x000000464834723c */ /* 0x000fec0000001834 */
[C---:B-----5:R-:W-:Y:S06]  /*2fd0*/  HMMA.16816.F32 R20, R8.reuse, R32, R20 ;  /* 0x000000200814723c */ /* 0x060fec0000001814 */
[C---:B-1----:R-:W-:Y:S06]  /*2fe0*/  HMMA.16816.F32 R56, R8.reuse, R28, R56 ;  /* 0x0000001c0838723c */ /* 0x042fec0000001838 */
[----:B----4-:R-:W-:Y:S01]  /*2ff0*/  HMMA.16816.F32 R48, R8, R24, R48 ;  /* 0x000000180830723c */ /* 0x010fe20000001830 */
[----:B------:R-:W-:-:S02]  /*3000*/  IMAD.IADD R28, R80, 0x1, -R83 ;  /* 0x00000001501c7824 */ /* 0x000fc400078e0a53 */
[----:B------:R-:W-:-:S03]  /*3010*/  IMAD.SHL.U32 R80, R80, 0x2, RZ ;  /* 0x0000000250507824 */ /* 0x000fc600078e00ff */
[----:B------:R-:W-:Y:S01]  /*3020*/  SHF.R.S32.HI R29, RZ, 0x1f, R28 ;  /* 0x0000001fff1d7819 */ /* 0x000fe2000001141c */
[----:B------:R-:W-:Y:S01]  /*3030*/  HMMA.16816.F32 R32, R8, R34, R16 ;  /* 0x000000220820723c */ /* 0x000fe20000001810 */
[----:B------:R-:W-:Y:S02]  /*3040*/  LDSM.16.M88.4 R16, [R117+0x5400] ;  /* 0x005400007510783b */ /* 0x000fe40000000200 */
[----:B------:R-:W-:-:S03]  /*3050*/  LEA.HI R24, R29, R28, RZ, 0x2 ;  /* 0x0000001c1d187211 */ /* 0x000fc600078f10ff */
[----:B------:R-:W-:Y:S01]  /*3060*/  HMMA.16816.F32 R52, R8, R30, R52 ;  /* 0x0000001e0834723c */ /* 0x000fe20000001834 */
[----:B------:R-:W1:Y:S01]  /*3070*/  LDSM.16.M88.4 R28, [R120+0x5c00] ;  /* 0x005c0000781c783b */ /* 0x000e620000000200 */
[----:B------:R-:W-:-:S04]  /*3080*/  SHF.R.S32.HI R24, RZ, 0x2, R24 ;  /* 0x00000002ff187819 */ /* 0x000fc80000011418 */
[----:B------:R-:W-:Y:S01]  /*3090*/  IADD3 R81, R81, 0x1, R24 ;  /* 0x0000000151517810 */ /* 0x000fe20007ffe018 */
[----:B--2---:R-:W-:Y:S06]  /*30a0*/  HMMA.16816.F32 R20, R4, R12, R20 ;  /* 0x0000000c0414723c */ /* 0x004fec0000001814 */
[----:B------:R-:W-:Y:S01]  /*30b0*/  HMMA.16816.F32 R44, R72, R66, R44 ;  /* 0x00000042482c723c */ /* 0x000fe2000000182c */
[----:B------:R-:W-:Y:S02]  /*30c0*/  LOP3.LUT R13, R80, 0x6, RZ, 0xc0, !PT ;  /* 0x00000006500d7812 */ /* 0x000fe400078ec0ff */
[----:B------:R-:W-:-:S03]  /*30d0*/  IADD3 R12, R78, R81, -R131 ;  /* 0x000000514e0c7210 */ /* 0x000fc60007ffe883 */
[C---:B------:R-:W-:Y:S01]  /*30e0*/  HMMA.16816.F32 R40, R72.reuse, R60, R40 ;  /* 0x0000003c4828723c */ /* 0x040fe20000001828 */
[----:B------:R-:W-:Y:S02]  /*30f0*/  IMAD.IADD R24, R0, 0x1, R13 ;  /* 0x0000000100187824 */ /* 0x000fe400078e020d */
[----:B------:R-:W-:Y:S02]  /*3100*/  IMAD.IADD R79, R12, 0x1, R79 ;  /* 0x000000010c4f7824 */ /* 0x000fe400078e024f */
[C---:B------:R-:W-:Y:S01]  /*3110*/  VIADD R12, R24.reuse, 0x1 ;  /* 0x00000001180c7836 */ /* 0x040fe20000000000 */
[----:B------:R-:W-:Y:S01]  /*3120*/  HMMA.16816.F32 R36, R72, R62, R36 ;  /* 0x0000003e4824723c */ /* 0x000fe20000001824 */
[----:B------:R-:W2:Y:S01]  /*3130*/  LDSM.16.M88.4 R60, [R117+0x5800] ;  /* 0x00580000753c783b */ /* 0x000ea20000000200 */
[C---:B------:R-:W-:Y:S01]  /*3140*/  VIMNMX R104, R79.reuse, R78, PT ;  /* 0x0000004e4f687248 */ /* 0x040fe20003fe0100 */
[----:B------:R-:W-:Y:S01]  /*3150*/  VIADD R25, R24, 0x8 ;  /* 0x0000000818197836 */ /* 0x000fe20000000000 */
[----:B------:R-:W-:-:S02]  /*3160*/  VIADDMNMX R103, R79, 0x8, R78, PT ;  /* 0x000000084f677846 */ /* 0x000fc4000380014e */
[----:B------:R-:W-:Y:S01]  /*3170*/  HMMA.16816.F32 R32, R4, R14, R32 ;  /* 0x0000000e0420723c */ /* 0x000fe20000001820 */
[CC--:B------:R-:W-:Y:S02]  /*3180*/  ISETP.GE.AND P5, PT, R12.reuse, R104.reuse, PT ;  /* 0x000000680c00720c */ /* 0x0c0fe40003fa6270 */
[----:B------:R-:W-:Y:S02]  /*3190*/  ISETP.GE.AND P3, PT, R12, R103, PT ;  /* 0x000000670c00720c */ /* 0x000fe40003f66270 */
[----:B------:R-:W3:Y:S01]  /*31a0*/  LDSM.16.M88.4 R12, [R117+0x5c00] ;  /* 0x005c0000750c783b */ /* 0x000ee20000000200 */
[----:B------:R-:W-:Y:S01]  /*31b0*/  HMMA.16816.F32 R44, R8, R26, R44 ;  /* 0x0000001a082c723c */ /* 0x000fe2000000182c */
[----:B------:R-:W-:Y:S01]  /*31c0*/  ISETP.GE.AND P1, PT, R25, R104, PT ;  /* 0x000000681900720c */ /* 0x000fe20003f26270 */
[----:B------:R-:W-:-:S04]  /*31d0*/  DEPBAR.LE SB0, 0x0 ;  /* 0x000080000000791a */ /* 0x000fc80000000000 */
[----:B-1----:R-:W-:Y:S01]  /*31e0*/  HMMA.16816.F32 R40, R8, R28, R40 ;  /* 0x0000001c0828723c */ /* 0x002fe20000001828 */
[-C--:B------:R-:W-:Y:S01]  /*31f0*/  ISETP.GE.AND P4, PT, R25, R103.reuse, PT ;  /* 0x000000671900720c */ /* 0x080fe20003f86270 */
[C---:B------:R-:W-:Y:S01]  /*3200*/  VIADD R25, R24.reuse, 0x18 ;  /* 0x0000001818197836 */ /* 0x040fe20000000000 */
[----:B------:R-:W-:Y:S01]  /*3210*/  FSEL R21, R21, -INF , !P5 ;  /* 0xff80000015157808 */ /* 0x000fe20006800000 */
[C---:B------:R-:W-:Y:S02]  /*3220*/  VIADD R26, R24.reuse, 0x19 ;  /* 0x00000019181a7836 */ /* 0x040fe40000000000 */
[C---:B------:R-:W-:Y:S06]  /*3230*/  HMMA.16816.F32 R56, R4.reuse, R16, R56 ;  /* 0x000000100438723c */ /* 0x040fec0000001838 */
[----:B------:R-:W-:Y:S01]  /*3240*/  HMMA.16816.F32 R52, R4, R18, R52 ;  /* 0x000000120434723c */ /* 0x000fe20000001834 */
[----:B------:R-:W-:Y:S01]  /*3250*/  VIADD R16, R24, 0x9 ;  /* 0x0000000918107836 */ /* 0x000fe20000000000 */
[----:B------:R-:W-:Y:S01]  /*3260*/  FSEL R17, R32, -INF , !P1 ;  /* 0xff80000020117808 */ /* 0x000fe20004800000 */
[----:B------:R-:W-:Y:S03]  /*3270*/  BAR.SYNC.DEFER_BLOCKING 0x0 ;  /* 0x0000000000007b1d */ /* 0x000fe60000010000 */
[----:B------:R-:W-:Y:S01]  /*3280*/  ISETP.GE.AND P2, PT, R16, R104, PT ;  /* 0x000000681000720c */ /* 0x000fe20003f46270 */
[----:B------:R-:W-:Y:S01]  /*3290*/  VIADD R18, R24, 0x11 ;  /* 0x0000001118127836 */ /* 0x000fe20000000000 */
[----:B------:R-:W-:Y:S01]  /*32a0*/  ISETP.GE.AND P0, PT, R16, R103, PT ;  /* 0x000000671000720c */ /* 0x000fe20003f06270 */
[----:B------:R-:W-:Y:S01]  /*32b0*/  VIADD R16, R24, 0x10 ;  /* 0x0000001018107836 */ /* 0x000fe20000000000 */
[----:B------:R-:W-:Y:S01]  /*32c0*/  HMMA.16816.F32 R36, R8, R30, R36 ;  /* 0x0000001e0824723c */ /* 0x000fe20000001824 */
[----:B------:R-:W-:-:S02]  /*32d0*/  FSEL R19, R33, -INF , !P2 ;  /* 0xff80000021137808 */ /* 0x000fc40005000000 */
[-C--:B------:R-:W-:Y:S02]  /*32e0*/  ISETP.GE.AND P2, PT, R18, R103.reuse, PT ;  /* 0x000000671200720c */ /* 0x080fe40003f46270 */
[CC--:B------:R-:W-:Y:S01]  /*32f0*/  ISETP.GE.AND P5, PT, R16.reuse, R104.reuse, PT ;  /* 0x000000681000720c */ /* 0x0c0fe20003fa6270 */
[C---:B--2---:R-:W-:Y:S01]  /*3300*/  HMMA.16816.F32 R48, R4.reuse, R60, R48 ;  /* 0x0000003c0430723c */ /* 0x044fe20000001830 */
[----:B------:R-:W-:Y:S01]  /*3310*/  ISETP.GE.AND P1, PT, R16, R103, PT ;  /* 0x000000671000720c */ /* 0x000fe20003f26270 */
[----:B------:R-:W-:Y:S01]  /*3320*/  VIADD R8, R24, 0x20 ;  /* 0x0000002018087836 */ /* 0x000fe20000000000 */
[----:B------:R-:W-:Y:S01]  /*3330*/  FSEL R16, R34, -INF , !P4 ;  /* 0xff80000022107808 */ /* 0x000fe20006000000 */
[----:B------:R-:W-:Y:S01]  /*3340*/  VIADD R9, R24, 0x21 ;  /* 0x0000002118097836 */ /* 0x000fe20000000000 */
[----:B------:R-:W-:Y:S01]  /*3350*/  ISETP.GE.AND P4, PT, R18, R104, PT ;  /* 0x000000681200720c */ /* 0x000fe20003f86270 */
[----:B------:R-:W-:Y:S01]  /*3360*/  HMMA.16816.F32 R44, R4, R62, R44 ;  /* 0x0000003e042c723c */ /* 0x000fe2000000182c */
[----:B------:R-:W-:-:S02]  /*3370*/  FSEL R18, R35, -INF , !P0 ;  /* 0xff80000023127808 */ /* 0x000fc40004000000 */
[-C--:B------:R-:W-:Y:S02]  /*3380*/  ISETP.GE.AND P0, PT, R25, R104.reuse, PT ;  /* 0x000000681900720c */ /* 0x080fe40003f06270 */
[----:B------:R-:W-:Y:S01]  /*3390*/  FSEL R29, R56, -INF , !P5 ;  /* 0xff800000381d7808 */ /* 0x000fe20006800000 */
[C---:B---3--:R-:W-:Y:S01]  /*33a0*/  HMMA.16816.F32 R40, R4.reuse, R12, R40 ;  /* 0x0000000c0428723c */ /* 0x048fe20000001828 */
[----:B------:R-:W-:Y:S02]  /*33b0*/  FSEL R56, R59, -INF , !P2 ;  /* 0xff8000003b387808 */ /* 0x000fe40005000000 */
[----:B------:R-:W-:Y:S02]  /*33c0*/  FSEL R59, R52, -INF , !P0 ;  /* 0xff800000343b7808 */ /* 0x000fe40004000000 */
[----:B------:R-:W-:Y:S01]  /*33d0*/  FSEL R57, R57, -INF , !P4 ;  /* 0xff80000039397808 */ /* 0x000fe20006000000 */
[----:B------:R-:W-:Y:S01]  /*33e0*/  HMMA.16816.F32 R36, R4, R14, R36 ;  /* 0x0000000e0424723c */ /* 0x000fe20000001824 */
[----:B------:R-:W-:-:S02]  /*33f0*/  ISETP.GE.AND P2, PT, R8, R104, PT ;  /* 0x000000680800720c */ /* 0x000fc40003f46270 */
[-C--:B------:R-:W-:Y:S01]  /*3400*/  ISETP.GE.AND P0, PT, R8, R103.reuse, PT ;  /* 0x000000670800720c */ /* 0x080fe20003f06270 */
[----:B------:R-:W-:Y:S01]  /*3410*/  VIADD R8, R24, 0x28 ;  /* 0x0000002818087836 */ /* 0x000fe20000000000 */
[-C--:B------:R-:W-:Y:S02]  /*3420*/  ISETP.GE.AND P4, PT, R26, R103.reuse, PT ;  /* 0x000000671a00720c */ /* 0x080fe40003f86270 */
[----:B------:R-:W-:Y:S01]  /*3430*/  FSEL R33, R48, -INF , !P2 ;  /* 0xff80000030217808 */ /* 0x000fe20005000000 */
[----:B------:R-:W-:Y:S01]  /*3440*/  VIADD R4, R24, 0x38 ;  /* 0x0000003818047836 */ /* 0x000fe20000000000 */
[----:B------:R-:W-:Y:S02]  /*3450*/  FSEL R12, R55, -INF , !P4 ;  /* 0xff800000370c7808 */ /* 0x000fe40006000000 */
[C---:B------:R-:W-:Y:S02]  /*3460*/  ISETP.GE.AND P4, PT, R8.reuse, R104, PT ;  /* 0x000000680800720c */ /* 0x040fe40003f86270 */
[----:B------:R-:W-:Y:S01]  /*3470*/  ISETP.GE.AND P2, PT, R8, R103, PT ;  /* 0x000000670800720c */ /* 0x000fe20003f46270 */
[----:B------:R-:W-:Y:S01]  /*3480*/  VIADD R8, R24, 0x30 ;  /* 0x0000003018087836 */ /* 0x000fe20000000000 */
[----:B------:R-:W-:-:S02]  /*3490*/  FSEL R58, R58, -INF , !P1 ;  /* 0xff8000003a3a7808 */ /* 0x000fc40004800000 */
[----:B------:R-:W-:Y:S02]  /*34a0*/  ISETP.GE.AND P1, PT, R26, R104, PT ;  /* 0x000000681a00720c */ /* 0x000fe40003f26270 */
[-C--:B------:R-:W-:Y:S02]  /*34b0*/  ISETP.GE.AND P5, PT, R25, R103.reuse, PT ;  /* 0x000000671900720c */ /* 0x080fe40003fa6270 */
[----:B------:R-:W-:Y:S02]  /*34c0*/  FSEL R85, R44, -INF , !P4 ;  /* 0xff8000002c557808 */ /* 0x000fe40006000000 */
[----:B------:R-:W-:Y:S02]  /*34d0*/  ISETP.GE.AND P4, PT, R8, R103, PT ;  /* 0x000000670800720c */ /* 0x000fe40003f86270 */
[----:B------:R-:W-:Y:S02]  /*34e0*/  FSEL R53, R53, -INF , !P1 ;  /* 0xff80000035357808 */ /* 0x000fe40004800000 */
[----:B------:R-:W-:-:S02]  /*34f0*/  FSEL R54, R54, -INF , !P5 ;  /* 0xff80000036367808 */ /* 0x000fc40006800000 */
[C---:B------:R-:W-:Y:S02]  /*3500*/  ISETP.GE.AND P1, PT, R9.reuse, R103, PT ;  /* 0x000000670900720c */ /* 0x040fe40003f26270 */
[-C--:B------:R-:W-:Y:S01]  /*3510*/  ISETP.GE.AND P5, PT, R9, R104.reuse, PT ;  /* 0x000000680900720c */ /* 0x080fe20003fa6270 */
[----:B------:R-:W-:Y:S01]  /*3520*/  VIADD R9, R24, 0x29 ;  /* 0x0000002918097836 */ /* 0x000fe20000000000 */
[----:B------:R-:W-:Y:S02]  /*3530*/  FSEL R26, R42, -INF , !P4 ;  /* 0xff8000002a1a7808 */ /* 0x000fe40006000000 */
[-C--:B------:R-:W-:Y:S02]  /*3540*/  ISETP.GE.AND P4, PT, R24, R104.reuse, PT ;  /* 0x000000681800720c */ /* 0x080fe40003f86270 */
[----:B------:R-:W-:Y:S02]  /*3550*/  FSEL R94, R51, -INF , !P1 ;  /* 0xff800000335e7808 */ /* 0x000fe40004800000 */
[----:B------:R-:W-:Y:S01]  /*3560*/  ISETP.GE.AND P1, PT, R8, R104, PT ;  /* 0x000000680800720c */ /* 0x000fe20003f26270 */
[----:B------:R-:W-:Y:S01]  /*3570*/  VIADD R8, R24, 0x31 ;  /* 0x0000003118087836 */ /* 0x000fe20000000000 */
[----:B------:R-:W-:-:S02]  /*3580*/  FSEL R35, R49, -INF , !P5 ;  /* 0xff80000031237808 */ /* 0x000fc40006800000 */
[----:B------:R-:W-:Y:S02]  /*3590*/  FSEL R5, R20, -INF , !P4 ;  /* 0xff80000014057808 */ /* 0x000fe40006000000 */
[----:B------:R-:W-:Y:S02]  /*35a0*/  FSEL R34, R50, -INF , !P0 ;  /* 0xff80000032227808 */ /* 0x000fe40004000000 */
[C---:B------:R-:W-:Y:S02]  /*35b0*/  ISETP.GE.AND P5, PT, R9.reuse, R103, PT ;  /* 0x000000670900720c */ /* 0x040fe40003fa6270 */
[----:B------:R-:W-:Y:S02]  /*35c0*/  ISETP.GE.AND P4, PT, R100, 0x2, PT ;  /* 0x000000026400780c */ /* 0x000fe40003f86270 */
[----:B------:R-:W-:Y:S02]  /*35d0*/  ISETP.GE.AND P0, PT, R9, R104, PT ;  /* 0x000000680900720c */ /* 0x000fe40003f06270 */
[----:B------:R-:W-:-:S02]  /*35e0*/  FSEL R108, R46, -INF , !P2 ;  /* 0xff8000002e6c7808 */ /* 0x000fc40005000000 */
[-C--:B------:R-:W-:Y:S02]  /*35f0*/  ISETP.GE.AND P2, PT, R8, R104.reuse, PT ;  /* 0x000000680800720c */ /* 0x080fe40003f46270 */
[----:B------:R-:W-:Y:S02]  /*3600*/  FSEL R106, R47, -INF , !P5 ;  /* 0xff8000002f6a7808 */ /* 0x000fe40006800000 */
[----:B------:R-:W-:Y:S02]  /*3610*/  FSEL R91, R40, -INF , !P1 ;  /* 0xff800000285b7808 */ /* 0x000fe40004800000 */
[----:B------:R-:W-:Y:S02]  /*3620*/  FSEL R90, R45, -INF , !P0 ;  /* 0xff8000002d5a7808 */ /* 0x000fe40004000000 */
[C---:B------:R-:W-:Y:S02]  /*3630*/  ISETP.GE.AND P5, PT, R4.reuse, R104, PT ;  /* 0x000000680400720c */ /* 0x040fe40003fa6270 */
[-C--:B------:R-:W-:Y:S01]  /*3640*/  ISETP.GE.AND P1, PT, R4, R103.reuse, PT ;  /* 0x000000670400720c */ /* 0x080fe20003f26270 */
[----:B------:R-:W-:Y:S01]  /*3650*/  VIADD R4, R24, 0x39 ;  /* 0x0000003918047836 */ /* 0x000fe20000000000 */
[----:B------:R-:W-:-:S02]  /*3660*/  ISETP.GE.AND P0, PT, R8, R103, PT ;  /* 0x000000670800720c */ /* 0x000fc40003f06270 */
[----:B------:R-:W-:Y:S02]  /*3670*/  FSEL R93, R41, -INF , !P2 ;  /* 0xff800000295d7808 */ /* 0x000fe40005000000 */
[-C--:B------:R-:W-:Y:S02]  /*3680*/  ISETP.GE.AND P2, PT, R24, R103.reuse, PT ;  /* 0x000000671800720c */ /* 0x080fe40003f46270 */
[----:B------:R-:W-:Y:S02]  /*3690*/  FSEL R25, R43, -INF , !P0 ;  /* 0xff8000002b197808 */ /* 0x000fe40004000000 */
[----:B------:R-:W-:Y:S02]  /*36a0*/  FSEL R24, R23, -INF , !P3 ;  /* 0xff80000017187808 */ /* 0x000fe40005800000 */
[C---:B------:R-:W-:Y:S02]  /*36b0*/  ISETP.GE.AND P3, PT, R4.reuse, R104, PT ;  /* 0x000000680400720c */ /* 0x040fe40003f66270 */
[----:B------:R-:W-:Y:S01]  /*36c0*/  ISETP.GE.AND P0, PT, R4, R103, PT ;  /* 0x000000670400720c */ /* 0x000fe20003f06270 */
[----:B------:R-:W-:Y:S01]  /*36d0*/  IMAD.IADD R4, R2, 0x1, R77 ;  /* 0x0000000102047824 */ /* 0x000fe200078e024d */
[----:B------:R-:W-:-:S02]  /*36e0*/  FSEL R30, R22, -INF , !P2 ;  /* 0xff800000161e7808 */ /* 0x000fc40005000000 */
        /* <DEDUP_REMOVED lines=65> */
.L_x_4108:
[----:B------:R-:W-:-:S04]  /*3b00*/  LEA R2, -R96, RZ, 0x6 ;  /* 0x000000ff60027211 */ /* 0x000fc800078e31ff */
[----:B------:R-:W-:-:S07]  /*3b10*/  SHF.R.S32.HI R31, RZ, 0x1f, R2 ;  /* 0x0000001fff1f7819 */ /* 0x000fce0000011402 */
.L_x_4109:
[----:B------:R-:W-:Y:S01]  /*3b20*/  ULDC UR5, c[0x0][0x2d0] ;  /* 0x0000b40000057ab9 */ /* 0x000fe20000000800 */
[----:B------:R-:W-:Y:S01]  /*3b30*/  IADD3 R13, P0, R2, R101, RZ ;  /* 0x00000065020d7210 */ /* 0x000fe20007f1e0ff */
[----:B------:R-:W-:Y:S01]  /*3b40*/  BSSY B0, `(.L_x_4110) ;  /* 0x0000040000007945 */ /* 0x000fe20003800000 */
[----:B------:R-:W-:Y:S02]  /*3b50*/  ISETP.GE.AND P2, PT, R123, UR5, PT ;  /* 0x000000057b007c0c */ /* 0x000fe4000bf46270 */
[----:B------:R-:W-:Y:S01]  /*3b60*/  ISETP.GE.AND P3, PT, R132, UR5, PT ;  /* 0x0000000584007c0c */ /* 0x000fe2000bf66270 */
[----:B------:R-:W-:Y:S01]  /*3b70*/  IMAD.X R0, R31, 0x1, R102, P0 ;  /* 0x000000011f007824 */ /* 0x000fe200000e0666 */
[----:B------:R-:W-:-:S09]  /*3b80*/  ISETP.GE.AND P1, PT, R122, UR5, PT ;  /* 0x000000057a007c0c */ /* 0x000fd2000bf26270 */
[----:B------:R-:W1:Y:S02]  /*3b90*/  @!P2 LDC.64 R14, c[0x0][0x218] ;  /* 0x00008600ff0eab82 */ /* 0x000e640000000a00 */
[----:B------:R2:W-:Y:S04]  /*3ba0*/  @P3 STS [R130+0x3000], RZ ;  /* 0x003000ff82003388 */ /* 0x0005e80000000800 */
[----:B------:R2:W-:Y:S02]  /*3bb0*/  @P3 STS [R130+0x3004], RZ ;  /* 0x003004ff82003388 */ /* 0x0005e40000000800 */
[----:B------:R-:W3:Y:S02]  /*3bc0*/  @!P3 LDC.64 R22, c[0x0][0x218] ;  /* 0x00008600ff16bb82 */ /* 0x000ee40000000a00 */
[----:B------:R2:W-:Y:S06]  /*3bd0*/  @P3 STS.64 [R130+0x3008], RZ ;  /* 0x003008ff82003388 */ /* 0x0005ec0000000a00 */
[----:B------:R-:W4:Y:S08]  /*3be0*/  @!P1 LDC.64 R10, c[0x0][0x218] ;  /* 0x00008600ff0a9b82 */ /* 0x000f300000000a00 */
[----:B------:R-:W5:Y:S01]  /*3bf0*/  @!P3 LDC.64 R8, c[0x0][0x218] ;  /* 0x00008600ff08bb82 */ /* 0x000f620000000a00 */
[----:B-1----:R-:W-:-:S04]  /*3c00*/  @!P2 LEA R14, P0, R13, R14, 0x1 ;  /* 0x0000000e0d0ea211 */ /* 0x002fc800078008ff */
[----:B------:R-:W-:-:S03]  /*3c10*/  @!P2 LEA.HI.X R15, R13, R15, R0, 0x1, P0 ;  /* 0x0000000f0d0fa211 */ /* 0x000fc600000f0c00 */
[----:B------:R-:W1:Y:S01]  /*3c20*/  @!P2 LDC.64 R6, c[0x0][0x218] ;  /* 0x00008600ff06ab82 */ /* 0x000e620000000a00 */
[----:B---3--:R-:W-:-:S04]  /*3c30*/  @!P3 LEA R22, P5, R13, R22, 0x1 ;  /* 0x000000160d16b211 */ /* 0x008fc800078a08ff */
[--C-:B------:R-:W-:Y:S02]  /*3c40*/  @!P3 LEA.HI.X R23, R13, R23, R0.reuse, 0x1, P5 ;  /* 0x000000170d17b211 */ /* 0x100fe400028f0c00 */
[----:B------:R-:W-:Y:S02]  /*3c50*/  IADD3 R2, P5, R125, R2, RZ ;  /* 0x000000027d027210 */ /* 0x000fe40007fbe0ff */
[C---:B----4-:R-:W-:Y:S01]  /*3c60*/  @!P1 LEA R36, P0, R13.reuse, R10, 0x1 ;  /* 0x0000000a0d249211 */ /* 0x050fe200078008ff */
[----:B------:R-:W-:Y:S01]  /*3c70*/  @!PT LDS RZ, [RZ] ;  /* 0x00000000fffff984 */ /* 0x000fe20000000800 */
[----:B------:R-:W-:Y:S01]  /*3c80*/  @!PT LDS RZ, [RZ] ;  /* 0x00000000fffff984 */ /* 0x000fe20000000800 */
[----:B------:R-:W-:Y:S01]  /*3c90*/  @!PT LDS RZ, [RZ] ;  /* 0x00000000fffff984 */ /* 0x000fe20000000800 */
[----:B------:R2:W-:Y:S02]  /*3ca0*/  @!P3 LDGSTS.E.BYPASS.LTC128B.128 [R130+0x3000], desc[UR10][R22.64] ;  /* 0x030000001682bfae */ /* 0x0005e4000b901d4a */
[----:B------:R-:W-:Y:S01]  /*3cb0*/  IMAD.X R31, R124, 0x1, R31, P5 ;  /* 0x000000017c1f7824 */ /* 0x000fe200028e061f */
[----:B------:R-:W-:Y:S01]  /*3cc0*/  @!P1 LEA.HI.X R37, R13, R11, R0, 0x1, P0 ;  /* 0x0000000b0d259211 */ /* 0x000fe200000f0c00 */
[----:B------:R2:W-:Y:S01]  /*3cd0*/  @P2 STS.128 [R130+0x4000], RZ ;  /* 0x004000ff82002388 */ /* 0x0005e20000000c00 */
[----:B------:R-:W-:-:S03]  /*3ce0*/  @!P3 IADD3 R11, P0, R2, R101, RZ ;  /* 0x00000065020bb210 */ /* 0x000fc60007f1e0ff */
[----:B------:R-:W-:Y:S01]  /*3cf0*/  @!PT LDS RZ, [RZ] ;  /* 0x00000000fffff984 */ /* 0x000fe20000000800 */
[----:B------:R-:W-:Y:S01]  /*3d00*/  @!PT LDS RZ, [RZ] ;  /* 0x00000000fffff984 */ /* 0x000fe20000000800 */
[----:B------:R-:W-:Y:S01]  /*3d10*/  @!PT LDS RZ, [RZ] ;  /* 0x00000000fffff984 */ /* 0x000fe20000000800 */
[----:B------:R2:W-:Y:S01]  /*3d20*/  @!P2 LDGSTS.E.BYPASS.LTC128B.128 [R130+0x4000], desc[UR10][R14.64+0x40] ;  /* 0x040000400e82afae */ /* 0x0005e2000b901d4a */
[----:B-----5:R-:W-:Y:S01]  /*3d30*/  @!P3 LEA R38, P5, R11, R8, 0x1 ;  /* 0x000000080b26b211 */ /* 0x020fe200078a08ff */
[----:B------:R-:W-:Y:S01]  /*3d40*/  @!P3 IMAD.X R10, R31, 0x1, R102, P0 ;  /* 0x000000011f0ab824 */ /* 0x000fe200000e0666 */
[----:B------:R-:W-:Y:S01]  /*3d50*/  @!P2 IADD3 R8, P0, R2, R101, RZ ;  /* 0x000000650208a210 */ /* 0x000fe20007f1e0ff */
[----:B------:R2:W-:Y:S03]  /*3d60*/  @P1 STS.128 [R130+0x5000], RZ ;  /* 0x005000ff82001388 */ /* 0x0005e60000000c00 */
[----:B------:R-:W-:Y:S01]  /*3d70*/  @!P3 LEA.HI.X R39, R11, R9, R10, 0x1, P5 ;  /* 0x000000090b27b211 */ /* 0x000fe200028f0c0a */
[----:B------:R-:W-:Y:S01]  /*3d80*/  @!P2 IMAD.X R9, R31, 0x1, R102, P0 ;  /* 0x000000011f09a824 */ /* 0x000fe200000e0666 */
[C---:B-1----:R-:W-:Y:S01]  /*3d90*/  @!P2 LEA R6, P0, R8.reuse, R6, 0x1 ;  /* 0x000000060806a211 */ /* 0x042fe200078008ff */
[----:B------:R-:W-:Y:S01]  /*3da0*/  @!PT LDS RZ, [RZ] ;  /* 0x00000000fffff984 */ /* 0x000fe20000000800 */
[----:B------:R-:W-:Y:S01]  /*3db0*/  @!PT LDS RZ, [RZ] ;  /* 0x00000000fffff984 */ /* 0x000fe20000000800 */
[----:B------:R-:W-:Y:S01]  /*3dc0*/  @!PT LDS RZ, [RZ] ;  /* 0x00000000fffff984 */ /* 0x000fe20000000800 */
[----:B------:R2:W-:Y:S03]  /*3dd0*/  @!P1 LDGSTS.E.BYPASS.LTC128B.128 [R130+0x5000], desc[UR10][R36.64+0x80] ;  /* 0x0500008024829fae */ /* 0x0005e6000b901d4a */
[----:B------:R-:W-:Y:S01]  /*3de0*/  @!P2 LEA.HI.X R7, R8, R7, R9, 0x1, P0 ;  /* 0x000000070807a211 */ /* 0x000fe200000f0c09 */
        /* <DEDUP_REMOVED lines=21> */
.L_x_4111:
[----:B------:R-:W-:Y:S05]  /*3f40*/  BSYNC B0 ;  /* 0x0000000000007941 */ /* 0x000fea0003800000 */
.L_x_4110:
[----:B------:R-:W0:Y:S01]  /*3f50*/  LDGDEPBAR ;  /* 0x00000000000079af */ /* 0x000e220000000000 */
[----:B------:R-:W-:Y:S02]  /*3f60*/  MOV R101, R13 ;  /* 0x0000000d00657202 */ /* 0x000fe40000000f00 */
[----:B------:R-:W-:-:S07]  /*3f70*/  MOV R102, R0 ;  /* 0x0000000000667202 */ /* 0x000fce0000000f00 */
.L_x_4107:
[----:B------:R-:W-:Y:S01]  /*3f80*/  FMNMX.FTZ R0, R5, R21, !PT ;  /* 0x0000001505007209 */ /* 0x000fe20007810000 */
[----:B------:R-:W-:Y:S01]  /*3f90*/  ULDC UR12, c[0x0][0x2ec] ;  /* 0x0000bb00000c7ab9 */ /* 0x000fe20000000800 */
[----:B-12---:R-:W-:Y:S01]  /*3fa0*/  FMNMX.FTZ R7, R30, R24, !PT ;  /* 0x000000181e077209 */ /* 0x006fe20007810000 */
        /* <DEDUP_REMOVED lines=29> */
[----:B------:R-:W-:Y:S01]  /*4180*/  LEA R118, R4, UR4, 0x1 ;  /* 0x0000000404767c11 */ /* 0x000fe2000f8e08ff */
[----:B------:R-:W1:Y:S03]  /*4190*/  SHFL.BFLY PT, R9, R6, 0x2, 0x1f ;  /* 0x0c401f0006097f89 */ /* 0x000e6600000e0000 */
[----:B------:R-:W-:Y:S01]  /*41a0*/  LEA R116, R3, R118, 0x1 ;  /* 0x0000007603747211 */ /* 0x000fe200078e08ff */
[----:B------:R-:W-:Y:S04]  /*41b0*/  LDSM.16.MT88.4 R40, [R118+0x6000] ;  /* 0x006000007628783b */ /* 0x000fe80000004200 */
[----:B------:R-:W-:Y:S04]  /*41c0*/  LDSM.16.MT88.4 R64, [R116+0x7000] ;  /* 0x007000007440783b */ /* 0x000fe80000004200 */
[----:B------:R-:W-:Y:S04]  /*41d0*/  LDSM.16.MT88.4 R72, [R118+0x8000] ;  /* 0x008000007648783b */ /* 0x000fe80000004200 */
[----:B------:R-:W-:Y:S01]  /*41e0*/  LDSM.16.MT88.4 R48, [R116+0x6000] ;  /* 0x006000007430783b */ /* 0x000fe20000004200 */
[----:B-1----:R-:W-:-:S03]  /*41f0*/  FMNMX.FTZ R9, R6, R9, !PT ;  /* 0x0000000906097209 */ /* 0x002fc60007810000 */
[----:B------:R-:W1:Y:S04]  /*4200*/  SHFL.BFLY PT, R6, R7, 0x2, 0x1f ;  /* 0x0c401f0007067f89 */ /* 0x000e6800000e0000 */
[----:B------:R-:W2:Y:S01]  /*4210*/  SHFL.BFLY PT, R2, R9, 0x1, 0x1f ;  /* 0x0c201f0009027f89 */ /* 0x000ea200000e0000 */
[----:B-1----:R-:W-:Y:S02]  /*4220*/  FMNMX.FTZ R6, R7, R6, !PT ;  /* 0x0000000607067209 */ /* 0x002fe40007810000 */
[----:B--2---:R-:W-:Y:S02]  /*4230*/  FMNMX.FTZ R2, R9, R2, !PT ;  /* 0x0000000209027209 */ /* 0x004fe40007810000 */
[----:B------:R-:W-:Y:S02]  /*4240*/  LDSM.16.MT88.4 R8, [R118+0x6400] ;  /* 0x006400007608783b */ /* 0x000fe40000004200 */
        /* <DEDUP_REMOVED lines=21> */
[----:B------:R-:W-:-:S04]  /*43a0*/  FFMA.FTZ R95, R95, UR12, -R112 ;  /* 0x0000000c5f5f7c23 */ /* 0x000fc80008010870 */
[----:B------:R-:W-:Y:S01]  /*43b0*/  MUFU.EX2 R110, R110 ;  /* 0x0000006e006e7308 */ /* 0x000fe20000000800 */
[----:B-1----:R-:W-:-:S04]  /*43c0*/  FMNMX.FTZ R0, R6, R5, !PT ;  /* 0x0000000506007209 */ /* 0x002fc80007810000 */
[C---:B------:R-:W-:Y:S01]  /*43d0*/  FSETP.NEU.FTZ.AND P0, PT, R0.reuse, -INF , PT ;  /* 0xff8000000000780b */ /* 0x040fe20003f1d000 */
[----:B------:R-:W-:Y:S02]  /*43e0*/  FMUL.FTZ R29, R0, UR12 ;  /* 0x0000000c001d7c20 */ /* 0x000fe40008410000 */
[----:B------:R-:W1:Y:S01]  /*43f0*/  MUFU.EX2 R107, R107 ;  /* 0x0000006b006b7308 */ /* 0x000e620000000800 */
[----:B--2---:R-:W-:Y:S01]  /*4400*/  F2FP.F16.F32.PACK_AB R80, R113, R136 ;  /* 0x000000887150723e */ /* 0x004fe200000000ff */
[----:B------:R-:W-:Y:S01]  /*4410*/  FADD.FTZ R113, R136, R113 ;  /* 0x0000007188717221 */ /* 0x000fe20000010000 */
[----:B------:R-:W-:Y:S02]  /*4420*/  FSEL R29, R29, RZ, P0 ;  /* 0x000000ff1d1d7208 */ /* 0x000fe40000000000 */
[----:B------:R-:W-:-:S03]  /*4430*/  LEA R140, P0, R101, UR8, 0x1 ;  /* 0x00000008658c7c11 */ /* 0x000fc6000f8008ff */
        /* <DEDUP_REMOVED lines=11> */
[----:B------:R-:W1:Y:S01]  /*44f0*/  LDSM.16.MT88.4 R56, [R118+0x7000] ;  /* 0x007000007638783b */ /* 0x000e620000004200 */
        /* <DEDUP_REMOVED lines=10> */
[----:B------:R-:W-:Y:S01]  /*45a0*/  FFMA.FTZ R28, R28, UR12, -R29 ;  /* 0x0000000c1c1c7c23 */ /* 0x000fe2000801081d */
[----:B------:R-:W-:Y:S01]  /*45b0*/  LEA.HI.X R141, R101, UR9, R102, 0x1, P0 ;  /* 0x00000009658d7c11 */ /* 0x000fe200080f0c66 */
[----:B------:R-:W-:Y:S08]  /*45c0*/  MUFU.EX2 R109, R109 ;  /* 0x0000006d006d7308 */ /* 0x000ff00000000800 */
[----:B------:R-:W5:Y:S01]  /*45d0*/  MUFU.EX2 R32, R32 ;  /* 0x0000002000207308 */ /* 0x000f620000000800 */
[----:B---3--:R-:W-:Y:S01]  /*45e0*/  F2FP.F16.F32.PACK_AB R81, R114, R111 ;  /* 0x0000006f7251723e */ /* 0x008fe200000000ff */
[----:B------:R-:W-:-:S06]  /*45f0*/  FADD.FTZ R114, R111, R114 ;  /* 0x000000726f727221 */ /* 0x000fcc0000010000 */
[----:B------:R-:W3:Y:S08]  /*4600*/  MUFU.EX2 R22, R22 ;  /* 0x0000001600167308 */ /* 0x000ef00000000800 */
[----:B------:R-:W-:Y:S01]  /*4610*/  MUFU.EX2 R21, R21 ;  /* 0x0000001500157308 */ /* 0x000fe20000000800 */
[----:B-----5:R-:W-:Y:S01]  /*4620*/  F2FP.F16.F32.PACK_AB R83, R32, R109 ;  /* 0x0000006d2053723e */ /* 0x020fe200000000ff */
[----:B------:R-:W-:-:S04]  /*4630*/  FADD.FTZ R109, R109, R114 ;  /* 0x000000726d6d7221 */ /* 0x000fc80000010000 */
[----:B------:R-:W-:Y:S02]  /*4640*/  FADD.FTZ R109, R32, R109 ;  /* 0x0000006d206d7221 */ /* 0x000fe40000010000 */
        /* <DEDUP_REMOVED lines=8> */
[C---:B------:R-:W-:Y:S06]  /*46d0*/  HMMA.16816.F32 R64, R80.reuse, R66, RZ ;  /* 0x000000425040723c */ /* 0x040fec00000018ff */
[----:B------:R-:W-:Y:S01]  /*46e0*/  MUFU.EX2 R24, R24 ;  /* 0x0000001800187308 */ /* 0x000fe20000000800 */
[C---:B------:R-:W-:Y:S06]  /*46f0*/  HMMA.16816.F32 R68, R80.reuse, R72, RZ ;  /* 0x000000485044723c */ /* 0x040fec00000018ff */
[----:B------:R-:W-:Y:S01]  /*4700*/  HMMA.16816.F32 R72, R80, R74, RZ ;  /* 0x0000004a5048723c */ /* 0x000fe200000018ff */
[----:B------:R-:W5:Y:S01]  /*4710*/  MUFU.EX2 R3, R3 ;  /* 0x0000000300037308 */ /* 0x000f620000000800 */
[----:B---3--:R-:W-:Y:S01]  /*4720*/  F2FP.F16.F32.PACK_AB R5, R23, R30 ;  /* 0x0000001e1705723e */ /* 0x008fe200000000ff */
[----:B------:R-:W-:-:S03]  /*4730*/  FADD.FTZ R30, R30, R109 ;  /* 0x0000006d1e1e7221 */ /* 0x000fc60000010000 */
[C---:B------:R-:W-:Y:S01]  /*4740*/  HMMA.16816.F32 R44, R80.reuse, R48, RZ ;  /* 0x00000030502c723c */ /* 0x040fe200000018ff */
[----:B------:R-:W-:Y:S02]  /*4750*/  FADD.FTZ R23, R23, R30 ;  /* 0x0000001e17177221 */ /* 0x000fe40000010000 */
[----:B------:R-:W-:Y:S03]  /*4760*/  MUFU.EX2 R92, R92 ;  /* 0x0000005c005c7308 */ /* 0x000fe60000000800 */
[C---:B-1----:R-:W-:Y:S05]  /*4770*/  HMMA.16816.F32 R52, R80.reuse, R56, RZ ;  /* 0x000000385034723c */ /* 0x042fea00000018ff */
[----:B------:R-:W1:Y:S01]  /*4780*/  MUFU.EX2 R89, R89 ;  /* 0x0000005900597308 */ /* 0x000e620000000800 */
[----:B-----5:R-:W-:Y:S01]  /*4790*/  F2FP.F16.F32.PACK_AB R7, R3, R24 ;  /* 0x000000180307723e */ /* 0x020fe200000000ff */
[----:B------:R-:W-:Y:S01]  /*47a0*/  HMMA.16816.F32 R48, R80, R50, RZ ;  /* 0x000000325030723c */ /* 0x000fe200000018ff */
[----:B------:R-:W-:-:S04]  /*47b0*/  FADD.FTZ R24, R24, R23 ;  /* 0x0000001718187221 */ /* 0x000fc80000010000 */
[----:B------:R-:W-:Y:S01]  /*47c0*/  FADD.FTZ R3, R3, R24 ;  /* 0x0000001803037221 */ /* 0x000fe20000010000 */
[C---:B------:R-:W-:Y:S01]  /*47d0*/  HMMA.16816.F32 R36, R4.reuse, R8, R36 ;  /* 0x000000080424723c */ /* 0x040fe20000001824 */
[----:B------:R-:W-:Y:S05]  /*47e0*/  MUFU.EX2 R88, R88 ;  /* 0x0000005800587308 */ /* 0x000fea0000000800 */
[----:B------:R-:W-:Y:S01]  /*47f0*/  HMMA.16816.F32 R40, R4, R10, R40 ;  /* 0x0000000a0428723c */ /* 0x000fe20000001828 */
[----:B------:R-:W3:Y:S02]  /*4800*/  LDSM.16.MT88.4 R8, [R116+0x7400] ;  /* 0x007400007408783b */ /* 0x000ee40000004200 */
[----:B------:R-:W-:Y:S03]  /*4810*/  MUFU.EX2 R35, R35 ;  /* 0x0000002300237308 */ /* 0x000fe60000000800 */
[----:B------:R-:W-:Y:S05]  /*4820*/  HMMA.16816.F32 R56, R80, R58, RZ ;  /* 0x0000003a5038723c */ /* 0x000fea00000018ff */
[----:B------:R-:W-:Y:S01]  /*4830*/  MUFU.EX2 R90, R90 ;  /* 0x0000005a005a7308 */ /* 0x000fe20000000800 */
[C---:B--2---:R-:W-:Y:S06]  /*4840*/  HMMA.16816.F32 R44, R4.reuse, R16, R44 ;  /* 0x00000010042c723c */ /* 0x044fec000000182c */
[C---:B------:R-:W-:Y:S01]  /*4850*/  HMMA.16816.F32 R48, R4.reuse, R18, R48 ;  /* 0x000000120430723c */ /* 0x040fe20000001830 */
[----:B------:R-:W2:Y:S01]  /*4860*/  MUFU.EX2 R85, R85 ;  /* 0x0000005500557308 */ /* 0x000ea20000000800 */
[----:B------:R-:W-:Y:S04]  /*4870*/  LDSM.16.MT88.4 R16, [R118+0x6c00] ;  /* 0x006c00007610783b */ /* 0x000fe80000004200 */
[C---:B----4-:R-:W-:Y:S03]  /*4880*/  HMMA.16816.F32 R52, R4.reuse, R12, R52 ;  /* 0x0000000c0434723c */ /* 0x050fe60000001834 */
[----:B------:R-:W-:Y:S03]  /*4890*/  MUFU.EX2 R34, R34 ;  /* 0x0000002200227308 */ /* 0x000fe60000000800 */
[----:B------:R-:W-:Y:S01]  /*48a0*/  HMMA.16816.F32 R56, R4, R14, R56 ;  /* 0x0000000e0438723c */ /* 0x000fe20000001838 */
[----:B------:R-:W-:-:S04]  /*48b0*/  FADD.FTZ R12, R110, R113 ;  /* 0x000000716e0c7221 */ /* 0x000fc80000010000 */
[----:B------:R-:W4:Y:S01]  /*48c0*/  MUFU.EX2 R33, R33 ;  /* 0x0000002100217308 */ /* 0x000f220000000800 */
[----:B------:R-:W-:-:S04]  /*48d0*/  FADD.FTZ R12, R107, R12 ;  /* 0x0000000c6b0c7221 */ /* 0x000fc80000010000 */
[----:B------:R-:W-:Y:S01]  /*48e0*/  FADD.FTZ R31, R31, R12 ;  /* 0x0000000c1f1f7221 */ /* 0x000fe20000010000 */
[----:B---3--:R-:W-:Y:S01]  /*48f0*/  HMMA.16816.F32 R60, R4, R8, R60 ;  /* 0x00000008043c723c */ /* 0x008fe2000000183c */
[----:B------:R-:W-:Y:S01]  /*4900*/  LDSM.16.MT88.4 R12, [R116+0x6c00] ;  /* 0x006c0000740c783b */ /* 0x000fe20000004200 */
[----:B------:R-:W-:Y:S01]  /*4910*/  MUFU.EX2 R91, R91 ;  /* 0x0000005b005b7308 */ /* 0x000fe20000000800 */
[----:B------:R-:W-:-:S03]  /*4920*/  FADD.FTZ R22, R22, R31 ;  /* 0x0000001f16167221 */ /* 0x000fc60000010000 */
[----:B------:R-:W-:Y:S01]  /*4930*/  HMMA.16816.F32 R64, R4, R10, R64 ;  /* 0x0000000a0440723c */ /* 0x000fe20000001840 */
[----:B------:R-:W3:Y:S01]  /*4940*/  LDSM.16.MT88.4 R8, [R118+0x8400] ;  /* 0x008400007608783b */ /* 0x000ee20000004200 */
[----:B------:R-:W-:Y:S02]  /*4950*/  FADD.FTZ R21, R21, R22 ;  /* 0x0000001615157221 */ /* 0x000fe40000010000 */
[----:B------:R-:W5:Y:S02]  /*4960*/  MUFU.EX2 R94, R93 ;  /* 0x0000005d005e7308 */ /* 0x000f640000000800 */
[----:B------:R-:W-:-:S06]  /*4970*/  FADD.FTZ R21, R20, R21 ;  /* 0x0000001514157221 */ /* 0x000fcc0000010000 */
[----:B------:R-:W-:Y:S08]  /*4980*/  MUFU.EX2 R106, R95 ;  /* 0x0000005f006a7308 */ /* 0x000ff00000000800 */
[----:B------:R-:W-:Y:S08]  /*4990*/  MUFU.EX2 R105, R105 ;  /* 0x0000006900697308 */ /* 0x000ff00000000800 */
[----:B------:R-:W-:Y:S08]  /*49a0*/  MUFU.EX2 R26, R26 ;  /* 0x0000001a001a7308 */ /* 0x000ff00000000800 */
[----:B------:R-:W5:Y:S01]  /*49b0*/  MUFU.EX2 R25, R25 ;  /* 0x0000001900197308 */ /* 0x000f620000000800 */
[C---:B---3--:R-:W-:Y:S07]  /*49c0*/  HMMA.16816.F32 R68, R4.reuse, R8, R68 ;  /* 0x000000080444723c */ /* 0x048fee0000001844 */
[----:B------:R-:W-:Y:S01]  /*49d0*/  MUFU.EX2 R27, R28 ;  /* 0x0000001c001b7308 */ /* 0x000fe20000000800 */
[----:B------:R-:W-:Y:S01]  /*49e0*/  HMMA.16816.F32 R72, R4, R10, R72 ;  /* 0x0000000a0448723c */ /* 0x000fe20000001848 */
[----:B------:R-:W3:Y:S06]  /*49f0*/  LDSM.16.MT88.4 R8, [R116+0x8000] ;  /* 0x008000007408783b */ /* 0x000eec0000004200 */
[----:B------:R-:W5:Y:S01]  /*4a00*/  MUFU.EX2 R144, R144 ;  /* 0x0000009000907308 */ /* 0x000f620000000800 */
[C---:B---3--:R-:W-:Y:S06]  /*4a10*/  HMMA.16816.F32 R76, R80.reuse, R8, RZ ;  /* 0x00000008504c723c */ /* 0x048fec00000018ff */
[----:B------:R-:W-:Y:S01]  /*4a20*/  HMMA.16816.F32 R80, R80, R10, RZ ;  /* 0x0000000a5050723c */ /* 0x000fe200000018ff */
[----:B------:R-:W3:-:S15]  /*4a30*/  LDSM.16.MT88.4 R8, [R116+0x8400] ;  /* 0x008400007408783b */ /* 0x000ede0000004200 */
[----:B------:R-:W-:-:S02]  /*4a40*/  NOP ;  /* 0x0000000000007918 */ /* 0x000fc40000000000 */
        /* <DEDUP_REMOVED lines=10> */
[----:B------:R-:W-:-:S04]  /*4af0*/  FADD.FTZ R85, R85, R90 ;  /* 0x0000005a55557221 */ /* 0x000fc80000010000 */
[----:B------:R-:W-:-:S04]  /*4b00*/  FADD.FTZ R34, R34, R85 ;  /* 0x0000005522227221 */ /* 0x000fc80000010000 */
[----:B------:R-:W-:Y:S01]  /*4b10*/  FADD.FTZ R33, R33, R34 ;  /* 0x0000002221217221 */ /* 0x000fe20000010000 */
        /* <DEDUP_REMOVED lines=18> */
[----:B-----5:R-:W-:-:S02]  /*4c40*/  F2FP.F16.F32.PACK_AB R4, R94, R91 ;  /* 0x0000005b5e04723e */ /* 0x020fc400000000ff */
        /* <DEDUP_REMOVED lines=17> */
[C---:B------:R-:W-:Y:S06]  /*4d60*/  HMMA.16816.F32 R64, R4.reuse, R18, R64 ;  /* 0x000000120440723c */ /* 0x040fec0000001840 */
[C---:B---3--:R-:W-:Y:S06]  /*4d70*/  HMMA.16816.F32 R68, R4.reuse, R12, R68 ;  /* 0x0000000c0444723c */ /* 0x048fec0000001844 */
[C---:B------:R-:W-:Y:S06]  /*4d80*/  HMMA.16816.F32 R72, R4.reuse, R14, R72 ;  /* 0x0000000e0448723c */ /* 0x040fec0000001848 */
[C---:B-1----:R-:W-:Y:S06]  /*4d90*/  HMMA.16816.F32 R76, R4.reuse, R8, R76 ;  /* 0x00000008044c723c */ /* 0x042fec000000184c */
[----:B------:R-:W-:Y:S01]  /*4da0*/  HMMA.16816.F32 R80, R4, R10, R80 ;  /* 0x0000000a0450723c */ /* 0x000fe20000001850 */
[----:B------:R-:W-:-:S04]  /*4db0*/  FADD.FTZ R8, R88, R89 ;  /* 0x0000005958087221 */ /* 0x000fc80000010000 */
[----:B------:R-:W-:-:S04]  /*4dc0*/  FADD.FTZ R8, R35, R8 ;  /* 0x0000000823087221 */ /* 0x000fc80000010000 */
[----:B------:R-:W-:-:S04]  /*4dd0*/  FADD.FTZ R91, R91, R8 ;  /* 0x000000085b5b7221 */ /* 0x000fc80000010000 */
[----:B------:R-:W-:-:S04]  /*4de0*/  FADD.FTZ R91, R94, R91 ;  /* 0x0000005b5e5b7221 */ /* 0x000fc80000010000 */
[----:B------:R-:W-:-:S04]  /*4df0*/  FADD.FTZ R106, R106, R91 ;  /* 0x0000005b6a6a7221 */ /* 0x000fc80000010000 */
[----:B------:R-:W-:Y:S01]  /*4e00*/  FADD.FTZ R145, R105, R106 ;  /* 0x0000006a69917221 */ /* 0x000fe20000010000 */
[----:B------:R-:W-:Y:S06]  /*4e10*/  @!P4 BRA `(.L_x_4112) ;  /* 0x0000002800f8c947 */ /* 0x000fec0003800000 */
        /* <DEDUP_REMOVED lines=63> */
.L_x_4113:
[----:B------:R-:W-:-:S04]  /*5210*/  LEA R4, -R98, RZ, 0x6 ;  /* 0x000000ff62047211 */ /* 0x000fc800078e31ff */
[----:B------:R-:W-:-:S07]  /*5220*/  SHF.R.S32.HI R3, RZ, 0x1f, R4 ;  /* 0x0000001fff037819 */ /* 0x000fce0000011404 */
.L_x_4114:
[----:B------:R-:W-:Y:S01]  /*5230*/  ULDC UR4, c[0x0][0x2d0] ;  /* 0x0000b40000047ab9 */ /* 0x000fe20000000800 */
[----:B------:R-:W-:Y:S02]  /*5240*/  IADD3 R5, P1, R127, R4, RZ ;  /* 0x000000047f057210 */ /* 0x000fe40007f3e0ff */
[----:B------:R-:W-:Y:S02]  /*5250*/  ISETP.GE.AND P3, PT, R123, UR4, PT ;  /* 0x000000047b007c0c */ /* 0x000fe4000bf66270 */
[----:B------:R-:W-:Y:S01]  /*5260*/  ISETP.GE.AND P2, PT, R122, UR4, PT ;  /* 0x000000047a007c0c */ /* 0x000fe2000bf46270 */
[--C-:B------:R-:W-:Y:S01]  /*5270*/  IMAD.X R7, R126, 0x1, R3.reuse, P1 ;  /* 0x000000017e077824 */ /* 0x100fe200008e0603 */
[----:B------:R-:W-:Y:S02]  /*5280*/  LEA R146, P0, R4, R146, 0x1 ;  /* 0x0000009204927211 */ /* 0x000fe400078008ff */
[----:B------:R-:W-:Y:S02]  /*5290*/  ISETP.GE.AND P4, PT, R132, UR4, PT ;  /* 0x0000000484007c0c */ /* 0x000fe4000bf86270 */
[----:B------:R-:W-:-:S05]  /*52a0*/  LEA.HI.X R147, R4, R147, R3, 0x1, P0 ;  /* 0x0000009304937211 */ /* 0x000fca00000f0c03 */
[CC--:B------:R-:W-:Y:S02]  /*52b0*/  @!P3 IADD3 R9, P5, R4.reuse, R86.reuse, RZ ;  /* 0x000000560409b210 */ /* 0x0c0fe40007fbe0ff */
[-C--:B------:R-:W-:Y:S02]  /*52c0*/  @!P2 IADD3 R4, P0, R4, R86.reuse, RZ ;  /* 0x000000560404a210 */ /* 0x080fe40007f1e0ff */
[-C--:B------:R-:W-:Y:S01]  /*52d0*/  @!P3 IADD3 R8, P1, R5, R86.reuse, RZ ;  /* 0x000000560508b210 */ /* 0x080fe20007f3e0ff */
[--C-:B------:R-:W-:Y:S01]  /*52e0*/  @!P3 IMAD.X R6, R3, 0x1, R84.reuse, P5 ;  /* 0x000000010306b824 */ /* 0x100fe200028e0654 */
[----:B------:R-:W-:Y:S01]  /*52f0*/  @!P3 LEA R14, P5, R9, UR6, 0x1 ;  /* 0x00000006090ebc11 */ /* 0x000fe2000f8a08ff */
[--C-:B------:R-:W-:Y:S01]  /*5300*/  @!P2 IMAD.X R3, R3, 0x1, R84.reuse, P0 ;  /* 0x000000010303a824 */ /* 0x100fe200000e0654 */
[----:B------:R-:W-:Y:S01]  /*5310*/  @!P2 IADD3 R5, P0, R5, R86, RZ ;  /* 0x000000560505a210 */ /* 0x000fe20007f1e0ff */
[----:B------:R-:W-:Y:S01]  /*5320*/  @!P3 IMAD.X R11, R7, 0x1, R84, P1 ;  /* 0x00000001070bb824 */ /* 0x000fe200008e0654 */
[----:B------:R-:W-:Y:S01]  /*5330*/  @!P2 LEA R12, P1, R4, UR6, 0x1 ;  /* 0x00000006040cac11 */ /* 0x000fe2000f8208ff */
[----:B------:R-:W-:Y:S01]  /*5340*/  @P4 STS [R130+0x6000], RZ ;  /* 0x006000ff82004388 */ /* 0x000fe20000000800 */
[----:B------:R-:W-:Y:S01]  /*5350*/  @!P3 LEA.HI.X R15, R9, UR7, R6, 0x1, P5 ;  /* 0x00000007090fbc11 */ /* 0x000fe2000a8f0c06 */
[----:B------:R-:W-:Y:S01]  /*5360*/  @!P2 IMAD.X R84, R7, 0x1, R84, P0 ;  /* 0x000000010754a824 */ /* 0x000fe200000e0654 */
[----:B------:R-:W-:Y:S01]  /*5370*/  @!P4 LEA R20, P5, R98, R146, 0x6 ;  /* 0x000000926214c211 */ /* 0x000fe200078a30ff */
[----:B------:R-:W-:Y:S01]  /*5380*/  @P4 STS [R130+0x6004], RZ ;  /* 0x006004ff82004388 */ /* 0x000fe20000000800 */
[----:B------:R-:W-:-:S02]  /*5390*/  @!P2 LEA.HI.X R13, R4, UR7, R3, 0x1, P1 ;  /* 0x00000007040dac11 */ /* 0x000fc400088f0c03 */
[----:B------:R-:W-:Y:S01]  /*53a0*/  @!P3 LEA R30, P1, R8, UR6, 0x1 ;  /* 0x00000006081ebc11 */ /* 0x000fe2000f8208ff */
[----:B------:R-:W-:Y:S01]  /*53b0*/  @P4 STS.64 [R130+0x6008], RZ ;  /* 0x006008ff82004388 */ /* 0x000fe20000000a00 */
[C---:B------:R-:W-:Y:S02]  /*53c0*/  @!P2 LEA R28, P0, R5.reuse, UR6, 0x1 ;  /* 0x00000006051cac11 */ /* 0x040fe4000f8008ff */
[----:B------:R-:W-:Y:S01]  /*53d0*/  @!P4 LEA.HI.X R21, R98, R147, R99, 0x6, P5 ;  /* 0x000000936215c211 */ /* 0x000fe200028f3463 */
[----:B------:R-:W-:Y:S01]  /*53e0*/  @!PT LDS RZ, [RZ] ;  /* 0x00000000fffff984 */ /* 0x000fe20000000800 */
[----:B------:R-:W-:Y:S01]  /*53f0*/  @!PT LDS RZ, [RZ] ;  /* 0x00000000fffff984 */ /* 0x000fe20000000800 */
[----:B------:R-:W-:Y:S01]  /*5400*/  @!PT LDS RZ, [RZ] ;  /* 0x00000000fffff984 */ /* 0x000fe20000000800 */
[----:B------:R-:W-:Y:S01]  /*5410*/  @!P4 LDGSTS.E.BYPASS.LTC128B.128 [R130+0x6000], desc[UR10][R146.64] ;  /* 0x060000009282cfae */ /* 0x000fe2000b901d4a */
[----:B------:R-:W-:Y:S02]  /*5420*/  @!P3 LEA.HI.X R31, R8, UR7, R11, 0x1, P1 ;  /* 0x00000007081fbc11 */ /* 0x000fe400088f0c0b */
[----:B------:R-:W-:Y:S01]  /*5430*/  @!P2 LEA.HI.X R29, R5, UR7, R84, 0x1, P0 ;  /* 0x00000007051dac11 */ /* 0x000fe200080f0c54 */
        /* <DEDUP_REMOVED lines=28> */
[----:B------:R-:W-:Y:S04]  /*5600*/  LDSM.16.M88.4 R32, [R119] ;  /* 0x000000007720783b */ /* 0x000fe80000000200 */
[----:B------:R-:W4:Y:S04]  /*5610*/  LDSM.16.M88.4 R4, [R117+0x3400] ;  /* 0x003400007504783b */ /* 0x000f280000000200 */
[----:B------:R-:W5:Y:S04]  /*5620*/  LDSM.16.M88.4 R24, [R117+0x3000] ;  /* 0x003000007518783b */ /* 0x000f680000000200 */
[----:B-1----:R-:W1:Y:S04]  /*5630*/  LDSM.16.M88.4 R28, [R120+0x3800] ;  /* 0x00380000781c783b */ /* 0x002e680000000200 */
[----:B------:R-:W1:Y:S04]  /*5640*/  LDSM.16.M88.4 R88, [R120+0x3c00] ;  /* 0x003c00007858783b */ /* 0x000e680000000200 */
[----:B------:R-:W1:Y:S01]  /*5650*/  LDSM.16.M88.4 R92, [R117+0x3800] ;  /* 0x00380000755c783b */ /* 0x000e620000000200 */
[----:B------:R-:W5:Y:S03]  /*5660*/  S2R R3, SR_TID.X ;  /* 0x0000000000037919 */ /* 0x000f660000002100 */
[----:B------:R-:W0:Y:S01]  /*5670*/  LDGDEPBAR ;  /* 0x00000000000079af */ /* 0x000e220000000000 */
[C---:B--2---:R-:W-:Y:S06]  /*5680*/  HMMA.16816.F32 R12, R84.reuse, R8, RZ ;  /* 0x00000008540c723c */ /* 0x044fec00000018ff */
[C---:B---3--:R-:W-:Y:S06]  /*5690*/  HMMA.16816.F32 R20, R84.reuse, R16, RZ ;  /* 0x000000105414723c */ /* 0x048fec00000018ff */
[C---:B------:R-:W-:Y:S06]  /*56a0*/  HMMA.16816.F32 R8, R84.reuse, R10, RZ ;  /* 0x0000000a5408723c */ /* 0x040fec00000018ff */
[----:B------:R-:W-:Y:S06]  /*56b0*/  HMMA.16816.F32 R16, R84, R18, RZ ;  /* 0x000000125410723c */ /* 0x000fec00000018ff */
[----:B----4-:R-:W-:Y:S01]  /*56c0*/  HMMA.16816.F32 R12, R32, R4, R12 ;  /* 0x00000004200c723c */ /* 0x010fe2000000180c */
[----:B-----5:R-:W-:-:S05]  /*56d0*/  IMAD.SHL.U32 R3, R3, 0x2, RZ ;  /* 0x0000000203037824 */ /* 0x020fca00078e00ff */
[C---:B------:R-:W-:Y:S06]  /*56e0*/  HMMA.16816.F32 R20, R32.reuse, R24, R20 ;  /* 0x000000182014723c */ /* 0x040fec0000001814 */
[C---:B------:R-:W-:Y:S06]  /*56f0*/  HMMA.16816.F32 R8, R32.reuse, R6, R8 ;  /* 0x000000062008723c */ /* 0x040fec0000001808 */
[----:B------:R-:W-:Y:S06]  /*5700*/  HMMA.16816.F32 R16, R32, R26, R16 ;  /* 0x0000001a2010723c */ /* 0x000fec0000001810 */
[C---:B-1----:R-:W-:Y:S06]  /*5710*/  HMMA.16816.F32 R4, R84.reuse, R28, RZ ;  /* 0x0000001c5404723c */ /* 0x042fec00000018ff */
[C---:B------:R-:W-:Y:S06]  /*5720*/  HMMA.16816.F32 R28, R84.reuse, R30, RZ ;  /* 0x0000001e541c723c */ /* 0x040fec00000018ff */
[C---:B------:R-:W-:Y:S06]  /*5730*/  HMMA.16816.F32 R24, R84.reuse, R88, RZ ;  /* 0x000000585418723c */ /* 0x040fec00000018ff */
[----:B------:R-:W-:Y:S01]  /*5740*/  HMMA.16816.F32 R84, R84, R90, RZ ;  /* 0x0000005a5454723c */ /* 0x000fe200000018ff */
[----:B------:R-:W1:Y:S05]  /*5750*/  LDSM.16.M88.4 R88, [R117+0x3c00] ;  /* 0x003c00007558783b */ /* 0x000e6a0000000200 */
[C---:B------:R-:W-:Y:S06]  /*5760*/  HMMA.16816.F32 R4, R32.reuse, R92, R4 ;  /* 0x0000005c2004723c */ /* 0x040fec0000001804 */
[C---:B------:R-:W-:Y:S06]  /*5770*/  HMMA.16816.F32 R28, R32.reuse, R94, R28 ;  /* 0x0000005e201c723c */ /* 0x040fec000000181c */
[C---:B-1----:R-:W-:Y:S06]  /*5780*/  HMMA.16816.F32 R24, R32.reuse, R88, R24 ;  /* 0x000000582018723c */ /* 0x042fec0000001818 */
[----:B------:R-:W-:Y:S01]  /*5790*/  HMMA.16816.F32 R84, R32, R90, R84 ;  /* 0x0000005a2054723c */ /* 0x000fe20000001854 */
[----:B------:R-:W-:Y:S04]  /*57a0*/  LDSM.16.M88.4 R88, [R121+0x1000] ;  /* 0x001000007958783b */ /* 0x000fe80000000200 */
[----:B------:R-:W1:Y:S02]  /*57b0*/  LDSM.16.M88.4 R32, [R120+0x4000] ;  /* 0x004000007820783b */ /* 0x000e640000000200 */
[C---:B-1----:R-:W-:Y:S06]  /*57c0*/  HMMA.16816.F32 R20, R88.reuse, R32, R20 ;  /* 0x000000205814723c */ /* 0x042fec0000001814 */
[C---:B------:R-:W-:Y:S01]  /*57d0*/  HMMA.16816.F32 R16, R88.reuse, R34, R16 ;  /* 0x000000225810723c */ /* 0x040fe20000001810 */
[----:B------:R-:W1:Y:S05]  /*57e0*/  LDSM.16.M88.4 R32, [R120+0x4400] ;  /* 0x004400007820783b */ /* 0x000e6a0000000200 */
[C---:B-1----:R-:W-:Y:S06]  /*57f0*/  HMMA.16816.F32 R12, R88.reuse, R32, R12 ;  /* 0x00000020580c723c */ /* 0x042fec000000180c */
[C---:B------:R-:W-:Y:S01]  /*5800*/  HMMA.16816.F32 R8, R88.reuse, R34, R8 ;  /* 0x000000225808723c */ /* 0x040fe20000001808 */
[----:B------:R-:W1:Y:S05]  /*5810*/  LDSM.16.M88.4 R32, [R120+0x4800] ;  /* 0x004800007820783b */ /* 0x000e6a0000000200 */
[C---:B-1----:R-:W-:Y:S06]  /*5820*/  HMMA.16816.F32 R4, R88.reuse, R32, R4 ;  /* 0x000000205804723c */ /* 0x042fec0000001804 */
[C---:B------:R-:W-:Y:S01]  /*5830*/  HMMA.16816.F32 R28, R88.reuse, R34, R28 ;  /* 0x00000022581c723c */ /* 0x040fe2000000181c */
[----:B------:R-:W1:Y:S05]  /*5840*/  LDSM.16.M88.4 R32, [R120+0x4c00] ;  /* 0x004c00007820783b */ /* 0x000e6a0000000200 */
        /* <DEDUP_REMOVED lines=38> */
[----:B------:R-:W1:Y:S01]  /*5ab0*/  LDSM.16.M88.4 R32, [R117+0x5c00] ;  /* 0x005c00007520783b */ /* 0x000e620000000200 */
[----:B------:R-:W-:-:S04]  /*5ac0*/  DEPBAR.LE SB0, 0x0 ;  /* 0x000080000000791a */ /* 0x000fc80000000000 */
[C---:B-1----:R-:W-:Y:S06]  /*5ad0*/  HMMA.16816.F32 R24, R88.reuse, R32, R24 ;  /* 0x000000205818723c */ /* 0x042fec0000001818 */
[----:B------:R-:W-:Y:S01]  /*5ae0*/  HMMA.16816.F32 R84, R88, R34, R84 ;  /* 0x000000225854723c */ /* 0x000fe20000001854 */
[----:B------:R-:W-:-:S05]  /*5af0*/  LOP3.LUT R32, R3, 0x6, RZ, 0xc0, !PT ;  /* 0x0000000603207812 */ /* 0x000fca00078ec0ff */
[----:B------:R-:W-:-:S04]  /*5b00*/  IMAD R3, R129, 0x40, R32 ;  /* 0x0000004081037824 */ /* 0x000fc800078e0220 */
[C---:B------:R-:W-:Y:S02]  /*5b10*/  VIADD R32, R3.reuse, 0x1 ;  /* 0x0000000103207836 */ /* 0x040fe40000000000 */
[C---:B------:R-:W-:Y:S01]  /*5b20*/  VIADD R33, R3.reuse, 0x9 ;  /* 0x0000000903217836 */ /* 0x040fe20000000000 */
[----:B------:R-:W-:Y:S02]  /*5b30*/  BAR.SYNC.DEFER_BLOCKING 0x0 ;  /* 0x0000000000007b1d */ /* 0x000fe40000010000 */
[C---:B------:R-:W-:Y:S02]  /*5b40*/  ISETP.GE.AND P5, PT, R32.reuse, R104, PT ;  /* 0x000000682000720c */ /* 0x040fe40003fa6270 */
[----:B------:R-:W-:Y:S01]  /*5b50*/  ISETP.GE.AND P1, PT, R32, R103, PT ;  /* 0x000000672000720c */ /* 0x000fe20003f26270 */
[----:B------:R-:W-:Y:S01]  /*5b60*/  VIADD R32, R3, 0x8 ;  /* 0x0000000803207836 */ /* 0x000fe20000000000 */
[----:B------:R-:W-:-:S04]  /*5b70*/  FSEL R21, R21, -INF , !P5 ;  /* 0xff80000015157808 */ /* 0x000fc80006800000 */
[CC--:B------:R-:W-:Y:S02]  /*5b80*/  ISETP.GE.AND P0, PT, R32.reuse, R104.reuse, PT ;  /* 0x000000682000720c */ /* 0x0c0fe40003f06270 */
[-C--:B------:R-:W-:Y:S02]  /*5b90*/  ISETP.GE.AND P5, PT, R32, R103.reuse, PT ;  /* 0x000000672000720c */ /* 0x080fe40003fa6270 */
[----:B------:R-:W-:Y:S02]  /*5ba0*/  FSEL R32, R23, -INF , !P1 ;  /* 0xff80000017207808 */ /* 0x000fe40004800000 */
[----:B------:R-:W-:Y:S01]  /*5bb0*/  FSEL R23, R16, -INF , !P0 ;  /* 0xff80000010177808 */ /* 0x000fe20004000000 */
[----:B------:R-:W-:Y:S01]  /*5bc0*/  VIADD R16, R3, 0x10 ;  /* 0x0000001003107836 */ /* 0x000fe20000000000 */
[C---:B------:R-:W-:Y:S02]  /*5bd0*/  ISETP.GE.AND P1, PT, R33.reuse, R104, PT ;  /* 0x000000682100720c */ /* 0x040fe40003f26270 */
        /* <DEDUP_REMOVED lines=19> */
[-C--:B------:R-:W-:Y:S02]  /*5d10*/  ISETP.GE.AND P5, PT, R12, R104.reuse, PT ;  /* 0x000000680c00720c */ /* 0x080fe40003fa6270 */
[----:B------:R-:W-:Y:S02]  /*5d20*/  FSEL R152, R10, -INF , !P0 ;  /* 0xff8000000a987808 */ /* 0x000fe40004000000 */
[----:B------:R-:W-:Y:S02]  /*5d30*/  FSEL R153, R9, -INF , !P5 ;  /* 0xff80000009997808 */ /* 0x000fe40006800000 */
[C---:B------:R-:W-:Y:S02]  /*5d40*/  ISETP.GE.AND P0, PT, R8.reuse, R104, PT ;  /* 0x000000680800720c */ /* 0x040fe40003f06270 */
[-C--:B------:R-:W-:Y:S01]  /*5d50*/  ISETP.GE.AND P5, PT, R8, R103.reuse, PT ;  /* 0x000000670800720c */ /* 0x080fe20003fa6270 */
[----:B------:R-:W-:Y:S01]  /*5d60*/  VIADD R8, R3, 0x21 ;  /* 0x0000002103087836 */ /* 0x000fe20000000000 */
[----:B------:R-:W-:-:S02]  /*5d70*/  ISETP.GE.AND P1, PT, R12, R103, PT ;  /* 0x000000670c00720c */ /* 0x000fc40003f26270 */
[----:B------:R-:W-:Y:S01]  /*5d80*/  FSEL R105, R4, -INF , !P0 ;  /* 0xff80000004697808 */ /* 0x000fe20004000000 */
        /* <DEDUP_REMOVED lines=34> */
[----:B------:R-:W-:Y:S02]  /*5fb0*/  ISETP.GE.AND P5, PT, R3, R103, PT ;  /* 0x000000670300720c */ /* 0x000fe40003fa6270 */
[----:B------:R-:W-:-:S02]  /*5fc0*/  FSEL R3, R20, -INF , !P1 ;  /* 0xff80000014037808 */ /* 0x000fc40004800000 */
[----:B------:R-:W-:Y:S02]  /*5fd0*/  ISETP.GE.AND P1, PT, R100, 0x3, PT ;  /* 0x000000036400780c */ /* 0x000fe40003f26270 */
[----:B------:R-:W-:Y:S02]  /*5fe0*/  FSEL R100, R85, -INF , !P0 ;  /* 0xff80000055647808 */ /* 0x000fe40004000000 */
[----:B------:R-:W-:Y:S02]  /*5ff0*/  FSEL R22, R22, -INF , !P5 ;  /* 0xff80000016167808 */ /* 0x000fe40006800000 */
[C---:B------:R-:W-:Y:S02]  /*6000*/  LEA R140, P0, R101.reuse, UR8, 0x1 ;  /* 0x00000008658c7c11 */ /* 0x040fe4000f8008ff */
[----:B------:R-:W-:Y:S02]  /*6010*/  ISETP.GE.AND P5, PT, R4, R103, PT ;  /* 0x000000670400720c */ /* 0x000fe40003fa6270 */
[----:B------:R-:W-:-:S02]  /*6020*/  LEA.HI.X R141, R101, UR9, R102, 0x1, P0 ;  /* 0x00000009658d7c11 */ /* 0x000fc400080f0c66 */
[----:B------:R-:W-:Y:S01]  /*6030*/  FSEL R103, R87, -INF , !P5 ;  /* 0xff80000057677808 */ /* 0x000fe20006800000 */
[----:B------:R-:W-:Y:S08]  /*6040*/  @!P1 BRA `(.L_x_4115) ;  /* 0x0000000400e89947 */ /* 0x000ff00003800000 */
[----:B------:R-:W-:Y:S05]  /*6050*/  @!P6 BRA `(.L_x_4116) ;  /* 0x0000000000f4e947 */ /* 0x000fea0003800000 */
[----:B------:R-:W1:Y:S01]  /*6060*/  LDC R6, c[0x0][0x380] ;  /* 0x0000e000ff067b82 */ /* 0x000e620000000800 */
[----:B------:R-:W-:Y:S01]  /*6070*/  IMAD.MOV.U32 R8, RZ, RZ, RZ ;  /* 0x000000ffff087224 */ /* 0x000fe200078e00ff */
[----:B------:R-:W-:Y:S01]  /*6080*/  SHF.L.U32 R7, R129, 0x6, RZ ;  /* 0x0000000681077819 */ /* 0x000fe200000006ff */
[----:B------:R-:W-:Y:S01]  /*6090*/  ULDC.64 UR4, c[0x0][0x230] ;  /* 0x00008c0000047ab9 */ /* 0x000fe20000000a00 */
[----:B-1----:R-:W-:-:S04]  /*60a0*/  IABS R5, R6 ;  /* 0x0000000600057213 */ /* 0x002fc80000000000 */
[----:B------:R-:W1:Y:S08]  /*60b0*/  I2F.RP R11, R5 ;  /* 0x00000005000b7306 */ /* 0x000e700000209400 */
[----:B-1----:R-:W1:Y:S02]  /*60c0*/  MUFU.RCP R10, R11 ;  /* 0x0000000b000a7308 */ /* 0x002e640000001000 */
[----:B-1----:R-:W-:-:S02]  /*60d0*/  VIADD R10, R10, 0xffffffe ;  /* 0x0ffffffe0a0a7836 */ /* 0x002fc40000000000 */
[----:B------:R-:W-:-:S04]  /*60e0*/  VIADD R11, R7, 0xffffffc0 ;  /* 0xffffffc0070b7836 */ /* 0x000fc80000000000 */
[----:B------:R-:W1:Y:S02]  /*60f0*/  F2I.FTZ.U32.TRUNC.NTZ R9, R10 ;  /* 0x0000000a00097305 */ /* 0x000e64000021f000 */
[----:B-1----:R-:W-:-:S05]  /*6100*/  IADD3 R4, RZ, -R9, RZ ;  /* 0x80000009ff047210 */ /* 0x002fca0007ffe0ff */
[----:B------:R-:W-:-:S04]  /*6110*/  IMAD R4, R4, R5, RZ ;  /* 0x0000000504047224 */ /* 0x000fc800078e02ff */
[----:B------:R-:W-:Y:S01]  /*6120*/  IMAD.HI.U32 R4, R9, R4, R8 ;  /* 0x0000000409047227 */ /* 0x000fe200078e0008 */
[----:B------:R-:W-:Y:S02]  /*6130*/  IABS R9, R7 ;  /* 0x0000000700097213 */ /* 0x000fe40000000000 */
[----:B------:R-:W-:Y:S02]  /*6140*/  IABS R8, R11 ;  /* 0x0000000b00087213 */ /* 0x000fe40000000000 */
[-C--:B------:R-:W-:Y:S01]  /*6150*/  LOP3.LUT R7, R7, R6.reuse, RZ, 0x3c, !PT ;  /* 0x0000000607077212 */ /* 0x080fe200078e3cff */
[----:B------:R-:W-:Y:S01]  /*6160*/  IMAD.HI.U32 R12, R4, R9, RZ ;  /* 0x00000009040c7227 */ /* 0x000fe200078e00ff */
[----:B------:R-:W-:-:S04]  /*6170*/  LOP3.LUT R11, R11, R6, RZ, 0x3c, !PT ;  /* 0x000000060b0b7212 */ /* 0x000fc800078e3cff */
[----:B------:R-:W-:-:S05]  /*6180*/  IADD3 R10, -R12, RZ, RZ ;  /* 0x000000ff0c0a7210 */ /* 0x000fca0007ffe1ff */
[----:B------:R-:W-:Y:S02]  /*6190*/  IMAD R10, R5, R10, R9 ;  /* 0x0000000a050a7224 */ /* 0x000fe400078e0209 */
[----:B------:R-:W-:-:S03]  /*61a0*/  IMAD.HI.U32 R9, R4, R8, RZ ;  /* 0x0000000804097227 */ /* 0x000fc600078e00ff */
[----:B------:R-:W-:Y:S01]  /*61b0*/  ISETP.GT.U32.AND P0, PT, R5, R10, PT ;  /* 0x0000000a0500720c */ /* 0x000fe20003f04070 */
[----:B------:R-:W-:-:S04]  /*61c0*/  IMAD.MOV R4, RZ, RZ, -R9 ;  /* 0x000000ffff047224 */ /* 0x000fc800078e0a09 */
[----:B------:R-:W-:Y:S01]  /*61d0*/  IMAD R4, R5, R4, R8 ;  /* 0x0000000405047224 */ /* 0x000fe200078e0208 */
[----:B------:R-:W-:-:S04]  /*61e0*/  LOP3.LUT R8, RZ, R6, RZ, 0x33, !PT ;  /* 0x00000006ff087212 */ /* 0x000fc800078e33ff */
[----:B------:R-:W-:-:S03]  /*61f0*/  ISETP.GT.U32.AND P1, PT, R5, R4, PT ;  /* 0x000000040500720c */ /* 0x000fc60003f24070 */
[-C--:B------:R-:W-:Y:S02]  /*6200*/  @!P0 IADD3 R10, R10, -R5.reuse, RZ ;  /* 0x800000050a0a8210 */ /* 0x080fe40007ffe0ff */
[----:B------:R-:W-:Y:S02]  /*6210*/  @!P0 IADD3 R12, R12, 0x1, RZ ;  /* 0x000000010c0c8810 */ /* 0x000fe40007ffe0ff */
[----:B------:R-:W-:-:S06]  /*6220*/  ISETP.GE.U32.AND P5, PT, R10, R5, PT ;  /* 0x000000050a00720c */ /* 0x000fcc0003fa6070 */
[----:B------:R-:W-:Y:S01]  /*6230*/  @!P1 IMAD.IADD R4, R4, 0x1, -R5 ;  /* 0x0000000104049824 */ /* 0x000fe200078e0a05 */
[----:B------:R-:W-:Y:S02]  /*6240*/  @!P1 IADD3 R9, R9, 0x1, RZ ;  /* 0x0000000109099810 */ /* 0x000fe40007ffe0ff */
[----:B------:R-:W-:Y:S02]  /*6250*/  ISETP.GE.AND P1, PT, R11, RZ, PT ;  /* 0x000000ff0b00720c */ /* 0x000fe40003f26270 */
[----:B------:R-:W-:Y:S02]  /*6260*/  ISETP.GE.U32.AND P0, PT, R4, R5, PT ;  /* 0x000000050400720c */ /* 0x000fe40003f06070 */
[----:B------:R-:W-:Y:S01]  /*6270*/  @P5 VIADD R12, R12, 0x1 ;  /* 0x000000010c0c5836 */ /* 0x000fe20000000000 */
[----:B------:R-:W-:-:S10]  /*6280*/  ISETP.GE.AND P5, PT, R7, RZ, PT ;  /* 0x000000ff0700720c */ /* 0x000fd40003fa6270 */
[----:B------:R-:W-:Y:S01]  /*6290*/  @P0 VIADD R9, R9, 0x1 ;  /* 0x0000000109090836 */ /* 0x000fe20000000000 */
[----:B------:R-:W-:Y:S02]  /*62a0*/  ISETP.NE.AND P0, PT, R6, RZ, PT ;  /* 0x000000ff0600720c */ /* 0x000fe40003f05270 */
[----:B------:R-:W-:Y:S01]  /*62b0*/  @!P5 IADD3 R12, -R12, RZ, RZ ;  /* 0x000000ff0c0cd210 */ /* 0x000fe20007ffe1ff */
[----:B------:R-:W-:-:S03]  /*62c0*/  @!P1 IMAD.MOV R9, RZ, RZ, -R9 ;  /* 0x000000ffff099224 */ /* 0x000fc600078e0a09 */
[C---:B------:R-:W-:Y:S02]  /*62d0*/  SEL R5, R8.reuse, R12, !P0 ;  /* 0x0000000c08057207 */ /* 0x040fe40004000000 */
[----:B------:R-:W-:-:S03]  /*62e0*/  SEL R8, R8, R9, !P0 ;  /* 0x0000000908087207 */ /* 0x000fc60004000000 */
[----:B------:R-:W-:-:S04]  /*62f0*/  IMAD.WIDE R12, R5, 0x4, R134 ;  /* 0x00000004050c7825 */ /* 0x000fc800078e0286 */
[----:B------:R-:W-:Y:S01]  /*6300*/  IMAD.WIDE R10, R8, 0x4, R134 ;  /* 0x00000004080a7825 */ /* 0x000fe200078e0286 */
[----:B------:R-:W2:Y:S04]  /*6310*/  LDG.E R7, desc[UR10][R12.64] ;  /* 0x0000000a0c077981 */ /* 0x000ea8000c1e1900 */
[----:B------:R-:W2:Y:S01]  /*6320*/  LDG.E R4, desc[UR10][R10.64] ;  /* 0x0000000a0a047981 */ /* 0x000ea2000c1e1900 */
[----:B------:R-:W-:-:S05]  /*6330*/  IADD3 R5, R5, -R8, RZ ;  /* 0x8000000805057210 */ /* 0x000fca0007ffe0ff */
[----:B------:R-:W-:-:S05]  /*6340*/  IMAD R5, R5, R6, -0x40 ;  /* 0xffffffc005057424 */ /* 0x000fca00078e0206 */
[----:B------:R-:W-:-:S05]  /*6350*/  SHF.R.S32.HI R9, RZ, 0x1f, R5 ;  /* 0x0000001fff097819 */ /* 0x000fca0000011405 */
[-C--:B------:R-:W-:Y:S02]  /*6360*/  IMAD R6, R9, R96.reuse, RZ ;  /* 0x0000006009067224 */ /* 0x080fe400078e02ff */
[----:B------:R-:W-:-:S04]  /*6370*/  IMAD.WIDE.U32 R8, R5, R96, RZ ;  /* 0x0000006005087225 */ /* 0x000fc800078e00ff */
[----:B------:R-:W-:Y:S02]  /*6380*/  IMAD R6, R5, R97, R6 ;  /* 0x0000006105067224 */ /* 0x000fe400078e0206 */
[----:B--2---:R-:W-:-:S03]  /*6390*/  IMAD.IADD R4, R4, 0x1, -R7 ;  /* 0x0000000104047824 */ /* 0x004fc600078e0a07 */
[----:B------:R-:W-:Y:S01]  /*63a0*/  IADD3 R7, R9, R6, RZ ;  /* 0x0000000609077210 */ /* 0x000fe20007ffe0ff */
[----:B------:R-:W-:Y:S01]  /*63b0*/  IMAD.MOV.U32 R6, RZ, RZ, R8 ;  /* 0x000000ffff067224 */ /* 0x000fe200078e0008 */
[----:B------:R-:W-:-:S03]  /*63c0*/  SHF.R.S32.HI R5, RZ, 0x1f, R4 ;  /* 0x0000001fff057819 */ /* 0x000fc60000011404 */
[----:B------:R-:W-:-:S04]  /*63d0*/  IMAD.WIDE.U32 R6, R4, UR4, R6 ;  /* 0x0000000404067c25 */ /* 0x000fc8000f8e0006 */
[----:B------:R-:W-:-:S04]  /*63e0*/  IMAD R5, R5, UR4, RZ ;  /* 0x0000000405057c24 */ /* 0x000fc8000f8e02ff */
[----:B------:R-:W-:Y:S02]  /*63f0*/  IMAD R5, R4, UR5, R5 ;  /* 0x0000000504057c24 */ /* 0x000fe4000f8e0205 */
[----:B------:R-:W-:-:S03]  /*6400*/  IMAD.MOV.U32 R4, RZ, RZ, R6 ;  /* 0x000000ffff047224 */ /* 0x000fc600078e0006 */
[----:B------:R-:W-:Y:S01]  /*6410*/  IADD3 R5, R7, R5, RZ ;  /* 0x0000000507057210 */ /* 0x000fe20007ffe0ff */
[----:B------:R-:W-:Y:S06]  /*6420*/  BRA `(.L_x_4117) ;  /* 0x0000000000087947 */ /* 0x000fec0003800000 */
.L_x_4116:
[----:B------:R-:W-:-:S04]  /*6430*/  LEA R4, -R96, RZ, 0x6 ;  /* 0x000000ff60047211 */ /* 0x000fc800078e31ff */
[----:B------:R-:W-:-:S07]  /*6440*/  SHF.R.S32.HI R5, RZ, 0x1f, R4 ;  /* 0x0000001fff057819 */ /* 0x000fce0000011404 */
.L_x_4117:
[C---:B------:R-:W-:Y:S01]  /*6450*/  LEA R140, P0, R4.reuse, R140, 0x1 ;  /* 0x0000008c048c7211 */ /* 0x040fe200078008ff */
[----:B------:R1:W-:Y:S01]  /*6460*/  @P4 STS [R130+0x3000], RZ ;  /* 0x003000ff82004388 */ /* 0x0003e20000000800 */
[----:B------:R-:W-:Y:S02]  /*6470*/  BSSY B0, `(.L_x_4118) ;  /* 0x0000036000007945 */ /* 0x000fe40003800000 */
[--C-:B------:R-:W-:Y:S01]  /*6480*/  LEA.HI.X R141, R4, R141, R5.reuse, 0x1, P0 ;  /* 0x0000008d048d7211 */ /* 0x100fe200000f0c05 */
[----:B------:R1:W-:Y:S01]  /*6490*/  @P4 STS [R130+0x3004], RZ ;  /* 0x003004ff82004388 */ /* 0x0003e20000000800 */
[----:B------:R-:W-:Y:S02]  /*64a0*/  @!P3 IADD3 R7, P0, R101, R4, RZ ;  /* 0x000000046507b210 */ /* 0x000fe40007f1e0ff */
[----:B------:R-:W-:Y:S01]  /*64b0*/  @!P4 LEA R12, P1, R96, R140, 0x6 ;  /* 0x0000008c600cc211 */ /* 0x000fe200078230ff */
[----:B------:R1:W-:Y:S02]  /*64c0*/  @P4 STS.64 [R130+0x3008], RZ ;  /* 0x003008ff82004388 */ /* 0x0003e40000000a00 */
[----:B------:R-:W-:Y:S01]  /*64d0*/  @!P3 IMAD.X R6, R102, 0x1, R5, P0 ;  /* 0x000000016606b824 */ /* 0x000fe200000e0605 */
[----:B------:R-:W-:Y:S01]  /*64e0*/  @!P3 LEA R8, P0, R7, UR8, 0x1 ;  /* 0x000000080708bc11 */ /* 0x000fe2000f8008ff */
[----:B------:R-:W-:Y:S01]  /*64f0*/  @!PT LDS RZ, [RZ] ;  /* 0x00000000fffff984 */ /* 0x000fe20000000800 */
[----:B------:R-:W-:Y:S01]  /*6500*/  @!PT LDS RZ, [RZ] ;  /* 0x00000000fffff984 */ /* 0x000fe20000000800 */
[----:B------:R-:W-:Y:S01]  /*6510*/  @!PT LDS RZ, [RZ] ;  /* 0x00000000fffff984 */ /* 0x000fe20000000800 */
[----:B------:R1:W-:Y:S01]  /*6520*/  @!P4 LDGSTS.E.BYPASS.LTC128B.128 [R130+0x3000], desc[UR10][R140.64] ;  /* 0x030000008c82cfae */ /* 0x0003e2000b901d4a */
[----:B------:R-:W-:-:S02]  /*6530*/  @!P4 LEA.HI.X R13, R96, R141, R97, 0x6, P1 ;  /* 0x0000008d600dc211 */ /* 0x000fc400008f3461 */
[----:B------:R-:W-:Y:S01]  /*6540*/  @!P3 LEA.HI.X R9, R7, UR9, R6, 0x1, P0 ;  /* 0x000000090709bc11 */ /* 0x000fe200080f0c06 */
[----:B------:R1:W-:Y:S01]  /*6550*/  @P3 STS.128 [R130+0x4000], RZ ;  /* 0x004000ff82003388 */ /* 0x0003e20000000c00 */
        /* <DEDUP_REMOVED lines=18> */
[C---:B------:R-:W-:Y:S01]  /*6680*/  @!P3 LEA R14, P0, R6.reuse, UR8, 0x1 ;  /* 0x00000008060ebc11 */ /* 0x040fe2000f8008ff */
[----:B------:R-:W-:Y:S01]  /*6690*/  @!PT LDS RZ, [RZ] ;  /* 0x00000000fffff984 */ /* 0x000fe20000000800 */
[----:B------:R-:W-:Y:S01]  /*66a0*/  @!PT LDS RZ, [RZ] ;  /* 0x00000000fffff984 */ /* 0x000fe20000000800 */
[----:B------:R-:W-:Y:S01]  /*66b0*/  @!PT LDS RZ, [RZ] ;  /* 0x00000000fffff984 */ /* 0x000fe20000000800 */
[----:B------:R1:W-:Y:S03]  /*66c0*/  @!P4 LDGSTS.E.BYPASS.LTC128B.128 [R130+0x3800], desc[UR10][R12.64] ;  /* 0x038000000c82cfae */ /* 0x0003e6000b901d4a */
[----:B------:R-:W-:Y:S01]  /*66d0*/  @!P3 LEA.HI.X R15, R6, UR9, R7, 0x1, P0 ;  /* 0x00000009060fbc11 */ /* 0x000fe200080f0c07 */
        /* <DEDUP_REMOVED lines=15> */
.L_x_4119:
[----:B------:R-:W-:Y:S05]  /*67d0*/  BSYNC B0 ;  /* 0x0000000000007941 */ /* 0x000fea0003800000 */
.L_x_4118:
[----:B------:R-:W0:Y:S02]  /*67e0*/  LDGDEPBAR ;  /* 0x00000000000079af */ /* 0x000e240000000000 */
.L_x_4115:
[----:B--2---:R-:W-:Y:S01]  /*67f0*/  FMNMX.FTZ R6, R2, R3, !PT ;  /* 0x0000000302067209 */ /* 0x004fe20007810000 */
        /* <DEDUP_REMOVED lines=63> */
[--C-:B------:R-:W-:Y:S01]  /*6bf0*/  FFMA.FTZ R95, R18, UR12, -R143.reuse ;  /* 0x0000000c125f7c23 */ /* 0x100fe2000801088f */
[----:B------:R-:W-:Y:S01]  /*6c00*/  FMUL.FTZ R2, R2, UR12 ;  /* 0x0000000c02027c20 */ /* 0x000fe20008410000 */
        /* <DEDUP_REMOVED lines=20> */
[----:B------:R-:W-:Y:S01]  /*6d50*/  FFMA.FTZ R106, R110, UR12, -R143 ;  /* 0x0000000c6e6a7c23 */ /* 0x000fe2000801088f */
[--C-:B------:R-:W-:Y:S01]  /*6d60*/  FFMA.FTZ R99, R99, UR12, -R150.reuse ;  /* 0x0000000c63637c23 */ /* 0x100fe20008010896 */
[--C-:B------:R-:W-:Y:S01]  /*6d70*/  FFMA.FTZ R100, R100, UR12, -R150.reuse ;  /* 0x0000000c64647c23 */ /* 0x100fe20008010896 */
[----:B------:R-:W-:-:S02]  /*6d80*/  FFMA.FTZ R112, R112, UR12, -R150 ;  /* 0x0000000c70707c23 */ /* 0x000fc40008010896 */
[----:B------:R-:W-:Y:S08]  /*6d90*/  MUFU.EX2 R91, R91 ;  /* 0x0000005b005b7308 */ /* 0x000ff00000000800 */
[----:B------:R-:W1:Y:S01]  /*6da0*/  MUFU.EX2 R89, R89 ;  /* 0x0000005900597308 */ /* 0x000e620000000800 */
[----:B----4-:R-:W-:-:S07]  /*6db0*/  F2FP.F16.F32.PACK_AB R86, R90, R93 ;  /* 0x0000005d5a56723e */ /* 0x010fce00000000ff */
[----:B------:R-:W-:Y:S08]  /*6dc0*/  MUFU.EX2 R95, R95 ;  /* 0x0000005f005f7308 */ /* 0x000ff00000000800 */
[----:B------:R-:W4:Y:S01]  /*6dd0*/  MUFU.EX2 R149, R149 ;  /* 0x0000009500957308 */ /* 0x000f220000000800 */
[----:B-1----:R-:W-:-:S07]  /*6de0*/  F2FP.F16.F32.PACK_AB R85, R89, R91 ;  /* 0x0000005b5955723e */ /* 0x002fce00000000ff */
[----:B------:R-:W1:Y:S08]  /*6df0*/  MUFU.EX2 R2, R2 ;  /* 0x0000000200027308 */ /* 0x000e700000000800 */
        /* <DEDUP_REMOVED lines=18> */
[----:B------:R-:W-:Y:S01]  /*6f20*/  MUFU.EX2 R142, R142 ;  /* 0x0000008e008e7308 */ /* 0x000fe20000000800 */
[-C--:B------:R-:W-:Y:S01]  /*6f30*/  FMUL.FTZ R12, R44, R149.reuse ;  /* 0x000000952c0c7220 */ /* 0x080fe20000410000 */
[-C--:B------:R-:W-:Y:S01]  /*6f40*/  FMUL.FTZ R13, R45, R149.reuse ;  /* 0x000000952d0d7220 */ /* 0x080fe20000410000 */
[-C--:B------:R-:W-:Y:S01]  /*6f50*/  FMUL.FTZ R14, R46, R2.reuse ;  /* 0x000000022e0e7220 */ /* 0x080fe20000410000 */
[-C--:B------:R-:W-:Y:S01]  /*6f60*/  FMUL.FTZ R15, R47, R2.reuse ;  /* 0x000000022f0f7220 */ /* 0x080fe20000410000 */
[-C--:B------:R-:W-:Y:S01]  /*6f70*/  FMUL.FTZ R48, R48, R149.reuse ;  /* 0x0000009530307220 */ /* 0x080fe20000410000 */
[C---:B------:R-:W-:Y:S01]  /*6f80*/  HMMA.16816.F32 R20, R84.reuse, R24, R20 ;  /* 0x000000185414723c */ /* 0x040fe20000001814 */
[-C--:B------:R-:W-:Y:S01]  /*6f90*/  FMUL.FTZ R49, R49, R149.reuse ;  /* 0x0000009531317220 */ /* 0x080fe20000410000 */
[----:B------:R-:W1:Y:S01]  /*6fa0*/  MUFU.EX2 R139, R139 ;  /* 0x0000008b008b7308 */ /* 0x000e620000000800 */
[-C--:B------:R-:W-:Y:S01]  /*6fb0*/  FMUL.FTZ R50, R50, R2.reuse ;  /* 0x0000000232327220 */ /* 0x080fe20000410000 */
[-C--:B------:R-:W-:Y:S01]  /*6fc0*/  FMUL.FTZ R51, R51, R2.reuse ;  /* 0x0000000233337220 */ /* 0x080fe20000410000 */
[-C--:B------:R-:W-:Y:S01]  /*6fd0*/  FMUL.FTZ R28, R60, R149.reuse ;  /* 0x000000953c1c7220 */ /* 0x080fe20000410000 */
[C---:B------:R-:W-:Y:S01]  /*6fe0*/  HMMA.16816.F32 R24, R84.reuse, R26, R56 ;  /* 0x0000001a5418723c */ /* 0x040fe20000001838 */
[----:B------:R-:W-:Y:S01]  /*6ff0*/  LDSM.16.MT88.4 R56, [R118+0x6400] ;  /* 0x006400007638783b */ /* 0x000fe20000004200 */
[-C--:B------:R-:W-:Y:S01]  /*7000*/  FMUL.FTZ R29, R61, R149.reuse ;  /* 0x000000953d1d7220 */ /* 0x080fe20000410000 */
[-C--:B------:R-:W-:Y:S01]  /*7010*/  FMUL.FTZ R30, R62, R2.reuse ;  /* 0x000000023e1e7220 */ /* 0x080fe20000410000 */
[----:B------:R-:W-:Y:S01]  /*7020*/  MUFU.EX2 R136, R136 ;  /* 0x0000008800887308 */ /* 0x000fe20000000800 */
[-C--:B------:R-:W-:Y:S01]  /*7030*/  FMUL.FTZ R31, R63, R2.reuse ;  /* 0x000000023f1f7220 */ /* 0x080fe20000410000 */
[C---:B------:R-:W-:Y:S01]  /*7040*/  HMMA.16816.F32 R4, R84.reuse, R8, R4 ;  /* 0x000000085404723c */ /* 0x040fe20000001804 */
[-C--:B------:R-:W-:Y:S01]  /*7050*/  FMUL.FTZ R64, R64, R149.reuse ;  /* 0x0000009540407220 */ /* 0x080fe20000410000 */
[-C--:B------:R-:W-:Y:S01]  /*7060*/  FMUL.FTZ R65, R65, R149.reuse ;  /* 0x0000009541417220 */ /* 0x080fe20000410000 */
[-C--:B------:R-:W-:Y:S01]  /*7070*/  FMUL.FTZ R66, R66, R2.reuse ;  /* 0x0000000242427220 */ /* 0x080fe20000410000 */
[----:B------:R-:W-:Y:S01]  /*7080*/  FMUL.FTZ R67, R67, R2 ;  /* 0x0000000243437220 */ /* 0x000fe20000410000 */
[-C--:B------:R-:W-:Y:S01]  /*7090*/  FMUL.FTZ R36, R68, R149.reuse ;  /* 0x0000009544247220 */ /* 0x080fe20000410000 */
[C---:B------:R-:W-:Y:S01]  /*70a0*/  HMMA.16816.F32 R8, R84.reuse, R10, R40 ;  /* 0x0000000a5408723c */ /* 0x040fe20000001828 */
[----:B------:R-:W4:Y:S01]  /*70b0*/  MUFU.EX2 R101, R101 ;  /* 0x0000006500657308 */ /* 0x000f220000000800 */
[----:B-1----:R-:W-:Y:S01]  /*70c0*/  F2FP.F16.F32.PACK_AB R52, R139, R142 ;  /* 0x0000008e8b34723e */ /* 0x002fe200000000ff */
[----:B------:R-:W1:Y:S01]  /*70d0*/  LDSM.16.MT88.4 R40, [R118+0x8000] ;  /* 0x008000007628783b */ /* 0x000e620000004200 */
[-C--:B------:R-:W-:Y:S01]  /*70e0*/  FMUL.FTZ R37, R69, R149.reuse ;  /* 0x0000009545257220 */ /* 0x080fe20000410000 */
[-C--:B------:R-:W-:Y:S01]  /*70f0*/  FMUL.FTZ R38, R70, R2.reuse ;  /* 0x0000000246267220 */ /* 0x080fe20000410000 */
[C---:B--2---:R-:W-:Y:S01]  /*7100*/  HMMA.16816.F32 R12, R84.reuse, R16, R12 ;  /* 0x00000010540c723c */ /* 0x044fe2000000180c */
[-C--:B------:R-:W-:Y:S01]  /*7110*/  FMUL.FTZ R39, R71, R2.reuse ;  /* 0x0000000247277220 */ /* 0x080fe20000410000 */
[-C--:B------:R-:W-:Y:S01]  /*7120*/  FMUL.FTZ R72, R72, R149.reuse ;  /* 0x0000009548487220 */ /* 0x080fe20000410000 */
[----:B------:R-:W-:Y:S01]  /*7130*/  MUFU.EX2 R138, R138 ;  /* 0x0000008a008a7308 */ /* 0x000fe20000000800 */
[-C--:B------:R-:W-:Y:S01]  /*7140*/  FMUL.FTZ R73, R73, R149.reuse ;  /* 0x0000009549497220 */ /* 0x080fe20000410000 */
[-C--:B------:R-:W-:Y:S01]  /*7150*/  FMUL.FTZ R74, R74, R2.reuse ;  /* 0x000000024a4a7220 */ /* 0x080fe20000410000 */
[C---:B------:R-:W-:Y:S01]  /*7160*/  HMMA.16816.F32 R16, R84.reuse, R18, R48 ;  /* 0x000000125410723c */ /* 0x040fe20000001830 */
[----:B------:R-:W-:Y:S01]  /*7170*/  FMUL.FTZ R75, R75, R2 ;  /* 0x000000024b4b7220 */ /* 0x000fe20000410000 */
[----:B------:R-:W2:Y:S01]  /*7180*/  LDSM.16.MT88.4 R48, [R116+0x8000] ;  /* 0x008000007430783b */ /* 0x000ea20000004200 */
[-C--:B------:R-:W-:Y:S01]  /*7190*/  FMUL.FTZ R44, R76, R149.reuse ;  /* 0x000000954c2c7220 */ /* 0x080fe20000410000 */
[-C--:B------:R-:W-:Y:S01]  /*71a0*/  FMUL.FTZ R45, R77, R149.reuse ;  /* 0x000000954d2d7220 */ /* 0x080fe20000410000 */
[----:B------:R-:W5:Y:S01]  /*71b0*/  MUFU.EX2 R137, R137 ;  /* 0x0000008900897308 */ /* 0x000f620000000800 */
[----:B----4-:R-:W-:Y:S01]  /*71c0*/  F2FP.F16.F32.PACK_AB R54, R101, R136 ;  /* 0x000000886536723e */ /* 0x010fe200000000ff */
[C---:B---3--:R-:W-:Y:S01]  /*71d0*/  HMMA.16816.F32 R28, R84.reuse, R32, R28 ;  /* 0x00000020541c723c */ /* 0x048fe2000000181c */
[-C--:B------:R-:W-:Y:S01]  /*71e0*/  FMUL.FTZ R46, R78, R2.reuse ;  /* 0x000000024e2e7220 */ /* 0x080fe20000410000 */
[-C--:B------:R-:W-:Y:S01]  /*71f0*/  FMUL.FTZ R47, R79, R2.reuse ;  /* 0x000000024f2f7220 */ /* 0x080fe20000410000 */
[-C--:B------:R-:W-:Y:S01]  /*7200*/  FMUL.FTZ R80, R80, R149.reuse ;  /* 0x0000009550507220 */ /* 0x080fe20000410000 */
[-C--:B------:R-:W-:Y:S01]  /*7210*/  FMUL.FTZ R81, R81, R149.reuse ;  /* 0x0000009551517220 */ /* 0x080fe20000410000 */
[-C--:B------:R-:W-:Y:S01]  /*7220*/  FMUL.FTZ R82, R82, R2.reuse ;  /* 0x0000000252527220 */ /* 0x080fe20000410000 */
[----:B------:R-:W-:Y:S01]  /*7230*/  MUFU.EX2 R102, R102 ;  /* 0x0000006600667308 */ /* 0x000fe20000000800 */
[----:B------:R-:W-:Y:S01]  /*7240*/  HMMA.16816.F32 R32, R84, R34, R64 ;  /* 0x000000225420723c */ /* 0x000fe20000001840 */
[-C--:B------:R-:W-:Y:S01]  /*7250*/  FMUL.FTZ R83, R83, R2.reuse ;  /* 0x0000000253537220 */ /* 0x080fe20000410000 */
[----:B------:R-:W-:Y:S01]  /*7260*/  LDSM.16.MT88.4 R60, [R118+0x6800] ;  /* 0x00680000763c783b */ /* 0x000fe20000004200 */
[----:B------:R-:W-:Y:S01]  /*7270*/  FFMA.FTZ R145, R145, R149, R148 ;  /* 0x0000009591917223 */ /* 0x000fe20000010094 */
[----:B------:R-:W-:-:S03]  /*7280*/  FFMA.FTZ R2, R144, R2, R91 ;  /* 0x0000000290027223 */ /* 0x000fc6000001005b */
[----:B------:R-:W3:Y:S01]  /*7290*/  MUFU.EX2 R97, R97 ;  /* 0x0000006100617308 */ /* 0x000ee20000000800 */
[----:B-----5:R-:W-:Y:S01]  /*72a0*/  F2FP.F16.F32.PACK_AB R53, R137, R138 ;  /* 0x0000008a8935723e */ /* 0x020fe200000000ff */
[--C-:B------:R-:W-:Y:S01]  /*72b0*/  FFMA.FTZ R64, R104, UR12, -R143.reuse ;  /* 0x0000000c68407c23 */ /* 0x100fe2000801088f */
[----:B------:R-:W-:Y:S01]  /*72c0*/  FFMA.FTZ R143, R103, UR12, -R143 ;  /* 0x0000000c678f7c23 */ /* 0x000fe2000801088f */
[----:B------:R-:W-:Y:S01]  /*72d0*/  FFMA.FTZ R65, R108, UR12, -R150 ;  /* 0x0000000c6c417c23 */ /* 0x000fe20008010896 */
[----:B------:R-:W-:Y:S01]  /*72e0*/  FADD.FTZ R92, R92, R145 ;  /* 0x000000915c5c7221 */ /* 0x000fe20000010000 */
[----:B------:R-:W-:Y:S02]  /*72f0*/  FADD.FTZ R2, R89, R2 ;  /* 0x0000000259027221 */ /* 0x000fe40000010000 */
[----:B------:R-:W-:Y:S01]  /*7300*/  MUFU.EX2 R151, R151 ;  /* 0x0000009700977308 */ /* 0x000fe20000000800 */
[----:B------:R-:W-:Y:S01]  /*7310*/  FADD.FTZ R89, R93, R92 ;  /* 0x0000005c5d597221 */ /* 0x000fe20000010000 */
[----:B-1----:R-:W-:Y:S01]  /*7320*/  HMMA.16816.F32 R36, R84, R40, R36 ;  /* 0x000000285424723c */ /* 0x002fe20000001824 */
[----:B------:R-:W-:-:S02]  /*7330*/  FADD.FTZ R91, R95, R2 ;  /* 0x000000025f5b7221 */ /* 0x000fc40000010000 */
[----:B------:R-:W-:Y:S02]  /*7340*/  FADD.FTZ R89, R90, R89 ;  /* 0x000000595a597221 */ /* 0x000fe40000010000 */
[----:B------:R-:W-:Y:S01]  /*7350*/  FADD.FTZ R91, R0, R91 ;  /* 0x0000005b005b7221 */ /* 0x000fe20000010000 */
[C---:B------:R-:W-:Y:S01]  /*7360*/  HMMA.16816.F32 R40, R84.reuse, R42, R72 ;  /* 0x0000002a5428723c */ /* 0x040fe20000001848 */
[----:B---3--:R-:W-:Y:S01]  /*7370*/  F2FP.F16.F32.PACK_AB R55, R97, R102 ;  /* 0x000000666137723e */ /* 0x008fe200000000ff */
[----:B------:R-:W-:Y:S01]  /*7380*/  LDSM.16.MT88.4 R72, [R118+0x8800] ;  /* 0x008800007648783b */ /* 0x000fe20000004200 */
[----:B------:R-:W-:Y:S01]  /*7390*/  MUFU.EX2 R154, R154 ;  /* 0x0000009a009a7308 */ /* 0x000fe20000000800 */
[----:B------:R-:W-:Y:S01]  /*73a0*/  FADD.FTZ R142, R142, R89 ;  /* 0x000000598e8e7221 */ /* 0x000fe20000010000 */
[----:B------:R-:W-:Y:S01]  /*73b0*/  FADD.FTZ R138, R138, R91 ;  /* 0x0000005b8a8a7221 */ /* 0x000fe20000010000 */
[----:B--2---:R-:W-:Y:S02]  /*73c0*/  HMMA.16816.F32 R44, R84, R48, R44 ;  /* 0x00000030542c723c */ /* 0x004fe4000000182c */
[----:B------:R-:W-:Y:S01]  /*73d0*/  FADD.FTZ R139, R139, R142 ;  /* 0x0000008e8b8b7221 */ /* 0x000fe20000010000 */
[----:B------:R-:W-:-:S02]  /*73e0*/  FADD.FTZ R137, R137, R138 ;  /* 0x0000008a89897221 */ /* 0x000fc40000010000 */
[----:B------:R-:W-:Y:S01]  /*73f0*/  MUFU.EX2 R105, R105 ;  /* 0x0000006900697308 */ /* 0x000fe20000000800 */
[----:B------:R-:W-:Y:S01]  /*7400*/  HMMA.16816.F32 R4, R52, R56, R4 ;  /* 0x000000383404723c */ /* 0x000fe20000001804 */
[----:B------:R-:W-:Y:S01]  /*7410*/  FADD.FTZ R0, R136, R139 ;  /* 0x0000008b88007221 */ /* 0x000fe20000010000 */
[----:B------:R-:W-:-:S03]  /*7420*/  FADD.FTZ R2, R102, R137 ;  /* 0x0000008966027221 */ /* 0x000fc60000010000 */
[----:B------:R-:W-:Y:S01]  /*7430*/  FADD.FTZ R0, R101, R0 ;  /* 0x0000000065007221 */ /* 0x000fe20000010000 */
[----:B------:R-:W-:Y:S01]  /*7440*/  HMMA.16816.F32 R8, R52, R58, R8 ;  /* 0x0000003a3408723c */ /* 0x000fe20000001808 */
[----:B------:R-:W1:Y:S01]  /*7450*/  LDSM.16.MT88.4 R56, [R116+0x6400] ;  /* 0x006400007438783b */ /* 0x000e620000004200 */
[----:B------:R-:W-:Y:S01]  /*7460*/  MUFU.EX2 R152, R152 ;  /* 0x0000009800987308 */ /* 0x000fe20000000800 */
[----:B------:R-:W-:-:S03]  /*7470*/  FADD.FTZ R2, R97, R2 ;  /* 0x0000000261027221 */ /* 0x000fc60000010000 */
[----:B------:R-:W-:Y:S01]  /*7480*/  HMMA.16816.F32 R48, R84, R50, R80 ;  /* 0x000000325430723c */ /* 0x000fe20000001850 */
[----:B------:R-:W-:Y:S03]  /*7490*/  LDSM.16.MT88.4 R80, [R116+0x8800] ;  /* 0x008800007450783b */ /* 0x000fe60000004200 */
        /* <DEDUP_REMOVED lines=8> */
[----:B------:R-:W2:Y:S08]  /*7520*/  MUFU.EX2 R104, R65 ;  /* 0x0000004100687308 */ /* 0x000eb00000000800 */
[----:B------:R-:W-:Y:S08]  /*7530*/  MUFU.EX2 R103, R112 ;  /* 0x0000007000677308 */ /* 0x000ff00000000800 */
[----:B------:R-:W3:Y:S01]  /*7540*/  MUFU.EX2 R100, R100 ;  /* 0x0000006400647308 */ /* 0x000ee20000000800 */
[----:B--2---:R-:W-:-:S07]  /*7550*/  F2FP.F16.F32.PACK_AB R84, R104, R99 ;  /* 0x000000636854723e */ /* 0x004fce00000000ff */
[----:B------:R-:W-:Y:S08]  /*7560*/  MUFU.EX2 R111, R111 ;  /* 0x0000006f006f7308 */ /* 0x000ff00000000800 */
[----:B------:R-:W2:Y:S01]  /*7570*/  MUFU.EX2 R106, R106 ;  /* 0x0000006a006a7308 */ /* 0x000ea20000000800 */
[----:B---3--:R-:W-:Y:S01]  /*7580*/  F2FP.F16.F32.PACK_AB R86, R100, R103 ;  /* 0x000000676456723e */ /* 0x008fe200000000ff */
[C---:B-1----:R-:W-:Y:S06]  /*7590*/  HMMA.16816.F32 R20, R52.reuse, R56, R20 ;  /* 0x000000383414723c */ /* 0x042fec0000001814 */
[----:B------:R1:W-:Y:S01]  /*75a0*/  MUFU.EX2 R108, R64 ;  /* 0x00000040006c7308 */ /* 0x0003e20000000800 */
[C---:B------:R-:W-:Y:S01]  /*75b0*/  HMMA.16816.F32 R24, R52.reuse, R58, R24 ;  /* 0x0000003a3418723c */ /* 0x040fe20000001818 */
[----:B------:R-:W3:Y:S06]  /*75c0*/  LDSM.16.MT88.4 R56, [R116+0x7400] ;  /* 0x007400007438783b */ /* 0x000eec0000004200 */
[----:B------:R-:W4:Y:S01]  /*75d0*/  MUFU.EX2 R143, R143 ;  /* 0x0000008f008f7308 */ /* 0x000f220000000800 */
[----:B--2---:R-:W-:Y:S01]  /*75e0*/  F2FP.F16.F32.PACK_AB R85, R106, R111 ;  /* 0x0000006f6a55723e */ /* 0x004fe200000000ff */
[----:B-1----:R-:W-:Y:S01]  /*75f0*/  LDSM.16.MT88.4 R64, [R116+0x7c00] ;  /* 0x007c00007440783b */ /* 0x002fe20000004200 */
[----:B----4-:R-:W-:Y:S01]  /*7600*/  F2FP.F16.F32.PACK_AB R87, R143, R108 ;  /* 0x0000006c8f57723e */ /* 0x010fe200000000ff */
[C---:B---3--:R-:W-:Y:S06]  /*7610*/  HMMA.16816.F32 R28, R52.reuse, R56, R28 ;  /* 0x00000038341c723c */ /* 0x048fec000000181c */
        /* <DEDUP_REMOVED lines=16> */
[----:B------:R-:W-:Y:S01]  /*7720*/  MOV R0, R3 ;  /* 0x0000000300007202 */ /* 0x000fe20000000f00 */
[----:B------:R-:W-:Y:S01]  /*7730*/  FADD.FTZ R105, R105, R154 ;  /* 0x0000009a69697221 */ /* 0x000fe20000010000 */
[----:B------:R-:W-:Y:S01]  /*7740*/  MOV R2, R88 ;  /* 0x0000005800027202 */ /* 0x000fe20000000f00 */
[----:B------:R-:W-:-:S02]  /*7750*/  FADD.FTZ R107, R107, R156 ;  /* 0x0000009c6b6b7221 */ /* 0x000fc40000010000 */
        /* <DEDUP_REMOVED lines=16> */
[C---:B-1----:R-:W-:Y:S06]  /*7860*/  HMMA.16816.F32 R12, R52.reuse, R56, R12 ;  /* 0x00000038340c723c */ /* 0x042fec000000180c */
[C---:B------:R-:W-:Y:S01]  /*7870*/  HMMA.16816.F32 R16, R52.reuse, R58, R16 ;  /* 0x0000003a3410723c */ /* 0x040fe20000001810 */
[----:B------:R-:W1:Y:S05]  /*7880*/  LDSM.16.MT88.4 R56, [R116+0x7800] ;  /* 0x007800007438783b */ /* 0x000e6a0000004200 */
[C---:B------:R-:W-:Y:S06]  /*7890*/  HMMA.16816.F32 R76, R52.reuse, R80, R44 ;  /* 0x00000050344c723c */ /* 0x040fec000000182c */
[----:B------:R-:W-:Y:S01]  /*78a0*/  HMMA.16816.F32 R80, R52, R82, R48 ;  /* 0x000000523450723c */ /* 0x000fe20000001830 */
[----:B------:R-:W4:Y:S05]  /*78b0*/  LDSM.16.MT88.4 R48, [R116+0x6c00] ;  /* 0x006c00007430783b */ /* 0x000f2a0000004200 */
[C---:B--2---:R-:W-:Y:S01]  /*78c0*/  HMMA.16816.F32 R36, R84.reuse, R40, R4 ;  /* 0x000000285424723c */ /* 0x044fe20000001804 */
[----:B------:R-:W-:Y:S05]  /*78d0*/  LDSM.16.MT88.4 R4, [R116+0x8c00] ;  /* 0x008c00007404783b */ /* 0x000fea0000004200 */
[----:B------:R-:W-:Y:S01]  /*78e0*/  HMMA.16816.F32 R40, R84, R42, R8 ;  /* 0x0000002a5428723c */ /* 0x000fe20000001808 */
[----:B------:R-:W2:Y:S05]  /*78f0*/  LDSM.16.MT88.4 R8, [R118+0x8c00] ;  /* 0x008c00007608783b */ /* 0x000eaa0000004200 */
[C---:B---3--:R-:W-:Y:S06]  /*7900*/  HMMA.16816.F32 R20, R52.reuse, R60, R20 ;  /* 0x0000003c3414723c */ /* 0x048fec0000001814 */
[C---:B------:R-:W-:Y:S06]  /*7910*/  HMMA.16816.F32 R24, R52.reuse, R62, R24 ;  /* 0x0000003e3418723c */ /* 0x040fec0000001818 */
[C---:B-1----:R-:W-:Y:S06]  /*7920*/  HMMA.16816.F32 R28, R52.reuse, R56, R28 ;  /* 0x00000038341c723c */ /* 0x042fec000000181c */
[----:B------:R-:W-:Y:S01]  /*7930*/  HMMA.16816.F32 R32, R52, R58, R32 ;  /* 0x0000003a3420723c */ /* 0x000fe20000001820 */
[----:B------:R-:W1:Y:S05]  /*7940*/  LDSM.16.MT88.4 R56, [R118+0x7c00] ;  /* 0x007c00007638783b */ /* 0x000e6a0000004200 */
[C---:B----4-:R-:W-:Y:S06]  /*7950*/  HMMA.16816.F32 R44, R84.reuse, R48, R12 ;  /* 0x00000030542c723c */ /* 0x050fec000000180c */
[C---:B------:R-:W-:Y:S06]  /*7960*/  HMMA.16816.F32 R48, R84.reuse, R50, R16 ;  /* 0x000000325430723c */ /* 0x040fec0000001810 */
[C---:B------:R-:W-:Y:S06]  /*7970*/  HMMA.16816.F32 R60, R84.reuse, R64, R28 ;  /* 0x00000040543c723c */ /* 0x040fec000000181c */
[C---:B------:R-:W-:Y:S06]  /*7980*/  HMMA.16816.F32 R64, R84.reuse, R66, R32 ;  /* 0x000000425440723c */ /* 0x040fec0000001820 */
[C---:B--2---:R-:W-:Y:S06]  /*7990*/  HMMA.16816.F32 R68, R84.reuse, R8, R68 ;  /* 0x000000085444723c */ /* 0x044fec0000001844 */
[C---:B------:R-:W-:Y:S06]  /*79a0*/  HMMA.16816.F32 R72, R84.reuse, R10, R72 ;  /* 0x0000000a5448723c */ /* 0x040fec0000001848 */
[C---:B-1----:R-:W-:Y:S06]  /*79b0*/  HMMA.16816.F32 R52, R84.reuse, R56, R20 ;  /* 0x000000385434723c */ /* 0x042fec0000001814 */
[C---:B------:R-:W-:Y:S06]  /*79c0*/  HMMA.16816.F32 R56, R84.reuse, R58, R24 ;  /* 0x0000003a5438723c */ /* 0x040fec0000001818 */
[C---:B------:R-:W-:Y:S06]  /*79d0*/  HMMA.16816.F32 R76, R84.reuse, R4, R76 ;  /* 0x00000004544c723c */ /* 0x040fec000000184c */
[----:B------:R-:W-:-:S15]  /*79e0*/  HMMA.16816.F32 R80, R84, R6, R80 ;  /* 0x000000065450723c */ /* 0x000fde0000001850 */
[----:B------:R-:W-:-:S09]  /*79f0*/  NOP ;  /* 0x0000000000007918 */ /* 0x000fd20000000000 */
.L_x_4112:
[----:B------:R-:W-:-:S13]  /*7a00*/  ISETP.GE.AND P0, PT, R129, 0x1, PT ;  /* 0x000000018100780c */ /* 0x000fda0003f06270 */
[----:B------:R-:W-:Y:S05]  /*7a10*/  @!P0 BRA `(.L_x_4120) ;  /* 0x0000002400848947 */ /* 0x000fea0003800000 */
[----:B------:R-:W-:Y:S01]  /*7a20*/  IMAD.U32 R139, R98, -0x40, RZ ;  /* 0xffffffc0628b7824 */ /* 0x000fe200078e00ff */
[----:B------:R-:W-:Y:S01]  /*7a30*/  MOV R3, R0 ;  /* 0x0000000000037202 */ /* 0x000fe20000000f00 */
[----:B------:R-:W-:Y:S01]  /*7a40*/  IMAD.U32 R137, R96, -0x40, RZ ;  /* 0xffffffc060897824 */ /* 0x000fe200078e00ff */
[----:B------:R-:W-:Y:S01]  /*7a50*/  ULDC UR5, c[0x0][0x2d0] ;  /* 0x0000b40000057ab9 */ /* 0x000fe20000000800 */
[----:B------:R-:W-:Y:S01]  /*7a60*/  IMAD.MOV.U32 R85, RZ, RZ, R2 ;  /* 0x000000ffff557224 */ /* 0x000fe200078e0002 */
[----:B------:R-:W-:Y:S01]  /*7a70*/  SHF.R.S32.HI R138, RZ, 0x1f, R139 ;  /* 0x0000001fff8a7819 */ /* 0x000fe2000001148b */
[----:B------:R-:W-:Y:S01]  /*7a80*/  ULDC UR4, c[0x0][0x2ec] ;  /* 0x0000bb0000047ab9 */ /* 0x000fe20000000800 */
[----:B------:R-:W-:-:S07]  /*7a90*/  SHF.R.S32.HI R136, RZ, 0x1f, R137 ;  /* 0x0000001fff887819 */ /* 0x000fce0000011489 */
.L_x_4124:
[----:B------:R-:W-:Y:S01]  /*7aa0*/  ISETP.GE.AND P3, PT, R132, UR5, PT ;  /* 0x0000000584007c0c */ /* 0x000fe2000bf66270 */
[----:B------:R-:W-:Y:S04]  /*7ab0*/  DEPBAR.LE SB0, 0x0 ;  /* 0x000080000000791a */ /* 0x000fe80000000000 */
[----:B------:R-:W-:Y:S01]  /*7ac0*/  BAR.SYNC.DEFER_BLOCKING 0x0 ;  /* 0x0000000000007b1d */ /* 0x000fe20000010000 */
[----:B------:R-:W-:Y:S01]  /*7ad0*/  ISETP.GE.AND P2, PT, R123, UR5, PT ;  /* 0x000000057b007c0c */ /* 0x000fe2000bf46270 */
[----:B------:R-:W-:Y:S01]  /*7ae0*/  IMAD.MOV.U32 R8, RZ, RZ, R139 ;  /* 0x000000ffff087224 */ /* 0x000fe200078e008b */
[----:B------:R-:W-:Y:S01]  /*7af0*/  ISETP.GE.AND P1, PT, R122, UR5, PT ;  /* 0x000000057a007c0c */ /* 0x000fe2000bf26270 */
[----:B------:R-:W-:Y:S04]  /*7b00*/  IMAD.MOV.U32 R149, RZ, RZ, R138 ;  /* 0x000000ffff957224 */ /* 0x000fe800078e008a */
[----:B------:R-:W1:Y:S01]  /*7b10*/  @!P3 LDC.64 R86, c[0x0][0x250] ;  /* 0x00009400ff56bb82 */ /* 0x000e620000000a00 */
[----:B------:R-:W-:Y:S07]  /*7b20*/  @!P6 BRA `(.L_x_4121) ;  /* 0x0000000000f4e947 */ /* 0x000fee0003800000 */
        /* <DEDUP_REMOVED lines=10> */
[--C-:B--2---:R-:W-:Y:S02]  /*7bd0*/  IMAD.MOV R7, RZ, RZ, -R11.reuse ;  /* 0x000000ffff077224 */ /* 0x104fe400078e0a0b */
        /* <DEDUP_REMOVED lines=27> */
[----:B------:R-:W2:Y:S01]  /*7d90*/  LDC.64 R6, c[0x0][0x250] ;  /* 0x00009400ff067b82 */ /* 0x000ea20000000a00 */
[----:B------:R-:W-:Y:S02]  /*7da0*/  @!P5 IADD3 R2, -R2, RZ, RZ ;  /* 0x000000ff0202d210 */ /* 0x000fe40007ffe1ff */
[----:B------:R-:W-:Y:S02]  /*7db0*/  LEA R16, P4, R5, R134, 0x2 ;  /* 0x0000008605107211 */ /* 0x000fe400078810ff */
[----:B------:R-:W-:Y:S02]  /*7dc0*/  SEL R11, R11, R2, !P0 ;  /* 0x000000020b0b7207 */ /* 0x000fe40004000000 */
[-C--:B------:R-:W-:Y:S02]  /*7dd0*/  LEA.HI.X.SX32 R17, R5, R135.reuse, 0x2, P4 ;  /* 0x0000008705117211 */ /* 0x080fe400020f16ff */
        /* <DEDUP_REMOVED lines=8> */
[----:B--2---:R-:W-:Y:S04]  /*7e60*/  IMAD R0, R13, R6, RZ ;  /* 0x000000060d007224 */ /* 0x004fe800078e02ff */
[----:B------:R-:W-:Y:S01]  /*7e70*/  IMAD R0, R11, R7, R0 ;  /* 0x000000070b007224 */ /* 0x000fe200078e0200 */
[----:B---3--:R-:W-:Y:S01]  /*7e80*/  IADD3 R2, -R9, R2, RZ ;  /* 0x0000000209027210 */ /* 0x008fe20007ffe1ff */
[----:B------:R-:W-:Y:S03]  /*7e90*/  IMAD.WIDE.U32 R8, R11, R6, RZ ;  /* 0x000000060b087225 */ /* 0x000fe600078e00ff */
[----:B------:R-:W-:Y:S01]  /*7ea0*/  SHF.R.S32.HI R7, RZ, 0x1f, R2 ;  /* 0x0000001fff077819 */ /* 0x000fe20000011402 */
[----:B------:R-:W-:Y:S04]  /*7eb0*/  IMAD.IADD R9, R9, 0x1, R0 ;  /* 0x0000000109097824 */ /* 0x000fe800078e0200 */
[-C--:B----4-:R-:W-:Y:S02]  /*7ec0*/  IMAD R7, R7, R4.reuse, RZ ;  /* 0x0000000407077224 */ /* 0x090fe400078e02ff */
[C---:B------:R-:W-:Y:S04]  /*7ed0*/  IMAD.WIDE.U32 R8, R2.reuse, R4, R8 ;  /* 0x0000000402087225 */ /* 0x040fe800078e0008 */
[----:B------:R-:W-:Y:S05]  /*7ee0*/  IMAD R7, R2, R5, R7 ;  /* 0x0000000502077224 */ /* 0x000fea00078e0207 */
[----:B------:R-:W-:Y:S07]  /*7ef0*/  IADD3 R149, R9, R7, RZ ;  /* 0x0000000709957210 */ /* 0x000fee0007ffe0ff */
.L_x_4121:
[C---:B------:R-:W-:Y:S01]  /*7f00*/  LEA R142, P4, R8.reuse, R146, 0x1 ;  /* 0x00000092088e7211 */ /* 0x040fe200078808ff */
[----:B------:R-:W-:Y:S01]  /*7f10*/  @P3 STS [R130+0x6000], RZ ;  /* 0x006000ff82003388 */ /* 0x000fe20000000800 */
[----:B------:R-:W-:Y:S02]  /*7f20*/  IADD3 R0, P0, R127, R8, RZ ;  /* 0x000000087f007210 */ /* 0x000fe40007f1e0ff */
[--C-:B------:R-:W-:Y:S01]  /*7f30*/  LEA.HI.X R143, R8, R147, R149.reuse, 0x1, P4 ;  /* 0x00000093088f7211 */ /* 0x100fe200020f0c95 */
[----:B------:R-:W-:Y:S01]  /*7f40*/  @P3 STS [R130+0x6004], RZ ;  /* 0x006004ff82003388 */ /* 0x000fe20000000800 */
[----:B-1----:R-:W-:Y:S01]  /*7f50*/  @!P3 LEA R150, P5, R86, R142, 0x6 ;  /* 0x0000008e5696b211 */ /* 0x002fe200078a30ff */
[----:B------:R-:W-:Y:S01]  /*7f60*/  IMAD.X R2, R126, 0x1, R149, P0 ;  /* 0x000000017e027824 */ /* 0x000fe200000e0695 */
[-C--:B------:R-:W-:Y:S01]  /*7f70*/  @!P2 LEA R148, P4, R0, R146.reuse, 0x1 ;  /* 0x000000920094a211 */ /* 0x080fe200078808ff */
[----:B------:R-:W-:Y:S01]  /*7f80*/  @P3 STS.64 [R130+0x6008], RZ ;  /* 0x006008ff82003388 */ /* 0x000fe20000000a00 */
[----:B------:R-:W-:Y:S02]  /*7f90*/  @!P3 LEA.HI.X R151, R86, R143, R87, 0x6, P5 ;  /* 0x0000008f5697b211 */ /* 0x000fe400028f3457 */
[CCC-:B------:R-:W-:Y:S01]  /*7fa0*/  @!P2 LEA.HI.X R149, R0.reuse, R147.reuse, R2.reuse, 0x1, P4 ;  /* 0x000000930095a211 */ /* 0x1c0fe200020f0c02 */
[----:B------:R-:W-:Y:S01]  /*7fb0*/  @!PT LDS RZ, [RZ] ;  /* 0x00000000fffff984 */ /* 0x000fe20000000800 */
[----:B------:R-:W-:Y:S01]  /*7fc0*/  @!PT LDS RZ, [RZ] ;  /* 0x00000000fffff984 */ /* 0x000fe20000000800 */
[----:B------:R-:W-:Y:S01]  /*7fd0*/  @!PT LDS RZ, [RZ] ;  /* 0x00000000fffff984 */ /* 0x000fe20000000800 */
[----:B------:R1:W-:Y:S01]  /*7fe0*/  @!P3 LDGSTS.E.BYPASS.LTC128B.128 [R130+0x6000], desc[UR10][R142.64] ;  /* 0x060000008e82bfae */ /* 0x0003e2000b901d4a */
[C---:B------:R-:W-:Y:S03]  /*7ff0*/  @!P1 LEA R146, P0, R0.reuse, R146, 0x1 ;  /* 0x0000009200929211 */ /* 0x040fe600078008ff */
[----:B------:R-:W-:Y:S01]  /*8000*/  @P2 STS.128 [R130+0x7000], RZ ;  /* 0x007000ff82002388 */ /* 0x000fe20000000c00 */
[----:B------:R-:W-:Y:S02]  /*8010*/  @!P1 LEA.HI.X R147, R0, R147, R2, 0x1, P0 ;  /* 0x0000009300939211 */ /* 0x000fe400000f0c02 */
[----:B------:R-:W-:Y:S01]  /*8020*/  ISETP.GE.AND P0, PT, R129, 0x2, PT ;  /* 0x000000028100780c */ /* 0x000fe20003f06270 */
        /* <DEDUP_REMOVED lines=29> */
[----:B------:R-:W0:Y:S04]  /*8200*/  LDGDEPBAR ;  /* 0x00000000000079af */ /* 0x000e280000000000 */
[----:B------:R-:W-:Y:S04]  /*8210*/  LDSM.16.M88.4 R108, [R119] ;  /* 0x00000000776c783b */ /* 0x000fe80000000200 */
[----:B------:R-:W1:Y:S01]  /*8220*/  LDSM.16.M88.4 R112, [R117+0x3000] ;  /* 0x003000007570783b */ /* 0x000e620000000200 */
[C---:B--2---:R-:W-:Y:S06]  /*8230*/  HMMA.16816.F32 R4, R88.reuse, R92, RZ ;  /* 0x0000005c5804723c */ /* 0x044fec00000018ff */
[C---:B------:R-:W-:Y:S01]  /*8240*/  HMMA.16816.F32 R8, R88.reuse, R94, RZ ;  /* 0x0000005e5808723c */ /* 0x040fe200000018ff */
[----:B------:R-:W-:Y:S05]  /*8250*/  LDSM.16.M88.4 R92, [R117+0x3800] ;  /* 0x00380000755c783b */ /* 0x000fea0000000200 */
[C---:B---3--:R-:W-:Y:S06]  /*8260*/  HMMA.16816.F32 R12, R88.reuse, R96, RZ ;  /* 0x00000060580c723c */ /* 0x048fec00000018ff */
[C---:B------:R-:W-:Y:S01]  /*8270*/  HMMA.16816.F32 R16, R88.reuse, R98, RZ ;  /* 0x000000625810723c */ /* 0x040fe200000018ff */
[----:B------:R-:W-:Y:S05]  /*8280*/  LDSM.16.M88.4 R96, [R120+0x4400] ;  /* 0x004400007860783b */ /* 0x000fea0000000200 */
[C---:B----4-:R-:W-:Y:S06]  /*8290*/  HMMA.16816.F32 R20, R88.reuse, R100, RZ ;  /* 0x000000645814723c */ /* 0x050fec00000018ff */
[C---:B------:R-:W-:Y:S06]  /*82a0*/  HMMA.16816.F32 R24, R88.reuse, R102, RZ ;  /* 0x000000665818723c */ /* 0x040fec00000018ff */
[C---:B-----5:R-:W-:Y:S06]  /*82b0*/  HMMA.16816.F32 R28, R88.reuse, R104, RZ ;  /* 0x00000068581c723c */ /* 0x060fec00000018ff */
[----:B------:R-:W-:Y:S01]  /*82c0*/  HMMA.16816.F32 R32, R88, R106, RZ ;  /* 0x0000006a5820723c */ /* 0x000fe200000018ff */
[----:B------:R-:W2:Y:S05]  /*82d0*/  LDSM.16.M88.4 R88, [R117+0x3400] ;  /* 0x003400007558783b */ /* 0x000eaa0000000200 */
        /* <DEDUP_REMOVED lines=9> */
[----:B------:R-:W-:Y:S01]  /*8370*/  HMMA.16816.F32 R32, R108, R90, R32 ;  /* 0x0000005a6c20723c */ /* 0x000fe20000001820 */
[----:B------:R-:W1:Y:S05]  /*8380*/  LDSM.16.M88.4 R88, [R120+0x4000] ;  /* 0x004000007858783b */ /* 0x000e6a0000000200 */
[C---:B-1----:R-:W-:Y:S06]  /*8390*/  HMMA.16816.F32 R4, R92.reuse, R88, R4 ;  /* 0x000000585c04723c */ /* 0x042fec0000001804 */
[C---:B------:R-:W-:Y:S01]  /*83a0*/  HMMA.16816.F32 R8, R92.reuse, R90, R8 ;  /* 0x0000005a5c08723c */ /* 0x040fe20000001808 */
[----:B------:R-:W1:Y:S05]  /*83b0*/  LDSM.16.M88.4 R88, [R120+0x4800] ;  /* 0x004800007858783b */ /* 0x000e6a0000000200 */
[C---:B------:R-:W-:Y:S06]  /*83c0*/  HMMA.16816.F32 R12, R92.reuse, R96, R12 ;  /* 0x000000605c0c723c */ /* 0x040fec000000180c */
        /* <DEDUP_REMOVED lines=46> */
[----:B------:R-:W-:Y:S01]  /*86b0*/  HMMA.16816.F32 R32, R88, R98, R32 ;  /* 0x000000625820723c */ /* 0x000fe20000001820 */
[----:B------:R-:W-:Y:S11]  /*86c0*/  @!UPT UIADD3 URZ, URZ, URZ, URZ ;  /* 0x0000003f3f3ff290 */ /* 0x000ff6000fffe03f */
[----:B------:R-:W-:Y:S01]  /*86d0*/  @!UPT UIADD3 URZ, URZ, URZ, URZ ;  /* 0x0000003f3f3ff290 */ /* 0x000fe2000fffe03f */
[----:B------:R-:W-:Y:S11]  /*86e0*/  @!P0 BRA `(.L_x_4122) ;  /* 0x0000000400bc8947 */ /* 0x000ff60003800000 */
[----:B------:R-:W-:Y:S02]  /*86f0*/  MOV R90, R137 ;  /* 0x00000089005a7202 */ /* 0x000fe40000000f00 */
[----:B------:R-:W-:Y:S01]  /*8700*/  MOV R89, R136 ;  /* 0x0000008800597202 */ /* 0x000fe20000000f00 */
        /* <DEDUP_REMOVED lines=28> */
[----:B------:R-:W-:Y:S02]  /*88d0*/  ISETP.GE.U32.AND P5, PT, R89, R84, PT ;  /* 0x000000545900720c */ /* 0x000fe40003fa6070 */
[----:B------:R-:W-:Y:S01]  /*88e0*/  @!P4 IADD3 R2, R2, 0x1, RZ ;  /* 0x000000010202c810 */ /* 0x000fe20007ffe0ff */
[----:B------:R-:W-:Y:S01]  /*88f0*/  @!P4 IMAD.IADD R91, R91, 0x1, -R84 ;  /* 0x000000015b5bc824 */ /* 0x000fe200078e0a54 */
[----:B------:R-:W-:Y:S01]  /*8900*/  ISETP.GE.AND P4, PT, R93, RZ, PT ;  /* 0x000000ff5d00720c */ /* 0x000fe20003f86270 */
[----:B------:R-:W1:Y:S01]  /*8910*/  LDC.64 R88, c[0x0][0x248] ;  /* 0x00009200ff587b82 */ /* 0x000e620000000a00 */
        /* <DEDUP_REMOVED lines=30> */
.L_x_4123:
[----:B------:R1:W-:Y:S01]  /*8b00*/  @P3 STS [R130+0x3000], RZ ;  /* 0x003000ff82003388 */ /* 0x0003e20000000800 */
[----:B------:R-:W2:Y:S01]  /*8b10*/  @!P3 LDC.64 R86, c[0x0][0x248] ;  /* 0x00009200ff56bb82 */ /* 0x000ea20000000a00 */
[C---:B------:R-:W-:Y:S02]  /*8b20*/  LEA R92, P4, R90.reuse, R140, 0x1 ;  /* 0x0000008c5a5c7211 */ /* 0x040fe400078808ff */
[----:B------:R1:W-:Y:S01]  /*8b30*/  @P3 STS [R130+0x3004], RZ ;  /* 0x003004ff82003388 */ /* 0x0003e20000000800 */
[----:B------:R-:W-:Y:S02]  /*8b40*/  IADD3 R0, P0, R125, R90, RZ ;  /* 0x0000005a7d007210 */ /* 0x000fe40007f1e0ff */
[-CC-:B------:R-:W-:Y:S01]  /*8b50*/  LEA.HI.X R93, R90, R141.reuse, R89.reuse, 0x1, P4 ;  /* 0x0000008d5a5d7211 */ /* 0x180fe200020f0c59 */
[----:B------:R1:W-:Y:S01]  /*8b60*/  @P3 STS.64 [R130+0x3008], RZ ;  /* 0x003008ff82003388 */ /* 0x0003e20000000a00 */
        /* <DEDUP_REMOVED lines=10> */
[----:B------:R-:W-:Y:S01]  /*8c10*/  @!P1 LEA.HI.X R91, R0, R141, R2, 0x1, P0 ;  /* 0x0000008d005b9211 */ /* 0x000fe200000f0c02 */
[----:B------:R-:W-:Y:S02]  /*8c20*/  IMAD.MOV.U32 R141, RZ, RZ, R93 ;  /* 0x000000ffff8d7224 */ /* 0x000fe400078e005d */
[----:B------:R-:W-:Y:S01]  /*8c30*/  @!PT LDS RZ, [RZ] ;  /* 0x00000000fffff984 */ /* 0x000fe20000000800 */
[----:B------:R-:W-:Y:S01]  /*8c40*/  @!PT LDS RZ, [RZ] ;  /* 0x00000000fffff984 */ /* 0x000fe20000000800 */
[----:B------:R-:W-:Y:S01]  /*8c50*/  @!PT LDS RZ, [RZ] ;  /* 0x00000000fffff984 */ /* 0x000fe20000000800 */
[----:B------:R1:W-:Y:S04]  /*8c60*/  @!P2 LDGSTS.E.BYPASS.LTC128B.128 [R130+0x4000], desc[UR10][R92.64+0x40] ;  /* 0x040000405c82afae */ /* 0x0003e8000b901d4a */
[----:B------:R1:W-:Y:S01]  /*8c70*/  @P1 STS.128 [R130+0x5000], RZ ;  /* 0x005000ff82001388 */ /* 0x0003e20000000c00 */
[C---:B--2---:R-:W-:Y:S03]  /*8c80*/  @!P3 LEA R94, P5, R86.reuse, R92, 0x6 ;  /* 0x0000005c565eb211 */ /* 0x044fe600078a30ff */
[----:B------:R-:W-:Y:S01]  /*8c90*/  @!PT LDS RZ, [RZ] ;  /* 0x00000000fffff984 */ /* 0x000fe20000000800 */
[----:B------:R-:W-:Y:S01]  /*8ca0*/  @!PT LDS RZ, [RZ] ;  /* 0x00000000fffff984 */ /* 0x000fe20000000800 */
[----:B------:R-:W-:Y:S01]  /*8cb0*/  @!PT LDS RZ, [RZ] ;  /* 0x00000000fffff984 */ /* 0x000fe20000000800 */
[----:B------:R1:W-:Y:S01]  /*8cc0*/  @!P1 LDGSTS.E.BYPASS.LTC128B.128 [R130+0x5000], desc[UR10][R92.64+0x80] ;  /* 0x050000805c829fae */ /* 0x0003e2000b901d4a */
[----:B------:R-:W-:Y:S03]  /*8cd0*/  @!P3 LEA.HI.X R95, R86, R93, R87, 0x6, P5 ;  /* 0x0000005d565fb211 */ /* 0x000fe600028f3457 */
        /* <DEDUP_REMOVED lines=16> */
.L_x_4122:
        /* <DEDUP_REMOVED lines=42> */
[C---:B------:R-:W-:Y:S01]  /*9080*/  FSETP.NEU.FTZ.AND P0, PT, R2.reuse, -INF , PT ;  /* 0xff8000000200780b */ /* 0x040fe20003f1d000 */
[----:B------:R-:W-:Y:S01]  /*9090*/  FADD.FTZ R84, -R2, R85 ;  /* 0x0000005502547221 */ /* 0x000fe20000010100 */
[----:B------:R-:W-:Y:S02]  /*90a0*/  FADD.FTZ R3, -R0, R3 ;  /* 0x0000000300037221 */ /* 0x000fe40000010100 */
[----:B------:R-:W-:Y:S01]  /*90b0*/  FSEL R100, R100, RZ, P0 ;  /* 0x000000ff64647208 */ /* 0x000fe20000000000 */
[C---:B------:R-:W-:Y:S01]  /*90c0*/  FMUL.FTZ R101, R0.reuse, UR4 ;  /* 0x0000000400657c20 */ /* 0x040fe20008410000 */
[----:B------:R-:W-:Y:S01]  /*90d0*/  FSETP.NEU.FTZ.AND P0, PT, R0, -INF , PT ;  /* 0xff8000000000780b */ /* 0x000fe20003f1d000 */
[----:B------:R-:W-:Y:S01]  /*90e0*/  FMUL.FTZ R86, R3, UR4 ;  /* 0x0000000403567c20 */ /* 0x000fe20008410000 */
[----:B------:R-:W-:Y:S01]  /*90f0*/  FMUL.FTZ R85, R84, UR4 ;  /* 0x0000000454557c20 */ /* 0x000fe20008410000 */
[--C-:B------:R-:W-:Y:S01]  /*9100*/  FFMA.FTZ R105, R4, UR4, -R100.reuse ;  /* 0x0000000404697c23 */ /* 0x100fe20008010864 */
[----:B------:R-:W-:Y:S01]  /*9110*/  FSEL R101, R101, RZ, P0 ;  /* 0x000000ff65657208 */ /* 0x000fe20000000000 */
[----:B------:R1:W2:Y:S01]  /*9120*/  MUFU.EX2 R3, R86 ;  /* 0x0000005600037308 */ /* 0x0002a20000000800 */
        /* <DEDUP_REMOVED lines=16> */
[--C-:B-1----:R-:W-:Y:S01]  /*9230*/  FFMA.FTZ R86, R11, UR4, -R101.reuse ;  /* 0x000000040b567c23 */ /* 0x102fe20008010865 */
[C---:B--2---:R-:W-:Y:S01]  /*9240*/  FMUL.FTZ R38, R3.reuse, R38 ;  /* 0x0000002603267220 */ /* 0x044fe20000410000 */
[C---:B------:R-:W-:Y:S01]  /*9250*/  FMUL.FTZ R39, R3.reuse, R39 ;  /* 0x0000002703277220 */ /* 0x040fe20000410000 */
[C---:B------:R-:W-:Y:S01]  /*9260*/  FMUL.FTZ R42, R3.reuse, R42 ;  /* 0x0000002a032a7220 */ /* 0x040fe20000410000 */
[C---:B------:R-:W-:Y:S01]  /*9270*/  FMUL.FTZ R43, R3.reuse, R43 ;  /* 0x0000002b032b7220 */ /* 0x040fe20000410000 */
[C---:B------:R-:W-:Y:S01]  /*9280*/  FMUL.FTZ R46, R3.reuse, R46 ;  /* 0x0000002e032e7220 */ /* 0x040fe20000410000 */
[C---:B------:R-:W-:Y:S03]  /*9290*/  FMUL.FTZ R47, R3.reuse, R47 ;  /* 0x0000002f032f7220 */ /* 0x040fe60000410000 */
[----:B------:R-:W-:Y:S01]  /*92a0*/  MUFU.EX2 R105, R105 ;  /* 0x0000006900697308 */ /* 0x000fe20000000800 */
[C---:B---3--:R-:W-:Y:S01]  /*92b0*/  FMUL.FTZ R36, R84.reuse, R36 ;  /* 0x0000002454247220 */ /* 0x048fe20000410000 */
        /* <DEDUP_REMOVED lines=23> */
[----:B-1----:R-:W-:Y:S01]  /*9430*/  F2FP.F16.F32.PACK_AB R92, R90, R105 ;  /* 0x000000695a5c723e */ /* 0x002fe200000000ff */
[C---:B------:R-:W-:Y:S01]  /*9440*/  FMUL.FTZ R63, R3.reuse, R63 ;  /* 0x0000003f033f7220 */ /* 0x040fe20000410000 */
[C---:B------:R-:W-:Y:S01]  /*9450*/  FMUL.FTZ R64, R84.reuse, R64 ;  /* 0x0000004054407220 */ /* 0x040fe20000410000 */
[C---:B------:R-:W-:Y:S01]  /*9460*/  FMUL.FTZ R65, R84.reuse, R65 ;  /* 0x0000004154417220 */ /* 0x040fe20000410000 */
[C---:B------:R-:W-:Y:S01]  /*9470*/  FMUL.FTZ R66, R3.reuse, R66 ;  /* 0x0000004203427220 */ /* 0x040fe20000410000 */
[C---:B------:R-:W-:Y:S01]  /*9480*/  FMUL.FTZ R67, R3.reuse, R67 ;  /* 0x0000004303437220 */ /* 0x040fe20000410000 */
[----:B------:R-:W-:Y:S03]  /*9490*/  FMUL.FTZ R68, R84, R68 ;  /* 0x0000004454447220 */ /* 0x000fe60000410000 */
[----:B------:R-:W-:Y:S01]  /*94a0*/  MUFU.EX2 R109, R109 ;  /* 0x0000006d006d7308 */ /* 0x000fe20000000800 */
[----:B--2---:R-:W-:Y:S01]  /*94b0*/  F2FP.F16.F32.PACK_AB R93, R104, R106 ;  /* 0x0000006a685d723e */ /* 0x004fe200000000ff */
        /* <DEDUP_REMOVED lines=15> */
[C---:B------:R-:W-:Y:S01]  /*95b0*/  FMUL.FTZ R82, R3.reuse, R82 ;  /* 0x0000005203527220 */ /* 0x040fe20000410000 */
[----:B------:R-:W-:Y:S01]  /*95c0*/  FMUL.FTZ R83, R3, R83 ;  /* 0x0000005303537220 */ /* 0x000fe20000410000 */
[--C-:B------:R-:W-:Y:S01]  /*95d0*/  FFMA.FTZ R164, R20, UR4, -R100.reuse ;  /* 0x0000000414a47c23 */ /* 0x100fe20008010864 */
[--C-:B------:R-:W-:Y:S01]  /*95e0*/  FFMA.FTZ R159, R21, UR4, -R100.reuse ;  /* 0x00000004159f7c23 */ /* 0x100fe20008010864 */
[--C-:B------:R-:W-:Y:S01]  /*95f0*/  FFMA.FTZ R158, R24, UR4, -R100.reuse ;  /* 0x00000004189e7c23 */ /* 0x100fe20008010864 */
[--C-:B------:R-:W-:Y:S01]  /*9600*/  FFMA.FTZ R155, R25, UR4, -R100.reuse ;  /* 0x00000004199b7c23 */ /* 0x100fe20008010864 */
        /* <DEDUP_REMOVED lines=16> */
[----:B------:R-:W-:Y:S01]  /*9710*/  FFMA.FTZ R105, R84, R145, R105 ;  /* 0x0000009154697223 */ /* 0x000fe20000010069 */
[C---:B------:R-:W-:Y:S01]  /*9720*/  HMMA.16816.F32 R36, R92.reuse, R96, R36 ;  /* 0x000000605c24723c */ /* 0x040fe20000001824 */
[----:B------:R-:W-:Y:S01]  /*9730*/  LDSM.16.MT88.4 R100, [R116+0x6800] ;  /* 0x006800007464783b */ /* 0x000fe20000004200 */
[----:B------:R-:W-:Y:S03]  /*9740*/  MUFU.EX2 R84, R110 ;  /* 0x0000006e00547308 */ /* 0x000fe60000000800 */
[----:B------:R-:W-:Y:S01]  /*9750*/  FFMA.FTZ R106, R3, R144, R106 ;  /* 0x00000090036a7223 */ /* 0x000fe2000001006a */
[C---:B------:R-:W-:Y:S03]  /*9760*/  HMMA.16816.F32 R40, R92.reuse, R98, R40 ;  /* 0x000000625c28723c */ /* 0x040fe60000001828 */
[----:B------:R-:W2:Y:S03]  /*9770*/  LDSM.16.MT88.4 R96, [R116+0x6000] ;  /* 0x006000007460783b */ /* 0x000ea60000004200 */
[----:B------:R-:W-:Y:S01]  /*9780*/  MUFU.EX2 R145, R111 ;  /* 0x0000006f00917308 */ /* 0x000fe20000000800 */
[----:B------:R-:W-:Y:S01]  /*9790*/  FADD.FTZ R165, R90, R105 ;  /* 0x000000695aa57221 */ /* 0x000fe20000010000 */
[----:B------:R-:W-:Y:S01]  /*97a0*/  FADD.FTZ R144, R104, R106 ;  /* 0x0000006a68907221 */ /* 0x000fe20000010000 */
[----:B------:R-:W-:Y:S02]  /*97b0*/  ISETP.GT.AND P0, PT, R129, 0x1, PT ;  /* 0x000000018100780c */ /* 0x000fe40003f04270 */
[----:B------:R-:W-:Y:S05]  /*97c0*/  LDSM.16.MT88.4 R104, [R118+0x6c00] ;  /* 0x006c00007668783b */ /* 0x000fea0000004200 */
[----:B------:R3:W-:Y:S01]  /*97d0*/  MUFU.EX2 R90, R108 ;  /* 0x0000006c005a7308 */ /* 0x0007e20000000800 */
[----:B------:R-:W-:Y:S01]  /*97e0*/  FADD.FTZ R109, R109, R144 ;  /* 0x000000906d6d7221 */ /* 0x000fe20000010000 */
[----:B------:R-:W-:Y:S01]  /*97f0*/  FADD.FTZ R88, R88, R165 ;  /* 0x000000a558587221 */ /* 0x000fe20000010000 */
[----:B------:R-:W-:Y:S02]  /*9800*/  IADD3 R129, R129, -0x1, RZ ;  /* 0xffffffff81817810 */ /* 0x000fe40007ffe0ff */
[----:B------:R-:W-:Y:S01]  /*9810*/  MOV R3, R0 ;  /* 0x0000000000037202 */ /* 0x000fe20000000f00 */
[----:B------:R-:W-:Y:S01]  /*9820*/  FADD.FTZ R88, R87, R88 ;  /* 0x0000005857587221 */ /* 0x000fe20000010000 */
[----:B------:R-:W-:Y:S03]  /*9830*/  FADD.FTZ R87, R86, R109 ;  /* 0x0000006d56577221 */ /* 0x000fe60000010000 */
[----:B------:R-:W-:Y:S01]  /*9840*/  MUFU.EX2 R148, R148 ;  /* 0x0000009400947308 */ /* 0x000fe20000000800 */
[----:B------:R-:W-:Y:S09]  /*9850*/  MOV R85, R2 ;  /* 0x0000000200557202 */ /* 0x000ff20000000f00 */
[----:B------:R-:W4:Y:S01]  /*9860*/  MUFU.EX2 R113, R113 ;  /* 0x0000007100717308 */ /* 0x000f220000000800 */
[----:B---3--:R-:W-:Y:S09]  /*9870*/  LDSM.16.MT88.4 R108, [R118+0x7c00] ;  /* 0x007c0000766c783b */ /* 0x008ff20000004200 */
[----:B------:R-:W-:Y:S01]  /*9880*/  MUFU.EX2 R114, R114 ;  /* 0x0000007200727308 */ /* 0x000fe20000000800 */
[C---:B--2---:R-:W-:Y:S09]  /*9890*/  HMMA.16816.F32 R44, R92.reuse, R96, R44 ;  /* 0x000000605c2c723c */ /* 0x044ff2000000182c */
[----:B------:R-:W2:Y:S01]  /*98a0*/  MUFU.EX2 R115, R115 ;  /* 0x0000007300737308 */ /* 0x000ea20000000800 */
[C---:B------:R-:W-:Y:S01]  /*98b0*/  HMMA.16816.F32 R48, R92.reuse, R98, R48 ;  /* 0x000000625c30723c */ /* 0x040fe20000001830 */
[----:B------:R-:W3:Y:S08]  /*98c0*/  LDSM.16.MT88.4 R96, [R118+0x7000] ;  /* 0x007000007660783b */ /* 0x000ef00000004200 */
[----:B------:R-:W-:Y:S10]  /*98d0*/  MUFU.EX2 R147, R147 ;  /* 0x0000009300937308 */ /* 0x000ff40000000800 */
[----:B------:R-:W5:Y:S10]  /*98e0*/  MUFU.EX2 R146, R146 ;  /* 0x0000009200927308 */ /* 0x000f740000000800 */
[----:B------:R-:W-:Y:S10]  /*98f0*/  MUFU.EX2 R164, R164 ;  /* 0x000000a400a47308 */ /* 0x000ff40000000800 */
[----:B------:R-:W5:Y:S10]  /*9900*/  MUFU.EX2 R159, R159 ;  /* 0x0000009f009f7308 */ /* 0x000f740000000800 */
[----:B------:R-:W-:Y:S01]  /*9910*/  MUFU.EX2 R162, R162 ;  /* 0x000000a200a27308 */ /* 0x000fe20000000800 */
[C---:B---3--:R-:W-:Y:S09]  /*9920*/  HMMA.16816.F32 R52, R92.reuse, R96, R52 ;  /* 0x000000605c34723c */ /* 0x048ff20000001834 */
[----:B------:R-:W3:Y:S01]  /*9930*/  MUFU.EX2 R157, R157 ;  /* 0x0000009d009d7308 */ /* 0x000ee20000000800 */
[C---:B------:R-:W-:Y:S01]  /*9940*/  HMMA.16816.F32 R56, R92.reuse, R98, R56 ;  /* 0x000000625c38723c */ /* 0x040fe20000001838 */
[----:B------:R-:W1:Y:S08]  /*9950*/  LDSM.16.MT88.4 R96, [R116+0x7000] ;  /* 0x007000007460783b */ /* 0x000e700000004200 */
[----:B------:R-:W-:Y:S10]  /*9960*/  MUFU.EX2 R158, R158 ;  /* 0x0000009e009e7308 */ /* 0x000ff40000000800 */
[----:B------:R-:W3:Y:S10]  /*9970*/  MUFU.EX2 R155, R155 ;  /* 0x0000009b009b7308 */ /* 0x000ef40000000800 */
[----:B------:R-:W-:Y:S10]  /*9980*/  MUFU.EX2 R154, R154 ;  /* 0x0000009a009a7308 */ /* 0x000ff40000000800 */
[----:B------:R-:W3:Y:S10]  /*9990*/  MUFU.EX2 R153, R153 ;  /* 0x0000009900997308 */ /* 0x000ef40000000800 */
[----:B------:R-:W-:Y:S01]  /*99a0*/  MUFU.EX2 R161, R156 ;  /* 0x0000009c00a17308 */ /* 0x000fe20000000800 */
[C---:B-1----:R-:W-:Y:S09]  /*99b0*/  HMMA.16816.F32 R60, R92.reuse, R96, R60 ;  /* 0x000000605c3c723c */ /* 0x042ff2000000183c */
[----:B------:R-:W1:Y:S01]  /*99c0*/  MUFU.EX2 R160, R160 ;  /* 0x000000a000a07308 */ /* 0x000e620000000800 */
[C---:B------:R-:W-:Y:S01]  /*99d0*/  HMMA.16816.F32 R64, R92.reuse, R98, R64 ;  /* 0x000000625c40723c */ /* 0x040fe20000001840 */
[----:B------:R-:W4:Y:S08]  /*99e0*/  LDSM.16.MT88.4 R96, [R118+0x8000] ;  /* 0x008000007660783b */ /* 0x000f300000004200 */
[----:B------:R-:W1:Y:S10]  /*99f0*/  MUFU.EX2 R163, R150 ;  /* 0x0000009600a37308 */ /* 0x000e740000000800 */
[----:B------:R-:W-:Y:S10]  /*9a00*/  MUFU.EX2 R152, R152 ;  /* 0x0000009800987308 */ /* 0x000ff40000000800 */
[----:B------:R-:W1:Y:S01]  /*9a10*/  MUFU.EX2 R151, R151 ;  /* 0x0000009700977308 */ /* 0x000e620000000800 */
[C---:B----4-:R-:W-:Y:S06]  /*9a20*/  HMMA.16816.F32 R68, R92.reuse, R96, R68 ;  /* 0x000000605c44723c */ /* 0x050fec0000001844 */
[C---:B------:R-:W-:Y:S01]  /*9a30*/  HMMA.16816.F32 R72, R92.reuse, R98, R72 ;  /* 0x000000625c48723c */ /* 0x040fe20000001848 */
[----:B------:R-:W4:Y:S05]  /*9a40*/  LDSM.16.MT88.4 R96, [R116+0x8000] ;  /* 0x008000007460783b */ /* 0x000f2a0000004200 */
[C---:B----4-:R-:W-:Y:S06]  /*9a50*/  HMMA.16816.F32 R76, R92.reuse, R96, R76 ;  /* 0x000000605c4c723c */ /* 0x050fec000000184c */
[----:B------:R-:W-:Y:S01]  /*9a60*/  HMMA.16816.F32 R80, R92, R98, R80 ;  /* 0x000000625c50723c */ /* 0x000fe20000001850 */
[----:B------:R-:W4:Y:S06]  /*9a70*/  LDSM.16.MT88.4 R96, [R118+0x6400] ;  /* 0x006400007660783b */ /* 0x000f2c0000004200 */
[----:B------:R-:W-:Y:S01]  /*9a80*/  F2FP.F16.F32.PACK_AB R92, R112, R149 ;  /* 0x00000095705c723e */ /* 0x000fe200000000ff */
[----:B------:R-:W-:Y:S03]  /*9a90*/  FADD.FTZ R149, R149, R88 ;  /* 0x0000005895957221 */ /* 0x000fe60000010000 */
[----:B------:R-:W-:Y:S01]  /*9aa0*/  F2FP.F16.F32.PACK_AB R93, R113, R148 ;  /* 0x00000094715d723e */ /* 0x000fe200000000ff */
[----:B------:R-:W-:Y:S01]  /*9ab0*/  FADD.FTZ R148, R148, R87 ;  /* 0x0000005794947221 */ /* 0x000fe20000010000 */
[----:B--2---:R-:W-:Y:S01]  /*9ac0*/  F2FP.F16.F32.PACK_AB R94, R115, R114 ;  /* 0x00000072735e723e */ /* 0x004fe200000000ff */
[----:B------:R-:W-:Y:S01]  /*9ad0*/  FADD.FTZ R149, R112, R149 ;  /* 0x0000009570957221 */ /* 0x000fe20000010000 */
[----:B-----5:R-:W-:Y:S01]  /*9ae0*/  F2FP.F16.F32.PACK_AB R95, R146, R147 ;  /* 0x00000093925f723e */ /* 0x020fe200000000ff */
[----:B------:R-:W-:Y:S02]  /*9af0*/  FADD.FTZ R148, R113, R148 ;  /* 0x0000009471947221 */ /* 0x000fe40000010000 */
[----:B------:R-:W-:Y:S02]  /*9b00*/  FADD.FTZ R114, R114, R149 ;  /* 0x0000009572727221 */ /* 0x000fe40000010000 */
[----:B------:R-:W-:Y:S02]  /*9b10*/  FADD.FTZ R147, R147, R148 ;  /* 0x0000009493937221 */ /* 0x000fe40000010000 */
[----:B------:R-:W-:Y:S02]  /*9b20*/  FADD.FTZ R115, R115, R114 ;  /* 0x0000007273737221 */ /* 0x000fe40000010000 */
[----:B------:R-:W-:Y:S01]  /*9b30*/  FADD.FTZ R147, R146, R147 ;  /* 0x0000009392937221 */ /* 0x000fe20000010000 */
[----:B------:R-:W-:Y:S01]  /*9b40*/  MOV R146, R142 ;  /* 0x0000008e00927202 */ /* 0x000fe20000000f00 */
[C---:B----4-:R-:W-:Y:S06]  /*9b50*/  HMMA.16816.F32 R36, R92.reuse, R96, R36 ;  /* 0x000000605c24723c */ /* 0x050fec0000001824 */
        /* <DEDUP_REMOVED lines=17> */
[----:B------:R-:W-:Y:S01]  /*9c70*/  F2FP.F16.F32.PACK_AB R92, R159, R164 ;  /* 0x000000a49f5c723e */ /* 0x000fe200000000ff */
[----:B------:R-:W-:Y:S03]  /*9c80*/  FADD.FTZ R164, R164, R115 ;  /* 0x00000073a4a47221 */ /* 0x000fe60000010000 */
[----:B---3--:R-:W-:Y:S01]  /*9c90*/  F2FP.F16.F32.PACK_AB R93, R157, R162 ;  /* 0x000000a29d5d723e */ /* 0x008fe200000000ff */
        /* <DEDUP_REMOVED lines=8> */
[----:B------:R-:W-:Y:S02]  /*9d20*/  FADD.FTZ R155, R155, R158 ;  /* 0x0000009e9b9b7221 */ /* 0x000fe40000010000 */
[----:B------:R-:W-:Y:S01]  /*9d30*/  FADD.FTZ R86, R153, R86 ;  /* 0x0000005699567221 */ /* 0x000fe20000010000 */
[C---:B--2---:R-:W-:Y:S06]  /*9d40*/  HMMA.16816.F32 R36, R92.reuse, R96, R36 ;  /* 0x000000605c24723c */ /* 0x044fec0000001824 */
[C---:B------:R-:W-:Y:S01]  /*9d50*/  HMMA.16816.F32 R40, R92.reuse, R98, R40 ;  /* 0x000000625c28723c */ /* 0x040fe20000001828 */
[----:B------:R-:W2:Y:S05]  /*9d60*/  LDSM.16.MT88.4 R96, [R118+0x7800] ;  /* 0x007800007660783b */ /* 0x000eaa0000004200 */
[C---:B------:R-:W-:Y:S06]  /*9d70*/  HMMA.16816.F32 R44, R92.reuse, R100, R44 ;  /* 0x000000645c2c723c */ /* 0x040fec000000182c */
        /* <DEDUP_REMOVED lines=16> */
[C---:B-1----:R-:W-:Y:S01]  /*9e80*/  F2FP.F16.F32.PACK_AB R93, R160.reuse, R161 ;  /* 0x000000a1a05d723e */ /* 0x042fe200000000ff */
[----:B------:R-:W-:Y:S01]  /*9e90*/  FADD.FTZ R161, R161, R86 ;  /* 0x00000056a1a17221 */ /* 0x000fe20000010000 */
[----:B------:R-:W-:Y:S01]  /*9ea0*/  F2FP.F16.F32.PACK_AB R94, R163, R90 ;  /* 0x0000005aa35e723e */ /* 0x000fe200000000ff */
[----:B------:R-:W-:Y:S01]  /*9eb0*/  FADD.FTZ R145, R145, R84 ;  /* 0x0000005491917221 */ /* 0x000fe20000010000 */
[----:B------:R-:W-:Y:S01]  /*9ec0*/  F2FP.F16.F32.PACK_AB R95, R151, R152 ;  /* 0x00000098975f723e */ /* 0x000fe200000000ff */
[----:B------:R-:W-:Y:S02]  /*9ed0*/  FADD.FTZ R161, R160, R161 ;  /* 0x000000a1a0a17221 */ /* 0x000fe40000010000 */
[----:B------:R-:W-:Y:S02]  /*9ee0*/  FADD.FTZ R90, R90, R145 ;  /* 0x000000915a5a7221 */ /* 0x000fe40000010000 */
[----:B------:R-:W-:Y:S02]  /*9ef0*/  FADD.FTZ R144, R152, R161 ;  /* 0x000000a198907221 */ /* 0x000fe40000010000 */
[C---:B------:R-:W-:Y:S03]  /*9f00*/  HMMA.16816.F32 R36, R92.reuse, R104, R36 ;  /* 0x000000685c24723c */ /* 0x040fe60000001824 */
[----:B------:R-:W-:Y:S01]  /*9f10*/  FADD.FTZ R145, R163, R90 ;  /* 0x0000005aa3917221 */ /* 0x000fe20000010000 */
[----:B------:R-:W-:Y:S02]  /*9f20*/  FADD.FTZ R144, R151, R144 ;  /* 0x0000009097907221 */ /* 0x000fe40000010000 */
[C---:B------:R-:W-:Y:S01]  /*9f30*/  HMMA.16816.F32 R40, R92.reuse, R106, R40 ;  /* 0x0000006a5c28723c */ /* 0x040fe20000001828 */
[----:B------:R-:W1:Y:S05]  /*9f40*/  LDSM.16.MT88.4 R104, [R118+0x8c00] ;  /* 0x008c00007668783b */ /* 0x000e6a0000004200 */
[C---:B--2---:R-:W-:Y:S06]  /*9f50*/  HMMA.16816.F32 R44, R92.reuse, R96, R44 ;  /* 0x000000605c2c723c */ /* 0x044fec000000182c */
[C---:B------:R-:W-:Y:S01]  /*9f60*/  HMMA.16816.F32 R48, R92.reuse, R98, R48 ;  /* 0x000000625c30723c */ /* 0x040fe20000001830 */
[----:B------:R-:W2:Y:S05]  /*9f70*/  LDSM.16.MT88.4 R96, [R116+0x8c00] ;  /* 0x008c00007460783b */ /* 0x000eaa0000004200 */
[C---:B------:R-:W-:Y:S06]  /*9f80*/  HMMA.16816.F32 R52, R92.reuse, R108, R52 ;  /* 0x0000006c5c34723c */ /* 0x040fec0000001834 */
[C---:B------:R-:W-:Y:S06]  /*9f90*/  HMMA.16816.F32 R56, R92.reuse, R110, R56 ;  /* 0x0000006e5c38723c */ /* 0x040fec0000001838 */
[C---:B---3--:R-:W-:Y:S06]  /*9fa0*/  HMMA.16816.F32 R60, R92.reuse, R100, R60 ;  /* 0x000000645c3c723c */ /* 0x048fec000000183c */
[C---:B------:R-:W-:Y:S06]  /*9fb0*/  HMMA.16816.F32 R64, R92.reuse, R102, R64 ;  /* 0x000000665c40723c */ /* 0x040fec0000001840 */
[C---:B-1----:R-:W-:Y:S06]  /*9fc0*/  HMMA.16816.F32 R68, R92.reuse, R104, R68 ;  /* 0x000000685c44723c */ /* 0x042fec0000001844 */
[C---:B------:R-:W-:Y:S06]  /*9fd0*/  HMMA.16816.F32 R72, R92.reuse, R106, R72 ;  /* 0x0000006a5c48723c */ /* 0x040fec0000001848 */
[C---:B--2---:R-:W-:Y:S06]  /*9fe0*/  HMMA.16816.F32 R76, R92.reuse, R96, R76 ;  /* 0x000000605c4c723c */ /* 0x044fec000000184c */
[----:B------:R-:W-:Y:S01]  /*9ff0*/  HMMA.16816.F32 R80, R92, R98, R80 ;  /* 0x000000625c50723c */ /* 0x000fe20000001850 */
[----:B------:R-:W-:Y:S11]  /*a000*/  @!UPT UIADD3 URZ, URZ, URZ, URZ ;  /* 0x0000003f3f3ff290 */ /* 0x000ff6000fffe03f */
[----:B------:R-:W-:Y:S01]  /*a010*/  @!UPT UIADD3 URZ, URZ, URZ, URZ ;  /* 0x0000003f3f3ff290 */ /* 0x000fe2000fffe03f */
[----:B------:R-:W-:Y:S11]  /*a020*/  @P0 BRA `(.L_x_4124) ;  /* 0xffffffd8009c0947 */ /* 0x000ff6000383ffff */
.L_x_4120:
        /* <DEDUP_REMOVED lines=169> */
.L_x_4125:
        /* <DEDUP_REMOVED lines=10> */
.L_x_4126:
[----:B------:R-:W1:Y:S01]  /*ab60*/  S2R R5, SR_CTAID.Z ;  /* 0x0000000000057919 */ /* 0x000e620000002700 */
[----:B------:R-:W1:Y:S01]  /*ab70*/  LDC R0, c[0x0][0x270] ;  /* 0x00009c00ff007b82 */ /* 0x000e620000000800 */
[----:B------:R-:W1:Y:S07]  /*ab80*/  S2R R2, SR_CTAID.Y ;  /* 0x0000000000027919 */ /* 0x000e6e0000002600 */
[----:B------:R-:W2:Y:S01]  /*ab90*/  LDC R128, c[0x0][0x2c4] ;  /* 0x0000b100ff807b82 */ /* 0x000ea20000000800 */
[----:B-1----:R-:W-:-:S04]  /*aba0*/  IMAD R9, R2, R0, R5 ;  /* 0x0000000002097224 */ /* 0x002fc800078e0205 */
[----:B--2---:R-:W-:-:S07]  /*abb0*/  IMAD R128, R9, R128, RZ ;  /* 0x0000008009807224 */ /* 0x004fce00078e02ff */
.L_x_4127:
[----:B------:R-:W1:Y:S01]  /*abc0*/  S2R R0, SR_TID.X ;  /* 0x0000000000007919 */ /* 0x000e620000002100 */
[----:B------:R-:W-:Y:S01]  /*abd0*/  LOP3.LUT R18, R6, 0xffffffe0, RZ, 0xc0, !PT ;  /* 0xffffffe006127812 */ /* 0x000fe200078ec0ff */
[----:B------:R-:W-:Y:S01]  /*abe0*/  ULDC.64 UR6, c[0x0][0x298] ;  /* 0x0000a60000067ab9 */ /* 0x000fe20000000a00 */
[----:B------:R-:W-:Y:S01]  /*abf0*/  LEA.HI.SX32 R19, R8, 0x20, 0x1e ;  /* 0x0000002008137811 */ /* 0x000fe200078ff2ff */
[----:B------:R-:W-:Y:S01]  /*ac00*/  BAR.SYNC.DEFER_BLOCKING 0x0 ;  /* 0x0000000000007b1d */ /* 0x000fe20000010000 */
[----:B------:R-:W-:Y:S01]  /*ac10*/  SHF.R.S32.HI R133, RZ, 0x1f, R132 ;  /* 0x0000001fff857819 */ /* 0x000fe20000011484 */
[----:B------:R-:W-:-:S04]  /*ac20*/  IMAD.IADD R18, R3, 0x1, -R18 ;  /* 0x0000000103127824 */ /* 0x000fc800078e0a12 */
[----:B------:R-:W-:Y:S01]  /*ac30*/  BSSY B0, `(.L_x_4128) ;  /* 0x000002a000007945 */ /* 0x000fe20003800000 */
[----:B------:R-:W-:Y:S01]  /*ac40*/  LOP3.LUT P1, RZ, R18, 0x3, RZ, 0xc0, !PT ;  /* 0x0000000312ff7812 */ /* 0x000fe2000782c0ff */
[----:B------:R-:W2:Y:S01]  /*ac50*/  S2R R2, SR_CTAID.X ;  /* 0x0000000000027919 */ /* 0x000ea20000002500 */
[----:B------:R3:W4:Y:S01]  /*ac60*/  LDS.128 R12, [R130+0x800] ;  /* 0x00080000820c7984 */ /* 0x0007220000000c00 */
[----:B-1----:R-:W-:-:S04]  /*ac70*/  SHF.R.S32.HI R9, RZ, 0x1f, R0 ;  /* 0x0000001fff097819 */ /* 0x002fc80000011400 */
[----:B------:R-:W-:-:S04]  /*ac80*/  LEA.HI R8, R9, R0, RZ, 0x5 ;  /* 0x0000000009087211 */ /* 0x000fc800078f28ff */
[----:B------:R-:W-:Y:S01]  /*ac90*/  LOP3.LUT R3, R8, 0xffffffe0, RZ, 0xc0, !PT ;  /* 0xffffffe008037812 */ /* 0x000fe200078ec0ff */
[C---:B--2---:R-:W-:Y:S02]  /*aca0*/  IMAD R6, R2.reuse, -0x40, R131 ;  /* 0xffffffc002067824 */ /* 0x044fe400078e0283 */
[----:B------:R-:W-:Y:S02]  /*acb0*/  IMAD.SHL.U32 R8, R2, 0x40, RZ ;  /* 0x0000004002087824 */ /* 0x000fe400078e00ff */
[----:B------:R-:W-:Y:S01]  /*acc0*/  IMAD.IADD R2, R0, 0x1, -R3 ;  /* 0x0000000100027824 */ /* 0x000fe200078e0a03 */
[----:B------:R-:W-:Y:S01]  /*acd0*/  ISETP.GE.AND P4, PT, R19, R6, PT ;  /* 0x000000061300720c */ /* 0x000fe20003f86270 */
[----:B------:R-:W-:Y:S01]  /*ace0*/  IMAD.WIDE.U32 R20, R8, UR6, R132 ;  /* 0x0000000608147c25 */ /* 0x000fe2000f8e0084 */
[----:B------:R-:W-:Y:S02]  /*acf0*/  SHF.R.S32.HI R6, RZ, 0x1f, R11 ;  /* 0x0000001fff067819 */ /* 0x000fe4000001140b */
[----:B------:R-:W-:-:S02]  /*ad00*/  SHF.R.S32.HI R3, RZ, 0x1f, R8 ;  /* 0x0000001fff037819 */ /* 0x000fc40000011408 */
[----:B------:R-:W-:Y:S02]  /*ad10*/  LEA.HI R6, R6, R11, RZ, 0x2 ;  /* 0x0000000b06067211 */ /* 0x000fe400078f10ff */
[----:B------:R-:W-:Y:S01]  /*ad20*/  SHF.R.S32.HI R19, RZ, 0x1f, R2 ;  /* 0x0000001fff137819 */ /* 0x000fe20000011402 */
[----:B------:R-:W-:Y:S01]  /*ad30*/  IMAD R3, R3, UR6, RZ ;  /* 0x0000000603037c24 */ /* 0x000fe2000f8e02ff */
[----:B------:R-:W-:Y:S02]  /*ad40*/  LOP3.LUT R6, R6, 0xffffffc, RZ, 0xc0, !PT ;  /* 0x0ffffffc06067812 */ /* 0x000fe400078ec0ff */
[----:B------:R-:W-:Y:S01]  /*ad50*/  LEA.HI R19, R19, R2, RZ, 0x2 ;  /* 0x0000000213137211 */ /* 0x000fe200078f10ff */
[----:B------:R-:W-:Y:S01]  /*ad60*/  IMAD R3, R8, UR7, R3 ;  /* 0x0000000708037c24 */ /* 0x000fe2000f8e0203 */
[----:B------:R-:W-:Y:S01]  /*ad70*/  IADD3 R2, P0, R4, R20, RZ ;  /* 0x0000001404027210 */ /* 0x000fe20007f1e0ff */
[----:B------:R-:W-:Y:S01]  /*ad80*/  IMAD.IADD R6, R11, 0x1, -R6 ;  /* 0x000000010b067824 */ /* 0x000fe200078e0a06 */
[----:B------:R-:W-:Y:S01]  /*ad90*/  SHF.R.S32.HI R19, RZ, 0x2, R19 ;  /* 0x00000002ff137819 */ /* 0x000fe20000011413 */
[----:B------:R-:W-:Y:S01]  /*ada0*/  IMAD.IADD R8, R131, 0x1, -R8 ;  /* 0x0000000183087824 */ /* 0x000fe200078e0a08 */
[----:B------:R-:W-:-:S02]  /*adb0*/  IADD3.X R3, R17, R21, R3, P0, !PT ;  /* 0x0000001511037210 */ /* 0x000fc400007fe403 */
[----:B------:R-:W-:Y:S01]  /*adc0*/  SHF.R.S32.HI R4, RZ, 0x1f, R5 ;  /* 0x0000001fff047819 */ /* 0x000fe20000011405 */
[----:B------:R-:W-:Y:S01]  /*add0*/  IMAD R19, R6, 0x10, R19 ;  /* 0x0000001006137824 */ /* 0x000fe200078e0213 */
[----:B---34-:R-:W-:Y:S06]  /*ade0*/  @P1 BRA `(.L_x_4129) ;  /* 0x0000000000381947 */ /* 0x018fec0003800000 */
        /* <DEDUP_REMOVED lines=14> */
.L_x_4129:
[----:B------:R-:W-:Y:S05]  /*aed0*/  BSYNC B0 ;  /* 0x0000000000007941 */ /* 0x000fea0003800000 */
.L_x_4128:
[----:B------:R-:W-:Y:S01]  /*aee0*/  LEA.HI R0, R9, R0, RZ, 0x2 ;  /* 0x0000000009007211 */ /* 0x000fe200078f10ff */
[----:B------:R2:W3:Y:S01]  /*aef0*/  LDS.128 R20, [R130] ;  /* 0x0000000082147984 */ /* 0x0004e20000000c00 */
[----:B------:R-:W-:Y:S01]  /*af00*/  ISETP.GE.AND P0, PT, R7, R8, PT ;  /* 0x000000080700720c */ /* 0x000fe20003f06270 */
[----:B------:R-:W-:Y:S01]  /*af10*/  ULDC.64 UR4, c[0x0][0x2a0] ;  /* 0x0000a80000047ab9 */ /* 0x000fe20000000a00 */
[----:B------:R-:W-:Y:S01]  /*af20*/  SHF.R.S32.HI R0, RZ, 0x2, R0 ;  /* 0x00000002ff007819 */ /* 0x000fe20000011400 */
[----:B-1----:R2:W1:Y:S01]  /*af30*/  LDS.128 R16, [R130+0x1000] ;  /* 0x0010000082107984 */ /* 0x0024620000000c00 */
[----:B------:R-:W-:Y:S01]  /*af40*/  IMAD R4, R4, UR4, RZ ;  /* 0x0000000404047c24 */ /* 0x000fe2000f8e02ff */
[----:B------:R-:W-:Y:S01]  /*af50*/  BSSY B0, `(.L_x_4130) ;  /* 0x0000016000007945 */ /* 0x000fe20003800000 */
[----:B------:R-:W-:Y:S01]  /*af60*/  IMAD.WIDE.U32 R24, R5, UR4, R2 ;  /* 0x0000000405187c25 */ /* 0x000fe2000f8e0002 */
[----:B------:R2:W4:Y:S01]  /*af70*/  LDS.128 R8, [R130+0x2000] ;  /* 0x0020000082087984 */ /* 0x0005220000000c00 */
[----:B------:R-:W-:-:S02]  /*af80*/  SHF.R.S32.HI R0, RZ, 0x1f, R0 ;  /* 0x0000001fff007819 */ /* 0x000fc40000011400 */
[----:B------:R-:W-:-:S05]  /*af90*/  IMAD R5, R5, UR5, R4 ;  /* 0x0000000505057c24 */ /* 0x000fca000f8e0204 */
        /* <DEDUP_REMOVED lines=15> */
[----:B-1----:R3:W-:Y:S04]  /*b090*/  @!P1 STG.E.128 desc[UR10][R28.64+0x40], R16 ;  /* 0x000040101c009986 */ /* 0x0027e8000c101d0a */
[----:B----4-:R3:W-:Y:S02]  /*b0a0*/  @!P0 STG.E.128 desc[UR10][R28.64+0x80], R8 ;  /* 0x000080081c008986 */ /* 0x0107e4000c101d0a */
.L_x_4131:
[----:B------:R-:W-:Y:S05]  /*b0b0*/  BSYNC B0 ;  /* 0x0000000000007941 */ /* 0x000fea0003800000 */
.L_x_4130:
[----:B---34-:R3:W4:Y:S04]  /*b0c0*/  LDS.128 R8, [R130+0x1800] ;  /* 0x0018000082087984 */ /* 0x0187280000000c00 */
[----:B-1----:R3:W1:Y:S01]  /*b0d0*/  LDS.128 R16, [R130+0x2800] ;  /* 0x0028000082107984 */ /* 0x0026620000000c00 */
        /* <DEDUP_REMOVED lines=16> */
[----:B------:R1:W-:Y:S04]  /*b1e0*/  @!P2 STG.E.128 desc[UR10][R4.64], R12 ;  /* 0x0000000c0400a986 */ /* 0x0003e8000c101d0a */
[----:B----4-:R4:W-:Y:S06]  /*b1f0*/  @!P1 STG.E.128 desc[UR10][R4.64+0x40], R8 ;  /* 0x0000400804009986 */ /* 0x0109ec000c101d0a */
[----:B------:R-:W-:Y:S05]  /*b200*/  @P0 EXIT ;  /* 0x000000000000094d */ /* 0x000fea0003800000 */
[----:B-1----:R-:W-:Y:S01]  /*b210*/  STG.E.128 desc[UR10][R4.64+0x80], R16 ;  /* 0x0000801004007986 */ /* 0x002fe2000c101d0a */
[----:B------:R-:W-:Y:S05]  /*b220*/  EXIT ;  /* 0x000000000000794d */ /* 0x000fea0003800000 */
.L_x_4132:
        /* <DEDUP_REMOVED lines=13> */
.L_x_6278:


//--------------------- .text._ZN5flash24flash_fwd_splitkv_kernelI23Flash_fwd_kernel_traitsILi96ELi64ELi64ELi4ELb0ELb0EN7cutlass6half_tE19Flash_kernel_traitsILi96ELi64ELi64ELi4ES3_EELb1ELb0ELb0ELb0ELb0ELb1ELb0ELb0EEEvNS_16Flash_fwd_paramsE --------------------------
	.section	.text._ZN5flash24flash_fwd_splitkv_kernelI23Flash_fwd_kernel_traitsILi96ELi64ELi64ELi4ELb0ELb0EN7cutlass6half_tE19Flash_kernel_traitsILi96ELi64ELi64ELi4ES3_EELb1ELb0ELb0ELb0ELb0ELb1ELb0ELb0EEEvNS_16Flash_fwd_paramsE,"ax",@progbits
	.align	128
        .global         _ZN5flash24flash_fwd_splitkv_kernelI23Flash_fwd_kernel_traitsILi96ELi64ELi64ELi4ELb0ELb0EN7cutlass6half_tE19Flash_kernel_traitsILi96ELi64ELi64ELi4ES3_EELb1ELb0ELb0ELb0ELb0ELb1ELb0ELb0EEEvNS_16Flash_fwd_paramsE
        .type           _ZN5flash24flash_fwd_splitkv_kernelI23Flash_fwd_kernel_traitsILi96ELi64ELi64ELi4ELb0ELb0EN7cutlass6half_tE19Flash_kernel_traitsILi96ELi64ELi64ELi4ES3_EELb1ELb0ELb0ELb0ELb0ELb1ELb0ELb0EEEvNS_16Flash_fwd_paramsE,@function
        .size           _ZN5flash24flash_fwd_splitkv_kernelI23Flash_fwd_kernel_traitsILi96ELi64ELi64ELi4ELb0ELb0EN7cutlass6half_tE19Flash_kernel_traitsILi96ELi64ELi64ELi4ES3_EELb1ELb0ELb0ELb0ELb0ELb1ELb0ELb0EEEvNS_16Flash_fwd_paramsE,(.L_x_6279 - _ZN5flash24flash_fwd_splitkv_kernelI23Flash_fwd_kernel_traitsILi96ELi64ELi64ELi4ELb0ELb0EN7cutlass6half_tE19Flash_kernel_traitsILi96ELi64ELi64ELi4ES3_EELb1ELb0ELb0ELb0ELb0ELb1ELb0ELb0EEEvNS_16Flash_fwd_paramsE)
        .other          _ZN5flash24flash_fwd_splitkv_kernelI23Flash_fwd_kernel_traitsILi96ELi64ELi64ELi4ELb0ELb0EN7cutlass6half_tE19Flash_kernel_traitsILi96ELi64ELi64ELi4ES3_EELb1ELb0ELb0ELb0ELb0ELb1ELb0ELb0EEEvNS_16Flash_fwd_paramsE,@"STO_CUDA_ENTRY STV_DEFAULT"
_ZN5flash24flash_fwd_splitkv_kernelI23Flash_fwd_kernel_traitsILi96ELi64ELi64ELi4ELb0ELb0EN7cutlass6half_tE19Flash_kernel_traitsILi96ELi64ELi64ELi4ES3_EELb1ELb0ELb0ELb0ELb0ELb1ELb0ELb0EEEvNS_16Flash_fwd_paramsE:
.text._ZN5flash24flash_fwd_splitkv_kernelI23Flash_fwd_kernel_traitsILi96ELi64ELi64ELi4ELb0ELb0EN7cutlass6half_tE19Flash_kernel_traitsILi96ELi64ELi64ELi4ES3_EELb1ELb0ELb0ELb0ELb0ELb1ELb0ELb0EEEvNS_16Flash_fwd_paramsE:
        /* <DEDUP_REMOVED lines=38> */
.L_x_4133:
[----:B------:R-:W1:Y:S02]  /*0260*/  LDC R5, c[0x0][0x2c8] ;  /* 0x0000b200ff057b82 */ /* 0x000e640000000800 */
.L_x_4134:
        /* <DEDUP_REMOVED lines=96> */
.L_x_4137:
[----:B------:R-:W-:Y:S05]  /*0870*/  BSYNC B0 ;  /* 0x0000000000007941 */ /* 0x000fea0003800000 */
.L_x_4136:
        /* <DEDUP_REMOVED lines=20> */
.L_x_4139:
[----:B------:R-:W-:Y:S05]  /*09c0*/  BSYNC B0 ;  /* 0x0000000000007941 */ /* 0x000fea0003800000 */
.L_x_4138:
        /* <DEDUP_REMOVED lines=11> */
.L_x_4135:
        /* <DEDUP_REMOVED lines=24> */
.L_x_4140:
        /* <DEDUP_REMOVED lines=81> */
.L_x_4141:
        /* <DEDUP_REMOVED lines=48> */
.L_x_4143:
        /* <DEDUP_REMOVED lines=26> */
.L_x_4142:
        /* <DEDUP_REMOVED lines=103> */
.L_x_4145:
[----:B------:R-:W-:Y:S05]  /*1c20*/  BSYNC B0 ;  /* 0x0000000000007941 */ /* 0x000fea0003800000 */
.L_x_4144:
        /* <DEDUP_REMOVED lines=40> */
.L_x_4147:
[----:B------:R-:W-:Y:S05]  /*1eb0*/  BSYNC B0 ;  /* 0x0000000000007941 */ /* 0x000fea0003800000 */
.L_x_4146:
        /* <DEDUP_REMOVED lines=44> */
.L_x_4149:
[----:B------:R-:W-:Y:S05]  /*2180*/  BSYNC B0 ;  /* 0x0000000000007941 */ /* 0x000fea0003800000 */
.L_x_4148:
        /* <DEDUP_REMOVED lines=33> */
.L_x_4151:
[----:B------:R-:W-:Y:S05]  /*23a0*/  BSYNC B0 ;  /* 0x0000000000007941 */ /* 0x000fea0003800000 */
.L_x_4150:
[----:B------:R-:W0:Y:S01]  /*23b0*/  LDGDEPBAR ;  /* 0x00000000000079af */ /* 0x000e220000000000 */
[----:B-1234-:R-:W-:Y:S01]  /*23c0*/  LOP3.LUT R3, R17, 0xfffffff0, RZ, 0xc0, !PT ;  /* 0xfffffff011037812 */ /* 0x01efe200078ec0ff */
[----:B------:R-:W1:Y:S01]  /*23d0*/  LDC.64 R98, c[0x0][0x250] ;  /* 0x00009400ff627b82 */ /* 0x000e620000000a00 */
[----:B------:R-:W-:Y:S01]  /*23e0*/  LOP3.LUT R19, R12, 0xfffffff8, RZ, 0xc0, !PT ;  /* 0xfffffff80c137812 */ /* 0x000fe200078ec0ff */
[----:B------:R-:W-:Y:S01]  /*23f0*/  IMAD.X R11, R15, 0x1, R11, P5 ;  /* 0x000000010f0b7824 */ /* 0x000fe200028e060b */
        /* <DEDUP_REMOVED lines=18> */
[----:B------:R-:W-:Y:S01]  /*2520*/  IMAD.SHL.U32 R10, R3, 0x40, RZ ;  /* 0x00000040030a7824 */ /* 0x000fe200078e00ff */
[----:B------:R-:W-:Y:S01]  /*2530*/  LOP3.LUT R19, R19, 0xfffffffc, RZ, 0xc0, !PT ;  /* 0xfffffffc13137812 */ /* 0x000fe200078ec0ff */
[----:B-1----:R-:W-:Y:S01]  /*2540*/  IMAD R11, R11, R98, RZ ;  /* 0x000000620b0b7224 */ /* 0x002fe200078e02ff */
[----:B------:R-:W-:Y:S01]  /*2550*/  SHF.R.S32.HI R7, RZ, 0x1f, R88 ;  /* 0x0000001fff077819 */ /* 0x000fe20000011458 */
[----:B------:R-:W-:Y:S01]  /*2560*/  IMAD.SHL.U32 R127, R98, 0x20, RZ ;  /* 0x00000020627f7824 */ /* 0x000fe200078e00ff */
[----:B------:R-:W-:Y:S02]  /*2570*/  LOP3.LUT R10, R10, 0xc0, RZ, 0xc0, !PT ;  /* 0x000000c00a0a7812 */ /* 0x000fe400078ec0ff */
        /* <DEDUP_REMOVED lines=9> */
[----:B------:R-:W-:Y:S01]  /*2610*/  LOP3.LUT R17, R17, 0x7fffffe, RZ, 0xc0, !PT ;  /* 0x07fffffe11117812 */ /* 0x000fe200078ec0ff */
[----:B------:R-:W-:Y:S01]  /*2620*/  IMAD.SHL.U32 R83, R7, 0x20, RZ ;  /* 0x0000002007537824 */ /* 0x000fe200078e00ff */
[----:B------:R-:W-:Y:S01]  /*2630*/  LOP3.LUT R10, R13, R10, RZ, 0x3c, !PT ;  /* 0x0000000a0d0a7212 */ /* 0x000fe200078e3cff */
[C---:B------:R-:W-:Y:S01]  /*2640*/  IMAD R7, R5.reuse, 0x8, R2 ;  /* 0x0000000805077824 */ /* 0x040fe200078e0202 */
[----:B------:R-:W-:Y:S01]  /*2650*/  LOP3.LUT R2, R6, 0xc0, RZ, 0xc0, !PT ;  /* 0x000000c006027812 */ /* 0x000fe200078ec0ff */
[----:B------:R-:W-:Y:S01]  /*2660*/  IMAD.SHL.U32 R13, R5, 0x8, RZ ;  /* 0x00000008050d7824 */ /* 0x000fe200078e00ff */
[----:B------:R1:W-:Y:S01]  /*2670*/  @P1 STS [R130+0x6000], RZ ;  /* 0x006000ff82001388 */ /* 0x0003e20000000800 */
[----:B------:R-:W-:Y:S01]  /*2680*/  LOP3.LUT R83, R83, 0xffffff00, RZ, 0xc0, !PT ;  /* 0xffffff0053537812 */ /* 0x000fe200078ec0ff */
[----:B------:R-:W-:Y:S01]  /*2690*/  IMAD R5, R86, R99, R11 ;  /* 0x0000006356057224 */ /* 0x000fe200078e020b */
[----:B------:R-:W-:Y:S01]  /*26a0*/  SHF.L.U64.HI R126, R98, 0x5, R99 ;  /* 0x00000005627e7819 */ /* 0x000fe20000010263 */
[----:B------:R1:W-:Y:S01]  /*26b0*/  @P1 STS [R130+0x6004], RZ ;  /* 0x006004ff82001388 */ /* 0x0003e20000000800 */
[----:B------:R-:W-:Y:S01]  /*26c0*/  LOP3.LUT R11, R2, 0x8, R13, 0xf8, !PT ;  /* 0x00000008020b7812 */ /* 0x000fe200078ef80d */
[----:B------:R-:W-:Y:S01]  /*26d0*/  IMAD.IADD R88, R88, 0x1, -R17 ;  /* 0x0000000158587824 */ /* 0x000fe200078e0a11 */
[----:B------:R-:W-:Y:S01]  /*26e0*/  SHF.R.U32.HI R2, RZ, 0x3, R2 ;  /* 0x00000003ff027819 */ /* 0x000fe20000011602 */
[----:B------:R1:W-:Y:S01]  /*26f0*/  @P1 STS.64 [R130+0x6008], RZ ;  /* 0x006008ff82001388 */ /* 0x0003e20000000a00 */
[----:B------:R-:W-:-:S02]  /*2700*/  IMAD R121, R90, 0x200, R83 ;  /* 0x000002005a797824 */ /* 0x000fc400078e0253 */
[----:B------:R-:W-:Y:S01]  /*2710*/  LOP3.LUT R2, R11, R2, RZ, 0x3c, !PT ;  /* 0x000000020b027212 */ /* 0x000fe200078e3cff */
[----:B------:R1:W-:Y:S01]  /*2720*/  @P1 STS.128 [R130+0x7000], RZ ;  /* 0x007000ff82001388 */ /* 0x0003e20000000c00 */
[----:B------:R-:W-:-:S03]  /*2730*/  IMAD.WIDE.U32 R86, R86, R98, R8 ;  /* 0x0000006256567225 */ /* 0x000fc600078e0008 */
[----:B------:R1:W-:Y:S01]  /*2740*/  @P1 STS.128 [R130+0x8000], RZ ;  /* 0x008000ff82001388 */ /* 0x0003e20000000c00 */
[----:B------:R-:W-:Y:S01]  /*2750*/  IMAD R121, R88, 0x20, R121 ;  /* 0x0000002058797824 */ /* 0x000fe200078e0279 */
[----:B------:R-:W-:Y:S01]  /*2760*/  LEA R146, P2, R86, UR6, 0x1 ;  /* 0x0000000656927c11 */ /* 0x000fe2000f8408ff */
[----:B------:R-:W-:Y:S02]  /*2770*/  IMAD.U32 R120, R7, 0x20, R10 ;  /* 0x0000002007787824 */ /* 0x000fe400078e000a */
[----:B------:R-:W-:Y:S02]  /*2780*/  IMAD.IADD R84, R87, 0x1, R5 ;  /* 0x0000000157547824 */ /* 0x000fe400078e0205 */
[----:B------:R-:W-:Y:S01]  /*2790*/  IMAD.IADD R121, R2, 0x1, R121 ;  /* 0x0000000102797824 */ /* 0x000fe200078e0279 */
[----:B------:R-:W-:Y:S02]  /*27a0*/  LEA R120, R120, UR4, 0x1 ;  /* 0x0000000478787c11 */ /* 0x000fe4000f8e08ff */
[----:B------:R-:W-:-:S02]  /*27b0*/  LEA.HI.X R147, R86, UR7, R84, 0x1, P2 ;  /* 0x0000000756937c11 */ /* 0x000fc400090f0c54 */
        /* <DEDUP_REMOVED lines=30> */
.L_x_4153:
[----:B------:R-:W-:Y:S05]  /*29a0*/  BSYNC B0 ;  /* 0x0000000000007941 */ /* 0x000fea0003800000 */
.L_x_4152:
        /* <DEDUP_REMOVED lines=31> */
.L_x_4155:
[----:B------:R-:W-:Y:S05]  /*2ba0*/  BSYNC B0 ;  /* 0x0000000000007941 */ /* 0x000fea0003800000 */
.L_x_4154:
[----:B------:R-:W-:Y:S01]  /*2bb0*/  LDSM.16.M88.4 R12, [R121] ;  /* 0x00000000790c783b */ /* 0x000fe20000000200 */
[----:B------:R-:W-:Y:S01]  /*2bc0*/  IMAD.MOV.U32 R5, RZ, RZ, 0x10 ;  /* 0x00000010ff057424 */ /* 0x000fe200078e00ff */
[----:B------:R-:W-:Y:S01]  /*2bd0*/  LOP3.LUT P1, RZ, R4, 0x2, RZ, 0xc0, !PT ;  /* 0x0000000204ff7812 */ /* 0x000fe2000782c0ff */
[----:B------:R-:W-:Y:S01]  /*2be0*/  ULDC UR10, c[0x0][0x39c] ;  /* 0x0000e700000a7ab9 */ /* 0x000fe20000000800 */
[----:B------:R-:W5:Y:S01]  /*2bf0*/  LDSM.16.M88.4 R20, [R120+0x3000] ;  /* 0x003000007814783b */ /* 0x000f620000000200 */
[----:B------:R-:W-:Y:S01]  /*2c00*/  LOP3.LUT P0, RZ, R3, 0x2, RZ, 0xc0, !PT ;  /* 0x0000000203ff7812 */ /* 0x000fe2000780c0ff */
[----:B------:R-:W-:Y:S01]  /*2c10*/  IMAD R90, R90, 0x10, R92 ;  /* 0x000000105a5a7824 */ /* 0x000fe200078e025c */
[C---:B------:R-:W-:Y:S01]  /*2c20*/  SEL R3, R5.reuse, 0xfffffff0, !P1 ;  /* 0xfffffff005037807 */ /* 0x040fe20004800000 */
[----:B------:R-:W-:Y:S01]  /*2c30*/  LDSM.16.M88.4 R52, [R121+0x1000] ;  /* 0x001000007934783b */ /* 0x000fe20000000200 */
[----:B------:R-:W-:Y:S01]  /*2c40*/  SEL R5, R5, 0xfffffff0, !P0 ;  /* 0xfffffff005057807 */ /* 0x000fe20004000000 */
[----:B------:R-:W-:-:S02]  /*2c50*/  IMAD R83, R88, 0x20, R83 ;  /* 0x0000002058537824 */ /* 0x000fc400078e0253 */
[----:B------:R-:W-:Y:S01]  /*2c60*/  IMAD R119, R3, 0x2, R121 ;  /* 0x0000000203777824 */ /* 0x000fe200078e0279 */
[----:B------:R-:W-:Y:S01]  /*2c70*/  LDSM.16.M88.4 R64, [R120+0x4000] ;  /* 0x004000007840783b */ /* 0x000fe20000000200 */
[----:B------:R-:W-:Y:S02]  /*2c80*/  IMAD R117, R5, 0x2, R120 ;  /* 0x0000000205757824 */ /* 0x000fe400078e0278 */
[----:B------:R-:W-:Y:S01]  /*2c90*/  IMAD.IADD R118, R2, 0x1, R83 ;  /* 0x0000000102767824 */ /* 0x000fe200078e0253 */
[----:B------:R-:W-:Y:S04]  /*2ca0*/  LDSM.16.M88.4 R60, [R119] ;  /* 0x00000000773c783b */ /* 0x000fe80000000200 */
[----:B--2---:R-:W-:Y:S04]  /*2cb0*/  LDSM.16.M88.4 R8, [R117+0x3000] ;  /* 0x003000007508783b */ /* 0x004fe80000000200 */
[----:B------:R-:W2:Y:S04]  /*2cc0*/  LDSM.16.M88.4 R32, [R120+0x3400] ;  /* 0x003400007820783b */ /* 0x000ea80000000200 */
[----:B------:R-:W-:Y:S04]  /*2cd0*/  LDSM.16.M88.4 R40, [R119+0x1000] ;  /* 0x001000007728783b */ /* 0x000fe80000000200 */
[----:B------:R-:W-:Y:S04]  /*2ce0*/  LDSM.16.M88.4 R48, [R117+0x4000] ;  /* 0x004000007530783b */ /* 0x000fe80000000200 */
[----:B---3--:R-:W3:Y:S04]  /*2cf0*/  LDSM.16.M88.4 R4, [R117+0x3400] ;  /* 0x003400007504783b */ /* 0x008ee80000000200 */
[----:B------:R-:W-:Y:S01]  /*2d00*/  LDSM.16.M88.4 R36, [R120+0x5000] ;  /* 0x005000007824783b */ /* 0x000fe20000000200 */
[C---:B-----5:R-:W-:Y:S03]  /*2d10*/  HMMA.16816.F32 R16, R12.reuse, R20, RZ ;  /* 0x000000140c10723c */ /* 0x060fe600000018ff */
[----:B------:R-:W5:Y:S04]  /*2d20*/  LDSM.16.M88.4 R56, [R120+0x3800] ;  /* 0x003800007838783b */ /* 0x000f680000000200 */
[----:B------:R-:W1:Y:S01]  /*2d30*/  LDSM.16.M88.4 R28, [R120+0x4400] ;  /* 0x00440000781c783b */ /* 0x000e620000000200 */
[C---:B------:R-:W-:Y:S03]  /*2d40*/  HMMA.16816.F32 R20, R12.reuse, R22, RZ ;  /* 0x000000160c14723c */ /* 0x040fe600000018ff */
[----:B------:R-:W-:Y:S04]  /*2d50*/  LDSM.16.M88.4 R72, [R117+0x5000] ;  /* 0x005000007548783b */ /* 0x000fe80000000200 */
[----:B------:R-:W-:Y:S04]  /*2d60*/  LDSM.16.M88.4 R76, [R117+0x3800] ;  /* 0x00380000754c783b */ /* 0x000fe80000000200 */
[----:B------:R-:W-:Y:S01]  /*2d70*/  LDSM.16.M88.4 R68, [R117+0x4400] ;  /* 0x004400007544783b */ /* 0x000fe20000000200 */
[----:B--2---:R-:W-:Y:S03]  /*2d80*/  HMMA.16816.F32 R24, R12, R32, RZ ;  /* 0x000000200c18723c */ /* 0x004fe600000018ff */
[----:B------:R-:W0:Y:S03]  /*2d90*/  LDGDEPBAR ;  /* 0x00000000000079af */ /* 0x000e260000000000 */
[C---:B------:R-:W-:Y:S06]  /*2da0*/  HMMA.16816.F32 R16, R60.reuse, R8, R16 ;  /* 0x000000083c10723c */ /* 0x040fec0000001810 */
[----:B------:R-:W-:Y:S01]  /*2db0*/  HMMA.16816.F32 R20, R60, R10, R20 ;  /* 0x0000000a3c14723c */ /* 0x000fe20000001814 */
[----:B------:R-:W2:Y:S05]  /*2dc0*/  LDSM.16.M88.4 R8, [R121+0x2000] ;  /* 0x002000007908783b */ /* 0x000eaa0000000200 */
[----:B------:R-:W-:Y:S06]  /*2dd0*/  HMMA.16816.F32 R32, R12, R34, RZ ;  /* 0x000000220c20723c */ /* 0x000fec00000018ff */
[----:B---3--:R-:W-:Y:S06]  /*2de0*/  HMMA.16816.F32 R24, R60, R4, R24 ;  /* 0x000000043c18723c */ /* 0x008fec0000001818 */
[C---:B------:R-:W-:Y:S06]  /*2df0*/  HMMA.16816.F32 R16, R52.reuse, R64, R16 ;  /* 0x000000403410723c */ /* 0x040fec0000001810 */
[----:B------:R-:W-:Y:S01]  /*2e00*/  HMMA.16816.F32 R20, R52, R66, R20 ;  /* 0x000000423414723c */ /* 0x000fe20000001814 */
[----:B------:R-:W-:Y:S05]  /*2e10*/  LDSM.16.M88.4 R64, [R120+0x3c00] ;  /* 0x003c00007840783b */ /* 0x000fea0000000200 */
[----:B------:R-:W-:Y:S01]  /*2e20*/  HMMA.16816.F32 R32, R60, R6, R32 ;  /* 0x000000063c20723c */ /* 0x000fe20000001820 */
[----:B------:R-:W3:Y:S05]  /*2e30*/  LDSM.16.M88.4 R4, [R119+0x2000] ;  /* 0x002000007704783b */ /* 0x000eea0000000200 */
[----:B-----5:R-:W-:Y:S06]  /*2e40*/  HMMA.16816.F32 R44, R12, R56, RZ ;  /* 0x000000380c2c723c */ /* 0x020fec00000018ff */
[C---:B------:R-:W-:Y:S06]  /*2e50*/  HMMA.16816.F32 R16, R40.reuse, R48, R16 ;  /* 0x000000302810723c */ /* 0x040fec0000001810 */
[----:B------:R-:W-:Y:S01]  /*2e60*/  HMMA.16816.F32 R20, R40, R50, R20 ;  /* 0x000000322814723c */ /* 0x000fe20000001814 */
[----:B------:R-:W5:Y:S05]  /*2e70*/  LDSM.16.M88.4 R48, [R120+0x4800] ;  /* 0x004800007830783b */ /* 0x000f6a0000000200 */
[C---:B-1----:R-:W-:Y:S06]  /*2e80*/  HMMA.16816.F32 R24, R52.reuse, R28, R24 ;  /* 0x0000001c3418723c */ /* 0x042fec0000001818 */
[----:B------:R-:W-:Y:S01]  /*2e90*/  HMMA.16816.F32 R32, R52, R30, R32 ;  /* 0x0000001e3420723c */ /* 0x000fe20000001820 */
[----:B------:R-:W1:Y:S05]  /*2ea0*/  LDSM.16.M88.4 R28, [R120+0x5400] ;  /* 0x00540000781c783b */ /* 0x000e6a0000000200 */
[C---:B--2---:R-:W-:Y:S06]  /*2eb0*/  HMMA.16816.F32 R16, R8.reuse, R36, R16 ;  /* 0x000000240810723c */ /* 0x044fec0000001810 */
[----:B------:R-:W-:Y:S01]  /*2ec0*/  HMMA.16816.F32 R20, R8, R38, R20 ;  /* 0x000000260814723c */ /* 0x000fe20000001814 */
[----:B------:R-:W-:Y:S05]  /*2ed0*/  LDSM.16.M88.4 R36, [R117+0x4800] ;  /* 0x004800007524783b */ /* 0x000fea0000000200 */
[----:B------:R-:W-:Y:S06]  /*2ee0*/  HMMA.16816.F32 R56, R12, R58, RZ ;  /* 0x0000003a0c38723c */ /* 0x000fec00000018ff */
[----:B------:R-:W-:Y:S06]  /*2ef0*/  HMMA.16816.F32 R44, R60, R76, R44 ;  /* 0x0000004c3c2c723c */ /* 0x000fec000000182c */
[----:B---3--:R-:W-:Y:S06]  /*2f00*/  HMMA.16816.F32 R16, R4, R72, R16 ;  /* 0x000000480410723c */ /* 0x008fec0000001810 */
[----:B------:R-:W-:Y:S06]  /*2f10*/  HMMA.16816.F32 R24, R40, R68, R24 ;  /* 0x000000442818723c */ /* 0x000fec0000001818 */
[----:B------:R-:W-:Y:S01]  /*2f20*/  HMMA.16816.F32 R20, R4, R74, R20 ;  /* 0x0000004a0414723c */ /* 0x000fe20000001814 */
[----:B------:R-:W2:Y:S05]  /*2f30*/  LDSM.16.M88.4 R72, [R117+0x3c00] ;  /* 0x003c00007548783b */ /* 0x000eaa0000000200 */
[----:B------:R-:W-:Y:S01]  /*2f40*/  HMMA.16816.F32 R68, R40, R70, R32 ;  /* 0x000000462844723c */ /* 0x000fe20000001820 */
[----:B------:R-:W3:Y:S05]  /*2f50*/  LDSM.16.M88.4 R32, [R117+0x5400] ;  /* 0x005400007520783b */ /* 0x000eea0000000200 */
[----:B------:R-:W-:Y:S01]  /*2f60*/  HMMA.16816.F32 R56, R60, R78, R56 ;  /* 0x0000004e3c38723c */ /* 0x000fe20000001838 */
[----:B------:R-:W-:Y:S01]  /*2f70*/  FMUL.FTZ R16, R16, UR10 ;  /* 0x0000000a10107c20 */ /* 0x000fe20008410000 */
[----:B------:R-:W-:Y:S01]  /*2f80*/  FMUL.FTZ R17, R17, UR10 ;  /* 0x0000000a11117c20 */ /* 0x000fe20008410000 */
[----:B------:R-:W-:-:S03]  /*2f90*/  FMUL.FTZ R91, R19, UR10 ;  /* 0x0000000a135b7c20 */ /* 0x000fc60008410000 */
[C---:B------:R-:W-:Y:S01]  /*2fa0*/  HMMA.16816.F32 R76, R12.reuse, R64, RZ ;  /* 0x000000400c4c723c */ /* 0x040fe200000018ff */
[----:B------:R-:W-:Y:S05]  /*2fb0*/  MUFU.TANH R89, R17 ;  /* 0x0000001100597308 */ /* 0x000fea0000002400 */
[----:B------:R-:W-:Y:S01]  /*2fc0*/  HMMA.16816.F32 R64, R12, R66, RZ ;  /* 0x000000420c40723c */ /* 0x000fe200000018ff */
[----:B------:R-:W4:Y:S01]  /*2fd0*/  LDSM.16.M88.4 R12, [R120+0x5800] ;  /* 0x00580000780c783b */ /* 0x000f220000000200 */
[----:B------:R-:W-:Y:S01]  /*2fe0*/  FMUL.FTZ R20, R20, UR10 ;  /* 0x0000000a14147c20 */ /* 0x000fe20008410000 */
[----:B------:R-:W-:Y:S03]  /*2ff0*/  MUFU.TANH R91, R91 ;  /* 0x0000005b005b7308 */ /* 0x000fe60000002400 */
[----:B-----5:R-:W-:Y:S05]  /*3000*/  HMMA.16816.F32 R44, R52, R48, R44 ;  /* 0x00000030342c723c */ /* 0x020fea000000182c */
[----:B------:R5:W-:Y:S01]  /*3010*/  MUFU.TANH R48, R16 ;  /* 0x0000001000307308 */ /* 0x000be20000002400 */
[----:B-1----:R-:W-:Y:S01]  /*3020*/  HMMA.16816.F32 R24, R8, R28, R24 ;  /* 0x0000001c0818723c */ /* 0x002fe20000001818 */
[----:B------:R-:W-:-:S05]  /*3030*/  FMUL.FTZ R49, R18, UR10 ;  /* 0x0000000a12317c20 */ /* 0x000fca0008410000 */
[----:B------:R-:W-:Y:S01]  /*3040*/  HMMA.16816.F32 R68, R8, R30, R68 ;  /* 0x0000001e0844723c */ /* 0x000fe20000001844 */
[----:B------:R-:W-:Y:S01]  /*3050*/  LDSM.16.M88.4 R28, [R117+0x5800] ;  /* 0x00580000751c783b */ /* 0x000fe20000000200 */
[----:B------:R-:W-:Y:S04]  /*3060*/  MUFU.TANH R49, R49 ;  /* 0x0000003100317308 */ /* 0x000fe80000002400 */
[----:B--2---:R-:W-:Y:S01]  /*3070*/  HMMA.16816.F32 R64, R60, R74, R64 ;  /* 0x0000004a3c40723c */ /* 0x004fe20000001840 */
[----:B-----5:R-:W1:Y:S05]  /*3080*/  LDSM.16.M88.4 R16, [R120+0x4c00] ;  /* 0x004c00007810783b */ /* 0x020e6a0000000200 */
[----:B------:R-:W-:Y:S01]  /*3090*/  HMMA.16816.F32 R44, R40, R36, R44 ;  /* 0x00000024282c723c */ /* 0x000fe2000000182c */
[----:B------:R2:W-:Y:S05]  /*30a0*/  MUFU.TANH R36, R20 ;  /* 0x0000001400247308 */ /* 0x0005ea0000002400 */
[----:B---3--:R-:W-:Y:S06]  /*30b0*/  HMMA.16816.F32 R24, R4, R32, R24 ;  /* 0x000000200418723c */ /* 0x008fec0000001818 */
[----:B------:R-:W-:Y:S01]  /*30c0*/  HMMA.16816.F32 R56, R52, R50, R56 ;  /* 0x000000323438723c */ /* 0x000fe20000001838 */
[----:B------:R-:W-:Y:S01]  /*30d0*/  FMUL.FTZ R32, R21, UR10 ;  /* 0x0000000a15207c20 */ /* 0x000fe20008410000 */
[----:B------:R-:W-:-:S04]  /*30e0*/  FMUL.FTZ R33, R22, UR10 ;  /* 0x0000000a16217c20 */ /* 0x000fc80008410000 */
[----:B------:R-:W-:Y:S01]  /*30f0*/  HMMA.16816.F32 R76, R60, R72, R76 ;  /* 0x000000483c4c723c */ /* 0x000fe2000000184c */
[----:B------:R-:W-:Y:S01]  /*3100*/  FMUL.FTZ R50, R23, UR10 ;  /* 0x0000000a17327c20 */ /* 0x000fe20008410000 */
[----:B------:R-:W3:Y:S01]  /*3110*/  MUFU.TANH R32, R32 ;  /* 0x0000002000207308 */ /* 0x000ee20000002400 */
[----:B--2---:R-:W2:Y:S03]  /*3120*/  LDSM.16.M88.4 R20, [R117+0x4c00] ;  /* 0x004c00007514783b */ /* 0x004ea60000000200 */
[----:B------:R-:W-:Y:S04]  /*3130*/  HMMA.16816.F32 R68, R4, R34, R68 ;  /* 0x000000220444723c */ /* 0x000fe80000001844 */
[----:B------:R-:W5:Y:S02]  /*3140*/  MUFU.TANH R34, R50 ;  /* 0x0000003200227308 */ /* 0x000f640000002400 */
[----:B----4-:R-:W-:Y:S01]  /*3150*/  HMMA.16816.F32 R44, R8, R12, R44 ;  /* 0x0000000c082c723c */ /* 0x010fe2000000182c */
[----:B------:R-:W-:Y:S01]  /*3160*/  FMUL.FTZ R35, R24, UR10 ;  /* 0x0000000a18237c20 */ /* 0x000fe20008410000 */
[----:B------:R-:W-:-:S04]  /*3170*/  FMUL.FTZ R37, R25, UR10 ;  /* 0x0000000a19257c20 */ /* 0x000fc80008410000 */
[----:B------:R-:W-:Y:S01]  /*3180*/  HMMA.16816.F32 R56, R40, R38, R56 ;  /* 0x000000262838723c */ /* 0x000fe20000001838 */
[----:B------:R-:W-:Y:S01]  /*3190*/  FMUL.FTZ R12, R26, UR10 ;  /* 0x0000000a1a0c7c20 */ /* 0x000fe20008410000 */
[----:B------:R-:W4:Y:S04]  /*31a0*/  MUFU.TANH R33, R33 ;  /* 0x0000002100217308 */ /* 0x000f280000002400 */
[C---:B-1----:R-:W-:Y:S04]  /*31b0*/  HMMA.16816.F32 R64, R52.reuse, R18, R64 ;  /* 0x000000123440723c */ /* 0x042fe80000001840 */
[----:B------:R-:W-:Y:S02]  /*31c0*/  MUFU.TANH R37, R37 ;  /* 0x0000002500257308 */ /* 0x000fe40000002400 */
[----:B------:R-:W-:Y:S01]  /*31d0*/  HMMA.16816.F32 R76, R52, R16, R76 ;  /* 0x00000010344c723c */ /* 0x000fe2000000184c */
[----:B------:R-:W-:Y:S01]  /*31e0*/  LOP3.LUT R19, R85, 0xffffffe0, RZ, 0xc0, !PT ;  /* 0xffffffe055137812 */ /* 0x000fe200078ec0ff */
[----:B------:R-:W-:-:S04]  /*31f0*/  FMUL.FTZ R71, R71, UR10 ;  /* 0x0000000a47477c20 */ /* 0x000fc80008410000 */
[----:B------:R1:W-:Y:S01]  /*3200*/  MUFU.TANH R16, R12 ;  /* 0x0000000c00107308 */ /* 0x0003e20000002400 */
[----:B------:R-:W-:Y:S01]  /*3210*/  FMUL.FTZ R17, R27, UR10 ;  /* 0x0000000a1b117c20 */ /* 0x000fe20008410000 */
[C---:B------:R-:W-:Y:S01]  /*3220*/  IMAD.IADD R19, R82.reuse, 0x1, -R19 ;  /* 0x0000000152137824 */ /* 0x040fe200078e0a13 */
[----:B------:R-:W3:Y:S01]  /*3230*/  LDSM.16.M88.4 R24, [R120+0x5c00] ;  /* 0x005c00007818783b */ /* 0x000ee20000000200 */
[----:B------:R-:W-:Y:S01]  /*3240*/  HMMA.16816.F32 R44, R4, R28, R44 ;  /* 0x0000001c042c723c */ /* 0x000fe2000000182c */
[----:B------:R-:W-:-:S03]  /*3250*/  IMAD.SHL.U32 R82, R82, 0x2, RZ ;  /* 0x0000000252527824 */ /* 0x000fc600078e00ff */
[----:B------:R-:W-:Y:S02]  /*3260*/  MUFU.TANH R17, R17 ;  /* 0x0000001100117308 */ /* 0x000fe40000002400 */
[----:B------:R-:W-:Y:S01]  /*3270*/  HMMA.16816.F32 R56, R8, R14, R56 ;  /* 0x0000000e0838723c */ /* 0x000fe20000001838 */
[----:B------:R-:W-:Y:S01]  /*3280*/  FMUL.FTZ R28, R68, UR10 ;  /* 0x0000000a441c7c20 */ /* 0x000fe20008410000 */
[----:B------:R-:W-:-:S04]  /*3290*/  FMUL.FTZ R29, R69, UR10 ;  /* 0x0000000a451d7c20 */ /* 0x000fc80008410000 */
[----:B--2---:R-:W-:Y:S01]  /*32a0*/  HMMA.16816.F32 R64, R40, R22, R64 ;  /* 0x000000162840723c */ /* 0x004fe20000001840 */
[----:B-1----:R-:W1:Y:S01]  /*32b0*/  LDSM.16.M88.4 R12, [R117+0x5c00] ;  /* 0x005c0000750c783b */ /* 0x002e620000000200 */
[----:B------:R-:W2:Y:S01]  /*32c0*/  MUFU.TANH R28, R28 ;  /* 0x0000001c001c7308 */ /* 0x000ea20000002400 */
[----:B------:R-:W-:-:S04]  /*32d0*/  DEPBAR.LE SB0, 0x0 ;  /* 0x000080000000791a */ /* 0x000fc80000000000 */
[----:B------:R-:W-:Y:S01]  /*32e0*/  HMMA.16816.F32 R76, R40, R20, R76 ;  /* 0x00000014284c723c */ /* 0x000fe2000000184c */
[----:B------:R-:W-:Y:S02]  /*32f0*/  LOP3.LUT R23, R82, 0x6, RZ, 0xc0, !PT ;  /* 0x0000000652177812 */ /* 0x000fe400078ec0ff */
[----:B------:R-:W-:Y:S02]  /*3300*/  MUFU.TANH R35, R35 ;  /* 0x0000002300237308 */ /* 0x000fe40000002400 */
[----:B------:R-:W-:Y:S01]  /*3310*/  FMUL.FTZ R44, R44, UR10 ;  /* 0x0000000a2c2c7c20 */ /* 0x000fe20008410000 */
[----:B------:R-:W-:Y:S01]  /*3320*/  FMUL.FTZ R46, R46, UR10 ;  /* 0x0000000a2e2e7c20 */ /* 0x000fe20008410000 */
[----:B------:R-:W-:Y:S01]  /*3330*/  FMUL.FTZ R20, R70, UR10 ;  /* 0x0000000a46147c20 */ /* 0x000fe20008410000 */
[----:B------:R-:W-:Y:S01]  /*3340*/  FMUL.FTZ R45, R45, UR10 ;  /* 0x0000000a2d2d7c20 */ /* 0x000fe20008410000 */
[----:B------:R-:W-:Y:S02]  /*3350*/  FMUL.FTZ R47, R47, UR10 ;  /* 0x0000000a2f2f7c20 */ /* 0x000fe40008410000 */
[----:B------:R-:W-:Y:S01]  /*3360*/  HMMA.16816.F32 R56, R4, R30, R56 ;  /* 0x0000001e0438723c */ /* 0x000fe20000001838 */
[----:B------:R-:W-:Y:S06]  /*3370*/  MUFU.TANH R111, R44 ;  /* 0x0000002c006f7308 */ /* 0x000fec0000002400 */
[----:B------:R-:W-:Y:S01]  /*3380*/  SHF.R.S32.HI R30, RZ, 0x1f, R19 ;  /* 0x0000001fff1e7819 */ /* 0x000fe20000011413 */
[----:B---3--:R-:W-:Y:S01]  /*3390*/  HMMA.16816.F32 R64, R8, R26, R64 ;  /* 0x0000001a0840723c */ /* 0x008fe20000001840 */
[----:B------:R-:W3:Y:S02]  /*33a0*/  MUFU.TANH R20, R20 ;  /* 0x0000001400147308 */ /* 0x000ee40000002400 */
[----:B------:R-:W-:-:S03]  /*33b0*/  LEA.HI R21, R30, R19, RZ, 0x2 ;  /* 0x000000131e157211 */ /* 0x000fc600078f10ff */
[----:B------:R-:W-:Y:S01]  /*33c0*/  HMMA.16816.F32 R76, R8, R24, R76 ;  /* 0x00000018084c723c */ /* 0x000fe2000000184c */
[----:B------:R-:W-:Y:S02]  /*33d0*/  SHF.R.S32.HI R21, RZ, 0x2, R21 ;  /* 0x00000002ff157819 */ /* 0x000fe40000011415 */
[----:B------:R-:W-:Y:S02]  /*33e0*/  MUFU.TANH R19, R45 ;  /* 0x0000002d00137308 */ /* 0x000fe40000002400 */
[----:B------:R-:W-:-:S04]  /*33f0*/  IADD3 R21, R90, 0x1, R21 ;  /* 0x000000015a157810 */ /* 0x000fc80007ffe015 */
[----:B------:R-:W-:Y:S01]  /*3400*/  IADD3 R22, R80, R21, -R131 ;  /* 0x0000001550167210 */ /* 0x000fe20007ffe883 */
[----:B------:R-:W-:Y:S01]  /*3410*/  IMAD.IADD R21, R0, 0x1, R23 ;  /* 0x0000000100157824 */ /* 0x000fe200078e0217 */
[----:B------:R-:W3:Y:S01]  /*3420*/  MUFU.TANH R90, R46 ;  /* 0x0000002e005a7308 */ /* 0x000ee20000002400 */
[----:B------:R-:W-:Y:S01]  /*3430*/  FMUL.FTZ R8, R58, UR10 ;  /* 0x0000000a3a087c20 */ /* 0x000fe20008410000 */
[----:B------:R-:W-:Y:S01]  /*3440*/  FMUL.FTZ R59, R59, UR10 ;  /* 0x0000000a3b3b7c20 */ /* 0x000fe20008410000 */
[----:B------:R-:W-:Y:S02]  /*3450*/  IMAD.IADD R81, R22, 0x1, R81 ;  /* 0x0000000116517824 */ /* 0x000fe400078e0251 */
[----:B------:R-:W-:Y:S01]  /*3460*/  FMUL.FTZ R56, R56, UR10 ;  /* 0x0000000a38387c20 */ /* 0x000fe20008410000 */
[----:B------:R-:W-:Y:S01]  /*3470*/  VIADD R23, R21, 0x9 ;  /* 0x0000000915177836 */ /* 0x000fe20000000000 */
[C---:B-1----:R-:W-:Y:S01]  /*3480*/  HMMA.16816.F32 R64, R4.reuse, R14, R64 ;  /* 0x0000000e0440723c */ /* 0x042fe20000001840 */
[----:B------:R-:W-:Y:S01]  /*3490*/  VIMNMX R104, R81, R80, PT ;  /* 0x0000005051687248 */ /* 0x000fe20003fe0100 */
[----:B------:R-:W-:Y:S01]  /*34a0*/  VIADD R24, R21, 0x8 ;  /* 0x0000000815187836 */ /* 0x000fe20000000000 */
[----:B------:R-:W-:Y:S01]  /*34b0*/  VIADDMNMX R103, R81, 0x8, R80, PT ;  /* 0x0000000851677846 */ /* 0x000fe20003800150 */
[----:B------:R-:W-:Y:S01]  /*34c0*/  VIADD R10, R21, 0x18 ;  /* 0x00000018150a7836 */ /* 0x000fe20000000000 */
[CC--:B------:R-:W-:Y:S01]  /*34d0*/  ISETP.GE.AND P5, PT, R23.reuse, R104.reuse, PT ;  /* 0x000000681700720c */ /* 0x0c0fe20003fa6270 */
[----:B------:R-:W-:Y:S01]  /*34e0*/  HMMA.16816.F32 R76, R4, R12, R76 ;  /* 0x0000000c044c723c */ /* 0x000fe2000000184c */
[-C--:B------:R-:W-:Y:S01]  /*34f0*/  ISETP.GE.AND P2, PT, R23, R103.reuse, PT ;  /* 0x000000671700720c */ /* 0x080fe20003f46270 */
[C---:B------:R-:W-:Y:S01]  /*3500*/  VIADD R9, R21.reuse, 0x11 ;  /* 0x0000001115097836 */ /* 0x040fe20000000000 */
[C---:B------:R-:W-:Y:S01]  /*3510*/  ISETP.GE.AND P4, PT, R24.reuse, R104, PT ;  /* 0x000000681800720c */ /* 0x040fe20003f86270 */
[----:B------:R-:W1:Y:S01]  /*3520*/  MUFU.TANH R112, R47 ;  /* 0x0000002f00707308 */ /* 0x000e620000002400 */
[----:B------:R-:W-:Y:S01]  /*3530*/  ISETP.GE.AND P1, PT, R24, R103, PT ;  /* 0x000000671800720c */ /* 0x000fe20003f26270 */
[----:B------:R-:W-:-:S02]  /*3540*/  VIADD R22, R21, 0x1 ;  /* 0x0000000115167836 */ /* 0x000fc40000000000 */
[----:B------:R-:W-:Y:S01]  /*3550*/  FMUL.FTZ R12, R57, UR10 ;  /* 0x0000000a390c7c20 */ /* 0x000fe20008410000 */
[----:B------:R-:W-:Y:S01]  /*3560*/  FSEL R39, R32, -INF , !P5 ;  /* 0xff80000020277808 */ /* 0x000fe20006800000 */
[C---:B------:R-:W-:Y:S01]  /*3570*/  VIADD R4, R21.reuse, 0x21 ;  /* 0x0000002115047836 */ /* 0x040fe20000000000 */
[----:B-----5:R-:W-:Y:S01]  /*3580*/  FSEL R30, R34, -INF , !P2 ;  /* 0xff800000221e7808 */ /* 0x020fe20005000000 */
[----:B------:R-:W-:Y:S01]  /*3590*/  VIADD R5, R21, 0x20 ;  /* 0x0000002015057836 */ /* 0x000fe20000000000 */
[----:B------:R-:W-:Y:S01]  /*35a0*/  FSEL R31, R36, -INF , !P4 ;  /* 0xff800000241f7808 */ /* 0x000fe20006000000 */
[----:B------:R-:W5:Y:S01]  /*35b0*/  MUFU.TANH R12, R12 ;  /* 0x0000000c000c7308 */ /* 0x000f620000002400 */
[----:B----4-:R-:W-:Y:S01]  /*35c0*/  FSEL R24, R33, -INF , !P1 ;  /* 0xff80000021187808 */ /* 0x010fe20004800000 */
[----:B------:R-:W-:Y:S01]  /*35d0*/  VIADD R13, R21, 0x10 ;  /* 0x00000010150d7836 */ /* 0x000fe20000000000 */
[CC--:B------:R-:W-:Y:S02]  /*35e0*/  ISETP.GE.AND P5, PT, R10.reuse, R104.reuse, PT ;  /* 0x000000680a00720c */ /* 0x0c0fe40003fa6270 */
[-C--:B------:R-:W-:Y:S01]  /*35f0*/  ISETP.GE.AND P2, PT, R10, R103.reuse, PT ;  /* 0x000000670a00720c */ /* 0x080fe20003f46270 */
[----:B------:R-:W-:Y:S01]  /*3600*/  FMUL.FTZ R64, R64, UR10 ;  /* 0x0000000a40407c20 */ /* 0x000fe20008410000 */
[CC--:B------:R-:W-:Y:S01]  /*3610*/  ISETP.GE.AND P4, PT, R9.reuse, R104.reuse, PT ;  /* 0x000000680900720c */ /* 0x0c0fe20003f86270 */
[----:B------:R-:W4:Y:S01]  /*3620*/  MUFU.TANH R29, R29 ;  /* 0x0000001d001d7308 */ /* 0x000f220000002400 */
[-C--:B------:R-:W-:Y:S01]  /*3630*/  ISETP.GE.AND P1, PT, R9, R103.reuse, PT ;  /* 0x000000670900720c */ /* 0x080fe20003f26270 */
[----:B------:R-:W-:Y:S01]  /*3640*/  VIADD R9, R21, 0x19 ;  /* 0x0000001915097836 */ /* 0x000fe20000000000 */
[----:B--2---:R-:W-:Y:S01]  /*3650*/  FSEL R15, R28, -INF , !P5 ;  /* 0xff8000001c0f7808 */ /* 0x004fe20006800000 */
[----:B------:R-:W-:Y:S01]  /*3660*/  FMUL.FTZ R26, R78, UR10 ;  /* 0x0000000a4e1a7c20 */ /* 0x000fe20008410000 */
[----:B---3--:R-:W-:Y:S01]  /*3670*/  FSEL R14, R20, -INF , !P2 ;  /* 0xff800000140e7808 */ /* 0x008fe20005000000 */
[----:B------:R-:W-:Y:S01]  /*3680*/  FMUL.FTZ R25, R79, UR10 ;  /* 0x0000000a4f197c20 */ /* 0x000fe20008410000 */
[-C--:B------:R-:W-:Y:S01]  /*3690*/  ISETP.GE.AND P0, PT, R22, R103.reuse, PT ;  /* 0x000000671600720c */ /* 0x080fe20003f06270 */
[----:B------:R-:W2:Y:S01]  /*36a0*/  MUFU.TANH R18, R71 ;  /* 0x0000004700127308 */ /* 0x000ea20000002400 */
[----:B------:R-:W-:Y:S01]  /*36b0*/  FSEL R37, R37, -INF , !P4 ;  /* 0xff80000025257808 */ /* 0x000fe20006000000 */
[----:B------:R-:W-:Y:S01]  /*36c0*/  FMUL.FTZ R76, R76, UR10 ;  /* 0x0000000a4c4c7c20 */ /* 0x000fe20008410000 */
[----:B------:R-:W-:Y:S01]  /*36d0*/  FSEL R36, R17, -INF , !P1 ;  /* 0xff80000011247808 */ /* 0x000fe20004800000 */
[----:B------:R-:W-:Y:S01]  /*36e0*/  FMUL.FTZ R77, R77, UR10 ;  /* 0x0000000a4d4d7c20 */ /* 0x000fe20008410000 */
[-C--:B------:R-:W-:Y:S01]  /*36f0*/  ISETP.GE.AND P5, PT, R4, R104.reuse, PT ;  /* 0x000000680400720c */ /* 0x080fe20003fa6270 */
[----:B------:R-:W-:Y:S01]  /*3700*/  FMUL.FTZ R28, R66, UR10 ;  /* 0x0000000a421c7c20 */ /* 0x000fe20008410000 */
[-C--:B------:R-:W-:Y:S01]  /*3710*/  ISETP.GE.AND P2, PT, R4, R103.reuse, PT ;  /* 0x000000670400720c */ /* 0x080fe20003f46270 */
[----:B------:R-:W-:Y:S01]  /*3720*/  VIADD R4, R21, 0x29 ;  /* 0x0000002915047836 */ /* 0x000fe20000000000 */
[CC--:B------:R-:W-:Y:S01]  /*3730*/  ISETP.GE.AND P4, PT, R5.reuse, R104.reuse, PT ;  /* 0x000000680500720c */ /* 0x0c0fe20003f86270 */
[----:B------:R-:W-:Y:S01]  /*3740*/  MUFU.TANH R106, R59 ;  /* 0x0000003b006a7308 */ /* 0x000fe20000002400 */
[----:B------:R-:W-:Y:S01]  /*3750*/  ISETP.GE.AND P1, PT, R5, R103, PT ;  /* 0x000000670500720c */ /* 0x000fe20003f26270 */
[----:B------:R-:W-:Y:S01]  /*3760*/  FMUL.FTZ R27, R67, UR10 ;  /* 0x0000000a431b7c20 */ /* 0x000fe20008410000 */
[----:B------:R-:W-:Y:S01]  /*3770*/  FSEL R38, R91, -INF , !P0 ;  /* 0xff8000005b267808 */ /* 0x000fe20004000000 */
[----:B------:R-:W-:Y:S01]  /*3780*/  FMUL.FTZ R65, R65, UR10 ;  /* 0x0000000a41417c20 */ /* 0x000fe20008410000 */
[----:B------:R-:W-:Y:S01]  /*3790*/  FSEL R111, R111, -INF , !P4 ;  /* 0xff8000006f6f7808 */ /* 0x000fe20006000000 */
[----:B------:R-:W-:Y:S01]  /*37a0*/  VIADD R5, R21, 0x28 ;  /* 0x0000002815057836 */ /* 0x000fe20000000000 */
[----:B------:R-:W-:Y:S01]  /*37b0*/  FSEL R90, R90, -INF , !P1 ;  /* 0xff8000005a5a7808 */ /* 0x000fe20004800000 */
[----:B------:R-:W3:Y:S01]  /*37c0*/  MUFU.TANH R91, R64 ;  /* 0x00000040005b7308 */ /* 0x000ee20000002400 */
[----:B------:R-:W-:-:S02]  /*37d0*/  ISETP.GE.AND P3, PT, R22, R104, PT ;  /* 0x000000681600720c */ /* 0x000fc40003f66270 */
[CC--:B------:R-:W-:Y:S02]  /*37e0*/  ISETP.GE.AND P4, PT, R4.reuse, R104.reuse, PT ;  /* 0x000000680400720c */ /* 0x0c0fe40003f86270 */
[----:B------:R-:W-:Y:S01]  /*37f0*/  ISETP.GE.AND P1, PT, R4, R103, PT ;  /* 0x000000670400720c */ /* 0x000fe20003f26270 */
[----:B------:R-:W-:Y:S01]  /*3800*/  VIADD R4, R21, 0x30 ;  /* 0x0000003015047836 */ /* 0x000fe20000000000 */
[----:B------:R-:W-:Y:S01]  /*3810*/  FSEL R23, R89, -INF , !P3 ;  /* 0xff80000059177808 */ /* 0x000fe20005800000 */
[----:B------:R-:W3:Y:S01]  /*3820*/  MUFU.TANH R22, R56 ;  /* 0x0000003800167308 */ /* 0x000ee20000002400 */
[----:B------:R-:W-:Y:S02]  /*3830*/  FSEL R89, R19, -INF , !P5 ;  /* 0xff80000013597808 */ /* 0x000fe40006800000 */
[----:B-1----:R-:W-:Y:S02]  /*3840*/  FSEL R112, R112, -INF , !P2 ;  /* 0xff80000070707808 */ /* 0x002fe40005000000 */
[----:B------:R-:W-:-:S02]  /*3850*/  ISETP.GE.AND P5, PT, R4, R104, PT ;  /* 0x000000680400720c */ /* 0x000fc40003fa6270 */
[-C--:B------:R-:W-:Y:S01]  /*3860*/  ISETP.GE.AND P2, PT, R4, R103.reuse, PT ;  /* 0x000000670400720c */ /* 0x080fe20003f46270 */
[----:B------:R-:W1:Y:S01]  /*3870*/  MUFU.TANH R8, R8 ;  /* 0x0000000800087308 */ /* 0x000e620000002400 */
[----:B------:R-:W-:Y:S01]  /*3880*/  ISETP.GE.AND P3, PT, R13, R104, PT ;  /* 0x000000680d00720c */ /* 0x000fe20003f66270 */
[----:B------:R-:W-:Y:S01]  /*3890*/  VIADD R4, R21, 0x38 ;  /* 0x0000003815047836 */ /* 0x000fe20000000000 */
[----:B------:R-:W-:Y:S02]  /*38a0*/  ISETP.GE.AND P0, PT, R13, R103, PT ;  /* 0x000000670d00720c */ /* 0x000fe40003f06270 */
[----:B------:R-:W-:Y:S02]  /*38b0*/  FSEL R41, R35, -INF , !P3 ;  /* 0xff80000023297808 */ /* 0x000fe40005800000 */
[----:B------:R-:W-:Y:S01]  /*38c0*/  FSEL R16, R16, -INF , !P0 ;  /* 0xff80000010107808 */ /* 0x000fe20004000000 */
[----:B------:R-:W1:Y:S01]  /*38d0*/  MUFU.TANH R94, R76 ;  /* 0x0000004c005e7308 */ /* 0x000e620000002400 */
[----:B-----5:R-:W-:-:S02]  /*38e0*/  FSEL R33, R12, -INF , !P4 ;  /* 0xff8000000c217808 */ /* 0x020fc40006000000 */
[CC--:B------:R-:W-:Y:S02]  /*38f0*/  ISETP.GE.AND P3, PT, R9.reuse, R104.reuse, PT ;  /* 0x000000680900720c */ /* 0x0c0fe40003f66270 */
[----:B------:R-:W-:Y:S02]  /*3900*/  ISETP.GE.AND P0, PT, R9, R103, PT ;  /* 0x000000670900720c */ /* 0x000fe40003f06270 */
[----:B------:R-:W-:Y:S01]  /*3910*/  ISETP.GE.AND P4, PT, R4, R104, PT ;  /* 0x000000680400720c */ /* 0x000fe20003f86270 */
[----:B------:R-:W-:Y:S01]  /*3920*/  MUFU.TANH R93, R77 ;  /* 0x0000004d005d7308 */ /* 0x000fe20000002400 */
[----:B----4-:R-:W-:Y:S02]  /*3930*/  FSEL R17, R29, -INF , !P3 ;  /* 0xff8000001d117808 */ /* 0x010fe40005800000 */
[----:B--2---:R-:W-:Y:S02]  /*3940*/  FSEL R18, R18, -INF , !P0 ;  /* 0xff80000012127808 */ /* 0x004fe40004000000 */
[----:B---3--:R-:W-:-:S02]  /*3950*/  FSEL R91, R91, -INF , !P4 ;  /* 0xff8000005b5b7808 */ /* 0x008fc40006000000 */
[C---:B------:R-:W-:Y:S01]  /*3960*/  ISETP.GE.AND P3, PT, R5.reuse, R104, PT ;  /* 0x000000680500720c */ /* 0x040fe20003f66270 */
[----:B------:R-:W2:Y:S01]  /*3970*/  MUFU.TANH R26, R26 ;  /* 0x0000001a001a7308 */ /* 0x000ea20000002400 */
[----:B------:R-:W-:Y:S01]  /*3980*/  ISETP.GE.AND P0, PT, R5, R103, PT ;  /* 0x000000670500720c */ /* 0x000fe20003f06270 */
[----:B------:R-:W-:Y:S01]  /*3990*/  VIADD R5, R21, 0x31 ;  /* 0x0000003115057836 */ /* 0x000fe20000000000 */
[----:B------:R-:W-:Y:S02]  /*39a0*/  ISETP.GE.AND P4, PT, R100, 0x2, PT ;  /* 0x000000026400780c */ /* 0x000fe40003f86270 */
[----:B------:R-:W-:Y:S02]  /*39b0*/  FSEL R106, R106, -INF , !P1 ;  /* 0xff8000006a6a7808 */ /* 0x000fe40004800000 */
[----:B------:R-:W-:Y:S01]  /*39c0*/  FSEL R35, R22, -INF , !P3 ;  /* 0xff80000016237808 */ /* 0x000fe20005800000 */
[----:B------:R-:W3:Y:S01]  /*39d0*/  MUFU.TANH R25, R25 ;  /* 0x0000001900197308 */ /* 0x000ee20000002400 */
[----:B-1----:R-:W-:-:S02]  /*39e0*/  FSEL R34, R8, -INF , !P0 ;  /* 0xff80000008227808 */ /* 0x002fc40004000000 */
[-C--:B------:R-:W-:Y:S01]  /*39f0*/  ISETP.GE.AND P1, PT, R4, R103.reuse, PT ;  /* 0x000000670400720c */ /* 0x080fe20003f26270 */
[----:B------:R-:W-:Y:S01]  /*3a00*/  VIADD R4, R21, 0x39 ;  /* 0x0000003915047836 */ /* 0x000fe20000000000 */
[----:B------:R-:W-:Y:S01]  /*3a10*/  BAR.SYNC.DEFER_BLOCKING 0x0 ;  /* 0x0000000000007b1d */ /* 0x000fe20000010000 */
[C---:B------:R-:W-:Y:S02]  /*3a20*/  ISETP.GE.AND P3, PT, R5.reuse, R104, PT ;  /* 0x000000680500720c */ /* 0x040fe40003f66270 */
[----:B------:R-:W-:Y:S02]  /*3a30*/  ISETP.GE.AND P0, PT, R5, R103, PT ;  /* 0x000000670500720c */ /* 0x000fe40003f06270 */
[----:B------:R-:W-:Y:S01]  /*3a40*/  FSEL R94, R94, -INF , !P5 ;  /* 0xff8000005e5e7808 */ /* 0x000fe20006800000 */
[----:B------:R-:W1:Y:S01]  /*3a50*/  MUFU.TANH R95, R65 ;  /* 0x00000041005f7308 */ /* 0x000e620000002400 */
[----:B--2---:R-:W-:Y:S02]  /*3a60*/  FSEL R26, R26, -INF , !P2 ;  /* 0xff8000001a1a7808 */ /* 0x004fe40005000000 */
[----:B------:R-:W-:-:S02]  /*3a70*/  FSEL R93, R93, -INF , !P3 ;  /* 0xff8000005d5d7808 */ /* 0x000fc40005800000 */
[-C--:B------:R-:W-:Y:S02]  /*3a80*/  ISETP.GE.AND P5, PT, R21, R104.reuse, PT ;  /* 0x000000681500720c */ /* 0x080fe40003fa6270 */
[----:B---3--:R-:W-:Y:S01]  /*3a90*/  FSEL R25, R25, -INF , !P0 ;  /* 0xff80000019197808 */ /* 0x008fe20004000000 */
[----:B------:R-:W2:Y:S01]  /*3aa0*/  MUFU.TANH R28, R28 ;  /* 0x0000001c001c7308 */ /* 0x000ea20000002400 */
[-C--:B------:R-:W-:Y:S02]  /*3ab0*/  ISETP.GE.AND P2, PT, R21, R103.reuse, PT ;  /* 0x000000671500720c */ /* 0x080fe40003f46270 */
[C---:B------:R-:W-:Y:S02]  /*3ac0*/  ISETP.GE.AND P3, PT, R4.reuse, R104, PT ;  /* 0x000000680400720c */ /* 0x040fe40003f66270 */
[----:B------:R-:W-:Y:S02]  /*3ad0*/  ISETP.GE.AND P0, PT, R4, R103, PT ;  /* 0x000000670400720c */ /* 0x000fe40003f06270 */
[----:B------:R-:W-:Y:S01]  /*3ae0*/  FSEL R19, R48, -INF , !P5 ;  /* 0xff80000030137808 */ /* 0x000fe20006800000 */
[----:B------:R-:W3:Y:S01]  /*3af0*/  MUFU.TANH R27, R27 ;  /* 0x0000001b001b7308 */ /* 0x000ee20000002400 */
[----:B------:R-:W-:-:S02]  /*3b00*/  FSEL R32, R49, -INF , !P2 ;  /* 0xff80000031207808 */ /* 0x000fc40005000000 */
[----:B-1----:R-:W-:Y:S02]  /*3b10*/  FSEL R95, R95, -INF , !P3 ;  /* 0xff8000005f5f7808 */ /* 0x002fe40005800000 */
[----:B--2---:R-:W-:Y:S02]  /*3b20*/  FSEL R28, R28, -INF , !P1 ;  /* 0xff8000001c1c7808 */ /* 0x004fe40004800000 */
[----:B---3--:R-:W-:Y:S01]  /*3b30*/  FSEL R27, R27, -INF , !P0 ;  /* 0xff8000001b1b7808 */ /* 0x008fe20004000000 */
        /* <DEDUP_REMOVED lines=61> */
.L_x_4157:
[----:B------:R-:W-:-:S04]  /*3f10*/  LEA R2, -R96, RZ, 0x6 ;  /* 0x000000ff60027211 */ /* 0x000fc800078e31ff */
[----:B------:R-:W-:-:S07]  /*3f20*/  SHF.R.S32.HI R29, RZ, 0x1f, R2 ;  /* 0x0000001fff1d7819 */ /* 0x000fce0000011402 */
.L_x_4158:
        /* <DEDUP_REMOVED lines=66> */
.L_x_4160:
[----:B------:R-:W-:Y:S05]  /*4350*/  BSYNC B0 ;  /* 0x0000000000007941 */ /* 0x000fea0003800000 */
.L_x_4159:
[----:B------:R-:W0:Y:S01]  /*4360*/  LDGDEPBAR ;  /* 0x00000000000079af */ /* 0x000e220000000000 */
[----:B------:R-:W-:Y:S02]  /*4370*/  MOV R101, R21 ;  /* 0x0000001500657202 */ /* 0x000fe40000000f00 */
[----:B------:R-:W-:-:S07]  /*4380*/  MOV R102, R0 ;  /* 0x0000000000667202 */ /* 0x000fce0000000f00 */
.L_x_4156:
        /* <DEDUP_REMOVED lines=72> */
[----:B------:R-:W-:Y:S01]  /*4810*/  FFMA.FTZ R91, R91, UR11, -R110 ;  /* 0x0000000b5b5b7c23 */ /* 0x000fe2000801086e */
[----:B------:R-:W-:-:S02]  /*4820*/  LEA R140, P0, R101, UR8, 0x1 ;  /* 0x00000008658c7c11 */ /* 0x000fc4000f8008ff */
[--C-:B------:R-:W-:Y:S01]  /*4830*/  FFMA.FTZ R85, R32, UR11, -R29.reuse ;  /* 0x0000000b20557c23 */ /* 0x100fe2000801081d */
[--C-:B------:R-:W-:Y:S01]  /*4840*/  FFMA.FTZ R114, R38, UR11, -R29.reuse ;  /* 0x0000000b26727c23 */ /* 0x100fe2000801081d */
[--C-:B------:R-:W-:Y:S01]  /*4850*/  FFMA.FTZ R107, R24, UR11, -R29.reuse ;  /* 0x0000000b186b7c23 */ /* 0x100fe2000801081d */
[--C-:B------:R-:W-:Y:S01]  /*4860*/  FFMA.FTZ R32, R30, UR11, -R29.reuse ;  /* 0x0000000b1e207c23 */ /* 0x100fe2000801081d */
[----:B------:R-:W3:Y:S01]  /*4870*/  MUFU.EX2 R105, R105 ;  /* 0x0000006900697308 */ /* 0x000ee20000000800 */
[----:B-1----:R-:W-:Y:S01]  /*4880*/  F2FP.F16.F32.PACK_AB R48, R109, R136 ;  /* 0x000000886d30723e */ /* 0x002fe200000000ff */
        /* <DEDUP_REMOVED lines=9> */
[----:B------:R-:W-:Y:S01]  /*4920*/  FFMA.FTZ R33, R106, UR11, -R29 ;  /* 0x0000000b6a217c23 */ /* 0x000fe2000801081d */
[----:B------:R-:W-:Y:S01]  /*4930*/  FADD.FTZ R109, R136, R109 ;  /* 0x0000006d886d7221 */ /* 0x000fe20000010000 */
[--C-:B------:R-:W-:Y:S01]  /*4940*/  FFMA.FTZ R26, R26, UR11, -R29.reuse ;  /* 0x0000000b1a1a7c23 */ /* 0x100fe2000801081d */
[--C-:B------:R-:W-:Y:S01]  /*4950*/  FFMA.FTZ R25, R25, UR11, -R29.reuse ;  /* 0x0000000b19197c23 */ /* 0x100fe2000801081d */
[--C-:B------:R-:W-:Y:S01]  /*4960*/  FFMA.FTZ R144, R27, UR11, -R29.reuse ;  /* 0x0000000b1b907c23 */ /* 0x100fe2000801081d */
[----:B------:R-:W4:Y:S01]  /*4970*/  MUFU.EX2 R114, R114 ;  /* 0x0000007200727308 */ /* 0x000f220000000800 */
[----:B---3--:R-:W-:Y:S01]  /*4980*/  F2FP.F16.F32.PACK_AB R50, R105, R108 ;  /* 0x0000006c6932723e */ /* 0x008fe200000000ff */
[----:B------:R-:W-:Y:S01]  /*4990*/  FFMA.FTZ R28, R28, UR11, -R29 ;  /* 0x0000000b1c1c7c23 */ /* 0x000fe2000801081d */
[----:B------:R-:W-:-:S05]  /*49a0*/  LEA.HI.X R141, R101, UR9, R102, 0x1, P0 ;  /* 0x00000009658d7c11 */ /* 0x000fca00080f0c66 */
[----:B------:R-:W-:Y:S08]  /*49b0*/  MUFU.EX2 R107, R107 ;  /* 0x0000006b006b7308 */ /* 0x000ff00000000800 */
[----:B------:R-:W3:Y:S01]  /*49c0*/  MUFU.EX2 R32, R32 ;  /* 0x0000002000207308 */ /* 0x000ee20000000800 */
[----:B----4-:R-:W-:Y:S01]  /*49d0*/  F2FP.F16.F32.PACK_AB R49, R114, R85 ;  /* 0x000000557231723e */ /* 0x010fe200000000ff */
[----:B------:R-:W-:Y:S01]  /*49e0*/  FADD.FTZ R114, R85, R114 ;  /* 0x0000007255727221 */ /* 0x000fe20000010000 */
[----:B------:R-:W-:-:S05]  /*49f0*/  FFMA.FTZ R85, R112, UR11, -R29 ;  /* 0x0000000b70557c23 */ /* 0x000fca000801081d */
[----:B------:R-:W-:Y:S08]  /*4a00*/  MUFU.EX2 R31, R31 ;  /* 0x0000001f001f7308 */ /* 0x000ff00000000800 */
[----:B------:R-:W4:Y:S01]  /*4a10*/  MUFU.EX2 R22, R22 ;  /* 0x0000001600167308 */ /* 0x000f220000000800 */
[----:B---3--:R-:W-:Y:S01]  /*4a20*/  F2FP.F16.F32.PACK_AB R51, R32, R107 ;  /* 0x0000006b2033723e */ /* 0x008fe200000000ff */
[----:B------:R-:W-:-:S04]  /*4a30*/  FADD.FTZ R107, R107, R114 ;  /* 0x000000726b6b7221 */ /* 0x000fc80000010000 */
[----:B------:R-:W-:Y:S02]  /*4a40*/  FADD.FTZ R107, R32, R107 ;  /* 0x0000006b206b7221 */ /* 0x000fe40000010000 */
        /* <DEDUP_REMOVED lines=17> */
[----:B------:R-:W-:-:S04]  /*4b60*/  FADD.FTZ R30, R30, R107 ;  /* 0x0000006b1e1e7221 */ /* 0x000fc80000010000 */
[----:B------:R-:W-:Y:S01]  /*4b70*/  FADD.FTZ R23, R23, R30 ;  /* 0x0000001e17177221 */ /* 0x000fe20000010000 */
[C---:B------:R-:W-:Y:S01]  /*4b80*/  HMMA.16816.F32 R68, R48.reuse, R70, RZ ;  /* 0x000000463044723c */ /* 0x040fe200000018ff */
[----:B------:R-:W-:Y:S05]  /*4b90*/  MUFU.EX2 R92, R92 ;  /* 0x0000005c005c7308 */ /* 0x000fea0000000800 */
[----:B------:R-:W-:Y:S01]  /*4ba0*/  HMMA.16816.F32 R60, R48, R62, RZ ;  /* 0x0000003e303c723c */ /* 0x000fe200000018ff */
[----:B---3--:R-:W-:Y:S02]  /*4bb0*/  F2FP.F16.F32.PACK_AB R7, R3, R24 ;  /* 0x000000180307723e */ /* 0x008fe400000000ff */
[----:B------:R-:W2:Y:S01]  /*4bc0*/  MUFU.EX2 R89, R89 ;  /* 0x0000005900597308 */ /* 0x000ea20000000800 */
[----:B------:R-:W-:-:S04]  /*4bd0*/  FADD.FTZ R24, R24, R23 ;  /* 0x0000001718187221 */ /* 0x000fc80000010000 */
[----:B------:R-:W-:Y:S01]  /*4be0*/  FADD.FTZ R3, R3, R24 ;  /* 0x0000001803037221 */ /* 0x000fe20000010000 */
[C---:B------:R-:W-:Y:S02]  /*4bf0*/  HMMA.16816.F32 R80, R4.reuse, R8, R80 ;  /* 0x000000080450723c */ /* 0x040fe40000001850 */
[----:B------:R-:W-:Y:S04]  /*4c00*/  MUFU.EX2 R88, R88 ;  /* 0x0000005800587308 */ /* 0x000fe80000000800 */
[C---:B------:R-:W-:Y:S01]  /*4c10*/  HMMA.16816.F32 R76, R4.reuse, R10, R76 ;  /* 0x0000000a044c723c */ /* 0x040fe2000000184c */
[----:B------:R-:W3:Y:S03]  /*4c20*/  LDSM.16.MT88.4 R8, [R116+0x7400] ;  /* 0x007400007408783b */ /* 0x000ee60000004200 */
[----:B------:R-:W-:Y:S02]  /*4c30*/  MUFU.EX2 R35, R35 ;  /* 0x0000002300237308 */ /* 0x000fe40000000800 */
[C---:B-1----:R-:W-:Y:S06]  /*4c40*/  HMMA.16816.F32 R72, R4.reuse, R16, R72 ;  /* 0x000000100448723c */ /* 0x042fec0000001848 */
[----:B------:R-:W-:Y:S01]  /*4c50*/  MUFU.EX2 R90, R90 ;  /* 0x0000005a005a7308 */ /* 0x000fe20000000800 */
[C---:B------:R-:W-:Y:S01]  /*4c60*/  HMMA.16816.F32 R68, R4.reuse, R18, R68 ;  /* 0x000000120444723c */ /* 0x040fe20000001844 */
[----:B------:R-:W-:Y:S05]  /*4c70*/  LDSM.16.MT88.4 R16, [R118+0x6c00] ;  /* 0x006c00007610783b */ /* 0x000fea0000004200 */
[C---:B------:R-:W-:Y:S01]  /*4c80*/  HMMA.16816.F32 R64, R4.reuse, R12, R64 ;  /* 0x0000000c0440723c */ /* 0x040fe20000001840 */
[----:B------:R-:W1:Y:S05]  /*4c90*/  MUFU.EX2 R85, R85 ;  /* 0x0000005500557308 */ /* 0x000e6a0000000800 */
[----:B------:R-:W-:Y:S01]  /*4ca0*/  HMMA.16816.F32 R60, R4, R14, R60 ;  /* 0x0000000e043c723c */ /* 0x000fe2000000183c */
[----:B------:R-:W-:-:S02]  /*4cb0*/  FADD.FTZ R12, R108, R109 ;  /* 0x0000006d6c0c7221 */ /* 0x000fc40000010000 */
[----:B------:R-:W-:Y:S02]  /*4cc0*/  MUFU.EX2 R34, R34 ;  /* 0x0000002200227308 */ /* 0x000fe40000000800 */
[----:B------:R-:W-:-:S04]  /*4cd0*/  FADD.FTZ R12, R105, R12 ;  /* 0x0000000c690c7221 */ /* 0x000fc80000010000 */
[----:B------:R-:W-:Y:S02]  /*4ce0*/  FADD.FTZ R31, R31, R12 ;  /* 0x0000000c1f1f7221 */ /* 0x000fe40000010000 */
[----:B------:R-:W4:Y:S01]  /*4cf0*/  MUFU.EX2 R33, R33 ;  /* 0x0000002100217308 */ /* 0x000f220000000800 */
[----:B------:R-:W-:Y:S01]  /*4d00*/  LDSM.16.MT88.4 R12, [R116+0x6c00] ;  /* 0x006c0000740c783b */ /* 0x000fe20000004200 */
[----:B------:R-:W-:Y:S01]  /*4d10*/  FADD.FTZ R22, R22, R31 ;  /* 0x0000001f16167221 */ /* 0x000fe20000010000 */
[C---:B---3--:R-:W-:Y:S03]  /*4d20*/  HMMA.16816.F32 R56, R4.reuse, R8, R56 ;  /* 0x000000080438723c */ /* 0x048fe60000001838 */
[----:B------:R-:W-:Y:S02]  /*4d30*/  FADD.FTZ R21, R21, R22 ;  /* 0x0000001615157221 */ /* 0x000fe40000010000 */
[----:B------:R-:W-:Y:S02]  /*4d40*/  MUFU.EX2 R94, R94 ;  /* 0x0000005e005e7308 */ /* 0x000fe40000000800 */
[----:B------:R-:W-:Y:S01]  /*4d50*/  FADD.FTZ R21, R20, R21 ;  /* 0x0000001514157221 */ /* 0x000fe20000010000 */
[C---:B------:R-:W-:Y:S01]  /*4d60*/  HMMA.16816.F32 R52, R4.reuse, R10, R52 ;  /* 0x0000000a0434723c */ /* 0x040fe20000001834 */
[----:B------:R-:W3:Y:S04]  /*4d70*/  LDSM.16.MT88.4 R8, [R118+0x8400] ;  /* 0x008400007608783b */ /* 0x000ee80000004200 */
[----:B------:R-:W5:Y:S08]  /*4d80*/  MUFU.EX2 R93, R93 ;  /* 0x0000005d005d7308 */ /* 0x000f700000000800 */
        /* <DEDUP_REMOVED lines=16> */
[----:B--2---:R-:W-:Y:S01]  /*4e90*/  F2FP.F16.F32.PACK_AB R4, R89, R92 ;  /* 0x0000005c5904723e */ /* 0x004fe200000000ff */
[----:B------:R-:W-:Y:S01]  /*4ea0*/  FADD.FTZ R92, R92, R21 ;  /* 0x000000155c5c7221 */ /* 0x000fe20000010000 */
[----:B-1----:R-:W-:Y:S01]  /*4eb0*/  F2FP.F16.F32.PACK_AB R5, R85, R90 ;  /* 0x0000005a5505723e */ /* 0x002fe200000000ff */
[----:B------:R-:W-:Y:S01]  /*4ec0*/  FADD.FTZ R90, R90, R3 ;  /* 0x000000035a5a7221 */ /* 0x000fe20000010000 */
[----:B------:R-:W-:Y:S01]  /*4ed0*/  F2FP.F16.F32.PACK_AB R6, R35, R88 ;  /* 0x000000582306723e */ /* 0x000fe200000000ff */
[----:B------:R-:W-:Y:S01]  /*4ee0*/  FADD.FTZ R89, R89, R92 ;  /* 0x0000005c59597221 */ /* 0x000fe20000010000 */
[----:B----4-:R-:W-:Y:S01]  /*4ef0*/  F2FP.F16.F32.PACK_AB R7, R33, R34 ;  /* 0x000000222107723e */ /* 0x010fe200000000ff */
[----:B------:R-:W-:-:S02]  /*4f00*/  FADD.FTZ R85, R85, R90 ;  /* 0x0000005a55557221 */ /* 0x000fc40000010000 */
[----:B------:R-:W-:Y:S02]  /*4f10*/  FADD.FTZ R88, R88, R89 ;  /* 0x0000005958587221 */ /* 0x000fe40000010000 */
[----:B------:R-:W-:Y:S02]  /*4f20*/  FADD.FTZ R34, R34, R85 ;  /* 0x0000005522227221 */ /* 0x000fe40000010000 */
[----:B------:R-:W-:Y:S02]  /*4f30*/  FADD.FTZ R35, R35, R88 ;  /* 0x0000005823237221 */ /* 0x000fe40000010000 */
        /* <DEDUP_REMOVED lines=19> */
[----:B-----5:R-:W-:Y:S01]  /*5070*/  F2FP.F16.F32.PACK_AB R4, R93, R94 ;  /* 0x0000005e5d04723e */ /* 0x020fe200000000ff */
        /* <DEDUP_REMOVED lines=91> */
.L_x_4162:
[----:B------:R-:W-:-:S04]  /*5630*/  LEA R4, -R98, RZ, 0x6 ;  /* 0x000000ff62047211 */ /* 0x000fc800078e31ff */
[----:B------:R-:W-:-:S07]  /*5640*/  SHF.R.S32.HI R3, RZ, 0x1f, R4 ;  /* 0x0000001fff037819 */ /* 0x000fce0000011404 */
.L_x_4163:
        /* <DEDUP_REMOVED lines=66> */
[----:B------:R-:W1:Y:S04]  /*5a70*/  LDSM.16.M88.4 R92, [R117+0x3800] ;  /* 0x00380000755c783b */ /* 0x000e680000000200 */
[----:B------:R-:W0:Y:S01]  /*5a80*/  LDGDEPBAR ;  /* 0x00000000000079af */ /* 0x000e220000000000 */
[C---:B--2---:R-:W-:Y:S06]  /*5a90*/  HMMA.16816.F32 R12, R84.reuse, R8, RZ ;  /* 0x00000008540c723c */ /* 0x044fec00000018ff */
[C---:B---3--:R-:W-:Y:S06]  /*5aa0*/  HMMA.16816.F32 R20, R84.reuse, R16, RZ ;  /* 0x000000105414723c */ /* 0x048fec00000018ff */
[C---:B------:R-:W-:Y:S06]  /*5ab0*/  HMMA.16816.F32 R8, R84.reuse, R10, RZ ;  /* 0x0000000a5408723c */ /* 0x040fec00000018ff */
[----:B------:R-:W-:Y:S06]  /*5ac0*/  HMMA.16816.F32 R16, R84, R18, RZ ;  /* 0x000000125410723c */ /* 0x000fec00000018ff */
[C---:B----4-:R-:W-:Y:S06]  /*5ad0*/  HMMA.16816.F32 R12, R32.reuse, R4, R12 ;  /* 0x00000004200c723c */ /* 0x050fec000000180c */
[C---:B-----5:R-:W-:Y:S06]  /*5ae0*/  HMMA.16816.F32 R20, R32.reuse, R24, R20 ;  /* 0x000000182014723c */ /* 0x060fec0000001814 */
        /* <DEDUP_REMOVED lines=53> */
[----:B------:R-:W-:Y:S01]  /*5e40*/  HMMA.16816.F32 R16, R88, R34, R16 ;  /* 0x000000225810723c */ /* 0x000fe20000001810 */
[----:B------:R-:W1:-:S15]  /*5e50*/  LDSM.16.M88.4 R32, [R117+0x5400] ;  /* 0x005400007520783b */ /* 0x000e5e0000000200 */
[----:B------:R-:W-:-:S02]  /*5e60*/  NOP ;  /* 0x0000000000007918 */ /* 0x000fc40000000000 */
[----:B------:R-:W-:Y:S01]  /*5e70*/  FMUL.FTZ R21, R21, UR10 ;  /* 0x0000000a15157c20 */ /* 0x000fe20008410000 */
[----:B------:R-:W-:Y:S01]  /*5e80*/  FMUL.FTZ R3, R20, UR10 ;  /* 0x0000000a14037c20 */ /* 0x000fe20008410000 */
[----:B------:R-:W-:Y:S01]  /*5e90*/  FMUL.FTZ R23, R23, UR10 ;  /* 0x0000000a17177c20 */ /* 0x000fe20008410000 */
[----:B------:R-:W-:-:S03]  /*5ea0*/  FMUL.FTZ R20, R22, UR10 ;  /* 0x0000000a16147c20 */ /* 0x000fc60008410000 */
[----:B------:R-:W2:Y:S01]  /*5eb0*/  MUFU.TANH R21, R21 ;  /* 0x0000001500157308 */ /* 0x000ea20000002400 */
[----:B------:R-:W-:Y:S01]  /*5ec0*/  FMUL.FTZ R22, R16, UR10 ;  /* 0x0000000a10167c20 */ /* 0x000fe20008410000 */
[----:B------:R-:W-:Y:S01]  /*5ed0*/  FMUL.FTZ R18, R18, UR10 ;  /* 0x0000000a12127c20 */ /* 0x000fe20008410000 */
[----:B------:R-:W-:Y:S01]  /*5ee0*/  FMUL.FTZ R16, R17, UR10 ;  /* 0x0000000a11107c20 */ /* 0x000fe20008410000 */
[----:B------:R-:W-:-:S04]  /*5ef0*/  FMUL.FTZ R17, R19, UR10 ;  /* 0x0000000a13117c20 */ /* 0x000fc80008410000 */
[----:B------:R-:W3:Y:S08]  /*5f00*/  MUFU.TANH R23, R23 ;  /* 0x0000001700177308 */ /* 0x000ef00000002400 */
[----:B------:R-:W4:Y:S01]  /*5f10*/  MUFU.TANH R22, R22 ;  /* 0x0000001600167308 */ /* 0x000f220000002400 */
[C---:B-1----:R-:W-:Y:S06]  /*5f20*/  HMMA.16816.F32 R12, R88.reuse, R32, R12 ;  /* 0x00000020580c723c */ /* 0x042fec000000180c */
[----:B------:R-:W-:Y:S01]  /*5f30*/  HMMA.16816.F32 R8, R88, R34, R8 ;  /* 0x000000225808723c */ /* 0x000fe20000001808 */
[----:B------:R-:W1:Y:S01]  /*5f40*/  LDSM.16.M88.4 R32, [R117+0x5800] ;  /* 0x005800007520783b */ /* 0x000e620000000200 */
[----:B------:R-:W5:Y:S08]  /*5f50*/  MUFU.TANH R18, R18 ;  /* 0x0000001200127308 */ /* 0x000f700000002400 */
[----:B------:R-:W5:Y:S08]  /*5f60*/  MUFU.TANH R16, R16 ;  /* 0x0000001000107308 */ /* 0x000f700000002400 */
[----:B------:R-:W-:Y:S01]  /*5f70*/  FMUL.FTZ R136, R12, UR10 ;  /* 0x0000000a0c887c20 */ /* 0x000fe20008410000 */
[----:B------:R-:W5:Y:S01]  /*5f80*/  MUFU.TANH R17, R17 ;  /* 0x0000001100117308 */ /* 0x000f620000002400 */
[----:B------:R-:W2:Y:S01]  /*5f90*/  S2R R12, SR_TID.X ;  /* 0x00000000000c7919 */ /* 0x000ea20000002100 */
        /* <DEDUP_REMOVED lines=9> */
[C---:B-1----:R-:W-:Y:S07]  /*6030*/  HMMA.16816.F32 R4, R88.reuse, R32, R4 ;  /* 0x000000205804723c */ /* 0x042fee0000001804 */
[----:B------:R-:W-:Y:S01]  /*6040*/  MUFU.TANH R150, R13 ;  /* 0x0000000d00967308 */ /* 0x000fe20000002400 */
[----:B------:R-:W-:Y:S01]  /*6050*/  HMMA.16816.F32 R28, R88, R34, R28 ;  /* 0x00000022581c723c */ /* 0x000fe2000000181c */
[----:B------:R-:W1:Y:S01]  /*6060*/  LDSM.16.M88.4 R32, [R117+0x5c00] ;  /* 0x005c00007520783b */ /* 0x000e620000000200 */
[----:B------:R-:W-:-:S04]  /*6070*/  DEPBAR.LE SB0, 0x0 ;  /* 0x000080000000791a */ /* 0x000fc80000000000 */
[----:B--2---:R-:W-:Y:S01]  /*6080*/  IMAD.SHL.U32 R10, R12, 0x2, RZ ;  /* 0x000000020c0a7824 */ /* 0x004fe200078e00ff */
[----:B------:R-:W2:Y:S04]  /*6090*/  MUFU.TANH R151, R14 ;  /* 0x0000000e00977308 */ /* 0x000ea80000002400 */
[----:B------:R-:W-:-:S04]  /*60a0*/  LOP3.LUT R10, R10, 0x6, RZ, 0xc0, !PT ;  /* 0x000000060a0a7812 */ /* 0x000fc800078ec0ff */
[----:B------:R4:W-:Y:S01]  /*60b0*/  MUFU.TANH R114, R9 ;  /* 0x0000000900727308 */ /* 0x0009e20000002400 */
[----:B------:R-:W-:Y:S02]  /*60c0*/  IMAD R10, R129, 0x40, R10 ;  /* 0x00000040810a7824 */ /* 0x000fe400078e020a */
[----:B------:R-:W-:Y:S01]  /*60d0*/  FMUL.FTZ R105, R4, UR10 ;  /* 0x0000000a04697c20 */ /* 0x000fe20008410000 */
[----:B------:R-:W-:Y:S01]  /*60e0*/  FMUL.FTZ R5, R5, UR10 ;  /* 0x0000000a05057c20 */ /* 0x000fe20008410000 */
[----:B------:R-:W-:Y:S02]  /*60f0*/  VIADD R4, R10, 0x1 ;  /* 0x000000010a047836 */ /* 0x000fe40000000000 */
[----:B------:R-:W-:Y:S01]  /*6100*/  FMUL.FTZ R106, R6, UR10 ;  /* 0x0000000a066a7c20 */ /* 0x000fe20008410000 */
[----:B------:R-:W-:Y:S01]  /*6110*/  FMUL.FTZ R109, R7, UR10 ;  /* 0x0000000a076d7c20 */ /* 0x000fe20008410000 */
[----:B------:R5:W-:Y:S01]  /*6120*/  MUFU.TANH R108, R5 ;  /* 0x00000005006c7308 */ /* 0x000be20000002400 */
[----:B------:R-:W-:Y:S01]  /*6130*/  FMUL.FTZ R28, R28, UR10 ;  /* 0x0000000a1c1c7c20 */ /* 0x000fe20008410000 */
[CC--:B------:R-:W-:Y:S01]  /*6140*/  ISETP.GE.AND P5, PT, R4.reuse, R104.reuse, PT ;  /* 0x000000680400720c */ /* 0x0c0fe20003fa6270 */
[----:B------:R-:W-:Y:S01]  /*6150*/  FMUL.FTZ R29, R29, UR10 ;  /* 0x0000000a1d1d7c20 */ /* 0x000fe20008410000 */
[-C--:B------:R-:W-:Y:S01]  /*6160*/  ISETP.GE.AND P1, PT, R4, R103.reuse, PT ;  /* 0x000000670400720c */ /* 0x080fe20003f26270 */
[----:B------:R-:W-:Y:S01]  /*6170*/  VIADD R4, R10, 0x8 ;  /* 0x000000080a047836 */ /* 0x000fe20000000000 */
[----:B---3--:R-:W-:Y:S01]  /*6180*/  FSEL R8, R21, -INF , !P5 ;  /* 0xff80000015087808 */ /* 0x008fe20006800000 */
[----:B------:R-:W-:Y:S01]  /*6190*/  FMUL.FTZ R30, R30, UR10 ;  /* 0x0000000a1e1e7c20 */ /* 0x000fe20008410000 */
[----:B------:R-:W3:Y:S01]  /*61a0*/  MUFU.TANH R113, R15 ;  /* 0x0000000f00717308 */ /* 0x000ee20000002400 */
[----:B----4-:R-:W-:Y:S01]  /*61b0*/  FSEL R9, R23, -INF , !P1 ;  /* 0xff80000017097808 */ /* 0x010fe20004800000 */
[----:B------:R-:W-:Y:S01]  /*61c0*/  FMUL.FTZ R31, R31, UR10 ;  /* 0x0000000a1f1f7c20 */ /* 0x000fe20008410000 */
[-C--:B------:R-:W-:Y:S01]  /*61d0*/  ISETP.GE.AND P0, PT, R4, R104.reuse, PT ;  /* 0x000000680400720c */ /* 0x080fe20003f06270 */
[----:B------:R-:W-:Y:S01]  /*61e0*/  VIADD R12, R10, 0x38 ;  /* 0x000000380a0c7836 */ /* 0x000fe20000000000 */
[-C--:B------:R-:W-:Y:S01]  /*61f0*/  ISETP.GE.AND P5, PT, R4, R103.reuse, PT ;  /* 0x000000670400720c */ /* 0x080fe20003fa6270 */
[----:B------:R-:W-:Y:S01]  /*6200*/  VIADD R4, R10, 0x9 ;  /* 0x000000090a047836 */ /* 0x000fe20000000000 */
[----:B------:R-:W-:Y:S01]  /*6210*/  FSEL R6, R22, -INF , !P0 ;  /* 0xff80000016067808 */ /* 0x000fe20004000000 */
[----:B------:R4:W-:Y:S01]  /*6220*/  MUFU.TANH R143, R11 ;  /* 0x0000000b008f7308 */ /* 0x0009e20000002400 */
[----:B-----5:R-:W-:Y:S01]  /*6230*/  VIADD R5, R10, 0x10 ;  /* 0x000000100a057836 */ /* 0x020fe20000000000 */
[----:B------:R-:W-:Y:S01]  /*6240*/  FSEL R7, R18, -INF , !P5 ;  /* 0xff80000012077808 */ /* 0x000fe20006800000 */
[----:B-1----:R-:W-:Y:S01]  /*6250*/  HMMA.16816.F32 R24, R88, R32, R24 ;  /* 0x000000205818723c */ /* 0x002fe20000001818 */
[----:B------:R-:W-:Y:S01]  /*6260*/  ISETP.GE.AND P1, PT, R4, R104, PT ;  /* 0x000000680400720c */ /* 0x000fe20003f26270 */
[----:B------:R-:W-:Y:S01]  /*6270*/  VIADD R13, R10, 0x39 ;  /* 0x000000390a0d7836 */ /* 0x000fe20000000000 */
[----:B------:R-:W-:-:S02]  /*6280*/  ISETP.GE.AND P0, PT, R4, R103, PT ;  /* 0x000000670400720c */ /* 0x000fc40003f06270 */
[CC--:B------:R-:W-:Y:S01]  /*6290*/  ISETP.GE.AND P5, PT, R5.reuse, R104.reuse, PT ;  /* 0x000000680500720c */ /* 0x0c0fe20003fa6270 */
[----:B------:R-:W1:Y:S01]  /*62a0*/  MUFU.TANH R149, R149 ;  /* 0x0000009500957308 */ /* 0x000e620000002400 */
[----:B------:R-:W-:Y:S01]  /*62b0*/  FSEL R4, R16, -INF , !P1 ;  /* 0xff80000010047808 */ /* 0x000fe20004800000 */
[----:B------:R-:W-:Y:S01]  /*62c0*/  HMMA.16816.F32 R84, R88, R34, R84 ;  /* 0x000000225854723c */ /* 0x000fe20000001854 */
[----:B------:R-:W-:Y:S02]  /*62d0*/  ISETP.GE.AND P1, PT, R5, R103, PT ;  /* 0x000000670500720c */ /* 0x000fe40003f26270 */
[----:B------:R-:W-:Y:S02]  /*62e0*/  FSEL R5, R17, -INF , !P0 ;  /* 0xff80000011057808 */ /* 0x000fe40004000000 */
[----:B------:R-:W-:Y:S01]  /*62f0*/  FSEL R136, R136, -INF , !P5 ;  /* 0xff80000088887808 */ /* 0x000fe20006800000 */
[----:B----4-:R-:W-:Y:S01]  /*6300*/  VIADD R11, R10, 0x11 ;  /* 0x000000110a0b7836 */ /* 0x010fe20000000000 */
[----:B--2---:R-:W-:Y:S01]  /*6310*/  FSEL R151, R151, -INF , !P1 ;  /* 0xff80000097977808 */ /* 0x004fe20004800000 */
[----:B------:R-:W2:Y:S03]  /*6320*/  MUFU.TANH R105, R105 ;  /* 0x0000006900697308 */ /* 0x000ea60000002400 */
[----:B------:R-:W-:-:S02]  /*6330*/  ISETP.GE.AND P0, PT, R11, R104, PT ;  /* 0x000000680b00720c */ /* 0x000fc40003f06270 */
[-C--:B------:R-:W-:Y:S01]  /*6340*/  ISETP.GE.AND P5, PT, R11, R103.reuse, PT ;  /* 0x000000670b00720c */ /* 0x080fe20003fa6270 */
[----:B------:R-:W-:Y:S01]  /*6350*/  VIADD R11, R10, 0x18 ;  /* 0x000000180a0b7836 */ /* 0x000fe20000000000 */
[----:B------:R-:W-:Y:S01]  /*6360*/  FSEL R150, R150, -INF , !P0 ;  /* 0xff80000096967808 */ /* 0x000fe20004000000 */
[----:B------:R-:W4:Y:S01]  /*6370*/  MUFU.TANH R106, R106 ;  /* 0x0000006a006a7308 */ /* 0x000f220000002400 */
[----:B---3--:R-:W-:Y:S01]  /*6380*/  FSEL R113, R113, -INF , !P5 ;  /* 0xff80000071717808 */ /* 0x008fe20006800000 */
[----:B------:R-:W-:Y:S01]  /*6390*/  FMUL.FTZ R24, R24, UR10 ;  /* 0x0000000a18187c20 */ /* 0x000fe20008410000 */
[-C--:B------:R-:W-:Y:S01]  /*63a0*/  ISETP.GE.AND P1, PT, R11, R104.reuse, PT ;  /* 0x000000680b00720c */ /* 0x080fe20003f26270 */
[----:B------:R-:W-:Y:S01]  /*63b0*/  FMUL.FTZ R25, R25, UR10 ;  /* 0x0000000a19197c20 */ /* 0x000fe20008410000 */
[-C--:B------:R-:W-:Y:S01]  /*63c0*/  ISETP.GE.AND P0, PT, R11, R103.reuse, PT ;  /* 0x000000670b00720c */ /* 0x080fe20003f06270 */
[----:B------:R-:W-:Y:S01]  /*63d0*/  VIADD R11, R10, 0x19 ;  /* 0x000000190a0b7836 */ /* 0x000fe20000000000 */
[----:B------:R-:W-:Y:S01]  /*63e0*/  FSEL R148, R148, -INF , !P1 ;  /* 0xff80000094947808 */ /* 0x000fe20004800000 */
[----:B------:R-:W3:Y:S01]  /*63f0*/  MUFU.TANH R109, R109 ;  /* 0x0000006d006d7308 */ /* 0x000ee20000002400 */
[----:B-1----:R-:W-:Y:S01]  /*6400*/  FSEL R149, R149, -INF , !P0 ;  /* 0xff80000095957808 */ /* 0x002fe20004000000 */
[----:B------:R-:W-:Y:S01]  /*6410*/  FMUL.FTZ R26, R26, UR10 ;  /* 0x0000000a1a1a7c20 */ /* 0x000fe20008410000 */
[-C--:B------:R-:W-:Y:S01]  /*6420*/  ISETP.GE.AND P5, PT, R11, R104.reuse, PT ;  /* 0x000000680b00720c */ /* 0x080fe20003fa6270 */
        /* <DEDUP_REMOVED lines=9> */
[----:B------:R-:W-:Y:S01]  /*64c0*/  ISETP.GE.AND P5, PT, R11, R103, PT ;  /* 0x000000670b00720c */ /* 0x000fe20003fa6270 */
[----:B------:R-:W-:Y:S01]  /*64d0*/  VIADD R11, R10, 0x21 ;  /* 0x000000210a0b7836 */ /* 0x000fe20000000000 */
[----:B--2---:R-:W-:Y:S01]  /*64e0*/  FSEL R105, R105, -INF , !P0 ;  /* 0xff80000069697808 */ /* 0x004fe20004000000 */
[----:B------:R-:W2:Y:S01]  /*64f0*/  MUFU.TANH R112, R29 ;  /* 0x0000001d00707308 */ /* 0x000ea20000002400 */
[----:B----4-:R-:W-:Y:S01]  /*6500*/  FSEL R106, R106, -INF , !P5 ;  /* 0xff8000006a6a7808 */ /* 0x010fe20006800000 */
[----:B------:R-:W-:Y:S01]  /*6510*/  FMUL.FTZ R85, R85, UR10 ;  /* 0x0000000a55557c20 */ /* 0x000fe20008410000 */
[----:B------:R-:W-:-:S02]  /*6520*/  ISETP.GE.AND P1, PT, R11, R104, PT ;  /* 0x000000680b00720c */ /* 0x000fc40003f26270 */
[-C--:B------:R-:W-:Y:S01]  /*6530*/  ISETP.GE.AND P0, PT, R11, R103.reuse, PT ;  /* 0x000000670b00720c */ /* 0x080fe20003f06270 */
[----:B------:R-:W-:Y:S01]  /*6540*/  VIADD R11, R10, 0x28 ;  /* 0x000000280a0b7836 */ /* 0x000fe20000000000 */
[----:B------:R-:W-:Y:S01]  /*6550*/  FSEL R108, R108, -INF , !P1 ;  /* 0xff8000006c6c7808 */ /* 0x000fe20004800000 */
[----:B------:R-:W4:Y:S01]  /*6560*/  MUFU.TANH R111, R30 ;  /* 0x0000001e006f7308 */ /* 0x000f220000002400 */
[----:B---3--:R-:W-:Y:S02]  /*6570*/  FSEL R109, R109, -INF , !P0 ;  /* 0xff8000006d6d7808 */ /* 0x008fe40004000000 */
[CC--:B------:R-:W-:Y:S02]  /*6580*/  ISETP.GE.AND P5, PT, R11.reuse, R104.reuse, PT ;  /* 0x000000680b00720c */ /* 0x0c0fe40003fa6270 */
[----:B------:R-:W-:Y:S01]  /*6590*/  ISETP.GE.AND P1, PT, R11, R103, PT ;  /* 0x000000670b00720c */ /* 0x000fe20003f26270 */
[----:B------:R-:W-:Y:S01]  /*65a0*/  VIADD R11, R10, 0x29 ;  /* 0x000000290a0b7836 */ /* 0x000fe20000000000 */
[----:B-1----:R-:W-:Y:S01]  /*65b0*/  FSEL R110, R110, -INF , !P5 ;  /* 0xff8000006e6e7808 */ /* 0x002fe20006800000 */
[----:B------:R-:W1:Y:S03]  /*65c0*/  MUFU.TANH R90, R31 ;  /* 0x0000001f005a7308 */ /* 0x000e660000002400 */
[----:B------:R-:W-:-:S02]  /*65d0*/  ISETP.GE.AND P0, PT, R11, R104, PT ;  /* 0x000000680b00720c */ /* 0x000fc40003f06270 */
[-C--:B------:R-:W-:Y:S01]  /*65e0*/  ISETP.GE.AND P5, PT, R11, R103.reuse, PT ;  /* 0x000000670b00720c */ /* 0x080fe20003fa6270 */
[----:B------:R-:W-:Y:S01]  /*65f0*/  VIADD R11, R10, 0x30 ;  /* 0x000000300a0b7836 */ /* 0x000fe20000000000 */
[----:B--2---:R-:W-:Y:S01]  /*6600*/  FSEL R112, R112, -INF , !P0 ;  /* 0xff80000070707808 */ /* 0x004fe20004000000 */
[----:B------:R-:W2:Y:S01]  /*6610*/  MUFU.TANH R92, R24 ;  /* 0x00000018005c7308 */ /* 0x000ea20000002400 */
[----:B----4-:R-:W-:Y:S02]  /*6620*/  FSEL R111, R111, -INF , !P1 ;  /* 0xff8000006f6f7808 */ /* 0x010fe40004800000 */
[C---:B------:R-:W-:Y:S02]  /*6630*/  ISETP.GE.AND P1, PT, R11.reuse, R104, PT ;  /* 0x000000680b00720c */ /* 0x040fe40003f26270 */
[----:B------:R-:W-:Y:S01]  /*6640*/  ISETP.GE.AND P0, PT, R11, R103, PT ;  /* 0x000000670b00720c */ /* 0x000fe20003f06270 */
[----:B------:R-:W-:Y:S02]  /*6650*/  VIADD R11, R10, 0x31 ;  /* 0x000000310a0b7836 */ /* 0x000fe40000000000 */
[----:B------:R-:W3:Y:S01]  /*6660*/  MUFU.TANH R94, R25 ;  /* 0x00000019005e7308 */ /* 0x000ee20000002400 */
[----:B-1----:R-:W-:-:S02]  /*6670*/  FSEL R90, R90, -INF , !P5 ;  /* 0xff8000005a5a7808 */ /* 0x002fc40006800000 */
        /* <DEDUP_REMOVED lines=8> */
[----:B-1----:R-:W-:Y:S01]  /*6700*/  FSEL R93, R93, -INF , !P0 ;  /* 0xff8000005d5d7808 */ /* 0x002fe20004000000 */
[----:B------:R-:W-:Y:S01]  /*6710*/  BAR.SYNC.DEFER_BLOCKING 0x0 ;  /* 0x0000000000007b1d */ /* 0x000fe20000010000 */
[----:B------:R-:W-:Y:S01]  /*6720*/  ISETP.GE.AND P0, PT, R12, R104, PT ;  /* 0x000000680c00720c */ /* 0x000fe20003f06270 */
[----:B------:R-:W-:-:S04]  /*6730*/  FMUL.FTZ R12, R87, UR10 ;  /* 0x0000000a570c7c20 */ /* 0x000fc80008410000 */
        /* <DEDUP_REMOVED lines=11> */
[----:B------:R-:W-:-:S05]  /*67f0*/  ISETP.GE.AND P1, PT, R100, 0x3, PT ;  /* 0x000000036400780c */ /* 0x000fca0003f26270 */
[----:B------:R-:W2:Y:S01]  /*6800*/  MUFU.TANH R12, R12 ;  /* 0x0000000c000c7308 */ /* 0x000ea20000002400 */
[----:B---3--:R-:W-:Y:S02]  /*6810*/  FSEL R11, R20, -INF , !P5 ;  /* 0xff800000140b7808 */ /* 0x008fe40006800000 */
[----:B------:R-:W-:Y:S02]  /*6820*/  ISETP.GE.AND P5, PT, R13, R103, PT ;  /* 0x000000670d00720c */ /* 0x000fe40003fa6270 */
[----:B-1----:R-:W-:Y:S02]  /*6830*/  FSEL R107, R107, -INF , !P0 ;  /* 0xff8000006b6b7808 */ /* 0x002fe40004000000 */
[----:B------:R-:W-:-:S04]  /*6840*/  LEA R140, P0, R101, UR8, 0x1 ;  /* 0x00000008658c7c11 */ /* 0x000fc8000f8008ff */
[----:B------:R-:W-:Y:S02]  /*6850*/  LEA.HI.X R141, R101, UR9, R102, 0x1, P0 ;  /* 0x00000009658d7c11 */ /* 0x000fe400080f0c66 */
[----:B--2---:R-:W-:Y:S01]  /*6860*/  FSEL R103, R12, -INF , !P5 ;  /* 0xff8000000c677808 */ /* 0x004fe20006800000 */
        /* <DEDUP_REMOVED lines=10> */
[----:B-1----:R-:W-:-:S04]  /*6910*/  IMAD.MOV R3, RZ, RZ, -R15 ;  /* 0x000000ffff037224 */ /* 0x002fc800078e0a0f */
[----:B------:R-:W-:-:S04]  /*6920*/  IMAD R3, R3, R12, RZ ;  /* 0x0000000c03037224 */ /* 0x000fc800078e02ff */
[----:B------:R-:W-:-:S04]  /*6930*/  IMAD.HI.U32 R3, R15, R3, R14 ;  /* 0x000000030f037227 */ /* 0x000fc800078e000e */
[----:B------:R-:W-:-:S05]  /*6940*/  IMAD.SHL.U32 R14, R129, 0x40, RZ ;  /* 0x00000040810e7824 */ /* 0x000fca00078e00ff */
[----:B------:R-:W-:Y:S02]  /*6950*/  IABS R16, R14 ;  /* 0x0000000e00107213 */ /* 0x000fe40000000000 */
[C---:B------:R-:W-:Y:S02]  /*6960*/  IADD3 R18, R14.reuse, -0x40, RZ ;  /* 0xffffffc00e127810 */ /* 0x040fe40007ffe0ff */
[-C--:B------:R-:W-:Y:S01]  /*6970*/  LOP3.LUT R14, R14, R13.reuse, RZ, 0x3c, !PT ;  /* 0x0000000d0e0e7212 */ /* 0x080fe200078e3cff */
[----:B------:R-:W-:Y:S01]  /*6980*/  IMAD.HI.U32 R19, R3, R16, RZ ;  /* 0x0000001003137227 */ /* 0x000fe200078e00ff */
[----:B------:R-:W-:Y:S02]  /*6990*/  IABS R15, R18 ;  /* 0x00000012000f7213 */ /* 0x000fe40000000000 */
[----:B------:R-:W-:Y:S01]  /*69a0*/  LOP3.LUT R18, R18, R13, RZ, 0x3c, !PT ;  /* 0x0000000d12127212 */ /* 0x000fe200078e3cff */
        /* <DEDUP_REMOVED lines=29> */
[----:B------:R-:W-:Y:S01]  /*6b80*/  IMAD.WIDE.U32 R16, R13, R96, RZ ;  /* 0x000000600d107225 */ /* 0x000fe200078e00ff */
[----:B------:R-:W-:-:S05]  /*6b90*/  SHF.R.S32.HI R3, RZ, 0x1f, R13 ;  /* 0x0000001fff037819 */ /* 0x000fca000001140d */
[----:B------:R-:W-:-:S04]  /*6ba0*/  IMAD R14, R3, R96, RZ ;  /* 0x00000060030e7224 */ /* 0x000fc800078e02ff */
[----:B------:R-:W-:Y:S01]  /*6bb0*/  IMAD R14, R13, R97, R14 ;  /* 0x000000610d0e7224 */ /* 0x000fe200078e020e */
[----:B--2---:R-:W-:-:S03]  /*6bc0*/  IADD3 R12, -R15, R12, RZ ;  /* 0x0000000c0f0c7210 */ /* 0x004fc60007ffe1ff */
[----:B------:R-:W-:Y:S01]  /*6bd0*/  IMAD.IADD R15, R17, 0x1, R14 ;  /* 0x00000001110f7824 */ /* 0x000fe200078e020e */
[----:B------:R-:W-:Y:S02]  /*6be0*/  MOV R14, R16 ;  /* 0x00000010000e7202 */ /* 0x000fe40000000f00 */
[----:B------:R-:W-:-:S05]  /*6bf0*/  SHF.R.S32.HI R3, RZ, 0x1f, R12 ;  /* 0x0000001fff037819 */ /* 0x000fca000001140c */
[----:B------:R-:W-:-:S04]  /*6c00*/  IMAD R3, R3, UR4, RZ ;  /* 0x0000000403037c24 */ /* 0x000fc8000f8e02ff */
[C---:B------:R-:W-:Y:S02]  /*6c10*/  IMAD R3, R12.reuse, UR5, R3 ;  /* 0x000000050c037c24 */ /* 0x040fe4000f8e0203 */
[----:B------:R-:W-:-:S04]  /*6c20*/  IMAD.WIDE.U32 R12, R12, UR4, R14 ;  /* 0x000000040c0c7c25 */ /* 0x000fc8000f8e000e */
[----:B------:R-:W-:Y:S01]  /*6c30*/  IMAD.IADD R3, R13, 0x1, R3 ;  /* 0x000000010d037824 */ /* 0x000fe200078e0203 */
[----:B------:R-:W-:Y:S06]  /*6c40*/  BRA `(.L_x_4166) ;  /* 0x0000000000087947 */ /* 0x000fec0003800000 */
.L_x_4165:
[----:B------:R-:W-:-:S04]  /*6c50*/  LEA R12, -R96, RZ, 0x6 ;  /* 0x000000ff600c7211 */ /* 0x000fc800078e31ff */
[----:B------:R-:W-:-:S07]  /*6c60*/  SHF.R.S32.HI R3, RZ, 0x1f, R12 ;  /* 0x0000001fff037819 */ /* 0x000fce000001140c */
.L_x_4166:
        /* <DEDUP_REMOVED lines=56> */
.L_x_4168:
[----:B------:R-:W-:Y:S05]  /*6ff0*/  BSYNC B0 ;  /* 0x0000000000007941 */ /* 0x000fea0003800000 */
.L_x_4167:
[----:B------:R-:W0:Y:S02]  /*7000*/  LDGDEPBAR ;  /* 0x00000000000079af */ /* 0x000e240000000000 */
.L_x_4164:
[----:B------:R-:W-:Y:S01]  /*7010*/  FMNMX.FTZ R3, R2, R10, !PT ;  /* 0x0000000a02037209 */ /* 0x000fe20007810000 */
[----:B------:R-:W-:Y:S01]  /*7020*/  LDSM.16.MT88.4 R32, [R116+0x7000] ;  /* 0x007000007420783b */ /* 0x000fe20000004200 */
[----:B------:R-:W-:Y:S02]  /*7030*/  FMNMX.FTZ R12, R0, R11, !PT ;  /* 0x0000000b000c7209 */ /* 0x000fe40007810000 */
[----:B------:R-:W-:Y:S01]  /*7040*/  FMNMX.FTZ R3, R8, R3, !PT ;  /* 0x0000000308037209 */ /* 0x000fe20007810000 */
[----:B-1----:R-:W-:Y:S01]  /*7050*/  LDSM.16.MT88.4 R16, [R116+0x6000] ;  /* 0x006000007410783b */ /* 0x002fe20000004200 */
        /* <DEDUP_REMOVED lines=12> */
[----:B--2---:R-:W-:Y:S02]  /*7120*/  FMNMX.FTZ R14, R114, R3, !PT ;  /* 0x00000003720e7209 */ /* 0x004fe40007810000 */
        /* <DEDUP_REMOVED lines=32> */
[----:B------:R-:W-:Y:S01]  /*7330*/  FMUL.FTZ R139, R139, UR11 ;  /* 0x0000000b8b8b7c20 */ /* 0x000fe20008410000 */
[C---:B------:R-:W-:Y:S01]  /*7340*/  FSETP.NEU.FTZ.AND P0, PT, R3.reuse, -INF , PT ;  /* 0xff8000000300780b */ /* 0x040fe20003f1d000 */
[----:B------:R-:W-:Y:S01]  /*7350*/  FMUL.FTZ R138, R3, UR11 ;  /* 0x0000000b038a7c20 */ /* 0x000fe20008410000 */
[--C-:B------:R-:W-:Y:S01]  /*7360*/  FFMA.FTZ R87, R6, UR11, -R137.reuse ;  /* 0x0000000b06577c23 */ /* 0x100fe20008010889 */
[--C-:B------:R-:W-:Y:S01]  /*7370*/  FFMA.FTZ R86, R4, UR11, -R137.reuse ;  /* 0x0000000b04567c23 */ /* 0x100fe20008010889 */
[----:B------:R-:W-:Y:S01]  /*7380*/  MUFU.EX2 R142, R142 ;  /* 0x0000008e008e7308 */ /* 0x000fe20000000800 */
        /* <DEDUP_REMOVED lines=10> */
[----:B------:R-:W1:Y:S01]  /*7430*/  MUFU.EX2 R139, R139 ;  /* 0x0000008b008b7308 */ /* 0x000e620000000800 */
[----:B------:R-:W2:Y:S01]  /*7440*/  LDSM.16.MT88.4 R8, [R118+0x6000] ;  /* 0x006000007608783b */ /* 0x000ea20000004200 */
[----:B------:R-:W-:Y:S01]  /*7450*/  FADD.FTZ R2, R0, -R7 ;  /* 0x8000000700027221 */ /* 0x000fe20000010000 */
[--C-:B------:R-:W-:Y:S01]  /*7460*/  FFMA.FTZ R0, R5, UR11, -R138.reuse ;  /* 0x0000000b05007c23 */ /* 0x100fe2000801088a */
[--C-:B------:R-:W-:Y:S01]  /*7470*/  FFMA.FTZ R114, R151, UR11, -R138.reuse ;  /* 0x0000000b97727c23 */ /* 0x100fe2000801088a */
[--C-:B------:R-:W-:Y:S01]  /*7480*/  FFMA.FTZ R113, R113, UR11, -R138.reuse ;  /* 0x0000000b71717c23 */ /* 0x100fe2000801088a */
[----:B------:R-:W-:Y:S01]  /*7490*/  FMUL.FTZ R2, R2, UR11 ;  /* 0x0000000b02027c20 */ /* 0x000fe20008410000 */
        /* <DEDUP_REMOVED lines=18> */
[----:B---3--:R-:W-:Y:S01]  /*75c0*/  F2FP.F16.F32.PACK_AB R80, R89, R142 ;  /* 0x0000008e5950723e */ /* 0x008fe200000000ff */
        /* <DEDUP_REMOVED lines=18> */
[----:B------:R-:W-:Y:S01]  /*76f0*/  LDSM.16.MT88.4 R56, [R118+0x6400] ;  /* 0x006400007638783b */ /* 0x000fe20000004200 */
[-C--:B------:R-:W-:Y:S01]  /*7700*/  FMUL.FTZ R78, R78, R2.reuse ;  /* 0x000000024e4e7220 */ /* 0x080fe20000410000 */
[-C--:B------:R-:W-:Y:S01]  /*7710*/  FMUL.FTZ R79, R79, R2.reuse ;  /* 0x000000024f4f7220 */ /* 0x080fe20000410000 */
[----:B------:R-:W-:Y:S01]  /*7720*/  FMUL.FTZ R45, R45, R139 ;  /* 0x0000008b2d2d7220 */ /* 0x000fe20000410000 */
[----:B------:R-:W3:Y:S01]  /*7730*/  MUFU.EX2 R84, R84 ;  /* 0x0000005400547308 */ /* 0x000ee20000000800 */
        /* <DEDUP_REMOVED lines=15> */
[----:B------:R-:W1:Y:S01]  /*7830*/  MUFU.EX2 R0, R0 ;  /* 0x0000000000007308 */ /* 0x000e620000000800 */
[----:B---3--:R-:W-:Y:S01]  /*7840*/  F2FP.F16.F32.PACK_AB R81, R84, R85 ;  /* 0x000000555451723e */ /* 0x008fe200000000ff */
        /* <DEDUP_REMOVED lines=10> */
[----:B------:R-:W-:Y:S01]  /*78f0*/  FFMA.FTZ R109, R90, UR11, -R138 ;  /* 0x0000000b5a6d7c23 */ /* 0x000fe2000801088a */
[----:B------:R-:W-:Y:S01]  /*7900*/  FFMA.FTZ R142, R145, R139, R142 ;  /* 0x0000008b918e7223 */ /* 0x000fe2000001008e */
[--C-:B------:R-:W-:Y:S01]  /*7910*/  FFMA.FTZ R90, R92, UR11, -R137.reuse ;  /* 0x0000000b5c5a7c23 */ /* 0x100fe20008010889 */
[--C-:B------:R-:W-:Y:S01]  /*7920*/  FFMA.FTZ R65, R94, UR11, -R137.reuse ;  /* 0x0000000b5e417c23 */ /* 0x100fe20008010889 */
[----:B------:R-:W3:Y:S01]  /*7930*/  MUFU.EX2 R115, R115 ;  /* 0x0000007300737308 */ /* 0x000ee20000000800 */
[----:B-1----:R-:W-:Y:S01]  /*7940*/  F2FP.F16.F32.PACK_AB R83, R0, R91 ;  /* 0x0000005b0053723e */ /* 0x002fe200000000ff */
[--C-:B------:R-:W-:Y:S01]  /*7950*/  FFMA.FTZ R92, R99, UR11, -R137.reuse ;  /* 0x0000000b635c7c23 */ /* 0x100fe20008010889 */
[----:B------:R-:W-:Y:S01]  /*7960*/  FFMA.FTZ R145, R107, UR11, -R137 ;  /* 0x0000000b6b917c23 */ /* 0x000fe20008010889 */
[--C-:B------:R-:W-:Y:S01]  /*7970*/  FFMA.FTZ R94, R95, UR11, -R138.reuse ;  /* 0x0000000b5f5e7c23 */ /* 0x100fe2000801088a */
[--C-:B------:R-:W-:Y:S01]  /*7980*/  FFMA.FTZ R104, R104, UR11, -R138.reuse ;  /* 0x0000000b68687c23 */ /* 0x100fe2000801088a */
[--C-:B------:R-:W-:Y:S01]  /*7990*/  FFMA.FTZ R103, R103, UR11, -R138.reuse ;  /* 0x0000000b67677c23 */ /* 0x100fe2000801088a */
[----:B------:R-:W-:Y:S01]  /*79a0*/  FFMA.FTZ R64, R93, UR11, -R138 ;  /* 0x0000000b5d407c23 */ /* 0x000fe2000801088a */
[----:B------:R-:W-:Y:S01]  /*79b0*/  HMMA.16816.F32 R28, R80, R32, R28 ;  /* 0x00000020501c723c */ /* 0x000fe2000000181c */
[----:B------:R-:W-:Y:S01]  /*79c0*/  MUFU.EX2 R102, R102 ;  /* 0x0000006600667308 */ /* 0x000fe20000000800 */
[----:B------:R-:W-:Y:S01]  /*79d0*/  FFMA.FTZ R85, R144, R2, R85 ;  /* 0x0000000290557223 */ /* 0x000fe20000010055 */
[----:B------:R-:W-:Y:S01]  /*79e0*/  FADD.FTZ R142, R89, R142 ;  /* 0x0000008e598e7221 */ /* 0x000fe20000010000 */
[----:B------:R-:W-:-:S02]  /*79f0*/  MOV R2, R88 ;  /* 0x0000005800027202 */ /* 0x000fc40000000f00 */
[C---:B------:R-:W-:Y:S01]  /*7a00*/  HMMA.16816.F32 R32, R80.reuse, R34, R52 ;  /* 0x000000225020723c */ /* 0x040fe20000001834 */
[----:B------:R-:W1:Y:S01]  /*7a10*/  LDSM.16.MT88.4 R52, [R118+0x8000] ;  /* 0x008000007634783b */ /* 0x000e620000004200 */
[----:B------:R-:W-:Y:S01]  /*7a20*/  FADD.FTZ R84, R84, R85 ;  /* 0x0000005554547221 */ /* 0x000fe20000010000 */
[----:B------:R-:W-:Y:S01]  /*7a30*/  MUFU.EX2 R101, R101 ;  /* 0x0000006500657308 */ /* 0x000fe20000000800 */
[----:B------:R-:W-:Y:S02]  /*7a40*/  FADD.FTZ R89, R87, R142 ;  /* 0x0000008e57597221 */ /* 0x000fe40000010000 */
[----:B--2---:R-:W-:Y:S01]  /*7a50*/  HMMA.16816.F32 R4, R80, R8, R4 ;  /* 0x000000085004723c */ /* 0x004fe20000001804 */
[----:B------:R-:W-:Y:S01]  /*7a60*/  FADD.FTZ R91, R91, R84 ;  /* 0x000000545b5b7221 */ /* 0x000fe20000010000 */
[----:B------:R-:W-:-:S03]  /*7a70*/  FADD.FTZ R89, R86, R89 ;  /* 0x0000005956597221 */ /* 0x000fc60000010000 */
[----:B------:R-:W-:Y:S01]  /*7a80*/  MUFU.EX2 R114, R114 ;  /* 0x0000007200727308 */ /* 0x000fe20000000800 */
[----:B------:R-:W-:Y:S01]  /*7a90*/  HMMA.16816.F32 R8, R80, R10, R76 ;  /* 0x0000000a5008723c */ /* 0x000fe2000000184c */
[----:B------:R-:W-:Y:S01]  /*7aa0*/  LDSM.16.MT88.4 R76, [R118+0x6c00] ;  /* 0x006c0000764c783b */ /* 0x000fe20000004200 */
[----:B------:R-:W-:-:S04]  /*7ab0*/  FADD.FTZ R91, R0, R91 ;  /* 0x0000005b005b7221 */ /* 0x000fc80000010000 */
[C---:B------:R-:W-:Y:S01]  /*7ac0*/  HMMA.16816.F32 R12, R80.reuse, R16, R12 ;  /* 0x00000010500c723c */ /* 0x040fe2000000180c */
[----:B------:R-:W2:Y:S05]  /*7ad0*/  MUFU.EX2 R113, R113 ;  /* 0x0000007100717308 */ /* 0x000eaa0000000800 */
[C---:B------:R-:W-:Y:S01]  /*7ae0*/  HMMA.16816.F32 R16, R80.reuse, R18, R68 ;  /* 0x000000125010723c */ /* 0x040fe20000001844 */
[----:B------:R-:W-:Y:S02]  /*7af0*/  LDSM.16.MT88.4 R68, [R116+0x6c00] ;  /* 0x006c00007444783b */ /* 0x000fe40000004200 */
        /* <DEDUP_REMOVED lines=9> */
[----:B------:R-:W-:Y:S08]  /*7b90*/  MUFU.EX2 R148, R148 ;  /* 0x0000009400947308 */ /* 0x000ff00000000800 */
[----:B------:R-:W-:Y:S08]  /*7ba0*/  MUFU.EX2 R105, R105 ;  /* 0x0000006900697308 */ /* 0x000ff00000000800 */
[----:B------:R-:W-:Y:S08]  /*7bb0*/  MUFU.EX2 R108, R108 ;  /* 0x0000006c006c7308 */ /* 0x000ff00000000800 */
[----:B------:R-:W-:Y:S08]  /*7bc0*/  MUFU.EX2 R110, R110 ;  /* 0x0000006e006e7308 */ /* 0x000ff00000000800 */
[----:B------:R-:W-:Y:S01]  /*7bd0*/  MUFU.EX2 R149, R149 ;  /* 0x0000009500957308 */ /* 0x000fe20000000800 */
[C---:B-1----:R-:W-:Y:S07]  /*7be0*/  HMMA.16816.F32 R44, R80.reuse, R52, R44 ;  /* 0x00000034502c723c */ /* 0x042fee000000182c */
[----:B------:R-:W-:Y:S01]  /*7bf0*/  MUFU.EX2 R106, R106 ;  /* 0x0000006a006a7308 */ /* 0x000fe20000000800 */
[----:B------:R-:W-:Y:S01]  /*7c00*/  HMMA.16816.F32 R48, R80, R54, R48 ;  /* 0x000000365030723c */ /* 0x000fe20000001830 */
[----:B---3--:R-:W-:Y:S01]  /*7c10*/  F2FP.F16.F32.PACK_AB R52, R115, R136 ;  /* 0x000000887334723e */ /* 0x008fe200000000ff */
[----:B------:R-:W-:Y:S01]  /*7c20*/  FADD.FTZ R136, R136, R89 ;  /* 0x0000005988887221 */ /* 0x000fe20000010000 */
[----:B--2---:R-:W-:-:S04]  /*7c30*/  F2FP.F16.F32.PACK_AB R53, R113, R114 ;  /* 0x000000727135723e */ /* 0x004fc800000000ff */
[----:B------:R-:W-:Y:S01]  /*7c40*/  MUFU.EX2 R109, R109 ;  /* 0x0000006d006d7308 */ /* 0x000fe20000000800 */
[----:B------:R-:W-:Y:S01]  /*7c50*/  FADD.FTZ R114, R114, R91 ;  /* 0x0000005b72727221 */ /* 0x000fe20000010000 */
[----:B------:R-:W-:Y:S01]  /*7c60*/  FADD.FTZ R115, R115, R136 ;  /* 0x0000008873737221 */ /* 0x000fe20000010000 */
[----:B------:R-:W-:Y:S02]  /*7c70*/  F2FP.F16.F32.PACK_AB R54, R101, R102 ;  /* 0x000000666536723e */ /* 0x000fe400000000ff */
[----:B----4-:R-:W-:Y:S01]  /*7c80*/  F2FP.F16.F32.PACK_AB R55, R97, R100 ;  /* 0x000000646137723e */ /* 0x010fe200000000ff */
[----:B------:R-:W-:Y:S01]  /*7c90*/  FADD.FTZ R113, R113, R114 ;  /* 0x0000007271717221 */ /* 0x000fe20000010000 */
[----:B------:R-:W-:Y:S01]  /*7ca0*/  FADD.FTZ R0, R102, R115 ;  /* 0x0000007366007221 */ /* 0x000fe20000010000 */
[----:B------:R-:W-:Y:S02]  /*7cb0*/  MUFU.EX2 R90, R90 ;  /* 0x0000005a005a7308 */ /* 0x000fe40000000800 */
[----:B------:R-:W-:Y:S01]  /*7cc0*/  FADD.FTZ R100, R100, R113 ;  /* 0x0000007164647221 */ /* 0x000fe20000010000 */
[----:B------:R-:W-:Y:S01]  /*7cd0*/  FADD.FTZ R0, R101, R0 ;  /* 0x0000000065007221 */ /* 0x000fe20000010000 */
[----:B------:R-:W-:Y:S02]  /*7ce0*/  HMMA.16816.F32 R4, R52, R56, R4 ;  /* 0x000000383404723c */ /* 0x000fe40000001804 */
[----:B------:R-:W-:-:S02]  /*7cf0*/  FADD.FTZ R97, R97, R100 ;  /* 0x0000006461617221 */ /* 0x000fc40000010000 */
[----:B------:R-:W1:Y:S02]  /*7d00*/  MUFU.EX2 R93, R65 ;  /* 0x00000041005d7308 */ /* 0x000e640000000800 */
[----:B------:R-:W-:Y:S01]  /*7d10*/  HMMA.16816.F32 R8, R52, R58, R8 ;  /* 0x0000003a3408723c */ /* 0x000fe20000001808 */
[----:B------:R-:W2:Y:S05]  /*7d20*/  LDSM.16.MT88.4 R56, [R116+0x6400] ;  /* 0x006400007438783b */ /* 0x000eaa0000004200 */
[----:B------:R-:W-:Y:S08]  /*7d30*/  MUFU.EX2 R92, R92 ;  /* 0x0000005c005c7308 */ /* 0x000ff00000000800 */
[----:B------:R-:W3:Y:S01]  /*7d40*/  MUFU.EX2 R145, R145 ;  /* 0x0000009100917308 */ /* 0x000ee20000000800 */
[----:B-1----:R-:W-:-:S07]  /*7d50*/  F2FP.F16.F32.PACK_AB R84, R93, R90 ;  /* 0x0000005a5d54723e */ /* 0x002fce00000000ff */
[----:B------:R-:W-:Y:S08]  /*7d60*/  MUFU.EX2 R95, R64 ;  /* 0x00000040005f7308 */ /* 0x000ff00000000800 */
[----:B------:R-:W1:Y:S01]  /*7d70*/  MUFU.EX2 R94, R94 ;  /* 0x0000005e005e7308 */ /* 0x000e620000000800 */
[----:B---3--:R-:W-:-:S07]  /*7d80*/  F2FP.F16.F32.PACK_AB R86, R145, R92 ;  /* 0x0000005c9156723e */ /* 0x008fce00000000ff */
[----:B------:R-:W-:Y:S01]  /*7d90*/  MUFU.EX2 R104, R104 ;  /* 0x0000006800687308 */ /* 0x000fe20000000800 */
[C---:B--2---:R-:W-:Y:S07]  /*7da0*/  HMMA.16816.F32 R12, R52.reuse, R56, R12 ;  /* 0x00000038340c723c */ /* 0x044fee000000180c */
[----:B------:R-:W2:Y:S01]  /*7db0*/  MUFU.EX2 R103, R103 ;  /* 0x0000006700677308 */ /* 0x000ea20000000800 */
[----:B------:R-:W-:Y:S01]  /*7dc0*/  HMMA.16816.F32 R16, R52, R58, R16 ;  /* 0x0000003a3410723c */ /* 0x000fe20000001810 */
[----:B------:R-:W3:Y:S01]  /*7dd0*/  LDSM.16.MT88.4 R56, [R118+0x7400] ;  /* 0x007400007638783b */ /* 0x000ee20000004200 */
[----:B-1----:R-:W-:-:S02]  /*7de0*/  F2FP.F16.F32.PACK_AB R85, R94, R95 ;  /* 0x0000005f5e55723e */ /* 0x002fc400000000ff */
[----:B--2---:R-:W-:Y:S02]  /*7df0*/  F2FP.F16.F32.PACK_AB R87, R103, R104 ;  /* 0x000000686757723e */ /* 0x004fe400000000ff */
        /* <DEDUP_REMOVED lines=19> */
[----:B------:R-:W-:-:S04]  /*7f30*/  FADD.FTZ R149, R149, R110 ;  /* 0x0000006e95957221 */ /* 0x000fc80000010000 */
[----:B------:R-:W-:Y:S02]  /*7f40*/  FADD.FTZ R0, R106, R149 ;  /* 0x000000956a007221 */ /* 0x000fe40000010000 */
[----:B------:R-:W-:Y:S02]  /*7f50*/  HMMA.16816.F32 R4, R52, R60, R4 ;  /* 0x0000003c3404723c */ /* 0x000fe40000001804 */
[----:B------:R-:W-:-:S04]  /*7f60*/  FADD.FTZ R0, R109, R0 ;  /* 0x000000006d007221 */ /* 0x000fc80000010000 */
[----:B------:R-:W-:Y:S01]  /*7f70*/  HMMA.16816.F32 R8, R52, R62, R8 ;  /* 0x0000003e3408723c */ /* 0x000fe20000001808 */
[----:B------:R-:W2:Y:S01]  /*7f80*/  LDSM.16.MT88.4 R60, [R118+0x7800] ;  /* 0x00780000763c783b */ /* 0x000ea20000004200 */
[----:B------:R-:W-:Y:S01]  /*7f90*/  FADD.FTZ R95, R95, R0 ;  /* 0x000000005f5f7221 */ /* 0x000fe20000010000 */
[----:B------:R-:W-:-:S03]  /*7fa0*/  MOV R0, R3 ;  /* 0x0000000300007202 */ /* 0x000fc60000000f00 */
[----:B------:R-:W-:-:S04]  /*7fb0*/  FADD.FTZ R95, R94, R95 ;  /* 0x0000005f5e5f7221 */ /* 0x000fc80000010000 */
[----:B------:R-:W-:-:S04]  /*7fc0*/  FADD.FTZ R104, R104, R95 ;  /* 0x0000005f68687221 */ /* 0x000fc80000010000 */
[----:B------:R-:W-:Y:S01]  /*7fd0*/  FADD.FTZ R144, R103, R104 ;  /* 0x0000006867907221 */ /* 0x000fe20000010000 */
[C---:B-1----:R-:W-:Y:S06]  /*7fe0*/  HMMA.16816.F32 R12, R52.reuse, R56, R12 ;  /* 0x00000038340c723c */ /* 0x042fec000000180c */
[----:B------:R-:W-:Y:S01]  /*7ff0*/  HMMA.16816.F32 R16, R52, R58, R16 ;  /* 0x0000003a3410723c */ /* 0x000fe20000001810 */
[----:B------:R-:W1:Y:S05]  /*8000*/  LDSM.16.MT88.4 R56, [R116+0x7800] ;  /* 0x007800007438783b */ /* 0x000e6a0000004200 */
[C---:B------:R-:W-:Y:S01]  /*8010*/  HMMA.16816.F32 R80, R84.reuse, R76, R4 ;  /* 0x0000004c5450723c */ /* 0x040fe20000001804 */
[----:B------:R-:W-:Y:S05]  /*8020*/  LDSM.16.MT88.4 R4, [R116+0x8c00] ;  /* 0x008c00007404783b */ /* 0x000fea0000004200 */
[C---:B------:R-:W-:Y:S01]  /*8030*/  HMMA.16816.F32 R76, R84.reuse, R78, R8 ;  /* 0x0000004e544c723c */ /* 0x040fe20000001808 */
[----:B------:R-:W-:Y:S05]  /*8040*/  LDSM.16.MT88.4 R8, [R118+0x8c00] ;  /* 0x008c00007608783b */ /* 0x000fea0000004200 */
[----:B------:R-:W-:Y:S06]  /*8050*/  HMMA.16816.F32 R72, R84, R68, R12 ;  /* 0x000000445448723c */ /* 0x000fec000000180c */
[C---:B--2---:R-:W-:Y:S06]  /*8060*/  HMMA.16816.F32 R20, R52.reuse, R60, R20 ;  /* 0x0000003c3414723c */ /* 0x044fec0000001814 */
[----:B------:R-:W-:Y:S01]  /*8070*/  HMMA.16816.F32 R24, R52, R62, R24 ;  /* 0x0000003e3418723c */ /* 0x000fe20000001818 */
[----:B------:R-:W2:Y:S05]  /*8080*/  LDSM.16.MT88.4 R60, [R118+0x8800] ;  /* 0x00880000763c783b */ /* 0x000eaa0000004200 */
[----:B------:R-:W-:Y:S06]  /*8090*/  HMMA.16816.F32 R68, R84, R70, R16 ;  /* 0x000000465444723c */ /* 0x000fec0000001810 */
        /* <DEDUP_REMOVED lines=8> */
[----:B------:R-:W1:Y:S05]  /*8120*/  LDSM.16.MT88.4 R52, [R116+0x7c00] ;  /* 0x007c00007434783b */ /* 0x000e6a0000004200 */
[C---:B------:R-:W-:Y:S06]  /*8130*/  HMMA.16816.F32 R36, R84.reuse, R8, R36 ;  /* 0x000000085424723c */ /* 0x040fec0000001824 */
[C---:B------:R-:W-:Y:S06]  /*8140*/  HMMA.16816.F32 R40, R84.reuse, R10, R40 ;  /* 0x0000000a5428723c */ /* 0x040fec0000001828 */
[C---:B------:R-:W-:Y:S06]  /*8150*/  HMMA.16816.F32 R44, R84.reuse, R4, R44 ;  /* 0x00000004542c723c */ /* 0x040fec000000182c */
[----:B--2---:R-:W-:Y:S01]  /*8160*/  HMMA.16816.F32 R64, R84, R60, R20 ;  /* 0x0000003c5440723c */ /* 0x004fe20000001814 */
        /* <DEDUP_REMOVED lines=9> */
[----:B------:R-:W-:-:S15]  /*8200*/  HMMA.16816.F32 R52, R84, R54, R32 ;  /* 0x000000365434723c */ /* 0x000fde0000001820 */
[----:B------:R-:W-:-:S09]  /*8210*/  NOP ;  /* 0x0000000000007918 */ /* 0x000fd20000000000 */
.L_x_4161:
        /* <DEDUP_REMOVED lines=9> */
[----:B------:R-:W-:Y:S01]  /*82b0*/  SHF.R.S32.HI R136, RZ, 0x1f, R137 ;  /* 0x0000001fff887819 */ /* 0x000fe20000011489 */
[----:B------:R-:W-:-:S06]  /*82c0*/  ULDC UR4, c[0x0][0x2ec] ;  /* 0x0000bb0000047ab9 */ /* 0x000fcc0000000800 */
.L_x_4173:
        /* <DEDUP_REMOVED lines=70> */
.L_x_4170:
[C---:B------:R-:W-:Y:S01]  /*8730*/  LEA R142, P4, R8.reuse, R146, 0x1 ;  /* 0x00000092088e7211 */ /* 0x040fe200078808ff */
[----:B------:R-:W-:Y:S01]  /*8740*/  @P3 STS [R130+0x6000], RZ ;  /* 0x006000ff82003388 */ /* 0x000fe20000000800 */
[----:B------:R-:W-:Y:S02]  /*8750*/  IADD3 R0, P0, R127, R8, RZ ;  /* 0x000000087f007210 */ /* 0x000fe40007f1e0ff */
[----:B------:R-:W-:Y:S02]  /*8760*/  LEA.HI.X R143, R8, R147, R149, 0x1, P4 ;  /* 0x00000093088f7211 */ /* 0x000fe400020f0c95 */
[----:B------:R-:W-:Y:S01]  /*8770*/  @P3 STS [R130+0x6004], RZ ;  /* 0x006004ff82003388 */ /* 0x000fe20000000800 */
[----:B-1----:R-:W-:Y:S02]  /*8780*/  @!P3 LEA R150, P5, R86, R142, 0x6 ;  /* 0x0000008e5696b211 */ /* 0x002fe400078a30ff */
[-C--:B------:R-:W-:Y:S02]  /*8790*/  @!P2 LEA R148, P4, R0, R146.reuse, 0x1 ;  /* 0x000000920094a211 */ /* 0x080fe400078808ff */
[----:B------:R-:W-:Y:S01]  /*87a0*/  @P3 STS.64 [R130+0x6008], RZ ;  /* 0x006008ff82003388 */ /* 0x000fe20000000a00 */
[----:B------:R-:W-:Y:S02]  /*87b0*/  @!P3 LEA.HI.X R151, R86, R143, R87, 0x6, P5 ;  /* 0x0000008f5697b211 */ /* 0x000fe400028f3457 */
[----:B------:R-:W-:Y:S02]  /*87c0*/  IADD3.X R2, R126, R149, RZ, P0, !PT ;  /* 0x000000957e027210 */ /* 0x000fe400007fe4ff */
[----:B------:R-:W-:Y:S01]  /*87d0*/  @!PT LDS RZ, [RZ] ;  /* 0x00000000fffff984 */ /* 0x000fe20000000800 */
[----:B------:R-:W-:Y:S01]  /*87e0*/  @!PT LDS RZ, [RZ] ;  /* 0x00000000fffff984 */ /* 0x000fe20000000800 */
[----:B------:R-:W-:Y:S01]  /*87f0*/  @!PT LDS RZ, [RZ] ;  /* 0x00000000fffff984 */ /* 0x000fe20000000800 */
[----:B------:R-:W-:Y:S01]  /*8800*/  @!P3 LDGSTS.E.BYPASS.LTC128B.128 [R130+0x6000], desc[UR12][R142.64] ;  /* 0x060000008e82bfae */ /* 0x000fe2000b901d4c */
[C---:B------:R-:W-:Y:S02]  /*8810*/  @!P1 LEA R146, P0, R0.reuse, R146, 0x1 ;  /* 0x0000009200929211 */ /* 0x040fe400078008ff */
[CCC-:B------:R-:W-:Y:S02]  /*8820*/  @!P2 LEA.HI.X R149, R0.reuse, R147.reuse, R2.reuse, 0x1, P4 ;  /* 0x000000930095a211 */ /* 0x1c0fe400020f0c02 */
[----:B------:R-:W-:Y:S01]  /*8830*/  @P2 STS.128 [R130+0x7000], RZ ;  /* 0x007000ff82002388 */ /* 0x000fe20000000c00 */
[----:B------:R-:W-:Y:S02]  /*8840*/  @!P1 LEA.HI.X R147, R0, R147, R2, 0x1, P0 ;  /* 0x0000009300939211 */ /* 0x000fe400000f0c02 */
[----:B------:R-:W-:Y:S02]  /*8850*/  ISETP.GE.AND P0, PT, R129, 0x2, PT ;  /* 0x000000028100780c */ /* 0x000fe40003f06270 */
[----:B------:R-:W-:Y:S01]  /*8860*/  @!PT LDS RZ, [RZ] ;  /* 0x00000000fffff984 */ /* 0x000fe20000000800 */
[----:B------:R-:W-:Y:S01]  /*8870*/  @!PT LDS RZ, [RZ] ;  /* 0x00000000fffff984 */ /* 0x000fe20000000800 */
[----:B------:R-:W-:Y:S01]  /*8880*/  @!PT LDS RZ, [RZ] ;  /* 0x00000000fffff984 */ /* 0x000fe20000000800 */
[----:B------:R-:W-:Y:S05]  /*8890*/  @!P2 LDGSTS.E.BYPASS.LTC128B.128 [R130+0x7000], desc[UR12][R142.64+0x40] ;  /* 0x070000408e82afae */ /* 0x000fea000b901d4c */
[----:B------:R-:W-:Y:S05]  /*88a0*/  @P1 STS.128 [R130+0x8000], RZ ;  /* 0x008000ff82001388 */ /* 0x000fea0000000c00 */
        /* <DEDUP_REMOVED lines=13> */
[----:B------:R1:W-:Y:S05]  /*8980*/  @!P2 LDGSTS.E.BYPASS.LTC128B.128 [R130+0x7800], desc[UR12][R148.64+0x40] ;  /* 0x078000409482afae */ /* 0x0003ea000b901d4c */
[----:B------:R-:W-:Y:S05]  /*8990*/  @P1 STS.128 [R130+0x8800], RZ ;  /* 0x008800ff82001388 */ /* 0x000fea0000000c00 */
[----:B------:R-:W-:Y:S01]  /*89a0*/  @!PT LDS RZ, [RZ] ;  /* 0x00000000fffff984 */ /* 0x000fe20000000800 */
[----:B------:R-:W-:Y:S01]  /*89b0*/  @!PT LDS RZ, [RZ] ;  /* 0x00000000fffff984 */ /* 0x000fe20000000800 */
[----:B------:R-:W-:Y:S01]  /*89c0*/  @!PT LDS RZ, [RZ] ;  /* 0x00000000fffff984 */ /* 0x000fe20000000800 */
[----:B------:R2:W-:Y:S05]  /*89d0*/  @!P1 LDGSTS.E.BYPASS.LTC128B.128 [R130+0x8800], desc[UR12][R146.64+0x80] ;  /* 0x0880008092829fae */ /* 0x0005ea000b901d4c */
[----:B------:R-:W-:Y:S05]  /*89e0*/  LDSM.16.M88.4 R88, [R121] ;  /* 0x000000007958783b */ /* 0x000fea0000000200 */
[----:B------:R-:W3:Y:S05]  /*89f0*/  LDSM.16.M88.4 R92, [R120+0x3000] ;  /* 0x00300000785c783b */ /* 0x000eea0000000200 */
[----:B------:R-:W4:Y:S05]  /*8a00*/  LDSM.16.M88.4 R96, [R120+0x3400] ;  /* 0x003400007860783b */ /* 0x000f2a0000000200 */
[----:B------:R-:W5:Y:S05]  /*8a10*/  LDSM.16.M88.4 R100, [R120+0x3800] ;  /* 0x003800007864783b */ /* 0x000f6a0000000200 */
[----:B------:R-:W1:Y:S05]  /*8a20*/  LDSM.16.M88.4 R104, [R120+0x3c00] ;  /* 0x003c00007868783b */ /* 0x000e6a0000000200 */
[----:B------:R-:W0:Y:S05]  /*8a30*/  LDGDEPBAR ;  /* 0x00000000000079af */ /* 0x000e2a0000000000 */
[----:B------:R-:W-:Y:S05]  /*8a40*/  LDSM.16.M88.4 R108, [R119] ;  /* 0x00000000776c783b */ /* 0x000fea0000000200 */
[----:B------:R-:W2:Y:S01]  /*8a50*/  LDSM.16.M88.4 R112, [R117+0x3000] ;  /* 0x003000007570783b */ /* 0x000ea20000000200 */
        /* <DEDUP_REMOVED lines=33> */
[----:B------:R-:W1:Y:S05]  /*8c70*/  LDSM.16.M88.4 R92, [R117+0x4000] ;  /* 0x00400000755c783b */ /* 0x000e6a0000000200 */
        /* <DEDUP_REMOVED lines=35> */
[----:B------:R-:W-:Y:S01]  /*8eb0*/  FMUL.FTZ R0, R6, UR5 ;  /* 0x0000000506007c20 */ /* 0x000fe20008410000 */
[----:B------:R-:W-:Y:S03]  /*8ec0*/  FMUL.FTZ R84, R5, UR5 ;  /* 0x0000000505547c20 */ /* 0x000fe60008410000 */
[----:B------:R-:W-:Y:S01]  /*8ed0*/  FMUL.FTZ R86, R4, UR5 ;  /* 0x0000000504567c20 */ /* 0x000fe20008410000 */
[----:B------:R3:W4:Y:S01]  /*8ee0*/  MUFU.TANH R106, R0 ;  /* 0x00000000006a7308 */ /* 0x0007220000002400 */
[----:B------:R-:W-:Y:S01]  /*8ef0*/  FMUL.FTZ R87, R8, UR5 ;  /* 0x0000000508577c20 */ /* 0x000fe20008410000 */
[----:B------:R-:W-:Y:S04]  /*8f00*/  FMUL.FTZ R2, R7, UR5 ;  /* 0x0000000507027c20 */ /* 0x000fe80008410000 */
[----:B------:R-:W-:Y:S01]  /*8f10*/  FMUL.FTZ R156, R12, UR5 ;  /* 0x000000050c9c7c20 */ /* 0x000fe20008410000 */
[----:B------:R-:W-:Y:S03]  /*8f20*/  FMUL.FTZ R155, R13, UR5 ;  /* 0x000000050d9b7c20 */ /* 0x000fe60008410000 */
[----:B------:R5:W2:Y:S01]  /*8f30*/  MUFU.TANH R107, R84 ;  /* 0x00000054006b7308 */ /* 0x000aa20000002400 */
[----:B------:R-:W-:Y:S01]  /*8f40*/  FMUL.FTZ R154, R14, UR5 ;  /* 0x000000050e9a7c20 */ /* 0x000fe20008410000 */
[----:B------:R-:W-:Y:S01]  /*8f50*/  FMUL.FTZ R157, R15, UR5 ;  /* 0x000000050f9d7c20 */ /* 0x000fe20008410000 */
[----:B------:R-:W-:Y:S01]  /*8f60*/  FMUL.FTZ R152, R16, UR5 ;  /* 0x0000000510987c20 */ /* 0x000fe20008410000 */
[----:B------:R-:W-:Y:S01]  /*8f70*/  FMUL.FTZ R148, R17, UR5 ;  /* 0x0000000511947c20 */ /* 0x000fe20008410000 */
[----:B------:R-:W-:Y:S01]  /*8f80*/  FMUL.FTZ R147, R18, UR5 ;  /* 0x0000000512937c20 */ /* 0x000fe20008410000 */
[----:B------:R-:W-:Y:S04]  /*8f90*/  FMUL.FTZ R146, R19, UR5 ;  /* 0x0000000513927c20 */ /* 0x000fe80008410000 */
[----:B------:R4:W4:Y:S01]  /*8fa0*/  MUFU.TANH R101, R86 ;  /* 0x0000005600657308 */ /* 0x0009220000002400 */
[C---:B-1----:R-:W-:Y:S05]  /*8fb0*/  HMMA.16816.F32 R20, R88.reuse, R92, R20 ;  /* 0x0000005c5814723c */ /* 0x042fea0000001814 */
[----:B---3--:R-:W-:Y:S01]  /*8fc0*/  FMUL.FTZ R0, R11, UR5 ;  /* 0x000000050b007c20 */ /* 0x008fe20008410000 */
[C---:B------:R-:W-:Y:S03]  /*8fd0*/  HMMA.16816.F32 R24, R88.reuse, R94, R24 ;  /* 0x0000005e5818723c */ /* 0x040fe60000001818 */
[----:B------:R1:W3:Y:S02]  /*8fe0*/  MUFU.TANH R115, R87 ;  /* 0x0000005700737308 */ /* 0x0002e40000002400 */
[----:B-----5:R-:W-:Y:S01]  /*8ff0*/  FMUL.FTZ R84, R10, UR5 ;  /* 0x000000050a547c20 */ /* 0x020fe20008410000 */
[C---:B--2---:R-:W-:Y:S07]  /*9000*/  HMMA.16816.F32 R28, R88.reuse, R96, R28 ;  /* 0x00000060581c723c */ /* 0x044fee000000181c */
[----:B------:R2:W1:Y:S01]  /*9010*/  MUFU.TANH R112, R2 ;  /* 0x0000000200707308 */ /* 0x0004620000002400 */
[----:B----4-:R-:W-:Y:S01]  /*9020*/  FMUL.FTZ R86, R9, UR5 ;  /* 0x0000000509567c20 */ /* 0x010fe20008410000 */
[----:B------:R-:W-:Y:S08]  /*9030*/  HMMA.16816.F32 R32, R88, R98, R32 ;  /* 0x000000625820723c */ /* 0x000ff00000001820 */
[----:B------:R4:W1:Y:S03]  /*9040*/  MUFU.TANH R10, R0 ;  /* 0x00000000000a7308 */ /* 0x0008660000002400 */
[----:B------:R-:W-:Y:S01]  /*9050*/  FMUL.FTZ R149, R20, UR5 ;  /* 0x0000000514957c20 */ /* 0x000fe20008410000 */
[----:B------:R-:W-:Y:S01]  /*9060*/  FMUL.FTZ R151, R21, UR5 ;  /* 0x0000000515977c20 */ /* 0x000fe20008410000 */
[----:B------:R-:W-:Y:S01]  /*9070*/  FMUL.FTZ R150, R22, UR5 ;  /* 0x0000000516967c20 */ /* 0x000fe20008410000 */
[----:B------:R-:W-:Y:S01]  /*9080*/  FMUL.FTZ R153, R23, UR5 ;  /* 0x0000000517997c20 */ /* 0x000fe20008410000 */
[----:B------:R-:W-:Y:S03]  /*9090*/  FMUL.FTZ R159, R24, UR5 ;  /* 0x00000005189f7c20 */ /* 0x000fe60008410000 */
[----:B------:R3:W3:Y:S01]  /*90a0*/  MUFU.TANH R113, R86 ;  /* 0x0000005600717308 */ /* 0x0006e20000002400 */
[----:B------:R-:W-:Y:S01]  /*90b0*/  FMUL.FTZ R158, R25, UR5 ;  /* 0x00000005199e7c20 */ /* 0x000fe20008410000 */
[----:B------:R-:W-:Y:S01]  /*90c0*/  FMUL.FTZ R160, R26, UR5 ;  /* 0x000000051aa07c20 */ /* 0x000fe20008410000 */
[----:B------:R-:W-:Y:S01]  /*90d0*/  FMUL.FTZ R161, R27, UR5 ;  /* 0x000000051ba17c20 */ /* 0x000fe20008410000 */
[----:B------:R-:W-:Y:S01]  /*90e0*/  FMUL.FTZ R162, R28, UR5 ;  /* 0x000000051ca27c20 */ /* 0x000fe20008410000 */
[----:B------:R-:W-:Y:S01]  /*90f0*/  FMUL.FTZ R163, R29, UR5 ;  /* 0x000000051da37c20 */ /* 0x000fe20008410000 */
[----:B------:R-:W-:Y:S04]  /*9100*/  FMUL.FTZ R164, R30, UR5 ;  /* 0x000000051ea47c20 */ /* 0x000fe80008410000 */
[----:B------:R3:W3:Y:S01]  /*9110*/  MUFU.TANH R114, R84 ;  /* 0x0000005400727308 */ /* 0x0006e20000002400 */
[----:B------:R-:W-:Y:S01]  /*9120*/  FMUL.FTZ R165, R31, UR5 ;  /* 0x000000051fa57c20 */ /* 0x000fe20008410000 */
[----:B-1----:R-:W-:Y:S01]  /*9130*/  FMUL.FTZ R87, R34, UR5 ;  /* 0x0000000522577c20 */ /* 0x002fe20008410000 */
[----:B--2---:R-:W-:Y:S01]  /*9140*/  FMUL.FTZ R2, R32, UR5 ;  /* 0x0000000520027c20 */ /* 0x004fe20008410000 */
[----:B----4-:R-:W-:Y:S01]  /*9150*/  FMUL.FTZ R0, R33, UR5 ;  /* 0x0000000521007c20 */ /* 0x010fe20008410000 */
[----:B------:R-:W-:Y:S05]  /*9160*/  FMUL.FTZ R35, R35, UR5 ;  /* 0x0000000523237c20 */ /* 0x000fea0008410000 */
[----:B------:R-:W1:Y:S10]  /*9170*/  MUFU.TANH R156, R156 ;  /* 0x0000009c009c7308 */ /* 0x000e740000002400 */
[----:B------:R-:W2:Y:S10]  /*9180*/  MUFU.TANH R155, R155 ;  /* 0x0000009b009b7308 */ /* 0x000eb40000002400 */
        /* <DEDUP_REMOVED lines=20> */
[----:B------:R-:W1:Y:S10]  /*92d0*/  MUFU.TANH R87, R87 ;  /* 0x0000005700577308 */ /* 0x000e740000002400 */
[----:B------:R1:W1:Y:S01]  /*92e0*/  MUFU.TANH R86, R35 ;  /* 0x0000002300567308 */ /* 0x0002620000002400 */
[----:B--234-:R-:W-:Y:S05]  /*92f0*/  @!P0 BRA `(.L_x_4171) ;  /* 0x0000000400bc8947 */ /* 0x01cfea0003800000 */
[----:B------:R-:W-:Y:S02]  /*9300*/  MOV R8, R137 ;  /* 0x0000008900087202 */ /* 0x000fe40000000f00 */
[----:B------:R-:W-:Y:S01]  /*9310*/  MOV R7, R136 ;  /* 0x0000008800077202 */ /* 0x000fe20000000f00 */
        /* <DEDUP_REMOVED lines=40> */
[----:B------:R-:W-:Y:S01]  /*95a0*/  @!P5 IMAD.MOV R2, RZ, RZ, -R2 ;  /* 0x000000ffff02d224 */ /* 0x000fe200078e0a02 */
[----:B------:R-:W1:Y:S02]  /*95b0*/  LDC.64 R6, c[0x0][0x248] ;  /* 0x00009200ff067b82 */ /* 0x000e640000000a00 */
        /* <DEDUP_REMOVED lines=21> */
.L_x_4172:
[----:B------:R2:W-:Y:S01]  /*9710*/  @P3 STS [R130+0x3000], RZ ;  /* 0x003000ff82003388 */ /* 0x0005e20000000800 */
[----:B------:R-:W3:Y:S01]  /*9720*/  @!P3 LDC.64 R4, c[0x0][0x248] ;  /* 0x00009200ff04bb82 */ /* 0x000ee20000000a00 */
[C---:B------:R-:W-:Y:S02]  /*9730*/  LEA R12, P4, R8.reuse, R140, 0x1 ;  /* 0x0000008c080c7211 */ /* 0x040fe400078808ff */
[----:B------:R2:W-:Y:S01]  /*9740*/  @P3 STS [R130+0x3004], RZ ;  /* 0x003004ff82003388 */ /* 0x0005e20000000800 */
[----:B-1----:R-:W-:Y:S02]  /*9750*/  IADD3 R0, P0, R125, R8, RZ ;  /* 0x000000087d007210 */ /* 0x002fe40007f1e0ff */
        /* <DEDUP_REMOVED lines=19> */
[C---:B---3--:R-:W-:Y:S03]  /*9890*/  @!P3 LEA R14, P5, R4.reuse, R12, 0x6 ;  /* 0x0000000c040eb211 */ /* 0x048fe600078a30ff */
        /* <DEDUP_REMOVED lines=21> */
.L_x_4171:
        /* <DEDUP_REMOVED lines=10> */
[----:B------:R-:W-:Y:S04]  /*9a90*/  FMNMX.FTZ R0, R156, R5, !PT ;  /* 0x000000059c007209 */ /* 0x000fe80007810000 */
        /* <DEDUP_REMOVED lines=86> */
[----:B------:R-:W2:Y:S01]  /*a000*/  LDSM.16.MT88.4 R60, [R116+0x7000] ;  /* 0x00700000743c783b */ /* 0x000ea20000004200 */
[C---:B------:R-:W-:Y:S01]  /*a010*/  FMUL.FTZ R32, R84.reuse, R52 ;  /* 0x0000003454207220 */ /* 0x040fe20000410000 */
[C---:B------:R-:W-:Y:S01]  /*a020*/  FMUL.FTZ R33, R84.reuse, R53 ;  /* 0x0000003554217220 */ /* 0x040fe20000410000 */
[C---:B------:R-:W-:Y:S01]  /*a030*/  FMUL.FTZ R34, R3.reuse, R54 ;  /* 0x0000003603227220 */ /* 0x040fe20000410000 */
[----:B------:R-:W-:Y:S03]  /*a040*/  FMUL.FTZ R35, R3, R55 ;  /* 0x0000003703237220 */ /* 0x000fe60000410000 */
[----:B------:R-:W3:Y:S01]  /*a050*/  MUFU.EX2 R92, R92 ;  /* 0x0000005c005c7308 */ /* 0x000ee20000000800 */
[----:B-1----:R-:W-:Y:S01]  /*a060*/  F2FP.F16.F32.PACK_AB R80, R93, R101 ;  /* 0x000000655d50723e */ /* 0x002fe200000000ff */
[C---:B------:R-:W-:Y:S01]  /*a070*/  FMUL.FTZ R36, R84.reuse, R36 ;  /* 0x0000002454247220 */ /* 0x040fe20000410000 */
[----:B------:R-:W1:Y:S01]  /*a080*/  LDSM.16.MT88.4 R52, [R118+0x8000] ;  /* 0x008000007634783b */ /* 0x000e620000004200 */
        /* <DEDUP_REMOVED lines=13> */
[----:B---3--:R-:W-:Y:S01]  /*a160*/  F2FP.F16.F32.PACK_AB R81, R92, R100 ;  /* 0x000000645c51723e */ /* 0x008fe200000000ff */
[C---:B------:R-:W-:Y:S01]  /*a170*/  FMUL.FTZ R48, R84.reuse, R48 ;  /* 0x0000003054307220 */ /* 0x040fe20000410000 */
[----:B------:R-:W-:Y:S01]  /*a180*/  FMUL.FTZ R49, R84, R49 ;  /* 0x0000003154317220 */ /* 0x000fe20000410000 */
[C---:B------:R-:W-:Y:S01]  /*a190*/  FMUL.FTZ R50, R3.reuse, R50 ;  /* 0x0000003203327220 */ /* 0x040fe20000410000 */
[----:B------:R-:W-:Y:S01]  /*a1a0*/  FMUL.FTZ R51, R3, R51 ;  /* 0x0000003303337220 */ /* 0x000fe20000410000 */
[----:B------:R-:W-:Y:S01]  /*a1b0*/  LDSM.16.MT88.4 R76, [R118+0x6c00] ;  /* 0x006c0000764c783b */ /* 0x000fe20000004200 */
[--C-:B------:R-:W-:Y:S03]  /*a1c0*/  FFMA.FTZ R163, R163, UR4, -R104.reuse ;  /* 0x00000004a3a37c23 */ /* 0x100fe60008010868 */
[----:B------:R-:W-:Y:S01]  /*a1d0*/  MUFU.EX2 R91, R91 ;  /* 0x0000005b005b7308 */ /* 0x000fe20000000800 */
[----:B------:R-:W-:Y:S01]  /*a1e0*/  FFMA.FTZ R102, R102, UR4, -R104 ;  /* 0x0000000466667c23 */ /* 0x000fe20008010868 */
[--C-:B------:R-:W-:Y:S01]  /*a1f0*/  FFMA.FTZ R164, R164, UR4, -R105.reuse ;  /* 0x00000004a4a47c23 */ /* 0x100fe20008010869 */
[--C-:B------:R-:W-:Y:S01]  /*a200*/  FFMA.FTZ R165, R165, UR4, -R105.reuse ;  /* 0x00000004a5a57c23 */ /* 0x100fe20008010869 */
[----:B------:R-:W-:Y:S01]  /*a210*/  FFMA.FTZ R87, R87, UR4, -R105 ;  /* 0x0000000457577c23 */ /* 0x000fe20008010869 */
[----:B------:R-:W-:Y:S01]  /*a220*/  FFMA.FTZ R101, R84, R145, R101 ;  /* 0x0000009154657223 */ /* 0x000fe20000010065 */
[----:B------:R-:W-:Y:S01]  /*a230*/  LDSM.16.MT88.4 R68, [R116+0x6c00] ;  /* 0x006c00007444783b */ /* 0x000fe20000004200 */
[----:B------:R-:W-:Y:S03]  /*a240*/  FFMA.FTZ R100, R3, R144, R100 ;  /* 0x0000009003647223 */ /* 0x000fe60000010064 */
[----:B------:R-:W3:Y:S01]  /*a250*/  MUFU.EX2 R88, R88 ;  /* 0x0000005800587308 */ /* 0x000ee20000000800 */
[----:B----4-:R-:W-:Y:S01]  /*a260*/  F2FP.F16.F32.PACK_AB R82, R89, R90 ;  /* 0x0000005a5952723e */ /* 0x010fe200000000ff */
[----:B------:R-:W-:Y:S01]  /*a270*/  FADD.FTZ R101, R93, R101 ;  /* 0x000000655d657221 */ /* 0x000fe20000010000 */
[----:B------:R-:W-:Y:S01]  /*a280*/  FADD.FTZ R100, R92, R100 ;  /* 0x000000645c647221 */ /* 0x000fe20000010000 */
[C---:B------:R-:W-:Y:S02]  /*a290*/  ISETP.GT.AND P0, PT, R129.reuse, 0x1, PT ;  /* 0x000000018100780c */ /* 0x040fe40003f04270 */
[----:B------:R-:W-:Y:S01]  /*a2a0*/  FADD.FTZ R90, R90, R101 ;  /* 0x000000655a5a7221 */ /* 0x000fe20000010000 */
[----:B------:R-:W-:Y:S03]  /*a2b0*/  IADD3 R129, R129, -0x1, RZ ;  /* 0xffffffff81817810 */ /* 0x000fe60007ffe0ff */
[----:B------:R-:W-:Y:S01]  /*a2c0*/  MUFU.EX2 R94, R94 ;  /* 0x0000005e005e7308 */ /* 0x000fe20000000800 */
[----:B------:R-:W-:Y:S01]  /*a2d0*/  MOV R146, R142 ;  /* 0x0000008e00927202 */ /* 0x000fe20000000f00 */
[----:B------:R-:W-:Y:S01]  /*a2e0*/  FADD.FTZ R90, R89, R90 ;  /* 0x0000005a595a7221 */ /* 0x000fe20000010000 */
[----:B------:R-:W-:Y:S07]  /*a2f0*/  MOV R147, R143 ;  /* 0x0000008f00937202 */ /* 0x000fee0000000f00 */
[----:B------:R-:W-:Y:S01]  /*a300*/  MUFU.EX2 R95, R95 ;  /* 0x0000005f005f7308 */ /* 0x000fe20000000800 */
[C---:B---3--:R-:W-:Y:S01]  /*a310*/  F2FP.F16.F32.PACK_AB R83, R88.reuse, R91 ;  /* 0x0000005b5853723e */ /* 0x048fe200000000ff */
[----:B------:R-:W-:Y:S04]  /*a320*/  FADD.FTZ R91, R91, R100 ;  /* 0x000000645b5b7221 */ /* 0x000fe80000010000 */
[----:B------:R-:W-:Y:S02]  /*a330*/  FADD.FTZ R91, R88, R91 ;  /* 0x0000005b585b7221 */ /* 0x000fe40000010000 */
[C---:B------:R-:W-:Y:S02]  /*a340*/  HMMA.16816.F32 R4, R80.reuse, R12, R4 ;  /* 0x0000000c5004723c */ /* 0x040fe40000001804 */
[----:B------:R-:W-:Y:S04]  /*a350*/  MUFU.EX2 R111, R111 ;  /* 0x0000006f006f7308 */ /* 0x000fe80000000800 */
[C---:B------:R-:W-:Y:S06]  /*a360*/  HMMA.16816.F32 R8, R80.reuse, R14, R8 ;  /* 0x0000000e5008723c */ /* 0x040fec0000001808 */
[----:B------:R-:W-:Y:S01]  /*a370*/  MUFU.EX2 R96, R96 ;  /* 0x0000006000607308 */ /* 0x000fe20000000800 */
[C---:B------:R-:W-:Y:S01]  /*a380*/  FMUL.FTZ R12, R84.reuse, R72 ;  /* 0x00000048540c7220 */ /* 0x040fe20000410000 */
[C---:B------:R-:W-:Y:S03]  /*a390*/  FMUL.FTZ R13, R84.reuse, R73 ;  /* 0x00000049540d7220 */ /* 0x040fe60000410000 */
[C---:B------:R-:W-:Y:S01]  /*a3a0*/  FMUL.FTZ R14, R3.reuse, R74 ;  /* 0x0000004a030e7220 */ /* 0x040fe20000410000 */
[C---:B------:R-:W-:Y:S04]  /*a3b0*/  FMUL.FTZ R15, R3.reuse, R75 ;  /* 0x0000004b030f7220 */ /* 0x040fe80000410000 */
[----:B------:R-:W-:Y:S03]  /*a3c0*/  MUFU.EX2 R108, R108 ;  /* 0x0000006c006c7308 */ /* 0x000fe60000000800 */
[C---:B------:R-:W-:Y:S07]  /*a3d0*/  HMMA.16816.F32 R12, R80.reuse, R20, R12 ;  /* 0x00000014500c723c */ /* 0x040fee000000180c */
        /* <DEDUP_REMOVED lines=8> */
[--C-:B------:R-:W-:Y:S01]  /*a460*/  FFMA.FTZ R64, R154, UR4, -R105.reuse ;  /* 0x000000049a407c23 */ /* 0x100fe20008010869 */
[----:B------:R-:W-:Y:S01]  /*a470*/  FFMA.FTZ R104, R103, UR4, -R104 ;  /* 0x0000000467687c23 */ /* 0x000fe20008010868 */
[--C-:B------:R-:W-:Y:S01]  /*a480*/  FFMA.FTZ R103, R160, UR4, -R105.reuse ;  /* 0x00000004a0677c23 */ /* 0x100fe20008010869 */
[C---:B------:R-:W-:Y:S04]  /*a490*/  HMMA.16816.F32 R20, R80.reuse, R28, R20 ;  /* 0x0000001c5014723c */ /* 0x040fe80000001814 */
[----:B------:R-:W-:Y:S01]  /*a4a0*/  MUFU.EX2 R109, R109 ;  /* 0x0000006d006d7308 */ /* 0x000fe20000000800 */
[----:B------:R-:W-:Y:S01]  /*a4b0*/  FFMA.FTZ R105, R86, UR4, -R105 ;  /* 0x0000000456697c23 */ /* 0x000fe20008010869 */
[C---:B------:R-:W-:Y:S08]  /*a4c0*/  HMMA.16816.F32 R24, R80.reuse, R30, R24 ;  /* 0x0000001e5018723c */ /* 0x040ff00000001818 */
[----:B------:R-:W3:Y:S03]  /*a4d0*/  MUFU.EX2 R65, R65 ;  /* 0x0000004100417308 */ /* 0x000ee60000000800 */
[C---:B------:R-:W-:Y:S01]  /*a4e0*/  FMUL.FTZ R28, R84.reuse, R56 ;  /* 0x00000038541c7220 */ /* 0x040fe20000410000 */
[----:B------:R-:W-:Y:S01]  /*a4f0*/  FMUL.FTZ R29, R84, R57 ;  /* 0x00000039541d7220 */ /* 0x000fe20000410000 */
[C---:B------:R-:W-:Y:S01]  /*a500*/  FMUL.FTZ R30, R3.reuse, R58 ;  /* 0x0000003a031e7220 */ /* 0x040fe20000410000 */
[----:B------:R-:W-:Y:S02]  /*a510*/  FMUL.FTZ R31, R3, R59 ;  /* 0x0000003b031f7220 */ /* 0x000fe40000410000 */
[----:B------:R-:W-:Y:S02]  /*a520*/  LDSM.16.MT88.4 R56, [R118+0x6400] ;  /* 0x006400007638783b */ /* 0x000fe40000004200 */
[----:B------:R-:W-:Y:S03]  /*a530*/  MUFU.EX2 R106, R106 ;  /* 0x0000006a006a7308 */ /* 0x000fe60000000800 */
[C---:B--2---:R-:W-:Y:S07]  /*a540*/  HMMA.16816.F32 R28, R80.reuse, R60, R28 ;  /* 0x0000003c501c723c */ /* 0x044fee000000181c */
[----:B------:R-:W-:Y:S01]  /*a550*/  MUFU.EX2 R103, R103 ;  /* 0x0000006700677308 */ /* 0x000fe20000000800 */
[C---:B------:R-:W-:Y:S01]  /*a560*/  HMMA.16816.F32 R32, R80.reuse, R62, R32 ;  /* 0x0000003e5020723c */ /* 0x040fe20000001820 */
[----:B------:R-:W-:Y:S02]  /*a570*/  LDSM.16.MT88.4 R60, [R116+0x6800] ;  /* 0x00680000743c783b */ /* 0x000fe40000004200 */
[----:B---3--:R-:W-:Y:S03]  /*a580*/  FADD.FTZ R3, R65, R90 ;  /* 0x0000005a41037221 */ /* 0x008fe60000010000 */
[C---:B-1----:R-:W-:Y:S03]  /*a590*/  HMMA.16816.F32 R36, R80.reuse, R52, R36 ;  /* 0x000000345024723c */ /* 0x042fe60000001824 */
[----:B------:R-:W-:Y:S02]  /*a5a0*/  MUFU.EX2 R86, R161 ;  /* 0x000000a100567308 */ /* 0x000fe40000000800 */
[----:B------:R-:W-:Y:S01]  /*a5b0*/  FADD.FTZ R3, R94, R3 ;  /* 0x000000035e037221 */ /* 0x000fe20000010000 */
[C---:B------:R-:W-:Y:S01]  /*a5c0*/  HMMA.16816.F32 R40, R80.reuse, R54, R40 ;  /* 0x000000365028723c */ /* 0x040fe20000001828 */
[----:B------:R-:W1:Y:S06]  /*a5d0*/  LDSM.16.MT88.4 R52, [R116+0x8000] ;  /* 0x008000007434783b */ /* 0x000e6c0000004200 */
[----:B------:R-:W2:Y:S10]  /*a5e0*/  MUFU.EX2 R64, R64 ;  /* 0x0000004000407308 */ /* 0x000eb40000000800 */
[----:B------:R-:W3:Y:S10]  /*a5f0*/  MUFU.EX2 R99, R99 ;  /* 0x0000006300637308 */ /* 0x000ef40000000800 */
[----:B------:R-:W-:Y:S01]  /*a600*/  MUFU.EX2 R98, R98 ;  /* 0x0000006200627308 */ /* 0x000fe20000000800 */
[----:B--2---:R-:W-:Y:S09]  /*a610*/  FADD.FTZ R84, R64, R91 ;  /* 0x0000005b40547221 */ /* 0x004ff20000010000 */
[----:B------:R-:W2:Y:S10]  /*a620*/  MUFU.EX2 R97, R97 ;  /* 0x0000006100617308 */ /* 0x000eb40000000800 */
[----:B------:R-:W-:Y:S01]  /*a630*/  MUFU.EX2 R162, R162 ;  /* 0x000000a200a27308 */ /* 0x000fe20000000800 */
[C---:B-1----:R-:W-:Y:S09]  /*a640*/  HMMA.16816.F32 R44, R80.reuse, R52, R44 ;  /* 0x00000034502c723c */ /* 0x042ff2000000182c */
[----:B------:R-:W1:Y:S01]  /*a650*/  MUFU.EX2 R163, R163 ;  /* 0x000000a300a37308 */ /* 0x000e620000000800 */
[----:B------:R-:W-:Y:S09]  /*a660*/  HMMA.16816.F32 R48, R80, R54, R48 ;  /* 0x000000365030723c */ /* 0x000ff20000001830 */
[----:B------:R-:W-:Y:S02]  /*a670*/  MUFU.EX2 R164, R164 ;  /* 0x000000a400a47308 */ /* 0x000fe40000000800 */
[----:B------:R-:W-:Y:S02]  /*a680*/  F2FP.F16.F32.PACK_AB R52, R94, R65 ;  /* 0x000000415e34723e */ /* 0x000fe400000000ff */
[C---:B------:R-:W-:Y:S01]  /*a690*/  F2FP.F16.F32.PACK_AB R53, R95.reuse, R64 ;  /* 0x000000405f35723e */ /* 0x040fe200000000ff */
[----:B------:R-:W-:Y:S01]  /*a6a0*/  FADD.FTZ R95, R95, R84 ;  /* 0x000000545f5f7221 */ /* 0x000fe20000010000 */
[----:B---3--:R-:W-:Y:S04]  /*a6b0*/  F2FP.F16.F32.PACK_AB R54, R99, R96 ;  /* 0x000000606336723e */ /* 0x008fe800000000ff */
[----:B------:R-:W3:Y:S01]  /*a6c0*/  MUFU.EX2 R165, R165 ;  /* 0x000000a500a57308 */ /* 0x000ee20000000800 */
[----:B--2---:R-:W-:Y:S01]  /*a6d0*/  F2FP.F16.F32.PACK_AB R55, R97, R98 ;  /* 0x000000626137723e */ /* 0x004fe200000000ff */
[----:B------:R-:W-:Y:S01]  /*a6e0*/  FADD.FTZ R98, R98, R95 ;  /* 0x0000005f62627221 */ /* 0x000fe20000010000 */
[----:B-1----:R-:W-:Y:S03]  /*a6f0*/  F2FP.F16.F32.PACK_AB R88, R163, R162 ;  /* 0x000000a2a358723e */ /* 0x002fe600000000ff */
[----:B------:R-:W-:Y:S02]  /*a700*/  FADD.FTZ R97, R97, R98 ;  /* 0x0000006261617221 */ /* 0x000fe40000010000 */
[C---:B------:R-:W-:Y:S02]  /*a710*/  HMMA.16816.F32 R4, R52.reuse, R56, R4 ;  /* 0x000000383404723c */ /* 0x040fe40000001804 */
[----:B------:R-:W-:Y:S04]  /*a720*/  MUFU.EX2 R102, R102 ;  /* 0x0000006600667308 */ /* 0x000fe80000000800 */
[C---:B------:R-:W-:Y:S01]  /*a730*/  HMMA.16816.F32 R8, R52.reuse, R58, R8 ;  /* 0x0000003a3408723c */ /* 0x040fe20000001808 */
[----:B------:R-:W1:Y:S05]  /*a740*/  LDSM.16.MT88.4 R56, [R116+0x6400] ;  /* 0x006400007438783b */ /* 0x000e6a0000004200 */
[----:B------:R-:W2:Y:S01]  /*a750*/  MUFU.EX2 R145, R104 ;  /* 0x0000006800917308 */ /* 0x000ea20000000800 */
[----:B---3--:R-:W-:Y:S09]  /*a760*/  F2FP.F16.F32.PACK_AB R89, R165, R164 ;  /* 0x000000a4a559723e */ /* 0x008ff200000000ff */
[----:B------:R-:W-:Y:S10]  /*a770*/  MUFU.EX2 R87, R87 ;  /* 0x0000005700577308 */ /* 0x000ff40000000800 */
[----:B------:R-:W3:Y:S01]  /*a780*/  MUFU.EX2 R144, R105 ;  /* 0x0000006900907308 */ /* 0x000ee20000000800 */
[----:B--2---:R-:W-:Y:S02]  /*a790*/  F2FP.F16.F32.PACK_AB R90, R145, R102 ;  /* 0x00000066915a723e */ /* 0x004fe400000000ff */
[----:B---3--:R-:W-:Y:S01]  /*a7a0*/  F2FP.F16.F32.PACK_AB R91, R144, R87 ;  /* 0x00000057905b723e */ /* 0x008fe200000000ff */
        /* <DEDUP_REMOVED lines=15> */
[----:B------:R-:W-:Y:S04]  /*a8a0*/  F2FP.F16.F32.PACK_AB R52, R108, R111 ;  /* 0x0000006f6c34723e */ /* 0x000fe800000000ff */
[C---:B------:R-:W-:Y:S01]  /*a8b0*/  F2FP.F16.F32.PACK_AB R53, R107.reuse, R110 ;  /* 0x0000006e6b35723e */ /* 0x040fe200000000ff */
[----:B------:R-:W-:Y:S01]  /*a8c0*/  FADD.FTZ R110, R110, R97 ;  /* 0x000000616e6e7221 */ /* 0x000fe20000010000 */
[----:B------:R-:W-:Y:S02]  /*a8d0*/  F2FP.F16.F32.PACK_AB R54, R106, R109 ;  /* 0x0000006d6a36723e */ /* 0x000fe400000000ff */
[----:B------:R-:W-:Y:S01]  /*a8e0*/  F2FP.F16.F32.PACK_AB R55, R86, R103 ;  /* 0x000000675637723e */ /* 0x000fe200000000ff */
[----:B------:R-:W-:Y:S06]  /*a8f0*/  FADD.FTZ R110, R107, R110 ;  /* 0x0000006e6b6e7221 */ /* 0x000fec0000010000 */
[C---:B-1----:R-:W-:Y:S06]  /*a900*/  HMMA.16816.F32 R4, R52.reuse, R56, R4 ;  /* 0x000000383404723c */ /* 0x042fec0000001804 */
[C---:B------:R-:W-:Y:S01]  /*a910*/  HMMA.16816.F32 R8, R52.reuse, R58, R8 ;  /* 0x0000003a3408723c */ /* 0x040fe20000001808 */
[----:B------:R-:W1:Y:S05]  /*a920*/  LDSM.16.MT88.4 R56, [R118+0x7800] ;  /* 0x007800007638783b */ /* 0x000e6a0000004200 */
[C---:B------:R-:W-:Y:S06]  /*a930*/  HMMA.16816.F32 R12, R52.reuse, R60, R12 ;  /* 0x0000003c340c723c */ /* 0x040fec000000180c */
        /* <DEDUP_REMOVED lines=13> */
[----:B------:R-:W2:Y:S05]  /*aa10*/  LDSM.16.MT88.4 R52, [R116+0x7c00] ;  /* 0x007c00007434783b */ /* 0x000eaa0000004200 */
[C---:B------:R-:W-:Y:S03]  /*aa20*/  HMMA.16816.F32 R80, R88.reuse, R76, R4 ;  /* 0x0000004c5850723c */ /* 0x040fe60000001804 */
[----:B------:R-:W3:Y:S03]  /*aa30*/  LDSM.16.MT88.4 R4, [R118+0x8c00] ;  /* 0x008c00007604783b */ /* 0x000ee60000004200 */
[C---:B------:R-:W-:Y:S05]  /*aa40*/  HMMA.16816.F32 R76, R88.reuse, R78, R8 ;  /* 0x0000004e584c723c */ /* 0x040fea0000001808 */
[----:B------:R-:W4:Y:S01]  /*aa50*/  LDSM.16.MT88.4 R8, [R116+0x8c00] ;  /* 0x008c00007408783b */ /* 0x000f220000004200 */
[C---:B------:R-:W-:Y:S06]  /*aa60*/  HMMA.16816.F32 R72, R88.reuse, R68, R12 ;  /* 0x000000445848723c */ /* 0x040fec000000180c */
        /* <DEDUP_REMOVED lines=25> */
[----:B------:R-:W-:Y:S01]  /*ac00*/  FADD.FTZ R144, R144, R87 ;  /* 0x0000005790907221 */ /* 0x000fe20000010000 */
[----:B------:R-:W-:Y:S06]  /*ac10*/  @P0 BRA `(.L_x_4173) ;  /* 0xffffffd400ac0947 */ /* 0x000fec000383ffff */
.L_x_4169:
        /* <DEDUP_REMOVED lines=169> */
.L_x_4174:
        /* <DEDUP_REMOVED lines=10> */
.L_x_4175:
[----:B------:R-:W1:Y:S01]  /*b750*/  S2R R5, SR_CTAID.Z ;  /* 0x0000000000057919 */ /* 0x000e620000002700 */
[----:B------:R-:W1:Y:S01]  /*b760*/  LDC R0, c[0x0][0x270] ;  /* 0x00009c00ff007b82 */ /* 0x000e620000000800 */
[----:B------:R-:W1:Y:S07]  /*b770*/  S2R R2, SR_CTAID.Y ;  /* 0x0000000000027919 */ /* 0x000e6e0000002600 */
[----:B------:R-:W2:Y:S01]  /*b780*/  LDC R128, c[0x0][0x2c4] ;  /* 0x0000b100ff807b82 */ /* 0x000ea20000000800 */
[----:B-1----:R-:W-:-:S04]  /*b790*/  IMAD R9, R2, R0, R5 ;  /* 0x0000000002097224 */ /* 0x002fc800078e0205 */
[----:B--2---:R-:W-:-:S07]  /*b7a0*/  IMAD R128, R9, R128, RZ ;  /* 0x0000008009807224 */ /* 0x004fce00078e02ff */
.L_x_4176:
        /* <DEDUP_REMOVED lines=49> */
.L_x_4178:
[----:B------:R-:W-:Y:S05]  /*bac0*/  BSYNC B0 ;  /* 0x0000000000007941 */ /* 0x000fea0003800000 */
.L_x_4177:
        /* <DEDUP_REMOVED lines=29> */
.L_x_4180:
[----:B------:R-:W-:Y:S05]  /*bca0*/  BSYNC B0 ;  /* 0x0000000000007941 */ /* 0x000fea0003800000 */
.L_x_4179:
        /* <DEDUP_REMOVED lines=23> */
.L_x_4181:
        /* <DEDUP_REMOVED lines=14> */
.L_x_6279:


//--------------------- .text._ZN5flash24flash_fwd_splitkv_kernelI23Flash_fwd_kernel_traitsILi96ELi64ELi64ELi4ELb0ELb0EN7cutlass6half_tE19Flash_kernel_traitsILi96ELi64ELi64ELi4ES3_EELb1ELb0ELb0ELb0ELb0ELb0ELb0ELb1EEEvNS_16Flash_fwd_paramsE --------------------------
	.section	.text._ZN5flash24flash_fwd_splitkv_kernelI23Flash_fwd_kernel_traitsILi96ELi64ELi64ELi4ELb0ELb0EN7cutlass6half_tE19Flash_kernel_traitsILi96ELi64ELi64ELi4ES3_EELb1ELb0ELb0ELb0ELb0ELb0ELb0ELb1EEEvNS_16Flash_fwd_paramsE,"ax",@progbits
	.align	128
        .global         _ZN5flash24flash_fwd_splitkv_kernelI23Flash_fwd_kernel_traitsILi96ELi64ELi64ELi4ELb0ELb0EN7cutlass6half_tE19Flash_kernel_traitsILi96ELi64ELi64ELi4ES3_EELb1ELb0ELb0ELb0ELb0ELb0ELb0ELb1EEEvNS_16Flash_fwd_paramsE
        .type           _ZN5flash24flash_fwd_splitkv_kernelI23Flash_fwd_kernel_traitsILi96ELi64ELi64ELi4ELb0ELb0EN7cutlass6half_tE19Flash_kernel_traitsILi96ELi64ELi64ELi4ES3_EELb1ELb0ELb0ELb0ELb0ELb0ELb0ELb1EEEvNS_16Flash_fwd_paramsE,@function
        .size           _ZN5flash24flash_fwd_splitkv_kernelI23Flash_fwd_kernel_traitsILi96ELi64ELi64ELi4ELb0ELb0EN7cutlass6half_tE19Flash_kernel_traitsILi96ELi64ELi64ELi4ES3_EELb1ELb0ELb0ELb0ELb0ELb0ELb0ELb1EEEvNS_16Flash_fwd_paramsE,(.L_x_6280 - _ZN5flash24flash_fwd_splitkv_kernelI23Flash_fwd_kernel_traitsILi96ELi64ELi64ELi4ELb0ELb0EN7cutlass6half_tE19Flash_kernel_traitsILi96ELi64ELi64ELi4ES3_EELb1ELb0ELb0ELb0ELb0ELb0ELb0ELb1EEEvNS_16Flash_fwd_paramsE)
        .other          _ZN5flash24flash_fwd_splitkv_kernelI23Flash_fwd_kernel_traitsILi96ELi64ELi64ELi4ELb0ELb0EN7cutlass6half_tE19Flash_kernel_traitsILi96ELi64ELi64ELi4ES3_EELb1ELb0ELb0ELb0ELb0ELb0ELb0ELb1EEEvNS_16Flash_fwd_paramsE,@"STO_CUDA_ENTRY STV_DEFAULT"
_ZN5flash24flash_fwd_splitkv_kernelI23Flash_fwd_kernel_traitsILi96ELi64ELi64ELi4ELb0ELb0EN7cutlass6half_tE19Flash_kernel_traitsILi96ELi64ELi64ELi4ES3_EELb1ELb0ELb0ELb0ELb0ELb0ELb0ELb1EEEvNS_16Flash_fwd_paramsE:
.text._ZN5flash24flash_fwd_splitkv_kernelI23Flash_fwd_kernel_traitsILi96ELi64ELi64ELi4ELb0ELb0EN7cutlass6half_tE19Flash_kernel_traitsILi96ELi64ELi64ELi4ES3_EELb1ELb0ELb0ELb0ELb0ELb0ELb0ELb1EEEvNS_16Flash_fwd_paramsE:
        /* <DEDUP_REMOVED lines=40> */
.L_x_4182:
[----:B------:R-:W1:Y:S02]  /*0280*/  LDC R59, c[0x0][0x2c8] ;  /* 0x0000b200ff3b7b82 */ /* 0x000e640000000800 */
.L_x_4183:
        /* <DEDUP_REMOVED lines=44> */
[----:B------:R-:W2:Y:S02]  /*0550*/  @!P0 LDC.64 R2, c[0x0][0x290] ;  /* 0x0000a400ff028b82 */ /* 0x000ea40000000a00 */
[----:B------:R-:W-:-:S05]  /*0560*/  IMAD.IADD R58, R58, 0x1, -R13 ;  /* 0x000000013a3a7824 */ /* 0x000fca00078e0a0d */
[----:B------:R-:W-:Y:S01]  /*0570*/  ISETP.NE.AND P6, PT, R58, RZ, PT ;  /* 0x000000ff3a00720c */ /* 0x000fe20003fc5270 */
[----:B-1----:R-:W-:-:S04]  /*0580*/  @P0 IMAD.WIDE.U32 R8, R127, R4, RZ ;  /* 0x000000047f080225 */ /* 0x002fc800078e00ff */
[----:B------:R-:W-:Y:S02]  /*0590*/  @P0 IMAD R127, R127, R5, R9 ;  /* 0x000000057f7f0224 */ /* 0x000fe400078e0209 */
[-C--:B--2---:R-:W-:Y:S01]  /*05a0*/  @!P0 IMAD R6, R7, R2.reuse, RZ ;  /* 0x0000000207068224 */ /* 0x084fe200078e02ff */
[----:B------:R-:W-:Y:S01]  /*05b0*/  SHF.R.S32.HI R7, RZ, 0x1f, R77 ;  /* 0x0000001fff077819 */ /* 0x000fe2000001144d */
        /* <DEDUP_REMOVED lines=10> */
[----:B------:R-:W-:Y:S01]  /*0660*/  ULDC UR4, c[0x0][0x2c4] ;  /* 0x0000b10000047ab9 */ /* 0x000fe20000000800 */
[----:B------:R-:W-:Y:S01]  /*0670*/  ISETP.GE.AND P1, PT, R3, R126, PT ;  /* 0x0000007e0300720c */ /* 0x000fe20003f26270 */
[----:B------:R-:W-:Y:S01]  /*0680*/  IMAD.WIDE.U32 R16, R77, R4, R8 ;  /* 0x000000044d107225 */ /* 0x000fe200078e0008 */
[----:B------:R-:W-:-:S02]  /*0690*/  SHF.R.S32.HI R7, RZ, 0x1f, R108 ;  /* 0x0000001fff077819 */ /* 0x000fc4000001146c */
[----:B------:R-:W-:Y:S01]  /*06a0*/  SHF.R.S32.HI R11, RZ, 0x1f, R3 ;  /* 0x0000001fff0b7819 */ /* 0x000fe20000011403 */
[----:B------:R-:W-:Y:S01]  /*06b0*/  IMAD R10, R77, R5, R10 ;  /* 0x000000054d0a7224 */ /* 0x000fe200078e020a */
[----:B------:R-:W-:Y:S01]  /*06c0*/  IADD3 R12, P0, R6, R16, RZ ;  /* 0x00000010060c7210 */ /* 0x000fe20007f1e0ff */
[----:B------:R-:W-:Y:S01]  /*06d0*/  IMAD R2, R2, UR4, R77 ;  /* 0x0000000402027c24 */ /* 0x000fe2000f8e024d */
[----:B------:R-:W-:Y:S02]  /*06e0*/  ULDC.64 UR4, c[0x0][0x2a0] ;  /* 0x0000a80000047ab9 */ /* 0x000fe40000000a00 */
        /* <DEDUP_REMOVED lines=26> */
.L_x_4186:
[----:B------:R-:W-:Y:S05]  /*0890*/  BSYNC B0 ;  /* 0x0000000000007941 */ /* 0x000fea0003800000 */
.L_x_4185:
        /* <DEDUP_REMOVED lines=20> */
.L_x_4188:
[----:B------:R-:W-:Y:S05]  /*09e0*/  BSYNC B0 ;  /* 0x0000000000007941 */ /* 0x000fea0003800000 */
.L_x_4187:
        /* <DEDUP_REMOVED lines=11> */
.L_x_4184:
        /* <DEDUP_REMOVED lines=22> */
.L_x_4189:
[----:B------:R-:W-:Y:S05]  /*0c00*/  @!P3 BRA `(.L_x_4190) ;  /* 0x000000040040b947 */ /* 0x000fea0003800000 */
[----:B------:R-:W2:Y:S01]  /*0c10*/  LDC R13, c[0x0][0x380] ;  /* 0x0000e000ff0d7b82 */ /* 0x000ea20000000800 */
[----:B------:R-:W-:Y:S01]  /*0c20*/  LEA R0, R87, 0xffffffc0, 0x6 ;  /* 0xffffffc057007811 */ /* 0x000fe200078e30ff */
[----:B------:R-:W-:-:S06]  /*0c30*/  ULDC.64 UR4, c[0x0][0x230] ;  /* 0x00008c0000047ab9 */ /* 0x000fcc0000000a00 */
[----:B------:R-:W3:Y:S01]  /*0c40*/  LDC.64 R52, c[0x0][0x248] ;  /* 0x00009200ff347b82 */ /* 0x000ee20000000a00 */
[----:B--2---:R-:W-:-:S04]  /*0c50*/  IABS R4, R13 ;  /* 0x0000000d00047213 */ /* 0x004fc80000000000 */
[----:B------:R-:W2:Y:S08]  /*0c60*/  I2F.RP R5, R4 ;  /* 0x0000000400057306 */ /* 0x000eb00000209400 */
[----:B--2---:R-:W2:Y:S02]  /*0c70*/  MUFU.RCP R10, R5 ;  /* 0x00000005000a7308 */ /* 0x004ea40000001000 */
[----:B--2---:R-:W-:-:S06]  /*0c80*/  IADD3 R10, R10, 0xffffffe, RZ ;  /* 0x0ffffffe0a0a7810 */ /* 0x004fcc0007ffe0ff */
[----:B-----5:R-:W1:Y:S02]  /*0c90*/  F2I.FTZ.U32.TRUNC.NTZ R11, R10 ;  /* 0x0000000a000b7305 */ /* 0x020e64000021f000 */
        /* <DEDUP_REMOVED lines=21> */
[----:B-1----:R-:W-:Y:S01]  /*0df0*/  IABS R2, R11 ;  /* 0x0000000b00027213 */ /* 0x002fe20000000000 */
[----:B------:R-:W-:-:S03]  /*0e00*/  IMAD.MOV R21, RZ, RZ, -R21 ;  /* 0x000000ffff157224 */ /* 0x000fc600078e0a15 */
[----:B------:R-:W1:Y:S01]  /*0e10*/  I2F.RP R8, R2 ;  /* 0x0000000200087306 */ /* 0x000e620000209400 */
[----:B------:R-:W-:-:S07]  /*0e20*/  IMAD R21, R13, R21, R0 ;  /* 0x000000150d157224 */ /* 0x000fce00078e0200 */
[----:B-1----:R-:W1:Y:S01]  /*0e30*/  MUFU.RCP R14, R8 ;  /* 0x00000008000e7308 */ /* 0x002e620000001000 */
[----:B--2---:R-:W-:Y:S02]  /*0e40*/  SHF.R.S32.HI R17, RZ, 0x1f, R21 ;  /* 0x0000001fff117819 */ /* 0x004fe40000011415 */
[----:B-1----:R-:W-:-:S05]  /*0e50*/  IADD3 R14, R14, 0xffffffe, RZ ;  /* 0x0ffffffe0e0e7810 */ /* 0x002fca0007ffe0ff */
        /* <DEDUP_REMOVED lines=20> */
[----:B------:R-:W-:Y:S02]  /*0fa0*/  @!P1 LOP3.LUT R6, RZ, R11, RZ, 0x33, !PT ;  /* 0x0000000bff069212 */ /* 0x000fe400078e33ff */
[----:B----4-:R-:W-:Y:S01]  /*0fb0*/  SHF.R.S32.HI R5, RZ, 0x1f, R4 ;  /* 0x0000001fff057819 */ /* 0x010fe20000011404 */
        /* <DEDUP_REMOVED lines=8> */
[-C--:B---3--:R-:W-:Y:S01]  /*1040*/  IMAD R8, R17, R52.reuse, RZ ;  /* 0x0000003411087224 */ /* 0x088fe200078e02ff */
[----:B------:R-:W-:Y:S01]  /*1050*/  IADD3 R23, R5, R3, RZ ;  /* 0x0000000305177210 */ /* 0x000fe20007ffe0ff */
[----:B------:R-:W-:Y:S01]  /*1060*/  IMAD.WIDE.U32 R10, R21, R52, R12 ;  /* 0x00000034150a7225 */ /* 0x000fe200078e000c */
[----:B------:R-:W-:-:S03]  /*1070*/  SHF.R.S32.HI R13, RZ, 0x1f, R6 ;  /* 0x0000001fff0d7819 */ /* 0x000fc60000011406 */
[----:B------:R-:W-:Y:S01]  /*1080*/  IMAD R8, R21, R53, R8 ;  /* 0x0000003515087224 */ /* 0x000fe200078e0208 */
[----:B------:R-:W-:Y:S01]  /*1090*/  MOV R14, R10 ;  /* 0x0000000a000e7202 */ /* 0x000fe20000000f00 */
[----:B------:R-:W-:Y:S02]  /*10a0*/  IMAD.MOV.U32 R16, RZ, RZ, R4 ;  /* 0x000000ffff107224 */ /* 0x000fe400078e0004 */
[----:B------:R-:W-:Y:S02]  /*10b0*/  IMAD.IADD R15, R11, 0x1, R8 ;  /* 0x000000010b0f7824 */ /* 0x000fe400078e0208 */
[----:B------:R-:W-:Y:S02]  /*10c0*/  IMAD R11, R13, UR4, RZ ;  /* 0x000000040d0b7c24 */ /* 0x000fe4000f8e02ff */
[----:B------:R-:W-:-:S04]  /*10d0*/  IMAD.WIDE.U32 R14, R6, UR4, R14 ;  /* 0x00000004060e7c25 */ /* 0x000fc8000f8e000e */
[----:B------:R-:W-:-:S05]  /*10e0*/  IMAD R11, R6, UR5, R11 ;  /* 0x00000005060b7c24 */ /* 0x000fca000f8e020b */
[----:B------:R-:W-:Y:S01]  /*10f0*/  IADD3 R19, R15, R11, RZ ;  /* 0x0000000b0f137210 */ /* 0x000fe20007ffe0ff */
[----:B------:R-:W-:Y:S06]  /*1100*/  BRA `(.L_x_4191) ;  /* 0x0000000400447947 */ /* 0x000fec0003800000 */
.L_x_4190:
        /* <DEDUP_REMOVED lines=49> */
.L_x_4192:
        /* <DEDUP_REMOVED lines=32> */
.L_x_4191:
[----:B------:R1:W5:Y:S01]  /*1620*/  @P5 LDG.E R15, desc[UR6][R110.64] ;  /* 0x000000066e0f5981 */ /* 0x000362000c1e1900 */
[----:B------:R-:W-:Y:S01]  /*1630*/  ISETP.NE.AND P0, PT, R127, -0x1, PT ;  /* 0xffffffff7f00780c */ /* 0x000fe20003f05270 */
[----:B------:R-:W2:Y:S01]  /*1640*/  LDC.64 R4, c[0x0][0x240] ;  /* 0x00009000ff047b82 */ /* 0x000ea20000000a00 */
[----:B-----5:R-:W-:Y:S01]  /*1650*/  SHF.R.S32.HI R11, RZ, 0x1f, R58 ;  /* 0x0000001fff0b7819 */ /* 0x020fe2000001143a */
[----:B------:R-:W-:Y:S01]  /*1660*/  ULDC UR5, c[0x0][0x2d0] ;  /* 0x0000b40000057ab9 */ /* 0x000fe20000000800 */
[----:B------:R-:W-:Y:S01]  /*1670*/  ULDC.64 UR10, c[0x0][0x268] ;  /* 0x00009a00000a7ab9 */ /* 0x000fe20000000a00 */
        /* <DEDUP_REMOVED lines=10> */
[----:B------:R-:W4:Y:S01]  /*1720*/  @!P0 LDC.64 R2, c[0x0][0x228] ;  /* 0x00008a00ff028b82 */ /* 0x000f220000000a00 */
[----:B------:R-:W-:Y:S01]  /*1730*/  IMAD.SHL.U32 R31, R75, 0x40, RZ ;  /* 0x000000404b1f7824 */ /* 0x000fe200078e00ff */
[----:B------:R-:W-:Y:S01]  /*1740*/  SHF.R.S32.HI R107, RZ, 0x1f, R106 ;  /* 0x0000001fff6b7819 */ /* 0x000fe2000001146a */
[C---:B------:R-:W-:Y:S02]  /*1750*/  IMAD.SHL.U32 R10, R8.reuse, 0x8, RZ ;  /* 0x00000008080a7824 */ /* 0x040fe400078e00ff */
[----:B------:R-:W-:Y:S01]  /*1760*/  IMAD.SHL.U32 R8, R8, 0x4, RZ ;  /* 0x0000000408087824 */ /* 0x000fe200078e00ff */
[----:B------:R-:W-:Y:S01]  /*1770*/  LOP3.LUT R31, R31, 0xc0, RZ, 0xc0, !PT ;  /* 0x000000c01f1f7812 */ /* 0x000fe200078ec0ff */
[C---:B------:R-:W-:Y:S01]  /*1780*/  VIADD R85, R10.reuse, 0x20 ;  /* 0x000000200a557836 */ /* 0x040fe20000000000 */
[----:B------:R-:W-:Y:S01]  /*1790*/  ISETP.GE.AND P2, PT, R10, UR5, PT ;  /* 0x000000050a007c0c */ /* 0x000fe2000bf46270 */
[----:B--2---:R-:W-:Y:S01]  /*17a0*/  @P0 IMAD.WIDE.U32 R32, R127, R4, RZ ;  /* 0x000000047f200225 */ /* 0x004fe200078e00ff */
[----:B------:R-:W-:-:S02]  /*17b0*/  LOP3.LUT R25, R31, 0x18, R10, 0xf8, !PT ;  /* 0x000000181f197812 */ /* 0x000fc400078ef80a */
[----:B------:R-:W-:Y:S01]  /*17c0*/  SHF.R.U32.HI R102, RZ, 0x3, R31 ;  /* 0x00000003ff667819 */ /* 0x000fe2000001161f */
[----:B------:R-:W-:Y:S01]  /*17d0*/  @P0 IMAD.MOV.U32 R18, RZ, RZ, R32 ;  /* 0x000000ffff120224 */ /* 0x000fe200078e0020 */
[----:B------:R-:W-:Y:S01]  /*17e0*/  ISETP.GE.AND P1, PT, R85, UR5, PT ;  /* 0x0000000555007c0c */ /* 0x000fe2000bf26270 */
[----:B------:R-:W-:Y:S01]  /*17f0*/  IMAD.WIDE R26, R27, 0x40, R106 ;  /* 0x000000401b1a7825 */ /* 0x000fe200078e026a */
[----:B------:R-:W-:Y:S02]  /*1800*/  LOP3.LUT R102, R25, R102, RZ, 0x3c, !PT ;  /* 0x0000006619667212 */ /* 0x000fe400078e3cff */
[----:B------:R-:W-:Y:S01]  /*1810*/  SEL R68, RZ, 0xffffffff, P1 ;  /* 0xffffffffff447807 */ /* 0x000fe20000800000 */
[----:B------:R-:W-:Y:S01]  /*1820*/  @P0 IMAD R25, R127, R5, R33 ;  /* 0x000000057f190224 */ /* 0x000fe200078e0221 */
[----:B------:R-:W-:Y:S01]  /*1830*/  LOP3.LUT R31, R73, 0xfffffff0, RZ, 0xc0, !PT ;  /* 0xfffffff0491f7812 */ /* 0x000fe200078ec0ff */
[----:B------:R-:W-:Y:S01]  /*1840*/  VIADD R84, R10, 0x40 ;  /* 0x000000400a547836 */ /* 0x000fe20000000000 */
[----:B---3--:R-:W-:Y:S01]  /*1850*/  LEA.HI R67, R67, R67, RZ, 0x1 ;  /* 0x0000004343437211 */ /* 0x008fe200078f08ff */
[----:B------:R-:W-:-:S02]  /*1860*/  IMAD.SHL.U32 R68, R68, 0x2, RZ ;  /* 0x0000000244447824 */ /* 0x000fc400078e00ff */
[-C--:B----4-:R-:W-:Y:S01]  /*1870*/  @!P0 IMAD R12, R7, R2.reuse, RZ ;  /* 0x00000002070c8224 */ /* 0x090fe200078e02ff */
[----:B------:R-:W-:Y:S01]  /*1880*/  SHF.R.S32.HI R63, RZ, 0x1, R67 ;  /* 0x00000001ff3f7819 */ /* 0x000fe20000011443 */
[----:B------:R-:W-:-:S04]  /*1890*/  @!P0 IMAD.WIDE.U32 R32, R9, R2, RZ ;  /* 0x0000000209208225 */ /* 0x000fc800078e00ff */
[----:B------:R-:W-:Y:S01]  /*18a0*/  @!P0 IMAD R3, R9, R3, R12 ;  /* 0x0000000309038224 */ /* 0x000fe200078e020c */
[----:B------:R-:W-:Y:S01]  /*18b0*/  LEA.HI R12, R11, R58, RZ, 0x5 ;  /* 0x0000003a0b0c7211 */ /* 0x000fe200078f28ff */
[----:B------:R-:W-:Y:S01]  /*18c0*/  @!P0 IMAD.MOV.U32 R18, RZ, RZ, R32 ;  /* 0x000000ffff128224 */ /* 0x000fe200078e0020 */
[----:B------:R-:W-:Y:S01]  /*18d0*/  SEL R11, RZ, 0x1, P2 ;  /* 0x00000001ff0b7807 */ /* 0x000fe20001000000 */
[----:B------:R-:W-:Y:S01]  /*18e0*/  @!P0 IMAD.IADD R25, R33, 0x1, R3 ;  /* 0x0000000121198824 */ /* 0x000fe200078e0203 */
[----:B------:R-:W-:Y:S01]  /*18f0*/  IADD3 R22, P0, R10, R16, RZ ;  /* 0x000000100a167210 */ /* 0x000fe20007f1e0ff */
[----:B------:R-:W2:Y:S01]  /*1900*/  LDC.64 R2, c[0x0][0x250] ;  /* 0x00009400ff027b82 */ /* 0x000ea20000000a00 */
[----:B------:R-:W-:Y:S01]  /*1910*/  LOP3.LUT R68, R68, 0x2, R11, 0xe2, !PT ;  /* 0x0000000244447812 */ /* 0x000fe200078ee20b */
[----:B------:R-:W-:Y:S01]  /*1920*/  IMAD.IADD R72, R58, 0x1, -R31 ;  /* 0x000000013a487824 */ /* 0x000fe200078e0a1f */
[----:B------:R-:W-:Y:S01]  /*1930*/  SHF.R.S32.HI R11, RZ, 0x1f, R10 ;  /* 0x0000001fff0b7819 */ /* 0x000fe2000001140a */
[----:B------:R-:W-:Y:S01]  /*1940*/  IMAD R65, R106, R63, R8 ;  /* 0x0000003f6a417224 */ /* 0x000fe200078e0208 */
[----:B------:R-:W-:Y:S01]  /*1950*/  IADD3 R24, P1, R10, R18, RZ ;  /* 0x000000120a187210 */ /* 0x000fe20007f3e0ff */
[----:B------:R-:W-:Y:S01]  /*1960*/  IMAD R18, R27, R4, RZ ;  /* 0x000000041b127224 */ /* 0x000fe200078e02ff */
[----:B------:R-:W-:Y:S01]  /*1970*/  LEA.HI R71, R72, R72, RZ, 0x1 ;  /* 0x0000004848477211 */ /* 0x000fe200078f08ff */
[C---:B------:R-:W-:Y:S01]  /*1980*/  IMAD.X R23, R11.reuse, 0x1, R23, P0 ;  /* 0x000000010b177824 */ /* 0x040fe200000e0617 */
[----:B------:R-:W-:Y:S01]  /*1990*/  IADD3 R88, P0, R106, R21, RZ ;  /* 0x000000156a587210 */ /* 0x000fe20007f1e0ff */
[----:B------:R-:W-:Y:S01]  /*19a0*/  IMAD.X R25, R11, 0x1, R25, P1 ;  /* 0x000000010b197824 */ /* 0x000fe200008e0619 */
[----:B------:R-:W-:Y:S01]  /*19b0*/  LEA.HI R31, R29, R106, RZ, 0x1 ;  /* 0x0000006a1d1f7211 */ /* 0x000fe200078f08ff */
[C---:B------:R-:W-:Y:S01]  /*19c0*/  IMAD R18, R26.reuse, R5, R18 ;  /* 0x000000051a127224 */ /* 0x040fe200078e0212 */
[--C-:B------:R-:W-:Y:S01]  /*19d0*/  SHF.R.S32.HI R29, RZ, 0x1, R71.reuse ;  /* 0x00000001ff1d7819 */ /* 0x100fe20000011447 */
[----:B------:R-:W-:Y:S01]  /*19e0*/  IMAD R5, R13, UR10, RZ ;  /* 0x0000000a0d057c24 */ /* 0x000fe2000f8e02ff */
[----:B------:R-:W-:Y:S01]  /*19f0*/  SHF.R.S32.HI R70, RZ, 0x1f, R71 ;  /* 0x0000001fff467819 */ /* 0x000fe20000011447 */
[----:B------:R-:W-:Y:S01]  /*1a00*/  IMAD.WIDE.U32 R26, R26, R4, R24 ;  /* 0x000000041a1a7225 */ /* 0x000fe200078e0018 */
[----:B------:R-:W-:-:S02]  /*1a10*/  SHF.R.S32.HI R4, RZ, 0x1f, R108 ;  /* 0x0000001fff047819 */ /* 0x000fc4000001146c */
[----:B------:R-:W-:Y:S01]  /*1a20*/  IADD3.X R25, R107, R17, RZ, P0, !PT ;  /* 0x000000116b197210 */ /* 0x000fe200007fe4ff */
[----:B------:R-:W-:Y:S01]  /*1a30*/  IMAD R20, R6, UR11, R5 ;  /* 0x0000000b06147c24 */ /* 0x000fe2000f8e0205 */
[----:B------:R-:W-:Y:S01]  /*1a40*/  IADD3 R104, P0, R10, R14, RZ ;  /* 0x0000000e0a687210 */ /* 0x000fe20007f1e0ff */
[----:B------:R-:W-:Y:S01]  /*1a50*/  IMAD.WIDE.U32 R22, R6, UR10, R22 ;  /* 0x0000000a06167c25 */ /* 0x000fe2000f8e0016 */
[----:B------:R-:W-:Y:S01]  /*1a60*/  ULDC.64 UR10, c[0x0][0x258] ;  /* 0x00009600000a7ab9 */ /* 0x000fe20000000a00 */
[----:B------:R-:W-:Y:S02]  /*1a70*/  ISETP.GE.AND P1, PT, R84, UR5, PT ;  /* 0x0000000554007c0c */ /* 0x000fe4000bf26270 */
[----:B------:R-:W-:Y:S01]  /*1a80*/  IMAD.IADD R21, R23, 0x1, R20 ;  /* 0x0000000117157824 */ /* 0x000fe200078e0214 */
[----:B------:R-:W-:Y:S01]  /*1a90*/  LEA.HI R70, R70, R29, RZ, 0x2 ;  /* 0x0000001d46467211 */ /* 0x000fe200078f10ff */
[----:B------:R-:W-:Y:S01]  /*1aa0*/  IMAD R23, R4, UR10, RZ ;  /* 0x0000000a04177c24 */ /* 0x000fe2000f8e02ff */
[----:B------:R-:W-:Y:S01]  /*1ab0*/  SEL R5, RZ, 0x4, P1 ;  /* 0x00000004ff057807 */ /* 0x000fe20000800000 */
[----:B------:R-:W-:Y:S01]  /*1ac0*/  IMAD R4, R107, R52, RZ ;  /* 0x000000346b047224 */ /* 0x000fe200078e02ff */
[----:B------:R-:W-:Y:S01]  /*1ad0*/  LOP3.LUT R31, R31, 0x7fffffe, RZ, 0xc0, !PT ;  /* 0x07fffffe1f1f7812 */ /* 0x000fe200078ec0ff */
[----:B------:R-:W-:Y:S01]  /*1ae0*/  IMAD.X R105, R11, 0x1, R19, P0 ;  /* 0x000000010b697824 */ /* 0x000fe200000e0613 */
[----:B------:R-:W-:Y:S01]  /*1af0*/  LOP3.LUT R70, R70, 0xfffffffc, RZ, 0xc0, !PT ;  /* 0xfffffffc46467812 */ /* 0x000fe200078ec0ff */
[C---:B------:R-:W-:Y:S01]  /*1b00*/  IMAD R19, R106.reuse, R53, R4 ;  /* 0x000000356a137224 */ /* 0x040fe200078e0204 */
[----:B------:R-:W-:Y:S01]  /*1b10*/  SHF.R.S32.HI R4, RZ, 0x1f, R59 ;  /* 0x0000001fff047819 */ /* 0x000fe2000001143b */
[----:B------:R-:W-:Y:S01]  /*1b20*/  IMAD.IADD R31, R106, 0x1, -R31 ;  /* 0x000000016a1f7824 */ /* 0x000fe200078e0a1f */
[----:B------:R-:W-:Y:S01]  /*1b30*/  LOP3.LUT R68, R68, R5, RZ, 0xfc, !PT ;  /* 0x0000000544447212 */ /* 0x000fe200078efcff */
[----:B--2---:R-:W-:Y:S01]  /*1b40*/  IMAD R5, R25, R2, RZ ;  /* 0x0000000219057224 */ /* 0x004fe200078e02ff */
[----:B------:R-:W-:Y:S01]  /*1b50*/  LEA.HI R4, R4, R59, RZ, 0x6 ;  /* 0x0000003b04047211 */ /* 0x000fe200078f30ff */
[----:B------:R-:W-:Y:S01]  /*1b60*/  IMAD.IADD R27, R27, 0x1, R18 ;  /* 0x000000011b1b7824 */ /* 0x000fe200078e0212 */
[----:B------:R-:W-:Y:S01]  /*1b70*/  SHF.R.S32.HI R74, RZ, 0x5, R12 ;  /* 0x00000005ff4a7819 */ /* 0x000fe2000001140c */
[----:B------:R-:W-:Y:S01]  /*1b80*/  IMAD.MOV.U32 R20, RZ, RZ, R22 ;  /* 0x000000ffff147224 */ /* 0x000fe200078e0016 */
[----:B------:R-:W-:Y:S01]  /*1b90*/  SHF.R.S32.HI R4, RZ, 0x6, R4 ;  /* 0x00000006ff047819 */ /* 0x000fe20000011404 */
[----:B------:R-:W-:Y:S01]  /*1ba0*/  IMAD R17, R108, UR11, R23 ;  /* 0x0000000b6c117c24 */ /* 0x000fe2000f8e0217 */
[----:B------:R-:W-:Y:S01]  /*1bb0*/  IADD3 R70, R29, -R70, RZ ;  /* 0x800000461d467210 */ /* 0x000fe20007ffe0ff */
[----:B------:R-:W-:Y:S01]  /*1bc0*/  IMAD R5, R88, R3, R5 ;  /* 0x0000000358057224 */ /* 0x000fe200078e0205 */
[----:B------:R-:W-:Y:S01]  /*1bd0*/  VIMNMX R80, RZ, R4, !PT ;  /* 0x00000004ff507248 */ /* 0x000fe20007fe0100 */
[----:B------:R-:W-:Y:S01]  /*1be0*/  IMAD.IADD R64, R8, 0x1, R65 ;  /* 0x0000000108407824 */ /* 0x000fe200078e0241 */
[----:B------:R-:W-:Y:S01]  /*1bf0*/  LOP3.LUT R69, R12, 0xffffffe0, RZ, 0xc0, !PT ;  /* 0xffffffe00c457812 */ /* 0x000fe200078ec0ff */
[----:B------:R-:W-:Y:S01]  /*1c00*/  IMAD R31, R74, 0x8, R31 ;  /* 0x000000084a1f7824 */ /* 0x000fe200078e021f */
[----:B------:R-:W-:Y:S01]  /*1c10*/  ISETP.GT.AND P0, PT, R87, R80, PT ;  /* 0x000000505700720c */ /* 0x000fe20003f04270 */
[----:B------:R-:W-:Y:S01]  /*1c20*/  IMAD.WIDE.U32 R108, R108, UR10, R26 ;  /* 0x0000000a6c6c7c25 */ /* 0x000fe2000f8e001a */
[----:B------:R-:W-:-:S02]  /*1c30*/  LOP3.LUT P1, RZ, R70, 0x2, RZ, 0xc0, !PT ;  /* 0x0000000246ff7812 */ /* 0x000fc4000782c0ff */
[----:B------:R-:W-:Y:S01]  /*1c40*/  SHF.L.U64.HI R53, R52, 0x5, R53 ;  /* 0x0000000534357819 */ /* 0x000fe20000010235 */
[----:B------:R-:W-:Y:S01]  /*1c50*/  IMAD.WIDE.U32 R88, R88, R2, R20 ;  /* 0x0000000258587225 */ /* 0x000fe200078e0014 */
[----:B------:R-:W-:Y:S02]  /*1c60*/  SHF.L.U64.HI R56, R2, 0x5, R3 ;  /* 0x0000000502387819 */ /* 0x000fe40000010203 */
[----:B------:R-:W-:Y:S01]  /*1c70*/  IADD3 R69, -R69, R58, RZ ;  /* 0x0000003a45457210 */ /* 0x000fe20007ffe1ff */
[----:B------:R-:W-:Y:S01]  /*1c80*/  IMAD.WIDE.U32 R104, R106, R52, R104 ;  /* 0x000000346a687225 */ /* 0x000fe200078e0068 */
[----:B------:R-:W-:Y:S02]  /*1c90*/  SHF.R.S32.HI R62, RZ, 0x1f, R65 ;  /* 0x0000001fff3e7819 */ /* 0x000fe40000011441 */
[----:B------:R-:W-:Y:S01]  /*1ca0*/  SHF.R.S32.HI R61, RZ, 0x1f, R64 ;  /* 0x0000001fff3d7819 */ /* 0x000fe20000011440 */
[----:B------:R-:W-:Y:S01]  /*1cb0*/  IMAD.U32 R102, R31, 0x20, R102 ;  /* 0x000000201f667824 */ /* 0x000fe200078e0066 */
[----:B------:R-:W-:Y:S01]  /*1cc0*/  SEL R42, R42, 0xfffffff0, !P1 ;  /* 0xfffffff02a2a7807 */ /* 0x000fe20004800000 */
[----:B------:R-:W-:-:S02]  /*1cd0*/  IMAD.SHL.U32 R57, R2, 0x20, RZ ;  /* 0x0000002002397824 */ /* 0x000fc400078e00ff */
        /* <DEDUP_REMOVED lines=9> */
[----:B------:R-:W-:Y:S01]  /*1d70*/  IMAD R2, R7, UR10, RZ ;  /* 0x0000000a07027c24 */ /* 0x000fe2000f8e02ff */
[----:B------:R-:W-:Y:S01]  /*1d80*/  SHF.R.S32.HI R5, RZ, 0x1f, R59 ;  /* 0x0000001fff057819 */ /* 0x000fe2000001143b */
[C---:B------:R-:W-:Y:S01]  /*1d90*/  IMAD.WIDE.U32 R18, R9.reuse, UR10, R10 ;  /* 0x0000000a09127c25 */ /* 0x040fe2000f8e000a */
[----:B------:R-:W-:Y:S01]  /*1da0*/  IADD3 R4, P1, P0, R0, R106, -R59 ;  /* 0x0000006a00047210 */ /* 0x000fe2000783e83b */
[----:B------:R-:W-:Y:S01]  /*1db0*/  ULDC.64 UR14, c[0x0][0x340] ;  /* 0x0000d000000e7ab9 */ /* 0x000fe20000000a00 */
[----:B------:R-:W-:Y:S01]  /*1dc0*/  ULDC.64 UR12, c[0x0][0x350] ;  /* 0x0000d400000c7ab9 */ /* 0x000fe20000000a00 */
[----:B------:R-:W-:Y:S01]  /*1dd0*/  IMAD R2, R9, UR11, R2 ;  /* 0x0000000b09027c24 */ /* 0x000fe2000f8e0202 */
[----:B------:R-:W-:Y:S01]  /*1de0*/  ULDC.64 UR10, c[0x0][0x328] ;  /* 0x0000ca00000a7ab9 */ /* 0x000fe20000000a00 */
[----:B------:R-:W-:Y:S01]  /*1df0*/  IADD3.X R3, R3, R107, ~R5, P1, P0 ;  /* 0x0000006b03037210 */ /* 0x000fe20000fe0c05 */
[----:B------:R-:W-:Y:S01]  /*1e00*/  IMAD R8, R7, UR10, RZ ;  /* 0x0000000a07087c24 */ /* 0x000fe2000f8e02ff */
[----:B------:R-:W-:Y:S01]  /*1e10*/  LOP3.LUT R99, R68, 0xffff, RZ, 0xc0, !PT ;  /* 0x0000ffff44637812 */ /* 0x000fe200078ec0ff */
[----:B------:R-:W-:Y:S01]  /*1e20*/  IMAD.WIDE.U32 R16, R9, UR10, R10 ;  /* 0x0000000a09107c25 */ /* 0x000fe2000f8e000a */
[----:B------:R-:W-:Y:S01]  /*1e30*/  SHF.R.S32.HI R97, RZ, 0x1f, R66 ;  /* 0x0000001fff617819 */ /* 0x000fe20000011442 */
[----:B------:R-:W-:Y:S01]  /*1e40*/  ULDC UR4, c[0x0][0x2e0] ;  /* 0x0000b80000047ab9 */ /* 0x000fe20000000800 */
[----:B------:R-:W-:Y:S01]  /*1e50*/  LOP3.LUT R101, R99, 0x1, RZ, 0xc0, !PT ;  /* 0x0000000163657812 */ /* 0x000fe200078ec0ff */
[----:B------:R-:W-:Y:S01]  /*1e60*/  IMAD.IADD R19, R19, 0x1, R2 ;  /* 0x0000000113137824 */ /* 0x000fe200078e0202 */
[----:B------:R-:W-:Y:S01]  /*1e70*/  LOP3.LUT R100, R99, 0x2, RZ, 0xc0, !PT ;  /* 0x0000000263647812 */ /* 0x000fe200078ec0ff */
[----:B------:R-:W-:Y:S01]  /*1e80*/  IMAD R8, R9, UR11, R8 ;  /* 0x0000000b09087c24 */ /* 0x000fe2000f8e0208 */
[----:B------:R-:W-:Y:S01]  /*1e90*/  ULDC.64 UR10, c[0x0][0x348] ;  /* 0x0000d200000a7ab9 */ /* 0x000fe20000000a00 */
[----:B------:R-:W-:Y:S01]  /*1ea0*/  IMAD R5, R3, UR14, RZ ;  /* 0x0000000e03057c24 */ /* 0x000fe2000f8e02ff */
[----:B------:R-:W-:Y:S01]  /*1eb0*/  LOP3.LUT R99, R99, 0x4, RZ, 0xc0, !PT ;  /* 0x0000000463637812 */ /* 0x000fe200078ec0ff */
[----:B------:R-:W-:Y:S01]  /*1ec0*/  IMAD.IADD R17, R17, 0x1, R8 ;  /* 0x0000000111117824 */ /* 0x000fe200078e0208 */
[----:B------:R-:W-:Y:S01]  /*1ed0*/  ULDC.U8 UR20, c[0x0][0x3c3] ;  /* 0x0000f0c000147ab9 */ /* 0x000fe20000000000 */
[----:B-1----:R-:W-:Y:S01]  /*1ee0*/  IMAD R3, R3, R78, RZ ;  /* 0x0000004e03037224 */ /* 0x002fe200078e02ff */
[----:B------:R-:W-:Y:S01]  /*1ef0*/  ULDC UR19, c[0x0][0x2e0] ;  /* 0x0000b80000137ab9 */ /* 0x000fe20000000800 */
[C---:B------:R-:W-:Y:S01]  /*1f00*/  IMAD R5, R4.reuse, UR15, R5 ;  /* 0x0000000f04057c24 */ /* 0x040fe2000f8e0205 */
[----:B------:R-:W-:Y:S01]  /*1f10*/  USHF.L.U64.HI UR15, UR14, 0x5, UR15 ;  /* 0x000000050e0f7899 */ /* 0x000fe2000801020f */
[----:B------:R-:W-:Y:S01]  /*1f20*/  IMAD.WIDE.U32 R18, R4, UR14, R18 ;  /* 0x0000000e04127c25 */ /* 0x000fe2000f8e0012 */
[----:B------:R-:W-:Y:S01]  /*1f30*/  USHF.L.U32 UR14, UR14, 0x5, URZ ;  /* 0x000000050e0e7899 */ /* 0x000fe2000800063f */
[----:B------:R-:W-:-:S02]  /*1f40*/  ULDC UR18, c[0x0][0x2e0] ;  /* 0x0000b80000127ab9 */ /* 0x000fc40000000800 */
[----:B------:R-:W-:Y:S01]  /*1f50*/  IMAD R3, R4, R79, R3 ;  /* 0x0000004f04037224 */ /* 0x000fe200078e0203 */
[----:B------:R-:W-:Y:S01]  /*1f60*/  SHF.L.U64.HI R79, R78, 0x5, R79 ;  /* 0x000000054e4f7819 */ /* 0x000fe2000001024f */
[----:B------:R-:W-:Y:S01]  /*1f70*/  IMAD.WIDE.U32 R16, R4, R78, R16 ;  /* 0x0000004e04107225 */ /* 0x000fe200078e0010 */
[----:B------:R-:W-:Y:S02]  /*1f80*/  USHF.L.U64.HI UR21, UR14, 0x1, UR15 ;  /* 0x000000010e157899 */ /* 0x000fe4000801020f */
[----:B------:R-:W-:Y:S01]  /*1f90*/  USHF.L.U32 UR23, UR14, 0x1, URZ ;  /* 0x000000010e177899 */ /* 0x000fe2000800063f */
[----:B------:R-:W-:Y:S01]  /*1fa0*/  IMAD.IADD R19, R19, 0x1, R5 ;  /* 0x0000000113137824 */ /* 0x000fe200078e0205 */
[----:B------:R-:W-:Y:S01]  /*1fb0*/  ULDC.64 UR16, c[0x0][0x250] ;  /* 0x0000940000107ab9 */ /* 0x000fe20000000a00 */
[----:B------:R-:W-:Y:S01]  /*1fc0*/  IMAD.IADD R0, R15, 0x1, R0 ;  /* 0x000000010f007824 */ /* 0x000fe200078e0200 */
[----:B------:R-:W-:Y:S01]  /*1fd0*/  ULDC.64 UR14, c[0x0][0x238] ;  /* 0x00008e00000e7ab9 */ /* 0x000fe20000000a00 */
[----:B------:R-:W-:-:S02]  /*1fe0*/  IMAD R5, R13, UR12, RZ ;  /* 0x0000000c0d057c24 */ /* 0x000fc4000f8e02ff */
[----:B------:R-:W-:Y:S02]  /*1ff0*/  IMAD R123, R13, UR10, RZ ;  /* 0x0000000a0d7b7c24 */ /* 0x000fe4000f8e02ff */
[----:B------:R-:W-:Y:S02]  /*2000*/  IMAD.IADD R17, R17, 0x1, R3 ;  /* 0x0000000111117824 */ /* 0x000fe400078e0203 */
[C---:B------:R-:W-:Y:S02]  /*2010*/  IMAD R5, R6.reuse, UR13, R5 ;  /* 0x0000000d06057c24 */ /* 0x040fe4000f8e0205 */
[----:B------:R-:W-:Y:S01]  /*2020*/  IMAD.WIDE.U32 R2, R6, UR12, R18 ;  /* 0x0000000c06027c25 */ /* 0x000fe2000f8e0012 */
[----:B------:R-:W-:-:S03]  /*2030*/  ULDC.64 UR12, c[0x0][0x320] ;  /* 0x0000c800000c7ab9 */ /* 0x000fc60000000a00 */
[----:B------:R-:W-:Y:S01]  /*2040*/  IMAD R0, R63, R0, RZ ;  /* 0x000000003f007224 */ /* 0x000fe200078e02ff */
[----:B------:R-:W-:Y:S01]  /*2050*/  LEA R92, P1, R2, UR12, 0x1 ;  /* 0x0000000c025c7c11 */ /* 0x000fe2000f8208ff */
[C---:B------:R-:W-:Y:S02]  /*2060*/  IMAD R123, R6.reuse, UR11, R123 ;  /* 0x0000000b067b7c24 */ /* 0x040fe4000f8e027b */
[----:B------:R-:W-:Y:S01]  /*2070*/  IMAD.WIDE.U32 R6, R6, UR10, R16 ;  /* 0x0000000a06067c25 */ /* 0x000fe2000f8e0010 */
[-C--:B------:R-:W-:Y:S01]  /*2080*/  IADD3 R112, P2, R64, R0.reuse, RZ ;  /* 0x0000000040707210 */ /* 0x080fe20007f5e0ff */
[----:B------:R-:W-:Y:S01]  /*2090*/  ULDC.64 UR10, c[0x0][0x318] ;  /* 0x0000c600000a7ab9 */ /* 0x000fe20000000a00 */
[----:B------:R-:W-:Y:S01]  /*20a0*/  IADD3 R44, P4, R65, R0, RZ ;  /* 0x00000000412c7210 */ /* 0x000fe20007f9e0ff */
[----:B------:R-:W-:Y:S01]  /*20b0*/  IMAD.IADD R93, R3, 0x1, R5 ;  /* 0x00000001035d7824 */ /* 0x000fe200078e0205 */
[----:B------:R-:W-:Y:S01]  /*20c0*/  SHF.R.S32.HI R3, RZ, 0x1f, R0 ;  /* 0x0000001fff037819 */ /* 0x000fe20000011400 */
[----:B------:R-:W-:Y:S01]  /*20d0*/  IMAD.IADD R123, R7, 0x1, R123 ;  /* 0x00000001077b7824 */ /* 0x000fe200078e027b */
[----:B------:R-:W-:Y:S01]  /*20e0*/  LEA R122, P0, R6, UR10, 0x1 ;  /* 0x0000000a067a7c11 */ /* 0x000fe2000f8008ff */
[----:B------:R-:W-:Y:S01]  /*20f0*/  IMAD.SHL.U32 R82, R78, 0x20, RZ ;  /* 0x000000204e527824 */ /* 0x000fe200078e00ff */
[----:B------:R-:W-:Y:S01]  /*2100*/  LEA.HI.X R93, R2, UR13, R93, 0x1, P1 ;  /* 0x0000000d025d7c11 */ /* 0x000fe200088f0c5d */
[----:B------:R-:W-:Y:S01]  /*2110*/  IMAD.X R5, R61, 0x1, R3, P2 ;  /* 0x000000013d057824 */ /* 0x000fe200010e0603 */
[----:B------:R-:W-:Y:S01]  /*2120*/  LEA.HI.X R123, R6, UR11, R123, 0x1, P0 ;  /* 0x0000000b067b7c11 */ /* 0x000fe200080f0c7b */
[----:B------:R-:W-:Y:S01]  /*2130*/  IMAD.X R3, R62, 0x1, R3, P4 ;  /* 0x000000013e037824 */ /* 0x000fe200020e0603 */
[----:B------:R-:W-:Y:S01]  /*2140*/  ULDC.64 UR12, c[0x0][0x218] ;  /* 0x00008600000c7ab9 */ /* 0x000fe20000000a00 */
[----:B------:R-:W-:Y:S01]  /*2150*/  ULDC.64 UR10, c[0x0][0x220] ;  /* 0x00008800000a7ab9 */ /* 0x000fe20000000a00 */
[----:B------:R-:W-:Y:S01]  /*2160*/  LEA R118, P1, R104, UR12, 0x1 ;  /* 0x0000000c68767c11 */ /* 0x000fe2000f8208ff */
[----:B------:R-:W-:Y:S01]  /*2170*/  VIADD R98, R66, 0x20 ;  /* 0x0000002042627836 */ /* 0x000fe20000000000 */
[----:B------:R-:W-:Y:S01]  /*2180*/  LEA R116, P0, R88, UR10, 0x1 ;  /* 0x0000000a58747c11 */ /* 0x000fe2000f8008ff */
[----:B------:R-:W-:Y:S01]  /*2190*/  VIADD R96, R66, 0x40 ;  /* 0x0000004042607836 */ /* 0x000fe20000000000 */
[----:B------:R-:W-:Y:S01]  /*21a0*/  SHF.L.U64.HI R2, R44, 0x1, R3 ;  /* 0x000000012c027819 */ /* 0x000fe20000010203 */
[----:B------:R-:W-:Y:S01]  /*21b0*/  VIADD R78, R106, 0x20 ;  /* 0x000000206a4e7836 */ /* 0x000fe20000000000 */
[----:B------:R-:W-:Y:S01]  /*21c0*/  SHF.L.U32 R44, R44, 0x1, RZ ;  /* 0x000000012c2c7819 */ /* 0x000fe200000006ff */
[----:B------:R-:W-:Y:S01]  /*21d0*/  IMAD.MOV.U32 R9, RZ, RZ, R87 ;  /* 0x000000ffff097224 */ /* 0x000fe200078e0057 */
[----:B------:R-:W-:Y:S01]  /*21e0*/  LEA.HI.X R119, R104, UR13, R52, 0x1, P1 ;  /* 0x0000000d68777c11 */ /* 0x000fe200088f0c34 */
[----:B------:R-:W-:Y:S01]  /*21f0*/  ULDC.64 UR12, c[0x0][0x360] ;  /* 0x0000d800000c7ab9 */ /* 0x000fe20000000a00 */
[----:B------:R-:W-:Y:S01]  /*2200*/  LEA.HI.X R117, R88, UR11, R86, 0x1, P0 ;  /* 0x0000000b58757c11 */ /* 0x000fe200080f0c56 */
[----:B------:R-:W-:Y:S01]  /*2210*/  ULDC.64 UR10, c[0x0][0x358] ;  /* 0x0000d600000a7ab9 */ /* 0x000fe20000000a00 */
[C---:B------:R-:W-:Y:S01]  /*2220*/  SHF.L.U64.HI R0, R112.reuse, 0x1, R5 ;  /* 0x0000000170007819 */ /* 0x040fe20000010205 */
[----:B------:R-:W-:Y:S01]  /*2230*/  IMAD.SHL.U32 R112, R112, 0x2, RZ ;  /* 0x0000000270707824 */ /* 0x000fe200078e00ff */
[----:B------:R-:W-:-:S02]  /*2240*/  IADD3 R14, P1, R44, UR12, RZ ;  /* 0x0000000c2c0e7c10 */ /* 0x000fc4000ff3e0ff */
[----:B------:R-:W-:Y:S02]  /*2250*/  IADD3 R44, P0, R44, UR10, RZ ;  /* 0x0000000a2c2c7c10 */ /* 0x000fe4000ff1e0ff */
[----:B------:R-:W-:Y:S02]  /*2260*/  IADD3 R114, P4, R112, UR12, RZ ;  /* 0x0000000c70727c10 */ /* 0x000fe4000ff9e0ff */
[----:B------:R-:W-:Y:S02]  /*2270*/  IADD3.X R45, R2, UR11, RZ, P0, !PT ;  /* 0x0000000b022d7c10 */ /* 0x000fe400087fe4ff */
[----:B------:R-:W-:Y:S02]  /*2280*/  IADD3 R91, P0, R82, 0x40, RZ ;  /* 0x00000040525b7810 */ /* 0x000fe40007f1e0ff */
[----:B------:R-:W-:Y:S02]  /*2290*/  IADD3 R112, P2, R112, UR10, RZ ;  /* 0x0000000a70707c10 */ /* 0x000fe4000ff5e0ff */
[----:B------:R-:W-:Y:S01]  /*22a0*/  IADD3.X R15, R2, UR13, RZ, P1, !PT ;  /* 0x0000000d020f7c10 */ /* 0x000fe20008ffe4ff */
[----:B------:R-:W-:Y:S01]  /*22b0*/  IMAD.X R90, RZ, RZ, R79, P0 ;  /* 0x000000ffff5a7224 */ /* 0x000fe200000e064f */
[----:B------:R-:W-:-:S02]  /*22c0*/  IADD3 R83, P1, R82, 0x20, RZ ;  /* 0x0000002052537810 */ /* 0x000fc40007f3e0ff */
[C---:B------:R-:W-:Y:S01]  /*22d0*/  IADD3.X R115, R0.reuse, UR13, RZ, P4, !PT ;  /* 0x0000000d00737c10 */ /* 0x040fe2000a7fe4ff */
[----:B------:R-:W-:Y:S01]  /*22e0*/  ULDC.64 UR12, c[0x0][0x230] ;  /* 0x00008c00000c7ab9 */ /* 0x000fe20000000a00 */
[----:B------:R-:W-:Y:S01]  /*22f0*/  IADD3.X R113, R0, UR11, RZ, P2, !PT ;  /* 0x0000000b00717c10 */ /* 0x000fe200097fe4ff */
[----:B------:R-:W-:Y:S01]  /*2300*/  ULDC.64 UR10, c[0x0][0x248] ;  /* 0x00009200000a7ab9 */ /* 0x000fe20000000a00 */
[----:B------:R-:W-:Y:S02]  /*2310*/  IADD3.X R0, RZ, R79, RZ, P1, !PT ;  /* 0x0000004fff007210 */ /* 0x000fe40000ffe4ff */
[C---:B------:R-:W-:Y:S01]  /*2320*/  SHF.L.U64.HI R90, R91.reuse, 0x1, R90 ;  /* 0x000000015b5a7819 */ /* 0x040fe2000001025a */
[----:B------:R-:W-:Y:S01]  /*2330*/  IMAD.SHL.U32 R91, R91, 0x2, RZ ;  /* 0x000000025b5b7824 */ /* 0x000fe200078e00ff */
[C---:B------:R-:W-:Y:S01]  /*2340*/  SHF.L.U64.HI R81, R83.reuse, 0x1, R0 ;  /* 0x0000000153517819 */ /* 0x040fe20000010200 */
[----:B------:R-:W-:Y:S01]  /*2350*/  IMAD.SHL.U32 R83, R83, 0x2, RZ ;  /* 0x0000000253537824 */ /* 0x000fe200078e00ff */
[----:B------:R-:W-:-:S02]  /*2360*/  SHF.R.S32.HI R95, RZ, 0x1f, R98 ;  /* 0x0000001fff5f7819 */ /* 0x000fc40000011462 */
[----:B------:R-:W-:-:S07]  /*2370*/  SHF.R.S32.HI R94, RZ, 0x1f, R96 ;  /* 0x0000001fff5e7819 */ /* 0x000fce0000011460 */
.L_x_4242:
[----:B------:R-:W-:Y:S01]  /*2380*/  IMAD.SHL.U32 R13, R9, 0x40, RZ ;  /* 0x00000040090d7824 */ /* 0x000fe200078e00ff */
[----:B------:R-:W1:Y:S01]  /*2390*/  LDC R3, c[0x0][0x340] ;  /* 0x0000d000ff037b82 */ /* 0x000e620000000800 */
[----:B------:R-:W-:Y:S02]  /*23a0*/  BSSY B0, `(.L_x_4194) ;  /* 0x0000013000007945 */ /* 0x000fe40003800000 */
[----:B------:R-:W-:Y:S04]  /*23b0*/  VIADD R12, R13, 0xffffffc0 ;  /* 0xffffffc00d0c7836 */ /* 0x000fe80000000000 */
[----:B--2---:R-:W-:Y:S01]  /*23c0*/  IMAD.IADD R5, R59, 0x1, -R12 ;  /* 0x000000013b057824 */ /* 0x004fe200078e0a0c */
[----:B------:R-:W-:Y:S04]  /*23d0*/  IADD3 R7, -R12, R55, RZ ;  /* 0x000000370c077210 */ /* 0x000fe80007ffe1ff */
[-C--:B------:R-:W-:Y:S02]  /*23e0*/  ISETP.GE.AND P2, PT, R106, R7.reuse, PT ;  /* 0x000000076a00720c */ /* 0x080fe40003f46270 */
[----:B------:R-:W-:Y:S02]  /*23f0*/  ISETP.GE.AND P1, PT, R78, R7, PT ;  /* 0x000000074e00720c */ /* 0x000fe40003f26270 */
[-C--:B------:R-:W-:Y:S02]  /*2400*/  ISETP.GE.AND P2, PT, R106, R5.reuse, !P2 ;  /* 0x000000056a00720c */ /* 0x080fe40005746270 */
[----:B------:R-:W-:Y:S02]  /*2410*/  ISETP.GE.AND P1, PT, R78, R5, !P1 ;  /* 0x000000054e00720c */ /* 0x000fe40004f26270 */
[----:B-1----:R-:W-:Y:S09]  /*2420*/  LEA R3, -R3, RZ, 0x6 ;  /* 0x000000ff03037211 */ /* 0x002ff200078e31ff */
[----:B------:R-:W-:Y:S05]  /*2430*/  @!P2 BRA `(.L_x_4195) ;  /* 0x000000000024a947 */ /* 0x000fea0003800000 */
[----:B------:R-:W-:Y:S02]  /*2440*/  ISETP.NE.AND P0, PT, R101, RZ, PT ;  /* 0x000000ff6500720c */ /* 0x000fe40003f05270 */
[----:B------:R-:W-:Y:S11]  /*2450*/  ISETP.NE.AND P4, PT, R100, RZ, PT ;  /* 0x000000ff6400720c */ /* 0x000ff60003f85270 */
[----:B------:R-:W2:Y:S04]  /*2460*/  @P0 LDG.E.128 R20, desc[UR6][R92.64] ;  /* 0x000000065c140981 */ /* 0x000ea8000c1e1d00 */
[----:B--2---:R1:W-:Y:S01]  /*2470*/  @P0 STG.E.128 desc[UR6][R116.64], R20 ;  /* 0x0000001474000986 */ /* 0x0043e2000c101d06 */
[----:B------:R-:W-:Y:S03]  /*2480*/  ISETP.NE.AND P0, PT, R99, RZ, PT ;  /* 0x000000ff6300720c */ /* 0x000fe60003f05270 */
[----:B------:R-:W2:Y:S04]  /*2490*/  @P4 LDG.E.128 R16, desc[UR6][R92.64+0x40] ;  /* 0x000040065c104981 */ /* 0x000ea8000c1e1d00 */
[----:B--2---:R1:W-:Y:S06]  /*24a0*/  @P4 STG.E.128 desc[UR6][R116.64+0x40], R16 ;  /* 0x0000401074004986 */ /* 0x0043ec000c101d06 */
[----:B------:R-:W2:Y:S04]  /*24b0*/  @P0 LDG.E.128 R4, desc[UR6][R92.64+0x80] ;  /* 0x000080065c040981 */ /* 0x000ea8000c1e1d00 */
[----:B--2---:R1:W-:Y:S02]  /*24c0*/  @P0 STG.E.128 desc[UR6][R116.64+0x80], R4 ;  /* 0x0000800474000986 */ /* 0x0043e4000c101d06 */
.L_x_4195:
[----:B------:R-:W-:Y:S05]  /*24d0*/  BSYNC B0 ;  /* 0x0000000000007941 */ /* 0x000fea0003800000 */
.L_x_4194:
[----:B------:R-:W-:Y:S04]  /*24e0*/  BSSY B0, `(.L_x_4196) ;  /* 0x000000f000007945 */ /* 0x000fe80003800000 */
[----:B------:R-:W-:Y:S05]  /*24f0*/  @!P1 BRA `(.L_x_4197) ;  /* 0x0000000000349947 */ /* 0x000fea0003800000 */
[----:B------:R-:W-:Y:S02]  /*2500*/  ISETP.NE.AND P4, PT, R101, RZ, PT ;  /* 0x000000ff6500720c */ /* 0x000fe40003f85270 */
[----:B------:R-:W-:Y:S02]  /*2510*/  IADD3 R26, P0, R92, UR23, RZ ;  /* 0x000000175c1a7c10 */ /* 0x000fe4000ff1e0ff */
[----:B------:R-:W-:Y:S02]  /*2520*/  LEA R24, P5, R57, R116, 0x1 ;  /* 0x0000007439187211 */ /* 0x000fe400078a08ff */
[----:B------:R-:W-:Y:S02]  /*2530*/  IADD3.X R27, R93, UR21, RZ, P0, !PT ;  /* 0x000000155d1b7c10 */ /* 0x000fe400087fe4ff */
[----:B------:R-:W-:Y:S02]  /*2540*/  ISETP.NE.AND P0, PT, R100, RZ, PT ;  /* 0x000000ff6400720c */ /* 0x000fe40003f05270 */
[----:B------:R-:W-:Y:S03]  /*2550*/  LEA.HI.X R25, R57, R117, R56, 0x1, P5 ;  /* 0x0000007539197211 */ /* 0x000fe600028f0c38 */
[----:B-1----:R-:W2:Y:S04]  /*2560*/  @P4 LDG.E.128 R20, desc[UR6][R26.64] ;  /* 0x000000061a144981 */ /* 0x002ea8000c1e1d00 */
[----:B--2---:R2:W-:Y:S01]  /*2570*/  @P4 STG.E.128 desc[UR6][R24.64], R20 ;  /* 0x0000001418004986 */ /* 0x0045e2000c101d06 */
[----:B------:R-:W-:Y:S03]  /*2580*/  ISETP.NE.AND P4, PT, R99, RZ, PT ;  /* 0x000000ff6300720c */ /* 0x000fe60003f85270 */
[----:B------:R-:W3:Y:S04]  /*2590*/  @P0 LDG.E.128 R16, desc[UR6][R26.64+0x40] ;  /* 0x000040061a100981 */ /* 0x000ee8000c1e1d00 */
[----:B---3--:R2:W-:Y:S06]  /*25a0*/  @P0 STG.E.128 desc[UR6][R24.64+0x40], R16 ;  /* 0x0000401018000986 */ /* 0x0085ec000c101d06 */
[----:B------:R-:W3:Y:S04]  /*25b0*/  @P4 LDG.E.128 R4, desc[UR6][R26.64+0x80] ;  /* 0x000080061a044981 */ /* 0x000ee8000c1e1d00 */
[----:B---3--:R2:W-:Y:S02]  /*25c0*/  @P4 STG.E.128 desc[UR6][R24.64+0x80], R4 ;  /* 0x0000800418004986 */ /* 0x0085e4000c101d06 */
.L_x_4197:
[----:B------:R-:W-:Y:S05]  /*25d0*/  BSYNC B0 ;  /* 0x0000000000007941 */ /* 0x000fea0003800000 */
.L_x_4196:
[----:B------:R-:W-:Y:S02]  /*25e0*/  ISETP.NE.AND P6, PT, RZ, UR4, PT ;  /* 0x00000004ff007c0c */ /* 0x000fe4000bfc5270 */
[----:B------:R-:W-:Y:S02]  /*25f0*/  LEA R120, P4, R54, R118, 0x1 ;  /* 0x0000007636787211 */ /* 0x000fe400078808ff */
[----:B------:R-:W-:Y:S02]  /*2600*/  LEA R124, P5, R82, R122, 0x1 ;  /* 0x0000007a527c7211 */ /* 0x000fe400078a08ff */
[C---:B------:R-:W-:Y:S02]  /*2610*/  LEA R92, P0, R3.reuse, R92, 0x1 ;  /* 0x0000005c035c7211 */ /* 0x040fe400078008ff */
[----:B------:R-:W-:Y:S02]  /*2620*/  LEA.HI.X R121, R54, R119, R53, 0x1, P4 ;  /* 0x0000007736797211 */ /* 0x000fe400020f0c35 */
[----:B------:R-:W-:Y:S02]  /*2630*/  LEA.HI.X R125, R82, R123, R79, 0x1, P5 ;  /* 0x0000007b527d7211 */ /* 0x000fe400028f0c4f */
[----:B------:R-:W-:Y:S01]  /*2640*/  LEA.HI.X.SX32 R93, R3, R93, 0x1, P0 ;  /* 0x0000005d035d7211 */ /* 0x000fe200000f0eff */
[----:B------:R-:W-:Y:S06]  /*2650*/  @!P6 BRA `(.L_x_4198) ;  /* 0x0000003c0004e947 */ /* 0x000fec0003800000 */
[----:B------:R-:W-:Y:S11]  /*2660*/  ISETP.NE.AND P0, PT, RZ, UR20, PT ;  /* 0x00000014ff007c0c */ /* 0x000ff6000bf05270 */
[----:B------:R-:W-:Y:S02]  /*2670*/  @!UPT UIADD3 URZ, URZ, URZ, URZ ;  /* 0x0000003f3f3ff290 */ /* 0x000fe4000fffe03f */
[----:B------:R-:W-:Y:S05]  /*2680*/  @!P0 BRA `(.L_x_4199) ;  /* 0x0000001400588947 */ /* 0x000fea0003800000 */
[----:B------:R-:W-:Y:S04]  /*2690*/  BSSY B1, `(.L_x_4200) ;  /* 0x00000a3000017945 */ /* 0x000fe80003800000 */
[----:B------:R-:W-:Y:S05]  /*26a0*/  @!P2 BRA `(.L_x_4201) ;  /* 0x000000080084a947 */ /* 0x000fea0003800000 */
[----:B------:R-:W3:Y:S01]  /*26b0*/  LDC R3, c[0x0][0x2d0] ;  /* 0x0000b400ff037b82 */ /* 0x000ee20000000800 */
[----:B------:R-:W-:Y:S01]  /*26c0*/  BSSY B0, `(.L_x_4202) ;  /* 0x0000037000007945 */ /* 0x000fe20003800000 */
[-C--:B---3--:R-:W-:Y:S02]  /*26d0*/  ISETP.GE.AND P0, PT, R10, R3.reuse, PT ;  /* 0x000000030a00720c */ /* 0x088fe40003f06270 */
[-C--:B------:R-:W-:Y:S02]  /*26e0*/  ISETP.GE.AND P4, PT, R85, R3.reuse, PT ;  /* 0x000000035500720c */ /* 0x080fe40003f86270 */
[----:B------:R-:W-:Y:S09]  /*26f0*/  ISETP.GE.AND P2, PT, R84, R3, PT ;  /* 0x000000035400720c */ /* 0x000ff20003f46270 */
[----:B------:R-:W-:Y:S05]  /*2700*/  @P0 BRA `(.L_x_4203) ;  /* 0x0000000000c80947 */ /* 0x000fea0003800000 */
[----:B------:R-:W-:Y:S01]  /*2710*/  ISETP.GE.AND P0, PT, R10, UR4, PT ;  /* 0x000000040a007c0c */ /* 0x000fe2000bf06270 */
[----:B-12---:R-:W2:Y:S11]  /*2720*/  LDG.E.128 R16, desc[UR6][R122.64] ;  /* 0x000000067a107981 */ /* 0x006eb6000c1e1d00 */
[----:B------:R-:W-:Y:S01]  /*2730*/  @!UPT UIADD3 URZ, URZ, URZ, URZ ;  /* 0x0000003f3f3ff290 */ /* 0x000fe2000fffe03f */
        /* <DEDUP_REMOVED lines=47> */
.L_x_4203:
[----:B------:R-:W-:Y:S05]  /*2a30*/  BSYNC B0 ;  /* 0x0000000000007941 */ /* 0x000fea0003800000 */
.L_x_4202:
[----:B------:R-:W-:Y:S04]  /*2a40*/  BSSY B0, `(.L_x_4204) ;  /* 0x0000034000007945 */ /* 0x000fe80003800000 */
[----:B------:R-:W-:Y:S05]  /*2a50*/  @P4 BRA `(.L_x_4205) ;  /* 0x0000000000c84947 */ /* 0x000fea0003800000 */
[----:B------:R-:W-:Y:S01]  /*2a60*/  ISETP.GE.AND P0, PT, R85, UR4, PT ;  /* 0x0000000455007c0c */ /* 0x000fe2000bf06270 */
[----:B-123--:R-:W2:Y:S11]  /*2a70*/  LDG.E.128 R16, desc[UR6][R122.64+0x40] ;  /* 0x000040067a107981 */ /* 0x00eeb6000c1e1d00 */
        /* <DEDUP_REMOVED lines=48> */
.L_x_4205:
[----:B------:R-:W-:Y:S05]  /*2d80*/  BSYNC B0 ;  /* 0x0000000000007941 */ /* 0x000fea0003800000 */
.L_x_4204:
[----:B------:R-:W-:Y:S05]  /*2d90*/  @P2 BRA `(.L_x_4201) ;  /* 0x0000000000c82947 */ /* 0x000fea0003800000 */
[----:B------:R-:W-:Y:S01]  /*2da0*/  ISETP.GE.AND P0, PT, R84, UR4, PT ;  /* 0x0000000454007c0c */ /* 0x000fe2000bf06270 */
[----:B-1234-:R-:W2:Y:S11]  /*2db0*/  LDG.E.128 R16, desc[UR6][R122.64+0x80] ;  /* 0x000080067a107981 */ /* 0x01eeb6000c1e1d00 */
        /* <DEDUP_REMOVED lines=48> */
.L_x_4201:
[----:B------:R-:W-:Y:S05]  /*30c0*/  BSYNC B1 ;  /* 0x0000000000017941 */ /* 0x000fea0003800000 */
.L_x_4200:
[----:B------:R-:W-:Y:S04]  /*30d0*/  BSSY B1, `(.L_x_4206) ;  /* 0x00000a9000017945 */ /* 0x000fe80003800000 */
[----:B------:R-:W-:Y:S05]  /*30e0*/  @!P1 BRA `(.L_x_4207) ;  /* 0x00000008009c9947 */ /* 0x000fea0003800000 */
[C---:B-12---:R-:W-:Y:S01]  /*30f0*/  SHF.L.U64.HI R5, R66.reuse, 0x1, R97 ;  /* 0x0000000142057819 */ /* 0x046fe20000010261 */
        /* <DEDUP_REMOVED lines=11> */
[----:B------:R-:W-:Y:S01]  /*31b0*/  ISETP.GE.AND P0, PT, R10, UR4, PT ;  /* 0x000000040a007c0c */ /* 0x000fe2000bf06270 */
[----:B---34-:R-:W2:Y:S11]  /*31c0*/  LDG.E.128 R16, desc[UR6][R124.64] ;  /* 0x000000067c107981 */ /* 0x018eb6000c1e1d00 */
        /* <DEDUP_REMOVED lines=48> */
.L_x_4209:
[----:B------:R-:W-:Y:S05]  /*34d0*/  BSYNC B0 ;  /* 0x0000000000007941 */ /* 0x000fea0003800000 */
.L_x_4208:
[----:B------:R-:W-:Y:S04]  /*34e0*/  BSSY B0, `(.L_x_4210) ;  /* 0x0000034000007945 */ /* 0x000fe80003800000 */
[----:B------:R-:W-:Y:S05]  /*34f0*/  @P2 BRA `(.L_x_4211) ;  /* 0x0000000000c82947 */ /* 0x000fea0003800000 */
[----:B------:R-:W-:Y:S01]  /*3500*/  ISETP.GE.AND P0, PT, R85, UR4, PT ;  /* 0x0000000455007c0c */ /* 0x000fe2000bf06270 */
[----:B-1-34-:R-:W2:Y:S11]  /*3510*/  LDG.E.128 R16, desc[UR6][R124.64+0x40] ;  /* 0x000040067c107981 */ /* 0x01aeb6000c1e1d00 */
        /* <DEDUP_REMOVED lines=48> */
.L_x_4211:
[----:B------:R-:W-:Y:S05]  /*3820*/  BSYNC B0 ;  /* 0x0000000000007941 */ /* 0x000fea0003800000 */
.L_x_4210:
        /* <DEDUP_REMOVED lines=51> */
.L_x_4207:
[----:B------:R-:W-:Y:S05]  /*3b60*/  BSYNC B1 ;  /* 0x0000000000017941 */ /* 0x000fea0003800000 */
.L_x_4206:
[----:B------:R-:W5:Y:S01]  /*3b70*/  LDC R3, c[0x0][0x2e0] ;  /* 0x0000b800ff037b82 */ /* 0x000f620000000800 */
[----:B------:R-:W-:Y:S01]  /*3b80*/  UMOV UR4, UR19 ;  /* 0x0000001300047c82 */ /* 0x000fe20008000000 */
[----:B-----5:R-:W-:Y:S05]  /*3b90*/  IMAD.U32 R3, R3, -0x20, RZ ;  /* 0xffffffe003037824 */ /* 0x020fea00078e00ff */
[C---:B------:R-:W-:Y:S02]  /*3ba0*/  LEA R44, P1, R3.reuse, R44, 0x1 ;  /* 0x0000002c032c7211 */ /* 0x040fe400078208ff */
[C---:B------:R-:W-:Y:S02]  /*3bb0*/  LEA R14, P0, R3.reuse, R14, 0x1 ;  /* 0x0000000e030e7211 */ /* 0x040fe400078008ff */
[C---:B------:R-:W-:Y:S02]  /*3bc0*/  LEA.HI.X.SX32 R45, R3.reuse, R45, 0x1, P1 ;  /* 0x0000002d032d7211 */ /* 0x040fe400008f0eff */
[----:B------:R-:W-:Y:S01]  /*3bd0*/  LEA.HI.X.SX32 R15, R3, R15, 0x1, P0 ;  /* 0x0000000f030f7211 */ /* 0x000fe200000f0eff */
[----:B------:R-:W-:Y:S08]  /*3be0*/  BRA `(.L_x_4212) ;  /* 0x0000002800047947 */ /* 0x000ff00003800000 */
.L_x_4199:
[----:B------:R-:W-:Y:S04]  /*3bf0*/  BSSY B2, `(.L_x_4213) ;  /* 0x0000127000027945 */ /* 0x000fe80003800000 */
[----:B------:R-:W-:Y:S05]  /*3c00*/  @!P2 BRA `(.L_x_4214) ;  /* 0x000000100094a947 */ /* 0x000fea0003800000 */
[----:B------:R-:W3:Y:S01]  /*3c10*/  LDC R103, c[0x0][0x2d0] ;  /* 0x0000b400ff677b82 */ /* 0x000ee20000000800 */
[----:B------:R-:W-:Y:S01]  /*3c20*/  BSSY B1, `(.L_x_4215) ;  /* 0x0000061000017945 */ /* 0x000fe20003800000 */
[----:B---3--:R-:W-:Y:S11]  /*3c30*/  ISETP.GE.AND P0, PT, R10, R103, PT ;  /* 0x000000670a00720c */ /* 0x008ff60003f06270 */
[----:B------:R-:W-:Y:S02]  /*3c40*/  @!UPT UIADD3 URZ, URZ, URZ, URZ ;  /* 0x0000003f3f3ff290 */ /* 0x000fe4000fffe03f */
[----:B------:R-:W-:Y:S05]  /*3c50*/  @P0 BRA `(.L_x_4216) ;  /* 0x0000000400740947 */ /* 0x000fea0003800000 */
[----:B------:R3:W5:Y:S01]  /*3c60*/  LDG.E.128 R36, desc[UR6][R122.64] ;  /* 0x000000067a247981 */ /* 0x000762000c1e1d00 */
[----:B------:R-:W-:Y:S01]  /*3c70*/  ISETP.GE.AND P0, PT, R10, UR4, PT ;  /* 0x000000040a007c0c */ /* 0x000fe2000bf06270 */
[----:B------:R-:W-:Y:S11]  /*3c80*/  BSSY B0, `(.L_x_4217) ;  /* 0x0000059000007945 */ /* 0x000ff60003800000 */
[----:B------:R-:W-:Y:S01]  /*3c90*/  @!UPT UIADD3 URZ, URZ, URZ, URZ ;  /* 0x0000003f3f3ff290 */ /* 0x000fe2000fffe03f */
        /* <DEDUP_REMOVED lines=15> */
[----:B-12---:R-:W-:Y:S02]  /*3d90*/  LEA R16, P2, R133, R122, 0x1 ;  /* 0x0000007a85107211 */ /* 0x006fe400078408ff */
[----:B------:R-:W-:Y:S02]  /*3da0*/  LEA R134, P0, R131, R114, 0x1 ;  /* 0x0000007283867211 */ /* 0x000fe400078008ff */
[----:B------:R-:W-:Y:S02]  /*3db0*/  LEA.HI.X.SX32 R17, R133, R123, 0x1, P2 ;  /* 0x0000007b85117211 */ /* 0x000fe400010f0eff */
[----:B------:R-:W-:Y:S02]  /*3dc0*/  LEA.HI.X.SX32 R135, R131, R115, 0x1, P0 ;  /* 0x0000007383877211 */ /* 0x000fe400000f0eff */
[----:B------:R-:W-:Y:S02]  /*3dd0*/  MOV R131, RZ ;  /* 0x000000ff00837202 */ /* 0x000fe40000000f00 */
[----:B------:R-:W-:Y:S01]  /*3de0*/  @P4 IADD3 R131, RZ, -UR22, RZ ;  /* 0x80000016ff834c10 */ /* 0x000fe2000fffe0ff */
[----:B------:R-:W2:Y:S03]  /*3df0*/  LDG.E.128 R16, desc[UR6][R16.64] ;  /* 0x0000000610107981 */ /* 0x000ea6000c1e1d00 */
[C---:B------:R-:W-:Y:S04]  /*3e00*/  LEA R40, P0, R131.reuse, R112, 0x1 ;  /* 0x0000007083287211 */ /* 0x040fe800078008ff */
[----:B------:R-:W-:Y:S01]  /*3e10*/  LEA.HI.X.SX32 R41, R131, R113, 0x1, P0 ;  /* 0x0000007183297211 */ /* 0x000fe200000f0eff */
[----:B------:R-:W4:Y:S08]  /*3e20*/  LDG.E.128 R132, desc[UR6][R134.64] ;  /* 0x0000000686847981 */ /* 0x000f30000c1e1d00 */
[----:B------:R-:W3:Y:S01]  /*3e30*/  LDG.E.128 R48, desc[UR6][R40.64] ;  /* 0x0000000628307981 */ /* 0x000ee2000c1e1d00 */
[--C-:B----4-:R-:W-:Y:S01]  /*3e40*/  HADD2.F32 R25, -RZ, R132.reuse.H0_H0 ;  /* 0x20000084ff197230 */ /* 0x110fe20000004100 */
        /* <DEDUP_REMOVED lines=19> */
[--C-:B---3--:R-:W-:Y:S02]  /*3f80*/  HADD2.F32 R31, -RZ, R48.reuse.H0_H0 ;  /* 0x20000030ff1f7230 */ /* 0x108fe40000004100 */
        /* <DEDUP_REMOVED lines=40> */
.L_x_4218:
[----:B------:R-:W-:Y:S05]  /*4210*/  BSYNC B0 ;  /* 0x0000000000007941 */ /* 0x000fea0003800000 */
.L_x_4217:
[----:B-----5:R4:W-:Y:S02]  /*4220*/  STG.E.128 desc[UR6][R118.64], R36 ;  /* 0x0000002476007986 */ /* 0x0209e4000c101d06 */
.L_x_4216:
[----:B------:R-:W-:Y:S05]  /*4230*/  BSYNC B1 ;  /* 0x0000000000017941 */ /* 0x000fea0003800000 */
.L_x_4215:
[----:B------:R-:W-:Y:S01]  /*4240*/  ISETP.GE.AND P0, PT, R85, R103, PT ;  /* 0x000000675500720c */ /* 0x000fe20003f06270 */
[----:B------:R-:W-:Y:S11]  /*4250*/  BSSY B1, `(.L_x_4219) ;  /* 0x0000060000017945 */ /* 0x000ff60003800000 */
[----:B------:R-:W-:Y:S01]  /*4260*/  @!UPT UIADD3 URZ, URZ, URZ, URZ ;  /* 0x0000003f3f3ff290 */ /* 0x000fe2000fffe03f */
[----:B------:R-:W-:Y:S05]  /*4270*/  @P0 BRA `(.L_x_4220) ;  /* 0x0000000400740947 */ /* 0x000fea0003800000 */
[----:B----4-:R4:W5:Y:S01]  /*4280*/  LDG.E.128 R36, desc[UR6][R122.64+0x40] ;  /* 0x000040067a247981 */ /* 0x010962000c1e1d00 */
        /* <DEDUP_REMOVED lines=90> */
.L_x_4222:
[----:B------:R-:W-:Y:S05]  /*4830*/  BSYNC B0 ;  /* 0x0000000000007941 */ /* 0x000fea0003800000 */
.L_x_4221:
[----:B-----5:R1:W-:Y:S02]  /*4840*/  STG.E.128 desc[UR6][R118.64+0x40], R36 ;  /* 0x0000402476007986 */ /* 0x0203e4000c101d06 */
.L_x_4220:
[----:B------:R-:W-:Y:S05]  /*4850*/  BSYNC B1 ;  /* 0x0000000000017941 */ /* 0x000fea0003800000 */
.L_x_4219:
[----:B------:R-:W-:Y:S11]  /*4860*/  ISETP.GE.AND P0, PT, R84, R103, PT ;  /* 0x000000675400720c */ /* 0x000ff60003f06270 */
[----:B------:R-:W-:Y:S02]  /*4870*/  @!UPT UIADD3 URZ, URZ, URZ, URZ ;  /* 0x0000003f3f3ff290 */ /* 0x000fe4000fffe03f */
[----:B------:R-:W-:Y:S05]  /*4880*/  @P0 BRA `(.L_x_4214) ;  /* 0x0000000400740947 */ /* 0x000fea0003800000 */
[----:B-1--4-:R1:W5:Y:S01]  /*4890*/  LDG.E.128 R36, desc[UR6][R122.64+0x80] ;  /* 0x000080067a247981 */ /* 0x012362000c1e1d00 */
        /* <DEDUP_REMOVED lines=18> */
[----:B--2---:R-:W-:Y:S02]  /*49c0*/  LEA R16, P2, R131, R122, 0x1 ;  /* 0x0000007a83107211 */ /* 0x004fe400078408ff */
        /* <DEDUP_REMOVED lines=71> */
.L_x_4224:
[----:B------:R-:W-:Y:S05]  /*4e40*/  BSYNC B0 ;  /* 0x0000000000007941 */ /* 0x000fea0003800000 */
.L_x_4223:
[----:B-----5:R4:W-:Y:S02]  /*4e50*/  STG.E.128 desc[UR6][R118.64+0x80], R36 ;  /* 0x0000802476007986 */ /* 0x0209e4000c101d06 */
.L_x_4214:
[----:B------:R-:W-:Y:S05]  /*4e60*/  BSYNC B2 ;  /* 0x0000000000027941 */ /* 0x000fea0003800000 */
.L_x_4213:
[----:B------:R-:W-:Y:S04]  /*4e70*/  BSSY B2, `(.L_x_4225) ;  /* 0x0000137000027945 */ /* 0x000fe80003800000 */
[----:B------:R-:W-:Y:S05]  /*4e80*/  @!P1 BRA `(.L_x_4226) ;  /* 0x0000001000d49947 */ /* 0x000fea0003800000 */
[----:B------:R-:W5:Y:S01]  /*4e90*/  LDC R103, c[0x0][0x2d0] ;  /* 0x0000b400ff677b82 */ /* 0x000f620000000800 */
[----:B------:R-:W-:Y:S01]  /*4ea0*/  BSSY B1, `(.L_x_4227) ;  /* 0x0000065000017945 */ /* 0x000fe20003800000 */
[----:B-----5:R-:W-:Y:S11]  /*4eb0*/  ISETP.GE.AND P0, PT, R10, R103, PT ;  /* 0x000000670a00720c */ /* 0x020ff60003f06270 */
        /* <DEDUP_REMOVED lines=22> */
[C---:B------:R-:W-:Y:S02]  /*5020*/  IADD3 R133, P2, R66.reuse, R131, RZ ;  /* 0x0000008342857210 */ /* 0x040fe40007f5e0ff */
[----:B------:R-:W-:Y:S02]  /*5030*/  LEA.HI.X.SX32 R17, R135, R125, 0x1, P0 ;  /* 0x0000007d87117211 */ /* 0x000fe400000f0eff */
[----:B------:R-:W-:Y:S02]  /*5040*/  LEA R138, P0, R133, R114, 0x1 ;  /* 0x00000072858a7211 */ /* 0x000fe400078008ff */
[----:B------:R-:W-:Y:S02]  /*5050*/  LEA.HI.X.SX32 R131, R131, R97, 0x1, P2 ;  /* 0x0000006183837211 */ /* 0x000fe400010f0eff */
[----:B------:R-:W2:Y:S02]  /*5060*/  LDG.E.128 R16, desc[UR6][R16.64] ;  /* 0x0000000610107981 */ /* 0x000ea4000c1e1d00 */
        /* <DEDUP_REMOVED lines=70> */
.L_x_4230:
[----:B------:R-:W-:Y:S05]  /*54d0*/  BSYNC B0 ;  /* 0x0000000000007941 */ /* 0x000fea0003800000 */
.L_x_4229:
[----:B-----5:R4:W-:Y:S02]  /*54e0*/  STG.E.128 desc[UR6][R120.64], R36 ;  /* 0x0000002478007986 */ /* 0x0209e4000c101d06 */
.L_x_4228:
[----:B------:R-:W-:Y:S05]  /*54f0*/  BSYNC B1 ;  /* 0x0000000000017941 */ /* 0x000fea0003800000 */
.L_x_4227:
[----:B------:R-:W-:Y:S01]  /*5500*/  ISETP.GE.AND P0, PT, R85, R103, PT ;  /* 0x000000675500720c */ /* 0x000fe20003f06270 */
[----:B------:R-:W-:Y:S11]  /*5510*/  BSSY B1, `(.L_x_4231) ;  /* 0x0000066000017945 */ /* 0x000ff60003800000 */
[----:B------:R-:W-:Y:S01]  /*5520*/  @!UPT UIADD3 URZ, URZ, URZ, URZ ;  /* 0x0000003f3f3ff290 */ /* 0x000fe2000fffe03f */
[----:B------:R-:W-:Y:S05]  /*5530*/  @P0 BRA `(.L_x_4232) ;  /* 0x00000004008c0947 */ /* 0x000fea0003800000 */
[----:B-1--4-:R1:W5:Y:S01]  /*5540*/  LDG.E.128 R36, desc[UR6][R124.64+0x40] ;  /* 0x000040067c247981 */ /* 0x012362000c1e1d00 */
[----:B------:R-:W-:Y:S01]  /*5550*/  ISETP.GE.AND P0, PT, R85, UR4, PT ;  /* 0x0000000455007c0c */ /* 0x000fe2000bf06270 */
[----:B------:R-:W-:Y:S11]  /*5560*/  BSSY B0, `(.L_x_4233) ;  /* 0x000005f000007945 */ /* 0x000ff60003800000 */
[----:B------:R-:W-:Y:S01]  /*5570*/  @!UPT UIADD3 URZ, URZ, URZ, URZ ;  /* 0x0000003f3f3ff290 */ /* 0x000fe2000fffe03f */
[----:B------:R-:W-:Y:S05]  /*5580*/  @P0 BRA `(.L_x_4234) ;  /* 0x0000000400700947 */ /* 0x000fea0003800000 */
[----:B------:R-:W-:Y:S01]  /*5590*/  ULEA.HI UR22, UR4, UR4, URZ, 0x1 ;  /* 0x0000000404167291 */ /* 0x000fe2000f8f083f */
[----:B------:R-:W-:Y:S02]  /*55a0*/  IADD3 R136, P0, R122, R83, RZ ;  /* 0x000000537a887210 */ /* 0x000fe40007f1e0ff */
[----:B------:R-:W-:Y:S01]  /*55b0*/  MOV R130, RZ ;  /* 0x000000ff00827202 */ /* 0x000fe20000000f00 */
[----:B------:R-:W-:Y:S01]  /*55c0*/  USHF.R.S32.HI UR22, URZ, 0x1, UR22 ;  /* 0x000000013f167899 */ /* 0x000fe20008011416 */
[----:B------:R-:W-:Y:S02]  /*55d0*/  IADD3.X R137, R123, R81, RZ, P0, !PT ;  /* 0x000000517b897210 */ /* 0x000fe400007fe4ff */
[----:B-----5:R-:W-:Y:S02]  /*55e0*/  MOV R34, R36 ;  /* 0x0000002400227202 */ /* 0x020fe40000000f00 */
[----:B------:R-:W-:Y:S02]  /*55f0*/  MOV R47, R37 ;  /* 0x00000025002f7202 */ /* 0x000fe40000000f00 */
[----:B------:R-:W-:Y:S01]  /*5600*/  ISETP.GE.AND P1, PT, R85, UR22, PT ;  /* 0x0000001655007c0c */ /* 0x000fe2000bf26270 */
[--C-:B------:R-:W-:Y:S01]  /*5610*/  HADD2.F32 R29, -RZ, R34.reuse.H0_H0 ;  /* 0x20000022ff1d7230 */ /* 0x100fe20000004100 */
[----:B------:R-:W-:Y:S01]  /*5620*/  MOV R132, UR22 ;  /* 0x0000001600847c02 */ /* 0x000fe20008000f00 */
[----:B------:R-:W-:Y:S01]  /*5630*/  HADD2.F32 R33, -RZ, R34.H1_H1 ;  /* 0x30000022ff217230 */ /* 0x000fe20000004100 */
[----:B------:R-:W-:Y:S01]  /*5640*/  MOV R46, R38 ;  /* 0x00000026002e7202 */ /* 0x000fe20000000f00 */
[----:B------:R-:W-:Y:S01]  /*5650*/  HADD2.F32 R36, -RZ, R47.H0_H0 ;  /* 0x2000002fff247230 */ /* 0x000fe20000004100 */
[----:B------:R-:W-:Y:S07]  /*5660*/  MOV R43, R39 ;  /* 0x00000027002b7202 */ /* 0x000fee0000000f00 */
[----:B------:R-:W-:Y:S02]  /*5670*/  @P1 IADD3 R132, RZ, -UR22, RZ ;  /* 0x80000016ff841c10 */ /* 0x000fe4000fffe0ff */
[----:B------:R-:W-:Y:S02]  /*5680*/  @P1 IADD3 R130, RZ, -UR22, RZ ;  /* 0x80000016ff821c10 */ /* 0x000fe4000fffe0ff */
[----:B--2---:R-:W-:Y:S02]  /*5690*/  LEA R16, P0, R132, R136, 0x1 ;  /* 0x0000008884107211 */ /* 0x004fe400078008ff */
        /* <DEDUP_REMOVED lines=75> */
.L_x_4234:
[----:B------:R-:W-:Y:S05]  /*5b50*/  BSYNC B0 ;  /* 0x0000000000007941 */ /* 0x000fea0003800000 */
.L_x_4233:
[----:B-----5:R4:W-:Y:S02]  /*5b60*/  STG.E.128 desc[UR6][R120.64+0x40], R36 ;  /* 0x0000402478007986 */ /* 0x0209e4000c101d06 */
.L_x_4232:
[----:B------:R-:W-:Y:S05]  /*5b70*/  BSYNC B1 ;  /* 0x0000000000017941 */ /* 0x000fea0003800000 */
.L_x_4231:
        /* <DEDUP_REMOVED lines=10> */
[----:B-1----:R-:W-:Y:S01]  /*5c20*/  MOV R125, RZ ;  /* 0x000000ff007d7202 */ /* 0x002fe20000000f00 */
        /* <DEDUP_REMOVED lines=16> */
[----:B------:R-:W-:Y:S02]  /*5d30*/  LEA R132, P0, R103, R114, 0x1 ;  /* 0x0000007267847211 */ /* 0x000fe400078008ff */
[-C--:B------:R-:W-:Y:S02]  /*5d40*/  LEA.HI.X.SX32 R125, R125, R94.reuse, 0x1, P2 ;  /* 0x0000005e7d7d7211 */ /* 0x080fe400010f0eff */
        /* <DEDUP_REMOVED lines=71> */
.L_x_4236:
[----:B------:R-:W-:Y:S05]  /*61c0*/  BSYNC B0 ;  /* 0x0000000000007941 */ /* 0x000fea0003800000 */
.L_x_4235:
[----:B-----5:R4:W-:Y:S02]  /*61d0*/  STG.E.128 desc[UR6][R120.64+0x80], R36 ;  /* 0x0000802478007986 */ /* 0x0209e4000c101d06 */
.L_x_4226:
[----:B------:R-:W-:Y:S05]  /*61e0*/  BSYNC B2 ;  /* 0x0000000000027941 */ /* 0x000fea0003800000 */
.L_x_4225:
        /* <DEDUP_REMOVED lines=8> */
.L_x_4198:
[----:B------:R-:W-:Y:S04]  /*6270*/  BSSY B0, `(.L_x_4237) ;  /* 0x000000b000007945 */ /* 0x000fe80003800000 */
[----:B------:R-:W-:Y:S05]  /*6280*/  @!P2 BRA `(.L_x_4238) ;  /* 0x000000000024a947 */ /* 0x000fea0003800000 */
[----:B------:R-:W-:Y:S02]  /*6290*/  ISETP.NE.AND P0, PT, R101, RZ, PT ;  /* 0x000000ff6500720c */ /* 0x000fe40003f05270 */
[----:B------:R-:W-:Y:S11]  /*62a0*/  ISETP.NE.AND P2, PT, R100, RZ, PT ;  /* 0x000000ff6400720c */ /* 0x000ff60003f45270 */
[----:B-12---:R-:W2:Y:S04]  /*62b0*/  @P0 LDG.E.128 R20, desc[UR6][R122.64] ;  /* 0x000000067a140981 */ /* 0x006ea8000c1e1d00 */
[----:B--2---:R3:W-:Y:S01]  /*62c0*/  @P0 STG.E.128 desc[UR6][R118.64], R20 ;  /* 0x0000001476000986 */ /* 0x0047e2000c101d06 */
[----:B------:R-:W-:Y:S03]  /*62d0*/  ISETP.NE.AND P0, PT, R99, RZ, PT ;  /* 0x000000ff6300720c */ /* 0x000fe60003f05270 */
[----:B------:R-:W2:Y:S04]  /*62e0*/  @P2 LDG.E.128 R16, desc[UR6][R122.64+0x40] ;  /* 0x000040067a102981 */ /* 0x000ea8000c1e1d00 */
[----:B--2---:R3:W-:Y:S06]  /*62f0*/  @P2 STG.E.128 desc[UR6][R118.64+0x40], R16 ;  /* 0x0000401076002986 */ /* 0x0047ec000c101d06 */
[----:B------:R-:W2:Y:S04]  /*6300*/  @P0 LDG.E.128 R4, desc[UR6][R122.64+0x80] ;  /* 0x000080067a040981 */ /* 0x000ea8000c1e1d00 */
[----:B--2---:R3:W-:Y:S02]  /*6310*/  @P0 STG.E.128 desc[UR6][R118.64+0x80], R4 ;  /* 0x0000800476000986 */ /* 0x0047e4000c101d06 */
.L_x_4238:
[----:B------:R-:W-:Y:S05]  /*6320*/  BSYNC B0 ;  /* 0x0000000000007941 */ /* 0x000fea0003800000 */
.L_x_4237:
[----:B------:R-:W-:Y:S01]  /*6330*/  UMOV UR4, URZ ;  /* 0x0000003f00047c82 */ /* 0x000fe20008000000 */
[----:B------:R-:W-:Y:S04]  /*6340*/  BSSY B0, `(.L_x_4212) ;  /* 0x000000b000007945 */ /* 0x000fe80003800000 */
[----:B------:R-:W-:Y:S05]  /*6350*/  @!P1 BRA `(.L_x_4239) ;  /* 0x0000000000249947 */ /* 0x000fea0003800000 */
[----:B------:R-:W-:Y:S02]  /*6360*/  ISETP.NE.AND P0, PT, R101, RZ, PT ;  /* 0x000000ff6500720c */ /* 0x000fe40003f05270 */
[----:B------:R-:W-:Y:S11]  /*6370*/  ISETP.NE.AND P1, PT, R100, RZ, PT ;  /* 0x000000ff6400720c */ /* 0x000ff60003f25270 */
[----:B-123--:R-:W2:Y:S04]  /*6380*/  @P0 LDG.E.128 R16, desc[UR6][R124.64] ;  /* 0x000000067c100981 */ /* 0x00eea8000c1e1d00 */
[----:B--2---:R4:W-:Y:S01]  /*6390*/  @P0 STG.E.128 desc[UR6][R120.64], R16 ;  /* 0x0000001078000986 */ /* 0x0049e2000c101d06 */
[----:B------:R-:W-:Y:S03]  /*63a0*/  ISETP.NE.AND P0, PT, R99, RZ, PT ;  /* 0x000000ff6300720c */ /* 0x000fe60003f05270 */
[----:B------:R-:W2:Y:S04]  /*63b0*/  @P1 LDG.E.128 R4, desc[UR6][R124.64+0x40] ;  /* 0x000040067c041981 */ /* 0x000ea8000c1e1d00 */
[----:B--2---:R4:W-:Y:S06]  /*63c0*/  @P1 STG.E.128 desc[UR6][R120.64+0x40], R4 ;  /* 0x0000400478001986 */ /* 0x0049ec000c101d06 */
[----:B------:R-:W2:Y:S04]  /*63d0*/  @P0 LDG.E.128 R20, desc[UR6][R124.64+0x80] ;  /* 0x000080067c140981 */ /* 0x000ea8000c1e1d00 */
[----:B--2---:R4:W-:Y:S02]  /*63e0*/  @P0 STG.E.128 desc[UR6][R120.64+0x80], R20 ;  /* 0x0000801478000986 */ /* 0x0049e4000c101d06 */
.L_x_4239:
[----:B------:R-:W-:Y:S05]  /*63f0*/  BSYNC B0 ;  /* 0x0000000000007941 */ /* 0x000fea0003800000 */
.L_x_4212:
[----:B------:R-:W5:Y:S02]  /*6400*/  LDC R3, c[0x0][0x338] ;  /* 0x0000ce00ff037b82 */ /* 0x000f640000000800 */
[----:B-----5:R-:W-:Y:S05]  /*6410*/  IMAD.U32 R3, R3, -0x40, RZ ;  /* 0xffffffc003037824 */ /* 0x020fea00078e00ff */
[C---:B-1-34-:R-:W-:Y:S04]  /*6420*/  LEA R122, P0, R3.reuse, R122, 0x1 ;  /* 0x0000007a037a7211 */ /* 0x05afe800078008ff */
[----:B------:R-:W-:Y:S01]  /*6430*/  LEA.HI.X.SX32 R123, R3, R123, 0x1, P0 ;  /* 0x0000007b037b7211 */ /* 0x000fe200000f0eff */
[----:B------:R-:W-:Y:S08]  /*6440*/  @!P3 BRA `(.L_x_4240) ;  /* 0x000000040030b947 */ /* 0x000ff00003800000 */
[----:B------:R-:W-:Y:S04]  /*6450*/  IADD3 R3, R9, -0x1, RZ ;  /* 0xffffffff09037810 */ /* 0x000fe80007ffe0ff */
[----:B------:R-:W-:Y:S11]  /*6460*/  ISETP.GT.AND P0, PT, R3, R80, PT ;  /* 0x000000500300720c */ /* 0x000ff60003f04270 */
[----:B------:R-:W-:Y:S02]  /*6470*/  @!UPT UIADD3 URZ, URZ, URZ, URZ ;  /* 0x0000003f3f3ff290 */ /* 0x000fe4000fffe03f */
[----:B------:R-:W-:Y:S05]  /*6480*/  @!P0 BRA `(.L_x_4241) ;  /* 0x0000000400408947 */ /* 0x000fea0003800000 */
[----:B--2---:R-:W-:Y:S01]  /*6490*/  IMAD.MOV.U32 R20, RZ, RZ, RZ ;  /* 0x000000ffff147224 */ /* 0x004fe200078e00ff */
        /* <DEDUP_REMOVED lines=48> */
[----:B------:R-:W-:Y:S02]  /*67a0*/  SHF.R.S32.HI R7, RZ, 0x1f, R0 ;  /* 0x0000001fff077819 */ /* 0x000fe40000011400 */
[----:B--2---:R-:W-:Y:S03]  /*67b0*/  IADD3 R18, -R8, R5, RZ ;  /* 0x0000000508127210 */ /* 0x004fe60007ffe1ff */
[C---:B------:R-:W-:Y:S02]  /*67c0*/  IMAD R8, R7.reuse, UR16, RZ ;  /* 0x0000001007087c24 */ /* 0x040fe4000f8e02ff */
[----:B------:R-:W-:Y:S01]  /*67d0*/  IMAD R7, R7, UR10, RZ ;  /* 0x0000000a07077c24 */ /* 0x000fe2000f8e02ff */
[----:B------:R-:W-:Y:S01]  /*67e0*/  SHF.R.S32.HI R16, RZ, 0x1f, R18 ;  /* 0x0000001fff107819 */ /* 0x000fe20000011412 */
[----:B------:R-:W-:Y:S04]  /*67f0*/  IMAD.WIDE.U32 R20, R18, UR12, RZ ;  /* 0x0000000c12147c25 */ /* 0x000fe8000f8e00ff */
[----:B------:R-:W-:Y:S02]  /*6800*/  IMAD R5, R16, UR12, RZ ;  /* 0x0000000c10057c24 */ /* 0x000fe4000f8e02ff */
[----:B------:R-:W-:Y:S02]  /*6810*/  IMAD R8, R0, UR17, R8 ;  /* 0x0000001100087c24 */ /* 0x000fe4000f8e0208 */
[----:B------:R-:W-:Y:S02]  /*6820*/  IMAD R5, R18, UR13, R5 ;  /* 0x0000000d12057c24 */ /* 0x000fe4000f8e0205 */
[----:B------:R-:W-:Y:S02]  /*6830*/  IMAD.IADD R23, R23, 0x1, R8 ;  /* 0x0000000117177824 */ /* 0x000fe400078e0208 */
[----:B------:R-:W-:Y:S01]  /*6840*/  IMAD R17, R16, UR14, RZ ;  /* 0x0000000e10117c24 */ /* 0x000fe2000f8e02ff */
[----:B------:R-:W-:Y:S01]  /*6850*/  IADD3 R21, R21, R5, RZ ;  /* 0x0000000515157210 */ /* 0x000fe20007ffe0ff */
[C---:B------:R-:W-:Y:S04]  /*6860*/  IMAD.WIDE.U32 R22, R18.reuse, UR14, R22 ;  /* 0x0000000e12167c25 */ /* 0x040fe8000f8e0016 */
[----:B------:R-:W-:Y:S01]  /*6870*/  IMAD R17, R18, UR15, R17 ;  /* 0x0000000f12117c24 */ /* 0x000fe2000f8e0211 */
[----:B------:R-:W-:Y:S01]  /*6880*/  LEA R116, P1, R22, R116, 0x1 ;  /* 0x0000007416747211 */ /* 0x000fe200078208ff */
[C---:B------:R-:W-:Y:S02]  /*6890*/  IMAD R7, R0.reuse, UR11, R7 ;  /* 0x0000000b00077c24 */ /* 0x040fe4000f8e0207 */
[----:B------:R-:W-:Y:S04]  /*68a0*/  IMAD.WIDE.U32 R20, R0, UR10, R20 ;  /* 0x0000000a00147c25 */ /* 0x000fe8000f8e0014 */
[----:B------:R-:W-:Y:S01]  /*68b0*/  IMAD.IADD R17, R23, 0x1, R17 ;  /* 0x0000000117117824 */ /* 0x000fe200078e0211 */
[----:B------:R-:W-:Y:S02]  /*68c0*/  IADD3 R7, R21, R7, RZ ;  /* 0x0000000715077210 */ /* 0x000fe40007ffe0ff */
[----:B------:R-:W-:Y:S02]  /*68d0*/  LEA R118, P0, R20, R118, 0x1 ;  /* 0x0000007614767211 */ /* 0x000fe400078008ff */
[----:B------:R-:W-:Y:S02]  /*68e0*/  LEA.HI.X R117, R22, R117, R17, 0x1, P1 ;  /* 0x0000007516757211 */ /* 0x000fe400008f0c11 */
[----:B------:R-:W-:Y:S01]  /*68f0*/  LEA.HI.X R119, R20, R119, R7, 0x1, P0 ;  /* 0x0000007714777211 */ /* 0x000fe200000f0c07 */
[----:B------:R-:W-:Y:S08]  /*6900*/  BRA `(.L_x_4241) ;  /* 0x0000000000207947 */ /* 0x000ff00003800000 */
.L_x_4240:
[----:B--2---:R-:W1:Y:S08]  /*6910*/  LDC R5, c[0x0][0x250] ;  /* 0x00009400ff057b82 */ /* 0x004e700000000800 */
[----:B------:R-:W2:Y:S02]  /*6920*/  LDC R3, c[0x0][0x248] ;  /* 0x00009200ff037b82 */ /* 0x000ea40000000800 */
[----:B--2---:R-:W-:Y:S02]  /*6930*/  IMAD.U32 R3, R3, -0x40, RZ ;  /* 0xffffffc003037824 */ /* 0x004fe400078e00ff */
[----:B-1----:R-:W-:Y:S03]  /*6940*/  IMAD.U32 R5, R5, -0x40, RZ ;  /* 0xffffffc005057824 */ /* 0x002fe600078e00ff */
[----:B------:R-:W-:Y:S02]  /*6950*/  LEA R118, P0, R3, R118, 0x1 ;  /* 0x0000007603767211 */ /* 0x000fe400078008ff */
[----:B------:R-:W-:Y:S02]  /*6960*/  LEA R116, P1, R5, R116, 0x1 ;  /* 0x0000007405747211 */ /* 0x000fe400078208ff */
[----:B------:R-:W-:Y:S02]  /*6970*/  LEA.HI.X.SX32 R119, R3, R119, 0x1, P0 ;  /* 0x0000007703777211 */ /* 0x000fe400000f0eff */
[----:B------:R-:W-:Y:S09]  /*6980*/  LEA.HI.X.SX32 R117, R5, R117, 0x1, P1 ;  /* 0x0000007505757211 */ /* 0x000ff200008f0eff */
.L_x_4241:
[----:B------:R-:W-:Y:S04]  /*6990*/  IADD3 R9, R9, -0x1, RZ ;  /* 0xffffffff09097810 */ /* 0x000fe80007ffe0ff */
[----:B------:R-:W-:Y:S11]  /*69a0*/  ISETP.GT.AND P0, PT, R9, R80, PT ;  /* 0x000000500900720c */ /* 0x000ff60003f04270 */
[----:B------:R-:W-:Y:S02]  /*69b0*/  @!UPT UIADD3 URZ, URZ, URZ, URZ ;  /* 0x0000003f3f3ff290 */ /* 0x000fe4000fffe03f */
[----:B------:R-:W-:Y:S05]  /*69c0*/  @P0 BRA `(.L_x_4242) ;  /* 0xffffffb8006c0947 */ /* 0x000fea000383ffff */
.L_x_4193:
[----:B------:R-:W1:Y:S01]  /*69d0*/  S2UR UR4, SR_CgaCtaId ;  /* 0x00000000000479c3 */ /* 0x000e620000008800 */
[----:B------:R-:W-:Y:S01]  /*69e0*/  ULDC UR12, c[0x0][0x2e0] ;  /* 0x0000b800000c7ab9 */ /* 0x000fe20000000800 */
[----:B------:R-:W-:-:S06]  /*69f0*/  UMOV UR13, 0x400 ;  /* 0x00000400000d7882 */ /* 0x000fcc0000000000 */
[----:B------:R-:W-:Y:S01]  /*6a00*/  BAR.SYNC.DEFER_BLOCKING 0x0 ;  /* 0x0000000000007b1d */ /* 0x000fe20000010000 */
[----:B------:R-:W-:Y:S02]  /*6a10*/  ISETP.NE.AND P2, PT, RZ, UR12, PT ;  /* 0x0000000cff007c0c */ /* 0x000fe4000bf45270 */
[----:B------:R-:W-:Y:S02]  /*6a20*/  ISETP.GE.AND P1, PT, R85, UR5, PT ;  /* 0x0000000555007c0c */ /* 0x000fe4000bf26270 */
[----:B------:R-:W-:Y:S01]  /*6a30*/  ISETP.GE.AND P0, PT, R84, UR5, PT ;  /* 0x0000000554007c0c */ /* 0x000fe2000bf06270 */
[----:B------:R-:W-:Y:S01]  /*6a40*/  ULDC.64 UR10, c[0x0][0x240] ;  /* 0x00009000000a7ab9 */ /* 0x000fe20000000a00 */
[----:B------:R-:W-:Y:S01]  /*6a50*/  BSSY B3, `(.L_x_4243) ;  /* 0x00003e0000037945 */ /* 0x000fe20003800000 */
[----:B------:R-:W-:Y:S02]  /*6a60*/  USHF.L.U64.HI UR11, UR10, 0x5, UR11 ;  /* 0x000000050a0b7899 */ /* 0x000fe4000801020b */
[----:B------:R-:W-:-:S02]  /*6a70*/  USHF.L.U32 UR10, UR10, 0x5, URZ ;  /* 0x000000050a0a7899 */ /* 0x000fc4000800063f */
[----:B-1----:R-:W-:-:S06]  /*6a80*/  ULEA UR4, UR4, UR13, 0x18 ;  /* 0x0000000d04047291 */ /* 0x002fcc000f8ec03f */
[----:B------:R-:W-:Y:S01]  /*6a90*/  LEA R130, R102, UR4, 0x1 ;  /* 0x0000000466827c11 */ /* 0x000fe2000f8e08ff */
[----:B------:R-:W-:Y:S06]  /*6aa0*/  @!P2 BRA `(.L_x_4244) ;  /* 0x000000380060a947 */ /* 0x000fec0003800000 */
[----:B------:R-:W-:Y:S01]  /*6ab0*/  ISETP.NE.U32.AND P2, PT, RZ, UR8, PT ;  /* 0x00000008ff007c0c */ /* 0x000fe2000bf45070 */
[----:B------:R-:W-:-:S03]  /*6ac0*/  IMAD.MOV.U32 R0, RZ, RZ, RZ ;  /* 0x000000ffff007224 */ /* 0x000fc600078e00ff */
[----:B------:R-:W-:Y:S01]  /*6ad0*/  ISETP.NE.AND.EX P2, PT, RZ, UR9, PT, P2 ;  /* 0x00000009ff007c0c */ /* 0x000fe2000bf45320 */
[----:B------:R-:W-:-:S12]  /*6ae0*/  ULDC.64 UR8, c[0x0][0x210] ;  /* 0x0000840000087ab9 */ /* 0x000fd80000000a00 */
[----:B------:R-:W3:Y:S01]  /*6af0*/  @P2 LDG.E R0, desc[UR6][R110.64] ;  /* 0x000000066e002981 */ /* 0x000ee2000c1e1900 */
[----:B------:R-:W-:Y:S01]  /*6b00*/  LEA R28, P2, R108, UR8, 0x1 ;  /* 0x000000086c1c7c11 */ /* 0x000fe2000f8408ff */
[----:B------:R-:W-:Y:S01]  /*6b10*/  ULDC.U8 UR5, c[0x0][0x3c3] ;  /* 0x0000f0c000057ab9 */ /* 0x000fe20000000000 */
[--C-:B------:R-:W-:Y:S02]  /*6b20*/  IMAD.IADD R27, R126, 0x1, -R77.reuse ;  /* 0x000000017e1b7824 */ /* 0x100fe400078e0a4d */
[----:B------:R-:W-:Y:S02]  /*6b30*/  LEA.HI.X R29, R108, UR9, R60, 0x1, P2 ;  /* 0x000000096c1d7c11 */ /* 0x000fe400090f0c3c */
[----:B---3--:R-:W-:-:S05]  /*6b40*/  IADD3 R0, R0, R59, R77 ;  /* 0x0000003b00007210 */ /* 0x008fca0007ffe04d */
[----:B------:R-:W-:Y:S01]  /*6b50*/  IMAD R2, R63, R0, RZ ;  /* 0x000000003f027224 */ /* 0x000fe200078e02ff */
[----:B------:R-:W-:-:S04]  /*6b60*/  IADD3 R0, P4, R108, UR10, RZ ;  /* 0x0000000a6c007c10 */ /* 0x000fc8000ff9e0ff */
[-C--:B------:R-:W-:Y:S02]  /*6b70*/  IADD3 R65, P2, R65, R2.reuse, RZ ;  /* 0x0000000241417210 */ /* 0x080fe40007f5e0ff */
[----:B------:R-:W-:Y:S02]  /*6b80*/  IADD3 R3, P6, R64, R2, RZ ;  /* 0x0000000240037210 */ /* 0x000fe40007fde0ff */
[----:B------:R-:W-:Y:S02]  /*6b90*/  SHF.R.S32.HI R2, RZ, 0x1f, R2 ;  /* 0x0000001fff027819 */ /* 0x000fe40000011402 */
[----:B--2---:R-:W-:Y:S02]  /*6ba0*/  IADD3.X R5, R60, UR11, RZ, P4, !PT ;  /* 0x0000000b3c057c10 */ /* 0x004fe4000a7fe4ff */
[----:B------:R-:W-:Y:S01]  /*6bb0*/  LEA R24, P5, R0, UR8, 0x1 ;  /* 0x0000000800187c11 */ /* 0x000fe2000f8a08ff */
[--C-:B------:R-:W-:Y:S01]  /*6bc0*/  IMAD.X R62, R62, 0x1, R2.reuse, P2 ;  /* 0x000000013e3e7824 */ /* 0x100fe200010e0602 */
[----:B------:R-:W-:Y:S01]  /*6bd0*/  ISETP.NE.AND P2, PT, RZ, UR5, PT ;  /* 0x00000005ff007c0c */ /* 0x000fe2000bf45270 */
[----:B------:R-:W-:Y:S01]  /*6be0*/  IMAD.X R9, R61, 0x1, R2, P6 ;  /* 0x000000013d097824 */ /* 0x000fe200030e0602 */
[----:B------:R-:W-:-:S02]  /*6bf0*/  ISETP.GE.AND P4, PT, R106, R27, PT ;  /* 0x0000001b6a00720c */ /* 0x000fc40003f86270 */
[----:B------:R-:W-:Y:S02]  /*6c00*/  LEA.HI.X R25, R0, UR9, R5, 0x1, P5 ;  /* 0x0000000900197c11 */ /* 0x000fe4000a8f0c05 */
[----:B------:R-:W-:-:S07]  /*6c10*/  ISETP.GT.AND P4, PT, R58, -0x4, !P4 ;  /* 0xfffffffc3a00780c */ /* 0x000fce0006784270 */
[----:B------:R-:W-:Y:S06]  /*6c20*/  @!P2 BRA `(.L_x_4245) ;  /* 0x000000140010a947 */ /* 0x000fec0003800000 */
[----:B------:R-:W-:Y:S04]  /*6c30*/  BSSY B2, `(.L_x_4246) ;  /* 0x00000a2000027945 */ /* 0x000fe80003800000 */
[----:B------:R-:W-:Y:S05]  /*6c40*/  @!P4 BRA `(.L_x_4247) ;  /* 0x000000080080c947 */ /* 0x000fea0003800000 */
[----:B------:R-:W-:Y:S01]  /*6c50*/  ULDC UR5, c[0x0][0x2d0] ;  /* 0x0000b40000057ab9 */ /* 0x000fe20000000800 */
[C---:B------:R-:W-:Y:S01]  /*6c60*/  IMAD.SHL.U32 R8, R65.reuse, 0x2, RZ ;  /* 0x0000000241087824 */ /* 0x040fe200078e00ff */
        /* <DEDUP_REMOVED lines=58> */
.L_x_4251:
[----:B------:R-:W-:Y:S05]  /*7010*/  BSYNC B0 ;  /* 0x0000000000007941 */ /* 0x000fea0003800000 */
.L_x_4250:
[----:B-----5:R3:W-:Y:S02]  /*7020*/  STS.128 [R130], R12 ;  /* 0x0000000c82007388 */ /* 0x0207e40000000c00 */
.L_x_4249:
[----:B------:R-:W-:Y:S05]  /*7030*/  BSYNC B1 ;  /* 0x0000000000017941 */ /* 0x000fea0003800000 */
.L_x_4248:
        /* <DEDUP_REMOVED lines=48> */
.L_x_4255:
[----:B------:R-:W-:Y:S05]  /*7340*/  BSYNC B0 ;  /* 0x0000000000007941 */ /* 0x000fea0003800000 */
.L_x_4254:
[----:B-----5:R1:W-:Y:S02]  /*7350*/  STS.128 [R130+0x1000], R12 ;  /* 0x0010000c82007388 */ /* 0x0203e40000000c00 */
.L_x_4253:
[----:B------:R-:W-:Y:S05]  /*7360*/  BSYNC B1 ;  /* 0x0000000000017941 */ /* 0x000fea0003800000 */
.L_x_4252:
[----:B------:R1:W-:Y:S01]  /*7370*/  @P0 STS.128 [R130+0x2000], RZ ;  /* 0x002000ff82000388 */ /* 0x0003e20000000c00 */
[----:B------:R-:W-:Y:S05]  /*7380*/  @P0 BRA `(.L_x_4247) ;  /* 0x0000000000b00947 */ /* 0x000fea0003800000 */
[----:B--23--:R-:W5:Y:S01]  /*7390*/  LDG.E.128 R28, desc[UR6][R28.64+0x80] ;  /* 0x000080061c1c7981 */ /* 0x00cf62000c1e1d00 */
[----:B------:R-:W-:Y:S01]  /*73a0*/  ISETP.GE.AND P2, PT, R84, UR12, PT ;  /* 0x0000000c54007c0c */ /* 0x000fe2000bf46270 */
[----:B------:R-:W-:-:S12]  /*73b0*/  BSSY B0, `(.L_x_4256) ;  /* 0x0000028000007945 */ /* 0x000fd80003800000 */
[----:B------:R-:W-:Y:S05]  /*73c0*/  @P2 BRA `(.L_x_4257) ;  /* 0x0000000000982947 */ /* 0x000fea0003800000 */
[----:B------:R-:W2:Y:S04]  /*73d0*/  LDG.E.64 R2, desc[UR6][R8.64+0x40] ;  /* 0x0000400608027981 */ /* 0x000ea8000c1e1b00 */
[----:B------:R-:W3:Y:S01]  /*73e0*/  LDG.E.64 R4, desc[UR6][R6.64+0x40] ;  /* 0x0000400606047981 */ /* 0x000ee2000c1e1b00 */
[--C-:B-1---5:R-:W-:Y:S02]  /*73f0*/  HADD2.F32 R13, -RZ, R31.reuse.H1_H1 ;  /* 0x3000001fff0d7230 */ /* 0x122fe40000004100 */
[----:B------:R-:W-:Y:S02]  /*7400*/  HADD2.F32 R15, -RZ, R31.H0_H0 ;  /* 0x2000001fff0f7230 */ /* 0x000fe40000004100 */
[--C-:B------:R-:W-:Y:S02]  /*7410*/  HADD2.F32 R17, -RZ, R29.reuse.H0_H0 ;  /* 0x2000001dff117230 */ /* 0x100fe40000004100 */
[----:B------:R-:W-:-:S02]  /*7420*/  HADD2.F32 R14, -RZ, R29.H1_H1 ;  /* 0x3000001dff0e7230 */ /* 0x000fc40000004100 */
[----:B--2---:R-:W-:Y:S02]  /*7430*/  HADD2.F32 R0, -RZ, R3.H1_H1 ;  /* 0x30000003ff007230 */ /* 0x004fe40000004100 */
[----:B------:R-:W-:Y:S02]  /*7440*/  HADD2.F32 R16, -RZ, R2.H1_H1 ;  /* 0x30000002ff107230 */ /* 0x000fe40000004100 */
[----:B---3--:R-:W-:Y:S02]  /*7450*/  HADD2.F32 R9, -RZ, R5.H1_H1 ;  /* 0x30000005ff097230 */ /* 0x008fe40000004100 */
        /* <DEDUP_REMOVED lines=29> */
.L_x_4257:
[----:B------:R-:W-:Y:S05]  /*7630*/  BSYNC B0 ;  /* 0x0000000000007941 */ /* 0x000fea0003800000 */
.L_x_4256:
[----:B-----5:R2:W-:Y:S02]  /*7640*/  STS.128 [R130+0x2000], R28 ;  /* 0x0020001c82007388 */ /* 0x0205e40000000c00 */
.L_x_4247:
[----:B------:R-:W-:Y:S05]  /*7650*/  BSYNC B2 ;  /* 0x0000000000027941 */ /* 0x000fea0003800000 */
.L_x_4246:
[----:B------:R-:W-:-:S05]  /*7660*/  VIADD R8, R106, 0x20 ;  /* 0x000000206a087836 */ /* 0x000fca0000000000 */
[----:B------:R-:W-:-:S04]  /*7670*/  ISETP.GE.AND P2, PT, R8, R27, PT ;  /* 0x0000001b0800720c */ /* 0x000fc80003f46270 */
[----:B------:R-:W-:-:S13]  /*7680*/  ISETP.LT.OR P2, PT, R58, -0x83, P2 ;  /* 0xffffff7d3a00780c */ /* 0x000fda0001741670 */
[----:B------:R-:W-:Y:S05]  /*7690*/  @P2 BRA `(.L_x_4258) ;  /* 0x00000030006c2947 */ /* 0x000fea0003800000 */
[----:B------:R-:W-:Y:S01]  /*76a0*/  ULDC UR5, c[0x0][0x2d0] ;  /* 0x0000b40000057ab9 */ /* 0x000fe20000000800 */
[----:B------:R-:W-:Y:S01]  /*76b0*/  IADD3 R0, P4, R66, R65, RZ ;  /* 0x0000004142007210 */ /* 0x000fe20007f9e0ff */
        /* <DEDUP_REMOVED lines=56> */
.L_x_4262:
[----:B------:R-:W-:Y:S05]  /*7a40*/  BSYNC B0 ;  /* 0x0000000000007941 */ /* 0x000fea0003800000 */
.L_x_4261:
[----:B-----5:R3:W-:Y:S02]  /*7a50*/  STS.128 [R130+0x800], R12 ;  /* 0x0008000c82007388 */ /* 0x0207e40000000c00 */
.L_x_4260:
[----:B------:R-:W-:Y:S05]  /*7a60*/  BSYNC B1 ;  /* 0x0000000000017941 */ /* 0x000fea0003800000 */
.L_x_4259:
        /* <DEDUP_REMOVED lines=46> */
.L_x_4266:
[----:B------:R-:W-:Y:S05]  /*7d50*/  BSYNC B0 ;  /* 0x0000000000007941 */ /* 0x000fea0003800000 */
.L_x_4265:
[----:B-----5:R3:W-:Y:S02]  /*7d60*/  STS.128 [R130+0x1800], R12 ;  /* 0x0018000c82007388 */ /* 0x0207e40000000c00 */
.L_x_4264:
[----:B------:R-:W-:Y:S05]  /*7d70*/  BSYNC B1 ;  /* 0x0000000000017941 */ /* 0x000fea0003800000 */
.L_x_4263:
[----:B------:R1:W-:Y:S01]  /*7d80*/  @P0 STS.128 [R130+0x2800], RZ ;  /* 0x002800ff82000388 */ /* 0x0003e20000000c00 */
[----:B------:R-:W-:Y:S05]  /*7d90*/  @P0 BRA `(.L_x_4258) ;  /* 0x0000002800ac0947 */ /* 0x000fea0003800000 */
[----:B-1----:R-:W5:Y:S01]  /*7da0*/  LDG.E.128 R24, desc[UR6][R24.64+0x80] ;  /* 0x0000800618187981 */ /* 0x002f62000c1e1d00 */
[----:B------:R-:W-:Y:S01]  /*7db0*/  ISETP.GE.AND P0, PT, R84, UR12, PT ;  /* 0x0000000c54007c0c */ /* 0x000fe2000bf06270 */
[----:B------:R-:W-:-:S12]  /*7dc0*/  BSSY B0, `(.L_x_4267) ;  /* 0x0000028000007945 */ /* 0x000fd80003800000 */
[----:B------:R-:W-:Y:S05]  /*7dd0*/  @P0 BRA `(.L_x_4268) ;  /* 0x0000000000980947 */ /* 0x000fea0003800000 */
[----:B------:R-:W2:Y:S04]  /*7de0*/  LDG.E.64 R2, desc[UR6][R16.64+0x40] ;  /* 0x0000400610027981 */ /* 0x000ea8000c1e1b00 */
[----:B------:R-:W4:Y:S01]  /*7df0*/  LDG.E.64 R4, desc[UR6][R6.64+0x40] ;  /* 0x0000400606047981 */ /* 0x000f22000c1e1b00 */
[--C-:B---3-5:R-:W-:Y:S02]  /*7e00*/  HADD2.F32 R15, -RZ, R27.reuse.H1_H1 ;  /* 0x3000001bff0f7230 */ /* 0x128fe40000004100 */
[----:B------:R-:W-:Y:S02]  /*7e10*/  HADD2.F32 R19, -RZ, R27.H0_H0 ;  /* 0x2000001bff137230 */ /* 0x000fe40000004100 */
[--C-:B------:R-:W-:Y:S02]  /*7e20*/  HADD2.F32 R14, -RZ, R25.reuse.H1_H1 ;  /* 0x30000019ff0e7230 */ /* 0x100fe40000004100 */
[----:B------:R-:W-:-:S02]  /*7e30*/  HADD2.F32 R18, -RZ, R25.H0_H0 ;  /* 0x20000019ff127230 */ /* 0x000fc40000004100 */
        /* <DEDUP_REMOVED lines=32> */
.L_x_4268:
[----:B------:R-:W-:Y:S05]  /*8040*/  BSYNC B0 ;  /* 0x0000000000007941 */ /* 0x000fea0003800000 */
.L_x_4267:
[----:B-----5:R1:W-:Y:S01]  /*8050*/  STS.128 [R130+0x2800], R24 ;  /* 0x0028001882007388 */ /* 0x0203e20000000c00 */
[----:B------:R-:W-:Y:S05]  /*8060*/  BRA `(.L_x_4258) ;  /* 0x0000002400f87947 */ /* 0x000fea0003800000 */
.L_x_4245:
        /* <DEDUP_REMOVED lines=23> */
[----:B------:R-:W-:-:S03]  /*81e0*/  LEA R4, P4, R2, UR8, 0x1 ;  /* 0x0000000802047c11 */ /* 0x000fc6000f8808ff */
[----:B------:R-:W3:Y:S01]  /*81f0*/  LDG.E.128 R16, desc[UR6][R16.64] ;  /* 0x0000000610107981 */ /* 0x000ee2000c1e1d00 */
[----:B------:R-:W-:Y:S01]  /*8200*/  LEA.HI.X R5, R2, UR9, R7, 0x1, P4 ;  /* 0x0000000902057c11 */ /* 0x000fe2000a0f0c07 */
[----:B------:R-:W-:Y:S01]  /*8210*/  ULDC.64 UR8, c[0x0][0x358] ;  /* 0x0000d60000087ab9 */ /* 0x000fe20000000a00 */
[----:B------:R-:W-:Y:S02]  /*8220*/  MOV R2, RZ ;  /* 0x000000ff00027202 */ /* 0x000fe40000000f00 */
[----:B------:R-:W-:Y:S02]  /*8230*/  @P2 IADD3 R2, -R0, RZ, RZ ;  /* 0x000000ff00022210 */ /* 0x000fe40007ffe1ff */
[----:B------:R-:W4:Y:S02]  /*8240*/  LDG.E.128 R4, desc[UR6][R4.64] ;  /* 0x0000000604047981 */ /* 0x000f24000c1e1d00 */
[----:B------:R-:W-:-:S04]  /*8250*/  IADD3 R0, P4, R2, R3, RZ ;  /* 0x0000000302007210 */ /* 0x000fc80007f9e0ff */
[----:B------:R-:W-:Y:S02]  /*8260*/  LEA.HI.X.SX32 R13, R2, R9, 0x1, P4 ;  /* 0x00000009020d7211 */ /* 0x000fe400020f0eff */
[----:B------:R-:W-:-:S04]  /*8270*/  LEA R12, P4, R0, UR8, 0x1 ;  /* 0x00000008000c7c11 */ /* 0x000fc8000f8808ff */
[----:B------:R-:W-:-:S06]  /*8280*/  LEA.HI.X R13, R0, UR9, R13, 0x1, P4 ;  /* 0x00000009000d7c11 */ /* 0x000fcc000a0f0c0d */
[----:B------:R-:W2:Y:S01]  /*8290*/  LDG.E.128 R12, desc[UR6][R12.64] ;  /* 0x000000060c0c7981 */ /* 0x000ea2000c1e1d00 */
[----:B-----5:R-:W-:Y:S02]  /*82a0*/  HADD2.F32 R37, -RZ, R22.H1_H1 ;  /* 0x30000016ff257230 */ /* 0x020fe40000004100 */
[----:B---3--:R-:W-:Y:S02]  /*82b0*/  HADD2.F32 R30, -RZ, R17.H1_H1 ;  /* 0x30000011ff1e7230 */ /* 0x008fe40000004100 */
[--C-:B----4-:R-:W-:Y:S02]  /*82c0*/  HADD2.F32 R0, -RZ, R5.reuse.H0_H0 ;  /* 0x20000005ff007230 */ /* 0x110fe40000004100 */
[----:B------:R-:W-:Y:S02]  /*82d0*/  HADD2.F32 R5, -RZ, R5.H1_H1 ;  /* 0x30000005ff057230 */ /* 0x000fe40000004100 */
[--C-:B------:R-:W-:Y:S02]  /*82e0*/  HADD2.F32 R8, -RZ, R4.reuse.H0_H0 ;  /* 0x20000004ff087230 */ /* 0x100fe40000004100 */
[----:B------:R-:W-:-:S02]  /*82f0*/  HADD2.F32 R26, -RZ, R4.H1_H1 ;  /* 0x30000004ff1a7230 */ /* 0x000fc40000004100 */
[----:B------:R-:W-:Y:S01]  /*8300*/  @!P2 FADD.FTZ R5, -R5, -RZ ;  /* 0x800000ff0505a221 */ /* 0x000fe20000010100 */
[--C-:B------:R-:W-:Y:S02]  /*8310*/  HADD2.F32 R2, -RZ, R7.reuse.H0_H0 ;  /* 0x20000007ff027230 */ /* 0x100fe40000004100 */
[--C-:B------:R-:W-:Y:S02]  /*8320*/  HADD2.F32 R4, -RZ, R6.reuse.H0_H0 ;  /* 0x20000006ff047230 */ /* 0x100fe40000004100 */
[----:B------:R-:W-:Y:S02]  /*8330*/  HADD2.F32 R7, -RZ, R7.H1_H1 ;  /* 0x30000007ff077230 */ /* 0x000fe40000004100 */
[----:B------:R-:W-:Y:S02]  /*8340*/  HADD2.F32 R6, -RZ, R6.H1_H1 ;  /* 0x30000006ff067230 */ /* 0x000fe40000004100 */
[----:B------:R-:W-:Y:S01]  /*8350*/  FMUL.FTZ R30, R30, R5 ;  /* 0x000000051e1e7220 */ /* 0x000fe20000410000 */
[----:B------:R-:W-:-:S02]  /*8360*/  HADD2.F32 R31, -RZ, R17.H0_H0 ;  /* 0x20000011ff1f7230 */ /* 0x000fc40000004100 */
        /* <DEDUP_REMOVED lines=8> */
[----:B------:R-:W-:Y:S01]  /*83f0*/  FMUL.FTZ R17, R17, R2 ;  /* 0x0000000211117220 */ /* 0x000fe20000410000 */
[----:B------:R-:W-:Y:S01]  /*8400*/  FMUL.FTZ R32, R32, R7 ;  /* 0x0000000720207220 */ /* 0x000fe20000410000 */
[----:B------:R-:W-:-:S02]  /*8410*/  HADD2.F32 R33, -RZ, R16.H0_H0 ;  /* 0x20000010ff217230 */ /* 0x000fc40000004100 */
[----:B------:R-:W-:Y:S01]  /*8420*/  FMUL.FTZ R6, R5, R6 ;  /* 0x0000000605067220 */ /* 0x000fe20000410000 */
[----:B------:R-:W-:Y:S02]  /*8430*/  HADD2.F32 R19, -RZ, R16.H1_H1 ;  /* 0x30000010ff137230 */ /* 0x000fe40000004100 */
[----:B------:R-:W-:Y:S02]  /*8440*/  HADD2.F32 R0, -RZ, R21.H0_H0 ;  /* 0x20000015ff007230 */ /* 0x000fe40000004100 */
[----:B--2---:R-:W-:Y:S02]  /*8450*/  HADD2.F32 R2, -RZ, R13.H0_H0 ;  /* 0x2000000dff027230 */ /* 0x004fe40000004100 */
[----:B------:R-:W-:Y:S01]  /*8460*/  @!P2 FADD.FTZ R8, -R8, -RZ ;  /* 0x800000ff0808a221 */ /* 0x000fe20000010100 */
[----:B------:R-:W-:Y:S02]  /*8470*/  HADD2.F32 R7, -RZ, R18.H0_H0 ;  /* 0x20000012ff077230 */ /* 0x000fe40000004100 */
[----:B------:R-:W-:Y:S01]  /*8480*/  @!P2 FADD.FTZ R26, -R26, -RZ ;  /* 0x800000ff1a1aa221 */ /* 0x000fe20000010100 */
[----:B------:R-:W-:-:S02]  /*8490*/  HADD2.F32 R21, -RZ, R21.H1_H1 ;  /* 0x30000015ff157230 */ /* 0x000fc40000004100 */
[----:B------:R-:W-:Y:S01]  /*84a0*/  @!P2 FADD.FTZ R4, -R4, -RZ ;  /* 0x800000ff0404a221 */ /* 0x000fe20000010100 */
[----:B------:R-:W-:Y:S02]  /*84b0*/  HADD2.F32 R16, -RZ, R23.H0_H0 ;  /* 0x20000017ff107230 */ /* 0x000fe40000004100 */
[----:B------:R-:W-:Y:S02]  /*84c0*/  HADD2.F32 R13, -RZ, R13.H1_H1 ;  /* 0x3000000dff0d7230 */ /* 0x000fe40000004100 */
[--C-:B------:R-:W-:Y:S02]  /*84d0*/  HADD2.F32 R5, -RZ, R15.reuse.H0_H0 ;  /* 0x2000000fff057230 */ /* 0x100fe40000004100 */
[----:B------:R-:W-:Y:S01]  /*84e0*/  FMUL.FTZ R8, R33, R8 ;  /* 0x0000000821087220 */ /* 0x000fe20000410000 */
[----:B------:R-:W-:Y:S01]  /*84f0*/  FMUL.FTZ R26, R19, R26 ;  /* 0x0000001a131a7220 */ /* 0x000fe20000410000 */
[----:B------:R-:W-:Y:S01]  /*8500*/  FMUL.FTZ R4, R7, R4 ;  /* 0x0000000407047220 */ /* 0x000fe20000410000 */
[----:B------:R-:W-:Y:S01]  /*8510*/  FFMA.FTZ R0, R0, R2, R31 ;  /* 0x0000000200007223 */ /* 0x000fe2000001001f */
[----:B------:R-:W-:Y:S01]  /*8520*/  FFMA.FTZ R13, R21, R13, R30 ;  /* 0x0000000d150d7223 */ /* 0x000fe2000001001e */
[----:B------:R-:W-:Y:S01]  /*8530*/  FFMA.FTZ R5, R16, R5, R17 ;  /* 0x0000000510057223 */ /* 0x000fe20000010011 */
[----:B------:R-:W-:-:S02]  /*8540*/  HADD2.F32 R15, -RZ, R15.H1_H1 ;  /* 0x3000000fff0f7230 */ /* 0x000fc40000004100 */
[--C-:B------:R-:W-:Y:S02]  /*8550*/  HADD2.F32 R7, -RZ, R12.reuse.H0_H0 ;  /* 0x2000000cff077230 */ /* 0x100fe40000004100 */
[----:B------:R-:W-:Y:S02]  /*8560*/  HADD2.F32 R33, -RZ, R12.H1_H1 ;  /* 0x3000000cff217230 */ /* 0x000fe40000004100 */
[--C-:B------:R-:W-:Y:S02]  /*8570*/  HADD2.F32 R19, -RZ, R14.reuse.H0_H0 ;  /* 0x2000000eff137230 */ /* 0x100fe40000004100 */
[----:B------:R-:W-:Y:S02]  /*8580*/  HADD2.F32 R35, -RZ, R14.H1_H1 ;  /* 0x3000000eff237230 */ /* 0x000fe40000004100 */
[----:B------:R-:W-:Y:S02]  /*8590*/  HADD2.F32 R23, -RZ, R23.H1_H1 ;  /* 0x30000017ff177230 */ /* 0x000fe40000004100 */
[----:B------:R-:W-:-:S02]  /*85a0*/  HADD2.F32 R17, -RZ, R20.H0_H0 ;  /* 0x20000014ff117230 */ /* 0x000fc40000004100 */
[----:B------:R-:W-:Y:S02]  /*85b0*/  HADD2.F32 R31, -RZ, R20.H1_H1 ;  /* 0x30000014ff1f7230 */ /* 0x000fe40000004100 */
[----:B------:R-:W-:Y:S02]  /*85c0*/  HADD2.F32 R21, -RZ, R22.H0_H0 ;  /* 0x20000016ff157230 */ /* 0x000fe40000004100 */
        /* <DEDUP_REMOVED lines=9> */
.L_x_4274:
[----:B------:R-:W-:Y:S05]  /*8660*/  BSYNC B0 ;  /* 0x0000000000007941 */ /* 0x000fea0003800000 */
.L_x_4273:
[----:B-----5:R3:W-:Y:S02]  /*8670*/  STS.128 [R130], R20 ;  /* 0x0000001482007388 */ /* 0x0207e40000000c00 */
.L_x_4272:
[----:B------:R-:W-:Y:S05]  /*8680*/  BSYNC B1 ;  /* 0x0000000000017941 */ /* 0x000fea0003800000 */
.L_x_4271:
        /* <DEDUP_REMOVED lines=18> */
[----:B------:R-:W2:Y:S01]  /*87b0*/  LDG.E.128 R16, desc[UR6][R16.64+0x40] ;  /* 0x0000400610107981 */ /* 0x000ea2000c1e1d00 */
        /* <DEDUP_REMOVED lines=9> */
[----:B------:R-:W3:Y:S01]  /*8850*/  LDG.E.128 R12, desc[UR6][R12.64+0x40] ;  /* 0x000040060c0c7981 */ /* 0x000ee2000c1e1d00 */
[----:B-----5:R-:W-:Y:S02]  /*8860*/  HADD2.F32 R37, -RZ, R22.H1_H1 ;  /* 0x30000016ff257230 */ /* 0x020fe40000004100 */
[----:B--2---:R-:W-:Y:S02]  /*8870*/  HADD2.F32 R30, -RZ, R17.H1_H1 ;  /* 0x30000011ff1e7230 */ /* 0x004fe40000004100 */
        /* <DEDUP_REMOVED lines=25> */
[----:B---3--:R-:W-:Y:S02]  /*8a10*/  HADD2.F32 R2, -RZ, R13.H0_H0 ;  /* 0x2000000dff027230 */ /* 0x008fe40000004100 */
        /* <DEDUP_REMOVED lines=32> */
.L_x_4278:
[----:B------:R-:W-:Y:S05]  /*8c20*/  BSYNC B0 ;  /* 0x0000000000007941 */ /* 0x000fea0003800000 */
.L_x_4277:
[----:B-----5:R1:W-:Y:S02]  /*8c30*/  STS.128 [R130+0x1000], R20 ;  /* 0x0010001482007388 */ /* 0x0203e40000000c00 */
.L_x_4276:
[----:B------:R-:W-:Y:S05]  /*8c40*/  BSYNC B1 ;  /* 0x0000000000017941 */ /* 0x000fea0003800000 */
.L_x_4275:
        /* <DEDUP_REMOVED lines=17> */
[----:B------:R-:W1:Y:S01]  /*8d60*/  LDG.E.128 R16, desc[UR6][R16.64+0x80] ;  /* 0x0000800610107981 */ /* 0x000e62000c1e1d00 */
[----:B------:R-:W-:Y:S01]  /*8d70*/  LEA.HI.X R5, R2, UR9, R7, 0x1, P4 ;  /* 0x0000000902057c11 */ /* 0x000fe2000a0f0c07 */
[----:B------:R-:W-:Y:S01]  /*8d80*/  ULDC.64 UR8, c[0x0][0x358] ;  /* 0x0000d60000087ab9 */ /* 0x000fe20000000a00 */
[----:B------:R-:W-:Y:S02]  /*8d90*/  MOV R2, RZ ;  /* 0x000000ff00027202 */ /* 0x000fe40000000f00 */
[----:B------:R-:W-:Y:S02]  /*8da0*/  @P2 IADD3 R2, -R0, RZ, RZ ;  /* 0x000000ff00022210 */ /* 0x000fe40007ffe1ff */
[----:B------:R-:W3:Y:S02]  /*8db0*/  LDG.E.128 R4, desc[UR6][R4.64+0x80] ;  /* 0x0000800604047981 */ /* 0x000ee4000c1e1d00 */
[----:B------:R-:W-:-:S04]  /*8dc0*/  IADD3 R0, P4, R2, R3, RZ ;  /* 0x0000000302007210 */ /* 0x000fc80007f9e0ff */
[----:B------:R-:W-:Y:S02]  /*8dd0*/  LEA.HI.X.SX32 R13, R2, R9, 0x1, P4 ;  /* 0x00000009020d7211 */ /* 0x000fe400020f0eff */
[----:B------:R-:W-:-:S04]  /*8de0*/  LEA R12, P4, R0, UR8, 0x1 ;  /* 0x00000008000c7c11 */ /* 0x000fc8000f8808ff */
[----:B------:R-:W-:-:S06]  /*8df0*/  LEA.HI.X R13, R0, UR9, R13, 0x1, P4 ;  /* 0x00000009000d7c11 */ /* 0x000fcc000a0f0c0d */
[----:B------:R-:W4:Y:S01]  /*8e00*/  LDG.E.128 R12, desc[UR6][R12.64+0x80] ;  /* 0x000080060c0c7981 */ /* 0x000f22000c1e1d00 */
[----:B-12---:R-:W-:Y:S02]  /*8e10*/  HADD2.F32 R29, -RZ, R16.H0_H0 ;  /* 0x20000010ff1d7230 */ /* 0x006fe40000004100 */
        /* <DEDUP_REMOVED lines=13> */
[----:B------:R-:W-:-:S02]  /*8ef0*/  HADD2.F32 R33, -RZ, R16.H1_H1 ;  /* 0x30000010ff217230 */ /* 0x000fc40000004100 */
[----:B------:R-:W-:Y:S01]  /*8f00*/  @!P2 FADD.FTZ R4, -R4, -RZ ;  /* 0x800000ff0404a221 */ /* 0x000fe20000010100 */
[----:B------:R-:W-:Y:S02]  /*8f10*/  HADD2.F32 R17, -RZ, R17.H1_H1 ;  /* 0x30000011ff117230 */ /* 0x000fe40000004100 */
[----:B------:R-:W-:Y:S01]  /*8f20*/  @!P2 FADD.FTZ R8, -R8, -RZ ;  /* 0x800000ff0808a221 */ /* 0x000fe20000010100 */
[----:B------:R-:W-:Y:S02]  /*8f30*/  HADD2.F32 R2, -RZ, R18.H0_H0 ;  /* 0x20000012ff027230 */ /* 0x000fe40000004100 */
[----:B------:R-:W-:Y:S01]  /*8f40*/  @!P2 FADD.FTZ R5, -R5, -RZ ;  /* 0x800000ff0505a221 */ /* 0x000fe20000010100 */
[----:B------:R-:W-:Y:S02]  /*8f50*/  HADD2.F32 R0, -RZ, R19.H1_H1 ;  /* 0x30000013ff007230 */ /* 0x000fe40000004100 */
[----:B------:R-:W-:Y:S01]  /*8f60*/  @!P2 FADD.FTZ R7, -R7, -RZ ;  /* 0x800000ff0707a221 */ /* 0x000fe20000010100 */
[----:B------:R-:W-:Y:S01]  /*8f70*/  FMUL.FTZ R33, R33, R4 ;  /* 0x0000000421217220 */ /* 0x000fe20000410000 */
[----:B------:R-:W-:Y:S01]  /*8f80*/  FMUL.FTZ R17, R17, R8 ;  /* 0x0000000811117220 */ /* 0x000fe20000410000 */
[----:B------:R-:W-:Y:S01]  /*8f90*/  FMUL.FTZ R5, R2, R5 ;  /* 0x0000000502057220 */ /* 0x000fe20000410000 */
[----:B------:R-:W-:Y:S01]  /*8fa0*/  FMUL.FTZ R7, R0, R7 ;  /* 0x0000000700077220 */ /* 0x000fe20000410000 */
[----:B-----5:R-:W-:-:S02]  /*8fb0*/  HADD2.F32 R0, -RZ, R20.H0_H0 ;  /* 0x20000014ff007230 */ /* 0x020fc40000004100 */
[----:B------:R-:W-:Y:S02]  /*8fc0*/  HADD2.F32 R4, -RZ, R21.H0_H0 ;  /* 0x20000015ff047230 */ /* 0x000fe40000004100 */
[----:B----4-:R-:W-:Y:S02]  /*8fd0*/  HADD2.F32 R2, -RZ, R12.H0_H0 ;  /* 0x2000000cff027230 */ /* 0x010fe40000004100 */
[----:B------:R-:W-:Y:S02]  /*8fe0*/  HADD2.F32 R8, -RZ, R13.H0_H0 ;  /* 0x2000000dff087230 */ /* 0x000fe40000004100 */
[----:B------:R-:W-:Y:S02]  /*8ff0*/  HADD2.F32 R20, -RZ, R20.H1_H1 ;  /* 0x30000014ff147230 */ /* 0x000fe40000004100 */
[----:B------:R-:W-:Y:S02]  /*9000*/  HADD2.F32 R12, -RZ, R12.H1_H1 ;  /* 0x3000000cff0c7230 */ /* 0x000fe40000004100 */
[----:B------:R-:W-:Y:S01]  /*9010*/  @!P2 FADD.FTZ R26, -R26, -RZ ;  /* 0x800000ff1a1aa221 */ /* 0x000fe20000010100 */
[----:B------:R-:W-:-:S02]  /*9020*/  HADD2.F32 R37, -RZ, R18.H1_H1 ;  /* 0x30000012ff257230 */ /* 0x000fc40000004100 */
[----:B------:R-:W-:Y:S01]  /*9030*/  @!P2 FADD.FTZ R6, -R6, -RZ ;  /* 0x800000ff0606a221 */ /* 0x000fe20000010100 */
[----:B------:R-:W-:Y:S02]  /*9040*/  HADD2.F32 R35, -RZ, R19.H0_H0 ;  /* 0x20000013ff237230 */ /* 0x000fe40000004100 */
[----:B------:R-:W-:Y:S01]  /*9050*/  FFMA.FTZ R4, R4, R8, R31 ;  /* 0x0000000804047223 */ /* 0x000fe2000001001f */
[----:B------:R-:W-:Y:S02]  /*9060*/  HADD2.F32 R18, -RZ, R13.H1_H1 ;  /* 0x3000000dff127230 */ /* 0x000fe40000004100 */
[----:B------:R-:W-:Y:S01]  /*9070*/  FFMA.FTZ R0, R0, R2, R29 ;  /* 0x0000000200007223 */ /* 0x000fe2000001001d */
[--C-:B------:R-:W-:Y:S02]  /*9080*/  HADD2.F32 R16, -RZ, R14.reuse.H0_H0 ;  /* 0x2000000eff107230 */ /* 0x100fe40000004100 */
[----:B------:R-:W-:Y:S01]  /*9090*/  FFMA.FTZ R33, R20, R12, R33 ;  /* 0x0000000c14217223 */ /* 0x000fe20000010021 */
[----:B------:R-:W-:-:S02]  /*90a0*/  HADD2.F32 R19, -RZ, R14.H1_H1 ;  /* 0x3000000eff137230 */ /* 0x000fc40000004100 */
[--C-:B------:R-:W-:Y:S02]  /*90b0*/  HADD2.F32 R13, -RZ, R15.reuse.H0_H0 ;  /* 0x2000000fff0d7230 */ /* 0x100fe40000004100 */
[----:B------:R-:W-:Y:S02]  /*90c0*/  HADD2.F32 R14, -RZ, R15.H1_H1 ;  /* 0x3000000fff0e7230 */ /* 0x000fe40000004100 */
[----:B------:R-:W-:Y:S02]  /*90d0*/  HADD2.F32 R8, -RZ, R21.H1_H1 ;  /* 0x30000015ff087230 */ /* 0x000fe40000004100 */
[----:B------:R-:W-:Y:S01]  /*90e0*/  FMUL.FTZ R26, R37, R26 ;  /* 0x0000001a251a7220 */ /* 0x000fe20000410000 */
[--C-:B------:R-:W-:Y:S02]  /*90f0*/  HADD2.F32 R2, -RZ, R22.reuse.H0_H0 ;  /* 0x20000016ff027230 */ /* 0x100fe40000004100 */
[----:B------:R-:W-:Y:S01]  /*9100*/  FMUL.FTZ R6, R35, R6 ;  /* 0x0000000623067220 */ /* 0x000fe20000410000 */
        /* <DEDUP_REMOVED lines=12> */
.L_x_4280:
[----:B------:R-:W-:Y:S05]  /*91d0*/  BSYNC B0 ;  /* 0x0000000000007941 */ /* 0x000fea0003800000 */
.L_x_4279:
[----:B-----5:R3:W-:Y:S02]  /*91e0*/  STS.128 [R130+0x2000], R20 ;  /* 0x0020001482007388 */ /* 0x0207e40000000c00 */
.L_x_4270:
[----:B------:R-:W-:Y:S05]  /*91f0*/  BSYNC B2 ;  /* 0x0000000000027941 */ /* 0x000fea0003800000 */
.L_x_4269:
        /* <DEDUP_REMOVED lines=13> */
[----:B------:R-:W-:Y:S01]  /*92d0*/  ISETP.GE.AND P2, PT, R10, R63, PT ;  /* 0x0000003f0a00720c */ /* 0x000fe20003f46270 */
        /* <DEDUP_REMOVED lines=50> */
[----:B-----5:R-:W-:Y:S02]  /*9600*/  HADD2.F32 R0, -RZ, R20.H0_H0 ;  /* 0x20000014ff007230 */ /* 0x020fe40000004100 */
        /* <DEDUP_REMOVED lines=32> */
.L_x_4284:
[----:B------:R-:W-:Y:S05]  /*9810*/  BSYNC B0 ;  /* 0x0000000000007941 */ /* 0x000fea0003800000 */
.L_x_4283:
[----:B-----5:R3:W-:Y:S02]  /*9820*/  STS.128 [R130+0x800], R20 ;  /* 0x0008001482007388 */ /* 0x0207e40000000c00 */
.L_x_4282:
[----:B------:R-:W-:Y:S05]  /*9830*/  BSYNC B1 ;  /* 0x0000000000017941 */ /* 0x000fea0003800000 */
.L_x_4281:
[----:B------:R1:W-:Y:S01]  /*9840*/  @P1 STS.128 [R130+0x1800], RZ ;  /* 0x001800ff82001388 */ /* 0x0003e20000000c00 */
[----:B------:R-:W-:Y:S04]  /*9850*/  BSSY B1, `(.L_x_4285) ;  /* 0x000005d000017945 */ /* 0x000fe80003800000 */
[----:B------:R-:W-:Y:S05]  /*9860*/  @P1 BRA `(.L_x_4286) ;  /* 0x00000004006c1947 */ /* 0x000fea0003800000 */
[----:B-1-3--:R1:W5:Y:S01]  /*9870*/  LDG.E.128 R20, desc[UR6][R24.64+0x40] ;  /* 0x0000400618147981 */ /* 0x00a362000c1e1d00 */
        /* <DEDUP_REMOVED lines=88> */
.L_x_4288:
[----:B------:R-:W-:Y:S05]  /*9e00*/  BSYNC B0 ;  /* 0x0000000000007941 */ /* 0x000fea0003800000 */
.L_x_4287:
[----:B-----5:R3:W-:Y:S02]  /*9e10*/  STS.128 [R130+0x1800], R20 ;  /* 0x0018001482007388 */ /* 0x0207e40000000c00 */
.L_x_4286:
[----:B------:R-:W-:Y:S05]  /*9e20*/  BSYNC B1 ;  /* 0x0000000000017941 */ /* 0x000fea0003800000 */
.L_x_4285:
[----:B------:R1:W-:Y:S01]  /*9e30*/  @P0 STS.128 [R130+0x2800], RZ ;  /* 0x002800ff82000388 */ /* 0x0003e20000000c00 */
[----:B------:R-:W-:Y:S05]  /*9e40*/  @P0 BRA `(.L_x_4258) ;  /* 0x0000000800800947 */ /* 0x000fea0003800000 */
[----:B------:R1:W5:Y:S01]  /*9e50*/  LDG.E.128 R16, desc[UR6][R24.64+0x80] ;  /* 0x0000800618107981 */ /* 0x000362000c1e1d00 */
[----:B------:R-:W-:Y:S01]  /*9e60*/  ISETP.GE.AND P0, PT, R84, UR12, PT ;  /* 0x0000000c54007c0c */ /* 0x000fe2000bf06270 */
[----:B------:R-:W-:Y:S01]  /*9e70*/  BSSY B0, `(.L_x_4289) ;  /* 0x0000059000007945 */ /* 0x000fe20003800000 */
[----:B------:R-:W-:-:S05]  /*9e80*/  IADD3 R6, P1, R24, 0x80, RZ ;  /* 0x0000008018067810 */ /* 0x000fca0007f3e0ff */
[----:B------:R-:W-:-:S06]  /*9e90*/  IMAD.X R7, RZ, RZ, R25, P1 ;  /* 0x000000ffff077224 */ /* 0x000fcc00008e0619 */
        /* <DEDUP_REMOVED lines=16> */
[----:B------:R-:W3:Y:S01]  /*9fa0*/  LDG.E.128 R20, desc[UR6][R20.64] ;  /* 0x0000000614147981 */ /* 0x000ee2000c1e1d00 */
[----:B------:R-:W-:Y:S01]  /*9fb0*/  LEA.HI.X R25, R4, UR9, R5, 0x1, P1 ;  /* 0x0000000904197c11 */ /* 0x000fe200088f0c05 */
[----:B------:R-:W-:Y:S01]  /*9fc0*/  ULDC.64 UR8, c[0x0][0x358] ;  /* 0x0000d60000087ab9 */ /* 0x000fe20000000a00 */
[----:B------:R-:W-:-:S03]  /*9fd0*/  @P0 IADD3 R0, -R67, RZ, RZ ;  /* 0x000000ff43000210 */ /* 0x000fc60007ffe1ff */
[----:B------:R3:W2:Y:S01]  /*9fe0*/  LDG.E.128 R4, desc[UR6][R24.64] ;  /* 0x0000000618047981 */ /* 0x0006a2000c1e1d00 */
        /* <DEDUP_REMOVED lines=8> */
[----:B------:R-:W-:Y:S02]  /*a070*/  HADD2.F32 R2, -RZ, R4.H0_H0 ;  /* 0x20000004ff027230 */ /* 0x000fe40000004100 */
[----:B------:R-:W-:Y:S02]  /*a080*/  HADD2.F32 R5, -RZ, R5.H1_H1 ;  /* 0x30000005ff057230 */ /* 0x000fe40000004100 */
[----:B------:R-:W-:Y:S01]  /*a090*/  @!P0 FADD.FTZ R0, -R0, -RZ ;  /* 0x800000ff00008221 */ /* 0x000fe20000010100 */
[----:B------:R-:W-:-:S02]  /*a0a0*/  HADD2.F32 R3, -RZ, R6.H0_H0 ;  /* 0x20000006ff037230 */ /* 0x000fc40000004100 */
[----:B------:R-:W-:Y:S01]  /*a0b0*/  @!P0 FADD.FTZ R2, -R2, -RZ ;  /* 0x800000ff02028221 */ /* 0x000fe20000010100 */
[----:B------:R-:W-:Y:S02]  /*a0c0*/  HADD2.F32 R9, -RZ, R6.H1_H1 ;  /* 0x30000006ff097230 */ /* 0x000fe40000004100 */
[----:B------:R-:W-:Y:S02]  /*a0d0*/  HADD2.F32 R21, -RZ, R20.H0_H0 ;  /* 0x20000014ff157230 */ /* 0x000fe40000004100 */
[--C-:B------:R-:W-:Y:S02]  /*a0e0*/  HADD2.F32 R6, -RZ, R7.reuse.H0_H0 ;  /* 0x20000007ff067230 */ /* 0x100fe40000004100 */
[----:B------:R-:W-:Y:S01]  /*a0f0*/  @!P0 FADD.FTZ R5, -R5, -RZ ;  /* 0x800000ff05058221 */ /* 0x000fe20000010100 */
[----:B------:R-:W-:Y:S02]  /*a100*/  HADD2.F32 R7, -RZ, R7.H1_H1 ;  /* 0x30000007ff077230 */ /* 0x000fe40000004100 */
[----:B------:R-:W-:Y:S01]  /*a110*/  FMUL.FTZ R25, R25, R0 ;  /* 0x0000000019197220 */ /* 0x000fe20000410000 */
[----:B------:R-:W-:-:S02]  /*a120*/  HADD2.F32 R4, -RZ, R4.H1_H1 ;  /* 0x30000004ff047230 */ /* 0x000fc40000004100 */
[----:B------:R-:W-:Y:S01]  /*a130*/  FMUL.FTZ R21, R21, R2 ;  /* 0x0000000215157220 */ /* 0x000fe20000410000 */
[----:B------:R-:W-:Y:S02]  /*a140*/  HADD2.F32 R2, -RZ, R22.H0_H0 ;  /* 0x20000016ff027230 */ /* 0x000fe40000004100 */
[----:B------:R-:W-:Y:S01]  /*a150*/  FMUL.FTZ R24, R24, R5 ;  /* 0x0000000518187220 */ /* 0x000fe20000410000 */
[--C-:B------:R-:W-:Y:S02]  /*a160*/  HADD2.F32 R0, -RZ, R23.reuse.H1_H1 ;  /* 0x30000017ff007230 */ /* 0x100fe40000004100 */
[----:B------:R-:W-:Y:S01]  /*a170*/  @!P0 FADD.FTZ R3, -R3, -RZ ;  /* 0x800000ff03038221 */ /* 0x000fe20000010100 */
[----:B------:R-:W-:Y:S01]  /*a180*/  @!P0 FADD.FTZ R7, -R7, -RZ ;  /* 0x800000ff07078221 */ /* 0x000fe20000010100 */
[----:B------:R-:W-:Y:S02]  /*a190*/  HADD2.F32 R27, -RZ, R20.H1_H1 ;  /* 0x30000014ff1b7230 */ /* 0x000fe40000004100 */
[----:B------:R-:W-:Y:S01]  /*a1a0*/  @!P0 FADD.FTZ R4, -R4, -RZ ;  /* 0x800000ff04048221 */ /* 0x000fe20000010100 */
[----:B------:R-:W-:-:S02]  /*a1b0*/  HADD2.F32 R5, -RZ, R23.H0_H0 ;  /* 0x20000017ff057230 */ /* 0x000fc40000004100 */
[----:B------:R-:W-:Y:S01]  /*a1c0*/  @!P0 FADD.FTZ R6, -R6, -RZ ;  /* 0x800000ff06068221 */ /* 0x000fe20000010100 */
[----:B------:R-:W-:Y:S01]  /*a1d0*/  FMUL.FTZ R3, R2, R3 ;  /* 0x0000000302037220 */ /* 0x000fe20000410000 */
[----:B------:R-:W-:Y:S01]  /*a1e0*/  FMUL.FTZ R7, R0, R7 ;  /* 0x0000000700077220 */ /* 0x000fe20000410000 */
[----:B-----5:R-:W-:Y:S02]  /*a1f0*/  HADD2.F32 R0, -RZ, R17.H0_H0 ;  /* 0x20000011ff007230 */ /* 0x020fe40000004100 */
[----:B------:R-:W-:Y:S01]  /*a200*/  FMUL.FTZ R27, R27, R4 ;  /* 0x000000041b1b7220 */ /* 0x000fe20000410000 */
[----:B----4-:R-:W-:Y:S02]  /*a210*/  HADD2.F32 R2, -RZ, R13.H0_H0 ;  /* 0x2000000dff027230 */ /* 0x010fe40000004100 */
[----:B------:R-:W-:Y:S01]  /*a220*/  FMUL.FTZ R6, R5, R6 ;  /* 0x0000000605067220 */ /* 0x000fe20000410000 */
[----:B------:R-:W-:Y:S02]  /*a230*/  HADD2.F32 R22, -RZ, R22.H1_H1 ;  /* 0x30000016ff167230 */ /* 0x000fe40000004100 */
[----:B------:R-:W-:Y:S01]  /*a240*/  @!P0 FADD.FTZ R9, -R9, -RZ ;  /* 0x800000ff09098221 */ /* 0x000fe20000010100 */
[----:B------:R-:W-:-:S02]  /*a250*/  HADD2.F32 R17, -RZ, R17.H1_H1 ;  /* 0x30000011ff117230 */ /* 0x000fc40000004100 */
[----:B------:R-:W-:Y:S02]  /*a260*/  HADD2.F32 R13, -RZ, R13.H1_H1 ;  /* 0x3000000dff0d7230 */ /* 0x000fe40000004100 */
[----:B------:R-:W-:Y:S02]  /*a270*/  HADD2.F32 R4, -RZ, R16.H0_H0 ;  /* 0x20000010ff047230 */ /* 0x000fe40000004100 */
[----:B------:R-:W-:Y:S02]  /*a280*/  HADD2.F32 R5, -RZ, R12.H0_H0 ;  /* 0x2000000cff057230 */ /* 0x000fe40000004100 */
[----:B------:R-:W-:Y:S01]  /*a290*/  FMUL.FTZ R9, R22, R9 ;  /* 0x0000000916097220 */ /* 0x000fe20000410000 */
[----:B------:R-:W-:Y:S01]  /*a2a0*/  FFMA.FTZ R13, R17, R13, R24 ;  /* 0x0000000d110d7223 */ /* 0x000fe20000010018 */
[----:B------:R-:W-:Y:S02]  /*a2b0*/  HADD2.F32 R22, -RZ, R14.H0_H0 ;  /* 0x2000000eff167230 */ /* 0x000fe40000004100 */
[----:B------:R-:W-:Y:S01]  /*a2c0*/  FFMA.FTZ R0, R0, R2, R25 ;  /* 0x0000000200007223 */ /* 0x000fe20000010019 */
[----:B------:R-:W-:Y:S01]  /*a2d0*/  FFMA.FTZ R4, R4, R5, R21 ;  /* 0x0000000504047223 */ /* 0x000fe20000010015 */
[----:B------:R-:W-:-:S02]  /*a2e0*/  HADD2.F32 R24, -RZ, R18.H0_H0 ;  /* 0x20000012ff187230 */ /* 0x000fc40000004100 */
[----:B------:R-:W-:Y:S02]  /*a2f0*/  HADD2.F32 R12, -RZ, R12.H1_H1 ;  /* 0x3000000cff0c7230 */ /* 0x000fe40000004100 */
[--C-:B------:R-:W-:Y:S02]  /*a300*/  HADD2.F32 R23, -RZ, R15.reuse.H0_H0 ;  /* 0x2000000fff177230 */ /* 0x100fe40000004100 */
[----:B------:R-:W-:Y:S02]  /*a310*/  HADD2.F32 R20, -RZ, R15.H1_H1 ;  /* 0x3000000fff147230 */ /* 0x000fe40000004100 */
        /* <DEDUP_REMOVED lines=14> */
.L_x_4290:
[----:B------:R-:W-:Y:S05]  /*a400*/  BSYNC B0 ;  /* 0x0000000000007941 */ /* 0x000fea0003800000 */
.L_x_4289:
[----:B-----5:R1:W-:Y:S01]  /*a410*/  STS.128 [R130+0x2800], R16 ;  /* 0x0028001082007388 */ /* 0x0203e20000000c00 */
[----:B------:R-:W-:Y:S05]  /*a420*/  BRA `(.L_x_4258) ;  /* 0x0000000400087947 */ /* 0x000fea0003800000 */
.L_x_4244:
        /* <DEDUP_REMOVED lines=8> */
[----:B------:R-:W-:-:S13]  /*a4b0*/  ISETP.GE.AND P5, PT, R10, UR5, PT ;  /* 0x000000050a007c0c */ /* 0x000fda000bfa6270 */
[----:B--2---:R-:W2:Y:S01]  /*a4c0*/  @!P5 LDC.64 R4, c[0x0][0x210] ;  /* 0x00008400ff04db82 */ /* 0x004ea20000000a00 */
        /* <DEDUP_REMOVED lines=25> */
.L_x_4292:
[----:B------:R-:W-:Y:S05]  /*a660*/  BSYNC B0 ;  /* 0x0000000000007941 */ /* 0x000fea0003800000 */
.L_x_4291:
[----:B------:R-:W-:Y:S05]  /*a670*/  @P6 BRA `(.L_x_4258) ;  /* 0x0000000000746947 */ /* 0x000fea0003800000 */
[----:B------:R-:W-:Y:S01]  /*a680*/  ULDC UR5, c[0x0][0x2d0] ;  /* 0x0000b40000057ab9 */ /* 0x000fe20000000800 */
[----:B-1-3--:R-:W1:Y:S01]  /*a690*/  @!P1 LDC.64 R2, c[0x0][0x210] ;  /* 0x00008400ff029b82 */ /* 0x00ae620000000a00 */
[----:B------:R-:W-:Y:S02]  /*a6a0*/  ISETP.GE.AND P4, PT, R10, UR5, PT ;  /* 0x000000050a007c0c */ /* 0x000fe4000bf86270 */
[----:B------:R-:W-:-:S04]  /*a6b0*/  IADD3 R108, P2, R108, UR10, RZ ;  /* 0x0000000a6c6c7c10 */ /* 0x000fc8000ff5e0ff */
[----:B--2---:R-:W-:-:S07]  /*a6c0*/  IADD3.X R7, R60, UR11, RZ, P2, !PT ;  /* 0x0000000b3c077c10 */ /* 0x004fce00097fe4ff */
        /* <DEDUP_REMOVED lines=24> */
.L_x_4258:
[----:B------:R-:W-:Y:S05]  /*a850*/  BSYNC B3 ;  /* 0x0000000000037941 */ /* 0x000fea0003800000 */
.L_x_4243:
[----:B------:R-:W-:Y:S01]  /*a860*/  VIADD R131, R87, 0xffffffff ;  /* 0xffffffff57837836 */ /* 0x000fe20000000000 */
[----:B------:R-:W-:Y:S01]  /*a870*/  ULDC.64 UR12, c[0x0][0x218] ;  /* 0x00008600000c7ab9 */ /* 0x000fe20000000a00 */
[----:B------:R-:W-:Y:S01]  /*a880*/  LOP3.LUT R133, R68, 0xffff, RZ, 0xc0, !PT ;  /* 0x0000ffff44857812 */ /* 0x000fe200078ec0ff */
[----:B------:R-:W-:Y:S01]  /*a890*/  BSSY B0, `(.L_x_4293) ;  /* 0x0000022000007945 */ /* 0x000fe20003800000 */
[----:B------:R-:W-:Y:S01]  /*a8a0*/  IMAD.SHL.U32 R0, R131, 0x40, RZ ;  /* 0x0000004083007824 */ /* 0x000fe200078e00ff */
[C---:B------:R-:W-:Y:S02]  /*a8b0*/  LEA R132, P0, R104.reuse, UR12, 0x1 ;  /* 0x0000000c68847c11 */ /* 0x040fe4000f8008ff */
[----:B------:R-:W-:Y:S01]  /*a8c0*/  LOP3.LUT R90, R133, 0xff, RZ, 0xc0, !PT ;  /* 0x000000ff855a7812 */ /* 0x000fe200078ec0ff */
[----:B--2---:R-:W-:Y:S01]  /*a8d0*/  IMAD.IADD R7, R55, 0x1, -R0 ;  /* 0x0000000137077824 */ /* 0x004fe200078e0a00 */
[----:B------:R-:W-:-:S04]  /*a8e0*/  LEA.HI.X R135, R104, UR13, R52, 0x1, P0 ;  /* 0x0000000d68877c11 */ /* 0x000fc800080f0c34 */
[----:B------:R-:W-:-:S13]  /*a8f0*/  ISETP.GE.AND P1, PT, R106, R7, PT ;  /* 0x000000076a00720c */ /* 0x000fda0003f26270 */
[----:B------:R-:W-:Y:S05]  /*a900*/  @P1 BRA `(.L_x_4294) ;  /* 0x0000000000681947 */ /* 0x000fea0003800000 */
[C---:B-1-34-:R-:W-:Y:S02]  /*a910*/  LOP3.LUT R2, R90.reuse, 0x1, RZ, 0xc0, !PT ;  /* 0x000000015a027812 */ /* 0x05afe400078ec0ff */
        /* <DEDUP_REMOVED lines=24> */
.L_x_4295:
[----:B------:R2:W-:Y:S02]  /*aaa0*/  STS.128 [R130+0x5000], RZ ;  /* 0x005000ff82007388 */ /* 0x0005e40000000c00 */
.L_x_4294:
[----:B------:R-:W-:Y:S05]  /*aab0*/  BSYNC B0 ;  /* 0x0000000000007941 */ /* 0x000fea0003800000 */
.L_x_4293:
[----:B------:R-:W-:Y:S01]  /*aac0*/  ISETP.GE.AND P0, PT, R8, R7, PT ;  /* 0x000000070800720c */ /* 0x000fe20003f06270 */
[----:B------:R-:W-:-:S12]  /*aad0*/  BSSY B0, `(.L_x_4296) ;  /* 0x000001f000007945 */ /* 0x000fd80003800000 */
[----:B------:R-:W-:Y:S05]  /*aae0*/  @P0 BRA `(.L_x_4297) ;  /* 0x0000000000740947 */ /* 0x000fea0003800000 */
[C---:B-1-34-:R-:W-:Y:S02]  /*aaf0*/  LOP3.LUT R2, R90.reuse, 0x1, RZ, 0xc0, !PT ;  /* 0x000000015a027812 */ /* 0x05afe400078ec0ff */
        /* <DEDUP_REMOVED lines=18> */
[----:B------:R-:W-:-:S13]  /*ac20*/  LOP3.LUT P0, RZ, R90, 0x4, RZ, 0xc0, !PT ;  /* 0x000000045aff7812 */ /* 0x000fda000780c0ff */
        /* <DEDUP_REMOVED lines=8> */
.L_x_4298:
[----:B------:R3:W-:Y:S02]  /*acb0*/  STS.128 [R130+0x5800], RZ ;  /* 0x005800ff82007388 */ /* 0x0007e40000000c00 */
.L_x_4297:
[----:B------:R-:W-:Y:S05]  /*acc0*/  BSYNC B0 ;  /* 0x0000000000007941 */ /* 0x000fea0003800000 */
.L_x_4296:
[----:B------:R-:W0:Y:S01]  /*acd0*/  LDGDEPBAR ;  /* 0x00000000000079af */ /* 0x000e220000000000 */
[----:B-1-34-:R-:W-:Y:S01]  /*ace0*/  LOP3.LUT R3, R76, 0xfffffff8, RZ, 0xc0, !PT ;  /* 0xfffffff84c037812 */ /* 0x01afe200078ec0ff */
[----:B------:R-:W-:Y:S01]  /*acf0*/  IMAD.SHL.U32 R9, R70, 0x40, RZ ;  /* 0x0000004046097824 */ /* 0x000fe200078e00ff */
[----:B------:R-:W-:Y:S01]  /*ad00*/  SHF.R.S32.HI R4, RZ, 0x4, R73 ;  /* 0x00000004ff047819 */ /* 0x000fe20000011449 */
[----:B------:R-:W-:Y:S01]  /*ad10*/  IMAD R77, R74, 0x10, R77 ;  /* 0x000000104a4d7824 */ /* 0x000fe200078e024d */
[----:B------:R-:W-:Y:S01]  /*ad20*/  ISETP.GE.AND P1, PT, R106, R7, PT ;  /* 0x000000076a00720c */ /* 0x000fe20003f26270 */
[C---:B------:R-:W-:Y:S01]  /*ad30*/  IMAD.IADD R3, R58.reuse, 0x1, -R3 ;  /* 0x000000013a037824 */ /* 0x040fe200078e0a03 */
[----:B------:R-:W-:Y:S01]  /*ad40*/  LEA.HI R13, R73, R4, RZ, 0x1 ;  /* 0x00000004490d7211 */ /* 0x000fe200078f08ff */
[----:B------:R-:W-:Y:S01]  /*ad50*/  IMAD.SHL.U32 R75, R75, 0x8, RZ ;  /* 0x000000084b4b7824 */ /* 0x000fe200078e00ff */
[----:B------:R-:W-:Y:S01]  /*ad60*/  SHF.R.S32.HI R5, RZ, 0x1f, R72 ;  /* 0x0000001fff057819 */ /* 0x000fe20000011448 */
[----:B------:R-:W-:Y:S01]  /*ad70*/  ULDC.64 UR10, c[0x0][0x220] ;  /* 0x00008800000a7ab9 */ /* 0x000fe20000000a00 */
[----:B------:R-:W-:Y:S01]  /*ad80*/  LOP3.LUT R13, R13, 0xfffffffe, RZ, 0xc0, !PT ;  /* 0xfffffffe0d0d7812 */ /* 0x000fe200078ec0ff */
[----:B------:R-:W-:Y:S01]  /*ad90*/  IMAD.SHL.U32 R41, R58, 0x2, RZ ;  /* 0x000000023a297824 */ /* 0x000fe200078e00ff */
[----:B------:R-:W-:Y:S01]  /*ada0*/  LEA.HI R6, R3, R3, RZ, 0x1 ;  /* 0x0000000303067211 */ /* 0x000fe200078f08ff */
[----:B------:R-:W-:Y:S01]  /*adb0*/  ULDC UR5, c[0x0][0x398] ;  /* 0x0000e60000057ab9 */ /* 0x000fe20000000800 */
[----:B------:R-:W-:Y:S01]  /*adc0*/  LEA.HI R5, R5, R72, RZ, 0x3 ;  /* 0x0000004805057211 */ /* 0x000fe200078f18ff */
[----:B------:R-:W-:Y:S01]  /*add0*/  IMAD.IADD R12, R4, 0x1, -R13 ;  /* 0x00000001040c7824 */ /* 0x000fe200078e0a0d */
[----:B------:R-:W-:Y:S01]  /*ade0*/  LOP3.LUT R14, R6, 0x7fffffe, RZ, 0xc0, !PT ;  /* 0x07fffffe060e7812 */ /* 0x000fe200078ec0ff */
[----:B------:R-:W-:Y:S01]  /*adf0*/  BSSY B0, `(.L_x_4299) ;  /* 0x0000045000007945 */ /* 0x000fe20003800000 */
[----:B------:R-:W-:Y:S01]  /*ae00*/  SHF.R.S32.HI R2, RZ, 0x1f, R69 ;  /* 0x0000001fff027819 */ /* 0x000fe20000011445 */
[----:B------:R-:W-:Y:S01]  /*ae10*/  IMAD.SHL.U32 R5, R5, 0x20, RZ ;  /* 0x0000002005057824 */ /* 0x000fe200078e00ff */
[----:B------:R-:W-:Y:S01]  /*ae20*/  SHF.R.S32.HI R6, RZ, 0x1, R6 ;  /* 0x00000001ff067819 */ /* 0x000fe20000011406 */
[----:B------:R-:W-:Y:S01]  /*ae30*/  IMAD.SHL.U32 R4, R12, 0x8, RZ ;  /* 0x000000080c047824 */ /* 0x000fe200078e00ff */
[----:B------:R-:W-:Y:S01]  /*ae40*/  LEA.HI R2, R2, R69, RZ, 0x2 ;  /* 0x0000004502027211 */ /* 0x000fe200078f10ff */
[----:B------:R-:W-:-:S04]  /*ae50*/  DEPBAR.LE SB0, 0x0 ;  /* 0x000080000000791a */ /* 0x000fc80000000000 */
[----:B------:R-:W-:Y:S01]  /*ae60*/  BAR.SYNC.DEFER_BLOCKING 0x0 ;  /* 0x0000000000007b1d */ /* 0x000fe20000010000 */
[----:B------:R-:W-:Y:S01]  /*ae70*/  LOP3.LUT R9, R9, 0xc0, RZ, 0xc0, !PT ;  /* 0x000000c009097812 */ /* 0x000fe200078ec0ff */
[----:B------:R-:W-:Y:S01]  /*ae80*/  IMAD.IADD R3, R3, 0x1, -R14 ;  /* 0x0000000103037824 */ /* 0x000fe200078e0a0e */
[C---:B------:R-:W-:Y:S01]  /*ae90*/  LOP3.LUT P2, RZ, R6.reuse, 0x2, RZ, 0xc0, !PT ;  /* 0x0000000206ff7812 */ /* 0x040fe2000784c0ff */
[----:B------:R-:W-:Y:S01]  /*aea0*/  IMAD.SHL.U32 R6, R6, 0x40, RZ ;  /* 0x0000004006067824 */ /* 0x000fe200078e00ff */
[----:B------:R-:W-:Y:S01]  /*aeb0*/  LOP3.LUT R71, R71, 0x7fffffe, RZ, 0xc0, !PT ;  /* 0x07fffffe47477812 */ /* 0x000fe200078ec0ff */
[----:B------:R-:W-:Y:S01]  /*aec0*/  IMAD R124, R12, 0x8, R3 ;  /* 0x000000080c7c7824 */ /* 0x000fe200078e0203 */
[----:B------:R-:W-:Y:S02]  /*aed0*/  LOP3.LUT R5, R5, 0xffffff00, RZ, 0xc0, !PT ;  /* 0xffffff0005057812 */ /* 0x000fe400078ec0ff */
[----:B------:R-:W-:Y:S01]  /*aee0*/  LOP3.LUT R4, R9, 0x8, R4, 0xf8, !PT ;  /* 0x0000000809047812 */ /* 0x000fe200078ef804 */
[----:B------:R-:W-:Y:S01]  /*aef0*/  IMAD.IADD R71, R72, 0x1, -R71 ;  /* 0x0000000148477824 */ /* 0x000fe200078e0a47 */
[----:B--2---:R-:W-:Y:S01]  /*af00*/  SHF.R.S32.HI R134, RZ, 0x2, R2 ;  /* 0x00000002ff867819 */ /* 0x004fe20000011402 */
[----:B------:R-:W-:Y:S01]  /*af10*/  IMAD R74, R74, 0x200, R5 ;  /* 0x000002004a4a7824 */ /* 0x000fe200078e0205 */
[----:B------:R-:W-:Y:S01]  /*af20*/  SHF.R.U32.HI R9, RZ, 0x3, R9 ;  /* 0x00000003ff097819 */ /* 0x000fe20000011609 */
[C---:B------:R-:W-:Y:S01]  /*af30*/  IMAD R5, R71.reuse, 0x20, R5 ;  /* 0x0000002047057824 */ /* 0x040fe200078e0205 */
[----:B------:R-:W-:Y:S01]  /*af40*/  LOP3.LUT R6, R6, 0xc0, RZ, 0xc0, !PT ;  /* 0x000000c006067812 */ /* 0x000fe200078ec0ff */
[----:B------:R-:W-:Y:S01]  /*af50*/  IMAD R74, R71, 0x20, R74 ;  /* 0x00000020474a7824 */ /* 0x000fe200078e024a */
[----:B------:R-:W-:-:S02]  /*af60*/  IADD3 R2, R77, 0x1, R134 ;  /* 0x000000014d027810 */ /* 0x000fc40007ffe086 */
[----:B------:R-:W-:Y:S02]  /*af70*/  LOP3.LUT R4, R4, R9, RZ, 0x3c, !PT ;  /* 0x0000000904047212 */ /* 0x000fe400078e3cff */
[----:B------:R-:W-:Y:S02]  /*af80*/  LOP3.LUT R9, R6, 0x8, R75, 0xf8, !PT ;  /* 0x0000000806097812 */ /* 0x000fe400078ef84b */
[----:B------:R-:W-:Y:S01]  /*af90*/  SHF.R.U32.HI R6, RZ, 0x3, R6 ;  /* 0x00000003ff067819 */ /* 0x000fe20000011606 */
[----:B------:R1:W-:Y:S01]  /*afa0*/  @P1 STS [R130+0x6000], RZ ;  /* 0x006000ff82001388 */ /* 0x0003e20000000800 */
[----:B------:R-:W-:Y:S01]  /*afb0*/  IADD3 R2, R55, R2, -R126 ;  /* 0x0000000237027210 */ /* 0x000fe20007ffe87e */
[C---:B------:R-:W-:Y:S01]  /*afc0*/  IMAD.IADD R3, R4.reuse, 0x1, R5 ;  /* 0x0000000104037824 */ /* 0x040fe200078e0205 */
[----:B------:R-:W-:Y:S01]  /*afd0*/  LOP3.LUT R9, R9, R6, RZ, 0x3c, !PT ;  /* 0x0000000609097212 */ /* 0x000fe200078e3cff */
[----:B------:R1:W-:Y:S01]  /*afe0*/  @P1 STS [R130+0x6004], RZ ;  /* 0x006004ff82001388 */ /* 0x0003e20000000800 */
[----:B------:R-:W-:Y:S01]  /*aff0*/  IMAD.IADD R125, R4, 0x1, R74 ;  /* 0x00000001047d7824 */ /* 0x000fe200078e024a */
[----:B------:R-:W-:Y:S01]  /*b000*/  LEA R142, P0, R88, UR10, 0x1 ;  /* 0x0000000a588e7c11 */ /* 0x000fe2000f8008ff */
[----:B------:R-:W-:Y:S01]  /*b010*/  IMAD.MOV.U32 R5, RZ, RZ, 0x10 ;  /* 0x00000010ff057424 */ /* 0x000fe200078e00ff */
[----:B------:R1:W-:Y:S01]  /*b020*/  @P1 STS.64 [R130+0x6008], RZ ;  /* 0x006008ff82001388 */ /* 0x0003e20000000a00 */
[----:B------:R-:W-:Y:S01]  /*b030*/  VIADD R2, R2, UR5 ;  /* 0x0000000502027c36 */ /* 0x000fe20008000000 */
[----:B------:R-:W-:Y:S01]  /*b040*/  LOP3.LUT R41, R41, 0x6, RZ, 0xc0, !PT ;  /* 0x0000000629297812 */ /* 0x000fe200078ec0ff */
[----:B------:R-:W-:Y:S01]  /*b050*/  IMAD.U32 R124, R124, 0x20, R9 ;  /* 0x000000207c7c7824 */ /* 0x000fe200078e0009 */
[----:B------:R1:W-:Y:S01]  /*b060*/  @P1 STS.128 [R130+0x7000], RZ ;  /* 0x007000ff82001388 */ /* 0x0003e20000000c00 */
[----:B------:R-:W-:-:S02]  /*b070*/  LEA.HI.X R143, R88, UR11, R86, 0x1, P0 ;  /* 0x0000000b588f7c11 */ /* 0x000fc400080f0c56 */
[----:B------:R-:W-:Y:S01]  /*b080*/  SEL R5, R5, 0xfffffff0, !P2 ;  /* 0xfffffff005057807 */ /* 0x000fe20005000000 */
[----:B------:R1:W-:Y:S01]  /*b090*/  @P1 STS.128 [R130+0x8000], RZ ;  /* 0x008000ff82001388 */ /* 0x0003e20000000c00 */
[----:B------:R-:W-:Y:S01]  /*b0a0*/  LEA R125, R125, UR4, 0x1 ;  /* 0x000000047d7d7c11 */ /* 0x000fe2000f8e08ff */
[----:B------:R-:W-:Y:S06]  /*b0b0*/  @P1 BRA `(.L_x_4300) ;  /* 0x0000000000601947 */ /* 0x000fec0003800000 */
        /* <DEDUP_REMOVED lines=23> */
.L_x_4301:
[----:B------:R4:W-:Y:S02]  /*b230*/  STS.128 [R130+0x8000], RZ ;  /* 0x008000ff82007388 */ /* 0x0009e40000000c00 */
.L_x_4300:
[----:B------:R-:W-:Y:S05]  /*b240*/  BSYNC B0 ;  /* 0x0000000000007941 */ /* 0x000fea0003800000 */
.L_x_4299:
        /* <DEDUP_REMOVED lines=12> */
[----:B------:R-:W-:Y:S02]  /*b310*/  @!P2 LEA.HI.X R9, R57, R143, R56, 0x1, P4 ;  /* 0x0000008f3909a211 */ /* 0x000fe400020f0c38 */
[----:B------:R-:W-:-:S03]  /*b320*/  LOP3.LUT P0, RZ, R90, 0x4, RZ, 0xc0, !PT ;  /* 0x000000045aff7812 */ /* 0x000fc6000780c0ff */
        /* <DEDUP_REMOVED lines=18> */
.L_x_4304:
[----:B------:R1:W-:Y:S02]  /*b450*/  STS.128 [R130+0x8800], RZ ;  /* 0x008800ff82007388 */ /* 0x0003e40000000c00 */
.L_x_4303:
[----:B------:R-:W-:Y:S05]  /*b460*/  BSYNC B0 ;  /* 0x0000000000007941 */ /* 0x000fea0003800000 */
.L_x_4302:
[----:B------:R-:W-:Y:S01]  /*b470*/  LEA R124, R124, UR4, 0x1 ;  /* 0x000000047c7c7c11 */ /* 0x000fe2000f8e08ff */
[----:B------:R-:W-:Y:S01]  /*b480*/  LDSM.16.M88.4 R28, [R125] ;  /* 0x000000007d1c783b */ /* 0x000fe20000000200 */
[----:B------:R-:W-:Y:S01]  /*b490*/  IMAD R123, R42, 0x2, R125 ;  /* 0x000000022a7b7824 */ /* 0x000fe200078e027d */
[----:B------:R-:W-:Y:S02]  /*b4a0*/  ISETP.GE.AND P4, PT, R87, 0x2, PT ;  /* 0x000000025700780c */ /* 0x000fe40003f86270 */
[----:B------:R-:W5:Y:S01]  /*b4b0*/  LDSM.16.M88.4 R60, [R124+0x3000] ;  /* 0x003000007c3c783b */ /* 0x000f620000000200 */
[----:B------:R-:W-:Y:S01]  /*b4c0*/  IMAD R121, R5, 0x2, R124 ;  /* 0x0000000205797824 */ /* 0x000fe200078e027c */
[C---:B-1----:R-:W-:Y:S02]  /*b4d0*/  VIMNMX R8, R2.reuse, R55, PT ;  /* 0x0000003702087248 */ /* 0x042fe40003fe0100 */
[----:B------:R-:W1:Y:S01]  /*b4e0*/  LDSM.16.M88.4 R48, [R124+0x3400] ;  /* 0x003400007c30783b */ /* 0x000e620000000200 */
[----:B------:R-:W-:-:S03]  /*b4f0*/  VIADDMNMX R9, R2, 0x8, R55, PT ;  /* 0x0000000802097846 */ /* 0x000fc60003800137 */
[----:B------:R-:W3:Y:S04]  /*b500*/  LDSM.16.M88.4 R36, [R124+0x3800] ;  /* 0x003800007c24783b */ /* 0x000ee80000000200 */
[----:B------:R-:W4:Y:S04]  /*b510*/  LDSM.16.M88.4 R68, [R124+0x3c00] ;  /* 0x003c00007c44783b */ /* 0x000f280000000200 */
[----:B------:R-:W-:Y:S04]  /*b520*/  LDSM.16.M88.4 R4, [R123] ;  /* 0x000000007b04783b */ /* 0x000fe80000000200 */
[----:B------:R-:W4:Y:S04]  /*b530*/  LDSM.16.M88.4 R24, [R121+0x3000] ;  /* 0x003000007918783b */ /* 0x000f280000000200 */
[----:B------:R-:W4:Y:S04]  /*b540*/  LDSM.16.M88.4 R20, [R121+0x3400] ;  /* 0x003400007914783b */ /* 0x000f280000000200 */
[----:B------:R-:W4:Y:S04]  /*b550*/  LDSM.16.M88.4 R16, [R121+0x3800] ;  /* 0x003800007910783b */ /* 0x000f280000000200 */
[----:B--2---:R-:W2:Y:S04]  /*b560*/  LDSM.16.M88.4 R12, [R121+0x3c00] ;  /* 0x003c0000790c783b */ /* 0x004ea80000000200 */
[----:B------:R-:W-:Y:S01]  /*b570*/  LDSM.16.M88.4 R92, [R124+0x4000] ;  /* 0x004000007c5c783b */ /* 0x000fe20000000200 */
[C---:B-----5:R-:W-:Y:S03]  /*b580*/  HMMA.16816.F32 R64, R28.reuse, R60, RZ ;  /* 0x0000003c1c40723c */ /* 0x060fe600000018ff */
[----:B------:R-:W-:Y:S04]  /*b590*/  LDSM.16.M88.4 R80, [R124+0x4400] ;  /* 0x004400007c50783b */ /* 0x000fe80000000200 */
[----:B------:R-:W-:Y:S01]  /*b5a0*/  LDSM.16.M88.4 R76, [R124+0x4800] ;  /* 0x004800007c4c783b */ /* 0x000fe20000000200 */
[C---:B-1----:R-:W-:Y:S03]  /*b5b0*/  HMMA.16816.F32 R56, R28.reuse, R48, RZ ;  /* 0x000000301c38723c */ /* 0x042fe600000018ff */
[----:B------:R-:W-:Y:S03]  /*b5c0*/  LDSM.16.M88.4 R72, [R124+0x4c00] ;  /* 0x004c00007c48783b */ /* 0x000fe60000000200 */
[C---:B---3--:R-:W-:Y:S01]  /*b5d0*/  HMMA.16816.F32 R44, R28.reuse, R36, RZ ;  /* 0x000000241c2c723c */ /* 0x048fe200000018ff */
[----:B------:R-:W0:Y:S05]  /*b5e0*/  LDGDEPBAR ;  /* 0x00000000000079af */ /* 0x000e2a0000000000 */
[C---:B------:R-:W-:Y:S06]  /*b5f0*/  HMMA.16816.F32 R60, R28.reuse, R62, RZ ;  /* 0x0000003e1c3c723c */ /* 0x040fec00000018ff */
[C---:B------:R-:W-:Y:S06]  /*b600*/  HMMA.16816.F32 R48, R28.reuse, R50, RZ ;  /* 0x000000321c30723c */ /* 0x040fec00000018ff */
[C---:B------:R-:W-:Y:S06]  /*b610*/  HMMA.16816.F32 R36, R28.reuse, R38, RZ ;  /* 0x000000261c24723c */ /* 0x040fec00000018ff */
[C---:B----4-:R-:W-:Y:S06]  /*b620*/  HMMA.16816.F32 R32, R28.reuse, R68, RZ ;  /* 0x000000441c20723c */ /* 0x050fec00000018ff */
[----:B------:R-:W-:Y:S01]  /*b630*/  HMMA.16816.F32 R28, R28, R70, RZ ;  /* 0x000000461c1c723c */ /* 0x000fe200000018ff */
        /* <DEDUP_REMOVED lines=10> */
[C---:B--2---:R-:W-:Y:S06]  /*b6e0*/  HMMA.16816.F32 R32, R4.reuse, R12, R32 ;  /* 0x0000000c0420723c */ /* 0x044fec0000001820 */
[----:B------:R-:W-:Y:S01]  /*b6f0*/  HMMA.16816.F32 R28, R4, R14, R28 ;  /* 0x0000000e041c723c */ /* 0x000fe2000000181c */
[----:B------:R-:W2:Y:S04]  /*b700*/  LDSM.16.M88.4 R4, [R123+0x1000] ;  /* 0x001000007b04783b */ /* 0x000ea80000000200 */
[----:B------:R-:W3:Y:S01]  /*b710*/  LDSM.16.M88.4 R12, [R121+0x4c00] ;  /* 0x004c0000790c783b */ /* 0x000ee20000000200 */
        /* <DEDUP_REMOVED lines=8> */
[----:B------:R-:W4:Y:S05]  /*b7a0*/  LDSM.16.M88.4 R76, [R124+0x5400] ;  /* 0x005400007c4c783b */ /* 0x000f2a0000000200 */
[C---:B------:R-:W-:Y:S06]  /*b7b0*/  HMMA.16816.F32 R32, R68.reuse, R72, R32 ;  /* 0x000000484420723c */ /* 0x040fec0000001820 */
[----:B------:R-:W-:Y:S01]  /*b7c0*/  HMMA.16816.F32 R28, R68, R74, R28 ;  /* 0x0000004a441c723c */ /* 0x000fe2000000181c */
[----:B------:R-:W5:Y:S04]  /*b7d0*/  LDSM.16.M88.4 R72, [R124+0x5800] ;  /* 0x005800007c48783b */ /* 0x000f680000000200 */
[----:B------:R-:W5:Y:S01]  /*b7e0*/  LDSM.16.M88.4 R68, [R124+0x5c00] ;  /* 0x005c00007c44783b */ /* 0x000f620000000200 */
[C---:B--2---:R-:W-:Y:S06]  /*b7f0*/  HMMA.16816.F32 R64, R4.reuse, R24, R64 ;  /* 0x000000180440723c */ /* 0x044fec0000001840 */
[C---:B------:R-:W-:Y:S01]  /*b800*/  HMMA.16816.F32 R60, R4.reuse, R26, R60 ;  /* 0x0000001a043c723c */ /* 0x040fe2000000183c */
[----:B------:R-:W-:Y:S05]  /*b810*/  LDSM.16.M88.4 R24, [R123+0x2000] ;  /* 0x002000007b18783b */ /* 0x000fea0000000200 */
[C---:B------:R-:W-:Y:S06]  /*b820*/  HMMA.16816.F32 R56, R4.reuse, R20, R56 ;  /* 0x000000140438723c */ /* 0x040fec0000001838 */
[C---:B------:R-:W-:Y:S01]  /*b830*/  HMMA.16816.F32 R48, R4.reuse, R22, R48 ;  /* 0x000000160430723c */ /* 0x040fe20000001830 */
[----:B------:R-:W2:Y:S05]  /*b840*/  LDSM.16.M88.4 R20, [R121+0x5000] ;  /* 0x005000007914783b */ /* 0x000eaa0000000200 */
[C---:B------:R-:W-:Y:S06]  /*b850*/  HMMA.16816.F32 R44, R4.reuse, R16, R44 ;  /* 0x00000010042c723c */ /* 0x040fec000000182c */
[C---:B------:R-:W-:Y:S01]  /*b860*/  HMMA.16816.F32 R36, R4.reuse, R18, R36 ;  /* 0x000000120424723c */ /* 0x040fe20000001824 */
[----:B------:R-:W2:Y:S05]  /*b870*/  LDSM.16.M88.4 R16, [R121+0x5400] ;  /* 0x005400007910783b */ /* 0x000eaa0000000200 */
[C---:B---3--:R-:W-:Y:S06]  /*b880*/  HMMA.16816.F32 R32, R4.reuse, R12, R32 ;  /* 0x0000000c0420723c */ /* 0x048fec0000001820 */
[----:B------:R-:W-:Y:S01]  /*b890*/  HMMA.16816.F32 R28, R4, R14, R28 ;  /* 0x0000000e041c723c */ /* 0x000fe2000000181c */
[----:B------:R-:W3:Y:S04]  /*b8a0*/  LDSM.16.M88.4 R12, [R121+0x5800] ;  /* 0x00580000790c783b */ /* 0x000ee80000000200 */
[----:B------:R-:W3:Y:S01]  /*b8b0*/  LDSM.16.M88.4 R4, [R121+0x5c00] ;  /* 0x005c00007904783b */ /* 0x000ee20000000200 */
[----:B-1----:R-:W-:Y:S01]  /*b8c0*/  HMMA.16816.F32 R64, R92, R80, R64 ;  /* 0x000000505c40723c */ /* 0x002fe20000001840 */
[----:B------:R-:W-:-:S05]  /*b8d0*/  DEPBAR.LE SB0, 0x0 ;  /* 0x000080000000791a */ /* 0x000fca0000000000 */
[C---:B------:R-:W-:Y:S06]  /*b8e0*/  HMMA.16816.F32 R60, R92.reuse, R82, R60 ;  /* 0x000000525c3c723c */ /* 0x040fec000000183c */
[C---:B----4-:R-:W-:Y:S06]  /*b8f0*/  HMMA.16816.F32 R56, R92.reuse, R76, R56 ;  /* 0x0000004c5c38723c */ /* 0x050fec0000001838 */
[C---:B------:R-:W-:Y:S06]  /*b900*/  HMMA.16816.F32 R48, R92.reuse, R78, R48 ;  /* 0x0000004e5c30723c */ /* 0x040fec0000001830 */
[C---:B-----5:R-:W-:Y:S06]  /*b910*/  HMMA.16816.F32 R44, R92.reuse, R72, R44 ;  /* 0x000000485c2c723c */ /* 0x060fec000000182c */
[C---:B------:R-:W-:Y:S06]  /*b920*/  HMMA.16816.F32 R36, R92.reuse, R74, R36 ;  /* 0x0000004a5c24723c */ /* 0x040fec0000001824 */
[C---:B------:R-:W-:Y:S06]  /*b930*/  HMMA.16816.F32 R32, R92.reuse, R68, R32 ;  /* 0x000000445c20723c */ /* 0x040fec0000001820 */
[----:B------:R-:W-:Y:S06]  /*b940*/  HMMA.16816.F32 R28, R92, R70, R28 ;  /* 0x000000465c1c723c */ /* 0x000fec000000181c */
[C---:B--2---:R-:W-:Y:S06]  /*b950*/  HMMA.16816.F32 R64, R24.reuse, R20, R64 ;  /* 0x000000141840723c */ /* 0x044fec0000001840 */
[C---:B------:R-:W-:Y:S06]  /*b960*/  HMMA.16816.F32 R60, R24.reuse, R22, R60 ;  /* 0x00000016183c723c */ /* 0x040fec000000183c */
[C---:B------:R-:W-:Y:S06]  /*b970*/  HMMA.16816.F32 R56, R24.reuse, R16, R56 ;  /* 0x000000101838723c */ /* 0x040fec0000001838 */
[C---:B------:R-:W-:Y:S06]  /*b980*/  HMMA.16816.F32 R48, R24.reuse, R18, R48 ;  /* 0x000000121830723c */ /* 0x040fec0000001830 */
[C---:B---3--:R-:W-:Y:S06]  /*b990*/  HMMA.16816.F32 R44, R24.reuse, R12, R44 ;  /* 0x0000000c182c723c */ /* 0x048fec000000182c */
        /* <DEDUP_REMOVED lines=67> */
.L_x_4306:
[----:B------:R-:W1:Y:S02]  /*bdd0*/  LDC R5, c[0x0][0x248] ;  /* 0x00009200ff057b82 */ /* 0x000e640000000800 */
[----:B-1----:R-:W-:-:S04]  /*bde0*/  LEA R5, -R5, RZ, 0x6 ;  /* 0x000000ff05057211 */ /* 0x002fc800078e31ff */
[----:B------:R-:W-:-:S07]  /*bdf0*/  SHF.R.S32.HI R4, RZ, 0x1f, R5 ;  /* 0x0000001fff047819 */ /* 0x000fce0000011405 */
.L_x_4307:
[C---:B------:R-:W-:Y:S02]  /*be00*/  LOP3.LUT P2, RZ, R90.reuse, 0x2, RZ, 0xc0, !PT ;  /* 0x000000025aff7812 */ /* 0x040fe4000784c0ff */
[C---:B------:R-:W-:Y:S02]  /*be10*/  LOP3.LUT P1, RZ, R90.reuse, 0x4, RZ, 0xc0, !PT ;  /* 0x000000045aff7812 */ /* 0x040fe4000782c0ff */
[C---:B------:R-:W-:Y:S02]  /*be20*/  LEA R132, P5, R5.reuse, R132, 0x1 ;  /* 0x0000008405847211 */ /* 0x040fe400078a08ff */
[----:B------:R-:W-:Y:S02]  /*be30*/  LOP3.LUT P6, RZ, R90, 0x1, RZ, 0xc0, !PT ;  /* 0x000000015aff7812 */ /* 0x000fe400078cc0ff */
[----:B------:R-:W-:-:S05]  /*be40*/  LEA.HI.X R135, R5, R135, R4, 0x1, P5 ;  /* 0x0000008705877211 */ /* 0x000fca00028f0c04 */
[----:B------:R-:W-:-:S04]  /*be50*/  @P2 IADD3 R7, P0, R5, R104, RZ ;  /* 0x0000006805072210 */ /* 0x000fc80007f1e0ff */
[----:B------:R-:W-:Y:S01]  /*be60*/  @P2 LEA R12, P5, R7, UR12, 0x1 ;  /* 0x0000000c070c2c11 */ /* 0x000fe2000f8a08ff */
[----:B------:R-:W-:Y:S01]  /*be70*/  @P2 IMAD.X R6, R4, 0x1, R52, P0 ;  /* 0x0000000104062824 */ /* 0x000fe200000e0634 */
[----:B------:R-:W-:Y:S01]  /*be80*/  @P1 IADD3 R2, P0, R5, R104, RZ ;  /* 0x0000006805021210 */ /* 0x000fe20007f1e0ff */
[----:B------:R-:W-:-:S03]  /*be90*/  @P6 IMAD.MOV.U32 R16, RZ, RZ, R132 ;  /* 0x000000ffff106224 */ /* 0x000fc600078e0084 */
[----:B------:R-:W-:Y:S01]  /*bea0*/  @P2 LEA.HI.X R13, R7, UR13, R6, 0x1, P5 ;  /* 0x0000000d070d2c11 */ /* 0x000fe2000a8f0c06 */
[----:B------:R-:W-:Y:S01]  /*beb0*/  @P1 IMAD.X R7, R4, 0x1, R52, P0 ;  /* 0x0000000104071824 */ /* 0x000fe200000e0634 */
[----:B------:R-:W-:Y:S02]  /*bec0*/  @P1 LEA R14, P0, R2, UR12, 0x1 ;  /* 0x0000000c020e1c11 */ /* 0x000fe4000f8008ff */
[----:B------:R-:W-:Y:S02]  /*bed0*/  IADD3 R5, P5, R54, R5, RZ ;  /* 0x0000000536057210 */ /* 0x000fe40007fbe0ff */
[----:B------:R-:W-:Y:S02]  /*bee0*/  @P1 LEA.HI.X R15, R2, UR13, R7, 0x1, P0 ;  /* 0x0000000d020f1c11 */ /* 0x000fe400080f0c07 */
[----:B------:R-:W-:Y:S01]  /*bef0*/  @P6 LEA R18, P0, R54, R132, 0x1 ;  /* 0x0000008436126211 */ /* 0x000fe200078008ff */
[----:B------:R-:W-:Y:S01]  /*bf00*/  IMAD.X R7, R53, 0x1, R4, P5 ;  /* 0x0000000135077824 */ /* 0x000fe200028e0604 */
[----:B------:R-:W-:-:S02]  /*bf10*/  @P2 IADD3 R2, P5, R5, R104, RZ ;  /* 0x0000006805022210 */ /* 0x000fc40007fbe0ff */
[----:B------:R-:W-:Y:S02]  /*bf20*/  @P6 LEA.HI.X R19, R54, R135, R53, 0x1, P0 ;  /* 0x0000008736136211 */ /* 0x000fe400000f0c35 */
[----:B------:R-:W-:Y:S01]  /*bf30*/  @P1 IADD3 R5, P0, R5, R104, RZ ;  /* 0x0000006805051210 */ /* 0x000fe20007f1e0ff */
[----:B------:R-:W-:Y:S01]  /*bf40*/  @P2 IMAD.X R17, R7, 0x1, R52, P5 ;  /* 0x0000000107112824 */ /* 0x000fe200028e0634 */
[----:B------:R-:W-:-:S03]  /*bf50*/  @P2 LEA R6, P5, R2, UR12, 0x1 ;  /* 0x0000000c02062c11 */ /* 0x000fc6000f8a08ff */
[----:B------:R-:W-:Y:S01]  /*bf60*/  @P1 IMAD.X R52, R7, 0x1, R52, P0 ;  /* 0x0000000107341824 */ /* 0x000fe200000e0634 */
[----:B------:R-:W-:Y:S01]  /*bf70*/  @P2 LEA.HI.X R7, R2, UR13, R17, 0x1, P5 ;  /* 0x0000000d02072c11 */ /* 0x000fe2000a8f0c11 */
[----:B------:R-:W-:Y:S01]  /*bf80*/  @P6 IMAD.MOV.U32 R17, RZ, RZ, R135 ;  /* 0x000000ffff116224 */ /* 0x000fe200078e0087 */
[----:B------:R-:W-:-:S04]  /*bf90*/  @P1 LEA R4, P0, R5, UR12, 0x1 ;  /* 0x0000000c05041c11 */ /* 0x000fc8000f8008ff */
[----:B------:R-:W-:Y:S01]  /*bfa0*/  @!PT LDS RZ, [RZ] ;  /* 0x00000000fffff984 */ /* 0x000fe20000000800 */
[----:B------:R-:W-:Y:S01]  /*bfb0*/  @!PT LDS RZ, [RZ] ;  /* 0x00000000fffff984 */ /* 0x000fe20000000800 */
[----:B------:R-:W-:Y:S01]  /*bfc0*/  @!PT LDS RZ, [RZ] ;  /* 0x00000000fffff984 */ /* 0x000fe20000000800 */
[----:B------:R1:W-:Y:S01]  /*bfd0*/  @P6 LDGSTS.E.BYPASS.LTC128B.128 [R130+0x3000], desc[UR6][R16.64] ;  /* 0x0300000010826fae */ /* 0x0003e2000b901d46 */
[----:B------:R-:W-:-:S03]  /*bfe0*/  @P1 LEA.HI.X R5, R5, UR13, R52, 0x1, P0 ;  /* 0x0000000d05051c11 */ /* 0x000fc600080f0c34 */
[----:B------:R1:W-:Y:S04]  /*bff0*/  @!P6 STS [R130+0x3000], RZ ;  /* 0x003000ff8200e388 */ /* 0x0003e80000000800 */
[----:B------:R1:W-:Y:S04]  /*c000*/  @!P6 STS [R130+0x3004], RZ ;  /* 0x003004ff8200e388 */ /* 0x0003e80000000800 */
[----:B------:R1:W-:Y:S04]  /*c010*/  @!P6 STS.64 [R130+0x3008], RZ ;  /* 0x003008ff8200e388 */ /* 0x0003e80000000a00 */
        /* <DEDUP_REMOVED lines=26> */
.L_x_4305:
[----:B------:R-:W-:Y:S01]  /*c1c0*/  IMAD.IADD R0, R0, 0x1, R41 ;  /* 0x0000000100007824 */ /* 0x000fe200078e0229 */
[----:B------:R-:W-:Y:S01]  /*c1d0*/  ULDC UR8, c[0x0][0x2ec] ;  /* 0x0000bb0000087ab9 */ /* 0x000fe20000000800 */
[----:B------:R-:W-:Y:S02]  /*c1e0*/  LEA R122, R3, UR4, 0x1 ;  /* 0x00000004037a7c11 */ /* 0x000fe4000f8e08ff */
[C---:B-1----:R-:W-:Y:S02]  /*c1f0*/  VIADD R4, R0.reuse, 0x8 ;  /* 0x0000000800047836 */ /* 0x042fe40000000000 */
[C---:B------:R-:W-:Y:S01]  /*c200*/  VIADD R5, R0.reuse, 0x1 ;  /* 0x0000000100057836 */ /* 0x040fe20000000000 */
[----:B------:R-:W-:Y:S01]  /*c210*/  LDSM.16.MT88.4 R52, [R122+0x7000] ;  /* 0x007000007a34783b */ /* 0x000fe20000004200 */
[----:B------:R-:W-:Y:S01]  /*c220*/  VIADD R2, R0, 0x9 ;  /* 0x0000000900027836 */ /* 0x000fe20000000000 */
[-C--:B------:R-:W-:Y:S01]  /*c230*/  ISETP.GE.AND P5, PT, R4, R9.reuse, PT ;  /* 0x000000090400720c */ /* 0x080fe20003fa6270 */
[C---:B------:R-:W-:Y:S01]  /*c240*/  VIADD R13, R0.reuse, 0x19 ;  /* 0x00000019000d7836 */ /* 0x040fe20000000000 */
[CC--:B------:R-:W-:Y:S01]  /*c250*/  ISETP.GE.AND P0, PT, R5.reuse, R8.reuse, PT ;  /* 0x000000080500720c */ /* 0x0c0fe20003f06270 */
[C---:B------:R-:W-:Y:S01]  /*c260*/  VIADD R18, R0.reuse, 0x20 ;  /* 0x0000002000127836 */ /* 0x040fe20000000000 */
[----:B------:R-:W-:Y:S01]  /*c270*/  ISETP.GE.AND P1, PT, R5, R9, PT ;  /* 0x000000090500720c */ /* 0x000fe20003f26270 */
[----:B------:R-:W-:Y:S01]  /*c280*/  VIADD R16, R0, 0x21 ;  /* 0x0000002100107836 */ /* 0x000fe20000000000 */
[----:B------:R-:W-:Y:S01]  /*c290*/  FSEL R5, R62, -INF , !P5 ;  /* 0xff8000003e057808 */ /* 0x000fe20006800000 */
[C---:B------:R-:W-:Y:S01]  /*c2a0*/  VIADD R14, R0.reuse, 0x28 ;  /* 0x00000028000e7836 */ /* 0x040fe20000000000 */
[CC--:B------:R-:W-:Y:S01]  /*c2b0*/  ISETP.GE.AND P5, PT, R0.reuse, R8.reuse, PT ;  /* 0x000000080000720c */ /* 0x0c0fe20003fa6270 */
[----:B------:R-:W-:Y:S01]  /*c2c0*/  VIADD R12, R0, 0x29 ;  /* 0x00000029000c7836 */ /* 0x000fe20000000000 */
[-C--:B------:R-:W-:Y:S01]  /*c2d0*/  ISETP.GE.AND P2, PT, R4, R8.reuse, PT ;  /* 0x000000080400720c */ /* 0x080fe20003f46270 */
[----:B------:R-:W-:Y:S01]  /*c2e0*/  VIADD R4, R0, 0x10 ;  /* 0x0000001000047836 */ /* 0x000fe20000000000 */
[----:B------:R-:W-:Y:S01]  /*c2f0*/  FSEL R23, R64, -INF , !P5 ;  /* 0xff80000040177808 */ /* 0x000fe20006800000 */
[----:B------:R-:W-:Y:S01]  /*c300*/  VIADD R6, R0, 0x30 ;  /* 0x0000003000067836 */ /* 0x000fe20000000000 */
[----:B------:R-:W-:Y:S01]  /*c310*/  FSEL R65, R65, -INF , !P0 ;  /* 0xff80000041417808 */ /* 0x000fe20004000000 */
[----:B------:R-:W-:Y:S01]  /*c320*/  IMAD R120, R42, 0x2, R122 ;  /* 0x000000022a787824 */ /* 0x000fe200078e027a */
[----:B------:R-:W-:Y:S01]  /*c330*/  ISETP.GE.AND P6, PT, R2, R8, PT ;  /* 0x000000080200720c */ /* 0x000fe20003fc6270 */
[----:B------:R-:W-:Y:S01]  /*c340*/  LDSM.16.MT88.4 R68, [R122+0x8000] ;  /* 0x008000007a44783b */ /* 0x000fe20000004200 */
[----:B------:R-:W-:-:S02]  /*c350*/  FSEL R15, R60, -INF , !P2 ;  /* 0xff8000003c0f7808 */ /* 0x000fc40005000000 */
[----:B------:R-:W-:Y:S01]  /*c360*/  ISETP.GE.AND P2, PT, R2, R9, PT ;  /* 0x000000090200720c */ /* 0x000fe20003f46270 */
[----:B------:R-:W-:Y:S01]  /*c370*/  VIADD R2, R0, 0x11 ;  /* 0x0000001100027836 */ /* 0x000fe20000000000 */
[----:B------:R-:W-:Y:S02]  /*c380*/  FMNMX.FTZ R22, R23, R65, !PT ;  /* 0x0000004117167209 */ /* 0x000fe40007810000 */
[----:B------:R-:W-:Y:S02]  /*c390*/  FSEL R61, R61, -INF , !P6 ;  /* 0xff8000003d3d7808 */ /* 0x000fe40007000000 */
[----:B------:R-:W-:Y:S02]  /*c3a0*/  ISETP.GE.AND P6, PT, R4, R8, PT ;  /* 0x000000080400720c */ /* 0x000fe40003fc6270 */
[----:B------:R-:W-:Y:S02]  /*c3b0*/  FMNMX.FTZ R22, R15, R22, !PT ;  /* 0x000000160f167209 */ /* 0x000fe40007810000 */
[----:B------:R-:W-:-:S02]  /*c3c0*/  FSEL R67, R67, -INF , !P1 ;  /* 0xff80000043437808 */ /* 0x000fc40004800000 */
[C---:B------:R-:W-:Y:S02]  /*c3d0*/  ISETP.GE.AND P0, PT, R2.reuse, R8, PT ;  /* 0x000000080200720c */ /* 0x040fe40003f06270 */
[-C--:B------:R-:W-:Y:S01]  /*c3e0*/  ISETP.GE.AND P1, PT, R2, R9.reuse, PT ;  /* 0x000000090200720c */ /* 0x080fe20003f26270 */
[C---:B------:R-:W-:Y:S01]  /*c3f0*/  VIADD R2, R0.reuse, 0x18 ;  /* 0x0000001800027836 */ /* 0x040fe20000000000 */
[----:B------:R-:W-:Y:S02]  /*c400*/  ISETP.GE.AND P5, PT, R0, R9, PT ;  /* 0x000000090000720c */ /* 0x000fe40003fa6270 */
[----:B------:R-:W-:Y:S02]  /*c410*/  FSEL R21, R56, -INF , !P6 ;  /* 0xff80000038157808 */ /* 0x000fe40007000000 */
[----:B------:R-:W-:Y:S02]  /*c420*/  FMNMX.FTZ R22, R61, R22, !PT ;  /* 0x000000163d167209 */ /* 0x000fe40007810000 */
[----:B------:R-:W-:-:S02]  /*c430*/  FSEL R17, R66, -INF , !P5 ;  /* 0xff80000042117808 */ /* 0x000fc40006800000 */
[-C--:B------:R-:W-:Y:S02]  /*c440*/  ISETP.GE.AND P6, PT, R2, R8.reuse, PT ;  /* 0x000000080200720c */ /* 0x080fe40003fc6270 */
[----:B------:R-:W-:Y:S02]  /*c450*/  FSEL R57, R57, -INF , !P0 ;  /* 0xff80000039397808 */ /* 0x000fe40004000000 */
[----:B------:R-:W-:Y:S02]  /*c460*/  ISETP.GE.AND P5, PT, R13, R8, PT ;  /* 0x000000080d00720c */ /* 0x000fe40003fa6270 */
[----:B------:R-:W-:Y:S02]  /*c470*/  FMNMX.FTZ R22, R21, R22, !PT ;  /* 0x0000001615167209 */ /* 0x000fe40007810000 */
[----:B------:R-:W-:Y:S02]  /*c480*/  FSEL R19, R48, -INF , !P6 ;  /* 0xff80000030137808 */ /* 0x000fe40007000000 */
[----:B------:R-:W-:-:S02]  /*c490*/  FSEL R49, R49, -INF , !P5 ;  /* 0xff80000031317808 */ /* 0x000fc40006800000 */
[----:B------:R-:W-:Y:S02]  /*c4a0*/  FMNMX.FTZ R22, R57, R22, !PT ;  /* 0x0000001639167209 */ /* 0x000fe40007810000 */
[----:B------:R-:W-:Y:S02]  /*c4b0*/  ISETP.GE.AND P5, PT, R18, R8, PT ;  /* 0x000000081200720c */ /* 0x000fe40003fa6270 */
[----:B------:R-:W-:Y:S02]  /*c4c0*/  FMNMX.FTZ R22, R19, R22, !PT ;  /* 0x0000001613167209 */ /* 0x000fe40007810000 */
[----:B------:R-:W-:Y:S02]  /*c4d0*/  FSEL R113, R44, -INF , !P5 ;  /* 0xff8000002c717808 */ /* 0x000fe40006800000 */
[----:B------:R-:W-:Y:S02]  /*c4e0*/  ISETP.GE.AND P5, PT, R16, R8, PT ;  /* 0x000000081000720c */ /* 0x000fe40003fa6270 */
[----:B------:R-:W-:-:S02]  /*c4f0*/  FMNMX.FTZ R22, R49, R22, !PT ;  /* 0x0000001631167209 */ /* 0x000fc40007810000 */
[----:B------:R-:W-:Y:S02]  /*c500*/  FSEL R109, R45, -INF , !P5 ;  /* 0xff8000002d6d7808 */ /* 0x000fe40006800000 */
[----:B------:R-:W-:Y:S02]  /*c510*/  ISETP.GE.AND P5, PT, R14, R8, PT ;  /* 0x000000080e00720c */ /* 0x000fe40003fa6270 */
[----:B------:R-:W-:Y:S02]  /*c520*/  FMNMX.FTZ R22, R113, R22, !PT ;  /* 0x0000001671167209 */ /* 0x000fe40007810000 */
[----:B------:R-:W-:Y:S02]  /*c530*/  FSEL R63, R63, -INF , !P2 ;  /* 0xff8000003f3f7808 */ /* 0x000fe40005000000 */
[----:B------:R-:W-:Y:S01]  /*c540*/  ISETP.GE.AND P2, PT, R4, R9, PT ;  /* 0x000000090400720c */ /* 0x000fe20003f46270 */
[----:B------:R-:W-:Y:S01]  /*c550*/  VIADD R4, R0, 0x31 ;  /* 0x0000003100047836 */ /* 0x000fe20000000000 */
[----:B------:R-:W-:-:S02]  /*c560*/  FSEL R111, R36, -INF , !P5 ;  /* 0xff800000246f7808 */ /* 0x000fc40006800000 */
[----:B------:R-:W-:Y:S02]  /*c570*/  ISETP.GE.AND P5, PT, R12, R8, PT ;  /* 0x000000080c00720c */ /* 0x000fe40003fa6270 */
[----:B------:R-:W-:Y:S02]  /*c580*/  FMNMX.FTZ R22, R109, R22, !PT ;  /* 0x000000166d167209 */ /* 0x000fe40007810000 */
[----:B------:R-:W-:Y:S02]  /*c590*/  FSEL R7, R58, -INF , !P2 ;  /* 0xff8000003a077808 */ /* 0x000fe40005000000 */
[----:B------:R-:W-:Y:S02]  /*c5a0*/  ISETP.GE.AND P2, PT, R6, R8, PT ;  /* 0x000000080600720c */ /* 0x000fe40003f46270 */
[----:B------:R-:W-:Y:S02]  /*c5b0*/  FSEL R115, R37, -INF , !P5 ;  /* 0xff80000025737808 */ /* 0x000fe40006800000 */
[----:B------:R-:W-:-:S02]  /*c5c0*/  FMNMX.FTZ R22, R111, R22, !PT ;  /* 0x000000166f167209 */ /* 0x000fc40007810000 */
[----:B------:R-:W-:Y:S01]  /*c5d0*/  ISETP.GE.AND P0, PT, R2, R9, PT ;  /* 0x000000090200720c */ /* 0x000fe20003f06270 */
[C---:B------:R-:W-:Y:S01]  /*c5e0*/  VIADD R2, R0.reuse, 0x38 ;  /* 0x0000003800027836 */ /* 0x040fe20000000000 */
[----:B------:R-:W-:Y:S01]  /*c5f0*/  FMNMX.FTZ R20, R17, R67, !PT ;  /* 0x0000004311147209 */ /* 0x000fe20007810000 */
[----:B------:R-:W-:Y:S01]  /*c600*/  VIADD R0, R0, 0x39 ;  /* 0x0000003900007836 */ /* 0x000fe20000000000 */
        /* <DEDUP_REMOVED lines=11> */
[----:B------:R-:W-:Y:S02]  /*c6c0*/  FSEL R59, R59, -INF , !P1 ;  /* 0xff8000003b3b7808 */ /* 0x000fe40004800000 */
[----:B------:R-:W-:Y:S02]  /*c6d0*/  FMNMX.FTZ R20, R7, R20, !PT ;  /* 0x0000001407147209 */ /* 0x000fe40007810000 */
[----:B------:R-:W-:Y:S02]  /*c6e0*/  FSEL R94, R29, -INF , !P5 ;  /* 0xff8000001d5e7808 */ /* 0x000fe40006800000 */
[----:B------:R-:W-:Y:S02]  /*c6f0*/  FMNMX.FTZ R25, R93, R22, !PT ;  /* 0x000000165d197209 */ /* 0x000fe40007810000 */
[----:B------:R-:W-:-:S02]  /*c700*/  ISETP.GE.AND P1, PT, R13, R9, PT ;  /* 0x000000090d00720c */ /* 0x000fc40003f26270 */
[----:B------:R-:W-:Y:S02]  /*c710*/  FMNMX.FTZ R22, R59, R20, !PT ;  /* 0x000000143b167209 */ /* 0x000fe40007810000 */
[----:B------:R-:W-:Y:S02]  /*c720*/  FSEL R13, R50, -INF , !P0 ;  /* 0xff800000320d7808 */ /* 0x000fe40004000000 */
        /* <DEDUP_REMOVED lines=22> */
[----:B------:R-:W-:Y:S02]  /*c890*/  ISETP.GE.AND P0, PT, R2, R9, PT ;  /* 0x000000090200720c */ /* 0x000fe40003f06270 */
[----:B------:R-:W-:Y:S02]  /*c8a0*/  FSEL R107, R35, -INF , !P1 ;  /* 0xff800000236b7808 */ /* 0x000fe40004800000 */
[----:B------:R-:W-:Y:S02]  /*c8b0*/  FMNMX.FTZ R22, R105, R22, !PT ;  /* 0x0000001669167209 */ /* 0x000fe40007810000 */
[----:B-1----:R-:W-:-:S02]  /*c8c0*/  FMNMX.FTZ R25, R20, R25, !PT ;  /* 0x0000001914197209 */ /* 0x002fc40007810000 */
[----:B------:R-:W-:Y:S02]  /*c8d0*/  ISETP.GE.AND P1, PT, R0, R9, PT ;  /* 0x000000090000720c */ /* 0x000fe40003f26270 */
[----:B------:R-:W-:Y:S01]  /*c8e0*/  FSEL R95, R30, -INF , !P0 ;  /* 0xff8000001e5f7808 */ /* 0x000fe20004000000 */
[----:B------:R-:W1:Y:S01]  /*c8f0*/  SHFL.BFLY PT, R2, R25, 0x1, 0x1f ;  /* 0x0c201f0019027f89 */ /* 0x000e6200000e0000 */
[----:B------:R-:W-:Y:S02]  /*c900*/  FMNMX.FTZ R22, R107, R22, !PT ;  /* 0x000000166b167209 */ /* 0x000fe40007810000 */
[----:B------:R-:W-:Y:S02]  /*c910*/  FSEL R101, R31, -INF , !P1 ;  /* 0xff8000001f657808 */ /* 0x000fe40004800000 */
[----:B------:R-:W-:-:S04]  /*c920*/  FMNMX.FTZ R22, R95, R22, !PT ;  /* 0x000000165f167209 */ /* 0x000fc80007810000 */
[----:B------:R-:W-:-:S05]  /*c930*/  FMNMX.FTZ R27, R101, R22, !PT ;  /* 0x00000016651b7209 */ /* 0x000fca0007810000 */
[----:B------:R-:W2:Y:S01]  /*c940*/  SHFL.BFLY PT, R4, R27, 0x2, 0x1f ;  /* 0x0c401f001b047f89 */ /* 0x000ea200000e0000 */
[----:B-1----:R-:W-:-:S04]  /*c950*/  FMNMX.FTZ R2, R25, R2, !PT ;  /* 0x0000000219027209 */ /* 0x002fc80007810000 */
[C---:B------:R-:W-:Y:S01]  /*c960*/  FSETP.NEU.FTZ.AND P0, PT, R2.reuse, -INF , PT ;  /* 0xff8000000200780b */ /* 0x040fe20003f1d000 */
[----:B------:R-:W-:-:S05]  /*c970*/  FMUL.FTZ R106, R2, UR8 ;  /* 0x00000008026a7c20 */ /* 0x000fca0008410000 */
[----:B------:R-:W-:Y:S02]  /*c980*/  FSEL R106, R106, RZ, P0 ;  /* 0x000000ff6a6a7208 */ /* 0x000fe40000000000 */
[----:B--2---:R-:W-:-:S03]  /*c990*/  FMNMX.FTZ R4, R27, R4, !PT ;  /* 0x000000041b047209 */ /* 0x004fc60007810000 */
[--C-:B------:R-:W-:Y:S01]  /*c9a0*/  FFMA.FTZ R102, R23, UR8, -R106.reuse ;  /* 0x0000000817667c23 */ /* 0x100fe2000801086a */
[--C-:B------:R-:W-:Y:S01]  /*c9b0*/  FFMA.FTZ R99, R65, UR8, -R106.reuse ;  /* 0x0000000841637c23 */ /* 0x100fe2000801086a */
[--C-:B------:R-:W-:Y:S01]  /*c9c0*/  FFMA.FTZ R100, R15, UR8, -R106.reuse ;  /* 0x000000080f647c23 */ /* 0x100fe2000801086a */
[--C-:B------:R-:W-:Y:S01]  /*c9d0*/  FFMA.FTZ R97, R61, UR8, -R106.reuse ;  /* 0x000000083d617c23 */ /* 0x100fe2000801086a */
[----:B------:R-:W1:Y:S01]  /*c9e0*/  SHFL.BFLY PT, R23, R4, 0x1, 0x1f ;  /* 0x0c201f0004177f89 */ /* 0x000e6200000e0000 */
[--C-:B------:R-:W-:Y:S01]  /*c9f0*/  FFMA.FTZ R33, R21, UR8, -R106.reuse ;  /* 0x0000000815217c23 */ /* 0x100fe2000801086a */
        /* <DEDUP_REMOVED lines=14> */
[----:B-1----:R-:W-:-:S07]  /*cae0*/  FMNMX.FTZ R0, R4, R23, !PT ;  /* 0x0000001704007209 */ /* 0x002fce0007810000 */
[----:B------:R-:W1:Y:S01]  /*caf0*/  MUFU.EX2 R97, R97 ;  /* 0x0000006100617308 */ /* 0x000e620000000800 */
[----:B--2---:R-:W-:Y:S01]  /*cb00*/  F2FP.F16.F32.PACK_AB R72, R99, R102 ;  /* 0x000000666348723e */ /* 0x004fe200000000ff */
[----:B------:R-:W-:Y:S01]  /*cb10*/  LDSM.16.MT88.4 R20, [R120+0x7400] ;  /* 0x007400007814783b */ /* 0x000fe20000004200 */
[C---:B------:R-:W-:Y:S01]  /*cb20*/  FMUL.FTZ R98, R0.reuse, UR8 ;  /* 0x0000000800627c20 */ /* 0x040fe20008410000 */
[----:B------:R-:W-:Y:S01]  /*cb30*/  FSETP.NEU.FTZ.AND P0, PT, R0, -INF , PT ;  /* 0xff8000000000780b */ /* 0x000fe20003f1d000 */
[----:B------:R-:W-:-:S03]  /*cb40*/  FADD.FTZ R99, R102, R99 ;  /* 0x0000006366637221 */ /* 0x000fc60000010000 */
[----:B------:R-:W-:Y:S01]  /*cb50*/  FSEL R98, R98, RZ, P0 ;  /* 0x000000ff62627208 */ /* 0x000fe20000000000 */
[----:B------:R-:W-:Y:S04]  /*cb60*/  MUFU.EX2 R33, R33 ;  /* 0x0000002100217308 */ /* 0x000fe80000000800 */
[--C-:B------:R-:W-:Y:S01]  /*cb70*/  FFMA.FTZ R96, R17, UR8, -R98.reuse ;  /* 0x0000000811607c23 */ /* 0x100fe20008010862 */
[--C-:B------:R-:W-:Y:S01]  /*cb80*/  FFMA.FTZ R103, R67, UR8, -R98.reuse ;  /* 0x0000000843677c23 */ /* 0x100fe20008010862 */
[--C-:B------:R-:W-:Y:S01]  /*cb90*/  FFMA.FTZ R104, R5, UR8, -R98.reuse ;  /* 0x0000000805687c23 */ /* 0x100fe20008010862 */
[--C-:B------:R-:W-:Y:S01]  /*cba0*/  FFMA.FTZ R35, R63, UR8, -R98.reuse ;  /* 0x000000083f237c23 */ /* 0x100fe20008010862 */
[--C-:B------:R-:W-:Y:S01]  /*cbb0*/  FFMA.FTZ R32, R13, UR8, -R98.reuse ;  /* 0x000000080d207c23 */ /* 0x100fe20008010862 */
[----:B-1----:R-:W-:Y:S01]  /*cbc0*/  F2FP.F16.F32.PACK_AB R74, R97, R100 ;  /* 0x00000064614a723e */ /* 0x002fe200000000ff */
[----:B------:R-:W-:Y:S01]  /*cbd0*/  MUFU.EX2 R96, R96 ;  /* 0x0000006000607308 */ /* 0x000fe20000000800 */
[----:B------:R-:W-:Y:S01]  /*cbe0*/  LDSM.16.MT88.4 R12, [R122+0x7400] ;  /* 0x007400007a0c783b */ /* 0x000fe20000004200 */
[--C-:B------:R-:W-:Y:S01]  /*cbf0*/  FFMA.FTZ R34, R7, UR8, -R98.reuse ;  /* 0x0000000807227c23 */ /* 0x100fe20008010862 */
[--C-:B------:R-:W-:Y:S01]  /*cc00*/  FFMA.FTZ R31, R59, UR8, -R98.reuse ;  /* 0x000000083b1f7c23 */ /* 0x100fe20008010862 */
[--C-:B------:R-:W-:Y:S01]  /*cc10*/  FFMA.FTZ R3, R51, UR8, -R98.reuse ;  /* 0x0000000833037c23 */ /* 0x100fe20008010862 */
[----:B------:R-:W-:Y:S01]  /*cc20*/  LDSM.16.MT88.4 R16, [R120+0x6400] ;  /* 0x006400007810783b */ /* 0x000fe20000004200 */
[--C-:B------:R-:W-:Y:S01]  /*cc30*/  FFMA.FTZ R111, R139, UR8, -R98.reuse ;  /* 0x000000088b6f7c23 */ /* 0x100fe20008010862 */
[--C-:B------:R-:W-:Y:S01]  /*cc40*/  FFMA.FTZ R105, R105, UR8, -R98.reuse ;  /* 0x0000000869697c23 */ /* 0x100fe20008010862 */
[----:B------:R-:W1:Y:S01]  /*cc50*/  MUFU.EX2 R103, R103 ;  /* 0x0000006700677308 */ /* 0x000e620000000800 */
[----:B------:R-:W2:Y:S01]  /*cc60*/  LDSM.16.MT88.4 R60, [R120+0x7000] ;  /* 0x00700000783c783b */ /* 0x000ea20000004200 */
[--C-:B------:R-:W-:Y:S01]  /*cc70*/  FFMA.FTZ R95, R95, UR8, -R98.reuse ;  /* 0x000000085f5f7c23 */ /* 0x100fe20008010862 */
[----:B------:R-:W-:-:S05]  /*cc80*/  FFMA.FTZ R140, R101, UR8, -R98 ;  /* 0x00000008658c7c23 */ /* 0x000fca0008010862 */
[----:B------:R-:W-:Y:S08]  /*cc90*/  MUFU.EX2 R104, R104 ;  /* 0x0000006800687308 */ /* 0x000ff00000000800 */
[----:B------:R-:W3:Y:S01]  /*cca0*/  MUFU.EX2 R35, R35 ;  /* 0x0000002300237308 */ /* 0x000ee20000000800 */
[----:B-1----:R-:W-:Y:S01]  /*ccb0*/  F2FP.F16.F32.PACK_AB R73, R103, R96 ;  /* 0x000000606749723e */ /* 0x002fe200000000ff */
[----:B------:R-:W-:Y:S01]  /*ccc0*/  FADD.FTZ R103, R96, R103 ;  /* 0x0000006760677221 */ /* 0x000fe20000010000 */
[----:B------:R-:W-:-:S04]  /*ccd0*/  FADD.FTZ R96, R100, R99 ;  /* 0x0000006364607221 */ /* 0x000fc80000010000 */
[----:B------:R-:W-:Y:S01]  /*cce0*/  FADD.FTZ R96, R97, R96 ;  /* 0x0000006061607221 */ /* 0x000fe20000010000 */
[----:B------:R-:W1:Y:S08]  /*ccf0*/  MUFU.EX2 R30, R30 ;  /* 0x0000001e001e7308 */ /* 0x000e700000000800 */
[----:B------:R-:W-:Y:S01]  /*cd00*/  MUFU.EX2 R29, R29 ;  /* 0x0000001d001d7308 */ /* 0x000fe20000000800 */
[----:B---3--:R-:W-:Y:S01]  /*cd10*/  F2FP.F16.F32.PACK_AB R75, R35, R104 ;  /* 0x00000068234b723e */ /* 0x008fe200000000ff */
[----:B------:R-:W-:-:S04]  /*cd20*/  FADD.FTZ R104, R104, R103 ;  /* 0x0000006768687221 */ /* 0x000fc80000010000 */
[----:B------:R-:W-:Y:S02]  /*cd30*/  FADD.FTZ R35, R35, R104 ;  /* 0x0000006823237221 */ /* 0x000fe40000010000 */
[----:B------:R-:W-:Y:S01]  /*cd40*/  HMMA.16816.F32 R48, R72, R52, RZ ;  /* 0x000000344830723c */ /* 0x000fe200000018ff */
[----:B------:R-:W3:Y:S01]  /*cd50*/  MUFU.EX2 R28, R28 ;  /* 0x0000001c001c7308 */ /* 0x000ee20000000800 */
[----:B-1----:R-:W-:Y:S01]  /*cd60*/  F2FP.F16.F32.PACK_AB R4, R30, R33 ;  /* 0x000000211e04723e */ /* 0x002fe200000000ff */
[----:B------:R-:W-:-:S03]  /*cd70*/  FADD.FTZ R33, R33, R96 ;  /* 0x0000006021217221 */ /* 0x000fc60000010000 */
[C---:B------:R-:W-:Y:S01]  /*cd80*/  HMMA.16816.F32 R52, R72.reuse, R54, RZ ;  /* 0x000000364834723c */ /* 0x040fe200000018ff */
[----:B------:R-:W-:Y:S02]  /*cd90*/  FADD.FTZ R30, R30, R33 ;  /* 0x000000211e1e7221 */ /* 0x000fe40000010000 */
[----:B------:R-:W-:Y:S03]  /*cda0*/  MUFU.EX2 R34, R34 ;  /* 0x0000002200227308 */ /* 0x000fe60000000800 */
[C---:B------:R-:W-:Y:S05]  /*cdb0*/  HMMA.16816.F32 R40, R72.reuse, R44, RZ ;  /* 0x0000002c4828723c */ /* 0x040fea00000018ff */
[----:B------:R-:W1:Y:S01]  /*cdc0*/  MUFU.EX2 R31, R31 ;  /* 0x0000001f001f7308 */ /* 0x000e620000000800 */
[----:B------:R-:W-:Y:S01]  /*cdd0*/  HMMA.16816.F32 R44, R72, R46, RZ ;  /* 0x0000002e482c723c */ /* 0x000fe200000018ff */
[----:B---3--:R-:W-:Y:S01]  /*cde0*/  F2FP.F16.F32.PACK_AB R6, R28, R29 ;  /* 0x0000001d1c06723e */ /* 0x008fe200000000ff */
[----:B------:R-:W-:-:S04]  /*cdf0*/  FADD.FTZ R29, R29, R30 ;  /* 0x0000001e1d1d7221 */ /* 0x000fc80000010000 */
[----:B------:R-:W-:Y:S01]  /*ce00*/  HMMA.16816.F32 R64, R72, R68, RZ ;  /* 0x000000444840723c */ /* 0x000fe200000018ff */
[----:B------:R-:W-:Y:S01]  /*ce10*/  MUFU.EX2 R32, R32 ;  /* 0x0000002000207308 */ /* 0x000fe20000000800 */
[----:B------:R-:W-:-:S04]  /*ce20*/  FADD.FTZ R29, R28, R29 ;  /* 0x0000001d1c1d7221 */ /* 0x000fc80000010000 */
[C---:B------:R-:W-:Y:S03]  /*ce30*/  HMMA.16816.F32 R68, R72.reuse, R70, RZ ;  /* 0x000000464844723c */ /* 0x040fe600000018ff */
[----:B------:R-:W3:Y:S01]  /*ce40*/  MUFU.EX2 R3, R3 ;  /* 0x0000000300037308 */ /* 0x000ee20000000800 */
[C---:B-1----:R-:W-:Y:S01]  /*ce50*/  F2FP.F16.F32.PACK_AB R5, R31.reuse, R34 ;  /* 0x000000221f05723e */ /* 0x042fe200000000ff */
[----:B------:R-:W-:Y:S01]  /*ce60*/  FADD.FTZ R34, R34, R35 ;  /* 0x0000002322227221 */ /* 0x000fe20000010000 */
[C---:B------:R-:W-:Y:S03]  /*ce70*/  HMMA.16816.F32 R80, R72.reuse, R36, RZ ;  /* 0x000000244850723c */ /* 0x040fe600000018ff */
[----:B------:R-:W-:Y:S02]  /*ce80*/  FADD.FTZ R31, R31, R34 ;  /* 0x000000221f1f7221 */ /* 0x000fe40000010000 */
[----:B------:R-:W-:Y:S01]  /*ce90*/  MUFU.EX2 R110, R110 ;  /* 0x0000006e006e7308 */ /* 0x000fe20000000800 */
[C---:B--2---:R-:W-:Y:S06]  /*cea0*/  HMMA.16816.F32 R56, R72.reuse, R60, RZ ;  /* 0x0000003c4838723c */ /* 0x044fec00000018ff */
[----:B------:R-:W-:Y:S01]  /*ceb0*/  HMMA.16816.F32 R36, R72, R38, RZ ;  /* 0x000000264824723c */ /* 0x000fe200000018ff */
[----:B------:R-:W1:Y:S01]  /*cec0*/  MUFU.EX2 R109, R109 ;  /* 0x0000006d006d7308 */ /* 0x000e620000000800 */
[----:B---3--:R-:W-:Y:S01]  /*ced0*/  F2FP.F16.F32.PACK_AB R7, R3, R32 ;  /* 0x000000200307723e */ /* 0x008fe200000000ff */
[----:B------:R-:W-:-:S03]  /*cee0*/  FADD.FTZ R32, R32, R31 ;  /* 0x0000001f20207221 */ /* 0x000fc60000010000 */
[----:B------:R-:W-:Y:S01]  /*cef0*/  HMMA.16816.F32 R60, R72, R62, RZ ;  /* 0x0000003e483c723c */ /* 0x000fe200000018ff */
[----:B------:R-:W-:Y:S02]  /*cf00*/  FADD.FTZ R32, R3, R32 ;  /* 0x0000002003207221 */ /* 0x000fe40000010000 */
[----:B------:R-:W-:Y:S03]  /*cf10*/  MUFU.EX2 R108, R108 ;  /* 0x0000006c006c7308 */ /* 0x000fe60000000800 */
[C---:B------:R-:W-:Y:S05]  /*cf20*/  HMMA.16816.F32 R48, R4.reuse, R12, R48 ;  /* 0x0000000c0430723c */ /* 0x040fea0000001830 */
[----:B------:R-:W-:Y:S01]  /*cf30*/  MUFU.EX2 R111, R111 ;  /* 0x0000006f006f7308 */ /* 0x000fe20000000800 */
[C---:B------:R-:W-:Y:S01]  /*cf40*/  HMMA.16816.F32 R52, R4.reuse, R14, R52 ;  /* 0x0000000e0434723c */ /* 0x040fe20000001834 */
[----:B------:R-:W2:Y:S05]  /*cf50*/  LDSM.16.MT88.4 R12, [R122+0x8400] ;  /* 0x008400007a0c783b */ /* 0x000eaa0000004200 */
[C---:B------:R-:W-:Y:S01]  /*cf60*/  HMMA.16816.F32 R40, R4.reuse, R16, R40 ;  /* 0x000000100428723c */ /* 0x040fe20000001828 */
[----:B------:R-:W-:Y:S05]  /*cf70*/  MUFU.EX2 R91, R91 ;  /* 0x0000005b005b7308 */ /* 0x000fea0000000800 */
[C---:B------:R-:W-:Y:S01]  /*cf80*/  HMMA.16816.F32 R44, R4.reuse, R18, R44 ;  /* 0x00000012042c723c */ /* 0x040fe2000000182c */
[----:B------:R-:W3:Y:S02]  /*cf90*/  LDSM.16.MT88.4 R16, [R120+0x8000] ;  /* 0x008000007810783b */ /* 0x000ee40000004200 */
[----:B------:R-:W-:Y:S03]  /*cfa0*/  MUFU.EX2 R92, R92 ;  /* 0x0000005c005c7308 */ /* 0x000fe60000000800 */
[C---:B------:R-:W-:Y:S05]  /*cfb0*/  HMMA.16816.F32 R80, R4.reuse, R24, R80 ;  /* 0x000000180450723c */ /* 0x040fea0000001850 */
[----:B------:R-:W-:Y:S01]  /*cfc0*/  MUFU.EX2 R93, R93 ;  /* 0x0000005d005d7308 */ /* 0x000fe20000000800 */
[----:B------:R-:W-:Y:S01]  /*cfd0*/  HMMA.16816.F32 R36, R4, R26, R36 ;  /* 0x0000001a0424723c */ /* 0x000fe20000001824 */
[----:B------:R-:W-:Y:S01]  /*cfe0*/  FFMA.FTZ R25, R115, UR8, -R106 ;  /* 0x0000000873197c23 */ /* 0x000fe2000801086a */
[--C-:B------:R-:W-:Y:S01]  /*cff0*/  FFMA.FTZ R24, R117, UR8, -R98.reuse ;  /* 0x0000000875187c23 */ /* 0x100fe20008010862 */
[----:B------:R-:W-:-:S03]  /*d000*/  FFMA.FTZ R106, R107, UR8, -R98 ;  /* 0x000000086b6a7c23 */ /* 0x000fc60008010862 */
[C---:B------:R-:W-:Y:S01]  /*d010*/  HMMA.16816.F32 R56, R4.reuse, R20, R56 ;  /* 0x000000140438723c */ /* 0x040fe20000001838 */
[--C-:B------:R-:W-:Y:S01]  /*d020*/  FFMA.FTZ R26, R137, UR8, -R98.reuse ;  /* 0x00000008891a7c23 */ /* 0x100fe20008010862 */
[----:B------:R-:W-:Y:S01]  /*d030*/  FFMA.FTZ R27, R119, UR8, -R98 ;  /* 0x00000008771b7c23 */ /* 0x000fe20008010862 */
[----:B------:R-:W4:Y:S03]  /*d040*/  MUFU.EX2 R25, R25 ;  /* 0x0000001900197308 */ /* 0x000f260000000800 */
[C---:B------:R-:W-:Y:S01]  /*d050*/  HMMA.16816.F32 R60, R4.reuse, R22, R60 ;  /* 0x00000016043c723c */ /* 0x040fe2000000183c */
[----:B------:R-:W-:Y:S04]  /*d060*/  LDSM.16.MT88.4 R20, [R122+0x6c00] ;  /* 0x006c00007a14783b */ /* 0x000fe80000004200 */
[----:B------:R-:W5:Y:S01]  /*d070*/  MUFU.EX2 R26, R26 ;  /* 0x0000001a001a7308 */ /* 0x000f620000000800 */
[C---:B--2---:R-:W-:Y:S06]  /*d080*/  HMMA.16816.F32 R64, R4.reuse, R12, R64 ;  /* 0x0000000c0440723c */ /* 0x044fec0000001840 */
[----:B------:R-:W-:Y:S01]  /*d090*/  HMMA.16816.F32 R68, R4, R14, R68 ;  /* 0x0000000e0444723c */ /* 0x000fe20000001844 */
[----:B------:R-:W2:Y:S01]  /*d0a0*/  LDSM.16.MT88.4 R12, [R120+0x8400] ;  /* 0x00840000780c783b */ /* 0x000ea20000004200 */
[----:B------:R-:W-:Y:S04]  /*d0b0*/  MUFU.EX2 R27, R27 ;  /* 0x0000001b001b7308 */ /* 0x000fe80000000800 */
[C---:B---3--:R-:W-:Y:S04]  /*d0c0*/  HMMA.16816.F32 R76, R72.reuse, R16, RZ ;  /* 0x00000010484c723c */ /* 0x048fe800000018ff */
[----:B------:R-:W3:Y:S02]  /*d0d0*/  MUFU.EX2 R24, R24 ;  /* 0x0000001800187308 */ /* 0x000ee40000000800 */
[----:B------:R-:W-:Y:S01]  /*d0e0*/  HMMA.16816.F32 R72, R72, R18, RZ ;  /* 0x000000124848723c */ /* 0x000fe200000018ff */
[----:B------:R-:W-:Y:S05]  /*d0f0*/  LDSM.16.MT88.4 R16, [R120+0x6c00] ;  /* 0x006c00007810783b */ /* 0x000fea0000004200 */
[----:B------:R-:W3:Y:S08]  /*d100*/  MUFU.EX2 R94, R94 ;  /* 0x0000005e005e7308 */ /* 0x000ef00000000800 */
[----:B------:R-:W-:Y:S08]  /*d110*/  MUFU.EX2 R105, R105 ;  /* 0x0000006900697308 */ /* 0x000ff00000000800 */
[----:B------:R-:W3:Y:S01]  /*d120*/  MUFU.EX2 R106, R106 ;  /* 0x0000006a006a7308 */ /* 0x000ee20000000800 */
[C---:B--2---:R-:W-:Y:S07]  /*d130*/  HMMA.16816.F32 R76, R4.reuse, R12, R76 ;  /* 0x0000000c044c723c */ /* 0x044fee000000184c */
[----:B------:R-:W-:Y:S01]  /*d140*/  MUFU.EX2 R95, R95 ;  /* 0x0000005f005f7308 */ /* 0x000fe20000000800 */
[----:B------:R-:W-:Y:S01]  /*d150*/  HMMA.16816.F32 R72, R4, R14, R72 ;  /* 0x0000000e0448723c */ /* 0x000fe20000001848 */
[----:B------:R-:W2:Y:S06]  /*d160*/  LDSM.16.MT88.4 R12, [R122+0x6800] ;  /* 0x006800007a0c783b */ /* 0x000eac0000004200 */
[----:B------:R-:W2:Y:S01]  /*d170*/  MUFU.EX2 R140, R140 ;  /* 0x0000008c008c7308 */ /* 0x000ea20000000800 */
[----:B-1----:R-:W-:Y:S01]  /*d180*/  F2FP.F16.F32.PACK_AB R4, R109, R110 ;  /* 0x0000006e6d04723e */ /* 0x002fe200000000ff */
[----:B------:R-:W-:Y:S01]  /*d190*/  FADD.FTZ R110, R110, R29 ;  /* 0x0000001d6e6e7221 */ /* 0x000fe20000010000 */
[----:B----4-:R-:W-:-:S02]  /*d1a0*/  F2FP.F16.F32.PACK_AB R6, R25, R108 ;  /* 0x0000006c1906723e */ /* 0x010fc400000000ff */
[----:B-----5:R-:W-:Y:S01]  /*d1b0*/  F2FP.F16.F32.PACK_AB R5, R26, R111 ;  /* 0x0000006f1a05723e */ /* 0x020fe200000000ff */
[----:B------:R-:W-:Y:S01]  /*d1c0*/  FADD.FTZ R111, R111, R32 ;  /* 0x000000206f6f7221 */ /* 0x000fe20000010000 */
[----:B---3--:R-:W-:Y:S01]  /*d1d0*/  F2FP.F16.F32.PACK_AB R7, R24, R27 ;  /* 0x0000001b1807723e */ /* 0x008fe200000000ff */
[----:B------:R-:W-:Y:S02]  /*d1e0*/  FADD.FTZ R109, R109, R110 ;  /* 0x0000006e6d6d7221 */ /* 0x000fe40000010000 */
[----:B------:R-:W-:Y:S02]  /*d1f0*/  FADD.FTZ R26, R26, R111 ;  /* 0x0000006f1a1a7221 */ /* 0x000fe40000010000 */
[----:B------:R-:W-:Y:S02]  /*d200*/  FADD.FTZ R108, R108, R109 ;  /* 0x0000006d6c6c7221 */ /* 0x000fe40000010000 */
[----:B------:R-:W-:Y:S02]  /*d210*/  FADD.FTZ R27, R27, R26 ;  /* 0x0000001a1b1b7221 */ /* 0x000fe40000010000 */
[----:B------:R-:W-:-:S02]  /*d220*/  FADD.FTZ R108, R25, R108 ;  /* 0x0000006c196c7221 */ /* 0x000fc40000010000 */
[----:B------:R-:W-:Y:S01]  /*d230*/  FADD.FTZ R24, R24, R27 ;  /* 0x0000001b18187221 */ /* 0x000fe20000010000 */
        /* <DEDUP_REMOVED lines=20> */
[----:B------:R-:W-:-:S02]  /*d380*/  F2FP.F16.F32.PACK_AB R6, R94, R93 ;  /* 0x0000005d5e06723e */ /* 0x000fc400000000ff */
        /* <DEDUP_REMOVED lines=92> */
.L_x_4309:
[----:B------:R-:W1:Y:S02]  /*d950*/  LDC R3, c[0x0][0x250] ;  /* 0x00009400ff037b82 */ /* 0x000e640000000800 */
[----:B-1----:R-:W-:-:S05]  /*d960*/  IMAD.SHL.U32 R6, R3, 0x40, RZ ;  /* 0x0000004003067824 */ /* 0x002fca00078e00ff */
[----:B------:R-:W-:-:S04]  /*d970*/  IADD3 R6, -R6, RZ, RZ ;  /* 0x000000ff06067210 */ /* 0x000fc80007ffe1ff */
[----:B------:R-:W-:-:S07]  /*d980*/  SHF.R.S32.HI R5, RZ, 0x1f, R6 ;  /* 0x0000001fff057819 */ /* 0x000fce0000011406 */
.L_x_4310:
[C---:B------:R-:W-:Y:S01]  /*d990*/  LOP3.LUT P4, RZ, R90.reuse, 0x2, RZ, 0xc0, !PT ;  /* 0x000000025aff7812 */ /* 0x040fe2000788c0ff */
[----:B------:R-:W1:Y:S01]  /*d9a0*/  LDC R4, c[0x0][0x254] ;  /* 0x00009500ff047b82 */ /* 0x000e620000000800 */
[C---:B------:R-:W-:Y:S02]  /*d9b0*/  LOP3.LUT P2, RZ, R90.reuse, 0x4, RZ, 0xc0, !PT ;  /* 0x000000045aff7812 */ /* 0x040fe4000784c0ff */
[----:B------:R-:W-:Y:S02]  /*d9c0*/  LOP3.LUT P5, RZ, R90, 0x1, RZ, 0xc0, !PT ;  /* 0x000000015aff7812 */ /* 0x000fe400078ac0ff */
[----:B------:R-:W-:-:S04]  /*d9d0*/  LEA R142, P1, R6, R142, 0x1 ;  /* 0x0000008e068e7211 */ /* 0x000fc800078208ff */
[C---:B------:R-:W-:Y:S02]  /*d9e0*/  LEA.HI.X R143, R6.reuse, R143, R5, 0x1, P1 ;  /* 0x0000008f068f7211 */ /* 0x040fe400008f0c05 */
[----:B------:R-:W-:Y:S02]  /*d9f0*/  LEA R13, P1, R3, R6, 0x5 ;  /* 0x00000006030d7211 */ /* 0x000fe400078228ff */
[----:B------:R-:W-:-:S03]  /*da00*/  @P4 IADD3 R7, P0, R6, R88, RZ ;  /* 0x0000005806074210 */ /* 0x000fc60007f1e0ff */
[----:B------:R-:W-:Y:S01]  /*da10*/  @!PT LDS RZ, [RZ] ;  /* 0x00000000fffff984 */ /* 0x000fe20000000800 */
[----:B------:R-:W-:Y:S01]  /*da20*/  @!PT LDS RZ, [RZ] ;  /* 0x00000000fffff984 */ /* 0x000fe20000000800 */
[----:B------:R-:W-:Y:S01]  /*da30*/  @!PT LDS RZ, [RZ] ;  /* 0x00000000fffff984 */ /* 0x000fe20000000800 */
[----:B------:R-:W-:Y:S01]  /*da40*/  @P5 LDGSTS.E.BYPASS.LTC128B.128 [R130+0x6000], desc[UR6][R142.64] ;  /* 0x060000008e825fae */ /* 0x000fe2000b901d46 */
[----:B------:R-:W-:Y:S01]  /*da50*/  @P4 LEA R16, P6, R7, UR10, 0x1 ;  /* 0x0000000a07104c11 */ /* 0x000fe2000f8c08ff */
[----:B------:R-:W-:Y:S01]  /*da60*/  @P4 IMAD.X R14, R5, 0x1, R86, P0 ;  /* 0x00000001050e4824 */ /* 0x000fe200000e0656 */
[----:B------:R-:W-:Y:S01]  /*da70*/  @P2 IADD3 R12, P0, R6, R88, RZ ;  /* 0x00000058060c2210 */ /* 0x000fe20007f1e0ff */
[----:B------:R-:W-:Y:S01]  /*da80*/  @P5 IMAD.SHL.U32 R6, R3, 0x20, RZ ;  /* 0x0000002003065824 */ /* 0x000fe200078e00ff */
[----:B------:R-:W-:Y:S02]  /*da90*/  @!P5 STS [R130+0x6000], RZ ;  /* 0x006000ff8200d388 */ /* 0x000fe40000000800 */
[----:B------:R-:W-:Y:S01]  /*daa0*/  @P4 LEA.HI.X R17, R7, UR11, R14, 0x1, P6 ;  /* 0x0000000b07114c11 */ /* 0x000fe2000b0f0c0e */
[----:B------:R-:W-:Y:S01]  /*dab0*/  @P2 IMAD.X R7, R5, 0x1, R86, P0 ;  /* 0x0000000105072824 */ /* 0x000fe200000e0656 */
[----:B------:R-:W-:Y:S01]  /*dac0*/  @P2 LEA R14, P0, R12, UR10, 0x1 ;  /* 0x0000000a0c0e2c11 */ /* 0x000fe2000f8008ff */
[----:B------:R-:W-:Y:S01]  /*dad0*/  @!P5 STS [R130+0x6004], RZ ;  /* 0x006004ff8200d388 */ /* 0x000fe20000000800 */
[----:B-1----:R-:W-:-:S02]  /*dae0*/  LEA.HI.X R5, R3, R5, R4, 0x5, P1 ;  /* 0x0000000503057211 */ /* 0x002fc400008f2c04 */
[----:B------:R-:W-:Y:S01]  /*daf0*/  @P2 LEA.HI.X R15, R12, UR11, R7, 0x1, P0 ;  /* 0x0000000b0c0f2c11 */ /* 0x000fe200080f0c07 */
[----:B------:R-:W-:Y:S01]  /*db00*/  @!P5 STS.64 [R130+0x6008], RZ ;  /* 0x006008ff8200d388 */ /* 0x000fe20000000a00 */
[----:B------:R-:W-:Y:S02]  /*db10*/  @P4 IADD3 R7, P6, R13, R88, RZ ;  /* 0x000000580d074210 */ /* 0x000fe40007fde0ff */
[----:B------:R-:W-:Y:S01]  /*db20*/  @P5 SHF.L.U64.HI R3, R3, 0x5, R4 ;  /* 0x0000000503035819 */ /* 0x000fe20000010204 */
[----:B------:R-:W-:Y:S01]  /*db30*/  @!PT LDS RZ, [RZ] ;  /* 0x00000000fffff984 */ /* 0x000fe20000000800 */
[----:B------:R-:W-:Y:S01]  /*db40*/  @!PT LDS RZ, [RZ] ;  /* 0x00000000fffff984 */ /* 0x000fe20000000800 */
[----:B------:R-:W-:Y:S01]  /*db50*/  @!PT LDS RZ, [RZ] ;  /* 0x00000000fffff984 */ /* 0x000fe20000000800 */
[----:B------:R-:W-:Y:S01]  /*db60*/  @P4 LDGSTS.E.BYPASS.LTC128B.128 [R130+0x7000], desc[UR6][R16.64+0x40] ;  /* 0x0700004010824fae */ /* 0x000fe2000b901d46 */
[C---:B------:R-:W-:Y:S01]  /*db70*/  @P5 LEA R18, P1, R6.reuse, R142, 0x1 ;  /* 0x0000008e06125211 */ /* 0x040fe200078208ff */
[----:B------:R-:W-:Y:S01]  /*db80*/  @P4 IMAD.X R4, R5, 0x1, R86, P6 ;  /* 0x0000000105044824 */ /* 0x000fe200030e0656 */
[----:B------:R-:W-:Y:S01]  /*db90*/  @P2 IADD3 R13, P0, R13, R88, RZ ;  /* 0x000000580d0d2210 */ /* 0x000fe20007f1e0ff */
[----:B------:R-:W-:Y:S01]  /*dba0*/  @!P4 STS.128 [R130+0x7000], RZ ;  /* 0x007000ff8200c388 */ /* 0x000fe20000000c00 */
[----:B------:R-:W-:-:S02]  /*dbb0*/  @P5 LEA.HI.X R19, R6, R143, R3, 0x1, P1 ;  /* 0x0000008f06135211 */ /* 0x000fc400008f0c03 */
[----:B------:R-:W-:Y:S01]  /*dbc0*/  @P4 LEA R20, P1, R7, UR10, 0x1 ;  /* 0x0000000a07144c11 */ /* 0x000fe2000f8208ff */
[----:B------:R-:W-:Y:S01]  /*dbd0*/  @P2 IMAD.X R86, R5, 0x1, R86, P0 ;  /* 0x0000000105562824 */ /* 0x000fe200000e0656 */
[----:B------:R-:W-:Y:S01]  /*dbe0*/  @P2 LEA R12, P0, R13, UR10, 0x1 ;  /* 0x0000000a0d0c2c11 */ /* 0x000fe2000f8008ff */
[----:B------:R-:W-:Y:S01]  /*dbf0*/  @!PT LDS RZ, [RZ] ;  /* 0x00000000fffff984 */ /* 0x000fe20000000800 */
[----:B------:R-:W-:Y:S01]  /*dc00*/  @!PT LDS RZ, [RZ] ;  /* 0x00000000fffff984 */ /* 0x000fe20000000800 */
[----:B------:R-:W-:Y:S01]  /*dc10*/  @!PT LDS RZ, [RZ] ;  /* 0x00000000fffff984 */ /* 0x000fe20000000800 */
[----:B------:R-:W-:Y:S01]  /*dc20*/  @P2 LDGSTS.E.BYPASS.LTC128B.128 [R130+0x8000], desc[UR6][R14.64+0x80] ;  /* 0x080000800e822fae */ /* 0x000fe2000b901d46 */
[----:B------:R-:W-:Y:S02]  /*dc30*/  @P4 LEA.HI.X R21, R7, UR11, R4, 0x1, P1 ;  /* 0x0000000b07154c11 */ /* 0x000fe400088f0c04 */
[----:B------:R-:W-:Y:S01]  /*dc40*/  @P2 LEA.HI.X R13, R13, UR11, R86, 0x1, P0 ;  /* 0x0000000b0d0d2c11 */ /* 0x000fe200080f0c56 */
[----:B------:R-:W-:Y:S01]  /*dc50*/  @!P2 STS.128 [R130+0x8000], RZ ;  /* 0x008000ff8200a388 */ /* 0x000fe20000000c00 */
[----:B------:R-:W-:-:S03]  /*dc60*/  ISETP.GE.AND P0, PT, R87, 0x3, PT ;  /* 0x000000035700780c */ /* 0x000fc60003f06270 */
        /* <DEDUP_REMOVED lines=15> */
[----:B------:R-:W-:Y:S04]  /*dd60*/  LDSM.16.M88.4 R4, [R125] ;  /* 0x000000007d04783b */ /* 0x000fe80000000200 */
[----:B------:R-:W4:Y:S04]  /*dd70*/  LDSM.16.M88.4 R24, [R124+0x3400] ;  /* 0x003400007c18783b */ /* 0x000f280000000200 */
[----:B------:R-:W5:Y:S04]  /*dd80*/  LDSM.16.M88.4 R32, [R124+0x3000] ;  /* 0x003000007c20783b */ /* 0x000f680000000200 */
[----:B-1----:R-:W2:Y:S04]  /*dd90*/  LDSM.16.M88.4 R16, [R124+0x3800] ;  /* 0x003800007c10783b */ /* 0x002ea80000000200 */
[----:B------:R-:W3:Y:S04]  /*dda0*/  LDSM.16.M88.4 R100, [R124+0x3c00] ;  /* 0x003c00007c64783b */ /* 0x000ee80000000200 */
[----:B------:R-:W-:Y:S04]  /*ddb0*/  LDSM.16.M88.4 R92, [R123] ;  /* 0x000000007b5c783b */ /* 0x000fe80000000200 */
[----:B------:R-:W1:Y:S04]  /*ddc0*/  LDSM.16.M88.4 R96, [R121+0x3400] ;  /* 0x003400007960783b */ /* 0x000e680000000200 */
[----:B------:R-:W1:Y:S01]  /*ddd0*/  LDSM.16.M88.4 R104, [R121+0x3000] ;  /* 0x003000007968783b */ /* 0x000e620000000200 */
[----:B------:R-:W3:Y:S03]  /*dde0*/  S2R R3, SR_TID.X ;  /* 0x0000000000037919 */ /* 0x000ee60000002100 */
[----:B------:R-:W0:Y:S01]  /*ddf0*/  LDGDEPBAR ;  /* 0x00000000000079af */ /* 0x000e220000000000 */
[C---:B----4-:R-:W-:Y:S06]  /*de00*/  HMMA.16816.F32 R28, R4.reuse, R24, RZ ;  /* 0x00000018041c723c */ /* 0x050fec00000018ff */
[C---:B------:R-:W-:Y:S06]  /*de10*/  HMMA.16816.F32 R24, R4.reuse, R26, RZ ;  /* 0x0000001a0418723c */ /* 0x040fec00000018ff */
[C---:B-----5:R-:W-:Y:S06]  /*de20*/  HMMA.16816.F32 R88, R4.reuse, R32, RZ ;  /* 0x000000200458723c */ /* 0x060fec00000018ff */
[----:B--2---:R-:W-:Y:S01]  /*de30*/  HMMA.16816.F32 R20, R4, R16, RZ ;  /* 0x000000100414723c */ /* 0x004fe200000018ff */
[----:B---3--:R-:W-:-:S05]  /*de40*/  IMAD.SHL.U32 R3, R3, 0x2, RZ ;  /* 0x0000000203037824 */ /* 0x008fca00078e00ff */
[----:B------:R-:W-:Y:S01]  /*de50*/  HMMA.16816.F32 R32, R4, R34, RZ ;  /* 0x000000220420723c */ /* 0x000fe200000018ff */
[----:B------:R-:W-:-:S05]  /*de60*/  LOP3.LUT R86, R3, 0x6, RZ, 0xc0, !PT ;  /* 0x0000000603567812 */ /* 0x000fca00078ec0ff */
[----:B------:R-:W-:Y:S01]  /*de70*/  HMMA.16816.F32 R16, R4, R18, RZ ;  /* 0x000000120410723c */ /* 0x000fe200000018ff */
[----:B------:R-:W-:-:S04]  /*de80*/  IMAD R86, R131, 0x40, R86 ;  /* 0x0000004083567824 */ /* 0x000fc800078e0256 */
[C---:B------:R-:W-:Y:S01]  /*de90*/  VIADD R3, R86.reuse, 0x1 ;  /* 0x0000000156037836 */ /* 0x040fe20000000000 */
[----:B------:R-:W-:Y:S01]  /*dea0*/  HMMA.16816.F32 R12, R4, R100, RZ ;  /* 0x00000064040c723c */ /* 0x000fe200000018ff */
[----:B------:R-:W-:-:S03]  /*deb0*/  VIADD R87, R86, 0x8 ;  /* 0x0000000856577836 */ /* 0x000fc60000000000 */
[CC--:B------:R-:W-:Y:S02]  /*dec0*/  ISETP.GE.AND P5, PT, R3.reuse, R8.reuse, PT ;  /* 0x000000080300720c */ /* 0x0c0fe40003fa6270 */
[----:B------:R-:W-:Y:S01]  /*ded0*/  HMMA.16816.F32 R4, R4, R102, RZ ;  /* 0x000000660404723c */ /* 0x000fe200000018ff */
[----:B------:R-:W2:Y:S01]  /*dee0*/  LDSM.16.M88.4 R100, [R121+0x3800] ;  /* 0x003800007964783b */ /* 0x000ea20000000200 */
[-C--:B------:R-:W-:Y:S01]  /*def0*/  ISETP.GE.AND P1, PT, R3, R9.reuse, PT ;  /* 0x000000090300720c */ /* 0x080fe20003f26270 */
[C---:B------:R-:W-:Y:S01]  /*df00*/  VIADD R3, R86.reuse, 0x9 ;  /* 0x0000000956037836 */ /* 0x040fe20000000000 */
[CC--:B------:R-:W-:Y:S02]  /*df10*/  ISETP.GE.AND P4, PT, R87.reuse, R8.reuse, PT ;  /* 0x000000085700720c */ /* 0x0c0fe40003f86270 */
[----:B-1----:R-:W-:Y:S01]  /*df20*/  HMMA.16816.F32 R28, R92, R96, R28 ;  /* 0x000000605c1c723c */ /* 0x002fe2000000181c */
[----:B------:R-:W-:Y:S01]  /*df30*/  ISETP.GE.AND P6, PT, R87, R9, PT ;  /* 0x000000095700720c */ /* 0x000fe20003fc6270 */
[----:B------:R-:W-:Y:S01]  /*df40*/  VIADD R87, R86, 0x10 ;  /* 0x0000001056577836 */ /* 0x000fe20000000000 */
[----:B------:R-:W-:-:S03]  /*df50*/  ISETP.GE.AND P2, PT, R3, R8, PT ;  /* 0x000000080300720c */ /* 0x000fc60003f46270 */
[C---:B------:R-:W-:Y:S01]  /*df60*/  HMMA.16816.F32 R24, R92.reuse, R98, R24 ;  /* 0x000000625c18723c */ /* 0x040fe20000001818 */
[----:B------:R-:W1:Y:S05]  /*df70*/  LDSM.16.M88.4 R96, [R121+0x3c00] ;  /* 0x003c00007960783b */ /* 0x000e6a0000000200 */
[C---:B------:R-:W-:Y:S06]  /*df80*/  HMMA.16816.F32 R88, R92.reuse, R104, R88 ;  /* 0x000000685c58723c */ /* 0x040fec0000001858 */
[C---:B------:R-:W-:Y:S06]  /*df90*/  HMMA.16816.F32 R32, R92.reuse, R106, R32 ;  /* 0x0000006a5c20723c */ /* 0x040fec0000001820 */
        /* <DEDUP_REMOVED lines=51> */
[----:B------:R-:W2:Y:S01]  /*e2d0*/  LDSM.16.M88.4 R92, [R121+0x5c00] ;  /* 0x005c0000795c783b */ /* 0x000ea20000000200 */
[----:B------:R-:W-:-:S04]  /*e2e0*/  DEPBAR.LE SB0, 0x0 ;  /* 0x000080000000791a */ /* 0x000fc80000000000 */
[----:B------:R-:W-:Y:S01]  /*e2f0*/  FSEL R89, R89, -INF , !P5 ;  /* 0xff80000059597808 */ /* 0x000fe20006800000 */
[----:B------:R-:W-:Y:S01]  /*e300*/  BAR.SYNC.DEFER_BLOCKING 0x0 ;  /* 0x0000000000007b1d */ /* 0x000fe20000010000 */
[----:B------:R-:W-:-:S04]  /*e310*/  ISETP.GE.AND P5, PT, R3, R9, PT ;  /* 0x000000090300720c */ /* 0x000fc80003fa6270 */
[----:B------:R-:W-:Y:S01]  /*e320*/  FSEL R3, R32, -INF , !P4 ;  /* 0xff80000020037808 */ /* 0x000fe20006000000 */
[----:B------:R-:W-:Y:S01]  /*e330*/  VIADD R32, R86, 0x19 ;  /* 0x0000001956207836 */ /* 0x000fe20000000000 */
[----:B------:R-:W-:Y:S02]  /*e340*/  ISETP.GE.AND P4, PT, R87, R9, PT ;  /* 0x000000095700720c */ /* 0x000fe40003f86270 */
[----:B------:R-:W-:Y:S02]  /*e350*/  FSEL R157, R34, -INF , !P6 ;  /* 0xff800000229d7808 */ /* 0x000fe40007000000 */
[----:B------:R-:W-:Y:S02]  /*e360*/  FSEL R33, R33, -INF , !P2 ;  /* 0xff80000021217808 */ /* 0x000fe40005000000 */
[----:B------:R-:W-:Y:S02]  /*e370*/  FSEL R35, R35, -INF , !P5 ;  /* 0xff80000023237808 */ /* 0x000fe40006800000 */
[----:B------:R-:W-:-:S02]  /*e380*/  FSEL R109, R30, -INF , !P4 ;  /* 0xff8000001e6d7808 */ /* 0x000fc40006000000 */
[----:B------:R-:W-:-:S04]  /*e390*/  ISETP.GE.AND P4, PT, R32, R8, PT ;  /* 0x000000082000720c */ /* 0x000fc80003f86270 */
[----:B------:R-:W-:Y:S01]  /*e3a0*/  FSEL R155, R25, -INF , !P4 ;  /* 0xff800000199b7808 */ /* 0x000fe20006000000 */
[----:B-1----:R-:W-:Y:S01]  /*e3b0*/  HMMA.16816.F32 R20, R100, R96, R20 ;  /* 0x000000606414723c */ /* 0x002fe20000001814 */
[----:B------:R-:W-:-:S05]  /*e3c0*/  VIADD R25, R86, 0x28 ;  /* 0x0000002856197836 */ /* 0x000fca0000000000 */
[C---:B------:R-:W-:Y:S06]  /*e3d0*/  HMMA.16816.F32 R16, R100.reuse, R98, R16 ;  /* 0x000000626410723c */ /* 0x040fec0000001810 */
[C---:B--2---:R-:W-:Y:S06]  /*e3e0*/  HMMA.16816.F32 R12, R100.reuse, R92, R12 ;  /* 0x0000005c640c723c */ /* 0x044fec000000180c */
[----:B------:R-:W-:Y:S01]  /*e3f0*/  HMMA.16816.F32 R4, R100, R94, R4 ;  /* 0x0000005e6404723c */ /* 0x000fe20000001804 */
[----:B------:R-:W-:Y:S01]  /*e400*/  FSEL R93, R91, -INF , !P1 ;  /* 0xff8000005b5d7808 */ /* 0x000fe20004800000 */
[C---:B------:R-:W-:Y:S01]  /*e410*/  VIADD R92, R86.reuse, 0x11 ;  /* 0x00000011565c7836 */ /* 0x040fe20000000000 */
[----:B------:R-:W-:Y:S01]  /*e420*/  ISETP.GE.AND P1, PT, R87, R8, PT ;  /* 0x000000085700720c */ /* 0x000fe20003f26270 */
[----:B------:R-:W-:-:S03]  /*e430*/  VIADD R87, R86, 0x18 ;  /* 0x0000001856577836 */ /* 0x000fc60000000000 */
[----:B------:R-:W-:Y:S01]  /*e440*/  FSEL R107, R28, -INF , !P1 ;  /* 0xff8000001c6b7808 */ /* 0x000fe20004800000 */
[----:B------:R-:W-:Y:S01]  /*e450*/  VIADD R28, R86, 0x20 ;  /* 0x00000020561c7836 */ /* 0x000fe20000000000 */
[CC--:B------:R-:W-:Y:S02]  /*e460*/  ISETP.GE.AND P6, PT, R92.reuse, R8.reuse, PT ;  /* 0x000000085c00720c */ /* 0x0c0fe40003fc6270 */
[----:B------:R-:W-:Y:S02]  /*e470*/  ISETP.GE.AND P2, PT, R92, R9, PT ;  /* 0x000000095c00720c */ /* 0x000fe40003f46270 */
[----:B------:R-:W-:Y:S01]  /*e480*/  FSEL R111, R29, -INF , !P6 ;  /* 0xff8000001d6f7808 */ /* 0x000fe20007000000 */
[----:B------:R-:W-:Y:S01]  /*e490*/  VIADD R29, R86, 0x21 ;  /* 0x00000021561d7836 */ /* 0x000fe20000000000 */
[----:B------:R-:W-:Y:S02]  /*e4a0*/  FSEL R149, R31, -INF , !P2 ;  /* 0xff8000001f957808 */ /* 0x000fe40005000000 */
[----:B------:R-:W-:-:S02]  /*e4b0*/  ISETP.GE.AND P5, PT, R87, R8, PT ;  /* 0x000000085700720c */ /* 0x000fc40003fa6270 */
[-C--:B------:R-:W-:Y:S02]  /*e4c0*/  ISETP.GE.AND P1, PT, R87, R9.reuse, PT ;  /* 0x000000095700720c */ /* 0x080fe40003f26270 */
[----:B------:R-:W-:Y:S02]  /*e4d0*/  ISETP.GE.AND P2, PT, R28, R8, PT ;  /* 0x000000081c00720c */ /* 0x000fe40003f46270 */
[----:B------:R-:W-:Y:S01]  /*e4e0*/  FSEL R153, R24, -INF , !P5 ;  /* 0xff80000018997808 */ /* 0x000fe20006800000 */
[----:B------:R-:W-:Y:S01]  /*e4f0*/  VIADD R24, R86, 0x29 ;  /* 0x0000002956187836 */ /* 0x000fe20000000000 */
[----:B------:R-:W-:Y:S02]  /*e500*/  FSEL R151, R26, -INF , !P1 ;  /* 0xff8000001a977808 */ /* 0x000fe40004800000 */
[----:B------:R-:W-:Y:S01]  /*e510*/  FSEL R119, R20, -INF , !P2 ;  /* 0xff80000014777808 */ /* 0x000fe20005000000 */
[----:B------:R-:W-:Y:S01]  /*e520*/  VIADD R20, R86, 0x30 ;  /* 0x0000003056147836 */ /* 0x000fe20000000000 */
[----:B------:R-:W-:-:S02]  /*e530*/  ISETP.GE.AND P6, PT, R32, R9, PT ;  /* 0x000000092000720c */ /* 0x000fc40003fc6270 */
[C---:B------:R-:W-:Y:S02]  /*e540*/  ISETP.GE.AND P1, PT, R29.reuse, R8, PT ;  /* 0x000000081d00720c */ /* 0x040fe40003f26270 */
[-C--:B------:R-:W-:Y:S02]  /*e550*/  ISETP.GE.AND P4, PT, R29, R9.reuse, PT ;  /* 0x000000091d00720c */ /* 0x080fe40003f86270 */
[----:B------:R-:W-:Y:S02]  /*e560*/  ISETP.GE.AND P5, PT, R28, R9, PT ;  /* 0x000000091c00720c */ /* 0x000fe40003fa6270 */
[----:B------:R-:W-:Y:S02]  /*e570*/  FSEL R105, R27, -INF , !P6 ;  /* 0xff8000001b697808 */ /* 0x000fe40007000000 */
[----:B------:R-:W-:Y:S01]  /*e580*/  FSEL R139, R21, -INF , !P1 ;  /* 0xff800000158b7808 */ /* 0x000fe20004800000 */
[----:B------:R-:W-:Y:S01]  /*e590*/  VIADD R21, R86, 0x31 ;  /* 0x0000003156157836 */ /* 0x000fe20000000000 */
[----:B------:R-:W-:-:S02]  /*e5a0*/  FSEL R115, R23, -INF , !P4 ;  /* 0xff80000017737808 */ /* 0x000fc40006000000 */
[CC--:B------:R-:W-:Y:S02]  /*e5b0*/  ISETP.GE.AND P6, PT, R25.reuse, R8.reuse, PT ;  /* 0x000000081900720c */ /* 0x0c0fe40003fc6270 */
[-C--:B------:R-:W-:Y:S02]  /*e5c0*/  ISETP.GE.AND P2, PT, R25, R9.reuse, PT ;  /* 0x000000091900720c */ /* 0x080fe40003f46270 */
[----:B------:R-:W-:Y:S02]  /*e5d0*/  FSEL R137, R22, -INF , !P5 ;  /* 0xff80000016897808 */ /* 0x000fe40006800000 */
[----:B------:R-:W-:Y:S02]  /*e5e0*/  ISETP.GE.AND P1, PT, R24, R9, PT ;  /* 0x000000091800720c */ /* 0x000fe40003f26270 */
[-C--:B------:R-:W-:Y:S02]  /*e5f0*/  ISETP.GE.AND P4, PT, R20, R8.reuse, PT ;  /* 0x000000081400720c */ /* 0x080fe40003f86270 */
[----:B------:R-:W-:-:S02]  /*e600*/  ISETP.GE.AND P5, PT, R24, R8, PT ;  /* 0x000000081800720c */ /* 0x000fc40003fa6270 */
[----:B------:R-:W-:Y:S01]  /*e610*/  FSEL R145, R16, -INF , !P6 ;  /* 0xff80000010917808 */ /* 0x000fe20007000000 */
[----:B------:R-:W-:Y:S01]  /*e620*/  VIADD R16, R86, 0x38 ;  /* 0x0000003856107836 */ /* 0x000fe20000000000 */
[----:B------:R-:W-:Y:S02]  /*e630*/  FSEL R117, R18, -INF , !P2 ;  /* 0xff80000012757808 */ /* 0x000fe40005000000 */
[----:B------:R-:W-:Y:S02]  /*e640*/  FSEL R113, R19, -INF , !P1 ;  /* 0xff80000013717808 */ /* 0x000fe40004800000 */
[----:B------:R-:W-:Y:S02]  /*e650*/  FSEL R98, R12, -INF , !P4 ;  /* 0xff8000000c627808 */ /* 0x000fe40006000000 */
[----:B------:R-:W-:Y:S02]  /*e660*/  ISETP.GE.AND P2, PT, R21, R8, PT ;  /* 0x000000081500720c */ /* 0x000fe40003f46270 */
[----:B------:R-:W-:-:S02]  /*e670*/  FSEL R147, R17, -INF , !P5 ;  /* 0xff80000011937808 */ /* 0x000fc40006800000 */
[C---:B------:R-:W-:Y:S02]  /*e680*/  ISETP.GE.AND P1, PT, R86.reuse, R8, PT ;  /* 0x000000085600720c */ /* 0x040fe40003f26270 */
[CC--:B------:R-:W-:Y:S01]  /*e690*/  ISETP.GE.AND P4, PT, R86.reuse, R9.reuse, PT ;  /* 0x000000095600720c */ /* 0x0c0fe20003f86270 */
[----:B------:R-:W-:Y:S01]  /*e6a0*/  VIADD R86, R86, 0x39 ;  /* 0x0000003956567836 */ /* 0x000fe20000000000 */
[-C--:B------:R-:W-:Y:S02]  /*e6b0*/  ISETP.GE.AND P6, PT, R20, R9.reuse, PT ;  /* 0x000000091400720c */ /* 0x080fe40003fc6270 */
[----:B------:R-:W-:Y:S02]  /*e6c0*/  ISETP.GE.AND P5, PT, R21, R9, PT ;  /* 0x000000091500720c */ /* 0x000fe40003fa6270 */
        /* <DEDUP_REMOVED lines=16> */
[----:B------:R-:W-:Y:S01]  /*e7d0*/  IMAD.SHL.U32 R5, R131, 0x40, RZ ;  /* 0x0000004083057824 */ /* 0x000fe200078e00ff */
[----:B------:R-:W-:-:S04]  /*e7e0*/  ULDC.64 UR4, c[0x0][0x248] ;  /* 0x0000920000047ab9 */ /* 0x000fc80000000a00 */
[C---:B------:R-:W-:Y:S02]  /*e7f0*/  IADD3 R17, R5.reuse, -0x40, RZ ;  /* 0xffffffc005117810 */ /* 0x040fe40007ffe0ff */
        /* <DEDUP_REMOVED lines=9> */
[----:B------:R-:W1:Y:S01]  /*e890*/  F2I.FTZ.U32.TRUNC.NTZ R15, R14 ;  /* 0x0000000e000f7305 */ /* 0x000e62000021f000 */
[----:B------:R-:W-:Y:S02]  /*e8a0*/  ISETP.GE.AND P0, PT, R17, RZ, PT ;  /* 0x000000ff1100720c */ /* 0x000fe40003f06270 */
        /* <DEDUP_REMOVED lines=30> */
[----:B------:R-:W-:Y:S02]  /*ea90*/  IADD3 R17, R17, -R4, RZ ;  /* 0x8000000411117210 */ /* 0x000fe40007ffe0ff */
[----:B------:R-:W1:Y:S03]  /*eaa0*/  LDC.64 R4, c[0x0][0x230] ;  /* 0x00008c00ff047b82 */ /* 0x000e660000000a00 */
[----:B------:R-:W-:-:S02]  /*eab0*/  IMAD R17, R17, R6, -0x40 ;  /* 0xffffffc011117424 */ /* 0x000fc400078e0206 */
[----:B------:R-:W-:-:S03]  /*eac0*/  IMAD.U32 R6, RZ, RZ, UR4 ;  /* 0x00000004ff067e24 */ /* 0x000fc6000f8e00ff */
[----:B------:R-:W-:Y:S02]  /*ead0*/  SHF.R.S32.HI R15, RZ, 0x1f, R17 ;  /* 0x0000001fff0f7819 */ /* 0x000fe40000011411 */
[----:B--2---:R-:W-:-:S03]  /*eae0*/  IADD3 R7, -R8, R7, RZ ;  /* 0x0000000708077210 */ /* 0x004fc60007ffe1ff */
[----:B------:R-:W-:Y:S01]  /*eaf0*/  IMAD R8, R15, R6, RZ ;  /* 0x000000060f087224 */ /* 0x000fe200078e02ff */
[----:B------:R-:W-:-:S03]  /*eb00*/  SHF.R.S32.HI R15, RZ, 0x1f, R7 ;  /* 0x0000001fff0f7819 */ /* 0x000fc60000011407 */
[C---:B------:R-:W-:Y:S02]  /*eb10*/  IMAD R8, R17.reuse, UR5, R8 ;  /* 0x0000000511087c24 */ /* 0x040fe4000f8e0208 */
        /* <DEDUP_REMOVED lines=8> */
.L_x_4312:
[----:B------:R-:W1:Y:S02]  /*eba0*/  LDC R6, c[0x0][0x248] ;  /* 0x00009200ff067b82 */ /* 0x000e640000000800 */
[----:B-1----:R-:W-:-:S05]  /*ebb0*/  IMAD.SHL.U32 R7, R6, 0x40, RZ ;  /* 0x0000004006077824 */ /* 0x002fca00078e00ff */
[----:B------:R-:W-:-:S04]  /*ebc0*/  IADD3 R7, -R7, RZ, RZ ;  /* 0x000000ff07077210 */ /* 0x000fc80007ffe1ff */
[----:B------:R-:W-:-:S07]  /*ebd0*/  SHF.R.S32.HI R4, RZ, 0x1f, R7 ;  /* 0x0000001fff047819 */ /* 0x000fce0000011407 */
.L_x_4313:
[----:B------:R-:W1:Y:S01]  /*ebe0*/  LDC R5, c[0x0][0x24c] ;  /* 0x00009300ff057b82 */ /* 0x000e620000000800 */
[----:B------:R-:W-:Y:S02]  /*ebf0*/  ULDC UR4, c[0x0][0x2d0] ;  /* 0x0000b40000047ab9 */ /* 0x000fe40000000800 */
[----:B------:R-:W-:Y:S02]  /*ec00*/  ISETP.GE.AND P0, PT, R84, UR4, PT ;  /* 0x0000000454007c0c */ /* 0x000fe4000bf06270 */
[----:B------:R-:W-:Y:S02]  /*ec10*/  ISETP.GE.AND P2, PT, R10, UR4, PT ;  /* 0x000000040a007c0c */ /* 0x000fe4000bf46270 */
[----:B------:R-:W-:Y:S02]  /*ec20*/  SEL R8, RZ, 0x3fffc, P0 ;  /* 0x0003fffcff087807 */ /* 0x000fe40000000000 */
[----:B------:R-:W-:Y:S02]  /*ec30*/  ISETP.GE.AND P1, PT, R85, UR4, PT ;  /* 0x0000000455007c0c */ /* 0x000fe4000bf26270 */
[----:B------:R-:W-:-:S02]  /*ec40*/  LOP3.LUT P6, RZ, R8, 0x4, RZ, 0xc0, !PT ;  /* 0x0000000408ff7812 */ /* 0x000fc400078cc0ff */
[C---:B------:R-:W-:Y:S02]  /*ec50*/  LEA R10, P4, R7.reuse, R132, 0x1 ;  /* 0x00000084070a7211 */ /* 0x040fe400078808ff */
[C---:B------:R-:W-:Y:S02]  /*ec60*/  LEA R8, P0, R6.reuse, R7, 0x5 ;  /* 0x0000000706087211 */ /* 0x040fe400078028ff */
[----:B------:R-:W-:Y:S02]  /*ec70*/  LEA.HI.X R11, R7, R135, R4, 0x1, P4 ;  /* 0x00000087070b7211 */ /* 0x000fe400020f0c04 */
[----:B------:R-:W-:-:S03]  /*ec80*/  @!P2 LEA R16, P5, R6, R10, 0x6 ;  /* 0x0000000a0610a211 */ /* 0x000fc600078a30ff */
[----:B------:R-:W-:Y:S01]  /*ec90*/  @!P1 LEA R14, P4, R8, R132, 0x1 ;  /* 0x00000084080e9211 */ /* 0x000fe200078808ff */
[----:B------:R-:W-:Y:S01]  /*eca0*/  @!PT LDS RZ, [RZ] ;  /* 0x00000000fffff984 */ /* 0x000fe20000000800 */
[----:B------:R-:W-:Y:S01]  /*ecb0*/  @!PT LDS RZ, [RZ] ;  /* 0x00000000fffff984 */ /* 0x000fe20000000800 */
[----:B------:R-:W-:Y:S01]  /*ecc0*/  @!PT LDS RZ, [RZ] ;  /* 0x00000000fffff984 */ /* 0x000fe20000000800 */
[----:B------:R2:W-:Y:S01]  /*ecd0*/  @!P2 LDGSTS.E.BYPASS.LTC128B.128 [R130+0x3000], desc[UR6][R10.64] ;  /* 0x030000000a82afae */ /* 0x0005e2000b901d46 */
[--C-:B-1----:R-:W-:Y:S02]  /*ece0*/  LEA.HI.X R4, R6, R4, R5.reuse, 0x5, P0 ;  /* 0x0000000406047211 */ /* 0x102fe400000f2c05 */
[----:B------:R-:W-:Y:S01]  /*ecf0*/  @P6 LEA R18, P0, R8, R132, 0x1 ;  /* 0x0000008408126211 */ /* 0x000fe200078008ff */
[----:B------:R2:W-:Y:S01]  /*ed00*/  @P2 STS [R130+0x3000], RZ ;  /* 0x003000ff82002388 */ /* 0x0005e20000000800 */
[----:B------:R-:W-:Y:S01]  /*ed10*/  @!P2 LEA.HI.X R17, R6, R11, R5, 0x6, P5 ;  /* 0x0000000b0611a211 */ /* 0x000fe200028f3405 */
[----:B------:R-:W-:Y:S01]  /*ed20*/  IMAD.MOV.U32 R132, RZ, RZ, R10 ;  /* 0x000000ffff847224 */ /* 0x000fe200078e000a */
[CCC-:B------:R-:W-:Y:S01]  /*ed30*/  @!P1 LEA.HI.X R15, R8.reuse, R135.reuse, R4.reuse, 0x1, P4 ;  /* 0x00000087080f9211 */ /* 0x1c0fe200020f0c04 */
[----:B------:R2:W-:Y:S01]  /*ed40*/  @P2 STS [R130+0x3004], RZ ;  /* 0x003004ff82002388 */ /* 0x0005e20000000800 */
[----:B------:R-:W-:Y:S01]  /*ed50*/  @P6 LEA.HI.X R19, R8, R135, R4, 0x1, P0 ;  /* 0x0000008708136211 */ /* 0x000fe200000f0c04 */
[----:B------:R-:W-:-:S02]  /*ed60*/  IMAD.MOV.U32 R135, RZ, RZ, R11 ;  /* 0x000000ffff877224 */ /* 0x000fc400078e000b */
        /* <DEDUP_REMOVED lines=27> */
.L_x_4311:
[----:B------:R-:W-:Y:S01]  /*ef20*/  FMNMX.FTZ R6, R2, R13, !PT ;  /* 0x0000000d02067209 */ /* 0x000fe20007810000 */
[----:B------:R-:W-:Y:S01]  /*ef30*/  LDSM.16.MT88.4 R24, [R122+0x7000] ;  /* 0x007000007a18783b */ /* 0x000fe20000004200 */
[----:B------:R-:W-:Y:S02]  /*ef40*/  FMNMX.FTZ R4, R0, R9, !PT ;  /* 0x0000000900047209 */ /* 0x000fe40007810000 */
[----:B------:R-:W-:Y:S01]  /*ef50*/  FMNMX.FTZ R6, R89, R6, !PT ;  /* 0x0000000659067209 */ /* 0x000fe20007810000 */
[----:B--2---:R-:W-:Y:S01]  /*ef60*/  LDSM.16.MT88.4 R16, [R120+0x6000] ;  /* 0x006000007810783b */ /* 0x004fe20000004200 */
        /* <DEDUP_REMOVED lines=47> */
[----:B------:R-:W-:Y:S01]  /*f260*/  FMUL.FTZ R96, R96, UR8 ;  /* 0x0000000860607c20 */ /* 0x000fe20008410000 */
[----:B------:R-:W-:Y:S01]  /*f270*/  FADD.FTZ R0, R0, -R5 ;  /* 0x8000000500007221 */ /* 0x000fe20000010000 */
[----:B------:R-:W-:Y:S01]  /*f280*/  FFMA.FTZ R86, R3, UR8, -R104 ;  /* 0x0000000803567c23 */ /* 0x000fe20008010868 */
[--C-:B------:R-:W-:Y:S01]  /*f290*/  FFMA.FTZ R89, R9, UR8, -R100.reuse ;  /* 0x0000000809597c23 */ /* 0x100fe20008010864 */
[----:B------:R-:W-:Y:S01]  /*f2a0*/  FFMA.FTZ R94, R93, UR8, -R100 ;  /* 0x000000085d5e7c23 */ /* 0x000fe20008010864 */
[----:B------:R-:W1:Y:S01]  /*f2b0*/  LDSM.16.MT88.4 R8, [R122+0x6000] ;  /* 0x006000007a08783b */ /* 0x000e620000004200 */
[----:B------:R-:W-:Y:S01]  /*f2c0*/  FMUL.FTZ R0, R0, UR8 ;  /* 0x0000000800007c20 */ /* 0x000fe20008410000 */
[----:B------:R-:W2:Y:S01]  /*f2d0*/  MUFU.EX2 R96, R96 ;  /* 0x0000006000607308 */ /* 0x000ea20000000800 */
[--C-:B------:R-:W-:Y:S01]  /*f2e0*/  FFMA.FTZ R90, R13, UR8, -R104.reuse ;  /* 0x000000080d5a7c23 */ /* 0x100fe20008010868 */
[----:B------:R-:W-:Y:S01]  /*f2f0*/  FFMA.FTZ R3, R33, UR8, -R104 ;  /* 0x0000000821037c23 */ /* 0x000fe20008010868 */
[--C-:B------:R-:W-:Y:S01]  /*f300*/  FFMA.FTZ R93, R35, UR8, -R100.reuse ;  /* 0x00000008235d7c23 */ /* 0x100fe20008010864 */
[----:B------:R-:W-:Y:S01]  /*f310*/  FFMA.FTZ R157, R157, UR8, -R100 ;  /* 0x000000089d9d7c23 */ /* 0x000fe20008010864 */
[----:B------:R-:W3:Y:S01]  /*f320*/  LDSM.16.MT88.4 R32, [R120+0x7000] ;  /* 0x007000007820783b */ /* 0x000ee20000004200 */
[----:B------:R-:W-:Y:S01]  /*f330*/  FFMA.FTZ R112, R107, UR8, -R104 ;  /* 0x000000086b707c23 */ /* 0x000fe20008010868 */
[----:B------:R-:W-:Y:S01]  /*f340*/  FFMA.FTZ R110, R109, UR8, -R100 ;  /* 0x000000086d6e7c23 */ /* 0x000fe20008010864 */
[----:B------:R-:W4:Y:S01]  /*f350*/  MUFU.EX2 R0, R0 ;  /* 0x0000000000007308 */ /* 0x000f220000000800 */
[--C-:B------:R-:W-:Y:S01]  /*f360*/  FFMA.FTZ R111, R111, UR8, -R104.reuse ;  /* 0x000000086f6f7c23 */ /* 0x100fe20008010868 */
[--C-:B------:R-:W-:Y:S01]  /*f370*/  FFMA.FTZ R108, R153, UR8, -R104.reuse ;  /* 0x00000008996c7c23 */ /* 0x100fe20008010868 */
[----:B------:R-:W-:Y:S01]  /*f380*/  FFMA.FTZ R107, R155, UR8, -R104 ;  /* 0x000000089b6b7c23 */ /* 0x000fe20008010868 */
[--C-:B------:R-:W-:Y:S01]  /*f390*/  FFMA.FTZ R109, R149, UR8, -R100.reuse ;  /* 0x00000008956d7c23 */ /* 0x100fe20008010864 */
[--C-:B------:R-:W-:Y:S01]  /*f3a0*/  FFMA.FTZ R106, R151, UR8, -R100.reuse ;  /* 0x00000008976a7c23 */ /* 0x100fe20008010864 */
[----:B------:R-:W-:Y:S01]  /*f3b0*/  FFMA.FTZ R105, R105, UR8, -R100 ;  /* 0x0000000869697c23 */ /* 0x000fe20008010864 */
        /* <DEDUP_REMOVED lines=13> */
[----:B------:R-:W-:Y:S01]  /*f490*/  LDSM.16.MT88.4 R56, [R122+0x6400] ;  /* 0x006400007a38783b */ /* 0x000fe20000004200 */
        /* <DEDUP_REMOVED lines=26> */
[----:B------:R-:W2:Y:S01]  /*f640*/  LDSM.16.MT88.4 R40, [R122+0x8000] ;  /* 0x008000007a28783b */ /* 0x000ea20000004200 */
[----:B------:R-:W5:Y:S01]  /*f650*/  MUFU.EX2 R94, R94 ;  /* 0x0000005e005e7308 */ /* 0x000f620000000800 */
[----:B----4-:R-:W-:Y:S01]  /*f660*/  F2FP.F16.F32.PACK_AB R82, R3, R86 ;  /* 0x000000560352723e */ /* 0x010fe200000000ff */
[-C--:B------:R-:W-:Y:S01]  /*f670*/  FMUL.FTZ R68, R68, R96.reuse ;  /* 0x0000006044447220 */ /* 0x080fe20000410000 */
[----:B------:R-:W4:Y:S01]  /*f680*/  LDSM.16.MT88.4 R48, [R120+0x8000] ;  /* 0x008000007830783b */ /* 0x000f220000004200 */
        /* <DEDUP_REMOVED lines=10> */
[----:B------:R-:W-:Y:S01]  /*f730*/  FFMA.FTZ R119, R147, UR8, -R104 ;  /* 0x0000000893777c23 */ /* 0x000fe20008010868 */
[--C-:B------:R-:W-:Y:S01]  /*f740*/  FFMA.FTZ R136, R137, UR8, -R100.reuse ;  /* 0x0000000889887c23 */ /* 0x100fe20008010864 */
[----:B------:R-:W1:Y:S01]  /*f750*/  MUFU.EX2 R93, R93 ;  /* 0x0000005d005d7308 */ /* 0x000e620000000800 */
[----:B-----5:R-:W-:Y:S01]  /*f760*/  F2FP.F16.F32.PACK_AB R81, R94, R89 ;  /* 0x000000595e51723e */ /* 0x020fe200000000ff */
[----:B------:R-:W-:Y:S01]  /*f770*/  FFMA.FTZ R118, R113, UR8, -R100 ;  /* 0x0000000871767c23 */ /* 0x000fe20008010864 */
[--C-:B------:R-:W-:Y:S01]  /*f780*/  FFMA.FTZ R98, R98, UR8, -R104.reuse ;  /* 0x0000000862627c23 */ /* 0x100fe20008010868 */
[--C-:B------:R-:W-:Y:S01]  /*f790*/  FFMA.FTZ R101, R101, UR8, -R104.reuse ;  /* 0x0000000865657c23 */ /* 0x100fe20008010868 */
[--C-:B------:R-:W-:Y:S01]  /*f7a0*/  FFMA.FTZ R103, R103, UR8, -R104.reuse ;  /* 0x0000000867677c23 */ /* 0x100fe20008010868 */
[----:B------:R-:W-:Y:S01]  /*f7b0*/  FFMA.FTZ R102, R102, UR8, -R104 ;  /* 0x0000000866667c23 */ /* 0x000fe20008010868 */
[----:B------:R-:W-:Y:S01]  /*f7c0*/  FFMA.FTZ R104, R91, UR8, -R100 ;  /* 0x000000085b687c23 */ /* 0x000fe20008010864 */
[----:B------:R-:W-:Y:S08]  /*f7d0*/  MUFU.EX2 R112, R112 ;  /* 0x0000007000707308 */ /* 0x000ff00000000800 */
[----:B------:R-:W5:Y:S01]  /*f7e0*/  MUFU.EX2 R111, R111 ;  /* 0x0000006f006f7308 */ /* 0x000f620000000800 */
[----:B-1----:R-:W-:-:S07]  /*f7f0*/  F2FP.F16.F32.PACK_AB R83, R93, R2 ;  /* 0x000000025d53723e */ /* 0x002fce00000000ff */
[C---:B------:R-:W-:Y:S01]  /*f800*/  HMMA.16816.F32 R4, R80.reuse, R8, R4 ;  /* 0x000000085004723c */ /* 0x040fe20000001804 */
[----:B------:R-:W-:Y:S05]  /*f810*/  MUFU.EX2 R108, R108 ;  /* 0x0000006c006c7308 */ /* 0x000fea0000000800 */
[C---:B------:R-:W-:Y:S03]  /*f820*/  HMMA.16816.F32 R8, R80.reuse, R10, R36 ;  /* 0x0000000a5008723c */ /* 0x040fe60000001824 */
[----:B------:R-:W1:Y:S03]  /*f830*/  MUFU.EX2 R107, R107 ;  /* 0x0000006b006b7308 */ /* 0x000e660000000800 */
[C---:B------:R-:W-:Y:S01]  /*f840*/  HMMA.16816.F32 R20, R80.reuse, R24, R20 ;  /* 0x000000185014723c */ /* 0x040fe20000001814 */
[-C--:B------:R-:W-:Y:S01]  /*f850*/  FMUL.FTZ R36, R64, R96.reuse ;  /* 0x0000006040247220 */ /* 0x080fe20000410000 */
[----:B------:R-:W-:Y:S01]  /*f860*/  FMUL.FTZ R37, R65, R96 ;  /* 0x0000006041257220 */ /* 0x000fe20000410000 */
[-C--:B------:R-:W-:Y:S01]  /*f870*/  FMUL.FTZ R38, R66, R0.reuse ;  /* 0x0000000042267220 */ /* 0x080fe20000410000 */
[----:B------:R-:W-:Y:S01]  /*f880*/  FMUL.FTZ R39, R67, R0 ;  /* 0x0000000043277220 */ /* 0x000fe20000410000 */
[----:B------:R-:W-:Y:S01]  /*f890*/  MUFU.EX2 R110, R110 ;  /* 0x0000006e006e7308 */ /* 0x000fe20000000800 */
[----:B---3--:R-:W-:Y:S01]  /*f8a0*/  HMMA.16816.F32 R28, R80, R32, R28 ;  /* 0x00000020501c723c */ /* 0x008fe2000000181c */
[--C-:B------:R-:W-:Y:S01]  /*f8b0*/  FFMA.FTZ R64, R115, UR8, -R100.reuse ;  /* 0x0000000873407c23 */ /* 0x100fe20008010864 */
[----:B------:R-:W-:-:S04]  /*f8c0*/  FFMA.FTZ R115, R117, UR8, -R100 ;  /* 0x0000000875737c23 */ /* 0x000fc80008010864 */
[C---:B------:R-:W-:Y:S01]  /*f8d0*/  HMMA.16816.F32 R24, R80.reuse, R26, R52 ;  /* 0x0000001a5018723c */ /* 0x040fe20000001834 */
[----:B------:R-:W3:Y:S05]  /*f8e0*/  MUFU.EX2 R109, R109 ;  /* 0x0000006d006d7308 */ /* 0x000eea0000000800 */
[----:B------:R-:W-:Y:S01]  /*f8f0*/  HMMA.16816.F32 R32, R80, R34, R60 ;  /* 0x000000225020723c */ /* 0x000fe2000000183c */
[----:B-----5:R-:W-:Y:S01]  /*f900*/  F2FP.F16.F32.PACK_AB R52, R111, R112 ;  /* 0x000000706f34723e */ /* 0x020fe200000000ff */
[----:B------:R-:W5:Y:S01]  /*f910*/  LDSM.16.MT88.4 R60, [R120+0x6400] ;  /* 0x00640000783c783b */ /* 0x000f620000004200 */
[----:B------:R-:W-:Y:S01]  /*f920*/  MUFU.EX2 R106, R106 ;  /* 0x0000006a006a7308 */ /* 0x000fe20000000800 */
[----:B-1----:R-:W-:-:S02]  /*f930*/  F2FP.F16.F32.PACK_AB R54, R107, R108 ;  /* 0x0000006c6b36723e */ /* 0x002fc400000000ff */
[C---:B------:R-:W-:Y:S05]  /*f940*/  HMMA.16816.F32 R12, R80.reuse, R16, R12 ;  /* 0x00000010500c723c */ /* 0x040fea000000180c */
[----:B------:R-:W1:Y:S01]  /*f950*/  MUFU.EX2 R105, R105 ;  /* 0x0000006900697308 */ /* 0x000e620000000800 */
[----:B---3--:R-:W-:Y:S01]  /*f960*/  F2FP.F16.F32.PACK_AB R53, R109, R110 ;  /* 0x0000006e6d35723e */ /* 0x008fe200000000ff */
[C---:B------:R-:W-:Y:S06]  /*f970*/  HMMA.16816.F32 R16, R80.reuse, R18, R44 ;  /* 0x000000125010723c */ /* 0x040fec000000182c */
[C---:B--2---:R-:W-:Y:S01]  /*f980*/  HMMA.16816.F32 R36, R80.reuse, R40, R36 ;  /* 0x000000285024723c */ /* 0x044fe20000001824 */
[-C--:B------:R-:W-:Y:S01]  /*f990*/  FMUL.FTZ R44, R76, R96.reuse ;  /* 0x000000604c2c7220 */ /* 0x080fe20000410000 */
[----:B------:R-:W-:Y:S01]  /*f9a0*/  FMUL.FTZ R45, R77, R96 ;  /* 0x000000604d2d7220 */ /* 0x000fe20000410000 */
[-C--:B------:R-:W-:Y:S01]  /*f9b0*/  FMUL.FTZ R46, R78, R0.reuse ;  /* 0x000000004e2e7220 */ /* 0x080fe20000410000 */
[----:B------:R-:W-:Y:S01]  /*f9c0*/  FMUL.FTZ R47, R79, R0 ;  /* 0x000000004f2f7220 */ /* 0x000fe20000410000 */
[----:B------:R-:W-:Y:S01]  /*f9d0*/  MUFU.EX2 R116, R116 ;  /* 0x0000007400747308 */ /* 0x000fe20000000800 */
[----:B------:R-:W-:Y:S01]  /*f9e0*/  HMMA.16816.F32 R40, R80, R42, R68 ;  /* 0x0000002a5028723c */ /* 0x000fe20000001844 */
[----:B------:R-:W-:Y:S01]  /*f9f0*/  LDSM.16.MT88.4 R68, [R122+0x8800] ;  /* 0x008800007a44783b */ /* 0x000fe20000004200 */
[----:B-1----:R-:W-:-:S04]  /*fa00*/  F2FP.F16.F32.PACK_AB R55, R105, R106 ;  /* 0x0000006a6937723e */ /* 0x002fc800000000ff */
[----:B----4-:R-:W-:Y:S01]  /*fa10*/  HMMA.16816.F32 R44, R80, R48, R44 ;  /* 0x00000030502c723c */ /* 0x010fe2000000182c */
[----:B------:R-:W1:Y:S05]  /*fa20*/  MUFU.EX2 R139, R139 ;  /* 0x0000008b008b7308 */ /* 0x000e6a0000000800 */
[C---:B------:R-:W-:Y:S03]  /*fa30*/  HMMA.16816.F32 R4, R52.reuse, R56, R4 ;  /* 0x000000383404723c */ /* 0x040fe60000001804 */
[----:B------:R-:W-:Y:S03]  /*fa40*/  MUFU.EX2 R114, R114 ;  /* 0x0000007200727308 */ /* 0x000fe60000000800 */
[C---:B------:R-:W-:Y:S01]  /*fa50*/  HMMA.16816.F32 R8, R52.reuse, R58, R8 ;  /* 0x0000003a3408723c */ /* 0x040fe20000001808 */
[----:B------:R-:W2:Y:S04]  /*fa60*/  LDSM.16.MT88.4 R56, [R122+0x7400] ;  /* 0x007400007a38783b */ /* 0x000ea80000004200 */
[----:B------:R-:W-:Y:S01]  /*fa70*/  MUFU.EX2 R119, R119 ;  /* 0x0000007700777308 */ /* 0x000fe20000000800 */
[C---:B-----5:R-:W-:Y:S06]  /*fa80*/  HMMA.16816.F32 R12, R52.reuse, R60, R12 ;  /* 0x0000003c340c723c */ /* 0x060fec000000180c */
[----:B------:R-:W-:Y:S01]  /*fa90*/  HMMA.16816.F32 R16, R52, R62, R16 ;  /* 0x0000003e3410723c */ /* 0x000fe20000001810 */
[----:B------:R-:W3:Y:S01]  /*faa0*/  LDSM.16.MT88.4 R60, [R120+0x7400] ;  /* 0x00740000783c783b */ /* 0x000ee20000004200 */
[----:B------:R-:W-:Y:S04]  /*fab0*/  MUFU.EX2 R136, R136 ;  /* 0x0000008800887308 */ /* 0x000fe80000000800 */
[----:B------:R-:W-:Y:S01]  /*fac0*/  HMMA.16816.F32 R48, R80, R50, R72 ;  /* 0x000000325030723c */ /* 0x000fe20000001848 */
[----:B------:R-:W-:Y:S03]  /*fad0*/  LDSM.16.MT88.4 R72, [R120+0x8800] ;  /* 0x008800007848783b */ /* 0x000fe60000004200 */
[----:B------:R-:W4:Y:S08]  /*fae0*/  MUFU.EX2 R117, R64 ;  /* 0x0000004000757308 */ /* 0x000f300000000800 */
[----:B------:R-:W-:Y:S08]  /*faf0*/  MUFU.EX2 R115, R115 ;  /* 0x0000007300737308 */ /* 0x000ff00000000800 */
[----:B------:R-:W5:Y:S01]  /*fb00*/  MUFU.EX2 R118, R118 ;  /* 0x0000007600767308 */ /* 0x000f620000000800 */
[C---:B--2---:R-:W-:Y:S07]  /*fb10*/  HMMA.16816.F32 R20, R52.reuse, R56, R20 ;  /* 0x000000383414723c */ /* 0x044fee0000001814 */
        /* <DEDUP_REMOVED lines=8> */
[----:B------:R-:W5:Y:S08]  /*fba0*/  MUFU.EX2 R102, R102 ;  /* 0x0000006600667308 */ /* 0x000f700000000800 */
[----:B------:R-:W-:Y:S01]  /*fbb0*/  MUFU.EX2 R104, R104 ;  /* 0x0000006800687308 */ /* 0x000fe20000000800 */
[C---:B--2---:R-:W-:Y:S06]  /*fbc0*/  HMMA.16816.F32 R36, R52.reuse, R56, R36 ;  /* 0x000000383424723c */ /* 0x044fec0000001824 */
[C---:B------:R-:W-:Y:S01]  /*fbd0*/  HMMA.16816.F32 R40, R52.reuse, R58, R40 ;  /* 0x0000003a3428723c */ /* 0x040fe20000001828 */
[----:B------:R-:W2:Y:S05]  /*fbe0*/  LDSM.16.MT88.4 R56, [R122+0x6800] ;  /* 0x006800007a38783b */ /* 0x000eaa0000004200 */
[C---:B---3--:R-:W-:Y:S06]  /*fbf0*/  HMMA.16816.F32 R44, R52.reuse, R60, R44 ;  /* 0x0000003c342c723c */ /* 0x048fec000000182c */
[----:B------:R-:W-:Y:S01]  /*fc00*/  HMMA.16816.F32 R48, R52, R62, R48 ;  /* 0x0000003e3430723c */ /* 0x000fe20000001830 */
[----:B------:R-:W3:Y:S06]  /*fc10*/  LDSM.16.MT88.4 R60, [R120+0x6800] ;  /* 0x00680000783c783b */ /* 0x000eec0000004200 */
[----:B-1----:R-:W-:-:S02]  /*fc20*/  F2FP.F16.F32.PACK_AB R52, R139, R116 ;  /* 0x000000748b34723e */ /* 0x002fc400000000ff */
[----:B----4-:R-:W-:Y:S02]  /*fc30*/  F2FP.F16.F32.PACK_AB R53, R117, R136 ;  /* 0x000000887535723e */ /* 0x010fe400000000ff */
[----:B------:R-:W-:Y:S02]  /*fc40*/  F2FP.F16.F32.PACK_AB R54, R119, R114 ;  /* 0x000000727736723e */ /* 0x000fe400000000ff */
[----:B-----5:R-:W-:-:S07]  /*fc50*/  F2FP.F16.F32.PACK_AB R55, R118, R115 ;  /* 0x000000737637723e */ /* 0x020fce00000000ff */
[C---:B------:R-:W-:Y:S01]  /*fc60*/  HMMA.16816.F32 R64, R52.reuse, R68, R36 ;  /* 0x000000443440723c */ /* 0x040fe20000001824 */
[----:B------:R-:W-:Y:S05]  /*fc70*/  LDSM.16.MT88.4 R36, [R122+0x6c00] ;  /* 0x006c00007a24783b */ /* 0x000fea0000004200 */
[C---:B------:R-:W-:Y:S01]  /*fc80*/  HMMA.16816.F32 R76, R52.reuse, R72, R44 ;  /* 0x00000048344c723c */ /* 0x040fe2000000182c */
[----:B------:R-:W-:Y:S05]  /*fc90*/  LDSM.16.MT88.4 R44, [R120+0x6c00] ;  /* 0x006c0000782c783b */ /* 0x000fea0000004200 */
[C---:B--2---:R-:W-:Y:S06]  /*fca0*/  HMMA.16816.F32 R4, R52.reuse, R56, R4 ;  /* 0x000000383404723c */ /* 0x044fec0000001804 */
[C---:B------:R-:W-:Y:S01]  /*fcb0*/  HMMA.16816.F32 R8, R52.reuse, R58, R8 ;  /* 0x0000003a3408723c */ /* 0x040fe20000001808 */
[----:B------:R-:W1:Y:S05]  /*fcc0*/  LDSM.16.MT88.4 R56, [R122+0x7800] ;  /* 0x007800007a38783b */ /* 0x000e6a0000004200 */
[C---:B------:R-:W-:Y:S06]  /*fcd0*/  HMMA.16816.F32 R68, R52.reuse, R70, R40 ;  /* 0x000000463444723c */ /* 0x040fec0000001828 */
[C---:B---3--:R-:W-:Y:S01]  /*fce0*/  HMMA.16816.F32 R12, R52.reuse, R60, R12 ;  /* 0x0000003c340c723c */ /* 0x048fe2000000180c */
[--C-:B------:R-:W-:Y:S01]  /*fcf0*/  FFMA.FTZ R40, R95, UR8, -R100.reuse ;  /* 0x000000085f287c23 */ /* 0x100fe20008010864 */
[--C-:B------:R-:W-:Y:S01]  /*fd00*/  FFMA.FTZ R95, R99, UR8, -R100.reuse ;  /* 0x00000008635f7c23 */ /* 0x100fe20008010864 */
[----:B------:R-:W-:Y:S01]  /*fd10*/  FFMA.FTZ R100, R97, UR8, -R100 ;  /* 0x0000000861647c23 */ /* 0x000fe20008010864 */
[----:B------:R-:W-:Y:S01]  /*fd20*/  FFMA.FTZ R97, R141, R96, R90 ;  /* 0x000000608d617223 */ /* 0x000fe2000001005a */
[----:B------:R-:W-:Y:S01]  /*fd30*/  MUFU.EX2 R99, R40 ;  /* 0x0000002800637308 */ /* 0x000fe20000000800 */
[----:B------:R-:W-:Y:S01]  /*fd40*/  F2FP.F16.F32.PACK_AB R90, R102, R103 ;  /* 0x00000067665a723e */ /* 0x000fe200000000ff */
[C---:B------:R-:W-:Y:S01]  /*fd50*/  HMMA.16816.F32 R16, R52.reuse, R62, R16 ;  /* 0x0000003e3410723c */ /* 0x040fe20000001810 */
[----:B------:R-:W-:Y:S01]  /*fd60*/  FADD.FTZ R97, R88, R97 ;  /* 0x0000006158617221 */ /* 0x000fe20000010000 */
[----:B------:R-:W-:Y:S01]  /*fd70*/  F2FP.F16.F32.PACK_AB R88, R101, R98 ;  /* 0x000000626558723e */ /* 0x000fe200000000ff */
[----:B------:R-:W-:Y:S02]  /*fd80*/  LDSM.16.MT88.4 R60, [R120+0x7c00] ;  /* 0x007c0000783c783b */ /* 0x000fe40000004200 */
[----:B------:R-:W-:Y:S01]  /*fd90*/  FADD.FTZ R86, R86, R97 ;  /* 0x0000006156567221 */ /* 0x000fe20000010000 */
[----:B------:R-:W-:Y:S01]  /*fda0*/  MUFU.EX2 R95, R95 ;  /* 0x0000005f005f7308 */ /* 0x000fe20000000800 */
[----:B------:R-:W-:Y:S02]  /*fdb0*/  HMMA.16816.F32 R72, R52, R74, R48 ;  /* 0x0000004a3448723c */ /* 0x000fe40000001830 */
[----:B------:R-:W-:-:S04]  /*fdc0*/  FADD.FTZ R3, R3, R86 ;  /* 0x0000005603037221 */ /* 0x000fc80000010000 */
[----:B------:R-:W-:Y:S01]  /*fdd0*/  FADD.FTZ R112, R112, R3 ;  /* 0x0000000370707221 */ /* 0x000fe20000010000 */
[----:B------:R-:W2:Y:S03]  /*fde0*/  MUFU.EX2 R100, R100 ;  /* 0x0000006400647308 */ /* 0x000ea60000000800 */
[----:B------:R-:W-:-:S04]  /*fdf0*/  FADD.FTZ R111, R111, R112 ;  /* 0x000000706f6f7221 */ /* 0x000fc80000010000 */
[----:B------:R-:W-:Y:S01]  /*fe00*/  FADD.FTZ R108, R108, R111 ;  /* 0x0000006f6c6c7221 */ /* 0x000fe20000010000 */
[----:B-1----:R-:W-:Y:S03]  /*fe10*/  HMMA.16816.F32 R20, R52, R56, R20 ;  /* 0x000000383414723c */ /* 0x002fe60000001814 */
[----:B------:R-:W-:-:S03]  /*fe20*/  FADD.FTZ R107, R107, R108 ;  /* 0x0000006c6b6b7221 */ /* 0x000fc60000010000 */
[----:B------:R-:W-:Y:S01]  /*fe30*/  HMMA.16816.F32 R24, R52, R58, R24 ;  /* 0x0000003a3418723c */ /* 0x000fe20000001818 */
[----:B------:R-:W1:Y:S01]  /*fe40*/  LDSM.16.MT88.4 R56, [R120+0x7800] ;  /* 0x007800007838783b */ /* 0x000e620000004200 */
[----:B------:R-:W-:Y:S01]  /*fe50*/  FADD.FTZ R116, R116, R107 ;  /* 0x0000006b74747221 */ /* 0x000fe20000010000 */
[----:B--2---:R-:W-:-:S03]  /*fe60*/  F2FP.F16.F32.PACK_AB R91, R100, R95 ;  /* 0x0000005f645b723e */ /* 0x004fc600000000ff */
[----:B------:R-:W-:-:S04]  /*fe70*/  FADD.FTZ R139, R139, R116 ;  /* 0x000000748b8b7221 */ /* 0x000fc80000010000 */
[----:B------:R-:W-:-:S04]  /*fe80*/  FADD.FTZ R114, R114, R139 ;  /* 0x0000008b72727221 */ /* 0x000fc80000010000 */
[----:B------:R-:W-:-:S04]  /*fe90*/  FADD.FTZ R119, R119, R114 ;  /* 0x0000007277777221 */ /* 0x000fc80000010000 */
[----:B------:R-:W-:-:S04]  /*fea0*/  FADD.FTZ R98, R98, R119 ;  /* 0x0000007762627221 */ /* 0x000fc80000010000 */
[----:B------:R-:W-:-:S04]  /*feb0*/  FADD.FTZ R98, R101, R98 ;  /* 0x0000006265627221 */ /* 0x000fc80000010000 */
[----:B------:R-:W-:-:S04]  /*fec0*/  FADD.FTZ R103, R103, R98 ;  /* 0x0000006267677221 */ /* 0x000fc80000010000 */
[----:B------:R-:W-:Y:S01]  /*fed0*/  FADD.FTZ R141, R102, R103 ;  /* 0x00000067668d7221 */ /* 0x000fe20000010000 */
[C---:B-1----:R-:W-:Y:S06]  /*fee0*/  HMMA.16816.F32 R28, R52.reuse, R56, R28 ;  /* 0x00000038341c723c */ /* 0x042fec000000181c */
[----:B------:R-:W-:Y:S01]  /*fef0*/  HMMA.16816.F32 R32, R52, R58, R32 ;  /* 0x0000003a3420723c */ /* 0x000fe20000001820 */
[----:B------:R-:W-:Y:S01]  /*ff00*/  FFMA.FTZ R57, R140, R0, R89 ;  /* 0x000000008c397223 */ /* 0x000fe20000010059 */
[----:B------:R-:W-:Y:S01]  /*ff10*/  F2FP.F16.F32.PACK_AB R89, R99, R104 ;  /* 0x000000686359723e */ /* 0x000fe200000000ff */
[----:B------:R-:W1:Y:S06]  /*ff20*/  LDSM.16.MT88.4 R52, [R122+0x7c00] ;  /* 0x007c00007a34783b */ /* 0x000e6c0000004200 */
[C---:B------:R-:W-:Y:S01]  /*ff30*/  HMMA.16816.F32 R80, R88.reuse, R36, R4 ;  /* 0x000000245850723c */ /* 0x040fe20000001804 */
[----:B------:R-:W-:Y:S05]  /*ff40*/  LDSM.16.MT88.4 R4, [R120+0x8c00] ;  /* 0x008c00007804783b */ /* 0x000fea0000004200 */
[C---:B------:R-:W-:Y:S01]  /*ff50*/  HMMA.16816.F32 R36, R88.reuse, R38, R8 ;  /* 0x000000265824723c */ /* 0x040fe20000001808 */
[----:B------:R-:W2:Y:S05]  /*ff60*/  LDSM.16.MT88.4 R8, [R122+0x8c00] ;  /* 0x008c00007a08783b */ /* 0x000eaa0000004200 */
[C---:B------:R-:W-:Y:S06]  /*ff70*/  HMMA.16816.F32 R40, R88.reuse, R44, R12 ;  /* 0x0000002c5828723c */ /* 0x040fec000000180c */
[----:B------:R-:W-:Y:S01]  /*ff80*/  HMMA.16816.F32 R44, R88, R46, R16 ;  /* 0x0000002e582c723c */ /* 0x000fe20000001810 */
[----:B------:R-:W-:-:S04]  /*ff90*/  FADD.FTZ R13, R94, R57 ;  /* 0x000000395e0d7221 */ /* 0x000fc80000010000 */
[----:B------:R-:W-:Y:S01]  /*ffa0*/  FADD.FTZ R2, R2, R13 ;  /* 0x0000000d02027221 */ /* 0x000fe20000010000 */
[C---:B------:R-:W-:Y:S03]  /*ffb0*/  HMMA.16816.F32 R56, R88.reuse, R60, R28 ;  /* 0x0000003c5838723c */ /* 0x040fe6000000181c */
[----:B------:R-:W-:Y:S01]  /*ffc0*/  FADD.FTZ R93, R93, R2 ;  /* 0x000000025d5d7221 */ /* 0x000fe20000010000 */
[----:B------:R-:W-:Y:S02]  /*ffd0*/  MOV R2, R92 ;  /* 0x0000005c00027202 */ /* 0x000fe40000000f00 */
[----:B------:R-:W-:Y:S01]  /*ffe0*/  HMMA.16816.F32 R60, R88, R62, R32 ;  /* 0x0000003e583c723c */ /* 0x000fe20000001820 */
[----:B------:R-:W-:-:S04]  /*fff0*/  FADD.FTZ R110, R110, R93 ;  /* 0x0000005d6e6e7221 */ /* 0x000fc80000010000 */
[----:B------:R-:W-:Y:S01]  /*10000*/  FADD.FTZ R109, R109, R110 ;  /* 0x0000006e6d6d7221 */ /* 0x000fe20000010000 */
[----:B-1----:R-:W-:Y:S03]  /*10010*/  HMMA.16816.F32 R48, R88, R52, R20 ;  /* 0x000000345830723c */ /* 0x002fe60000001814 */
[----:B------:R-:W-:-:S03]  /*10020*/  FADD.FTZ R106, R106, R109 ;  /* 0x0000006d6a6a7221 */ /* 0x000fc60000010000 */
[----:B------:R-:W-:Y:S01]  /*10030*/  HMMA.16816.F32 R52, R88, R54, R24 ;  /* 0x000000365834723c */ /* 0x000fe20000001818 */
[----:B------:R-:W-:-:S04]  /*10040*/  FADD.FTZ R105, R105, R106 ;  /* 0x0000006a69697221 */ /* 0x000fc80000010000 */
[----:B------:R-:W-:Y:S01]  /*10050*/  FADD.FTZ R0, R136, R105 ;  /* 0x0000006988007221 */ /* 0x000fe20000010000 */
[----:B--2---:R-:W-:Y:S03]  /*10060*/  HMMA.16816.F32 R64, R88, R8, R64 ;  /* 0x000000085840723c */ /* 0x004fe60000001840 */
[----:B------:R-:W-:-:S03]  /*10070*/  FADD.FTZ R0, R117, R0 ;  /* 0x0000000075007221 */ /* 0x000fc60000010000 */
[----:B------:R-:W-:Y:S01]  /*10080*/  HMMA.16816.F32 R68, R88, R10, R68 ;  /* 0x0000000a5844723c */ /* 0x000fe20000001844 */
[----:B------:R-:W-:Y:S01]  /*10090*/  FADD.FTZ R3, R115, R0 ;  /* 0x0000000073037221 */ /* 0x000fe20000010000 */
[----:B------:R-:W-:-:S03]  /*100a0*/  MOV R0, R87 ;  /* 0x0000005700007202 */ /* 0x000fc60000000f00 */
[----:B------:R-:W-:Y:S01]  /*100b0*/  FADD.FTZ R3, R118, R3 ;  /* 0x0000000376037221 */ /* 0x000fe20000010000 */
[----:B------:R-:W-:Y:S03]  /*100c0*/  HMMA.16816.F32 R76, R88, R4, R76 ;  /* 0x00000004584c723c */ /* 0x000fe6000000184c */
[----:B------:R-:W-:-:S03]  /*100d0*/  FADD.FTZ R104, R104, R3 ;  /* 0x0000000368687221 */ /* 0x000fc60000010000 */
[----:B------:R-:W-:Y:S01]  /*100e0*/  HMMA.16816.F32 R72, R88, R6, R72 ;  /* 0x000000065848723c */ /* 0x000fe20000001848 */
[----:B------:R-:W-:-:S04]  /*100f0*/  FADD.FTZ R104, R99, R104 ;  /* 0x0000006863687221 */ /* 0x000fc80000010000 */
[----:B------:R-:W-:-:S04]  /*10100*/  FADD.FTZ R95, R95, R104 ;  /* 0x000000685f5f7221 */ /* 0x000fc80000010000 */
[----:B------:R-:W-:-:S15]  /*10110*/  FADD.FTZ R140, R100, R95 ;  /* 0x0000005f648c7221 */ /* 0x000fde0000010000 */
.L_x_4308:
[----:B------:R-:W-:-:S13]  /*10120*/  ISETP.GE.AND P0, PT, R131, 0x1, PT ;  /* 0x000000018300780c */ /* 0x000fda0003f06270 */
[----:B------:R-:W-:Y:S05]  /*10130*/  @!P0 BRA `(.L_x_4314) ;  /* 0x0000002400948947 */ /* 0x000fea0003800000 */
[----:B------:R-:W-:Y:S01]  /*10140*/  ULDC UR9, c[0x0][0x250] ;  /* 0x0000940000097ab9 */ /* 0x000fe20000000800 */
[----:B------:R-:W-:Y:S01]  /*10150*/  ULDC UR8, c[0x0][0x248] ;  /* 0x0000920000087ab9 */ /* 0x000fe20000000800 */
[----:B------:R-:W-:Y:S01]  /*10160*/  ULEA UR9, -UR9, URZ, 0x6 ;  /* 0x0000003f09097291 */ /* 0x000fe2000f8e313f */
[----:B------:R-:W-:Y:S01]  /*10170*/  IMAD.MOV.U32 R3, RZ, RZ, R0 ;  /* 0x000000ffff037224 */ /* 0x000fe200078e0000 */
[----:B------:R-:W-:Y:S01]  /*10180*/  ULEA UR8, -UR8, URZ, 0x6 ;  /* 0x0000003f08087291 */ /* 0x000fe2000f8e313f */
[----:B------:R-:W-:Y:S01]  /*10190*/  IMAD.MOV.U32 R87, RZ, RZ, R2 ;  /* 0x000000ffff577224 */ /* 0x000fe200078e0002 */
[----:B------:R-:W-:Y:S02]  /*101a0*/  USHF.R.S32.HI UR4, URZ, 0x1f, UR9 ;  /* 0x0000001f3f047899 */ /* 0x000fe40008011409 */
[----:B------:R-:W-:Y:S01]  /*101b0*/  MOV R137, UR9 ;  /* 0x0000000900897c02 */ /* 0x000fe20008000f00 */
[----:B------:R-:W-:-:S03]  /*101c0*/  USHF.R.S32.HI UR5, URZ, 0x1f, UR8 ;  /* 0x0000001f3f057899 */ /* 0x000fc60008011408 */
[----:B------:R-:W-:Y:S01]  /*101d0*/  MOV R136, UR4 ;  /* 0x0000000400887c02 */ /* 0x000fe20008000f00 */
[----:B------:R-:W-:-:S08]  /*101e0*/  ULDC UR4, c[0x0][0x2ec] ;  /* 0x0000bb0000047ab9 */ /* 0x000fd00000000800 */
.L_x_4318:
[----:B------:R-:W1:Y:S01]  /*101f0*/  LDC.64 R144, c[0x0][0x250] ;  /* 0x00009400ff907b82 */ /* 0x000e620000000a00 */
[----:B------:R-:W-:Y:S07]  /*10200*/  DEPBAR.LE SB0, 0x0 ;  /* 0x000080000000791a */ /* 0x000fee0000000000 */
[----:B------:R-:W-:Y:S01]  /*10210*/  BAR.SYNC.DEFER_BLOCKING 0x0 ;  /* 0x0000000000007b1d */ /* 0x000fe20000010000 */
[C---:B------:R-:W-:Y:S01]  /*10220*/  LOP3.LUT P5, RZ, R133.reuse, 0x2, RZ, 0xc0, !PT ;  /* 0x0000000285ff7812 */ /* 0x040fe200078ac0ff */
[----:B------:R-:W-:Y:S01]  /*10230*/  IMAD.MOV.U32 R8, RZ, RZ, R137 ;  /* 0x000000ffff087224 */ /* 0x000fe200078e0089 */
[C---:B------:R-:W-:Y:S01]  /*10240*/  LOP3.LUT P4, RZ, R133.reuse, 0x4, RZ, 0xc0, !PT ;  /* 0x0000000485ff7812 */ /* 0x040fe2000788c0ff */
[----:B------:R-:W-:Y:S01]  /*10250*/  IMAD.MOV.U32 R2, RZ, RZ, R136 ;  /* 0x000000ffff027224 */ /* 0x000fe200078e0088 */
[----:B------:R-:W-:Y:S01]  /*10260*/  LOP3.LUT P6, RZ, R133, 0x1, RZ, 0xc0, !PT ;  /* 0x0000000185ff7812 */ /* 0x000fe200078cc0ff */
[----:B------:R-:W-:Y:S01]  /*10270*/  @!UPT UIADD3 URZ, URZ, URZ, URZ ;  /* 0x0000003f3f3ff290 */ /* 0x000fe2000fffe03f */
[----:B------:R-:W-:Y:S11]  /*10280*/  @!P3 BRA `(.L_x_4315) ;  /* 0x0000000000f4b947 */ /* 0x000ff60003800000 */
        /* <DEDUP_REMOVED lines=61> */
.L_x_4315:
[----:B------:R-:W-:Y:S02]  /*10660*/  LEA R138, P1, R8, R142, 0x1 ;  /* 0x0000008e088a7211 */ /* 0x000fe400078208ff */
[----:B-1----:R-:W-:Y:S02]  /*10670*/  LEA R0, P0, R144, R8, 0x5 ;  /* 0x0000000890007211 */ /* 0x002fe400078028ff */
[----:B------:R-:W-:Y:S02]  /*10680*/  LEA.HI.X R139, R8, R143, R2, 0x1, P1 ;  /* 0x0000008f088b7211 */ /* 0x000fe400008f0c02 */
[----:B------:R-:W-:Y:S02]  /*10690*/  @P6 LEA R148, P2, R144, R138, 0x6 ;  /* 0x0000008a90946211 */ /* 0x000fe400078430ff */
[----:B------:R-:W-:Y:S01]  /*106a0*/  @P5 LEA R146, P1, R0, R142, 0x1 ;  /* 0x0000008e00925211 */ /* 0x000fe200078208ff */
[----:B------:R-:W-:Y:S01]  /*106b0*/  @!PT LDS RZ, [RZ] ;  /* 0x00000000fffff984 */ /* 0x000fe20000000800 */
[----:B------:R-:W-:Y:S01]  /*106c0*/  @!PT LDS RZ, [RZ] ;  /* 0x00000000fffff984 */ /* 0x000fe20000000800 */
[----:B------:R-:W-:Y:S01]  /*106d0*/  @!PT LDS RZ, [RZ] ;  /* 0x00000000fffff984 */ /* 0x000fe20000000800 */
[----:B------:R1:W-:Y:S01]  /*106e0*/  @P6 LDGSTS.E.BYPASS.LTC128B.128 [R130+0x6000], desc[UR6][R138.64] ;  /* 0x060000008a826fae */ /* 0x0003e2000b901d46 */
[C-C-:B------:R-:W-:Y:S02]  /*106f0*/  @P6 LEA.HI.X R149, R144.reuse, R139, R145.reuse, 0x6, P2 ;  /* 0x0000008b90956211 */ /* 0x140fe400010f3491 */
[----:B------:R-:W-:Y:S01]  /*10700*/  LEA.HI.X R2, R144, R2, R145, 0x5, P0 ;  /* 0x0000000290027211 */ /* 0x000fe200000f2c91 */
[----:B------:R-:W-:Y:S01]  /*10710*/  @!P6 STS [R130+0x6000], RZ ;  /* 0x006000ff8200e388 */ /* 0x000fe20000000800 */
[C---:B------:R-:W-:Y:S02]  /*10720*/  @P4 LEA R142, P0, R0.reuse, R142, 0x1 ;  /* 0x0000008e008e4211 */ /* 0x040fe400078008ff */
[CCC-:B------:R-:W-:Y:S01]  /*10730*/  @P5 LEA.HI.X R147, R0.reuse, R143.reuse, R2.reuse, 0x1, P1 ;  /* 0x0000008f00935211 */ /* 0x1c0fe200008f0c02 */
[----:B------:R-:W-:Y:S01]  /*10740*/  @!P6 STS [R130+0x6004], RZ ;  /* 0x006004ff8200e388 */ /* 0x000fe20000000800 */
[----:B------:R-:W-:Y:S02]  /*10750*/  @P4 LEA.HI.X R143, R0, R143, R2, 0x1, P0 ;  /* 0x0000008f008f4211 */ /* 0x000fe400000f0c02 */
[----:B------:R-:W-:Y:S01]  /*10760*/  ISETP.GE.AND P0, PT, R131, 0x2, PT ;  /* 0x000000028300780c */ /* 0x000fe20003f06270 */
[----:B------:R-:W-:Y:S04]  /*10770*/  @!P6 STS.64 [R130+0x6008], RZ ;  /* 0x006008ff8200e388 */ /* 0x000fe80000000a00 */
        /* <DEDUP_REMOVED lines=29> */
[----:B------:R-:W5:Y:S04]  /*10950*/  LDSM.16.M88.4 R104, [R124+0x3c00] ;  /* 0x003c00007c68783b */ /* 0x000f680000000200 */
[----:B------:R-:W0:Y:S04]  /*10960*/  LDGDEPBAR ;  /* 0x00000000000079af */ /* 0x000e280000000000 */
[----:B------:R-:W-:Y:S04]  /*10970*/  LDSM.16.M88.4 R108, [R123] ;  /* 0x000000007b6c783b */ /* 0x000fe80000000200 */
[----:B------:R-:W1:Y:S04]  /*10980*/  LDSM.16.M88.4 R112, [R121+0x3000] ;  /* 0x003000007970783b */ /* 0x000e680000000200 */
        /* <DEDUP_REMOVED lines=8> */
[C---:B------:R-:W-:Y:S01]  /*10a10*/  HMMA.16816.F32 R24, R88.reuse, R102, RZ ;  /* 0x000000665818723c */ /* 0x040fe200000018ff */
[----:B------:R-:W-:Y:S05]  /*10a20*/  LDSM.16.M88.4 R100, [R124+0x4c00] ;  /* 0x004c00007c64783b */ /* 0x000fea0000000200 */
[C---:B-----5:R-:W-:Y:S06]  /*10a30*/  HMMA.16816.F32 R28, R88.reuse, R104, RZ ;  /* 0x00000068581c723c */ /* 0x060fec00000018ff */
[----:B------:R-:W-:Y:S01]  /*10a40*/  HMMA.16816.F32 R32, R88, R106, RZ ;  /* 0x0000006a5820723c */ /* 0x000fe200000018ff */
[----:B------:R-:W2:Y:S05]  /*10a50*/  LDSM.16.M88.4 R88, [R121+0x3800] ;  /* 0x003800007958783b */ /* 0x000eaa0000000200 */
[C---:B-1----:R-:W-:Y:S06]  /*10a60*/  HMMA.16816.F32 R4, R108.reuse, R112, R4 ;  /* 0x000000706c04723c */ /* 0x042fec0000001804 */
[C---:B------:R-:W-:Y:S06]  /*10a70*/  HMMA.16816.F32 R8, R108.reuse, R114, R8 ;  /* 0x000000726c08723c */ /* 0x040fec0000001808 */
[C---:B------:R-:W-:Y:S06]  /*10a80*/  HMMA.16816.F32 R12, R108.reuse, R116, R12 ;  /* 0x000000746c0c723c */ /* 0x040fec000000180c */
[C---:B------:R-:W-:Y:S06]  /*10a90*/  HMMA.16816.F32 R16, R108.reuse, R118, R16 ;  /* 0x000000766c10723c */ /* 0x040fec0000001810 */
        /* <DEDUP_REMOVED lines=47> */
[----:B------:R-:W1:Y:S01]  /*10d90*/  LDSM.16.M88.4 R96, [R121+0x5800] ;  /* 0x005800007960783b */ /* 0x000e620000000200 */
[----:B------:R-:W-:Y:S04]  /*10da0*/  DEPBAR.LE SB0, 0x0 ;  /* 0x000080000000791a */ /* 0x000fe80000000000 */
[C---:B--2---:R-:W-:Y:S01]  /*10db0*/  HMMA.16816.F32 R12, R92.reuse, R88, R12 ;  /* 0x000000585c0c723c */ /* 0x044fe2000000180c */
[----:B------:R-:W-:Y:S05]  /*10dc0*/  BAR.SYNC.DEFER_BLOCKING 0x0 ;  /* 0x0000000000007b1d */ /* 0x000fea0000010000 */
        /* <DEDUP_REMOVED lines=8> */
[----:B------:R-:W1:Y:S01]  /*10e50*/  LDC.64 R88, c[0x0][0x248] ;  /* 0x00009200ff587b82 */ /* 0x000e620000000a00 */
[----:B------:R-:W-:Y:S02]  /*10e60*/  MOV R94, UR8 ;  /* 0x00000008005e7c02 */ /* 0x000fe40008000f00 */
[----:B------:R-:W-:Y:S01]  /*10e70*/  MOV R93, UR5 ;  /* 0x00000005005d7c02 */ /* 0x000fe20008000f00 */
[----:B------:R-:W-:Y:S06]  /*10e80*/  @!P3 BRA `(.L_x_4317) ;  /* 0x0000000000f8b947 */ /* 0x000fec0003800000 */
[----:B------:R-:W2:Y:S01]  /*10e90*/  LDC R0, c[0x0][0x380] ;  /* 0x0000e000ff007b82 */ /* 0x000ea20000000800 */
[----:B------:R-:W-:Y:S05]  /*10ea0*/  SHF.L.U32 R99, R131, 0x6, RZ ;  /* 0x0000000683637819 */ /* 0x000fea00000006ff */
[C---:B------:R-:W-:Y:S02]  /*10eb0*/  VIADD R97, R99.reuse, 0xffffff80 ;  /* 0xffffff8063617836 */ /* 0x040fe40000000000 */
[----:B------:R-:W-:Y:S03]  /*10ec0*/  VIADD R99, R99, 0xffffffc0 ;  /* 0xffffffc063637836 */ /* 0x000fe60000000000 */
[----:B------:R-:W-:Y:S02]  /*10ed0*/  IABS R93, R97 ;  /* 0x00000061005d7213 */ /* 0x000fe40000000000 */
[-C--:B--2---:R-:W-:Y:S02]  /*10ee0*/  IABS R86, R0.reuse ;  /* 0x0000000000567213 */ /* 0x084fe40000000000 */
[----:B------:R-:W-:Y:S02]  /*10ef0*/  LOP3.LUT R97, R97, R0, RZ, 0x3c, !PT ;  /* 0x0000000061617212 */ /* 0x000fe400078e3cff */
[----:B------:R-:W2:Y:S10]  /*10f00*/  I2F.RP R90, R86 ;  /* 0x00000056005a7306 */ /* 0x000eb40000209400 */
[----:B--2---:R-:W2:Y:S02]  /*10f10*/  MUFU.RCP R2, R90 ;  /* 0x0000005a00027308 */ /* 0x004ea40000001000 */
[----:B--2---:R-:W-:Y:S08]  /*10f20*/  VIADD R94, R2, 0xffffffe ;  /* 0x0ffffffe025e7836 */ /* 0x004ff00000000000 */
[----:B------:R-:W2:Y:S02]  /*10f30*/  F2I.FTZ.U32.TRUNC.NTZ R95, R94 ;  /* 0x0000005e005f7305 */ /* 0x000ea4000021f000 */
[--C-:B--2---:R-:W-:Y:S01]  /*10f40*/  IMAD.MOV R91, RZ, RZ, -R95.reuse ;  /* 0x000000ffff5b7224 */ /* 0x104fe200078e0a5f */
        /* <DEDUP_REMOVED lines=19> */
[----:B------:R-:W2:Y:S01]  /*11080*/  LDC.64 R92, c[0x0][0x248] ;  /* 0x00009200ff5c7b82 */ /* 0x000ea20000000a00 */
        /* <DEDUP_REMOVED lines=30> */
.L_x_4317:
[----:B------:R-:W-:Y:S02]  /*11270*/  LEA R90, P1, R94, R132, 0x1 ;  /* 0x000000845e5a7211 */ /* 0x000fe400078208ff */
[----:B-1----:R-:W-:Y:S02]  /*11280*/  LEA R0, P0, R88, R94, 0x5 ;  /* 0x0000005e58007211 */ /* 0x002fe400078028ff */
[----:B------:R-:W-:Y:S02]  /*11290*/  LEA.HI.X R91, R94, R135, R93, 0x1, P1 ;  /* 0x000000875e5b7211 */ /* 0x000fe400008f0c5d */
[----:B------:R-:W-:Y:S02]  /*112a0*/  @P6 LEA R96, P2, R88, R90, 0x6 ;  /* 0x0000005a58606211 */ /* 0x000fe400078430ff */
[-C--:B------:R-:W-:Y:S01]  /*112b0*/  @P5 LEA R94, P1, R0, R132.reuse, 0x1 ;  /* 0x00000084005e5211 */ /* 0x080fe200078208ff */
[----:B------:R-:W-:Y:S01]  /*112c0*/  @!PT LDS RZ, [RZ] ;  /* 0x00000000fffff984 */ /* 0x000fe20000000800 */
[----:B------:R-:W-:Y:S01]  /*112d0*/  @!PT LDS RZ, [RZ] ;  /* 0x00000000fffff984 */ /* 0x000fe20000000800 */
[----:B------:R-:W-:Y:S01]  /*112e0*/  @!PT LDS RZ, [RZ] ;  /* 0x00000000fffff984 */ /* 0x000fe20000000800 */
[----:B------:R1:W-:Y:S01]  /*112f0*/  @P6 LDGSTS.E.BYPASS.LTC128B.128 [R130+0x3000], desc[UR6][R90.64] ;  /* 0x030000005a826fae */ /* 0x0003e2000b901d46 */
[C-C-:B------:R-:W-:Y:S02]  /*11300*/  @P6 LEA.HI.X R97, R88.reuse, R91, R89.reuse, 0x6, P2 ;  /* 0x0000005b58616211 */ /* 0x140fe400010f3459 */
[----:B------:R-:W-:Y:S01]  /*11310*/  LEA.HI.X R93, R88, R93, R89, 0x5, P0 ;  /* 0x0000005d585d7211 */ /* 0x000fe200000f2c59 */
[----:B------:R1:W-:Y:S01]  /*11320*/  @!P6 STS [R130+0x3000], RZ ;  /* 0x003000ff8200e388 */ /* 0x0003e20000000800 */
[C---:B------:R-:W-:Y:S01]  /*11330*/  @P4 LEA R92, P0, R0.reuse, R132, 0x1 ;  /* 0x00000084005c4211 */ /* 0x040fe200078008ff */
[----:B------:R-:W-:Y:S01]  /*11340*/  IMAD.MOV.U32 R132, RZ, RZ, R90 ;  /* 0x000000ffff847224 */ /* 0x000fe200078e005a */
[CCC-:B------:R-:W-:Y:S01]  /*11350*/  @P5 LEA.HI.X R95, R0.reuse, R135.reuse, R93.reuse, 0x1, P1 ;  /* 0x00000087005f5211 */ /* 0x1c0fe200008f0c5d */
[----:B------:R1:W-:Y:S01]  /*11360*/  @!P6 STS [R130+0x3004], RZ ;  /* 0x003004ff8200e388 */ /* 0x0003e20000000800 */
[----:B------:R-:W-:Y:S01]  /*11370*/  @P4 LEA.HI.X R93, R0, R135, R93, 0x1, P0 ;  /* 0x00000087005d4211 */ /* 0x000fe200000f0c5d */
[----:B------:R-:W-:Y:S02]  /*11380*/  IMAD.MOV.U32 R135, RZ, RZ, R91 ;  /* 0x000000ffff877224 */ /* 0x000fe400078e005b */
        /* <DEDUP_REMOVED lines=27> */
.L_x_4316:
[----:B------:R-:W-:Y:S02]  /*11540*/  FMNMX.FTZ R0, R4, R87, !PT ;  /* 0x0000005704007209 */ /* 0x000fe40007810000 */
        /* <DEDUP_REMOVED lines=28> */
[----:B------:R-:W-:Y:S02]  /*11710*/  MOV R142, R138 ;  /* 0x0000008a008e7202 */ /* 0x000fe40000000f00 */
[----:B------:R-:W-:Y:S02]  /*11720*/  FMNMX.FTZ R88, R33, R0, !PT ;  /* 0x0000000021587209 */ /* 0x000fe40007810000 */
[----:B------:R-:W-:Y:S02]  /*11730*/  FMNMX.FTZ R0, R34, R93, !PT ;  /* 0x0000005d22007209 */ /* 0x000fe40007810000 */
[----:B------:R-:W-:Y:S01]  /*11740*/  MOV R143, R139 ;  /* 0x0000008b008f7202 */ /* 0x000fe20000000f00 */
        /* <DEDUP_REMOVED lines=24> */
[----:B------:R-:W-:Y:S01]  /*118d0*/  FFMA.FTZ R5, R9, UR4, -R103 ;  /* 0x0000000409057c23 */ /* 0x000fe20008010867 */
[----:B------:R-:W3:Y:S01]  /*118e0*/  MUFU.EX2 R86, R87 ;  /* 0x0000005700567308 */ /* 0x000ee20000000800 */
[--C-:B------:R-:W-:Y:S01]  /*118f0*/  FFMA.FTZ R100, R6, UR4, -R99.reuse ;  /* 0x0000000406647c23 */ /* 0x100fe20008010863 */
[--C-:B------:R-:W-:Y:S01]  /*11900*/  FFMA.FTZ R96, R7, UR4, -R99.reuse ;  /* 0x0000000407607c23 */ /* 0x100fe20008010863 */
[--C-:B------:R-:W-:Y:S01]  /*11910*/  FFMA.FTZ R6, R10, UR4, -R99.reuse ;  /* 0x000000040a067c23 */ /* 0x100fe20008010863 */
[--C-:B------:R-:W-:Y:S01]  /*11920*/  FFMA.FTZ R7, R11, UR4, -R99.reuse ;  /* 0x000000040b077c23 */ /* 0x100fe20008010863 */
[----:B-1----:R-:W1:Y:S01]  /*11930*/  LDSM.16.MT88.4 R88, [R122+0x6000] ;  /* 0x006000007a58783b */ /* 0x002e620000004200 */
[C---:B--2---:R-:W-:Y:S01]  /*11940*/  FMUL.FTZ R10, R3.reuse, R82 ;  /* 0x00000052030a7220 */ /* 0x044fe20000410000 */
        /* <DEDUP_REMOVED lines=44> */
[----:B------:R-:W-:Y:S01]  /*11c10*/  FMUL.FTZ R69, R86, R69 ;  /* 0x0000004556457220 */ /* 0x000fe20000410000 */
[C---:B------:R-:W-:Y:S01]  /*11c20*/  FMUL.FTZ R70, R3.reuse, R70 ;  /* 0x0000004603467220 */ /* 0x040fe20000410000 */
[----:B------:R-:W-:Y:S01]  /*11c30*/  FMUL.FTZ R71, R3, R71 ;  /* 0x0000004703477220 */ /* 0x000fe20000410000 */
[--C-:B------:R-:W-:Y:S01]  /*11c40*/  FFMA.FTZ R102, R14, UR4, -R99.reuse ;  /* 0x000000040e667c23 */ /* 0x100fe20008010863 */
[----:B------:R-:W-:Y:S03]  /*11c50*/  FFMA.FTZ R104, R15, UR4, -R99 ;  /* 0x000000040f687c23 */ /* 0x000fe60008010863 */
[----:B------:R-:W-:Y:S01]  /*11c60*/  MUFU.EX2 R6, R6 ;  /* 0x0000000600067308 */ /* 0x000fe20000000800 */
[C---:B------:R-:W-:Y:S01]  /*11c70*/  FMUL.FTZ R14, R3.reuse, R78 ;  /* 0x0000004e030e7220 */ /* 0x040fe20000410000 */
[C---:B------:R-:W-:Y:S01]  /*11c80*/  FMUL.FTZ R15, R3.reuse, R79 ;  /* 0x0000004f030f7220 */ /* 0x040fe20000410000 */
[C---:B------:R-:W-:Y:S01]  /*11c90*/  FMUL.FTZ R72, R86.reuse, R72 ;  /* 0x0000004856487220 */ /* 0x040fe20000410000 */
[----:B------:R-:W-:Y:S01]  /*11ca0*/  FMUL.FTZ R73, R86, R73 ;  /* 0x0000004956497220 */ /* 0x000fe20000410000 */
[C---:B------:R-:W-:Y:S01]  /*11cb0*/  FMUL.FTZ R74, R3.reuse, R74 ;  /* 0x0000004a034a7220 */ /* 0x040fe20000410000 */
[----:B------:R-:W-:Y:S01]  /*11cc0*/  FMUL.FTZ R75, R3, R75 ;  /* 0x0000004b034b7220 */ /* 0x000fe20000410000 */
[----:B------:R-:W-:Y:S03]  /*11cd0*/  FFMA.FTZ R105, R20, UR4, -R103 ;  /* 0x0000000414697c23 */ /* 0x000fe60008010867 */
[----:B------:R-:W3:Y:S01]  /*11ce0*/  MUFU.EX2 R7, R7 ;  /* 0x0000000700077308 */ /* 0x000ee20000000800 */
[----:B--2---:R-:W-:Y:S01]  /*11cf0*/  F2FP.F16.F32.PACK_AB R82, R5, R98 ;  /* 0x000000620552723e */ /* 0x004fe200000000ff */
[----:B------:R-:W-:Y:S01]  /*11d00*/  FFMA.FTZ R107, R27, UR4, -R99 ;  /* 0x000000041b6b7c23 */ /* 0x000fe20008010863 */
[--C-:B------:R-:W-:Y:S01]  /*11d10*/  FFMA.FTZ R110, R28, UR4, -R103.reuse ;  /* 0x000000041c6e7c23 */ /* 0x100fe20008010867 */
[----:B------:R-:W-:Y:S01]  /*11d20*/  FFMA.FTZ R109, R29, UR4, -R103 ;  /* 0x000000041d6d7c23 */ /* 0x000fe20008010867 */
[--C-:B------:R-:W-:Y:S01]  /*11d30*/  FFMA.FTZ R111, R30, UR4, -R99.reuse ;  /* 0x000000041e6f7c23 */ /* 0x100fe20008010863 */
[----:B------:R-:W-:Y:S01]  /*11d40*/  FFMA.FTZ R106, R31, UR4, -R99 ;  /* 0x000000041f6a7c23 */ /* 0x000fe20008010863 */
[----:B------:R-:W-:Y:S03]  /*11d50*/  FFMA.FTZ R108, R32, UR4, -R103 ;  /* 0x00000004206c7c23 */ /* 0x000fe60008010867 */
[----:B------:R-:W2:Y:S01]  /*11d60*/  MUFU.EX2 R102, R102 ;  /* 0x0000006600667308 */ /* 0x000ea20000000800 */
[----:B------:R-:W-:Y:S01]  /*11d70*/  LDSM.16.MT88.4 R28, [R122+0x6c00] ;  /* 0x006c00007a1c783b */ /* 0x000fe20000004200 */
[----:B------:R-:W-:Y:S01]  /*11d80*/  FFMA.FTZ R101, R86, R141, R101 ;  /* 0x0000008d56657223 */ /* 0x000fe20000010065 */
[----:B------:R-:W-:Y:S01]  /*11d90*/  FFMA.FTZ R100, R3, R140, R100 ;  /* 0x0000008c03647223 */ /* 0x000fe20000010064 */
[----:B------:R-:W-:Y:S02]  /*11da0*/  ISETP.GT.AND P0, PT, R131, 0x1, PT ;  /* 0x000000018300780c */ /* 0x000fe40003f04270 */
[----:B------:R-:W-:Y:S01]  /*11db0*/  FADD.FTZ R101, R97, R101 ;  /* 0x0000006561657221 */ /* 0x000fe20000010000 */
[----:B------:R-:W-:Y:S03]  /*11dc0*/  FADD.FTZ R3, R96, R100 ;  /* 0x0000006460037221 */ /* 0x000fe60000010000 */
[----:B------:R-:W-:Y:S01]  /*11dd0*/  MUFU.EX2 R105, R105 ;  /* 0x0000006900697308 */ /* 0x000fe20000000800 */
[----:B---3--:R-:W-:Y:S01]  /*11de0*/  F2FP.F16.F32.PACK_AB R83, R7, R6 ;  /* 0x000000060753723e */ /* 0x008fe200000000ff */
[----:B------:R-:W-:Y:S01]  /*11df0*/  FADD.FTZ R98, R98, R101 ;  /* 0x0000006562627221 */ /* 0x000fe20000010000 */
[----:B------:R-:W-:Y:S01]  /*11e00*/  IADD3 R131, R131, -0x1, RZ ;  /* 0xffffffff83837810 */ /* 0x000fe20007ffe0ff */
[----:B------:R-:W-:Y:S01]  /*11e10*/  FADD.FTZ R6, R6, R3 ;  /* 0x0000000306067221 */ /* 0x000fe20000010000 */
[----:B------:R-:W-:Y:S01]  /*11e20*/  MOV R87, R2 ;  /* 0x0000000200577202 */ /* 0x000fe20000000f00 */
[----:B------:R-:W-:Y:S02]  /*11e30*/  FADD.FTZ R98, R5, R98 ;  /* 0x0000006205627221 */ /* 0x000fe40000010000 */
[C---:B-1----:R-:W-:Y:S02]  /*11e40*/  HMMA.16816.F32 R8, R80.reuse, R88, R8 ;  /* 0x000000585008723c */ /* 0x042fe40000001808 */
[----:B------:R-:W-:Y:S03]  /*11e50*/  MUFU.EX2 R107, R107 ;  /* 0x0000006b006b7308 */ /* 0x000fe60000000800 */
[----:B------:R-:W-:Y:S01]  /*11e60*/  FADD.FTZ R7, R7, R6 ;  /* 0x0000000607077221 */ /* 0x000fe20000010000 */
[C---:B------:R-:W-:Y:S01]  /*11e70*/  HMMA.16816.F32 R36, R80.reuse, R90, R36 ;  /* 0x0000005a5024723c */ /* 0x040fe20000001824 */
[----:B------:R-:W1:Y:S05]  /*11e80*/  LDSM.16.MT88.4 R88, [R122+0x7000] ;  /* 0x007000007a58783b */ /* 0x000e6a0000004200 */
[----:B------:R-:W-:Y:S01]  /*11e90*/  MUFU.EX2 R110, R110 ;  /* 0x0000006e006e7308 */ /* 0x000fe20000000800 */
[----:B--2---:R-:W-:Y:S01]  /*11ea0*/  FADD.FTZ R6, R102, R7 ;  /* 0x0000000766067221 */ /* 0x004fe20000010000 */
[C---:B------:R-:W-:Y:S08]  /*11eb0*/  HMMA.16816.F32 R40, R80.reuse, R92, R40 ;  /* 0x0000005c5028723c */ /* 0x040ff00000001828 */
[----:B------:R-:W-:Y:S01]  /*11ec0*/  MUFU.EX2 R109, R109 ;  /* 0x0000006d006d7308 */ /* 0x000fe20000000800 */
[C---:B------:R-:W-:Y:S01]  /*11ed0*/  HMMA.16816.F32 R44, R80.reuse, R94, R44 ;  /* 0x0000005e502c723c */ /* 0x040fe2000000182c */
[----:B------:R-:W2:Y:S08]  /*11ee0*/  LDSM.16.MT88.4 R92, [R120+0x7000] ;  /* 0x00700000785c783b */ /* 0x000eb00000004200 */
[----:B------:R-:W-:Y:S10]  /*11ef0*/  MUFU.EX2 R111, R111 ;  /* 0x0000006f006f7308 */ /* 0x000ff40000000800 */
[----:B------:R-:W-:Y:S10]  /*11f00*/  MUFU.EX2 R106, R106 ;  /* 0x0000006a006a7308 */ /* 0x000ff40000000800 */
[----:B------:R-:W-:Y:S01]  /*11f10*/  MUFU.EX2 R108, R108 ;  /* 0x0000006c006c7308 */ /* 0x000fe20000000800 */
        /* <DEDUP_REMOVED lines=8> */
[----:B------:R1:W3:Y:S04]  /*11fa0*/  MUFU.EX2 R91, R104 ;  /* 0x00000068005b7308 */ /* 0x0002e80000000800 */
[--C-:B------:R-:W-:Y:S01]  /*11fb0*/  FFMA.FTZ R89, R12, UR4, -R103.reuse ;  /* 0x000000040c597c23 */ /* 0x100fe20008010867 */
[----:B------:R-:W-:Y:S01]  /*11fc0*/  FFMA.FTZ R88, R13, UR4, -R103 ;  /* 0x000000040d587c23 */ /* 0x000fe20008010867 */
[C---:B------:R-:W-:Y:S01]  /*11fd0*/  FMUL.FTZ R12, R86.reuse, R76 ;  /* 0x0000004c560c7220 */ /* 0x040fe20000410000 */
[----:B------:R-:W-:Y:S02]  /*11fe0*/  FMUL.FTZ R13, R86, R77 ;  /* 0x0000004d560d7220 */ /* 0x000fe40000410000 */
[----:B------:R-:W4:Y:S01]  /*11ff0*/  LDSM.16.MT88.4 R76, [R122+0x6400] ;  /* 0x006400007a4c783b */ /* 0x000f220000004200 */
[----:B------:R-:W-:Y:S01]  /*12000*/  FFMA.FTZ R86, R34, UR4, -R99 ;  /* 0x0000000422567c23 */ /* 0x000fe20008010863 */
[--C-:B------:R-:W-:Y:S01]  /*12010*/  FFMA.FTZ R90, R16, UR4, -R103.reuse ;  /* 0x00000004105a7c23 */ /* 0x100fe20008010867 */
[----:B------:R-:W-:Y:S02]  /*12020*/  MUFU.EX2 R89, R89 ;  /* 0x0000005900597308 */ /* 0x000fe40000000800 */
[C---:B--2---:R-:W-:Y:S03]  /*12030*/  HMMA.16816.F32 R12, R80.reuse, R92, R12 ;  /* 0x0000005c500c723c */ /* 0x044fe6000000180c */
[--C-:B-1----:R-:W-:Y:S01]  /*12040*/  FFMA.FTZ R104, R21, UR4, -R103.reuse ;  /* 0x0000000415687c23 */ /* 0x102fe20008010867 */
[----:B---3--:R-:W-:Y:S02]  /*12050*/  FADD.FTZ R6, R91, R6 ;  /* 0x000000065b067221 */ /* 0x008fe40000010000 */
[----:B------:R-:W-:Y:S02]  /*12060*/  HMMA.16816.F32 R72, R80, R94, R72 ;  /* 0x0000005e5048723c */ /* 0x000fe40000001848 */
[----:B------:R-:W1:Y:S01]  /*12070*/  MUFU.EX2 R88, R88 ;  /* 0x0000005800587308 */ /* 0x000e620000000800 */
[----:B------:R-:W2:Y:S02]  /*12080*/  LDSM.16.MT88.4 R80, [R120+0x6400] ;  /* 0x006400007850783b */ /* 0x000ea40000004200 */
[----:B------:R-:W-:Y:S01]  /*12090*/  FFMA.FTZ R93, R17, UR4, -R103 ;  /* 0x00000004115d7c23 */ /* 0x000fe20008010867 */
[--C-:B------:R-:W-:Y:S01]  /*120a0*/  FFMA.FTZ R92, R19, UR4, -R99.reuse ;  /* 0x00000004135c7c23 */ /* 0x100fe20008010863 */
[--C-:B------:R-:W-:Y:S01]  /*120b0*/  FFMA.FTZ R95, R18, UR4, -R99.reuse ;  /* 0x00000004125f7c23 */ /* 0x100fe20008010863 */
[----:B------:R-:W-:Y:S04]  /*120c0*/  F2FP.F16.F32.PACK_AB R17, R91, R102 ;  /* 0x000000665b11723e */ /* 0x000fe800000000ff */
[----:B------:R-:W-:Y:S01]  /*120d0*/  MUFU.EX2 R90, R90 ;  /* 0x0000005a005a7308 */ /* 0x000fe20000000800 */
[----:B------:R-:W-:Y:S09]  /*120e0*/  FFMA.FTZ R94, R22, UR4, -R99 ;  /* 0x00000004165e7c23 */ /* 0x000ff20008010863 */
[----:B------:R-:W3:Y:S01]  /*120f0*/  MUFU.EX2 R93, R93 ;  /* 0x0000005d005d7308 */ /* 0x000ee20000000800 */
[C---:B-1----:R-:W-:Y:S01]  /*12100*/  F2FP.F16.F32.PACK_AB R16, R88.reuse, R89 ;  /* 0x000000595810723e */ /* 0x042fe200000000ff */
[----:B------:R-:W-:Y:S04]  /*12110*/  FADD.FTZ R89, R89, R98 ;  /* 0x0000006259597221 */ /* 0x000fe80000010000 */
[----:B------:R-:W-:Y:S04]  /*12120*/  FADD.FTZ R89, R88, R89 ;  /* 0x0000005958597221 */ /* 0x000fe80000010000 */
[----:B------:R-:W-:Y:S10]  /*12130*/  MUFU.EX2 R95, R95 ;  /* 0x0000005f005f7308 */ /* 0x000ff40000000800 */
[----:B------:R-:W1:Y:S01]  /*12140*/  MUFU.EX2 R92, R92 ;  /* 0x0000005c005c7308 */ /* 0x000e620000000800 */
[----:B---3--:R-:W-:Y:S01]  /*12150*/  F2FP.F16.F32.PACK_AB R18, R93, R90 ;  /* 0x0000005a5d12723e */ /* 0x008fe200000000ff */
[----:B------:R-:W-:Y:S08]  /*12160*/  FADD.FTZ R90, R90, R89 ;  /* 0x000000595a5a7221 */ /* 0x000ff00000010000 */
[----:B------:R-:W-:Y:S10]  /*12170*/  MUFU.EX2 R94, R94 ;  /* 0x0000005e005e7308 */ /* 0x000ff40000000800 */
[----:B------:R-:W-:Y:S01]  /*12180*/  MUFU.EX2 R86, R86 ;  /* 0x0000005600567308 */ /* 0x000fe20000000800 */
[C---:B-1----:R-:W-:Y:S01]  /*12190*/  F2FP.F16.F32.PACK_AB R19, R92.reuse, R95 ;  /* 0x0000005f5c13723e */ /* 0x042fe200000000ff */
[----:B------:R-:W-:Y:S01]  /*121a0*/  FADD.FTZ R95, R95, R6 ;  /* 0x000000065f5f7221 */ /* 0x000fe20000010000 */
[----:B------:R-:W-:Y:S03]  /*121b0*/  FADD.FTZ R6, R93, R90 ;  /* 0x0000005a5d067221 */ /* 0x000fe60000010000 */
[----:B------:R-:W-:Y:S02]  /*121c0*/  FADD.FTZ R95, R92, R95 ;  /* 0x0000005f5c5f7221 */ /* 0x000fe40000010000 */
[C---:B----4-:R-:W-:Y:S06]  /*121d0*/  HMMA.16816.F32 R8, R16.reuse, R76, R8 ;  /* 0x0000004c1008723c */ /* 0x050fec0000001808 */
        /* <DEDUP_REMOVED lines=11> */
[C---:B-1----:R-:W-:Y:S01]  /*12290*/  HMMA.16816.F32 R64, R16.reuse, R76, R64 ;  /* 0x0000004c1040723c */ /* 0x042fe20000001840 */
[----:B------:R1:W3:Y:S05]  /*122a0*/  MUFU.EX2 R76, R104 ;  /* 0x00000068004c7308 */ /* 0x0002ea0000000800 */
[C---:B------:R-:W-:Y:S05]  /*122b0*/  HMMA.16816.F32 R68, R16.reuse, R78, R68 ;  /* 0x0000004e1044723c */ /* 0x040fea0000001844 */
[----:B------:R-:W-:Y:S01]  /*122c0*/  FFMA.FTZ R77, R23, UR4, -R99 ;  /* 0x00000004174d7c23 */ /* 0x000fe20008010863 */
[C---:B--2---:R-:W-:Y:S01]  /*122d0*/  HMMA.16816.F32 R12, R16.reuse, R80, R12 ;  /* 0x00000050100c723c */ /* 0x044fe2000000180c */
[----:B------:R-:W2:Y:S04]  /*122e0*/  LDSM.16.MT88.4 R20, [R122+0x6800] ;  /* 0x006800007a14783b */ /* 0x000ea80000004200 */
[--C-:B------:R-:W-:Y:S01]  /*122f0*/  FFMA.FTZ R78, R24, UR4, -R103.reuse ;  /* 0x00000004184e7c23 */ /* 0x100fe20008010867 */
[----:B------:R-:W-:Y:S01]  /*12300*/  HMMA.16816.F32 R72, R16, R82, R72 ;  /* 0x000000521048723c */ /* 0x000fe20000001848 */
[----:B------:R-:W4:Y:S04]  /*12310*/  MUFU.EX2 R77, R77 ;  /* 0x0000004d004d7308 */ /* 0x000f280000000800 */
[----:B------:R-:W-:Y:S01]  /*12320*/  FFMA.FTZ R79, R25, UR4, -R103 ;  /* 0x00000004194f7c23 */ /* 0x000fe20008010867 */
[----:B-1----:R-:W-:Y:S01]  /*12330*/  FFMA.FTZ R104, R26, UR4, -R99 ;  /* 0x000000041a687c23 */ /* 0x002fe20008010863 */
[----:B---3--:R-:W-:Y:S01]  /*12340*/  F2FP.F16.F32.PACK_AB R16, R76, R105 ;  /* 0x000000694c10723e */ /* 0x008fe200000000ff */
[----:B------:R-:W1:Y:S03]  /*12350*/  LDSM.16.MT88.4 R24, [R120+0x6800] ;  /* 0x006800007818783b */ /* 0x000e660000004200 */
[----:B------:R-:W-:Y:S01]  /*12360*/  MUFU.EX2 R78, R78 ;  /* 0x0000004e004e7308 */ /* 0x000fe20000000800 */
[----:B------:R-:W-:Y:S01]  /*12370*/  FFMA.FTZ R103, R33, UR4, -R103 ;  /* 0x0000000421677c23 */ /* 0x000fe20008010867 */
[----:B------:R-:W-:Y:S01]  /*12380*/  FFMA.FTZ R99, R35, UR4, -R99 ;  /* 0x0000000423637c23 */ /* 0x000fe20008010863 */
[----:B------:R-:W-:Y:S02]  /*12390*/  FADD.FTZ R105, R105, R6 ;  /* 0x0000000669697221 */ /* 0x000fe40000010000 */
[----:B------:R-:W-:Y:S05]  /*123a0*/  LDSM.16.MT88.4 R32, [R122+0x7c00] ;  /* 0x007c00007a20783b */ /* 0x000fea0000004200 */
[----:B------:R-:W3:Y:S01]  /*123b0*/  MUFU.EX2 R79, R79 ;  /* 0x0000004f004f7308 */ /* 0x000ee20000000800 */
[C---:B----4-:R-:W-:Y:S01]  /*123c0*/  F2FP.F16.F32.PACK_AB R17, R77.reuse, R94 ;  /* 0x0000005e4d11723e */ /* 0x050fe200000000ff */
[----:B------:R-:W-:Y:S01]  /*123d0*/  FADD.FTZ R94, R94, R95 ;  /* 0x0000005f5e5e7221 */ /* 0x000fe20000010000 */
[----:B------:R-:W-:Y:S03]  /*123e0*/  FADD.FTZ R105, R76, R105 ;  /* 0x000000694c697221 */ /* 0x000fe60000010000 */
[----:B------:R-:W-:Y:S04]  /*123f0*/  FADD.FTZ R77, R77, R94 ;  /* 0x0000005e4d4d7221 */ /* 0x000fe80000010000 */
[----:B------:R-:W4:Y:S10]  /*12400*/  MUFU.EX2 R104, R104 ;  /* 0x0000006800687308 */ /* 0x000f340000000800 */
[----:B------:R-:W5:Y:S01]  /*12410*/  MUFU.EX2 R103, R103 ;  /* 0x0000006700677308 */ /* 0x000f620000000800 */
[C---:B---3--:R-:W-:Y:S01]  /*12420*/  F2FP.F16.F32.PACK_AB R18, R79.reuse, R78 ;  /* 0x0000004e4f12723e */ /* 0x048fe200000000ff */
[----:B------:R-:W-:Y:S04]  /*12430*/  FADD.FTZ R78, R78, R105 ;  /* 0x000000694e4e7221 */ /* 0x000fe80000010000 */
[----:B------:R-:W-:Y:S04]  /*12440*/  FADD.FTZ R3, R79, R78 ;  /* 0x0000004e4f037221 */ /* 0x000fe80000010000 */
[----:B------:R-:W3:Y:S01]  /*12450*/  MUFU.EX2 R99, R99 ;  /* 0x0000006300637308 */ /* 0x000ee20000000800 */
[C---:B----4-:R-:W-:Y:S01]  /*12460*/  F2FP.F16.F32.PACK_AB R19, R107.reuse, R104 ;  /* 0x000000686b13723e */ /* 0x050fe200000000ff */
[----:B------:R-:W-:Y:S04]  /*12470*/  FADD.FTZ R6, R104, R77 ;  /* 0x0000004d68067221 */ /* 0x000fe80000010000 */
[----:B------:R-:W-:Y:S02]  /*12480*/  FADD.FTZ R6, R107, R6 ;  /* 0x000000066b067221 */ /* 0x000fe40000010000 */
        /* <DEDUP_REMOVED lines=18> */
[----:B------:R-:W-:Y:S01]  /*125b0*/  F2FP.F16.F32.PACK_AB R16, R109, R110 ;  /* 0x0000006e6d10723e */ /* 0x000fe200000000ff */
[----:B------:R-:W-:Y:S03]  /*125c0*/  FADD.FTZ R110, R110, R3 ;  /* 0x000000036e6e7221 */ /* 0x000fe60000010000 */
[C---:B------:R-:W-:Y:S01]  /*125d0*/  F2FP.F16.F32.PACK_AB R17, R106.reuse, R111 ;  /* 0x0000006f6a11723e */ /* 0x040fe200000000ff */
[----:B------:R-:W-:Y:S01]  /*125e0*/  FADD.FTZ R111, R111, R6 ;  /* 0x000000066f6f7221 */ /* 0x000fe20000010000 */
[----:B-----5:R-:W-:Y:S01]  /*125f0*/  F2FP.F16.F32.PACK_AB R18, R103, R108 ;  /* 0x0000006c6712723e */ /* 0x020fe200000000ff */
[----:B------:R-:W-:Y:S01]  /*12600*/  FADD.FTZ R109, R109, R110 ;  /* 0x0000006e6d6d7221 */ /* 0x000fe20000010000 */
[----:B---3--:R-:W-:Y:S01]  /*12610*/  F2FP.F16.F32.PACK_AB R19, R99, R86 ;  /* 0x000000566313723e */ /* 0x008fe200000000ff */
[----:B------:R-:W-:Y:S01]  /*12620*/  FADD.FTZ R111, R106, R111 ;  /* 0x0000006f6a6f7221 */ /* 0x000fe20000010000 */
[----:B------:R-:W-:Y:S01]  /*12630*/  MOV R3, R0 ;  /* 0x0000000000037202 */ /* 0x000fe20000000f00 */
[----:B------:R-:W-:Y:S02]  /*12640*/  FADD.FTZ R108, R108, R109 ;  /* 0x0000006d6c6c7221 */ /* 0x000fe40000010000 */
[----:B------:R-:W-:Y:S02]  /*12650*/  FADD.FTZ R86, R86, R111 ;  /* 0x0000006f56567221 */ /* 0x000fe40000010000 */
[C---:B------:R-:W-:Y:S01]  /*12660*/  HMMA.16816.F32 R80, R16.reuse, R28, R8 ;  /* 0x0000001c1050723c */ /* 0x040fe20000001808 */
[----:B------:R-:W3:Y:S02]  /*12670*/  LDSM.16.MT88.4 R8, [R122+0x8c00] ;  /* 0x008c00007a08783b */ /* 0x000ee40000004200 */
[----:B------:R-:W-:Y:S01]  /*12680*/  FADD.FTZ R141, R103, R108 ;  /* 0x0000006c678d7221 */ /* 0x000fe20000010000 */
[----:B------:R-:W-:Y:S02]  /*12690*/  FADD.FTZ R140, R99, R86 ;  /* 0x00000056638c7221 */ /* 0x000fe40000010000 */
        /* <DEDUP_REMOVED lines=8> */
[C---:B---3--:R-:W-:Y:S06]  /*12720*/  HMMA.16816.F32 R64, R16.reuse, R8, R64 ;  /* 0x000000081040723c */ /* 0x048fec0000001840 */
[C---:B------:R-:W-:Y:S06]  /*12730*/  HMMA.16816.F32 R68, R16.reuse, R10, R68 ;  /* 0x0000000a1044723c */ /* 0x040fec0000001844 */
[C---:B--2---:R-:W-:Y:S06]  /*12740*/  HMMA.16816.F32 R76, R16.reuse, R20, R12 ;  /* 0x00000014104c723c */ /* 0x044fec000000180c */
[----:B------:R-:W-:Y:S01]  /*12750*/  HMMA.16816.F32 R72, R16, R22, R72 ;  /* 0x000000161048723c */ /* 0x000fe20000001848 */
[----:B------:R-:W-:Y:S11]  /*12760*/  @!UPT UIADD3 URZ, URZ, URZ, URZ ;  /* 0x0000003f3f3ff290 */ /* 0x000ff6000fffe03f */
[----:B------:R-:W-:Y:S01]  /*12770*/  @!UPT UIADD3 URZ, URZ, URZ, URZ ;  /* 0x0000003f3f3ff290 */ /* 0x000fe2000fffe03f */
[----:B------:R-:W-:Y:S11]  /*12780*/  @P0 BRA `(.L_x_4318) ;  /* 0xffffffd800980947 */ /* 0x000ff6000383ffff */
.L_x_4314:
        /* <DEDUP_REMOVED lines=173> */
.L_x_4319:
[----:B------:R-:W1:Y:S01]  /*13260*/  S2R R2, SR_CTAID.Z ;  /* 0x0000000000027919 */ /* 0x000e620000002700 */
[----:B------:R-:W1:Y:S01]  /*13270*/  LDC R6, c[0x0][0x270] ;  /* 0x00009c00ff067b82 */ /* 0x000e620000000800 */
[----:B------:R-:W1:Y:S07]  /*13280*/  S2R R15, SR_CTAID.Y ;  /* 0x00000000000f7919 */ /* 0x000e6e0000002600 */
[----:B------:R-:W2:Y:S01]  /*13290*/  LDC R0, c[0x0][0x2c4] ;  /* 0x0000b100ff007b82 */ /* 0x000ea20000000800 */
[----:B-1----:R-:W-:-:S04]  /*132a0*/  IMAD R7, R15, R6, R2 ;  /* 0x000000060f077224 */ /* 0x002fc800078e0202 */
[----:B--2---:R-:W-:-:S07]  /*132b0*/  IMAD R0, R7, R0, RZ ;  /* 0x0000000007007224 */ /* 0x004fce00078e02ff */
.L_x_4320:
        /* <DEDUP_REMOVED lines=21> */
.L_x_4322:
[----:B------:R-:W-:Y:S05]  /*13410*/  BSYNC B0 ;  /* 0x0000000000007941 */ /* 0x000fea0003800000 */
.L_x_4321:
        /* <DEDUP_REMOVED lines=54> */
.L_x_4324:
[----:B------:R-:W-:Y:S05]  /*13780*/  BSYNC B0 ;  /* 0x0000000000007941 */ /* 0x000fea0003800000 */
.L_x_4323:
        /* <DEDUP_REMOVED lines=22> */
.L_x_4325:
        /* <DEDUP_REMOVED lines=9> */
.L_x_6280:


//--------------------- .text._ZN5flash24flash_fwd_splitkv_kernelI23Flash_fwd_kernel_traitsILi96ELi64ELi64ELi4ELb0ELb0EN7cutlass6half_tE19Flash_kernel_traitsILi96ELi64ELi64ELi4ES3_EELb1ELb0ELb0ELb0ELb0ELb1ELb0ELb1EEEvNS_16Flash_fwd_paramsE --------------------------
	.section	.text._ZN5flash24flash_fwd_splitkv_kernelI23Flash_fwd_kernel_traitsILi96ELi64ELi64ELi4ELb0ELb0EN7cutlass6half_tE19Flash_kernel_traitsILi96ELi64ELi64ELi4ES3_EELb1ELb0ELb0ELb0ELb0ELb1ELb0ELb1EEEvNS_16Flash_fwd_paramsE,"ax",@progbits
	.align	128
        .global         _ZN5flash24flash_fwd_splitkv_kernelI23Flash_fwd_kernel_traitsILi96ELi64ELi64ELi4ELb0ELb0EN7cutlass6half_tE19Flash_kernel_traitsILi96ELi64ELi64ELi4ES3_EELb1ELb0ELb0ELb0ELb0ELb1ELb0ELb1EEEvNS_16Flash_fwd_paramsE
        .type           _ZN5flash24flash_fwd_splitkv_kernelI23Flash_fwd_kernel_traitsILi96ELi64ELi64ELi4ELb0ELb0EN7cutlass6half_tE19Flash_kernel_traitsILi96ELi64ELi64ELi4ES3_EELb1ELb0ELb0ELb0ELb0ELb1ELb0ELb1EEEvNS_16Flash_fwd_paramsE,@function
        .size           _ZN5flash24flash_fwd_splitkv_kernelI23Flash_fwd_kernel_traitsILi96ELi64ELi64ELi4ELb0ELb0EN7cutlass6half_tE19Flash_kernel_traitsILi96ELi64ELi64ELi4ES3_EELb1ELb0ELb0ELb0ELb0ELb1ELb0ELb1EEEvNS_16Flash_fwd_paramsE,(.L_x_6281 - _ZN5flash24flash_fwd_splitkv_kernelI23Flash_fwd_kernel_traitsILi96ELi64ELi64ELi4ELb0ELb0EN7cutlass6half_tE19Flash_kernel_traitsILi96ELi64ELi64ELi4ES3_EELb1ELb0ELb0ELb0ELb0ELb1ELb0ELb1EEEvNS_16Flash_fwd_paramsE)
        .other          _ZN5flash24flash_fwd_splitkv_kernelI23Flash_fwd_kernel_traitsILi96ELi64ELi64ELi4ELb0ELb0EN7cutlass6half_tE19Flash_kernel_traitsILi96ELi64ELi64ELi4ES3_EELb1ELb0ELb0ELb0ELb0ELb1ELb0ELb1EEEvNS_16Flash_fwd_paramsE,@"STO_CUDA_ENTRY STV_DEFAULT"
_ZN5flash24flash_fwd_splitkv_kernelI23Flash_fwd_kernel_traitsILi96ELi64ELi64ELi4ELb0ELb0EN7cutlass6half_tE19Flash_kernel_traitsILi96ELi64ELi64ELi4ES3_EELb1ELb0ELb0ELb0ELb0ELb1ELb0ELb1EEEvNS_16Flash_fwd_paramsE:
.text._ZN5flash24flash_fwd_splitkv_kernelI23Flash_fwd_kernel_traitsILi96ELi64ELi64ELi4ELb0ELb0EN7cutlass6half_tE19Flash_kernel_traitsILi96ELi64ELi64ELi4ES3_EELb1ELb0ELb0ELb0ELb0ELb1ELb0ELb1EEEvNS_16Flash_fwd_paramsE:
        /* <DEDUP_REMOVED lines=40> */
.L_x_4326:
[----:B------:R-:W1:Y:S02]  /*0280*/  LDC R69, c[0x0][0x2c8] ;  /* 0x0000b200ff457b82 */ /* 0x000e640000000800 */
.L_x_4327:
        /* <DEDUP_REMOVED lines=48> */
[----:B------:R-:W-:Y:S01]  /*0590*/  @P0 IMAD R129, R129, R5, R7 ;  /* 0x0000000581810224 */ /* 0x000fe200078e0207 */
[----:B------:R-:W-:-:S05]  /*05a0*/  SHF.R.S32.HI R7, RZ, 0x1f, R67 ;  /* 0x0000001fff077819 */ /* 0x000fca0000011443 */
[----:B------:R-:W-:Y:S01]  /*05b0*/  IMAD R10, R7, R4, RZ ;  /* 0x00000004070a7224 */ /* 0x000fe200078e02ff */
[----:B------:R-:W-:Y:S01]  /*05c0*/  SHF.R.S32.HI R7, RZ, 0x1f, R108 ;  /* 0x0000001fff077819 */ /* 0x000fe2000001146c */
[-C--:B--2---:R-:W-:Y:S02]  /*05d0*/  @!P0 IMAD R8, R9, R2.reuse, RZ ;  /* 0x0000000209088224 */ /* 0x084fe400078e02ff */
[----:B------:R-:W-:-:S04]  /*05e0*/  @!P0 IMAD.WIDE.U32 R12, R11, R2, RZ ;  /* 0x000000020b0c8225 */ /* 0x000fc800078e00ff */
[C---:B------:R-:W-:Y:S01]  /*05f0*/  @!P0 IMAD R3, R11.reuse, R3, R8 ;  /* 0x000000030b038224 */ /* 0x040fe200078e0208 */
[----:B------:R-:W-:Y:S01]  /*0600*/  SHF.L.U32 R8, R58, 0x3, RZ ;  /* 0x000000033a087819 */ /* 0x000fe200000006ff */
[----:B------:R-:W-:Y:S01]  /*0610*/  IMAD R2, R11, UR4, R108 ;  /* 0x000000040b027c24 */ /* 0x000fe2000f8e026c */
[----:B------:R-:W-:Y:S01]  /*0620*/  @!P0 MOV R6, R12 ;  /* 0x0000000c00068202 */ /* 0x000fe20000000f00 */
[----:B------:R-:W-:Y:S01]  /*0630*/  @!P0 IMAD.IADD R129, R13, 0x1, R3 ;  /* 0x000000010d818824 */ /* 0x000fe200078e0203 */
[----:B------:R-:W-:Y:S01]  /*0640*/  SHF.R.S32.HI R9, RZ, 0x1f, R8 ;  /* 0x0000001fff097819 */ /* 0x000fe20000011408 */
[----:B------:R-:W-:Y:S01]  /*0650*/  ULDC UR4, c[0x0][0x2c4] ;  /* 0x0000b10000047ab9 */ /* 0x000fe20000000800 */
[----:B------:R-:W-:Y:S01]  /*0660*/  SHF.R.S32.HI R3, RZ, 0x2, R0 ;  /* 0x00000002ff037819 */ /* 0x000fe20000011400 */
[C---:B------:R-:W-:Y:S02]  /*0670*/  IMAD R10, R67.reuse, R5, R10 ;  /* 0x00000005430a7224 */ /* 0x040fe400078e020a */
[----:B------:R-:W-:Y:S01]  /*0680*/  IMAD.WIDE.U32 R16, R67, R4, R8 ;  /* 0x0000000443107225 */ /* 0x000fe200078e0008 */
[----:B------:R-:W-:-:S02]  /*0690*/  ISETP.GE.AND P1, PT, R3, R128, PT ;  /* 0x000000800300720c */ /* 0x000fc40003f26270 */
[----:B------:R-:W-:Y:S01]  /*06a0*/  SHF.R.S32.HI R11, RZ, 0x1f, R3 ;  /* 0x0000001fff0b7819 */ /* 0x000fe20000011403 */
[----:B------:R-:W-:Y:S01]  /*06b0*/  IMAD R2, R2, UR4, R67 ;  /* 0x0000000402027c24 */ /* 0x000fe2000f8e0243 */
[----:B------:R-:W-:Y:S01]  /*06c0*/  IADD3 R12, P0, R6, R16, RZ ;  /* 0x00000010060c7210 */ /* 0x000fe20007f1e0ff */
        /* <DEDUP_REMOVED lines=27> */
.L_x_4330:
[----:B------:R-:W-:Y:S05]  /*0880*/  BSYNC B0 ;  /* 0x0000000000007941 */ /* 0x000fea0003800000 */
.L_x_4329:
        /* <DEDUP_REMOVED lines=20> */
.L_x_4332:
[----:B------:R-:W-:Y:S05]  /*09d0*/  BSYNC B0 ;  /* 0x0000000000007941 */ /* 0x000fea0003800000 */
.L_x_4331:
        /* <DEDUP_REMOVED lines=11> */
.L_x_4328:
        /* <DEDUP_REMOVED lines=22> */
.L_x_4333:
[----:B------:R-:W-:Y:S05]  /*0bf0*/  @!P3 BRA `(.L_x_4334) ;  /* 0x00000004003cb947 */ /* 0x000fea0003800000 */
[----:B------:R-:W2:Y:S01]  /*0c00*/  LDC R15, c[0x0][0x380] ;  /* 0x0000e000ff0f7b82 */ /* 0x000ea20000000800 */
[----:B------:R-:W-:Y:S01]  /*0c10*/  LEA R0, R87, 0xffffffc0, 0x6 ;  /* 0xffffffc057007811 */ /* 0x000fe200078e30ff */
[----:B------:R-:W-:-:S06]  /*0c20*/  ULDC.64 UR4, c[0x0][0x230] ;  /* 0x00008c0000047ab9 */ /* 0x000fcc0000000a00 */
[----:B-----5:R-:W3:Y:S01]  /*0c30*/  LDC R11, c[0x0][0x278] ;  /* 0x00009e00ff0b7b82 */ /* 0x020ee20000000800 */
        /* <DEDUP_REMOVED lines=24> */
[----:B------:R-:W2:Y:S01]  /*0dc0*/  LDG.E R6, desc[UR6][R6.64] ;  /* 0x0000000606067981 */ /* 0x000ea2000c1e1900 */
        /* <DEDUP_REMOVED lines=28> */
[----:B------:R-:W-:Y:S02]  /*0f90*/  @!P1 LOP3.LUT R8, RZ, R11, RZ, 0x33, !PT ;  /* 0x0000000bff089212 */ /* 0x000fe400078e33ff */
[----:B--2---:R-:W-:Y:S01]  /*0fa0*/  SHF.R.S32.HI R7, RZ, 0x1f, R6 ;  /* 0x0000001fff077819 */ /* 0x004fe20000011406 */
[----:B------:R-:W-:-:S04]  /*0fb0*/  IMAD.WIDE.U32 R14, R6, UR4, RZ ;  /* 0x00000004060e7c25 */ /* 0x000fc8000f8e00ff */
[C---:B------:R-:W-:Y:S02]  /*0fc0*/  IMAD R17, R7.reuse, UR4, RZ ;  /* 0x0000000407117c24 */ /* 0x040fe4000f8e02ff */
[-C--:B---3--:R-:W-:Y:S02]  /*0fd0*/  IMAD R7, R7, R2.reuse, RZ ;  /* 0x0000000207077224 */ /* 0x088fe400078e02ff */
[C---:B------:R-:W-:Y:S01]  /*0fe0*/  IMAD R10, R6.reuse, UR5, R17 ;  /* 0x00000005060a7c24 */ /* 0x040fe2000f8e0211 */
[----:B------:R-:W-:Y:S01]  /*0ff0*/  ULDC.64 UR4, c[0x0][0x260] ;  /* 0x0000980000047ab9 */ /* 0x000fe20000000a00 */
[C---:B------:R-:W-:Y:S02]  /*1000*/  IMAD R3, R6.reuse, R3, R7 ;  /* 0x0000000306037224 */ /* 0x040fe400078e0207 */
[----:B------:R-:W-:Y:S01]  /*1010*/  IMAD.WIDE.U32 R6, R6, R2, RZ ;  /* 0x0000000206067225 */ /* 0x000fe200078e00ff */
[----:B------:R-:W-:-:S03]  /*1020*/  IADD3 R15, R15, R10, RZ ;  /* 0x0000000a0f0f7210 */ /* 0x000fc60007ffe0ff */
[-C--:B-1----:R-:W-:Y:S01]  /*1030*/  IMAD R10, R19, R4.reuse, RZ ;  /* 0x00000004130a7224 */ /* 0x082fe200078e02ff */
[----:B------:R-:W-:Y:S01]  /*1040*/  IADD3 R25, R7, R3, RZ ;  /* 0x0000000307197210 */ /* 0x000fe20007ffe0ff */
[----:B------:R-:W-:Y:S01]  /*1050*/  IMAD.WIDE.U32 R16, R23, R4, R14 ;  /* 0x0000000417107225 */ /* 0x000fe200078e000e */
[----:B------:R-:W-:-:S03]  /*1060*/  SHF.R.S32.HI R15, RZ, 0x1f, R8 ;  /* 0x0000001fff0f7819 */ /* 0x000fc60000011408 */
[----:B------:R-:W-:Y:S02]  /*1070*/  IMAD R10, R23, R5, R10 ;  /* 0x00000005170a7224 */ /* 0x000fe400078e020a */
[----:B------:R-:W-:Y:S02]  /*1080*/  IMAD R11, R15, UR4, RZ ;  /* 0x000000040f0b7c24 */ /* 0x000fe4000f8e02ff */
[----:B------:R-:W-:Y:S01]  /*1090*/  IMAD.MOV.U32 R18, RZ, RZ, R6 ;  /* 0x000000ffff127224 */ /* 0x000fe200078e0006 */
[----:B------:R-:W-:Y:S01]  /*10a0*/  IADD3 R17, R17, R10, RZ ;  /* 0x0000000a11117210 */ /* 0x000fe20007ffe0ff */
[C---:B------:R-:W-:Y:S02]  /*10b0*/  IMAD R11, R8.reuse, UR5, R11 ;  /* 0x00000005080b7c24 */ /* 0x040fe4000f8e020b */
[----:B------:R-:W-:-:S05]  /*10c0*/  IMAD.WIDE.U32 R16, R8, UR4, R16 ;  /* 0x0000000408107c25 */ /* 0x000fca000f8e0010 */
[----:B------:R-:W-:Y:S01]  /*10d0*/  IADD3 R21, R17, R11, RZ ;  /* 0x0000000b11157210 */ /* 0x000fe20007ffe0ff */
[----:B------:R-:W-:Y:S06]  /*10e0*/  BRA `(.L_x_4335) ;  /* 0x0000000400447947 */ /* 0x000fec0003800000 */
.L_x_4334:
[----:B------:R-:W1:Y:S01]  /*10f0*/  LDC R15, c[0x0][0x278] ;  /* 0x00009e00ff0f7b82 */ /* 0x000e620000000800 */
[----:B------:R-:W-:-:S13]  /*1100*/  ISETP.NE.AND P4, PT, R17, -0x1, PT ;  /* 0xffffffff1100780c */ /* 0x000fda0003f85270 */
        /* <DEDUP_REMOVED lines=18> */
[----:B------:R-:W-:Y:S01]  /*1230*/  @!P0 IADD3 R0, R0, -R3, RZ ;  /* 0x8000000300008210 */ /* 0x000fe20007ffe0ff */
[----:B-1----:R-:W-:Y:S01]  /*1240*/  @P4 IMAD R7, R20, R5, RZ ;  /* 0x0000000514074224 */ /* 0x002fe200078e02ff */
[----:B------:R-:W-:Y:S01]  /*1250*/  @!P0 IADD3 R8, R8, 0x1, RZ ;  /* 0x0000000108088810 */ /* 0x000fe20007ffe0ff */
[----:B------:R-:W-:Y:S01]  /*1260*/  @P4 IMAD.WIDE.U32 R20, R20, R4, RZ ;  /* 0x0000000414144225 */ /* 0x000fe200078e00ff */
[----:B------:R-:W-:Y:S02]  /*1270*/  ISETP.GE.U32.AND P2, PT, R0, R3, PT ;  /* 0x000000030000720c */ /* 0x000fe40003f46070 */
[----:B------:R-:W1:Y:S01]  /*1280*/  LDC.64 R2, c[0x0][0x260] ;  /* 0x00009800ff027b82 */ /* 0x000e620000000a00 */
[----:B------:R-:W-:Y:S02]  /*1290*/  LOP3.LUT R0, R108, R15, RZ, 0x3c, !PT ;  /* 0x0000000f6c007212 */ /* 0x000fe400078e3cff */
[----:B------:R-:W-:Y:S02]  /*12a0*/  ISETP.NE.AND P0, PT, R15, RZ, PT ;  /* 0x000000ff0f00720c */ /* 0x000fe40003f05270 */
[----:B------:R-:W-:-:S02]  /*12b0*/  ISETP.GE.AND P1, PT, R0, RZ, PT ;  /* 0x000000ff0000720c */ /* 0x000fc40003f26270 */
[----:B------:R-:W-:Y:S02]  /*12c0*/  LEA R0, R87, 0xffffffc0, 0x6 ;  /* 0xffffffc057007811 */ /* 0x000fe400078e30ff */
[----:B------:R-:W-:Y:S02]  /*12d0*/  @P4 IADD3 R7, R21, R7, RZ ;  /* 0x0000000715074210 */ /* 0x000fe40007ffe0ff */
[----:B------:R-:W-:Y:S01]  /*12e0*/  @P2 VIADD R8, R8, 0x1 ;  /* 0x0000000108082836 */ /* 0x000fe20000000000 */
[----:B------:R-:W-:Y:S02]  /*12f0*/  SHF.R.S32.HI R19, RZ, 0x1f, R0 ;  /* 0x0000001fff137819 */ /* 0x000fe40000011400 */
[----:B------:R-:W-:-:S04]  /*1300*/  @P4 MOV R12, R20 ;  /* 0x00000014000c4202 */ /* 0x000fc80000000f00 */
[----:B------:R-:W-:Y:S01]  /*1310*/  @!P1 IMAD.MOV R8, RZ, RZ, -R8 ;  /* 0x000000ffff089224 */ /* 0x000fe200078e0a08 */
[----:B--2---:R-:W-:Y:S06]  /*1320*/  @P4 BRA `(.L_x_4336) ;  /* 0x0000000000344947 */ /* 0x004fec0003800000 */
        /* <DEDUP_REMOVED lines=13> */
.L_x_4336:
        /* <DEDUP_REMOVED lines=32> */
.L_x_4335:
[----:B------:R1:W5:Y:S01]  /*1600*/  @P5 LDG.E R17, desc[UR6][R110.64] ;  /* 0x000000066e115981 */ /* 0x000362000c1e1900 */
[----:B------:R-:W-:Y:S01]  /*1610*/  ISETP.NE.AND P0, PT, R129, -0x1, PT ;  /* 0xffffffff8100780c */ /* 0x000fe20003f05270 */
[----:B------:R-:W2:Y:S01]  /*1620*/  LDC.64 R6, c[0x0][0x240] ;  /* 0x00009000ff067b82 */ /* 0x000ea20000000a00 */
[----:B-----5:R-:W-:Y:S01]  /*1630*/  SHF.R.S32.HI R11, RZ, 0x1f, R58 ;  /* 0x0000001fff0b7819 */ /* 0x020fe2000001143a */
[----:B------:R-:W-:Y:S01]  /*1640*/  ULDC UR5, c[0x0][0x2d0] ;  /* 0x0000b40000057ab9 */ /* 0x000fe20000000800 */
[----:B------:R-:W-:Y:S01]  /*1650*/  ULDC.64 UR10, c[0x0][0x268] ;  /* 0x00009a00000a7ab9 */ /* 0x000fe20000000a00 */
[C---:B------:R-:W-:Y:S01]  /*1660*/  SHF.L.U64.HI R54, R4.reuse, 0x5, R5 ;  /* 0x0000000504367819 */ /* 0x040fe20000010205 */
[----:B------:R-:W-:Y:S01]  /*1670*/  IMAD.SHL.U32 R53, R4, 0x20, RZ ;  /* 0x0000002004357824 */ /* 0x000fe200078e00ff */
[CC--:B------:R-:W-:Y:S01]  /*1680*/  LEA.HI R31, R11.reuse, R58.reuse, RZ, 0x2 ;  /* 0x0000003a0b1f7211 */ /* 0x0c0fe200078f10ff */
[----:B------:R-:W-:Y:S01]  /*1690*/  IMAD.MOV.U32 R42, RZ, RZ, 0x10 ;  /* 0x00000010ff2a7424 */ /* 0x000fe200078e00ff */
        /* <DEDUP_REMOVED lines=65> */
[-C--:B------:R-:W-:Y:S01]  /*1ab0*/  IMAD R6, R107, R4.reuse, RZ ;  /* 0x000000046b067224 */ /* 0x080fe200078e02ff */
[----:B------:R-:W-:Y:S01]  /*1ac0*/  LOP3.LUT R33, R33, 0x7fffffe, RZ, 0xc0, !PT ;  /* 0x07fffffe21217812 */ /* 0x000fe200078ec0ff */
[----:B------:R-:W-:Y:S01]  /*1ad0*/  IMAD.X R105, R11, 0x1, R21, P0 ;  /* 0x000000010b697824 */ /* 0x000fe200000e0615 */
[----:B------:R-:W-:Y:S01]  /*1ae0*/  LOP3.LUT R60, R60, 0xfffffffc, RZ, 0xc0, !PT ;  /* 0xfffffffc3c3c7812 */ /* 0x000fe200078ec0ff */
[C---:B------:R-:W-:Y:S01]  /*1af0*/  IMAD R21, R106.reuse, R5, R6 ;  /* 0x000000056a157224 */ /* 0x040fe200078e0206 */
[----:B------:R-:W-:Y:S01]  /*1b00*/  SHF.R.S32.HI R6, RZ, 0x1f, R69 ;  /* 0x0000001fff067819 */ /* 0x000fe20000011445 */
[----:B------:R-:W-:Y:S01]  /*1b10*/  IMAD.WIDE.U32 R104, R106, R4, R104 ;  /* 0x000000046a687225 */ /* 0x000fe200078e0068 */
[----:B------:R-:W-:-:S02]  /*1b20*/  LOP3.LUT R68, R68, R7, RZ, 0xfc, !PT ;  /* 0x0000000744447212 */ /* 0x000fc400078efcff */
[----:B------:R-:W-:Y:S01]  /*1b30*/  LEA.HI R4, R6, R69, RZ, 0x6 ;  /* 0x0000004506047211 */ /* 0x000fe200078f30ff */
[----:B--2---:R-:W-:Y:S01]  /*1b40*/  IMAD R7, R27, R2, RZ ;  /* 0x000000021b077224 */ /* 0x004fe200078e02ff */
[----:B------:R-:W-:Y:S01]  /*1b50*/  SHF.R.S32.HI R64, RZ, 0x5, R14 ;  /* 0x00000005ff407819 */ /* 0x000fe2000001140e */
[----:B------:R-:W-:Y:S01]  /*1b60*/  IMAD.IADD R33, R106, 0x1, -R33 ;  /* 0x000000016a217824 */ /* 0x000fe200078e0a21 */
[----:B------:R-:W-:Y:S01]  /*1b70*/  SHF.R.S32.HI R4, RZ, 0x6, R4 ;  /* 0x00000006ff047819 */ /* 0x000fe20000011404 */
[----:B------:R-:W-:Y:S01]  /*1b80*/  IMAD.IADD R29, R29, 0x1, R20 ;  /* 0x000000011d1d7824 */ /* 0x000fe200078e0214 */
[----:B------:R-:W-:Y:S01]  /*1b90*/  IADD3 R60, R31, -R60, RZ ;  /* 0x8000003c1f3c7210 */ /* 0x000fe20007ffe0ff */
[----:B------:R-:W-:Y:S01]  /*1ba0*/  IMAD.MOV.U32 R22, RZ, RZ, R24 ;  /* 0x000000ffff167224 */ /* 0x000fe200078e0018 */
[----:B------:R-:W-:Y:S01]  /*1bb0*/  VIMNMX R80, RZ, R4, !PT ;  /* 0x00000004ff507248 */ /* 0x000fe20007fe0100 */
[----:B------:R-:W-:Y:S01]  /*1bc0*/  IMAD R19, R108, UR11, R25 ;  /* 0x0000000b6c137c24 */ /* 0x000fe2000f8e0219 */
[----:B------:R-:W-:Y:S01]  /*1bd0*/  LOP3.LUT R59, R14, 0xffffffe0, RZ, 0xc0, !PT ;  /* 0xffffffe00e3b7812 */ /* 0x000fe200078ec0ff */
[----:B------:R-:W-:Y:S01]  /*1be0*/  IMAD R7, R88, R3, R7 ;  /* 0x0000000358077224 */ /* 0x000fe200078e0207 */
[----:B------:R-:W-:Y:S01]  /*1bf0*/  ISETP.GT.AND P0, PT, R87, R80, PT ;  /* 0x000000505700720c */ /* 0x000fe20003f04270 */
[----:B------:R-:W-:Y:S01]  /*1c00*/  IMAD.IADD R74, R12, 0x1, R75 ;  /* 0x000000010c4a7824 */ /* 0x000fe200078e024b */
[----:B------:R-:W-:Y:S01]  /*1c10*/  LOP3.LUT P1, RZ, R60, 0x2, RZ, 0xc0, !PT ;  /* 0x000000023cff7812 */ /* 0x000fe2000782c0ff */
[----:B------:R-:W-:Y:S01]  /*1c20*/  IMAD R33, R64, 0x8, R33 ;  /* 0x0000000840217824 */ /* 0x000fe200078e0221 */
[----:B------:R-:W-:Y:S01]  /*1c30*/  SHF.L.U64.HI R56, R2, 0x5, R3 ;  /* 0x0000000502387819 */ /* 0x000fe20000010203 */
[----:B------:R-:W-:Y:S01]  /*1c40*/  IMAD.WIDE.U32 R108, R108, UR10, R28 ;  /* 0x0000000a6c6c7c25 */ /* 0x000fe2000f8e001c */
[----:B------:R-:W-:-:S02]  /*1c50*/  IADD3 R59, -R59, R58, RZ ;  /* 0x0000003a3b3b7210 */ /* 0x000fc40007ffe1ff */
[----:B------:R-:W-:Y:S01]  /*1c60*/  SHF.R.S32.HI R72, RZ, 0x1f, R75 ;  /* 0x0000001fff487819 */ /* 0x000fe2000001144b */
[----:B------:R-:W-:Y:S01]  /*1c70*/  IMAD.WIDE.U32 R88, R88, R2, R22 ;  /* 0x0000000258587225 */ /* 0x000fe200078e0016 */
[----:B------:R-:W-:Y:S02]  /*1c80*/  SHF.R.S32.HI R71, RZ, 0x1f, R74 ;  /* 0x0000001fff477819 */ /* 0x000fe4000001144a */
[----:B------:R-:W-:Y:S01]  /*1c90*/  SEL R42, R42, 0xfffffff0, !P1 ;  /* 0xfffffff02a2a7807 */ /* 0x000fe20004800000 */
[----:B------:R-:W-:Y:S02]  /*1ca0*/  IMAD.U32 R102, R33, 0x20, R102 ;  /* 0x0000002021667824 */ /* 0x000fe400078e0066 */
[----:B------:R-:W-:Y:S02]  /*1cb0*/  IMAD.SHL.U32 R57, R2, 0x20, RZ ;  /* 0x0000002002397824 */ /* 0x000fe400078e00ff */
[----:B------:R-:W-:Y:S02]  /*1cc0*/  IMAD.SHL.U32 R76, R73, 0x20, RZ ;  /* 0x00000020494c7824 */ /* 0x000fe400078e00ff */
[----:B------:R-:W-:-:S02]  /*1cd0*/  IMAD.IADD R52, R105, 0x1, R21 ;  /* 0x0000000169347824 */ /* 0x000fc400078e0215 */
        /* <DEDUP_REMOVED lines=104> */
.L_x_4386:
        /* <DEDUP_REMOVED lines=21> */
.L_x_4339:
[----:B------:R-:W-:Y:S05]  /*24b0*/  BSYNC B0 ;  /* 0x0000000000007941 */ /* 0x000fea0003800000 */
.L_x_4338:
        /* <DEDUP_REMOVED lines=15> */
.L_x_4341:
[----:B------:R-:W-:Y:S05]  /*25b0*/  BSYNC B0 ;  /* 0x0000000000007941 */ /* 0x000fea0003800000 */
.L_x_4340:
[----:B------:R-:W-:Y:S02]  /*25c0*/  ISETP.NE.AND P6, PT, RZ, UR4, PT ;  /* 0x00000004ff007c0c */ /* 0x000fe4000bfc5270 */
[----:B------:R-:W-:Y:S02]  /*25d0*/  LEA R120, P4, R53, R118, 0x1 ;  /* 0x0000007635787211 */ /* 0x000fe400078808ff */
[C---:B------:R-:W-:Y:S02]  /*25e0*/  LEA R124, P5, R82.reuse, R122, 0x1 ;  /* 0x0000007a527c7211 */ /* 0x040fe400078a08ff */
[----:B------:R-:W-:Y:S02]  /*25f0*/  LEA R92, P0, R3, R92, 0x1 ;  /* 0x0000005c035c7211 */ /* 0x000fe400078008ff */
        /* <DEDUP_REMOVED lines=65> */
.L_x_4347:
[----:B------:R-:W-:Y:S05]  /*2a10*/  BSYNC B0 ;  /* 0x0000000000007941 */ /* 0x000fea0003800000 */
.L_x_4346:
        /* <DEDUP_REMOVED lines=52> */
.L_x_4349:
[----:B------:R-:W-:Y:S05]  /*2d60*/  BSYNC B0 ;  /* 0x0000000000007941 */ /* 0x000fea0003800000 */
.L_x_4348:
        /* <DEDUP_REMOVED lines=51> */
.L_x_4345:
[----:B------:R-:W-:Y:S05]  /*30a0*/  BSYNC B1 ;  /* 0x0000000000017941 */ /* 0x000fea0003800000 */
.L_x_4344:
        /* <DEDUP_REMOVED lines=64> */
.L_x_4353:
[----:B------:R-:W-:Y:S05]  /*34b0*/  BSYNC B0 ;  /* 0x0000000000007941 */ /* 0x000fea0003800000 */
.L_x_4352:
        /* <DEDUP_REMOVED lines=52> */
.L_x_4355:
[----:B------:R-:W-:Y:S05]  /*3800*/  BSYNC B0 ;  /* 0x0000000000007941 */ /* 0x000fea0003800000 */
.L_x_4354:
        /* <DEDUP_REMOVED lines=51> */
.L_x_4351:
[----:B------:R-:W-:Y:S05]  /*3b40*/  BSYNC B1 ;  /* 0x0000000000017941 */ /* 0x000fea0003800000 */
.L_x_4350:
        /* <DEDUP_REMOVED lines=8> */
.L_x_4343:
        /* <DEDUP_REMOVED lines=98> */
.L_x_4362:
[----:B------:R-:W-:Y:S05]  /*41f0*/  BSYNC B0 ;  /* 0x0000000000007941 */ /* 0x000fea0003800000 */
.L_x_4361:
[----:B-----5:R4:W-:Y:S02]  /*4200*/  STG.E.128 desc[UR6][R118.64], R36 ;  /* 0x0000002476007986 */ /* 0x0209e4000c101d06 */
.L_x_4360:
[----:B------:R-:W-:Y:S05]  /*4210*/  BSYNC B1 ;  /* 0x0000000000017941 */ /* 0x000fea0003800000 */
.L_x_4359:
        /* <DEDUP_REMOVED lines=95> */
.L_x_4366:
[----:B------:R-:W-:Y:S05]  /*4810*/  BSYNC B0 ;  /* 0x0000000000007941 */ /* 0x000fea0003800000 */
.L_x_4365:
[----:B-----5:R1:W-:Y:S02]  /*4820*/  STG.E.128 desc[UR6][R118.64+0x40], R36 ;  /* 0x0000402476007986 */ /* 0x0203e4000c101d06 */
.L_x_4364:
[----:B------:R-:W-:Y:S05]  /*4830*/  BSYNC B1 ;  /* 0x0000000000017941 */ /* 0x000fea0003800000 */
.L_x_4363:
        /* <DEDUP_REMOVED lines=94> */
.L_x_4368:
[----:B------:R-:W-:Y:S05]  /*4e20*/  BSYNC B0 ;  /* 0x0000000000007941 */ /* 0x000fea0003800000 */
.L_x_4367:
[----:B-----5:R4:W-:Y:S02]  /*4e30*/  STG.E.128 desc[UR6][R118.64+0x80], R36 ;  /* 0x0000802476007986 */ /* 0x0209e4000c101d06 */
.L_x_4358:
[----:B------:R-:W-:Y:S05]  /*4e40*/  BSYNC B2 ;  /* 0x0000000000027941 */ /* 0x000fea0003800000 */
.L_x_4357:
        /* <DEDUP_REMOVED lines=102> */
.L_x_4374:
[----:B------:R-:W-:Y:S05]  /*54b0*/  BSYNC B0 ;  /* 0x0000000000007941 */ /* 0x000fea0003800000 */
.L_x_4373:
[----:B-----5:R4:W-:Y:S02]  /*54c0*/  STG.E.128 desc[UR6][R120.64], R36 ;  /* 0x0000002478007986 */ /* 0x0209e4000c101d06 */
.L_x_4372:
[----:B------:R-:W-:Y:S05]  /*54d0*/  BSYNC B1 ;  /* 0x0000000000017941 */ /* 0x000fea0003800000 */
.L_x_4371:
        /* <DEDUP_REMOVED lines=101> */
.L_x_4378:
[----:B------:R-:W-:Y:S05]  /*5b30*/  BSYNC B0 ;  /* 0x0000000000007941 */ /* 0x000fea0003800000 */
.L_x_4377:
[----:B-----5:R4:W-:Y:S02]  /*5b40*/  STG.E.128 desc[UR6][R120.64+0x40], R36 ;  /* 0x0000402478007986 */ /* 0x0209e4000c101d06 */
.L_x_4376:
[----:B------:R-:W-:Y:S05]  /*5b50*/  BSYNC B1 ;  /* 0x0000000000017941 */ /* 0x000fea0003800000 */
.L_x_4375:
        /* <DEDUP_REMOVED lines=27> */
[----:B------:R-:W-:Y:S02]  /*5d10*/  LEA.HI.X.SX32 R125, R125, R94, 0x1, P2 ;  /* 0x0000005e7d7d7211 */ /* 0x000fe400010f0eff */
[C---:B------:R-:W-:Y:S02]  /*5d20*/  LEA R126, P0, R103.reuse, R114, 0x1 ;  /* 0x00000072677e7211 */ /* 0x040fe400078008ff */
        /* <DEDUP_REMOVED lines=71> */
.L_x_4380:
[----:B------:R-:W-:Y:S05]  /*61a0*/  BSYNC B0 ;  /* 0x0000000000007941 */ /* 0x000fea0003800000 */
.L_x_4379:
[----:B-----5:R4:W-:Y:S02]  /*61b0*/  STG.E.128 desc[UR6][R120.64+0x80], R36 ;  /* 0x0000802478007986 */ /* 0x0209e4000c101d06 */
.L_x_4370:
[----:B------:R-:W-:Y:S05]  /*61c0*/  BSYNC B2 ;  /* 0x0000000000027941 */ /* 0x000fea0003800000 */
.L_x_4369:
        /* <DEDUP_REMOVED lines=8> */
.L_x_4342:
        /* <DEDUP_REMOVED lines=11> */
.L_x_4382:
[----:B------:R-:W-:Y:S05]  /*6300*/  BSYNC B0 ;  /* 0x0000000000007941 */ /* 0x000fea0003800000 */
.L_x_4381:
        /* <DEDUP_REMOVED lines=12> */
.L_x_4383:
[----:B------:R-:W-:Y:S05]  /*63d0*/  BSYNC B0 ;  /* 0x0000000000007941 */ /* 0x000fea0003800000 */
.L_x_4356:
        /* <DEDUP_REMOVED lines=81> */
.L_x_4384:
        /* <DEDUP_REMOVED lines=8> */
.L_x_4385:
[----:B------:R-:W-:Y:S04]  /*6970*/  IADD3 R9, R9, -0x1, RZ ;  /* 0xffffffff09097810 */ /* 0x000fe80007ffe0ff */
[----:B------:R-:W-:Y:S11]  /*6980*/  ISETP.GT.AND P0, PT, R9, R80, PT ;  /* 0x000000500900720c */ /* 0x000ff60003f04270 */
[----:B------:R-:W-:Y:S02]  /*6990*/  @!UPT UIADD3 URZ, URZ, URZ, URZ ;  /* 0x0000003f3f3ff290 */ /* 0x000fe4000fffe03f */
[----:B------:R-:W-:Y:S05]  /*69a0*/  @P0 BRA `(.L_x_4386) ;  /* 0xffffffb8006c0947 */ /* 0x000fea000383ffff */
.L_x_4337:
        /* <DEDUP_REMOVED lines=100> */
.L_x_4395:
[----:B------:R-:W-:Y:S05]  /*6ff0*/  BSYNC B0 ;  /* 0x0000000000007941 */ /* 0x000fea0003800000 */
.L_x_4394:
[----:B-----5:R3:W-:Y:S02]  /*7000*/  STS.128 [R136], R12 ;  /* 0x0000000c88007388 */ /* 0x0207e40000000c00 */
.L_x_4393:
[----:B------:R-:W-:Y:S05]  /*7010*/  BSYNC B1 ;  /* 0x0000000000017941 */ /* 0x000fea0003800000 */
.L_x_4392:
        /* <DEDUP_REMOVED lines=48> */
.L_x_4399:
[----:B------:R-:W-:Y:S05]  /*7320*/  BSYNC B0 ;  /* 0x0000000000007941 */ /* 0x000fea0003800000 */
.L_x_4398:
[----:B-----5:R1:W-:Y:S02]  /*7330*/  STS.128 [R136+0x1000], R12 ;  /* 0x0010000c88007388 */ /* 0x0203e40000000c00 */
.L_x_4397:
[----:B------:R-:W-:Y:S05]  /*7340*/  BSYNC B1 ;  /* 0x0000000000017941 */ /* 0x000fea0003800000 */
.L_x_4396:
        /* <DEDUP_REMOVED lines=44> */
.L_x_4401:
[----:B------:R-:W-:Y:S05]  /*7610*/  BSYNC B0 ;  /* 0x0000000000007941 */ /* 0x000fea0003800000 */
.L_x_4400:
[----:B-----5:R2:W-:Y:S02]  /*7620*/  STS.128 [R136+0x2000], R28 ;  /* 0x0020001c88007388 */ /* 0x0205e40000000c00 */
.L_x_4391:
[----:B------:R-:W-:Y:S05]  /*7630*/  BSYNC B2 ;  /* 0x0000000000027941 */ /* 0x000fea0003800000 */
.L_x_4390:
        /* <DEDUP_REMOVED lines=62> */
.L_x_4406:
[----:B------:R-:W-:Y:S05]  /*7a20*/  BSYNC B0 ;  /* 0x0000000000007941 */ /* 0x000fea0003800000 */
.L_x_4405:
[----:B-----5:R3:W-:Y:S02]  /*7a30*/  STS.128 [R136+0x800], R12 ;  /* 0x0008000c88007388 */ /* 0x0207e40000000c00 */
.L_x_4404:
[----:B------:R-:W-:Y:S05]  /*7a40*/  BSYNC B1 ;  /* 0x0000000000017941 */ /* 0x000fea0003800000 */
.L_x_4403:
        /* <DEDUP_REMOVED lines=46> */
.L_x_4410:
[----:B------:R-:W-:Y:S05]  /*7d30*/  BSYNC B0 ;  /* 0x0000000000007941 */ /* 0x000fea0003800000 */
.L_x_4409:
[----:B-----5:R3:W-:Y:S02]  /*7d40*/  STS.128 [R136+0x1800], R12 ;  /* 0x0018000c88007388 */ /* 0x0207e40000000c00 */
.L_x_4408:
[----:B------:R-:W-:Y:S05]  /*7d50*/  BSYNC B1 ;  /* 0x0000000000017941 */ /* 0x000fea0003800000 */
.L_x_4407:
        /* <DEDUP_REMOVED lines=44> */
.L_x_4412:
[----:B------:R-:W-:Y:S05]  /*8020*/  BSYNC B0 ;  /* 0x0000000000007941 */ /* 0x000fea0003800000 */
.L_x_4411:
[----:B-----5:R1:W-:Y:S01]  /*8030*/  STS.128 [R136+0x2800], R24 ;  /* 0x0028001888007388 */ /* 0x0203e20000000c00 */
[----:B------:R-:W-:Y:S05]  /*8040*/  BRA `(.L_x_4402) ;  /* 0x0000002400f87947 */ /* 0x000fea0003800000 */
.L_x_4389:
        /* <DEDUP_REMOVED lines=95> */
.L_x_4418:
[----:B------:R-:W-:Y:S05]  /*8640*/  BSYNC B0 ;  /* 0x0000000000007941 */ /* 0x000fea0003800000 */
.L_x_4417:
[----:B-----5:R3:W-:Y:S02]  /*8650*/  STS.128 [R136], R20 ;  /* 0x0000001488007388 */ /* 0x0207e40000000c00 */
.L_x_4416:
[----:B------:R-:W-:Y:S05]  /*8660*/  BSYNC B1 ;  /* 0x0000000000017941 */ /* 0x000fea0003800000 */
.L_x_4415:
        /* <DEDUP_REMOVED lines=89> */
.L_x_4422:
[----:B------:R-:W-:Y:S05]  /*8c00*/  BSYNC B0 ;  /* 0x0000000000007941 */ /* 0x000fea0003800000 */
.L_x_4421:
[----:B-----5:R1:W-:Y:S02]  /*8c10*/  STS.128 [R136+0x1000], R20 ;  /* 0x0010001488007388 */ /* 0x0203e40000000c00 */
.L_x_4420:
[----:B------:R-:W-:Y:S05]  /*8c20*/  BSYNC B1 ;  /* 0x0000000000017941 */ /* 0x000fea0003800000 */
.L_x_4419:
        /* <DEDUP_REMOVED lines=88> */
.L_x_4424:
[----:B------:R-:W-:Y:S05]  /*91b0*/  BSYNC B0 ;  /* 0x0000000000007941 */ /* 0x000fea0003800000 */
.L_x_4423:
[----:B-----5:R3:W-:Y:S02]  /*91c0*/  STS.128 [R136+0x2000], R20 ;  /* 0x0020001488007388 */ /* 0x0207e40000000c00 */
.L_x_4414:
[----:B------:R-:W-:Y:S05]  /*91d0*/  BSYNC B2 ;  /* 0x0000000000027941 */ /* 0x000fea0003800000 */
.L_x_4413:
        /* <DEDUP_REMOVED lines=97> */
.L_x_4428:
[----:B------:R-:W-:Y:S05]  /*97f0*/  BSYNC B0 ;  /* 0x0000000000007941 */ /* 0x000fea0003800000 */
.L_x_4427:
[----:B-----5:R3:W-:Y:S02]  /*9800*/  STS.128 [R136+0x800], R20 ;  /* 0x0008001488007388 */ /* 0x0207e40000000c00 */
.L_x_4426:
[----:B------:R-:W-:Y:S05]  /*9810*/  BSYNC B1 ;  /* 0x0000000000017941 */ /* 0x000fea0003800000 */
.L_x_4425:
        /* <DEDUP_REMOVED lines=92> */
.L_x_4432:
[----:B------:R-:W-:Y:S05]  /*9de0*/  BSYNC B0 ;  /* 0x0000000000007941 */ /* 0x000fea0003800000 */
.L_x_4431:
[----:B-----5:R3:W-:Y:S02]  /*9df0*/  STS.128 [R136+0x1800], R20 ;  /* 0x0018001488007388 */ /* 0x0207e40000000c00 */
.L_x_4430:
[----:B------:R-:W-:Y:S05]  /*9e00*/  BSYNC B1 ;  /* 0x0000000000017941 */ /* 0x000fea0003800000 */
.L_x_4429:
        /* <DEDUP_REMOVED lines=93> */
.L_x_4434:
[----:B------:R-:W-:Y:S05]  /*a3e0*/  BSYNC B0 ;  /* 0x0000000000007941 */ /* 0x000fea0003800000 */
.L_x_4433:
[----:B-----5:R1:W-:Y:S01]  /*a3f0*/  STS.128 [R136+0x2800], R16 ;  /* 0x0028001088007388 */ /* 0x0203e20000000c00 */
[----:B------:R-:W-:Y:S05]  /*a400*/  BRA `(.L_x_4402) ;  /* 0x0000000400087947 */ /* 0x000fea0003800000 */
.L_x_4388:
        /* <DEDUP_REMOVED lines=35> */
.L_x_4436:
[----:B------:R-:W-:Y:S05]  /*a640*/  BSYNC B0 ;  /* 0x0000000000007941 */ /* 0x000fea0003800000 */
.L_x_4435:
        /* <DEDUP_REMOVED lines=30> */
.L_x_4402:
[----:B------:R-:W-:Y:S05]  /*a830*/  BSYNC B3 ;  /* 0x0000000000037941 */ /* 0x000fea0003800000 */
.L_x_4387:
[----:B------:R-:W-:Y:S01]  /*a840*/  VIADD R135, R87, 0xffffffff ;  /* 0xffffffff57877836 */ /* 0x000fe20000000000 */
[----:B------:R-:W-:Y:S01]  /*a850*/  ULDC.64 UR12, c[0x0][0x218] ;  /* 0x00008600000c7ab9 */ /* 0x000fe20000000a00 */
[----:B------:R-:W-:Y:S01]  /*a860*/  LOP3.LUT R132, R68, 0xffff, RZ, 0xc0, !PT ;  /* 0x0000ffff44847812 */ /* 0x000fe200078ec0ff */
[----:B------:R-:W-:Y:S01]  /*a870*/  BSSY B0, `(.L_x_4437) ;  /* 0x0000024000007945 */ /* 0x000fe20003800000 */
[----:B------:R-:W-:Y:S01]  /*a880*/  IMAD.SHL.U32 R0, R135, 0x40, RZ ;  /* 0x0000004087007824 */ /* 0x000fe200078e00ff */
[----:B------:R-:W-:Y:S02]  /*a890*/  LEA R134, P0, R104, UR12, 0x1 ;  /* 0x0000000c68867c11 */ /* 0x000fe4000f8008ff */
[----:B-1-34-:R-:W-:Y:S01]  /*a8a0*/  LOP3.LUT R2, R132, 0xff, RZ, 0xc0, !PT ;  /* 0x000000ff84027812 */ /* 0x01afe200078ec0ff */
[----:B--2---:R-:W-:Y:S01]  /*a8b0*/  IMAD.IADD R7, R55, 0x1, -R0 ;  /* 0x0000000137077824 */ /* 0x004fe200078e0a00 */
[----:B------:R-:W-:-:S04]  /*a8c0*/  LEA.HI.X R133, R104, UR13, R52, 0x1, P0 ;  /* 0x0000000d68857c11 */ /* 0x000fc800080f0c34 */
[----:B------:R-:W-:-:S13]  /*a8d0*/  ISETP.GE.AND P1, PT, R106, R7, PT ;  /* 0x000000076a00720c */ /* 0x000fda0003f26270 */
[----:B------:R-:W-:Y:S05]  /*a8e0*/  @P1 BRA `(.L_x_4438) ;  /* 0x0000000000701947 */ /* 0x000fea0003800000 */
[C---:B------:R-:W-:Y:S02]  /*a8f0*/  LOP3.LUT R3, R2.reuse, 0x1, RZ, 0xc0, !PT ;  /* 0x0000000102037812 */ /* 0x040fe400078ec0ff */
        /* <DEDUP_REMOVED lines=26> */
.L_x_4439:
[----:B------:R2:W-:Y:S02]  /*aaa0*/  STS.128 [R136+0x5000], RZ ;  /* 0x005000ff88007388 */ /* 0x0005e40000000c00 */
.L_x_4438:
[----:B------:R-:W-:Y:S05]  /*aab0*/  BSYNC B0 ;  /* 0x0000000000007941 */ /* 0x000fea0003800000 */
.L_x_4437:
        /* <DEDUP_REMOVED lines=31> */
.L_x_4442:
[----:B------:R3:W-:Y:S02]  /*acb0*/  STS.128 [R136+0x5800], RZ ;  /* 0x005800ff88007388 */ /* 0x0007e40000000c00 */
.L_x_4441:
[----:B------:R-:W-:Y:S05]  /*acc0*/  BSYNC B0 ;  /* 0x0000000000007941 */ /* 0x000fea0003800000 */
.L_x_4440:
[----:B------:R-:W0:Y:S01]  /*acd0*/  LDGDEPBAR ;  /* 0x00000000000079af */ /* 0x000e220000000000 */
[----:B------:R-:W-:Y:S01]  /*ace0*/  LOP3.LUT R3, R66, 0xfffffff8, RZ, 0xc0, !PT ;  /* 0xfffffff842037812 */ /* 0x000fe200078ec0ff */
[----:B-1----:R-:W-:Y:S01]  /*acf0*/  IMAD.SHL.U32 R14, R60, 0x40, RZ ;  /* 0x000000403c0e7824 */ /* 0x002fe200078e00ff */
[----:B------:R-:W-:Y:S01]  /*ad00*/  SHF.R.S32.HI R6, RZ, 0x4, R63 ;  /* 0x00000004ff067819 */ /* 0x000fe2000001143f */
[----:B------:R-:W-:Y:S01]  /*ad10*/  IMAD.SHL.U32 R65, R65, 0x8, RZ ;  /* 0x0000000841417824 */ /* 0x000fe200078e00ff */
[----:B------:R-:W-:Y:S01]  /*ad20*/  SHF.R.S32.HI R5, RZ, 0x1f, R62 ;  /* 0x0000001fff057819 */ /* 0x000fe2000001143e */
[C---:B------:R-:W-:Y:S01]  /*ad30*/  IMAD.IADD R3, R58.reuse, 0x1, -R3 ;  /* 0x000000013a037824 */ /* 0x040fe200078e0a03 */
[----:B----4-:R-:W-:Y:S01]  /*ad40*/  LEA.HI R13, R63, R6, RZ, 0x1 ;  /* 0x000000063f0d7211 */ /* 0x010fe200078f08ff */
[----:B------:R-:W-:Y:S01]  /*ad50*/  ULDC.64 UR10, c[0x0][0x220] ;  /* 0x00008800000a7ab9 */ /* 0x000fe20000000a00 */
[----:B------:R-:W-:Y:S01]  /*ad60*/  LEA.HI R5, R5, R62, RZ, 0x3 ;  /* 0x0000003e05057211 */ /* 0x000fe200078f18ff */
[----:B------:R-:W-:Y:S01]  /*ad70*/  IMAD.SHL.U32 R41, R58, 0x2, RZ ;  /* 0x000000023a297824 */ /* 0x000fe200078e00ff */
[----:B------:R-:W-:Y:S01]  /*ad80*/  ISETP.GE.AND P1, PT, R106, R7, PT ;  /* 0x000000076a00720c */ /* 0x000fe20003f26270 */
[----:B------:R-:W-:Y:S01]  /*ad90*/  ULDC UR5, c[0x0][0x398] ;  /* 0x0000e60000057ab9 */ /* 0x000fe20000000800 */
[----:B------:R-:W-:Y:S01]  /*ada0*/  LOP3.LUT R13, R13, 0xfffffffe, RZ, 0xc0, !PT ;  /* 0xfffffffe0d0d7812 */ /* 0x000fe200078ec0ff */
[----:B------:R-:W-:Y:S01]  /*adb0*/  IMAD.SHL.U32 R5, R5, 0x20, RZ ;  /* 0x0000002005057824 */ /* 0x000fe200078e00ff */
[----:B------:R-:W-:Y:S01]  /*adc0*/  LEA.HI R9, R3, R3, RZ, 0x1 ;  /* 0x0000000303097211 */ /* 0x000fe200078f08ff */
[----:B------:R-:W-:Y:S01]  /*add0*/  BSSY B0, `(.L_x_4443) ;  /* 0x0000047000007945 */ /* 0x000fe20003800000 */
[----:B------:R-:W-:Y:S01]  /*ade0*/  LOP3.LUT R61, R61, 0x7fffffe, RZ, 0xc0, !PT ;  /* 0x07fffffe3d3d7812 */ /* 0x000fe200078ec0ff */
[----:B------:R-:W-:Y:S01]  /*adf0*/  IMAD.IADD R13, R6, 0x1, -R13 ;  /* 0x00000001060d7824 */ /* 0x000fe200078e0a0d */
[----:B------:R-:W-:-:S02]  /*ae00*/  LOP3.LUT R6, R9, 0x7fffffe, RZ, 0xc0, !PT ;  /* 0x07fffffe09067812 */ /* 0x000fc400078ec0ff */
[----:B------:R-:W-:Y:S01]  /*ae10*/  LOP3.LUT R12, R5, 0xffffff00, RZ, 0xc0, !PT ;  /* 0xffffff00050c7812 */ /* 0x000fe200078ec0ff */
[----:B------:R-:W-:Y:S01]  /*ae20*/  IMAD.IADD R61, R62, 0x1, -R61 ;  /* 0x000000013e3d7824 */ /* 0x000fe200078e0a3d */
[----:B------:R-:W-:Y:S01]  /*ae30*/  SHF.R.S32.HI R4, RZ, 0x1f, R59 ;  /* 0x0000001fff047819 */ /* 0x000fe2000001143b */
[----:B------:R-:W-:-:S04]  /*ae40*/  DEPBAR.LE SB0, 0x0 ;  /* 0x000080000000791a */ /* 0x000fc80000000000 */
[----:B------:R-:W-:Y:S01]  /*ae50*/  BAR.SYNC.DEFER_BLOCKING 0x0 ;  /* 0x0000000000007b1d */ /* 0x000fe20000010000 */
[----:B------:R-:W-:Y:S01]  /*ae60*/  SHF.R.S32.HI R9, RZ, 0x1, R9 ;  /* 0x00000001ff097819 */ /* 0x000fe20000011409 */
[----:B------:R-:W-:Y:S01]  /*ae70*/  IMAD.IADD R16, R3, 0x1, -R6 ;  /* 0x0000000103107824 */ /* 0x000fe200078e0a06 */
[----:B------:R-:W-:Y:S01]  /*ae80*/  LEA.HI R4, R4, R59, RZ, 0x2 ;  /* 0x0000003b04047211 */ /* 0x000fe200078f10ff */
[----:B------:R-:W-:Y:S01]  /*ae90*/  IMAD.SHL.U32 R5, R13, 0x8, RZ ;  /* 0x000000080d057824 */ /* 0x000fe200078e00ff */
[----:B------:R-:W-:Y:S01]  /*aea0*/  LOP3.LUT R14, R14, 0xc0, RZ, 0xc0, !PT ;  /* 0x000000c00e0e7812 */ /* 0x000fe200078ec0ff */
[C---:B------:R-:W-:Y:S01]  /*aeb0*/  IMAD R6, R64.reuse, 0x10, R67 ;  /* 0x0000001040067824 */ /* 0x040fe200078e0243 */
[----:B------:R-:W-:Y:S01]  /*aec0*/  SHF.R.S32.HI R137, RZ, 0x2, R4 ;  /* 0x00000002ff897819 */ /* 0x000fe20000011404 */
[--C-:B------:R-:W-:Y:S01]  /*aed0*/  IMAD R64, R64, 0x200, R12.reuse ;  /* 0x0000020040407824 */ /* 0x100fe200078e020c */
[----:B------:R-:W-:Y:S01]  /*aee0*/  LOP3.LUT R5, R14, 0x8, R5, 0xf8, !PT ;  /* 0x000000080e057812 */ /* 0x000fe200078ef805 */
[----:B------:R-:W-:Y:S01]  /*aef0*/  IMAD R3, R61, 0x20, R12 ;  /* 0x000000203d037824 */ /* 0x000fe200078e020c */
[----:B------:R-:W-:Y:S01]  /*af00*/  SHF.R.U32.HI R14, RZ, 0x3, R14 ;  /* 0x00000003ff0e7819 */ /* 0x000fe2000001160e */
[----:B------:R-:W-:Y:S01]  /*af10*/  IMAD.SHL.U32 R12, R9, 0x40, RZ ;  /* 0x00000040090c7824 */ /* 0x000fe200078e00ff */
[----:B------:R-:W-:Y:S01]  /*af20*/  IADD3 R6, R6, 0x1, R137 ;  /* 0x0000000106067810 */ /* 0x000fe20007ffe089 */
[----:B------:R-:W-:Y:S01]  /*af30*/  IMAD R64, R61, 0x20, R64 ;  /* 0x000000203d407824 */ /* 0x000fe200078e0240 */
[----:B------:R-:W-:Y:S01]  /*af40*/  LOP3.LUT R5, R5, R14, RZ, 0x3c, !PT ;  /* 0x0000000e05057212 */ /* 0x000fe200078e3cff */
[----:B------:R-:W-:Y:S01]  /*af50*/  IMAD R16, R13, 0x8, R16 ;  /* 0x000000080d107824 */ /* 0x000fe200078e0210 */
[----:B------:R-:W-:-:S02]  /*af60*/  LOP3.LUT R12, R12, 0xc0, RZ, 0xc0, !PT ;  /* 0x000000c00c0c7812 */ /* 0x000fc400078ec0ff */
[----:B------:R-:W-:Y:S01]  /*af70*/  LOP3.LUT P2, RZ, R9, 0x2, RZ, 0xc0, !PT ;  /* 0x0000000209ff7812 */ /* 0x000fe2000784c0ff */
[C---:B------:R-:W-:Y:S01]  /*af80*/  IMAD.IADD R127, R5.reuse, 0x1, R64 ;  /* 0x00000001057f7824 */ /* 0x040fe200078e0240 */
[----:B------:R-:W-:Y:S01]  /*af90*/  LOP3.LUT R9, R12, 0x8, R65, 0xf8, !PT ;  /* 0x000000080c097812 */ /* 0x000fe200078ef841 */
[----:B------:R-:W-:Y:S01]  /*afa0*/  IMAD.IADD R3, R5, 0x1, R3 ;  /* 0x0000000105037824 */ /* 0x000fe200078e0203 */
[----:B------:R-:W-:Y:S01]  /*afb0*/  SHF.R.U32.HI R12, RZ, 0x3, R12 ;  /* 0x00000003ff0c7819 */ /* 0x000fe2000001160c */
[----:B------:R1:W-:Y:S01]  /*afc0*/  @P1 STS [R136+0x6000], RZ ;  /* 0x006000ff88001388 */ /* 0x0003e20000000800 */
[----:B------:R-:W-:Y:S01]  /*afd0*/  IADD3 R40, R55, R6, -R128 ;  /* 0x0000000637287210 */ /* 0x000fe20007ffe880 */
[----:B------:R-:W-:Y:S01]  /*afe0*/  IMAD.MOV.U32 R5, RZ, RZ, 0x10 ;  /* 0x00000010ff057424 */ /* 0x000fe200078e00ff */
[----:B------:R-:W-:Y:S01]  /*aff0*/  LOP3.LUT R9, R9, R12, RZ, 0x3c, !PT ;  /* 0x0000000c09097212 */ /* 0x000fe200078e3cff */
[----:B------:R1:W-:Y:S01]  /*b000*/  @P1 STS [R136+0x6004], RZ ;  /* 0x006004ff88001388 */ /* 0x0003e20000000800 */
[----:B------:R-:W-:Y:S01]  /*b010*/  LEA R144, P0, R88, UR10, 0x1 ;  /* 0x0000000a58907c11 */ /* 0x000fe2000f8008ff */
[----:B------:R-:W-:Y:S01]  /*b020*/  VIADD R40, R40, UR5 ;  /* 0x0000000528287c36 */ /* 0x000fe20008000000 */
[----:B------:R-:W-:Y:S01]  /*b030*/  LOP3.LUT R41, R41, 0x6, RZ, 0xc0, !PT ;  /* 0x0000000629297812 */ /* 0x000fe200078ec0ff */
[----:B------:R1:W-:Y:S01]  /*b040*/  @P1 STS.64 [R136+0x6008], RZ ;  /* 0x006008ff88001388 */ /* 0x0003e20000000a00 */
[----:B------:R-:W-:Y:S01]  /*b050*/  IMAD.U32 R126, R16, 0x20, R9 ;  /* 0x00000020107e7824 */ /* 0x000fe200078e0009 */
[----:B------:R-:W-:-:S02]  /*b060*/  LEA.HI.X R145, R88, UR11, R86, 0x1, P0 ;  /* 0x0000000b58917c11 */ /* 0x000fc400080f0c56 */
[----:B------:R1:W-:Y:S01]  /*b070*/  @P1 STS.128 [R136+0x7000], RZ ;  /* 0x007000ff88001388 */ /* 0x0003e20000000c00 */
[----:B------:R-:W-:Y:S02]  /*b080*/  SEL R5, R5, 0xfffffff0, !P2 ;  /* 0xfffffff005057807 */ /* 0x000fe40005000000 */
[----:B------:R-:W-:Y:S01]  /*b090*/  LEA R127, R127, UR4, 0x1 ;  /* 0x000000047f7f7c11 */ /* 0x000fe2000f8e08ff */
        /* <DEDUP_REMOVED lines=25> */
.L_x_4445:
[----:B------:R1:W-:Y:S02]  /*b230*/  STS.128 [R136+0x8000], RZ ;  /* 0x008000ff88007388 */ /* 0x0003e40000000c00 */
.L_x_4444:
[----:B------:R-:W-:Y:S05]  /*b240*/  BSYNC B0 ;  /* 0x0000000000007941 */ /* 0x000fea0003800000 */
.L_x_4443:
        /* <DEDUP_REMOVED lines=32> */
.L_x_4448:
[----:B------:R1:W-:Y:S02]  /*b450*/  STS.128 [R136+0x8800], RZ ;  /* 0x008800ff88007388 */ /* 0x0003e40000000c00 */
.L_x_4447:
[----:B------:R-:W-:Y:S05]  /*b460*/  BSYNC B0 ;  /* 0x0000000000007941 */ /* 0x000fea0003800000 */
.L_x_4446:
[----:B------:R-:W-:Y:S01]  /*b470*/  LEA R126, R126, UR4, 0x1 ;  /* 0x000000047e7e7c11 */ /* 0x000fe2000f8e08ff */
[----:B----4-:R-:W-:Y:S01]  /*b480*/  LDSM.16.M88.4 R12, [R127] ;  /* 0x000000007f0c783b */ /* 0x010fe20000000200 */
[----:B------:R-:W-:Y:S01]  /*b490*/  LEA R125, R42, R127, 0x1 ;  /* 0x0000007f2a7d7211 */ /* 0x000fe200078e08ff */
[----:B------:R-:W-:Y:S01]  /*b4a0*/  ULDC UR5, c[0x0][0x39c] ;  /* 0x0000e70000057ab9 */ /* 0x000fe20000000800 */
[----:B------:R-:W-:Y:S01]  /*b4b0*/  LEA R91, R5, R126, 0x1 ;  /* 0x0000007e055b7211 */ /* 0x000fe200078e08ff */
[----:B------:R-:W4:Y:S01]  /*b4c0*/  LDSM.16.M88.4 R24, [R126+0x3000] ;  /* 0x003000007e18783b */ /* 0x000f220000000200 */
[----:B------:R-:W-:Y:S02]  /*b4d0*/  ISETP.GE.AND P4, PT, R87, 0x2, PT ;  /* 0x000000025700780c */ /* 0x000fe40003f86270 */
[----:B-1----:R-:W-:Y:S01]  /*b4e0*/  VIADDMNMX R9, R40, 0x8, R55, PT ;  /* 0x0000000828097846 */ /* 0x002fe20003800137 */
[----:B------:R-:W-:Y:S04]  /*b4f0*/  LDSM.16.M88.4 R92, [R125] ;  /* 0x000000007d5c783b */ /* 0x000fe80000000200 */
[----:B------:R-:W-:Y:S04]  /*b500*/  LDSM.16.M88.4 R28, [R91+0x3000] ;  /* 0x003000005b1c783b */ /* 0x000fe80000000200 */
[----:B------:R-:W-:Y:S04]  /*b510*/  LDSM.16.M88.4 R60, [R127+0x1000] ;  /* 0x001000007f3c783b */ /* 0x000fe80000000200 */
[----:B------:R-:W-:Y:S04]  /*b520*/  LDSM.16.M88.4 R20, [R126+0x4000] ;  /* 0x004000007e14783b */ /* 0x000fe80000000200 */
[----:B------:R-:W1:Y:S04]  /*b530*/  LDSM.16.M88.4 R48, [R126+0x3400] ;  /* 0x003400007e30783b */ /* 0x000e680000000200 */
[----:B------:R-:W-:Y:S04]  /*b540*/  LDSM.16.M88.4 R44, [R125+0x1000] ;  /* 0x001000007d2c783b */ /* 0x000fe80000000200 */
[----:B------:R-:W-:Y:S04]  /*b550*/  LDSM.16.M88.4 R56, [R91+0x4000] ;  /* 0x004000005b38783b */ /* 0x000fe80000000200 */
[----:B------:R-:W5:Y:S04]  /*b560*/  LDSM.16.M88.4 R16, [R91+0x3400] ;  /* 0x003400005b10783b */ /* 0x000f680000000200 */
[----:B------:R-:W2:Y:S01]  /*b570*/  LDSM.16.M88.4 R68, [R126+0x3800] ;  /* 0x003800007e44783b */ /* 0x000ea20000000200 */
[C---:B----4-:R-:W-:Y:S03]  /*b580*/  HMMA.16816.F32 R4, R12.reuse, R24, RZ ;  /* 0x000000180c04723c */ /* 0x050fe600000018ff */
[----:B------:R-:W-:Y:S04]  /*b590*/  LDSM.16.M88.4 R108, [R126+0x5000] ;  /* 0x005000007e6c783b */ /* 0x000fe80000000200 */
[----:B------:R-:W4:Y:S01]  /*b5a0*/  LDSM.16.M88.4 R100, [R126+0x4400] ;  /* 0x004400007e64783b */ /* 0x000f220000000200 */
[C---:B------:R-:W-:Y:S03]  /*b5b0*/  HMMA.16816.F32 R24, R12.reuse, R26, RZ ;  /* 0x0000001a0c18723c */ /* 0x040fe600000018ff */
[----:B------:R-:W-:Y:S04]  /*b5c0*/  LDSM.16.M88.4 R96, [R126+0x3c00] ;  /* 0x003c00007e60783b */ /* 0x000fe80000000200 */
[----:B------:R-:W-:Y:S04]  /*b5d0*/  LDSM.16.M88.4 R80, [R91+0x3800] ;  /* 0x003800005b50783b */ /* 0x000fe80000000200 */
[----:B------:R-:W-:Y:S01]  /*b5e0*/  LDSM.16.M88.4 R36, [R91+0x4400] ;  /* 0x004400005b24783b */ /* 0x000fe20000000200 */
[----:B-1----:R-:W-:Y:S03]  /*b5f0*/  HMMA.16816.F32 R32, R12, R48, RZ ;  /* 0x000000300c20723c */ /* 0x002fe600000018ff */
[----:B------:R-:W-:Y:S04]  /*b600*/  LDSM.16.M88.4 R76, [R91+0x3c00] ;  /* 0x003c00005b4c783b */ /* 0x000fe80000000200 */
[----:B------:R-:W0:Y:S01]  /*b610*/  LDGDEPBAR ;  /* 0x00000000000079af */ /* 0x000e220000000000 */
[C---:B------:R-:W-:Y:S06]  /*b620*/  HMMA.16816.F32 R4, R92.reuse, R28, R4 ;  /* 0x0000001c5c04723c */ /* 0x040fec0000001804 */
[----:B------:R-:W-:Y:S01]  /*b630*/  HMMA.16816.F32 R24, R92, R30, R24 ;  /* 0x0000001e5c18723c */ /* 0x000fe20000001818 */
[----:B------:R-:W1:Y:S05]  /*b640*/  LDSM.16.M88.4 R28, [R127+0x2000] ;  /* 0x002000007f1c783b */ /* 0x000e6a0000000200 */
[----:B------:R-:W-:Y:S06]  /*b650*/  HMMA.16816.F32 R48, R12, R50, RZ ;  /* 0x000000320c30723c */ /* 0x000fec00000018ff */
[----:B-----5:R-:W-:Y:S06]  /*b660*/  HMMA.16816.F32 R32, R92, R16, R32 ;  /* 0x000000105c20723c */ /* 0x020fec0000001820 */
[C---:B------:R-:W-:Y:S06]  /*b670*/  HMMA.16816.F32 R4, R60.reuse, R20, R4 ;  /* 0x000000143c04723c */ /* 0x040fec0000001804 */
[----:B------:R-:W-:Y:S01]  /*b680*/  HMMA.16816.F32 R24, R60, R22, R24 ;  /* 0x000000163c18723c */ /* 0x000fe20000001818 */
[----:B------:R-:W-:Y:S05]  /*b690*/  LDSM.16.M88.4 R20, [R125+0x2000] ;  /* 0x002000007d14783b */ /* 0x000fea0000000200 */
[----:B------:R-:W-:Y:S01]  /*b6a0*/  HMMA.16816.F32 R48, R92, R18, R48 ;  /* 0x000000125c30723c */ /* 0x000fe20000001830 */
[----:B------:R-:W5:Y:S05]  /*b6b0*/  LDSM.16.M88.4 R16, [R91+0x5000] ;  /* 0x005000005b10783b */ /* 0x000f6a0000000200 */
[----:B--2---:R-:W-:Y:S06]  /*b6c0*/  HMMA.16816.F32 R72, R12, R68, RZ ;  /* 0x000000440c48723c */ /* 0x004fec00000018ff */
[C---:B------:R-:W-:Y:S06]  /*b6d0*/  HMMA.16816.F32 R4, R44.reuse, R56, R4 ;  /* 0x000000382c04723c */ /* 0x040fec0000001804 */
[----:B------:R-:W-:Y:S01]  /*b6e0*/  HMMA.16816.F32 R24, R44, R58, R24 ;  /* 0x0000003a2c18723c */ /* 0x000fe20000001818 */
[----:B------:R-:W-:Y:S05]  /*b6f0*/  LDSM.16.M88.4 R56, [R126+0x4800] ;  /* 0x004800007e38783b */ /* 0x000fea0000000200 */
[----:B----4-:R-:W-:Y:S06]  /*b700*/  HMMA.16816.F32 R32, R60, R100, R32 ;  /* 0x000000643c20723c */ /* 0x010fec0000001820 */
[----:B------:R-:W-:Y:S06]  /*b710*/  HMMA.16816.F32 R68, R12, R70, RZ ;  /* 0x000000460c44723c */ /* 0x000fec00000018ff */
[----:B-1----:R-:W-:Y:S06]  /*b720*/  HMMA.16816.F32 R4, R28, R108, R4 ;  /* 0x0000006c1c04723c */ /* 0x002fec0000001804 */
[----:B------:R-:W-:Y:S01]  /*b730*/  HMMA.16816.F32 R48, R60, R102, R48 ;  /* 0x000000663c30723c */ /* 0x000fe20000001830 */
[----:B------:R-:W-:Y:S05]  /*b740*/  LDSM.16.M88.4 R100, [R91+0x4800] ;  /* 0x004800005b64783b */ /* 0x000fea0000000200 */
[C---:B------:R-:W-:Y:S06]  /*b750*/  HMMA.16816.F32 R64, R12.reuse, R96, RZ ;  /* 0x000000600c40723c */ /* 0x040fec00000018ff */
[----:B------:R-:W-:Y:S06]  /*b760*/  HMMA.16816.F32 R12, R12, R98, RZ ;  /* 0x000000620c0c723c */ /* 0x000fec00000018ff */
[----:B------:R-:W-:Y:S01]  /*b770*/  HMMA.16816.F32 R96, R92, R80, R72 ;  /* 0x000000505c60723c */ /* 0x000fe20000001848 */
[----:B------:R-:W1:Y:S05]  /*b780*/  LDSM.16.M88.4 R72, [R126+0x5400] ;  /* 0x005400007e48783b */ /* 0x000e6a0000000200 */
[----:B------:R-:W-:Y:S06]  /*b790*/  HMMA.16816.F32 R24, R28, R110, R24 ;  /* 0x0000006e1c18723c */ /* 0x000fec0000001818 */
[----:B-----5:R-:W-:Y:S06]  /*b7a0*/  HMMA.16816.F32 R4, R20, R16, R4 ;  /* 0x000000101404723c */ /* 0x020fec0000001804 */
[----:B------:R-:W-:Y:S06]  /*b7b0*/  HMMA.16816.F32 R32, R44, R36, R32 ;  /* 0x000000242c20723c */ /* 0x000fec0000001820 */
[----:B------:R-:W-:Y:S06]  /*b7c0*/  HMMA.16816.F32 R68, R92, R82, R68 ;  /* 0x000000525c44723c */ /* 0x000fec0000001844 */
[----:B------:R-:W-:Y:S01]  /*b7d0*/  HMMA.16816.F32 R48, R44, R38, R48 ;  /* 0x000000262c30723c */ /* 0x000fe20000001830 */
[----:B------:R-:W2:Y:S05]  /*b7e0*/  LDSM.16.M88.4 R36, [R126+0x4c00] ;  /* 0x004c00007e24783b */ /* 0x000eaa0000000200 */
[----:B------:R-:W-:Y:S01]  /*b7f0*/  HMMA.16816.F32 R12, R92, R78, R12 ;  /* 0x0000004e5c0c723c */ /* 0x000fe2000000180c */
[----:B------:R-:W-:Y:S01]  /*b800*/  FMUL.FTZ R4, R4, UR5 ;  /* 0x0000000504047c20 */ /* 0x000fe20008410000 */
[----:B------:R-:W-:-:S03]  /*b810*/  FMUL.FTZ R80, R7, UR5 ;  /* 0x0000000507507c20 */ /* 0x000fc60008410000 */
[----:B------:R4:W2:Y:S01]  /*b820*/  MUFU.TANH R43, R4 ;  /* 0x00000004002b7308 */ /* 0x0008a20000002400 */
[----:B------:R-:W-:Y:S01]  /*b830*/  HMMA.16816.F32 R64, R92, R76, R64 ;  /* 0x0000004c5c40723c */ /* 0x000fe20000001840 */
[----:B------:R-:W5:Y:S05]  /*b840*/  LDSM.16.M88.4 R76, [R91+0x5400] ;  /* 0x005400005b4c783b */ /* 0x000f6a0000000200 */
[----:B------:R-:W-:Y:S01]  /*b850*/  HMMA.16816.F32 R24, R20, R18, R24 ;  /* 0x000000121418723c */ /* 0x000fe20000001818 */
[----:B------:R-:W-:Y:S01]  /*b860*/  LDSM.16.M88.4 R16, [R126+0x5800] ;  /* 0x005800007e10783b */ /* 0x000fe20000000200 */
[----:B------:R-:W2:Y:S04]  /*b870*/  MUFU.TANH R80, R80 ;  /* 0x0000005000507308 */ /* 0x000ea80000002400 */
[----:B-1----:R-:W-:Y:S06]  /*b880*/  HMMA.16816.F32 R32, R28, R72, R32 ;  /* 0x000000481c20723c */ /* 0x002fec0000001820 */
[----:B------:R-:W-:Y:S01]  /*b890*/  HMMA.16816.F32 R96, R60, R56, R96 ;  /* 0x000000383c60723c */ /* 0x000fe20000001860 */
[----:B------:R-:W-:Y:S01]  /*b8a0*/  FMUL.FTZ R72, R5, UR5 ;  /* 0x0000000505487c20 */ /* 0x000fe20008410000 */
[----:B------:R-:W-:-:S02]  /*b8b0*/  FMUL.FTZ R73, R6, UR5 ;  /* 0x0000000506497c20 */ /* 0x000fc40008410000 */
[----:B----4-:R-:W1:Y:S02]  /*b8c0*/  LDSM.16.M88.4 R4, [R91+0x4c00] ;  /* 0x004c00005b04783b */ /* 0x010e640000000200 */
[C---:B------:R-:W-:Y:S01]  /*b8d0*/  HMMA.16816.F32 R68, R60.reuse, R58, R68 ;  /* 0x0000003a3c44723c */ /* 0x040fe20000001844 */
[----:B------:R-:W4:Y:S01]  /*b8e0*/  MUFU.TANH R72, R72 ;  /* 0x0000004800487308 */ /* 0x000f220000002400 */
[----:B------:R-:W3:Y:S04]  /*b8f0*/  LDSM.16.M88.4 R56, [R91+0x5800] ;  /* 0x005800005b38783b */ /* 0x000ee80000000200 */
[C---:B--2---:R-:W-:Y:S01]  /*b900*/  HMMA.16816.F32 R12, R60.reuse, R38, R12 ;  /* 0x000000263c0c723c */ /* 0x044fe2000000180c */
[----:B------:R-:W-:Y:S01]  /*b910*/  FMUL.FTZ R24, R24, UR5 ;  /* 0x0000000518187c20 */ /* 0x000fe20008410000 */
[----:B------:R-:W-:Y:S01]  /*b920*/  FMUL.FTZ R8, R25, UR5 ;  /* 0x0000000519087c20 */ /* 0x000fe20008410000 */
[----:B------:R-:W2:Y:S03]  /*b930*/  MUFU.TANH R73, R73 ;  /* 0x0000004900497308 */ /* 0x000ea60000002400 */
[----:B------:R-:W-:Y:S05]  /*b940*/  HMMA.16816.F32 R64, R60, R36, R64 ;  /* 0x000000243c40723c */ /* 0x000fea0000001840 */
[----:B------:R5:W1:Y:S01]  /*b950*/  MUFU.TANH R36, R8 ;  /* 0x0000000800247308 */ /* 0x000a620000002400 */
[----:B------:R-:W-:Y:S01]  /*b960*/  HMMA.16816.F32 R48, R28, R74, R48 ;  /* 0x0000004a1c30723c */ /* 0x000fe20000001830 */
[----:B------:R-:W-:-:S05]  /*b970*/  FMUL.FTZ R37, R26, UR5 ;  /* 0x000000051a257c20 */ /* 0x000fca0008410000 */
[----:B------:R-:W-:Y:S01]  /*b980*/  HMMA.16816.F32 R96, R44, R100, R96 ;  /* 0x000000642c60723c */ /* 0x000fe20000001860 */
[----:B------:R4:W1:Y:S01]  /*b990*/  MUFU.TANH R74, R24 ;  /* 0x00000018004a7308 */ /* 0x0008620000002400 */
[----:B------:R-:W-:-:S04]  /*b9a0*/  FMUL.FTZ R75, R27, UR5 ;  /* 0x000000051b4b7c20 */ /* 0x000fc80008410000 */
[----:B------:R-:W-:Y:S03]  /*b9b0*/  HMMA.16816.F32 R68, R44, R102, R68 ;  /* 0x000000662c44723c */ /* 0x000fe60000001844 */
[----:B------:R-:W2:Y:S01]  /*b9c0*/  MUFU.TANH R37, R37 ;  /* 0x0000002500257308 */ /* 0x000ea20000002400 */
[----:B-----5:R-:W-:Y:S02]  /*b9d0*/  VIMNMX R8, R40, R55, PT ;  /* 0x0000003728087248 */ /* 0x020fe40003fe0100 */
[----:B------:R-:W-:Y:S05]  /*b9e0*/  HMMA.16816.F32 R32, R20, R76, R32 ;  /* 0x0000004c1420723c */ /* 0x000fea0000001820 */
[----:B------:R-:W2:Y:S01]  /*b9f0*/  MUFU.TANH R75, R75 ;  /* 0x0000004b004b7308 */ /* 0x000ea20000002400 */
[----:B----4-:R-:W4:Y:S01]  /*ba00*/  LDSM.16.M88.4 R24, [R126+0x5c00] ;  /* 0x005c00007e18783b */ /* 0x010f220000000200 */
[C---:B-1----:R-:W-:Y:S06]  /*ba10*/  HMMA.16816.F32 R12, R44.reuse, R6, R12 ;  /* 0x000000062c0c723c */ /* 0x042fec000000180c */
[----:B------:R-:W-:Y:S06]  /*ba20*/  HMMA.16816.F32 R64, R44, R4, R64 ;  /* 0x000000042c40723c */ /* 0x000fec0000001840 */
[C---:B------:R-:W-:Y:S05]  /*ba30*/  HMMA.16816.F32 R96, R28.reuse, R16, R96 ;  /* 0x000000101c60723c */ /* 0x040fea0000001860 */
[----:B------:R-:W-:Y:S01]  /*ba40*/  FMUL.FTZ R4, R34, UR5 ;  /* 0x0000000522047c20 */ /* 0x000fe20008410000 */
[----:B------:R-:W-:Y:S01]  /*ba50*/  HMMA.16816.F32 R68, R28, R18, R68 ;  /* 0x000000121c44723c */ /* 0x000fe20000001844 */
[----:B------:R-:W1:Y:S01]  /*ba60*/  LDSM.16.M88.4 R16, [R91+0x5c00] ;  /* 0x005c00005b10783b */ /* 0x000e620000000200 */
[----:B------:R-:W-:Y:S01]  /*ba70*/  FMUL.FTZ R5, R35, UR5 ;  /* 0x0000000523057c20 */ /* 0x000fe20008410000 */
[----:B------:R-:W-:Y:S01]  /*ba80*/  FMUL.FTZ R32, R32, UR5 ;  /* 0x0000000520207c20 */ /* 0x000fe20008410000 */
[----:B------:R-:W-:Y:S01]  /*ba90*/  FMUL.FTZ R33, R33, UR5 ;  /* 0x0000000521217c20 */ /* 0x000fe20008410000 */
[----:B------:R-:W1:Y:S01]  /*baa0*/  MUFU.TANH R4, R4 ;  /* 0x0000000400047308 */ /* 0x000e620000002400 */
[----:B------:R-:W-:Y:S01]  /*bab0*/  HMMA.16816.F32 R48, R20, R78, R48 ;  /* 0x0000004e1430723c */ /* 0x000fe20000001830 */
[----:B------:R-:W-:-:S06]  /*bac0*/  DEPBAR.LE SB0, 0x0 ;  /* 0x000080000000791a */ /* 0x000fcc0000000000 */
[----:B------:R-:W1:Y:S05]  /*bad0*/  MUFU.TANH R32, R32 ;  /* 0x0000002000207308 */ /* 0x000e6a0000002400 */
[----:B---3--:R-:W-:Y:S03]  /*bae0*/  HMMA.16816.F32 R96, R20, R56, R96 ;  /* 0x000000381460723c */ /* 0x008fe60000001860 */
[----:B------:R-:W3:Y:S03]  /*baf0*/  MUFU.TANH R33, R33 ;  /* 0x0000002100217308 */ /* 0x000ee60000002400 */
[C---:B----4-:R-:W-:Y:S05]  /*bb00*/  HMMA.16816.F32 R12, R28.reuse, R26, R12 ;  /* 0x0000001a1c0c723c */ /* 0x050fea000000180c */
[----:B------:R-:W4:Y:S01]  /*bb10*/  MUFU.TANH R5, R5 ;  /* 0x0000000500057308 */ /* 0x000f220000002400 */
[----:B------:R-:W-:Y:S01]  /*bb20*/  HMMA.16816.F32 R64, R28, R24, R64 ;  /* 0x000000181c40723c */ /* 0x000fe20000001840 */
[----:B------:R-:W-:Y:S01]  /*bb30*/  FMUL.FTZ R34, R48, UR5 ;  /* 0x0000000530227c20 */ /* 0x000fe20008410000 */
[----:B------:R-:W-:Y:S01]  /*bb40*/  FMUL.FTZ R35, R49, UR5 ;  /* 0x0000000531237c20 */ /* 0x000fe20008410000 */
[----:B------:R-:W-:Y:S01]  /*bb50*/  FMUL.FTZ R7, R50, UR5 ;  /* 0x0000000532077c20 */ /* 0x000fe20008410000 */
[----:B------:R-:W-:-:S02]  /*bb60*/  FMUL.FTZ R6, R51, UR5 ;  /* 0x0000000533067c20 */ /* 0x000fc40008410000 */
[C---:B------:R-:W-:Y:S01]  /*bb70*/  HMMA.16816.F32 R68, R20.reuse, R58, R68 ;  /* 0x0000003a1444723c */ /* 0x040fe20000001844 */
[----:B------:R-:W2:Y:S05]  /*bb80*/  MUFU.TANH R34, R34 ;  /* 0x0000002200227308 */ /* 0x000eaa0000002400 */
[----:B------:R-:W-:Y:S01]  /*bb90*/  FMUL.FTZ R96, R96, UR5 ;  /* 0x0000000560607c20 */ /* 0x000fe20008410000 */
[----:B------:R-:W-:Y:S01]  /*bba0*/  FMUL.FTZ R97, R97, UR5 ;  /* 0x0000000561617c20 */ /* 0x000fe20008410000 */
[----:B------:R-:W-:Y:S01]  /*bbb0*/  FMUL.FTZ R98, R98, UR5 ;  /* 0x0000000562627c20 */ /* 0x000fe20008410000 */
[----:B------:R-:W-:Y:S01]  /*bbc0*/  FMUL.FTZ R99, R99, UR5 ;  /* 0x0000000563637c20 */ /* 0x000fe20008410000 */
[----:B------:R2:W2:Y:S02]  /*bbd0*/  MUFU.TANH R118, R96 ;  /* 0x0000006000767308 */ /* 0x0004a40000002400 */
[C---:B-1----:R-:W-:Y:S06]  /*bbe0*/  HMMA.16816.F32 R12, R20.reuse, R18, R12 ;  /* 0x00000012140c723c */ /* 0x042fec000000180c */
[----:B------:R-:W-:Y:S01]  /*bbf0*/  HMMA.16816.F32 R64, R20, R16, R64 ;  /* 0x000000101440723c */ /* 0x000fe20000001840 */
[----:B------:R-:W1:Y:S05]  /*bc00*/  MUFU.TANH R35, R35 ;  /* 0x0000002300237308 */ /* 0x000e6a0000002400 */
[----:B------:R-:W-:Y:S01]  /*bc10*/  FMUL.FTZ R68, R68, UR5 ;  /* 0x0000000544447c20 */ /* 0x000fe20008410000 */
[----:B------:R-:W-:Y:S01]  /*bc20*/  FMUL.FTZ R69, R69, UR5 ;  /* 0x0000000545457c20 */ /* 0x000fe20008410000 */
[----:B------:R-:W-:Y:S01]  /*bc30*/  FMUL.FTZ R70, R70, UR5 ;  /* 0x0000000546467c20 */ /* 0x000fe20008410000 */
[----:B------:R-:W-:Y:S01]  /*bc40*/  FMUL.FTZ R71, R71, UR5 ;  /* 0x0000000547477c20 */ /* 0x000fe20008410000 */
[----:B------:R-:W1:Y:S08]  /*bc50*/  MUFU.TANH R7, R7 ;  /* 0x0000000700077308 */ /* 0x000e700000002400 */
[----:B------:R-:W-:Y:S01]  /*bc60*/  FMUL.FTZ R13, R13, UR5 ;  /* 0x000000050d0d7c20 */ /* 0x000fe20008410000 */
[----:B------:R-:W-:Y:S01]  /*bc70*/  FMUL.FTZ R12, R12, UR5 ;  /* 0x000000050c0c7c20 */ /* 0x000fe20008410000 */
[----:B------:R-:W-:Y:S01]  /*bc80*/  FMUL.FTZ R14, R14, UR5 ;  /* 0x000000050e0e7c20 */ /* 0x000fe20008410000 */
[----:B------:R-:W-:Y:S01]  /*bc90*/  FMUL.FTZ R15, R15, UR5 ;  /* 0x000000050f0f7c20 */ /* 0x000fe20008410000 */
[----:B------:R-:W1:Y:S02]  /*bca0*/  MUFU.TANH R6, R6 ;  /* 0x0000000600067308 */ /* 0x000e640000002400 */
[----:B------:R-:W-:Y:S01]  /*bcb0*/  FMUL.FTZ R64, R64, UR5 ;  /* 0x0000000540407c20 */ /* 0x000fe20008410000 */
[----:B------:R-:W-:Y:S01]  /*bcc0*/  FMUL.FTZ R65, R65, UR5 ;  /* 0x0000000541417c20 */ /* 0x000fe20008410000 */
[----:B------:R-:W-:Y:S01]  /*bcd0*/  FMUL.FTZ R66, R66, UR5 ;  /* 0x0000000542427c20 */ /* 0x000fe20008410000 */
[----:B------:R-:W-:-:S03]  /*bce0*/  FMUL.FTZ R67, R67, UR5 ;  /* 0x0000000543437c20 */ /* 0x000fc60008410000 */
        /* <DEDUP_REMOVED lines=14> */
[----:B------:R1:W1:Y:S01]  /*bdd0*/  MUFU.TANH R92, R15 ;  /* 0x0000000f005c7308 */ /* 0x0002620000002400 */
[----:B------:R-:W-:Y:S06]  /*bde0*/  BAR.SYNC.DEFER_BLOCKING 0x0 ;  /* 0x0000000000007b1d */ /* 0x000fec0000010000 */
[----:B--234-:R-:W-:Y:S05]  /*bdf0*/  @!P4 BRA `(.L_x_4449) ;  /* 0x0000000400f0c947 */ /* 0x01cfea0003800000 */
[----:B------:R-:W-:Y:S05]  /*be00*/  @!P3 BRA `(.L_x_4450) ;  /* 0x0000000000f0b947 */ /* 0x000fea0003800000 */
[----:B-1----:R-:W1:Y:S01]  /*be10*/  LDC R15, c[0x0][0x380] ;  /* 0x0000e000ff0f7b82 */ /* 0x002e620000000800 */
        /* <DEDUP_REMOVED lines=59> */
.L_x_4450:
[----:B-1----:R-:W1:Y:S02]  /*c1d0*/  LDC R12, c[0x0][0x248] ;  /* 0x00009200ff0c7b82 */ /* 0x002e640000000800 */
[----:B-1----:R-:W-:-:S04]  /*c1e0*/  LEA R12, -R12, RZ, 0x6 ;  /* 0x000000ff0c0c7211 */ /* 0x002fc800078e31ff */
[----:B------:R-:W-:-:S07]  /*c1f0*/  SHF.R.S32.HI R15, RZ, 0x1f, R12 ;  /* 0x0000001fff0f7819 */ /* 0x000fce000001140c */
.L_x_4451:
[C---:B------:R-:W-:Y:S02]  /*c200*/  LOP3.LUT P2, RZ, R2.reuse, 0x2, RZ, 0xc0, !PT ;  /* 0x0000000202ff7812 */ /* 0x040fe4000784c0ff */
[----:B------:R-:W-:Y:S02]  /*c210*/  LOP3.LUT P1, RZ, R2, 0x4, RZ, 0xc0, !PT ;  /* 0x0000000402ff7812 */ /* 0x000fe4000782c0ff */
[----:B------:R-:W-:Y:S02]  /*c220*/  LEA R134, P5, R12, R134, 0x1 ;  /* 0x000000860c867211 */ /* 0x000fe400078a08ff */
        /* <DEDUP_REMOVED lines=9> */
[C---:B------:R-:W-:Y:S02]  /*c2c0*/  @P1 LEA R16, P0, R2.reuse, UR12, 0x1 ;  /* 0x0000000c02101c11 */ /* 0x040fe4000f8008ff */
[C---:B------:R-:W-:Y:S02]  /*c2d0*/  IADD3 R19, P5, R53.reuse, R12, RZ ;  /* 0x0000000c35137210 */ /* 0x040fe40007fbe0ff */
        /* <DEDUP_REMOVED lines=46> */
.L_x_4449:
[----:B------:R-:W-:Y:S01]  /*c5c0*/  IMAD.IADD R41, R0, 0x1, R41 ;  /* 0x0000000100297824 */ /* 0x000fe200078e0229 */
[----:B------:R-:W-:Y:S01]  /*c5d0*/  ULDC UR12, c[0x0][0x2ec] ;  /* 0x0000bb00000c7ab9 */ /* 0x000fe20000000800 */
[----:B------:R-:W-:Y:S02]  /*c5e0*/  LEA R124, R3, UR4, 0x1 ;  /* 0x00000004037c7c11 */ /* 0x000fe4000f8e08ff */
[C---:B------:R-:W-:Y:S02]  /*c5f0*/  VIADD R0, R41.reuse, 0x1 ;  /* 0x0000000129007836 */ /* 0x040fe40000000000 */
[C---:B------:R-:W-:Y:S01]  /*c600*/  VIADD R2, R41.reuse, 0x8 ;  /* 0x0000000829027836 */ /* 0x040fe20000000000 */
[----:B------:R-:W-:Y:S01]  /*c610*/  LDSM.16.MT88.4 R60, [R124+0x7000] ;  /* 0x007000007c3c783b */ /* 0x000fe20000004200 */
[C---:B-12---:R-:W-:Y:S01]  /*c620*/  VIADD R14, R41.reuse, 0x18 ;  /* 0x00000018290e7836 */ /* 0x046fe20000000000 */
[CC--:B------:R-:W-:Y:S01]  /*c630*/  ISETP.GE.AND P6, PT, R0.reuse, R8.reuse, PT ;  /* 0x000000080000720c */ /* 0x0c0fe20003fc6270 */
[C---:B------:R-:W-:Y:S01]  /*c640*/  VIADD R21, R41.reuse, 0x21 ;  /* 0x0000002129157836 */ /* 0x040fe20000000000 */
[-C--:B------:R-:W-:Y:S01]  /*c650*/  ISETP.GE.AND P0, PT, R0, R9.reuse, PT ;  /* 0x000000090000720c */ /* 0x080fe20003f06270 */
[C---:B------:R-:W-:Y:S01]  /*c660*/  VIADD R0, R41.reuse, 0x9 ;  /* 0x0000000929007836 */ /* 0x040fe20000000000 */
[----:B------:R-:W-:Y:S01]  /*c670*/  FSEL R72, R72, -INF , !P6 ;  /* 0xff80000048487808 */ /* 0x000fe20007000000 */
[C---:B------:R-:W-:Y:S01]  /*c680*/  VIADD R19, R41.reuse, 0x28 ;  /* 0x0000002829137836 */ /* 0x040fe20000000000 */
[-C--:B------:R-:W-:Y:S01]  /*c690*/  ISETP.GE.AND P1, PT, R2, R9.reuse, PT ;  /* 0x000000090200720c */ /* 0x080fe20003f26270 */
[C---:B------:R-:W-:Y:S01]  /*c6a0*/  VIADD R17, R41.reuse, 0x29 ;  /* 0x0000002929117836 */ /* 0x040fe20000000000 */
[----:B------:R-:W-:Y:S01]  /*c6b0*/  ISETP.GE.AND P6, PT, R0, R9, PT ;  /* 0x000000090000720c */ /* 0x000fe20003fc6270 */
[----:B------:R-:W-:Y:S01]  /*c6c0*/  IMAD R90, R42, 0x2, R124 ;  /* 0x000000022a5a7824 */ /* 0x000fe200078e027c */
[-C--:B------:R-:W-:Y:S01]  /*c6d0*/  ISETP.GE.AND P5, PT, R0, R8.reuse, PT ;  /* 0x000000080000720c */ /* 0x080fe20003fa6270 */
[----:B------:R-:W-:Y:S01]  /*c6e0*/  VIADD R0, R41, 0x11 ;  /* 0x0000001129007836 */ /* 0x000fe20000000000 */
[----:B------:R-:W-:Y:S01]  /*c6f0*/  FSEL R16, R75, -INF , !P6 ;  /* 0xff8000004b107808 */ /* 0x000fe20007000000 */
[----:B------:R-:W-:Y:S01]  /*c700*/  LDSM.16.MT88.4 R76, [R124+0x6000] ;  /* 0x006000007c4c783b */ /* 0x000fe20000004200 */
[----:B------:R-:W-:-:S02]  /*c710*/  ISETP.GE.AND P6, PT, R41, R8, PT ;  /* 0x000000082900720c */ /* 0x000fc40003fc6270 */
[----:B------:R-:W-:Y:S01]  /*c720*/  FSEL R20, R37, -INF , !P1 ;  /* 0xff80000025147808 */ /* 0x000fe20004800000 */
[----:B------:R-:W-:Y:S01]  /*c730*/  LDSM.16.MT88.4 R68, [R90+0x6000] ;  /* 0x006000005a44783b */ /* 0x000fe20000004200 */
[----:B------:R-:W-:Y:S02]  /*c740*/  FSEL R36, R36, -INF , !P5 ;  /* 0xff80000024247808 */ /* 0x000fe40006800000 */
[CC--:B------:R-:W-:Y:S01]  /*c750*/  ISETP.GE.AND P1, PT, R0.reuse, R8.reuse, PT ;  /* 0x000000080000720c */ /* 0x0c0fe20003f26270 */
[----:B------:R-:W-:Y:S01]  /*c760*/  LDSM.16.MT88.4 R52, [R90+0x7000] ;  /* 0x007000005a34783b */ /* 0x000fe20000004200 */
[----:B------:R-:W-:Y:S02]  /*c770*/  ISETP.GE.AND P5, PT, R0, R9, PT ;  /* 0x000000090000720c */ /* 0x000fe40003fa6270 */
[----:B------:R-:W-:Y:S01]  /*c780*/  ISETP.GE.AND P2, PT, R2, R8, PT ;  /* 0x000000080200720c */ /* 0x000fe20003f46270 */
[----:B------:R-:W-:Y:S01]  /*c790*/  VIADD R2, R41, 0x10 ;  /* 0x0000001029027836 */ /* 0x000fe20000000000 */
[----:B------:R-:W-:-:S02]  /*c7a0*/  FSEL R0, R43, -INF , !P6 ;  /* 0xff8000002b007808 */ /* 0x000fc40007000000 */
[----:B------:R-:W-:Y:S02]  /*c7b0*/  FSEL R74, R74, -INF , !P2 ;  /* 0xff8000004a4a7808 */ /* 0x000fe40005000000 */
[----:B------:R-:W-:Y:S02]  /*c7c0*/  FMNMX.FTZ R15, R0, R72, !PT ;  /* 0x00000048000f7209 */ /* 0x000fe40007810000 */
[----:B------:R-:W-:Y:S02]  /*c7d0*/  FSEL R80, R80, -INF , !P0 ;  /* 0xff80000050507808 */ /* 0x000fe40004000000 */
[----:B------:R-:W-:Y:S02]  /*c7e0*/  ISETP.GE.AND P0, PT, R2, R8, PT ;  /* 0x000000080200720c */ /* 0x000fe40003f06270 */
[----:B------:R-:W-:Y:S02]  /*c7f0*/  FMNMX.FTZ R15, R74, R15, !PT ;  /* 0x0000000f4a0f7209 */ /* 0x000fe40007810000 */
[----:B------:R-:W-:Y:S01]  /*c800*/  ISETP.GE.AND P2, PT, R2, R9, PT ;  /* 0x000000090200720c */ /* 0x000fe20003f46270 */
[----:B------:R-:W-:Y:S01]  /*c810*/  VIADD R2, R41, 0x19 ;  /* 0x0000001929027836 */ /* 0x000fe20000000000 */
[----:B------:R-:W-:-:S02]  /*c820*/  FSEL R32, R32, -INF , !P0 ;  /* 0xff80000020207808 */ /* 0x000fc40004000000 */
[----:B------:R-:W-:Y:S01]  /*c830*/  FMNMX.FTZ R25, R36, R15, !PT ;  /* 0x0000000f24197209 */ /* 0x000fe20007810000 */
[C---:B------:R-:W-:Y:S01]  /*c840*/  VIADD R15, R41.reuse, 0x30 ;  /* 0x00000030290f7836 */ /* 0x040fe20000000000 */
[----:B------:R-:W-:Y:S01]  /*c850*/  FSEL R12, R4, -INF , !P2 ;  /* 0xff800000040c7808 */ /* 0x000fe20005000000 */
[----:B------:R-:W-:Y:S01]  /*c860*/  VIADD R4, R41, 0x20 ;  /* 0x0000002029047836 */ /* 0x000fe20000000000 */
[C---:B------:R-:W-:Y:S02]  /*c870*/  ISETP.GE.AND P0, PT, R14.reuse, R8, PT ;  /* 0x000000080e00720c */ /* 0x040fe40003f06270 */
[----:B------:R-:W-:Y:S02]  /*c880*/  ISETP.GE.AND P2, PT, R14, R9, PT ;  /* 0x000000090e00720c */ /* 0x000fe40003f46270 */
[----:B------:R-:W-:Y:S02]  /*c890*/  FSEL R24, R33, -INF , !P1 ;  /* 0xff80000021187808 */ /* 0x000fe40004800000 */
[----:B------:R-:W-:-:S02]  /*c8a0*/  FMNMX.FTZ R25, R32, R25, !PT ;  /* 0x0000001920197209 */ /* 0x000fc40007810000 */
[----:B------:R-:W-:Y:S01]  /*c8b0*/  FSEL R14, R5, -INF , !P5 ;  /* 0xff800000050e7808 */ /* 0x000fe20006800000 */
[----:B------:R-:W-:Y:S01]  /*c8c0*/  VIADD R5, R41, 0x38 ;  /* 0x0000003829057836 */ /* 0x000fe20000000000 */
[----:B------:R-:W-:Y:S02]  /*c8d0*/  FSEL R22, R34, -INF , !P0 ;  /* 0xff80000022167808 */ /* 0x000fe40004000000 */
[CC--:B------:R-:W-:Y:S02]  /*c8e0*/  ISETP.GE.AND P5, PT, R4.reuse, R8.reuse, PT ;  /* 0x000000080400720c */ /* 0x0c0fe40003fa6270 */
[----:B------:R-:W-:Y:S02]  /*c8f0*/  ISETP.GE.AND P0, PT, R4, R9, PT ;  /* 0x000000090400720c */ /* 0x000fe40003f06270 */
[----:B------:R-:W-:Y:S02]  /*c900*/  ISETP.GE.AND P6, PT, R2, R8, PT ;  /* 0x000000080200720c */ /* 0x000fe40003fc6270 */
[----:B------:R-:W-:Y:S01]  /*c910*/  FSEL R4, R7, -INF , !P2 ;  /* 0xff80000007047808 */ /* 0x000fe20005000000 */
[----:B------:R-:W-:Y:S01]  /*c920*/  VIADD R7, R41, 0x31 ;  /* 0x0000003129077836 */ /* 0x000fe20000000000 */
[----:B------:R-:W-:-:S02]  /*c930*/  FMNMX.FTZ R25, R24, R25, !PT ;  /* 0x0000001918197209 */ /* 0x000fc40007810000 */
[----:B------:R-:W-:Y:S02]  /*c940*/  ISETP.GE.AND P2, PT, R41, R9, PT ;  /* 0x000000092900720c */ /* 0x000fe40003f46270 */
[----:B------:R-:W-:Y:S02]  /*c950*/  FSEL R18, R35, -INF , !P6 ;  /* 0xff80000023127808 */ /* 0x000fe40007000000 */
[----:B------:R-:W-:Y:S02]  /*c960*/  FMNMX.FTZ R25, R22, R25, !PT ;  /* 0x0000001916197209 */ /* 0x000fe40007810000 */
[----:B------:R-:W-:Y:S02]  /*c970*/  FSEL R26, R73, -INF , !P2 ;  /* 0xff800000491a7808 */ /* 0x000fe40005000000 */
        /* <DEDUP_REMOVED lines=8> */
[-C--:B------:R-:W-:Y:S02]  /*ca00*/  ISETP.GE.AND P2, PT, R17, R8.reuse, PT ;  /* 0x000000081100720c */ /* 0x080fe40003f46270 */
[----:B------:R-:W-:Y:S02]  /*ca10*/  FSEL R114, R114, -INF , !P5 ;  /* 0xff80000072727808 */ /* 0x000fe40006800000 */
[----:B------:R-:W-:Y:S02]  /*ca20*/  FMNMX.FTZ R25, R140, R25, !PT ;  /* 0x000000198c197209 */ /* 0x000fe40007810000 */
[----:B------:R-:W-:Y:S02]  /*ca30*/  FMNMX.FTZ R23, R16, R23, !PT ;  /* 0x0000001710177209 */ /* 0x000fe40007810000 */
[----:B------:R-:W-:Y:S02]  /*ca40*/  ISETP.GE.AND P5, PT, R15, R8, PT ;  /* 0x000000080f00720c */ /* 0x000fe40003fa6270 */
[----:B------:R-:W-:-:S02]  /*ca50*/  FSEL R138, R138, -INF , !P2 ;  /* 0xff8000008a8a7808 */ /* 0x000fc40005000000 */
[----:B------:R-:W-:Y:S02]  /*ca60*/  FMNMX.FTZ R25, R114, R25, !PT ;  /* 0x0000001972197209 */ /* 0x000fe40007810000 */
[----:B------:R-:W-:Y:S02]  /*ca70*/  FMNMX.FTZ R23, R12, R23, !PT ;  /* 0x000000170c177209 */ /* 0x000fe40007810000 */
[-C--:B------:R-:W-:Y:S02]  /*ca80*/  ISETP.GE.AND P2, PT, R7, R8.reuse, PT ;  /* 0x000000080700720c */ /* 0x080fe40003f46270 */
[----:B------:R-:W-:Y:S02]  /*ca90*/  FSEL R110, R110, -INF , !P5 ;  /* 0xff8000006e6e7808 */ /* 0x000fe40006800000 */
[----:B------:R-:W-:Y:S02]  /*caa0*/  FMNMX.FTZ R25, R138, R25, !PT ;  /* 0x000000198a197209 */ /* 0x000fe40007810000 */
[----:B------:R-:W-:Y:S01]  /*cab0*/  ISETP.GE.AND P1, PT, R2, R9, PT ;  /* 0x000000090200720c */ /* 0x000fe20003f26270 */
[----:B------:R-:W-:Y:S01]  /*cac0*/  VIADD R2, R41, 0x39 ;  /* 0x0000003929027836 */ /* 0x000fe20000000000 */
[----:B------:R-:W-:Y:S01]  /*cad0*/  FMNMX.FTZ R23, R14, R23, !PT ;  /* 0x000000170e177209 */ /* 0x000fe20007810000 */
[----:B------:R-:W-:Y:S01]  /*cae0*/  LDSM.16.MT88.4 R40, [R124+0x8000] ;  /* 0x008000007c28783b */ /* 0x000fe20000004200 */
        /* <DEDUP_REMOVED lines=62> */
[----:B------:R-:W-:Y:S01]  /*ced0*/  FFMA.FTZ R143, R104, UR12, -R97 ;  /* 0x0000000c688f7c23 */ /* 0x000fe20008010861 */
[----:B-1----:R-:W-:-:S04]  /*cee0*/  FMNMX.FTZ R0, R28, R5, !PT ;  /* 0x000000051c007209 */ /* 0x002fc80007810000 */
[C---:B------:R-:W-:Y:S01]  /*cef0*/  FSETP.NEU.FTZ.AND P0, PT, R0.reuse, -INF , PT ;  /* 0xff8000000000780b */ /* 0x040fe20003f1d000 */
[----:B------:R-:W-:Y:S01]  /*cf00*/  FMUL.FTZ R33, R0, UR12 ;  /* 0x0000000c00217c20 */ /* 0x000fe20008410000 */
[----:B------:R-:W-:Y:S04]  /*cf10*/  MUFU.EX2 R35, R35 ;  /* 0x0000002300237308 */ /* 0x000fe80000000800 */
[----:B------:R-:W-:Y:S02]  /*cf20*/  FSEL R33, R33, RZ, P0 ;  /* 0x000000ff21217208 */ /* 0x000fe40000000000 */
[----:B--2---:R-:W-:Y:S02]  /*cf30*/  F2FP.F16.F32.PACK_AB R48, R34, R93 ;  /* 0x0000005d2230723e */ /* 0x004fe400000000ff */
        /* <DEDUP_REMOVED lines=16> */
[----:B------:R-:W2:Y:S01]  /*d040*/  MUFU.EX2 R95, R95 ;  /* 0x0000005f005f7308 */ /* 0x000ea20000000800 */
[----:B-1----:R-:W-:Y:S01]  /*d050*/  F2FP.F16.F32.PACK_AB R50, R30, R35 ;  /* 0x000000231e32723e */ /* 0x002fe200000000ff */
[--C-:B------:R-:W-:Y:S01]  /*d060*/  FFMA.FTZ R96, R96, UR12, -R33.reuse ;  /* 0x0000000c60607c23 */ /* 0x100fe20008010821 */
[----:B------:R-:W-:Y:S01]  /*d070*/  FFMA.FTZ R94, R94, UR12, -R33 ;  /* 0x0000000c5e5e7c23 */ /* 0x000fe20008010821 */
[----:B------:R-:W-:-:S04]  /*d080*/  FADD.FTZ R34, R93, R34 ;  /* 0x000000225d227221 */ /* 0x000fc80000010000 */
[----:B------:R-:W-:Y:S01]  /*d090*/  MUFU.EX2 R100, R100 ;  /* 0x0000006400647308 */ /* 0x000fe20000000800 */
[----:B------:R-:W-:-:S04]  /*d0a0*/  FADD.FTZ R35, R35, R34 ;  /* 0x0000002223237221 */ /* 0x000fc80000010000 */
[----:B------:R-:W-:-:S03]  /*d0b0*/  FADD.FTZ R35, R30, R35 ;  /* 0x000000231e237221 */ /* 0x000fc60000010000 */
[----:B------:R-:W1:Y:S01]  /*d0c0*/  MUFU.EX2 R31, R31 ;  /* 0x0000001f001f7308 */ /* 0x000e620000000800 */
[----:B--2---:R-:W-:Y:S01]  /*d0d0*/  F2FP.F16.F32.PACK_AB R49, R95, R98 ;  /* 0x000000625f31723e */ /* 0x004fe200000000ff */
[----:B------:R-:W-:-:S06]  /*d0e0*/  FADD.FTZ R95, R98, R95 ;  /* 0x0000005f625f7221 */ /* 0x000fcc0000010000 */
[----:B------:R2:W-:Y:S08]  /*d0f0*/  MUFU.EX2 R28, R32 ;  /* 0x00000020001c7308 */ /* 0x0005f00000000800 */
[----:B------:R-:W3:Y:S01]  /*d100*/  MUFU.EX2 R25, R25 ;  /* 0x0000001900197308 */ /* 0x000ee20000000800 */
[----:B-1----:R-:W-:Y:S01]  /*d110*/  F2FP.F16.F32.PACK_AB R51, R31, R100 ;  /* 0x000000641f33723e */ /* 0x002fe200000000ff */
[----:B------:R-:W-:-:S04]  /*d120*/  FADD.FTZ R100, R100, R95 ;  /* 0x0000005f64647221 */ /* 0x000fc80000010000 */
[----:B------:R-:W-:Y:S02]  /*d130*/  FADD.FTZ R31, R31, R100 ;  /* 0x000000641f1f7221 */ /* 0x000fe40000010000 */
[C---:B------:R-:W-:Y:S01]  /*d140*/  HMMA.16816.F32 R72, R48.reuse, R68, RZ ;  /* 0x000000443048723c */ /* 0x040fe200000018ff */
[--C-:B--2---:R-:W-:Y:S01]  /*d150*/  FFMA.FTZ R32, R12, UR12, -R33.reuse ;  /* 0x0000000c0c207c23 */ /* 0x104fe20008010821 */
[----:B------:R-:W-:Y:S01]  /*d160*/  MUFU.EX2 R29, R29 ;  /* 0x0000001d001d7308 */ /* 0x000fe20000000800 */
[----:B------:R-:W1:Y:S01]  /*d170*/  LDSM.16.MT88.4 R12, [R90+0x6400] ;  /* 0x006400005a0c783b */ /* 0x000e620000004200 */
[----:B------:R-:W-:Y:S02]  /*d180*/  FFMA.FTZ R33, R92, UR12, -R33 ;  /* 0x0000000c5c217c23 */ /* 0x000fe40008010821 */
[----:B------:R-:W-:Y:S01]  /*d190*/  HMMA.16816.F32 R68, R48, R70, RZ ;  /* 0x000000463044723c */ /* 0x000fe200000018ff */
[----:B---3--:R-:W-:-:S03]  /*d1a0*/  F2FP.F16.F32.PACK_AB R4, R25, R28 ;  /* 0x0000001c1904723e */ /* 0x008fc600000000ff */
[----:B------:R-:W2:Y:S01]  /*d1b0*/  MUFU.EX2 R24, R24 ;  /* 0x0000001800187308 */ /* 0x000ea20000000800 */
[----:B------:R-:W-:Y:S01]  /*d1c0*/  FADD.FTZ R28, R28, R35 ;  /* 0x000000231c1c7221 */ /* 0x000fe20000010000 */
[----:B------:R-:W-:Y:S03]  /*d1d0*/  HMMA.16816.F32 R64, R48, R60, RZ ;  /* 0x0000003c3040723c */ /* 0x000fe600000018ff */
[----:B------:R-:W-:-:S03]  /*d1e0*/  FADD.FTZ R28, R25, R28 ;  /* 0x0000001c191c7221 */ /* 0x000fc60000010000 */
[----:B------:R-:W-:Y:S01]  /*d1f0*/  MUFU.EX2 R32, R32 ;  /* 0x0000002000207308 */ /* 0x000fe20000000800 */
[C---:B------:R-:W-:Y:S06]  /*d200*/  HMMA.16816.F32 R60, R48.reuse, R62, RZ ;  /* 0x0000003e303c723c */ /* 0x040fec00000018ff */
[----:B------:R-:W-:Y:S01]  /*d210*/  HMMA.16816.F32 R80, R48, R76, RZ ;  /* 0x0000004c3050723c */ /* 0x000fe200000018ff */
[----:B------:R-:W3:Y:S01]  /*d220*/  MUFU.EX2 R27, R27 ;  /* 0x0000001b001b7308 */ /* 0x000ee20000000800 */
[----:B--2---:R-:W-:Y:S01]  /*d230*/  F2FP.F16.F32.PACK_AB R6, R24, R29 ;  /* 0x0000001d1806723e */ /* 0x004fe200000000ff */
[----:B------:R-:W-:-:S03]  /*d240*/  FADD.FTZ R29, R29, R28 ;  /* 0x0000001c1d1d7221 */ /* 0x000fc60000010000 */
[C---:B------:R-:W-:Y:S01]  /*d250*/  HMMA.16816.F32 R56, R48.reuse, R52, RZ ;  /* 0x000000343038723c */ /* 0x040fe200000018ff */
[----:B------:R-:W-:Y:S02]  /*d260*/  FADD.FTZ R29, R24, R29 ;  /* 0x0000001d181d7221 */ /* 0x000fe40000010000 */
[----:B------:R-:W-:Y:S03]  /*d270*/  MUFU.EX2 R26, R26 ;  /* 0x0000001a001a7308 */ /* 0x000fe60000000800 */
[C---:B------:R-:W-:Y:S05]  /*d280*/  HMMA.16816.F32 R36, R48.reuse, R40, RZ ;  /* 0x000000283024723c */ /* 0x040fea00000018ff */
[----:B------:R-:W2:Y:S01]  /*d290*/  MUFU.EX2 R3, R3 ;  /* 0x0000000300037308 */ /* 0x000ea20000000800 */
[----:B---3--:R-:W-:Y:S01]  /*d2a0*/  F2FP.F16.F32.PACK_AB R5, R27, R32 ;  /* 0x000000201b05723e */ /* 0x008fe200000000ff */
[----:B------:R-:W-:Y:S01]  /*d2b0*/  HMMA.16816.F32 R76, R48, R78, RZ ;  /* 0x0000004e304c723c */ /* 0x000fe200000018ff */
[----:B------:R-:W-:-:S04]  /*d2c0*/  FADD.FTZ R32, R32, R31 ;  /* 0x0000001f20207221 */ /* 0x000fc80000010000 */
[----:B------:R-:W-:Y:S01]  /*d2d0*/  FADD.FTZ R27, R27, R32 ;  /* 0x000000201b1b7221 */ /* 0x000fe20000010000 */
[C---:B------:R-:W-:Y:S01]  /*d2e0*/  HMMA.16816.F32 R52, R48.reuse, R54, RZ ;  /* 0x000000363034723c */ /* 0x040fe200000018ff */
[----:B------:R-:W-:Y:S05]  /*d2f0*/  MUFU.EX2 R118, R118 ;  /* 0x0000007600767308 */ /* 0x000fea0000000800 */
[----:B------:R-:W-:Y:S01]  /*d300*/  HMMA.16816.F32 R40, R48, R42, RZ ;  /* 0x0000002a3028723c */ /* 0x000fe200000018ff */
[----:B--2---:R-:W-:Y:S02]  /*d310*/  F2FP.F16.F32.PACK_AB R7, R3, R26 ;  /* 0x0000001a0307723e */ /* 0x004fe400000000ff */
[----:B------:R-:W2:Y:S01]  /*d320*/  MUFU.EX2 R105, R105 ;  /* 0x0000006900697308 */ /* 0x000ea20000000800 */
[----:B------:R-:W-:-:S04]  /*d330*/  FADD.FTZ R26, R26, R27 ;  /* 0x0000001b1a1a7221 */ /* 0x000fc80000010000 */
[----:B------:R-:W-:Y:S01]  /*d340*/  FADD.FTZ R3, R3, R26 ;  /* 0x0000001a03037221 */ /* 0x000fe20000010000 */
[C---:B-1----:R-:W-:Y:S02]  /*d350*/  HMMA.16816.F32 R72, R4.reuse, R12, R72 ;  /* 0x0000000c0448723c */ /* 0x042fe40000001848 */
[----:B------:R-:W-:Y:S04]  /*d360*/  MUFU.EX2 R114, R114 ;  /* 0x0000007200727308 */ /* 0x000fe80000000800 */
[C---:B------:R-:W-:Y:S01]  /*d370*/  HMMA.16816.F32 R68, R4.reuse, R14, R68 ;  /* 0x0000000e0444723c */ /* 0x040fe20000001844 */
[----:B------:R-:W1:Y:S03]  /*d380*/  LDSM.16.MT88.4 R12, [R90+0x8000] ;  /* 0x008000005a0c783b */ /* 0x000e660000004200 */
[----:B------:R-:W3:Y:S02]  /*d390*/  MUFU.EX2 R101, R101 ;  /* 0x0000006500657308 */ /* 0x000ee40000000800 */
[C---:B------:R-:W-:Y:S06]  /*d3a0*/  HMMA.16816.F32 R64, R4.reuse, R16, R64 ;  /* 0x000000100440723c */ /* 0x040fec0000001840 */
[C---:B------:R-:W-:Y:S01]  /*d3b0*/  HMMA.16816.F32 R60, R4.reuse, R18, R60 ;  /* 0x00000012043c723c */ /* 0x040fe2000000183c */
[----:B------:R-:W4:Y:S01]  /*d3c0*/  LDSM.16.MT88.4 R16, [R124+0x8400] ;  /* 0x008400007c10783b */ /* 0x000f220000004200 */
[----:B------:R-:W-:Y:S04]  /*d3d0*/  MUFU.EX2 R116, R116 ;  /* 0x0000007400747308 */ /* 0x000fe80000000800 */
[C---:B------:R-:W-:Y:S04]  /*d3e0*/  HMMA.16816.F32 R80, R4.reuse, R20, R80 ;  /* 0x000000140450723c */ /* 0x040fe80000001850 */
[----:B------:R-:W5:Y:S02]  /*d3f0*/  MUFU.EX2 R103, R103 ;  /* 0x0000006700677308 */ /* 0x000f640000000800 */
[----:B------:R-:W-:Y:S01]  /*d400*/  HMMA.16816.F32 R76, R4, R22, R76 ;  /* 0x00000016044c723c */ /* 0x000fe2000000184c */
[----:B------:R-:W2:Y:S05]  /*d410*/  LDSM.16.MT88.4 R20, [R90+0x7400] ;  /* 0x007400005a14783b */ /* 0x000eaa0000004200 */
[----:B------:R-:W-:Y:S08]  /*d420*/  MUFU.EX2 R112, R112 ;  /* 0x0000007000707308 */ /* 0x000ff00000000800 */
[----:B------:R-:W5:Y:S01]  /*d430*/  MUFU.EX2 R99, R99 ;  /* 0x0000006300637308 */ /* 0x000f620000000800 */
[C---:B-1----:R-:W-:Y:S07]  /*d440*/  HMMA.16816.F32 R44, R48.reuse, R12, RZ ;  /* 0x0000000c302c723c */ /* 0x042fee00000018ff */
[----:B------:R-:W-:Y:S01]  /*d450*/  MUFU.EX2 R107, R107 ;  /* 0x0000006b006b7308 */ /* 0x000fe20000000800 */
[----:B------:R-:W-:Y:S01]  /*d460*/  HMMA.16816.F32 R48, R48, R14, RZ ;  /* 0x0000000e3030723c */ /* 0x000fe200000018ff */
[----:B------:R-:W1:Y:S05]  /*d470*/  LDSM.16.MT88.4 R12, [R90+0x8400] ;  /* 0x008400005a0c783b */ /* 0x000e6a0000004200 */
[C---:B----4-:R-:W-:Y:S01]  /*d480*/  HMMA.16816.F32 R36, R4.reuse, R16, R36 ;  /* 0x000000100424723c */ /* 0x050fe20000001824 */
[----:B------:R-:W4:Y:S05]  /*d490*/  MUFU.EX2 R108, R108 ;  /* 0x0000006c006c7308 */ /* 0x000f2a0000000800 */
[C---:B------:R-:W-:Y:S01]  /*d4a0*/  HMMA.16816.F32 R40, R4.reuse, R18, R40 ;  /* 0x000000120428723c */ /* 0x040fe20000001828 */
[----:B------:R-:W4:Y:S02]  /*d4b0*/  LDSM.16.MT88.4 R16, [R124+0x6800] ;  /* 0x006800007c10783b */ /* 0x000f240000004200 */
[----:B------:R-:W-:Y:S03]  /*d4c0*/  MUFU.EX2 R106, R106 ;  /* 0x0000006a006a7308 */ /* 0x000fe60000000800 */
[C---:B--2---:R-:W-:Y:S05]  /*d4d0*/  HMMA.16816.F32 R56, R4.reuse, R20, R56 ;  /* 0x000000140438723c */ /* 0x044fea0000001838 */
[----:B------:R-:W2:Y:S01]  /*d4e0*/  MUFU.EX2 R143, R143 ;  /* 0x0000008f008f7308 */ /* 0x000ea20000000800 */
[C---:B------:R-:W-:Y:S01]  /*d4f0*/  HMMA.16816.F32 R52, R4.reuse, R22, R52 ;  /* 0x000000160434723c */ /* 0x040fe20000001834 */
[----:B------:R-:W-:Y:S06]  /*d500*/  LDSM.16.MT88.4 R20, [R124+0x6c00] ;  /* 0x006c00007c14783b */ /* 0x000fec0000004200 */
[----:B------:R-:W-:Y:S08]  /*d510*/  MUFU.EX2 R97, R97 ;  /* 0x0000006100617308 */ /* 0x000ff00000000800 */
[----:B------:R-:W2:Y:S01]  /*d520*/  MUFU.EX2 R96, R96 ;  /* 0x0000006000607308 */ /* 0x000ea20000000800 */
[C---:B-1----:R-:W-:Y:S06]  /*d530*/  HMMA.16816.F32 R44, R4.reuse, R12, R44 ;  /* 0x0000000c042c723c */ /* 0x042fec000000182c */
[----:B------:R-:W-:Y:S01]  /*d540*/  HMMA.16816.F32 R48, R4, R14, R48 ;  /* 0x0000000e0430723c */ /* 0x000fe20000001830 */
[----:B------:R-:W1:Y:S01]  /*d550*/  LDSM.16.MT88.4 R12, [R90+0x6800] ;  /* 0x006800005a0c783b */ /* 0x000e620000004200 */
        /* <DEDUP_REMOVED lines=10> */
[----:B------:R-:W-:Y:S02]  /*d600*/  FADD.FTZ R114, R114, R105 ;  /* 0x0000006972727221 */ /* 0x000fe40000010000 */
[----:B----4-:R-:W-:Y:S01]  /*d610*/  HMMA.16816.F32 R80, R4, R16, R80 ;  /* 0x000000100450723c */ /* 0x010fe20000001850 */
[----:B------:R-:W-:Y:S01]  /*d620*/  FADD.FTZ R112, R112, R103 ;  /* 0x0000006770707221 */ /* 0x000fe20000010000 */
[----:B------:R-:W-:-:S03]  /*d630*/  FADD.FTZ R114, R101, R114 ;  /* 0x0000007265727221 */ /* 0x000fc60000010000 */
[----:B------:R-:W-:Y:S01]  /*d640*/  FADD.FTZ R112, R99, R112 ;  /* 0x0000007063707221 */ /* 0x000fe20000010000 */
        /* <DEDUP_REMOVED lines=19> */
[----:B--2---:R-:W-:-:S02]  /*d780*/  F2FP.F16.F32.PACK_AB R6, R143, R106 ;  /* 0x0000006a8f06723e */ /* 0x004fc400000000ff */
[----:B------:R-:W-:Y:S01]  /*d790*/  F2FP.F16.F32.PACK_AB R5, R96, R97 ;  /* 0x000000616005723e */ /* 0x000fe200000000ff */
[----:B------:R-:W-:Y:S01]  /*d7a0*/  FADD.FTZ R97, R97, R112 ;  /* 0x0000007061617221 */ /* 0x000fe20000010000 */
[----:B---3--:R-:W-:Y:S01]  /*d7b0*/  F2FP.F16.F32.PACK_AB R7, R33, R94 ;  /* 0x0000005e2107723e */ /* 0x008fe200000000ff */
        /* <DEDUP_REMOVED lines=89> */
.L_x_4453:
[----:B------:R-:W1:Y:S02]  /*dd50*/  LDC R3, c[0x0][0x250] ;  /* 0x00009400ff037b82 */ /* 0x000e640000000800 */
[----:B-1----:R-:W-:-:S05]  /*dd60*/  IMAD.SHL.U32 R6, R3, 0x40, RZ ;  /* 0x0000004003067824 */ /* 0x002fca00078e00ff */
[----:B------:R-:W-:-:S04]  /*dd70*/  IADD3 R6, -R6, RZ, RZ ;  /* 0x000000ff06067210 */ /* 0x000fc80007ffe1ff */
[----:B------:R-:W-:-:S07]  /*dd80*/  SHF.R.S32.HI R7, RZ, 0x1f, R6 ;  /* 0x0000001fff077819 */ /* 0x000fce0000011406 */
.L_x_4454:
[----:B------:R-:W-:Y:S01]  /*dd90*/  LOP3.LUT R5, R132, 0xff, RZ, 0xc0, !PT ;  /* 0x000000ff84057812 */ /* 0x000fe200078ec0ff */
[----:B------:R-:W1:Y:S01]  /*dda0*/  LDC R4, c[0x0][0x254] ;  /* 0x00009500ff047b82 */ /* 0x000e620000000800 */
[C---:B------:R-:W-:Y:S02]  /*ddb0*/  LEA R144, P6, R6.reuse, R144, 0x1 ;  /* 0x0000009006907211 */ /* 0x040fe400078c08ff */
[C---:B------:R-:W-:Y:S02]  /*ddc0*/  LOP3.LUT P4, RZ, R5.reuse, 0x2, RZ, 0xc0, !PT ;  /* 0x0000000205ff7812 */ /* 0x040fe4000788c0ff */
[C---:B------:R-:W-:Y:S02]  /*ddd0*/  LOP3.LUT P2, RZ, R5.reuse, 0x4, RZ, 0xc0, !PT ;  /* 0x0000000405ff7812 */ /* 0x040fe4000784c0ff */
[----:B------:R-:W-:Y:S02]  /*dde0*/  LOP3.LUT P5, RZ, R5, 0x1, RZ, 0xc0, !PT ;  /* 0x0000000105ff7812 */ /* 0x000fe400078ac0ff */
[----:B------:R-:W-:-:S07]  /*ddf0*/  LEA.HI.X R145, R6, R145, R7, 0x1, P6 ;  /* 0x0000009106917211 */ /* 0x000fce00030f0c07 */
[----:B------:R-:W-:-:S04]  /*de00*/  @P4 IADD3 R13, P0, R6, R88, RZ ;  /* 0x00000058060d4210 */ /* 0x000fc80007f1e0ff */
[----:B------:R-:W-:Y:S01]  /*de10*/  @P4 LEA R14, P1, R13, UR10, 0x1 ;  /* 0x0000000a0d0e4c11 */ /* 0x000fe2000f8208ff */
[----:B------:R-:W-:Y:S01]  /*de20*/  @P4 IMAD.X R12, R7, 0x1, R86, P0 ;  /* 0x00000001070c4824 */ /* 0x000fe200000e0656 */
[----:B------:R-:W-:Y:S01]  /*de30*/  @P2 IADD3 R5, P0, R6, R88, RZ ;  /* 0x0000005806052210 */ /* 0x000fe20007f1e0ff */
[----:B------:R-:W-:Y:S01]  /*de40*/  @!PT LDS RZ, [RZ] ;  /* 0x00000000fffff984 */ /* 0x000fe20000000800 */
[----:B------:R-:W-:Y:S01]  /*de50*/  @!PT LDS RZ, [RZ] ;  /* 0x00000000fffff984 */ /* 0x000fe20000000800 */
[----:B------:R-:W-:Y:S01]  /*de60*/  @!PT LDS RZ, [RZ] ;  /* 0x00000000fffff984 */ /* 0x000fe20000000800 */
[----:B------:R-:W-:Y:S03]  /*de70*/  @P5 LDGSTS.E.BYPASS.LTC128B.128 [R136+0x6000], desc[UR6][R144.64] ;  /* 0x0600000090885fae */ /* 0x000fe6000b901d46 */
[----:B------:R-:W-:Y:S01]  /*de80*/  @P4 LEA.HI.X R15, R13, UR11, R12, 0x1, P1 ;  /* 0x0000000b0d0f4c11 */ /* 0x000fe200088f0c0c */
[----:B------:R-:W-:Y:S01]  /*de90*/  @P2 IMAD.X R12, R7, 0x1, R86, P0 ;  /* 0x00000001070c2824 */ /* 0x000fe200000e0656 */
[----:B------:R-:W-:Y:S01]  /*dea0*/  @P2 LEA R16, P0, R5, UR10, 0x1 ;  /* 0x0000000a05102c11 */ /* 0x000fe2000f8008ff */
[----:B------:R-:W-:Y:S01]  /*deb0*/  @!P5 STS [R136+0x6000], RZ ;  /* 0x006000ff8800d388 */ /* 0x000fe20000000800 */
[C---:B------:R-:W-:Y:S01]  /*dec0*/  LEA R13, P1, R3.reuse, R6, 0x5 ;  /* 0x00000006030d7211 */ /* 0x040fe200078228ff */
[----:B------:R-:W-:Y:S01]  /*ded0*/  @P5 IMAD.SHL.U32 R6, R3, 0x20, RZ ;  /* 0x0000002003065824 */ /* 0x000fe200078e00ff */
[----:B------:R-:W-:Y:S01]  /*dee0*/  @P2 LEA.HI.X R17, R5, UR11, R12, 0x1, P0 ;  /* 0x0000000b05112c11 */ /* 0x000fe200080f0c0c */
[----:B------:R-:W-:Y:S01]  /*def0*/  @!P5 STS [R136+0x6004], RZ ;  /* 0x006004ff8800d388 */ /* 0x000fe20000000800 */
[----:B------:R-:W-:-:S02]  /*df00*/  @P4 IADD3 R5, P6, R13, R88, RZ ;  /* 0x000000580d054210 */ /* 0x000fc40007fde0ff */
[C-C-:B-1----:R-:W-:Y:S01]  /*df10*/  LEA.HI.X R7, R3.reuse, R7, R4.reuse, 0x5, P1 ;  /* 0x0000000703077211 */ /* 0x142fe200008f2c04 */
[----:B------:R-:W-:Y:S01]  /*df20*/  @!P5 STS.64 [R136+0x6008], RZ ;  /* 0x006008ff8800d388 */ /* 0x000fe20000000a00 */
[----:B------:R-:W-:Y:S02]  /*df30*/  @P5 SHF.L.U64.HI R3, R3, 0x5, R4 ;  /* 0x0000000503035819 */ /* 0x000fe40000010204 */
[C---:B------:R-:W-:Y:S01]  /*df40*/  @P5 LEA R18, P1, R6.reuse, R144, 0x1 ;  /* 0x0000009006125211 */ /* 0x040fe200078208ff */
[--C-:B------:R-:W-:Y:S01]  /*df50*/  @P4 IMAD.X R4, R7, 0x1, R86.reuse, P6 ;  /* 0x0000000107044824 */ /* 0x100fe200030e0656 */
[----:B------:R-:W-:Y:S01]  /*df60*/  @P2 IADD3 R13, P0, R13, R88, RZ ;  /* 0x000000580d0d2210 */ /* 0x000fe20007f1e0ff */
[----:B------:R-:W-:Y:S01]  /*df70*/  @!PT LDS RZ, [RZ] ;  /* 0x00000000fffff984 */ /* 0x000fe20000000800 */
[----:B------:R-:W-:Y:S01]  /*df80*/  @!PT LDS RZ, [RZ] ;  /* 0x00000000fffff984 */ /* 0x000fe20000000800 */
[----:B------:R-:W-:Y:S01]  /*df90*/  @!PT LDS RZ, [RZ] ;  /* 0x00000000fffff984 */ /* 0x000fe20000000800 */
[----:B------:R-:W-:Y:S01]  /*dfa0*/  @P4 LDGSTS.E.BYPASS.LTC128B.128 [R136+0x7000], desc[UR6][R14.64+0x40] ;  /* 0x070000400e884fae */ /* 0x000fe2000b901d46 */
[----:B------:R-:W-:Y:S02]  /*dfb0*/  @P5 LEA.HI.X R19, R6, R145, R3, 0x1, P1 ;  /* 0x0000009106135211 */ /* 0x000fe400008f0c03 */
[----:B------:R-:W-:Y:S01]  /*dfc0*/  @P4 LEA R20, P1, R5, UR10, 0x1 ;  /* 0x0000000a05144c11 */ /* 0x000fe2000f8208ff */
[----:B------:R-:W-:Y:S01]  /*dfd0*/  @P2 IMAD.X R86, R7, 0x1, R86, P0 ;  /* 0x0000000107562824 */ /* 0x000fe200000e0656 */
[----:B------:R-:W-:Y:S01]  /*dfe0*/  @P2 LEA R12, P0, R13, UR10, 0x1 ;  /* 0x0000000a0d0c2c11 */ /* 0x000fe2000f8008ff */
[----:B------:R-:W-:Y:S01]  /*dff0*/  @!P4 STS.128 [R136+0x7000], RZ ;  /* 0x007000ff8800c388 */ /* 0x000fe20000000c00 */
[----:B------:R-:W-:-:S02]  /*e000*/  @P4 LEA.HI.X R21, R5, UR11, R4, 0x1, P1 ;  /* 0x0000000b05154c11 */ /* 0x000fc400088f0c04 */
[----:B------:R-:W-:Y:S01]  /*e010*/  @P2 LEA.HI.X R13, R13, UR11, R86, 0x1, P0 ;  /* 0x0000000b0d0d2c11 */ /* 0x000fe200080f0c56 */
[----:B------:R-:W-:Y:S01]  /*e020*/  @!PT LDS RZ, [RZ] ;  /* 0x00000000fffff984 */ /* 0x000fe20000000800 */
[----:B------:R-:W-:Y:S01]  /*e030*/  @!PT LDS RZ, [RZ] ;  /* 0x00000000fffff984 */ /* 0x000fe20000000800 */
[----:B------:R-:W-:Y:S01]  /*e040*/  @!PT LDS RZ, [RZ] ;  /* 0x00000000fffff984 */ /* 0x000fe20000000800 */
[----:B------:R-:W-:Y:S01]  /*e050*/  @P2 LDGSTS.E.BYPASS.LTC128B.128 [R136+0x8000], desc[UR6][R16.64+0x80] ;  /* 0x0800008010882fae */ /* 0x000fe2000b901d46 */
[----:B------:R-:W-:-:S03]  /*e060*/  ISETP.GE.AND P0, PT, R87, 0x3, PT ;  /* 0x000000035700780c */ /* 0x000fc60003f06270 */
        /* <DEDUP_REMOVED lines=23> */
[----:B------:R-:W1:Y:S04]  /*e1e0*/  LDSM.16.M88.4 R108, [R91+0x3000] ;  /* 0x003000005b6c783b */ /* 0x000e680000000200 */
[----:B------:R-:W0:Y:S01]  /*e1f0*/  LDGDEPBAR ;  /* 0x00000000000079af */ /* 0x000e220000000000 */
[C---:B----4-:R-:W-:Y:S06]  /*e200*/  HMMA.16816.F32 R28, R4.reuse, R24, RZ ;  /* 0x00000018041c723c */ /* 0x050fec00000018ff */
[C---:B------:R-:W-:Y:S06]  /*e210*/  HMMA.16816.F32 R24, R4.reuse, R26, RZ ;  /* 0x0000001a0418723c */ /* 0x040fec00000018ff */
[C---:B-----5:R-:W-:Y:S06]  /*e220*/  HMMA.16816.F32 R92, R4.reuse, R32, RZ ;  /* 0x00000020045c723c */ /* 0x060fec00000018ff */
[C---:B--2---:R-:W-:Y:S06]  /*e230*/  HMMA.16816.F32 R20, R4.reuse, R16, RZ ;  /* 0x000000100414723c */ /* 0x044fec00000018ff */
[C---:B------:R-:W-:Y:S06]  /*e240*/  HMMA.16816.F32 R32, R4.reuse, R34, RZ ;  /* 0x000000220420723c */ /* 0x040fec00000018ff */
[C---:B------:R-:W-:Y:S06]  /*e250*/  HMMA.16816.F32 R16, R4.reuse, R18, RZ ;  /* 0x000000120410723c */ /* 0x040fec00000018ff */
[C---:B---3--:R-:W-:Y:S06]  /*e260*/  HMMA.16816.F32 R12, R4.reuse, R104, RZ ;  /* 0x00000068040c723c */ /* 0x048fec00000018ff */
[----:B------:R-:W-:Y:S01]  /*e270*/  HMMA.16816.F32 R4, R4, R106, RZ ;  /* 0x0000006a0404723c */ /* 0x000fe200000018ff */
[----:B------:R-:W2:Y:S05]  /*e280*/  LDSM.16.M88.4 R104, [R91+0x3800] ;  /* 0x003800005b68783b */ /* 0x000eaa0000000200 */
[C---:B-1----:R-:W-:Y:S06]  /*e290*/  HMMA.16816.F32 R28, R96.reuse, R100, R28 ;  /* 0x00000064601c723c */ /* 0x042fec000000181c */
        /* <DEDUP_REMOVED lines=57> */
[----:B------:R-:W-:Y:S01]  /*e630*/  FMUL.FTZ R88, R93, UR5 ;  /* 0x000000055d587c20 */ /* 0x000fe20008410000 */
[----:B------:R-:W-:Y:S01]  /*e640*/  FMUL.FTZ R3, R92, UR5 ;  /* 0x000000055c037c20 */ /* 0x000fe20008410000 */
[----:B------:R-:W-:Y:S01]  /*e650*/  FMUL.FTZ R92, R95, UR5 ;  /* 0x000000055f5c7c20 */ /* 0x000fe20008410000 */
[----:B------:R-:W-:-:S03]  /*e660*/  FMUL.FTZ R86, R94, UR5 ;  /* 0x000000055e567c20 */ /* 0x000fc60008410000 */
[----:B------:R-:W-:Y:S01]  /*e670*/  FMUL.FTZ R89, R32, UR5 ;  /* 0x0000000520597c20 */ /* 0x000fe20008410000 */
[----:B------:R-:W3:Y:S01]  /*e680*/  MUFU.TANH R88, R88 ;  /* 0x0000005800587308 */ /* 0x000ee20000002400 */
[----:B------:R-:W-:Y:S01]  /*e690*/  FMUL.FTZ R32, R33, UR5 ;  /* 0x0000000521207c20 */ /* 0x000fe20008410000 */
[----:B------:R-:W-:Y:S01]  /*e6a0*/  FMUL.FTZ R34, R34, UR5 ;  /* 0x0000000522227c20 */ /* 0x000fe20008410000 */
[----:B------:R-:W-:Y:S02]  /*e6b0*/  FMUL.FTZ R33, R35, UR5 ;  /* 0x0000000523217c20 */ /* 0x000fe40008410000 */
[----:B------:R-:W-:Y:S01]  /*e6c0*/  FMUL.FTZ R110, R24, UR5 ;  /* 0x00000005186e7c20 */ /* 0x000fe20008410000 */
[----:B------:R-:W-:Y:S01]  /*e6d0*/  FMUL.FTZ R25, R25, UR5 ;  /* 0x0000000519197c20 */ /* 0x000fe20008410000 */
[----:B------:R-:W4:Y:S01]  /*e6e0*/  S2R R24, SR_TID.X ;  /* 0x0000000000187919 */ /* 0x000f220000002100 */
[----:B------:R-:W5:Y:S01]  /*e6f0*/  MUFU.TANH R92, R92 ;  /* 0x0000005c005c7308 */ /* 0x000f620000002400 */
[----:B------:R-:W-:Y:S01]  /*e700*/  FMUL.FTZ R26, R26, UR5 ;  /* 0x000000051a1a7c20 */ /* 0x000fe20008410000 */
[----:B------:R-:W-:Y:S01]  /*e710*/  FMUL.FTZ R27, R27, UR5 ;  /* 0x000000051b1b7c20 */ /* 0x000fe20008410000 */
[----:B------:R-:W-:Y:S01]  /*e720*/  FMUL.FTZ R28, R28, UR5 ;  /* 0x000000051c1c7c20 */ /* 0x000fe20008410000 */
[----:B------:R-:W-:Y:S01]  /*e730*/  FMUL.FTZ R31, R31, UR5 ;  /* 0x000000051f1f7c20 */ /* 0x000fe20008410000 */
[----:B------:R-:W-:Y:S01]  /*e740*/  FMUL.FTZ R30, R30, UR5 ;  /* 0x000000051e1e7c20 */ /* 0x000fe20008410000 */
[----:B------:R-:W-:Y:S01]  /*e750*/  FMUL.FTZ R29, R29, UR5 ;  /* 0x000000051d1d7c20 */ /* 0x000fe20008410000 */
[C---:B-1----:R-:W-:Y:S01]  /*e760*/  HMMA.16816.F32 R20, R104.reuse, R100, R20 ;  /* 0x000000646814723c */ /* 0x042fe20000001814 */
[----:B------:R-:W1:Y:S05]  /*e770*/  MUFU.TANH R89, R89 ;  /* 0x0000005900597308 */ /* 0x000e6a0000002400 */
[C---:B------:R-:W-:Y:S03]  /*e780*/  HMMA.16816.F32 R16, R104.reuse, R102, R16 ;  /* 0x000000666810723c */ /* 0x040fe60000001810 */
[----:B------:R-:W-:Y:S03]  /*e790*/  MUFU.TANH R32, R32 ;  /* 0x0000002000207308 */ /* 0x000fe60000002400 */
[C---:B--2---:R-:W-:Y:S05]  /*e7a0*/  HMMA.16816.F32 R12, R104.reuse, R96, R12 ;  /* 0x00000060680c723c */ /* 0x044fea000000180c */
[----:B------:R-:W2:Y:S01]  /*e7b0*/  MUFU.TANH R34, R34 ;  /* 0x0000002200227308 */ /* 0x000ea20000002400 */
[----:B------:R-:W-:Y:S06]  /*e7c0*/  HMMA.16816.F32 R4, R104, R98, R4 ;  /* 0x000000626804723c */ /* 0x000fec0000001804 */
[----:B------:R-:W-:Y:S01]  /*e7d0*/  FMUL.FTZ R116, R20, UR5 ;  /* 0x0000000514747c20 */ /* 0x000fe20008410000 */
[----:B----4-:R-:W-:-:S02]  /*e7e0*/  IMAD.SHL.U32 R20, R24, 0x2, RZ ;  /* 0x0000000218147824 */ /* 0x010fc400078e00ff */
[----:B------:R-:W-:Y:S01]  /*e7f0*/  FMUL.FTZ R21, R21, UR5 ;  /* 0x0000000515157c20 */ /* 0x000fe20008410000 */
[----:B------:R-:W4:Y:S01]  /*e800*/  MUFU.TANH R33, R33 ;  /* 0x0000002100217308 */ /* 0x000f220000002400 */
[----:B------:R-:W-:Y:S01]  /*e810*/  FMUL.FTZ R22, R22, UR5 ;  /* 0x0000000516167c20 */ /* 0x000fe20008410000 */
[----:B------:R-:W-:Y:S01]  /*e820*/  FMUL.FTZ R23, R23, UR5 ;  /* 0x0000000517177c20 */ /* 0x000fe20008410000 */
[----:B------:R-:W-:Y:S01]  /*e830*/  LOP3.LUT R20, R20, 0x6, RZ, 0xc0, !PT ;  /* 0x0000000614147812 */ /* 0x000fe200078ec0ff */
[----:B------:R-:W-:Y:S01]  /*e840*/  FMUL.FTZ R120, R16, UR5 ;  /* 0x0000000510787c20 */ /* 0x000fe20008410000 */
[----:B------:R-:W-:Y:S01]  /*e850*/  FMUL.FTZ R122, R17, UR5 ;  /* 0x00000005117a7c20 */ /* 0x000fe20008410000 */
[----:B------:R-:W-:Y:S01]  /*e860*/  FMUL.FTZ R117, R18, UR5 ;  /* 0x0000000512757c20 */ /* 0x000fe20008410000 */
[----:B------:R-:W-:Y:S01]  /*e870*/  FMUL.FTZ R115, R19, UR5 ;  /* 0x0000000513737c20 */ /* 0x000fe20008410000 */
[----:B------:R-:W-:Y:S01]  /*e880*/  IMAD R20, R135, 0x40, R20 ;  /* 0x0000004087147824 */ /* 0x000fe200078e0214 */
[----:B------:R5:W-:Y:S01]  /*e890*/  MUFU.TANH R118, R21 ;  /* 0x0000001500767308 */ /* 0x000be20000002400 */
[----:B------:R-:W-:Y:S01]  /*e8a0*/  FMUL.FTZ R104, R12, UR5 ;  /* 0x000000050c687c20 */ /* 0x000fe20008410000 */
[----:B------:R-:W-:Y:S01]  /*e8b0*/  FMUL.FTZ R103, R13, UR5 ;  /* 0x000000050d677c20 */ /* 0x000fe20008410000 */
[----:B------:R-:W-:-:S02]  /*e8c0*/  VIADD R16, R20, 0x1 ;  /* 0x0000000114107836 */ /* 0x000fc40000000000 */
[----:B------:R-:W-:Y:S01]  /*e8d0*/  FMUL.FTZ R99, R14, UR5 ;  /* 0x000000050e637c20 */ /* 0x000fe20008410000 */
[----:B------:R-:W-:Y:S02]  /*e8e0*/  VIADD R17, R20, 0x10 ;  /* 0x0000001014117836 */ /* 0x000fe40000000000 */
[----:B------:R-:W-:Y:S01]  /*e8f0*/  FMUL.FTZ R106, R4, UR5 ;  /* 0x00000005046a7c20 */ /* 0x000fe20008410000 */
[----:B------:R-:W-:Y:S01]  /*e900*/  VIADD R13, R20, 0x20 ;  /* 0x00000020140d7836 */ /* 0x000fe20000000000 */
[----:B------:R-:W4:Y:S01]  /*e910*/  MUFU.TANH R114, R28 ;  /* 0x0000001c00727308 */ /* 0x000f220000002400 */
[C---:B------:R-:W-:Y:S01]  /*e920*/  ISETP.GE.AND P5, PT, R16.reuse, R8, PT ;  /* 0x000000081000720c */ /* 0x040fe20003fa6270 */
[----:B------:R-:W-:Y:S01]  /*e930*/  FMUL.FTZ R15, R15, UR5 ;  /* 0x000000050f0f7c20 */ /* 0x000fe20008410000 */
[----:B------:R-:W-:Y:S01]  /*e940*/  ISETP.GE.AND P6, PT, R16, R9, PT ;  /* 0x000000091000720c */ /* 0x000fe20003fc6270 */
[----:B------:R-:W-:Y:S01]  /*e950*/  VIADD R16, R20, 0x9 ;  /* 0x0000000914107836 */ /* 0x000fe20000000000 */
[----:B---3--:R-:W-:Y:S01]  /*e960*/  FSEL R18, R88, -INF , !P5 ;  /* 0xff80000058127808 */ /* 0x008fe20006800000 */
[----:B------:R-:W-:-:S02]  /*e970*/  VIADD R14, R20, 0x28 ;  /* 0x00000028140e7836 */ /* 0x000fc40000000000 */
[----:B------:R-:W-:Y:S01]  /*e980*/  FMUL.FTZ R5, R5, UR5 ;  /* 0x0000000505057c20 */ /* 0x000fe20008410000 */
[----:B------:R-:W3:Y:S01]  /*e990*/  MUFU.TANH R111, R31 ;  /* 0x0000001f006f7308 */ /* 0x000ee20000002400 */
[----:B-----5:R-:W-:Y:S01]  /*e9a0*/  VIADD R21, R20, 0x8 ;  /* 0x0000000814157836 */ /* 0x020fe20000000000 */
[-C--:B------:R-:W-:Y:S01]  /*e9b0*/  ISETP.GE.AND P2, PT, R16, R8.reuse, PT ;  /* 0x000000081000720c */ /* 0x080fe20003f46270 */
[----:B------:R-:W-:Y:S01]  /*e9c0*/  FMUL.FTZ R6, R6, UR5 ;  /* 0x0000000506067c20 */ /* 0x000fe20008410000 */
[-C--:B------:R-:W-:Y:S01]  /*e9d0*/  ISETP.GE.AND P5, PT, R16, R9.reuse, PT ;  /* 0x000000091000720c */ /* 0x080fe20003fa6270 */
[----:B------:R-:W-:Y:S01]  /*e9e0*/  FMUL.FTZ R7, R7, UR5 ;  /* 0x0000000507077c20 */ /* 0x000fe20008410000 */
[C---:B------:R-:W-:Y:S01]  /*e9f0*/  ISETP.GE.AND P4, PT, R21.reuse, R8, PT ;  /* 0x000000081500720c */ /* 0x040fe20003f86270 */
[----:B------:R-:W-:Y:S01]  /*ea00*/  VIADD R4, R20, 0x31 ;  /* 0x0000003114047836 */ /* 0x000fe20000000000 */
[----:B------:R-:W-:Y:S01]  /*ea10*/  MUFU.TANH R110, R110 ;  /* 0x0000006e006e7308 */ /* 0x000fe20000002400 */
[----:B------:R-:W-:-:S02]  /*ea20*/  ISETP.GE.AND P1, PT, R21, R9, PT ;  /* 0x000000091500720c */ /* 0x000fc40003f26270 */
[----:B------:R-:W-:Y:S02]  /*ea30*/  FSEL R21, R92, -INF , !P6 ;  /* 0xff8000005c157808 */ /* 0x000fe40007000000 */
[----:B-1----:R-:W-:Y:S02]  /*ea40*/  FSEL R16, R89, -INF , !P4 ;  /* 0xff80000059107808 */ /* 0x002fe40006000000 */
[C---:B------:R-:W-:Y:S01]  /*ea50*/  ISETP.GE.AND P6, PT, R17.reuse, R8, PT ;  /* 0x000000081100720c */ /* 0x040fe20003fc6270 */
[----:B------:R-:W1:Y:S01]  /*ea60*/  MUFU.TANH R123, R30 ;  /* 0x0000001e007b7308 */ /* 0x000e620000002400 */
[----:B------:R-:W-:Y:S01]  /*ea70*/  ISETP.GE.AND P4, PT, R17, R9, PT ;  /* 0x000000091100720c */ /* 0x000fe20003f86270 */
[----:B------:R-:W-:Y:S01]  /*ea80*/  VIADD R17, R20, 0x11 ;  /* 0x0000001114117836 */ /* 0x000fe20000000000 */
[----:B--2---:R-:W-:Y:S02]  /*ea90*/  FSEL R19, R34, -INF , !P1 ;  /* 0xff80000022137808 */ /* 0x004fe40004800000 */
[----:B------:R-:W-:-:S02]  /*eaa0*/  FSEL R12, R32, -INF , !P2 ;  /* 0xff800000200c7808 */ /* 0x000fc40005000000 */
[C---:B------:R-:W-:Y:S01]  /*eab0*/  ISETP.GE.AND P1, PT, R17.reuse, R8, PT ;  /* 0x000000081100720c */ /* 0x040fe20003f26270 */
[----:B------:R-:W-:Y:S01]  /*eac0*/  MUFU.TANH R108, R25 ;  /* 0x00000019006c7308 */ /* 0x000fe20000002400 */
[----:B------:R-:W-:Y:S02]  /*ead0*/  ISETP.GE.AND P2, PT, R17, R9, PT ;  /* 0x000000091100720c */ /* 0x000fe40003f46270 */
[----:B----4-:R-:W-:Y:S02]  /*eae0*/  FSEL R17, R33, -INF , !P5 ;  /* 0xff80000021117808 */ /* 0x010fe40006800000 */
[----:B------:R-:W-:Y:S02]  /*eaf0*/  FSEL R114, R114, -INF , !P6 ;  /* 0xff80000072727808 */ /* 0x000fe40007000000 */
[----:B---3--:R-:W-:Y:S01]  /*eb00*/  FSEL R111, R111, -INF , !P2 ;  /* 0xff8000006f6f7808 */ /* 0x008fe20005000000 */
[----:B------:R-:W2:Y:S01]  /*eb10*/  MUFU.TANH R139, R26 ;  /* 0x0000001a008b7308 */ /* 0x000ea20000002400 */
[----:B-1----:R-:W-:-:S02]  /*eb20*/  FSEL R123, R123, -INF , !P4 ;  /* 0xff8000007b7b7808 */ /* 0x002fc40006000000 */
[----:B------:R-:W-:-:S05]  /*eb30*/  ISETP.GE.AND P2, PT, R13, R8, PT ;  /* 0x000000080d00720c */ /* 0x000fca0003f46270 */
[----:B------:R1:W-:Y:S08]  /*eb40*/  MUFU.TANH R121, R22 ;  /* 0x0000001600797308 */ /* 0x0003f00000002400 */
[----:B------:R-:W3:Y:S08]  /*eb50*/  MUFU.TANH R112, R29 ;  /* 0x0000001d00707308 */ /* 0x000ef00000002400 */
[----:B------:R-:W4:Y:S01]  /*eb60*/  MUFU.TANH R116, R116 ;  /* 0x0000007400747308 */ /* 0x000f220000002400 */
[----:B-1----:R-:W-:-:S05]  /*eb70*/  VIADD R22, R20, 0x18 ;  /* 0x0000001814167836 */ /* 0x002fca0000000000 */
[CC--:B------:R-:W-:Y:S02]  /*eb80*/  ISETP.GE.AND P5, PT, R22.reuse, R8.reuse, PT ;  /* 0x000000081600720c */ /* 0x0c0fe40003fa6270 */
[-C--:B------:R-:W-:Y:S01]  /*eb90*/  ISETP.GE.AND P6, PT, R22, R9.reuse, PT ;  /* 0x000000091600720c */ /* 0x080fe20003fc6270 */
[----:B------:R-:W1:Y:S01]  /*eba0*/  MUFU.TANH R107, R27 ;  /* 0x0000001b006b7308 */ /* 0x000e620000002400 */
[----:B------:R-:W-:Y:S01]  /*ebb0*/  VIADD R22, R20, 0x19 ;  /* 0x0000001914167836 */ /* 0x000fe20000000000 */
[----:B------:R-:W-:Y:S02]  /*ebc0*/  FSEL R110, R110, -INF , !P5 ;  /* 0xff8000006e6e7808 */ /* 0x000fe40006800000 */
[----:B------:R-:W-:Y:S01]  /*ebd0*/  ISETP.GE.AND P5, PT, R13, R9, PT ;  /* 0x000000090d00720c */ /* 0x000fe20003fa6270 */
[----:B------:R-:W-:Y:S01]  /*ebe0*/  VIADD R13, R20, 0x21 ;  /* 0x00000021140d7836 */ /* 0x000fe20000000000 */
[----:B------:R-:W-:Y:S02]  /*ebf0*/  ISETP.GE.AND P4, PT, R22, R8, PT ;  /* 0x000000081600720c */ /* 0x000fe40003f86270 */
[----:B------:R-:W5:Y:S01]  /*ec00*/  MUFU.TANH R119, R23 ;  /* 0x0000001700777308 */ /* 0x000f620000002400 */
[----:B--2---:R-:W-:-:S02]  /*ec10*/  FSEL R139, R139, -INF , !P6 ;  /* 0xff8000008b8b7808 */ /* 0x004fc40007000000 */
[----:B------:R-:W-:Y:S02]  /*ec20*/  FSEL R108, R108, -INF , !P4 ;  /* 0xff8000006c6c7808 */ /* 0x000fe40006000000 */
[C---:B------:R-:W-:Y:S02]  /*ec30*/  ISETP.GE.AND P6, PT, R13.reuse, R8, PT ;  /* 0x000000080d00720c */ /* 0x040fe40003fc6270 */
[-C--:B------:R-:W-:Y:S01]  /*ec40*/  ISETP.GE.AND P4, PT, R13, R9.reuse, PT ;  /* 0x000000090d00720c */ /* 0x080fe20003f86270 */
[----:B------:R-:W-:Y:S01]  /*ec50*/  MUFU.TANH R122, R122 ;  /* 0x0000007a007a7308 */ /* 0x000fe20000002400 */
[----:B------:R-:W-:Y:S01]  /*ec60*/  VIADD R13, R20, 0x29 ;  /* 0x00000029140d7836 */ /* 0x000fe20000000000 */
[----:B---3--:R-:W-:Y:S02]  /*ec70*/  FSEL R112, R112, -INF , !P1 ;  /* 0xff80000070707808 */ /* 0x008fe40004800000 */
[----:B------:R-:W-:Y:S02]  /*ec80*/  ISETP.GE.AND P1, PT, R22, R9, PT ;  /* 0x000000091600720c */ /* 0x000fe40003f26270 */
[----:B------:R-:W-:-:S02]  /*ec90*/  FSEL R121, R121, -INF , !P5 ;  /* 0xff80000079797808 */ /* 0x000fc40006800000 */
[----:B------:R-:W2:Y:S01]  /*eca0*/  MUFU.TANH R117, R117 ;  /* 0x0000007500757308 */ /* 0x000ea20000002400 */
[----:B------:R-:W-:Y:S02]  /*ecb0*/  FSEL R118, R118, -INF , !P6 ;  /* 0xff80000076767808 */ /* 0x000fe40007000000 */
[----:B----4-:R-:W-:Y:S02]  /*ecc0*/  FSEL R116, R116, -INF , !P2 ;  /* 0xff80000074747808 */ /* 0x010fe40005000000 */
[C---:B------:R-:W-:Y:S02]  /*ecd0*/  ISETP.GE.AND P5, PT, R13.reuse, R8, PT ;  /* 0x000000080d00720c */ /* 0x040fe40003fa6270 */
[-C--:B------:R-:W-:Y:S01]  /*ece0*/  ISETP.GE.AND P6, PT, R13, R9.reuse, PT ;  /* 0x000000090d00720c */ /* 0x080fe20003fc6270 */
[----:B------:R-:W3:Y:S01]  /*ecf0*/  MUFU.TANH R120, R120 ;  /* 0x0000007800787308 */ /* 0x000ee20000002400 */
[----:B-1----:R-:W-:Y:S01]  /*ed00*/  FSEL R107, R107, -INF , !P1 ;  /* 0xff8000006b6b7808 */ /* 0x002fe20004800000 */
[----:B------:R-:W-:Y:S01]  /*ed10*/  VIADD R13, R20, 0x30 ;  /* 0x00000030140d7836 */ /* 0x000fe20000000000 */
[----:B------:R-:W-:-:S02]  /*ed20*/  ISETP.GE.AND P2, PT, R14, R9, PT ;  /* 0x000000090e00720c */ /* 0x000fc40003f46270 */
[-C--:B------:R-:W-:Y:S02]  /*ed30*/  ISETP.GE.AND P1, PT, R14, R8.reuse, PT ;  /* 0x000000080e00720c */ /* 0x080fe40003f26270 */
[----:B-----5:R-:W-:Y:S01]  /*ed40*/  FSEL R119, R119, -INF , !P4 ;  /* 0xff80000077777808 */ /* 0x020fe20006000000 */
[----:B------:R-:W1:Y:S01]  /*ed50*/  MUFU.TANH R115, R115 ;  /* 0x0000007300737308 */ /* 0x000e620000002400 */
[----:B--2---:R-:W-:Y:S02]  /*ed60*/  FSEL R117, R117, -INF , !P2 ;  /* 0xff80000075757808 */ /* 0x004fe40005000000 */
[----:B------:R-:W-:Y:S02]  /*ed70*/  FSEL R122, R122, -INF , !P5 ;  /* 0xff8000007a7a7808 */ /* 0x000fe40006800000 */
[-C--:B------:R-:W-:Y:S02]  /*ed80*/  ISETP.GE.AND P4, PT, R13, R8.reuse, PT ;  /* 0x000000080d00720c */ /* 0x080fe40003f86270 */
[----:B------:R-:W-:Y:S01]  /*ed90*/  ISETP.GE.AND P2, PT, R4, R8, PT ;  /* 0x000000080400720c */ /* 0x000fe20003f46270 */
[----:B------:R-:W2:Y:S01]  /*eda0*/  MUFU.TANH R104, R104 ;  /* 0x0000006800687308 */ /* 0x000ea20000002400 */
[----:B---3--:R-:W-:-:S02]  /*edb0*/  FSEL R120, R120, -INF , !P1 ;  /* 0xff80000078787808 */ /* 0x008fc40004800000 */
[-C--:B------:R-:W-:Y:S01]  /*edc0*/  ISETP.GE.AND P5, PT, R4, R9.reuse, PT ;  /* 0x000000090400720c */ /* 0x080fe20003fa6270 */
[----:B------:R-:W-:Y:S01]  /*edd0*/  VIADD R4, R20, 0x38 ;  /* 0x0000003814047836 */ /* 0x000fe20000000000 */
[----:B------:R-:W-:-:S03]  /*ede0*/  ISETP.GE.AND P1, PT, R13, R9, PT ;  /* 0x000000090d00720c */ /* 0x000fc60003f26270 */
        /* <DEDUP_REMOVED lines=13> */
[----:B------:R-:W-:Y:S01]  /*eec0*/  MUFU.TANH R3, R3 ;  /* 0x0000000300037308 */ /* 0x000fe20000002400 */
[----:B--2---:R-:W-:Y:S01]  /*eed0*/  FSEL R98, R98, -INF , !P5 ;  /* 0xff80000062627808 */ /* 0x004fe20006800000 */
[----:B------:R-:W-:Y:S01]  /*eee0*/  BAR.SYNC.DEFER_BLOCKING 0x0 ;  /* 0x0000000000007b1d */ /* 0x000fe20000010000 */
[----:B------:R-:W-:-:S05]  /*eef0*/  ISETP.GE.AND P5, PT, R20, R8, PT ;  /* 0x000000081400720c */ /* 0x000fca0003fa6270 */
[----:B------:R-:W-:Y:S01]  /*ef00*/  MUFU.TANH R86, R86 ;  /* 0x0000005600567308 */ /* 0x000fe20000002400 */
[----:B---3--:R-:W-:Y:S02]  /*ef10*/  FSEL R106, R106, -INF , !P1 ;  /* 0xff8000006a6a7808 */ /* 0x008fe40004800000 */
[----:B------:R-:W-:-:S05]  /*ef20*/  ISETP.GE.AND P1, PT, R20, R9, PT ;  /* 0x000000091400720c */ /* 0x000fca0003f26270 */
[----:B------:R-:W1:Y:S08]  /*ef30*/  MUFU.TANH R102, R5 ;  /* 0x0000000500667308 */ /* 0x000e700000002400 */
[----:B------:R-:W2:Y:S08]  /*ef40*/  MUFU.TANH R101, R6 ;  /* 0x0000000600657308 */ /* 0x000eb00000002400 */
[----:B------:R3:W4:Y:S01]  /*ef50*/  MUFU.TANH R97, R7 ;  /* 0x0000000700617308 */ /* 0x0007220000002400 */
[----:B-1----:R-:W-:-:S02]  /*ef60*/  FSEL R102, R102, -INF , !P5 ;  /* 0xff80000066667808 */ /* 0x002fc40006800000 */
[----:B--2---:R-:W-:Y:S02]  /*ef70*/  FSEL R101, R101, -INF , !P2 ;  /* 0xff80000065657808 */ /* 0x004fe40005000000 */
[----:B------:R-:W-:Y:S02]  /*ef80*/  FSEL R6, R3, -INF , !P6 ;  /* 0xff80000003067808 */ /* 0x000fe40007000000 */
[----:B---3--:R-:W-:Y:S02]  /*ef90*/  FSEL R7, R86, -INF , !P4 ;  /* 0xff80000056077808 */ /* 0x008fe40006000000 */
[----:B----4-:R-:W-:Y:S01]  /*efa0*/  FSEL R97, R97, -INF , !P1 ;  /* 0xff80000061617808 */ /* 0x010fe20004800000 */
[----:B------:R-:W-:Y:S06]  /*efb0*/  @!P0 BRA `(.L_x_4455) ;  /* 0x0000000400d88947 */ /* 0x000fec0003800000 */
        /* <DEDUP_REMOVED lines=52> */
[-C--:B------:R-:W-:Y:S02]  /*f300*/  IMAD R9, R14, R3.reuse, RZ ;  /* 0x000000030e097224 */ /* 0x080fe400078e02ff */
[----:B------:R-:W-:Y:S01]  /*f310*/  IMAD.WIDE.U32 R14, R20, R3, RZ ;  /* 0x00000003140e7225 */ /* 0x000fe200078e00ff */
[----:B------:R-:W-:-:S03]  /*f320*/  SHF.R.S32.HI R13, RZ, 0x1f, R8 ;  /* 0x0000001fff0d7819 */ /* 0x000fc60000011408 */
[----:B------:R-:W-:Y:S02]  /*f330*/  IMAD R9, R20, UR5, R9 ;  /* 0x0000000514097c24 */ /* 0x000fe4000f8e0209 */
[----:B-1----:R-:W-:-:S03]  /*f340*/  IMAD R13, R13, R4, RZ ;  /* 0x000000040d0d7224 */ /* 0x002fc600078e02ff */
[----:B------:R-:W-:Y:S01]  /*f350*/  IADD3 R15, R15, R9, RZ ;  /* 0x000000090f0f7210 */ /* 0x000fe20007ffe0ff */
[C---:B------:R-:W-:Y:S02]  /*f360*/  IMAD R5, R8.reuse, R5, R13 ;  /* 0x0000000508057224 */ /* 0x040fe400078e020d */
[----:B------:R-:W-:-:S04]  /*f370*/  IMAD.WIDE.U32 R14, R8, R4, R14 ;  /* 0x00000004080e7225 */ /* 0x000fc800078e000e */
[----:B------:R-:W-:Y:S01]  /*f380*/  IMAD.IADD R8, R15, 0x1, R5 ;  /* 0x000000010f087824 */ /* 0x000fe200078e0205 */
[----:B------:R-:W-:Y:S06]  /*f390*/  BRA `(.L_x_4457) ;  /* 0x0000000000107947 */ /* 0x000fec0003800000 */
.L_x_4456:
[----:B------:R-:W1:Y:S02]  /*f3a0*/  LDC R3, c[0x0][0x248] ;  /* 0x00009200ff037b82 */ /* 0x000e640000000800 */
[----:B-1----:R-:W-:-:S05]  /*f3b0*/  IMAD.SHL.U32 R14, R3, 0x40, RZ ;  /* 0x00000040030e7824 */ /* 0x002fca00078e00ff */
[----:B------:R-:W-:-:S04]  /*f3c0*/  IADD3 R14, -R14, RZ, RZ ;  /* 0x000000ff0e0e7210 */ /* 0x000fc80007ffe1ff */
[----:B------:R-:W-:-:S07]  /*f3d0*/  SHF.R.S32.HI R8, RZ, 0x1f, R14 ;  /* 0x0000001fff087819 */ /* 0x000fce000001140e */
.L_x_4457:
        /* <DEDUP_REMOVED lines=52> */
.L_x_4455:
        /* <DEDUP_REMOVED lines=53> */
[----:B------:R-:W-:Y:S01]  /*fa70*/  FMUL.FTZ R95, R95, UR12 ;  /* 0x0000000c5f5f7c20 */ /* 0x000fe20008410000 */
[--C-:B------:R-:W-:Y:S01]  /*fa80*/  FFMA.FTZ R94, R6, UR12, -R105.reuse ;  /* 0x0000000c065e7c23 */ /* 0x100fe20008010869 */
[----:B------:R-:W-:Y:S01]  /*fa90*/  FMUL.FTZ R0, R0, UR12 ;  /* 0x0000000c00007c20 */ /* 0x000fe20008410000 */
        /* <DEDUP_REMOVED lines=27> */
[----:B------:R-:W1:Y:S01]  /*fc50*/  MUFU.EX2 R92, R92 ;  /* 0x0000005c005c7308 */ /* 0x000e620000000800 */
        /* <DEDUP_REMOVED lines=39> */
[----:B------:R3:W-:Y:S01]  /*fed0*/  MUFU.EX2 R2, R19 ;  /* 0x0000001300027308 */ /* 0x0007e20000000800 */
        /* <DEDUP_REMOVED lines=8> */
[----:B-1----:R-:W-:Y:S01]  /*ff60*/  F2FP.F16.F32.PACK_AB R81, R96, R93 ;  /* 0x0000005d6051723e */ /* 0x002fe200000000ff */
[-C--:B------:R-:W-:Y:S01]  /*ff70*/  FMUL.FTZ R70, R70, R0.reuse ;  /* 0x0000000046467220 */ /* 0x080fe20000410000 */
[----:B------:R-:W-:Y:S01]  /*ff80*/  FMUL.FTZ R71, R71, R0 ;  /* 0x0000000047477220 */ /* 0x000fe20000410000 */
[--C-:B------:R-:W-:Y:S01]  /*ff90*/  FFMA.FTZ R116, R120, UR12, -R105.reuse ;  /* 0x0000000c78747c23 */ /* 0x100fe20008010869 */
[--C-:B------:R-:W-:Y:S01]  /*ffa0*/  FFMA.FTZ R123, R122, UR12, -R105.reuse ;  /* 0x0000000c7a7b7c23 */ /* 0x100fe20008010869 */
[--C-:B------:R-:W-:Y:S01]  /*ffb0*/  FFMA.FTZ R120, R121, UR12, -R100.reuse ;  /* 0x0000000c79787c23 */ /* 0x100fe20008010864 */
[--C-:B------:R-:W-:Y:S01]  /*ffc0*/  FFMA.FTZ R119, R119, UR12, -R100.reuse ;  /* 0x0000000c77777c23 */ /* 0x100fe20008010864 */
[----:B------:R-:W-:Y:S01]  /*ffd0*/  MUFU.EX2 R114, R114 ;  /* 0x0000007200727308 */ /* 0x000fe20000000800 */
[----:B---3--:R-:W-:Y:S01]  /*ffe0*/  LDSM.16.MT88.4 R16, [R90+0x6000] ;  /* 0x006000005a10783b */ /* 0x008fe20000004200 */
[--C-:B------:R-:W-:Y:S01]  /*fff0*/  FFMA.FTZ R117, R117, UR12, -R100.reuse ;  /* 0x0000000c75757c23 */ /* 0x100fe20008010864 */
[--C-:B------:R-:W-:Y:S01]  /*10000*/  FFMA.FTZ R118, R115, UR12, -R100.reuse ;  /* 0x0000000c73767c23 */ /* 0x100fe20008010864 */
[--C-:B------:R-:W-:Y:S01]  /*10010*/  FFMA.FTZ R104, R104, UR12, -R105.reuse ;  /* 0x0000000c68687c23 */ /* 0x100fe20008010869 */
[--C-:B------:R-:W-:Y:S01]  /*10020*/  FFMA.FTZ R103, R103, UR12, -R105.reuse ;  /* 0x0000000c67677c23 */ /* 0x100fe20008010869 */
[--C-:B------:R-:W-:Y:S01]  /*10030*/  FFMA.FTZ R106, R106, UR12, -R105.reuse ;  /* 0x0000000c6a6a7c23 */ /* 0x100fe20008010869 */
[----:B------:R-:W-:Y:S01]  /*10040*/  FFMA.FTZ R105, R102, UR12, -R105 ;  /* 0x0000000c66697c23 */ /* 0x000fe20008010869 */
[----:B------:R-:W1:Y:S01]  /*10050*/  MUFU.EX2 R113, R113 ;  /* 0x0000007100717308 */ /* 0x000e620000000800 */
[----:B----4-:R-:W-:Y:S01]  /*10060*/  F2FP.F16.F32.PACK_AB R83, R89, R2 ;  /* 0x000000025953723e */ /* 0x010fe200000000ff */
[--C-:B------:R-:W-:Y:S01]  /*10070*/  FFMA.FTZ R102, R98, UR12, -R100.reuse ;  /* 0x0000000c62667c23 */ /* 0x100fe20008010864 */
[--C-:B------:R-:W-:Y:S01]  /*10080*/  FFMA.FTZ R99, R99, UR12, -R100.reuse ;  /* 0x0000000c63637c23 */ /* 0x100fe20008010864 */
[--C-:B------:R-:W-:Y:S01]  /*10090*/  FFMA.FTZ R98, R101, UR12, -R100.reuse ;  /* 0x0000000c65627c23 */ /* 0x100fe20008010864 */
[----:B------:R-:W-:Y:S01]  /*100a0*/  FFMA.FTZ R97, R97, UR12, -R100 ;  /* 0x0000000c61617c23 */ /* 0x000fe20008010864 */
[----:B------:R-:W-:-:S02]  /*100b0*/  FFMA.FTZ R101, R143, R95, R94 ;  /* 0x0000005f8f657223 */ /* 0x000fc4000001005e */
[----:B------:R-:W-:Y:S01]  /*100c0*/  HMMA.16816.F32 R28, R80, R32, R28 ;  /* 0x00000020501c723c */ /* 0x000fe2000000181c */
[----:B------:R-:W-:Y:S01]  /*100d0*/  MUFU.EX2 R110, R110 ;  /* 0x0000006e006e7308 */ /* 0x000fe20000000800 */
[----:B------:R-:W-:-:S04]  /*100e0*/  FADD.FTZ R101, R92, R101 ;  /* 0x000000655c657221 */ /* 0x000fc80000010000 */
[C---:B------:R-:W-:Y:S01]  /*100f0*/  HMMA.16816.F32 R32, R80.reuse, R34, R52 ;  /* 0x000000225020723c */ /* 0x040fe20000001834 */
[----:B------:R-:W3:Y:S01]  /*10100*/  LDSM.16.MT88.4 R52, [R90+0x8000] ;  /* 0x008000005a34783b */ /* 0x000ee20000004200 */
[----:B------:R-:W-:Y:S01]  /*10110*/  FADD.FTZ R86, R86, R101 ;  /* 0x0000006556567221 */ /* 0x000fe20000010000 */
[----:B------:R-:W-:Y:S03]  /*10120*/  MUFU.EX2 R109, R109 ;  /* 0x0000006d006d7308 */ /* 0x000fe60000000800 */
[----:B--2---:R-:W-:Y:S01]  /*10130*/  HMMA.16816.F32 R36, R80, R56, R36 ;  /* 0x000000385024723c */ /* 0x004fe20000001824 */
[----:B------:R-:W-:-:S04]  /*10140*/  FADD.FTZ R3, R3, R86 ;  /* 0x0000005603037221 */ /* 0x000fc80000010000 */
[----:B------:R-:W-:Y:S01]  /*10150*/  MUFU.EX2 R112, R112 ;  /* 0x0000007000707308 */ /* 0x000fe20000000800 */
[C---:B------:R-:W-:Y:S01]  /*10160*/  HMMA.16816.F32 R40, R80.reuse, R58, R40 ;  /* 0x0000003a5028723c */ /* 0x040fe20000001828 */
[----:B------:R-:W2:Y:S05]  /*10170*/  LDSM.16.MT88.4 R56, [R124+0x6400] ;  /* 0x006400007c38783b */ /* 0x000eaa0000004200 */
[C---:B------:R-:W-:Y:S01]  /*10180*/  HMMA.16816.F32 R4, R80.reuse, R8, R4 ;  /* 0x000000085004723c */ /* 0x040fe20000001804 */
[----:B------:R-:W4:Y:S05]  /*10190*/  MUFU.EX2 R111, R111 ;  /* 0x0000006f006f7308 */ /* 0x000f2a0000000800 */
[C---:B------:R-:W-:Y:S01]  /*101a0*/  HMMA.16816.F32 R8, R80.reuse, R10, R76 ;  /* 0x0000000a5008723c */ /* 0x040fe2000000184c */
[----:B------:R-:W-:Y:S02]  /*101b0*/  LDSM.16.MT88.4 R76, [R124+0x6c00] ;  /* 0x006c00007c4c783b */ /* 0x000fe40000004200 */
[----:B------:R-:W-:Y:S03]  /*101c0*/  MUFU.EX2 R108, R108 ;  /* 0x0000006c006c7308 */ /* 0x000fe60000000800 */
[C---:B------:R-:W-:Y:S05]  /*101d0*/  HMMA.16816.F32 R20, R80.reuse, R24, R20 ;  /* 0x000000185014723c */ /* 0x040fea0000001814 */
[----:B------:R-:W5:Y:S01]  /*101e0*/  MUFU.EX2 R107, R107 ;  /* 0x0000006b006b7308 */ /* 0x000f620000000800 */
[C---:B------:R-:W-:Y:S01]  /*101f0*/  HMMA.16816.F32 R24, R80.reuse, R26, R60 ;  /* 0x0000001a5018723c */ /* 0x040fe2000000183c */
[----:B------:R-:W2:Y:S05]  /*10200*/  LDSM.16.MT88.4 R60, [R90+0x6400] ;  /* 0x006400005a3c783b */ /* 0x000eaa0000004200 */
[C---:B---3--:R-:W-:Y:S01]  /*10210*/  HMMA.16816.F32 R44, R80.reuse, R52, R44 ;  /* 0x00000034502c723c */ /* 0x048fe2000000182c */
[----:B------:R-:W-:Y:S05]  /*10220*/  MUFU.EX2 R138, R138 ;  /* 0x0000008a008a7308 */ /* 0x000fea0000000800 */
[C---:B------:R-:W-:Y:S01]  /*10230*/  HMMA.16816.F32 R48, R80.reuse, R54, R48 ;  /* 0x000000365030723c */ /* 0x040fe20000001830 */
[----:B-1----:R-:W-:Y:S01]  /*10240*/  F2FP.F16.F32.PACK_AB R52, R113, R114 ;  /* 0x000000727134723e */ /* 0x002fe200000000ff */
[----:B------:R-:W-:Y:S01]  /*10250*/  FADD.FTZ R114, R114, R3 ;  /* 0x0000000372727221 */ /* 0x000fe20000010000 */
[----:B----4-:R-:W-:Y:S01]  /*10260*/  F2FP.F16.F32.PACK_AB R53, R111, R112 ;  /* 0x000000706f35723e */ /* 0x010fe200000000ff */
[----:B------:R-:W-:Y:S02]  /*10270*/  MUFU.EX2 R139, R139 ;  /* 0x0000008b008b7308 */ /* 0x000fe40000000800 */
[----:B------:R-:W-:Y:S01]  /*10280*/  HMMA.16816.F32 R12, R80, R16, R12 ;  /* 0x00000010500c723c */ /* 0x000fe2000000180c */
[----:B------:R-:W-:Y:S01]  /*10290*/  F2FP.F16.F32.PACK_AB R54, R109, R110 ;  /* 0x0000006e6d36723e */ /* 0x000fe200000000ff */
[----:B------:R-:W-:Y:S01]  /*102a0*/  FADD.FTZ R113, R113, R114 ;  /* 0x0000007271717221 */ /* 0x000fe20000010000 */
[----:B-----5:R-:W-:-:S03]  /*102b0*/  F2FP.F16.F32.PACK_AB R55, R107, R108 ;  /* 0x0000006c6b37723e */ /* 0x020fc600000000ff */
[----:B------:R-:W-:Y:S01]  /*102c0*/  HMMA.16816.F32 R16, R80, R18, R68 ;  /* 0x000000125010723c */ /* 0x000fe20000001844 */
[----:B------:R-:W-:Y:S01]  /*102d0*/  MUFU.EX2 R116, R116 ;  /* 0x0000007400747308 */ /* 0x000fe20000000800 */
[----:B------:R-:W-:Y:S01]  /*102e0*/  LDSM.16.MT88.4 R68, [R90+0x6c00] ;  /* 0x006c00005a44783b */ /* 0x000fe20000004200 */
[----:B------:R-:W-:-:S03]  /*102f0*/  FADD.FTZ R110, R110, R113 ;  /* 0x000000716e6e7221 */ /* 0x000fc60000010000 */
[C---:B--2---:R-:W-:Y:S01]  /*10300*/  HMMA.16816.F32 R4, R52.reuse, R56, R4 ;  /* 0x000000383404723c */ /* 0x044fe20000001804 */
[----:B------:R-:W-:Y:S02]  /*10310*/  FADD.FTZ R109, R109, R110 ;  /* 0x0000006e6d6d7221 */ /* 0x000fe40000010000 */
[----:B------:R-:W-:Y:S03]  /*10320*/  MUFU.EX2 R123, R123 ;  /* 0x0000007b007b7308 */ /* 0x000fe60000000800 */
[C---:B------:R-:W-:Y:S01]  /*10330*/  HMMA.16816.F32 R8, R52.reuse, R58, R8 ;  /* 0x0000003a3408723c */ /* 0x040fe20000001808 */
[----:B------:R-:W1:Y:S04]  /*10340*/  LDSM.16.MT88.4 R56, [R124+0x7400] ;  /* 0x007400007c38783b */ /* 0x000e680000004200 */
[----:B------:R-:W-:Y:S01]  /*10350*/  MUFU.EX2 R120, R120 ;  /* 0x0000007800787308 */ /* 0x000fe20000000800 */
[C---:B------:R-:W-:Y:S06]  /*10360*/  HMMA.16816.F32 R12, R52.reuse, R60, R12 ;  /* 0x0000003c340c723c */ /* 0x040fec000000180c */
[C---:B------:R-:W-:Y:S01]  /*10370*/  HMMA.16816.F32 R16, R52.reuse, R62, R16 ;  /* 0x0000003e3410723c */ /* 0x040fe20000001810 */
[----:B------:R-:W2:Y:S01]  /*10380*/  LDSM.16.MT88.4 R60, [R90+0x7400] ;  /* 0x007400005a3c783b */ /* 0x000ea20000004200 */
[----:B------:R-:W-:Y:S08]  /*10390*/  MUFU.EX2 R119, R119 ;  /* 0x0000007700777308 */ /* 0x000ff00000000800 */
[----:B------:R-:W-:Y:S08]  /*103a0*/  MUFU.EX2 R117, R117 ;  /* 0x0000007500757308 */ /* 0x000ff00000000800 */
[----:B------:R-:W-:Y:S08]  /*103b0*/  MUFU.EX2 R118, R118 ;  /* 0x0000007600767308 */ /* 0x000ff00000000800 */
[----:B------:R-:W-:Y:S01]  /*103c0*/  MUFU.EX2 R104, R104 ;  /* 0x0000006800687308 */ /* 0x000fe20000000800 */
[C---:B-1----:R-:W-:Y:S07]  /*103d0*/  HMMA.16816.F32 R20, R52.reuse, R56, R20 ;  /* 0x000000383414723c */ /* 0x042fee0000001814 */
[----:B------:R-:W1:Y:S01]  /*103e0*/  MUFU.EX2 R103, R103 ;  /* 0x0000006700677308 */ /* 0x000e620000000800 */
[C---:B------:R-:W-:Y:S01]  /*103f0*/  HMMA.16816.F32 R24, R52.reuse, R58, R24 ;  /* 0x0000003a3418723c */ /* 0x040fe20000001818 */
[----:B------:R-:W3:Y:S05]  /*10400*/  LDSM.16.MT88.4 R56, [R124+0x8400] ;  /* 0x008400007c38783b */ /* 0x000eea0000004200 */
[C---:B--2---:R-:W-:Y:S01]  /*10410*/  HMMA.16816.F32 R28, R52.reuse, R60, R28 ;  /* 0x0000003c341c723c */ /* 0x044fe2000000181c */
[----:B------:R-:W-:Y:S05]  /*10420*/  MUFU.EX2 R106, R106 ;  /* 0x0000006a006a7308 */ /* 0x000fea0000000800 */
[----:B------:R-:W-:Y:S01]  /*10430*/  HMMA.16816.F32 R32, R52, R62, R32 ;  /* 0x0000003e3420723c */ /* 0x000fe20000001820 */
[----:B------:R-:W2:Y:S02]  /*10440*/  LDSM.16.MT88.4 R60, [R90+0x8400] ;  /* 0x008400005a3c783b */ /* 0x000ea40000004200 */
[----:B------:R-:W4:Y:S01]  /*10450*/  MUFU.EX2 R105, R105 ;  /* 0x0000006900697308 */ /* 0x000f220000000800 */
[----:B-1----:R-:W-:-:S07]  /*10460*/  F2FP.F16.F32.PACK_AB R92, R103, R104 ;  /* 0x00000068675c723e */ /* 0x002fce00000000ff */
[----:B------:R-:W-:Y:S08]  /*10470*/  MUFU.EX2 R99, R99 ;  /* 0x0000006300637308 */ /* 0x000ff00000000800 */
[----:B------:R-:W-:Y:S01]  /*10480*/  MUFU.EX2 R102, R102 ;  /* 0x0000006600667308 */ /* 0x000fe20000000800 */
[----:B----4-:R-:W-:-:S07]  /*10490*/  F2FP.F16.F32.PACK_AB R94, R105, R106 ;  /* 0x0000006a695e723e */ /* 0x010fce00000000ff */
[----:B------:R-:W-:Y:S01]  /*104a0*/  MUFU.EX2 R98, R98 ;  /* 0x0000006200627308 */ /* 0x000fe20000000800 */
[C---:B---3--:R-:W-:Y:S06]  /*104b0*/  HMMA.16816.F32 R36, R52.reuse, R56, R36 ;  /* 0x000000383424723c */ /* 0x048fec0000001824 */
[C---:B------:R-:W-:Y:S01]  /*104c0*/  HMMA.16816.F32 R40, R52.reuse, R58, R40 ;  /* 0x0000003a3428723c */ /* 0x040fe20000001828 */
[----:B------:R-:W1:Y:S01]  /*104d0*/  LDSM.16.MT88.4 R56, [R124+0x6800] ;  /* 0x006800007c38783b */ /* 0x000e620000004200 */
[----:B------:R-:W3:Y:S04]  /*104e0*/  MUFU.EX2 R97, R97 ;  /* 0x0000006100617308 */ /* 0x000ee80000000800 */
[C---:B--2---:R-:W-:Y:S06]  /*104f0*/  HMMA.16816.F32 R44, R52.reuse, R60, R44 ;  /* 0x0000003c342c723c */ /* 0x044fec000000182c */
[----:B------:R-:W-:Y:S01]  /*10500*/  HMMA.16816.F32 R48, R52, R62, R48 ;  /* 0x0000003e3430723c */ /* 0x000fe20000001830 */
[----:B------:R-:W2:Y:S06]  /*10510*/  LDSM.16.MT88.4 R60, [R90+0x6800] ;  /* 0x006800005a3c783b */ /* 0x000eac0000004200 */
[----:B------:R-:W-:Y:S01]  /*10520*/  F2FP.F16.F32.PACK_AB R52, R139, R138 ;  /* 0x0000008a8b34723e */ /* 0x000fe200000000ff */
[----:B------:R-:W-:Y:S01]  /*10530*/  FADD.FTZ R138, R138, R109 ;  /* 0x0000006d8a8a7221 */ /* 0x000fe20000010000 */
[----:B------:R-:W-:-:S02]  /*10540*/  F2FP.F16.F32.PACK_AB R53, R119, R120 ;  /* 0x000000787735723e */ /* 0x000fc400000000ff */
[----:B------:R-:W-:Y:S01]  /*10550*/  F2FP.F16.F32.PACK_AB R54, R123, R116 ;  /* 0x000000747b36723e */ /* 0x000fe200000000ff */
[----:B------:R-:W-:Y:S01]  /*10560*/  FADD.FTZ R139, R139, R138 ;  /* 0x0000008a8b8b7221 */ /* 0x000fe20000010000 */
[----:B------:R-:W-:Y:S02]  /*10570*/  F2FP.F16.F32.PACK_AB R55, R118, R117 ;  /* 0x000000757637723e */ /* 0x000fe400000000ff */
[----:B---3--:R-:W-:Y:S01]  /*10580*/  F2FP.F16.F32.PACK_AB R95, R97, R98 ;  /* 0x00000062615f723e */ /* 0x008fe200000000ff */
[----:B------:R-:W-:-:S04]  /*10590*/  FADD.FTZ R116, R116, R139 ;  /* 0x0000008b74747221 */ /* 0x000fc80000010000 */
[----:B------:R-:W-:-:S04]  /*105a0*/  FADD.FTZ R123, R123, R116 ;  /* 0x000000747b7b7221 */ /* 0x000fc80000010000 */
[----:B------:R-:W-:-:S04]  /*105b0*/  FADD.FTZ R104, R104, R123 ;  /* 0x0000007b68687221 */ /* 0x000fc80000010000 */
[----:B------:R-:W-:Y:S01]  /*105c0*/  FADD.FTZ R103, R103, R104 ;  /* 0x0000006867677221 */ /* 0x000fe20000010000 */
[----:B-1----:R-:W-:Y:S03]  /*105d0*/  HMMA.16816.F32 R4, R52, R56, R4 ;  /* 0x000000383404723c */ /* 0x002fe60000001804 */
[----:B------:R-:W-:-:S03]  /*105e0*/  FADD.FTZ R106, R106, R103 ;  /* 0x000000676a6a7221 */ /* 0x000fc60000010000 */
[----:B------:R-:W-:Y:S01]  /*105f0*/  HMMA.16816.F32 R8, R52, R58, R8 ;  /* 0x0000003a3408723c */ /* 0x000fe20000001808 */
[----:B------:R-:W1:Y:S01]  /*10600*/  LDSM.16.MT88.4 R56, [R124+0x7800] ;  /* 0x007800007c38783b */ /* 0x000e620000004200 */
[----:B------:R-:W-:-:S04]  /*10610*/  FADD.FTZ R143, R105, R106 ;  /* 0x0000006a698f7221 */ /* 0x000fc80000010000 */
        /* <DEDUP_REMOVED lines=8> */
[----:B------:R-:W-:Y:S05]  /*106a0*/  LDSM.16.MT88.4 R60, [R124+0x7c00] ;  /* 0x007c00007c3c783b */ /* 0x000fea0000004200 */
[C---:B-1----:R-:W-:Y:S06]  /*106b0*/  HMMA.16816.F32 R28, R52.reuse, R56, R28 ;  /* 0x00000038341c723c */ /* 0x042fec000000181c */
[C---:B------:R-:W-:Y:S01]  /*106c0*/  HMMA.16816.F32 R32, R52.reuse, R58, R32 ;  /* 0x0000003a3420723c */ /* 0x040fe20000001820 */
[----:B------:R-:W1:Y:S05]  /*106d0*/  LDSM.16.MT88.4 R56, [R90+0x8800] ;  /* 0x008800005a38783b */ /* 0x000e6a0000004200 */
        /* <DEDUP_REMOVED lines=36> */
.L_x_4452:
        /* <DEDUP_REMOVED lines=10> */
[----:B------:R-:W-:Y:S01]  /*109c0*/  USHF.R.S32.HI UR8, URZ, 0x1f, UR9 ;  /* 0x0000001f3f087899 */ /* 0x000fe20008011409 */
[----:B------:R-:W-:-:S02]  /*109d0*/  ULDC UR5, c[0x0][0x39c] ;  /* 0x0000e70000057ab9 */ /* 0x000fc40000000800 */
[----:B------:R-:W-:Y:S01]  /*109e0*/  MOV R138, UR4 ;  /* 0x00000004008a7c02 */ /* 0x000fe20008000f00 */
[----:B------:R-:W-:-:S08]  /*109f0*/  ULDC UR4, c[0x0][0x2ec] ;  /* 0x0000bb0000047ab9 */ /* 0x000fd00000000800 */
.L_x_4462:
        /* <DEDUP_REMOVED lines=71> */
.L_x_4459:
        /* <DEDUP_REMOVED lines=8> */
[----:B------:R-:W-:Y:S01]  /*10ef0*/  @P6 LDGSTS.E.BYPASS.LTC128B.128 [R136+0x6000], desc[UR6][R140.64] ;  /* 0x060000008c886fae */ /* 0x000fe2000b901d46 */
[C-C-:B------:R-:W-:Y:S02]  /*10f00*/  @P6 LEA.HI.X R149, R86.reuse, R141, R87.reuse, 0x6, P2 ;  /* 0x0000008d56956211 */ /* 0x140fe400010f3457 */
[----:B------:R-:W-:Y:S02]  /*10f10*/  LEA.HI.X R2, R86, R2, R87, 0x5, P0 ;  /* 0x0000000256027211 */ /* 0x000fe400000f2c57 */
[----:B------:R-:W-:Y:S01]  /*10f20*/  @!P6 STS [R136+0x6000], RZ ;  /* 0x006000ff8800e388 */ /* 0x000fe20000000800 */
[C---:B------:R-:W-:Y:S02]  /*10f30*/  @P4 LEA R144, P0, R0.reuse, R144, 0x1 ;  /* 0x0000009000904211 */ /* 0x040fe400078008ff */
[CCC-:B------:R-:W-:Y:S02]  /*10f40*/  @P5 LEA.HI.X R147, R0.reuse, R145.reuse, R2.reuse, 0x1, P1 ;  /* 0x0000009100935211 */ /* 0x1c0fe400008f0c02 */
[----:B------:R-:W-:Y:S01]  /*10f50*/  @!P6 STS [R136+0x6004], RZ ;  /* 0x006004ff8800e388 */ /* 0x000fe20000000800 */
[----:B------:R-:W-:Y:S02]  /*10f60*/  @P4 LEA.HI.X R145, R0, R145, R2, 0x1, P0 ;  /* 0x0000009100914211 */ /* 0x000fe400000f0c02 */
[----:B------:R-:W-:Y:S02]  /*10f70*/  ISETP.GE.AND P0, PT, R135, 0x2, PT ;  /* 0x000000028700780c */ /* 0x000fe40003f06270 */
[----:B------:R-:W-:Y:S05]  /*10f80*/  @!P6 STS.64 [R136+0x6008], RZ ;  /* 0x006008ff8800e388 */ /* 0x000fea0000000a00 */
[----:B------:R-:W-:Y:S01]  /*10f90*/  @!PT LDS RZ, [RZ] ;  /* 0x00000000fffff984 */ /* 0x000fe20000000800 */
[----:B------:R-:W-:Y:S01]  /*10fa0*/  @!PT LDS RZ, [RZ] ;  /* 0x00000000fffff984 */ /* 0x000fe20000000800 */
[----:B------:R-:W-:Y:S01]  /*10fb0*/  @!PT LDS RZ, [RZ] ;  /* 0x00000000fffff984 */ /* 0x000fe20000000800 */
[----:B------:R-:W-:Y:S05]  /*10fc0*/  @P5 LDGSTS.E.BYPASS.LTC128B.128 [R136+0x7000], desc[UR6][R140.64+0x40] ;  /* 0x070000408c885fae */ /* 0x000fea000b901d46 */
[----:B------:R-:W-:Y:S05]  /*10fd0*/  @!P5 STS.128 [R136+0x7000], RZ ;  /* 0x007000ff8800d388 */ /* 0x000fea0000000c00 */
        /* <DEDUP_REMOVED lines=13> */
[----:B------:R1:W-:Y:S05]  /*110b0*/  @P5 LDGSTS.E.BYPASS.LTC128B.128 [R136+0x7800], desc[UR6][R146.64+0x40] ;  /* 0x0780004092885fae */ /* 0x0003ea000b901d46 */
[----:B------:R-:W-:Y:S05]  /*110c0*/  @!P5 STS.128 [R136+0x7800], RZ ;  /* 0x007800ff8800d388 */ /* 0x000fea0000000c00 */
[----:B------:R-:W-:Y:S01]  /*110d0*/  @!PT LDS RZ, [RZ] ;  /* 0x00000000fffff984 */ /* 0x000fe20000000800 */
[----:B------:R-:W-:Y:S01]  /*110e0*/  @!PT LDS RZ, [RZ] ;  /* 0x00000000fffff984 */ /* 0x000fe20000000800 */
[----:B------:R-:W-:Y:S01]  /*110f0*/  @!PT LDS RZ, [RZ] ;  /* 0x00000000fffff984 */ /* 0x000fe20000000800 */
[----:B------:R2:W-:Y:S05]  /*11100*/  @P4 LDGSTS.E.BYPASS.LTC128B.128 [R136+0x8800], desc[UR6][R144.64+0x80] ;  /* 0x0880008090884fae */ /* 0x0005ea000b901d46 */
[----:B------:R-:W-:Y:S05]  /*11110*/  @!P4 STS.128 [R136+0x8800], RZ ;  /* 0x008800ff8800c388 */ /* 0x000fea0000000c00 */
[----:B------:R-:W-:Y:S05]  /*11120*/  LDSM.16.M88.4 R92, [R127] ;  /* 0x000000007f5c783b */ /* 0x000fea0000000200 */
[----:B------:R-:W3:Y:S05]  /*11130*/  LDSM.16.M88.4 R96, [R126+0x3000] ;  /* 0x003000007e60783b */ /* 0x000eea0000000200 */
[----:B------:R-:W4:Y:S05]  /*11140*/  LDSM.16.M88.4 R100, [R126+0x3400] ;  /* 0x003400007e64783b */ /* 0x000f2a0000000200 */
[----:B------:R-:W5:Y:S05]  /*11150*/  LDSM.16.M88.4 R104, [R126+0x3800] ;  /* 0x003800007e68783b */ /* 0x000f6a0000000200 */
[----:B------:R-:W1:Y:S05]  /*11160*/  LDSM.16.M88.4 R108, [R126+0x3c00] ;  /* 0x003c00007e6c783b */ /* 0x000e6a0000000200 */
[----:B------:R-:W0:Y:S05]  /*11170*/  LDGDEPBAR ;  /* 0x00000000000079af */ /* 0x000e2a0000000000 */
[----:B------:R-:W-:Y:S05]  /*11180*/  LDSM.16.M88.4 R112, [R125] ;  /* 0x000000007d70783b */ /* 0x000fea0000000200 */
[----:B------:R-:W2:Y:S05]  /*11190*/  LDSM.16.M88.4 R116, [R91+0x3000] ;  /* 0x003000005b74783b */ /* 0x000eaa0000000200 */
        /* <DEDUP_REMOVED lines=88> */
[----:B------:R-:W1:Y:S02]  /*11720*/  MUFU.TANH R118, R2 ;  /* 0x0000000200767308 */ /* 0x000e640000002400 */
[----:B-----5:R-:W-:Y:S01]  /*11730*/  FMUL.FTZ R86, R10, UR5 ;  /* 0x000000050a567c20 */ /* 0x020fe20008410000 */
[C---:B--2---:R-:W-:Y:S07]  /*11740*/  HMMA.16816.F32 R28, R96.reuse, R92, R28 ;  /* 0x0000005c601c723c */ /* 0x044fee000000181c */
[----:B------:R2:W3:Y:S01]  /*11750*/  MUFU.TANH R109, R87 ;  /* 0x00000057006d7308 */ /* 0x0004e20000002400 */
        /* <DEDUP_REMOVED lines=19> */
[----:B--2---:R-:W-:Y:S01]  /*11890*/  FMUL.FTZ R87, R34, UR5 ;  /* 0x0000000522577c20 */ /* 0x004fe20008410000 */
[----:B------:R-:W-:Y:S05]  /*118a0*/  FMUL.FTZ R35, R35, UR5 ;  /* 0x0000000523237c20 */ /* 0x000fea0008410000 */
[----:B------:R-:W2:Y:S10]  /*118b0*/  MUFU.TANH R165, R165 ;  /* 0x000000a500a57308 */ /* 0x000eb40000002400 */
        /* <DEDUP_REMOVED lines=22> */
[----:B------:R4:W1:Y:S01]  /*11a20*/  MUFU.TANH R86, R35 ;  /* 0x0000002300567308 */ /* 0x0008620000002400 */
[----:B--23--:R-:W-:Y:S05]  /*11a30*/  @!P0 BRA `(.L_x_4460) ;  /* 0x0000000400bc8947 */ /* 0x00cfea0003800000 */
[----:B------:R-:W2:Y:S01]  /*11a40*/  LDC.64 R4, c[0x0][0x248] ;  /* 0x00009200ff047b82 */ /* 0x000ea20000000a00 */
[----:B------:R-:W-:Y:S02]  /*11a50*/  MOV R10, UR9 ;  /* 0x00000009000a7c02 */ /* 0x000fe40008000f00 */
[----:B------:R-:W-:Y:S01]  /*11a60*/  MOV R9, UR8 ;  /* 0x0000000800097c02 */ /* 0x000fe20008000f00 */
[----:B------:R-:W-:Y:S06]  /*11a70*/  @!P3 BRA `(.L_x_4461) ;  /* 0x0000000000f8b947 */ /* 0x000fec0003800000 */
[----:B----4-:R-:W3:Y:S01]  /*11a80*/  LDC R0, c[0x0][0x380] ;  /* 0x0000e000ff007b82 */ /* 0x010ee20000000800 */
[----:B------:R-:W-:Y:S05]  /*11a90*/  SHF.L.U32 R15, R135, 0x6, RZ ;  /* 0x00000006870f7819 */ /* 0x000fea00000006ff */
[C---:B------:R-:W-:Y:S02]  /*11aa0*/  VIADD R13, R15.reuse, 0xffffff80 ;  /* 0xffffff800f0d7836 */ /* 0x040fe40000000000 */
[----:B------:R-:W-:Y:S03]  /*11ab0*/  VIADD R15, R15, 0xffffffc0 ;  /* 0xffffffc00f0f7836 */ /* 0x000fe60000000000 */
[----:B------:R-:W-:Y:S02]  /*11ac0*/  IABS R9, R13 ;  /* 0x0000000d00097213 */ /* 0x000fe40000000000 */
[-C--:B---3--:R-:W-:Y:S02]  /*11ad0*/  IABS R6, R0.reuse ;  /* 0x0000000000067213 */ /* 0x088fe40000000000 */
[----:B------:R-:W-:Y:S02]  /*11ae0*/  LOP3.LUT R13, R13, R0, RZ, 0x3c, !PT ;  /* 0x000000000d0d7212 */ /* 0x000fe400078e3cff */
[----:B------:R-:W3:Y:S10]  /*11af0*/  I2F.RP R8, R6 ;  /* 0x0000000600087306 */ /* 0x000ef40000209400 */
[----:B---3--:R-:W3:Y:S02]  /*11b00*/  MUFU.RCP R2, R8 ;  /* 0x0000000800027308 */ /* 0x008ee40000001000 */
[----:B---3--:R-:W-:Y:S08]  /*11b10*/  VIADD R10, R2, 0xffffffe ;  /* 0x0ffffffe020a7836 */ /* 0x008ff00000000000 */
[----:B------:R-:W3:Y:S02]  /*11b20*/  F2I.FTZ.U32.TRUNC.NTZ R11, R10 ;  /* 0x0000000a000b7305 */ /* 0x000ee4000021f000 */
[--C-:B---3--:R-:W-:Y:S01]  /*11b30*/  IMAD.MOV R7, RZ, RZ, -R11.reuse ;  /* 0x000000ffff077224 */ /* 0x108fe200078e0a0b */
        /* <DEDUP_REMOVED lines=28> */
[----:B------:R-:W3:Y:S02]  /*11d00*/  LDC.64 R8, c[0x0][0x248] ;  /* 0x00009200ff087b82 */ /* 0x000ee40000000a00 */
[----:B------:R-:W-:Y:S02]  /*11d10*/  LEA R18, P1, R7, R130, 0x2 ;  /* 0x0000008207127211 */ /* 0x000fe400078210ff */
[----:B------:R-:W-:Y:S02]  /*11d20*/  SEL R13, R13, R2, !P0 ;  /* 0x000000020d0d7207 */ /* 0x000fe40004000000 */
[-C--:B------:R-:W-:Y:S02]  /*11d30*/  LEA.HI.X.SX32 R19, R7, R131.reuse, 0x2, P1 ;  /* 0x0000008307137211 */ /* 0x080fe400008f16ff */
[C---:B------:R-:W-:Y:S03]  /*11d40*/  LEA R16, P0, R13.reuse, R130, 0x2 ;  /* 0x000000820d107211 */ /* 0x040fe600078010ff */
[----:B------:R-:W4:Y:S01]  /*11d50*/  LDG.E R2, desc[UR6][R18.64] ;  /* 0x0000000612027981 */ /* 0x000f22000c1e1900 */
[C---:B------:R-:W-:Y:S01]  /*11d60*/  LEA.HI.X.SX32 R17, R13.reuse, R131, 0x2, P0 ;  /* 0x000000830d117211 */ /* 0x040fe200000f16ff */
[----:B------:R-:W-:Y:S02]  /*11d70*/  IMAD.IADD R13, R13, 0x1, -R7 ;  /* 0x000000010d0d7824 */ /* 0x000fe400078e0a07 */
[----:B------:R-:W5:Y:S02]  /*11d80*/  LDC.64 R6, c[0x0][0x230] ;  /* 0x00008c00ff067b82 */ /* 0x000f640000000a00 */
[----:B------:R-:W-:Y:S01]  /*11d90*/  IMAD R13, R13, R0, -0x40 ;  /* 0xffffffc00d0d7424 */ /* 0x000fe200078e0200 */
[----:B------:R-:W4:Y:S04]  /*11da0*/  LDG.E R11, desc[UR6][R16.64] ;  /* 0x00000006100b7981 */ /* 0x000f28000c1e1900 */
[----:B------:R-:W-:Y:S05]  /*11db0*/  SHF.R.S32.HI R15, RZ, 0x1f, R13 ;  /* 0x0000001fff0f7819 */ /* 0x000fea000001140d */
[----:B---3--:R-:W-:Y:S04]  /*11dc0*/  IMAD R0, R15, R8, RZ ;  /* 0x000000080f007224 */ /* 0x008fe800078e02ff */
[----:B------:R-:W-:Y:S01]  /*11dd0*/  IMAD R0, R13, R9, R0 ;  /* 0x000000090d007224 */ /* 0x000fe200078e0200 */
[----:B----4-:R-:W-:Y:S01]  /*11de0*/  IADD3 R2, -R11, R2, RZ ;  /* 0x000000020b027210 */ /* 0x010fe20007ffe1ff */
[----:B------:R-:W-:Y:S03]  /*11df0*/  IMAD.WIDE.U32 R10, R13, R8, RZ ;  /* 0x000000080d0a7225 */ /* 0x000fe600078e00ff */
[----:B------:R-:W-:Y:S01]  /*11e00*/  SHF.R.S32.HI R9, RZ, 0x1f, R2 ;  /* 0x0000001fff097819 */ /* 0x000fe20000011402 */
[----:B------:R-:W-:Y:S04]  /*11e10*/  IMAD.IADD R11, R11, 0x1, R0 ;  /* 0x000000010b0b7824 */ /* 0x000fe800078e0200 */
[-C--:B-----5:R-:W-:Y:S02]  /*11e20*/  IMAD R9, R9, R6.reuse, RZ ;  /* 0x0000000609097224 */ /* 0x0a0fe400078e02ff */
[C---:B------:R-:W-:Y:S04]  /*11e30*/  IMAD.WIDE.U32 R10, R2.reuse, R6, R10 ;  /* 0x00000006020a7225 */ /* 0x040fe800078e000a */
[----:B------:R-:W-:Y:S05]  /*11e40*/  IMAD R9, R2, R7, R9 ;  /* 0x0000000702097224 */ /* 0x000fea00078e0209 */
[----:B------:R-:W-:Y:S07]  /*11e50*/  IADD3 R9, R11, R9, RZ ;  /* 0x000000090b097210 */ /* 0x000fee0007ffe0ff */
.L_x_4461:
[----:B------:R-:W-:Y:S02]  /*11e60*/  LEA R6, P1, R10, R134, 0x1 ;  /* 0x000000860a067211 */ /* 0x000fe400078208ff */
[----:B--2-4-:R-:W-:Y:S02]  /*11e70*/  LEA R0, P0, R4, R10, 0x5 ;  /* 0x0000000a04007211 */ /* 0x014fe400078028ff */
        /* <DEDUP_REMOVED lines=43> */
.L_x_4460:
[----:B----4-:R-:W-:Y:S01]  /*12130*/  FMNMX.FTZ R0, R107, R89, !PT ;  /* 0x000000596b007209 */ /* 0x010fe20007810000 */
[----:B------:R-:W-:Y:S01]  /*12140*/  LDSM.16.MT88.4 R16, [R124+0x6000] ;  /* 0x006000007c10783b */ /* 0x000fe20000004200 */
[----:B--2---:R-:W-:Y:S02]  /*12150*/  FMNMX.FTZ R9, R106, R3, !PT ;  /* 0x000000036a097209 */ /* 0x004fe40007810000 */
[----:B------:R-:W-:Y:S02]  /*12160*/  FMNMX.FTZ R0, R105, R0, !PT ;  /* 0x0000000069007209 */ /* 0x000fe40007810000 */
[----:B-1----:R-:W-:Y:S02]  /*12170*/  FMNMX.FTZ R9, R118, R9, !PT ;  /* 0x0000000976097209 */ /* 0x002fe40007810000 */
        /* <DEDUP_REMOVED lines=43> */
[----:B------:R-:W-:Y:S01]  /*12430*/  FMUL.FTZ R6, R3, UR4 ;  /* 0x0000000403067c20 */ /* 0x000fe20008410000 */
[----:B------:R-:W-:Y:S02]  /*12440*/  MOV R89, R2 ;  /* 0x0000000200597202 */ /* 0x000fe40000000f00 */
        /* <DEDUP_REMOVED lines=39> */
[----:B------:R-:W2:Y:S01]  /*126c0*/  LDSM.16.MT88.4 R64, [R90+0x7000] ;  /* 0x007000005a40783b */ /* 0x000ea20000004200 */
[C---:B------:R-:W-:Y:S01]  /*126d0*/  FMUL.FTZ R13, R88.reuse, R73 ;  /* 0x00000049580d7220 */ /* 0x040fe20000410000 */
[C---:B------:R-:W-:Y:S01]  /*126e0*/  FMUL.FTZ R28, R88.reuse, R56 ;  /* 0x00000038581c7220 */ /* 0x040fe20000410000 */
[C---:B------:R-:W-:Y:S01]  /*126f0*/  FMUL.FTZ R29, R88.reuse, R57 ;  /* 0x00000039581d7220 */ /* 0x040fe20000410000 */
[C---:B------:R-:W-:Y:S01]  /*12700*/  FMUL.FTZ R36, R88.reuse, R36 ;  /* 0x0000002458247220 */ /* 0x040fe20000410000 */
[----:B------:R-:W-:Y:S01]  /*12710*/  FMUL.FTZ R37, R88, R37 ;  /* 0x0000002558257220 */ /* 0x000fe20000410000 */
[C---:B------:R-:W-:Y:S03]  /*12720*/  FMUL.FTZ R38, R3.reuse, R38 ;  /* 0x0000002603267220 */ /* 0x040fe60000410000 */
[----:B------:R-:W3:Y:S01]  /*12730*/  MUFU.EX2 R92, R92 ;  /* 0x0000005c005c7308 */ /* 0x000ee20000000800 */
[----:B-1----:R-:W-:Y:S01]  /*12740*/  F2FP.F16.F32.PACK_AB R80, R94, R99 ;  /* 0x000000635e50723e */ /* 0x002fe200000000ff */
[----:B------:R-:W1:Y:S01]  /*12750*/  LDSM.16.MT88.4 R56, [R124+0x8000] ;  /* 0x008000007c38783b */ /* 0x000e620000004200 */
[C---:B------:R-:W-:Y:S01]  /*12760*/  FMUL.FTZ R39, R3.reuse, R39 ;  /* 0x0000002703277220 */ /* 0x040fe20000410000 */
        /* <DEDUP_REMOVED lines=29> */
[----:B----4-:R-:W-:Y:S01]  /*12940*/  F2FP.F16.F32.PACK_AB R82, R98, R93 ;  /* 0x0000005d6252723e */ /* 0x010fe200000000ff */
[--C-:B------:R-:W-:Y:S01]  /*12950*/  FFMA.FTZ R121, R151, UR4, -R108.reuse ;  /* 0x0000000497797c23 */ /* 0x100fe2000801086c */
[--C-:B------:R-:W-:Y:S01]  /*12960*/  FFMA.FTZ R120, R153, UR4, -R108.reuse ;  /* 0x0000000499787c23 */ /* 0x100fe2000801086c */
[--C-:B------:R-:W-:Y:S01]  /*12970*/  FFMA.FTZ R119, R156, UR4, -R108.reuse ;  /* 0x000000049c777c23 */ /* 0x100fe2000801086c */
[----:B------:R-:W-:Y:S01]  /*12980*/  FFMA.FTZ R108, R157, UR4, -R108 ;  /* 0x000000049d6c7c23 */ /* 0x000fe2000801086c */
[--C-:B------:R-:W-:Y:S01]  /*12990*/  FFMA.FTZ R122, R144, UR4, -R95.reuse ;  /* 0x00000004907a7c23 */ /* 0x100fe2000801085f */
[--C-:B------:R-:W-:Y:S03]  /*129a0*/  FFMA.FTZ R117, R145, UR4, -R95.reuse ;  /* 0x0000000491757c23 */ /* 0x100fe6000801085f */
[----:B------:R-:W-:Y:S01]  /*129b0*/  MUFU.EX2 R104, R104 ;  /* 0x0000006800687308 */ /* 0x000fe20000000800 */
[--C-:B------:R-:W-:Y:S01]  /*129c0*/  FFMA.FTZ R87, R87, UR4, -R95.reuse ;  /* 0x0000000457577c23 */ /* 0x100fe2000801085f */
[----:B------:R-:W-:Y:S01]  /*129d0*/  FFMA.FTZ R95, R86, UR4, -R95 ;  /* 0x00000004565f7c23 */ /* 0x000fe2000801085f */
[----:B------:R-:W-:Y:S01]  /*129e0*/  FFMA.FTZ R100, R3, R142, R100 ;  /* 0x0000008e03647223 */ /* 0x000fe20000010064 */
[----:B------:R-:W-:Y:S01]  /*129f0*/  FFMA.FTZ R99, R88, R143, R99 ;  /* 0x0000008f58637223 */ /* 0x000fe20000010063 */
[----:B------:R-:W-:Y:S02]  /*12a00*/  ISETP.GT.AND P0, PT, R135, 0x1, PT ;  /* 0x000000018700780c */ /* 0x000fe40003f04270 */
[----:B------:R-:W-:Y:S03]  /*12a10*/  FADD.FTZ R100, R92, R100 ;  /* 0x000000645c647221 */ /* 0x000fe60000010000 */
[----:B------:R-:W4:Y:S01]  /*12a20*/  MUFU.EX2 R101, R101 ;  /* 0x0000006500657308 */ /* 0x000f220000000800 */
[----:B---3--:R-:W-:Y:S01]  /*12a30*/  F2FP.F16.F32.PACK_AB R83, R96, R97 ;  /* 0x000000616053723e */ /* 0x008fe200000000ff */
[----:B------:R-:W-:Y:S01]  /*12a40*/  FADD.FTZ R94, R94, R99 ;  /* 0x000000635e5e7221 */ /* 0x000fe20000010000 */
[----:B------:R-:W-:Y:S01]  /*12a50*/  FADD.FTZ R97, R97, R100 ;  /* 0x0000006461617221 */ /* 0x000fe20000010000 */
[----:B------:R-:W-:Y:S02]  /*12a60*/  IADD3 R135, R135, -0x1, RZ ;  /* 0xffffffff87877810 */ /* 0x000fe40007ffe0ff */
[----:B------:R-:W-:Y:S01]  /*12a70*/  MOV R144, R140 ;  /* 0x0000008c00907202 */ /* 0x000fe20000000f00 */
[----:B------:R-:W-:Y:S01]  /*12a80*/  FADD.FTZ R97, R96, R97 ;  /* 0x0000006160617221 */ /* 0x000fe20000010000 */
[C---:B------:R-:W-:Y:S02]  /*12a90*/  HMMA.16816.F32 R4, R80.reuse, R16, R4 ;  /* 0x000000105004723c */ /* 0x040fe40000001804 */
[----:B------:R-:W-:Y:S03]  /*12aa0*/  MUFU.EX2 R112, R112 ;  /* 0x0000007000707308 */ /* 0x000fe60000000800 */
[----:B------:R-:W-:Y:S01]  /*12ab0*/  MOV R145, R141 ;  /* 0x0000008d00917202 */ /* 0x000fe20000000f00 */
[C---:B------:R-:W-:Y:S06]  /*12ac0*/  HMMA.16816.F32 R8, R80.reuse, R18, R8 ;  /* 0x000000125008723c */ /* 0x040fec0000001808 */
[----:B------:R-:W-:Y:S01]  /*12ad0*/  MUFU.EX2 R109, R109 ;  /* 0x0000006d006d7308 */ /* 0x000fe20000000800 */
[C---:B------:R-:W-:Y:S01]  /*12ae0*/  FMUL.FTZ R16, R88.reuse, R68 ;  /* 0x0000004458107220 */ /* 0x040fe20000410000 */
[C---:B------:R-:W-:Y:S03]  /*12af0*/  HMMA.16816.F32 R12, R80.reuse, R24, R12 ;  /* 0x00000018500c723c */ /* 0x040fe6000000180c */
[C---:B------:R-:W-:Y:S01]  /*12b00*/  FMUL.FTZ R17, R88.reuse, R69 ;  /* 0x0000004558117220 */ /* 0x040fe20000410000 */
[C---:B------:R-:W-:Y:S01]  /*12b10*/  FMUL.FTZ R18, R3.reuse, R70 ;  /* 0x0000004603127220 */ /* 0x040fe20000410000 */
[C---:B------:R-:W-:Y:S02]  /*12b20*/  FMUL.FTZ R19, R3.reuse, R71 ;  /* 0x0000004703137220 */ /* 0x040fe40000410000 */
[C---:B------:R-:W-:Y:S01]  /*12b30*/  FMUL.FTZ R24, R88.reuse, R60 ;  /* 0x0000003c58187220 */ /* 0x040fe20000410000 */
[----:B------:R-:W-:Y:S01]  /*12b40*/  LDSM.16.MT88.4 R68, [R90+0x6c00] ;  /* 0x006c00005a44783b */ /* 0x000fe20000004200 */
[----:B------:R-:W-:Y:S02]  /*12b50*/  MUFU.EX2 R114, R114 ;  /* 0x0000007200727308 */ /* 0x000fe40000000800 */
[C---:B------:R-:W-:Y:S01]  /*12b60*/  FMUL.FTZ R25, R88.reuse, R61 ;  /* 0x0000003d58197220 */ /* 0x040fe20000410000 */
[C---:B------:R-:W-:Y:S07]  /*12b70*/  HMMA.16816.F32 R16, R80.reuse, R26, R16 ;  /* 0x0000001a5010723c */ /* 0x040fee0000001810 */
[----:B------:R-:W-:Y:S01]  /*12b80*/  MUFU.EX2 R111, R111 ;  /* 0x0000006f006f7308 */ /* 0x000fe20000000800 */
[C---:B------:R-:W-:Y:S03]  /*12b90*/  HMMA.16816.F32 R20, R80.reuse, R32, R20 ;  /* 0x000000205014723c */ /* 0x040fe60000001814 */
[C---:B------:R-:W-:Y:S01]  /*12ba0*/  FMUL.FTZ R26, R3.reuse, R62 ;  /* 0x0000003e031a7220 */ /* 0x040fe20000410000 */
[C---:B------:R-:W-:Y:S03]  /*12bb0*/  FMUL.FTZ R27, R3.reuse, R63 ;  /* 0x0000003f031b7220 */ /* 0x040fe60000410000 */
[C---:B------:R-:W-:Y:S01]  /*12bc0*/  FMUL.FTZ R32, R88.reuse, R52 ;  /* 0x0000003458207220 */ /* 0x040fe20000410000 */
[----:B------:R-:W-:Y:S01]  /*12bd0*/  LDSM.16.MT88.4 R60, [R90+0x6400] ;  /* 0x006400005a3c783b */ /* 0x000fe20000004200 */
[----:B------:R-:W-:Y:S02]  /*12be0*/  MUFU.EX2 R113, R113 ;  /* 0x0000007100717308 */ /* 0x000fe40000000800 */
[----:B------:R-:W-:Y:S01]  /*12bf0*/  FMUL.FTZ R33, R88, R53 ;  /* 0x0000003558217220 */ /* 0x000fe20000410000 */
[C---:B------:R-:W-:Y:S07]  /*12c00*/  HMMA.16816.F32 R24, R80.reuse, R34, R24 ;  /* 0x000000225018723c */ /* 0x040fee0000001818 */
[----:B------:R-:W-:Y:S01]  /*12c10*/  MUFU.EX2 R116, R116 ;  /* 0x0000007400747308 */ /* 0x000fe20000000800 */
[C---:B--2---:R-:W-:Y:S03]  /*12c20*/  HMMA.16816.F32 R28, R80.reuse, R64, R28 ;  /* 0x00000040501c723c */ /* 0x044fe6000000181c */
[C---:B------:R-:W-:Y:S01]  /*12c30*/  FMUL.FTZ R34, R3.reuse, R54 ;  /* 0x0000003603227220 */ /* 0x040fe20000410000 */
[----:B------:R-:W-:Y:S05]  /*12c40*/  FMUL.FTZ R35, R3, R55 ;  /* 0x0000003703237220 */ /* 0x000fea0000410000 */
[----:B------:R-:W-:Y:S01]  /*12c50*/  MUFU.EX2 R115, R115 ;  /* 0x0000007300737308 */ /* 0x000fe20000000800 */
[----:B------:R-:W2:Y:S01]  /*12c60*/  LDSM.16.MT88.4 R52, [R90+0x8000] ;  /* 0x008000005a34783b */ /* 0x000ea20000004200 */
[----:B------:R-:W-:Y:S01]  /*12c70*/  FADD.FTZ R3, R93, R94 ;  /* 0x0000005e5d037221 */ /* 0x000fe20000010000 */
[C---:B------:R-:W-:Y:S07]  /*12c80*/  HMMA.16816.F32 R32, R80.reuse, R66, R32 ;  /* 0x000000425020723c */ /* 0x040fee0000001820 */
[----:B------:R-:W-:Y:S01]  /*12c90*/  MUFU.EX2 R118, R118 ;  /* 0x0000007600767308 */ /* 0x000fe20000000800 */
[----:B------:R-:W-:Y:S01]  /*12ca0*/  FADD.FTZ R3, R98, R3 ;  /* 0x0000000362037221 */ /* 0x000fe20000010000 */
[C---:B-1----:R-:W-:Y:S08]  /*12cb0*/  HMMA.16816.F32 R36, R80.reuse, R56, R36 ;  /* 0x000000385024723c */ /* 0x042ff00000001824 */
[----:B------:R-:W-:Y:S01]  /*12cc0*/  MUFU.EX2 R102, R102 ;  /* 0x0000006600667308 */ /* 0x000fe20000000800 */
[C---:B------:R-:W-:Y:S01]  /*12cd0*/  HMMA.16816.F32 R40, R80.reuse, R58, R40 ;  /* 0x0000003a5028723c */ /* 0x040fe20000001828 */
[----:B------:R-:W1:Y:S08]  /*12ce0*/  LDSM.16.MT88.4 R56, [R124+0x6400] ;  /* 0x006400007c38783b */ /* 0x000e700000004200 */
[----:B------:R-:W3:Y:S10]  /*12cf0*/  MUFU.EX2 R103, R103 ;  /* 0x0000006700677308 */ /* 0x000ef40000000800 */
[----:B------:R-:W-:Y:S10]  /*12d00*/  MUFU.EX2 R105, R105 ;  /* 0x0000006900697308 */ /* 0x000ff40000000800 */
[----:B------:R-:W5:Y:S01]  /*12d10*/  MUFU.EX2 R110, R110 ;  /* 0x0000006e006e7308 */ /* 0x000f620000000800 */
[C---:B--2---:R-:W-:Y:S06]  /*12d20*/  HMMA.16816.F32 R44, R80.reuse, R52, R44 ;  /* 0x00000034502c723c */ /* 0x044fec000000182c */
[----:B------:R-:W-:Y:S03]  /*12d30*/  HMMA.16816.F32 R48, R80, R54, R48 ;  /* 0x000000365030723c */ /* 0x000fe60000001830 */
[----:B------:R-:W-:Y:S02]  /*12d40*/  MUFU.EX2 R107, R107 ;  /* 0x0000006b006b7308 */ /* 0x000fe40000000800 */
[----:B----4-:R-:W-:Y:S01]  /*12d50*/  F2FP.F16.F32.PACK_AB R52, R101, R104 ;  /* 0x000000686534723e */ /* 0x010fe200000000ff */
[----:B------:R-:W-:Y:S01]  /*12d60*/  FADD.FTZ R104, R104, R3 ;  /* 0x0000000368687221 */ /* 0x000fe20000010000 */
[----:B---3--:R-:W-:Y:S06]  /*12d70*/  F2FP.F16.F32.PACK_AB R53, R103, R102 ;  /* 0x000000666735723e */ /* 0x008fec00000000ff */
[----:B------:R-:W2:Y:S01]  /*12d80*/  MUFU.EX2 R106, R106 ;  /* 0x0000006a006a7308 */ /* 0x000ea20000000800 */
[C---:B-----5:R-:W-:Y:S01]  /*12d90*/  F2FP.F16.F32.PACK_AB R54, R110.reuse, R105 ;  /* 0x000000696e36723e */ /* 0x060fe200000000ff */
[----:B------:R-:W-:Y:S04]  /*12da0*/  FADD.FTZ R104, R101, R104 ;  /* 0x0000006865687221 */ /* 0x000fe80000010000 */
[----:B------:R-:W-:Y:S04]  /*12db0*/  FADD.FTZ R3, R105, R104 ;  /* 0x0000006869037221 */ /* 0x000fe80000010000 */
[----:B------:R-:W-:Y:S01]  /*12dc0*/  MUFU.EX2 R121, R121 ;  /* 0x0000007900797308 */ /* 0x000fe20000000800 */
[----:B------:R-:W-:Y:S09]  /*12dd0*/  FADD.FTZ R3, R110, R3 ;  /* 0x000000036e037221 */ /* 0x000ff20000010000 */
[----:B------:R-:W3:Y:S01]  /*12de0*/  MUFU.EX2 R120, R120 ;  /* 0x0000007800787308 */ /* 0x000ee20000000800 */
[----:B--2---:R-:W-:Y:S07]  /*12df0*/  F2FP.F16.F32.PACK_AB R55, R106, R107 ;  /* 0x0000006b6a37723e */ /* 0x004fee00000000ff */
[C---:B-1----:R-:W-:Y:S02]  /*12e00*/  HMMA.16816.F32 R4, R52.reuse, R56, R4 ;  /* 0x000000383404723c */ /* 0x042fe40000001804 */
[----:B------:R-:W-:Y:S04]  /*12e10*/  MUFU.EX2 R122, R122 ;  /* 0x0000007a007a7308 */ /* 0x000fe80000000800 */
[C---:B------:R-:W-:Y:S01]  /*12e20*/  HMMA.16816.F32 R8, R52.reuse, R58, R8 ;  /* 0x0000003a3408723c */ /* 0x040fe20000001808 */
[----:B------:R-:W1:Y:S05]  /*12e30*/  LDSM.16.MT88.4 R56, [R124+0x7400] ;  /* 0x007400007c38783b */ /* 0x000e6a0000004200 */
[----:B------:R-:W2:Y:S01]  /*12e40*/  MUFU.EX2 R117, R117 ;  /* 0x0000007500757308 */ /* 0x000ea20000000800 */
[----:B---3--:R-:W-:Y:S01]  /*12e50*/  F2FP.F16.F32.PACK_AB R92, R120, R121 ;  /* 0x00000079785c723e */ /* 0x008fe200000000ff */
[C---:B------:R-:W-:Y:S08]  /*12e60*/  HMMA.16816.F32 R12, R52.reuse, R60, R12 ;  /* 0x0000003c340c723c */ /* 0x040ff0000000180c */
[----:B------:R-:W-:Y:S01]  /*12e70*/  MUFU.EX2 R119, R119 ;  /* 0x0000007700777308 */ /* 0x000fe20000000800 */
[C---:B------:R-:W-:Y:S01]  /*12e80*/  HMMA.16816.F32 R16, R52.reuse, R62, R16 ;  /* 0x0000003e3410723c */ /* 0x040fe20000001810 */
[----:B------:R-:W3:Y:S08]  /*12e90*/  LDSM.16.MT88.4 R60, [R90+0x7400] ;  /* 0x007400005a3c783b */ /* 0x000ef00000004200 */
[----:B------:R-:W4:Y:S02]  /*12ea0*/  MUFU.EX2 R108, R108 ;  /* 0x0000006c006c7308 */ /* 0x000f240000000800 */
[----:B--2---:R-:W-:Y:S08]  /*12eb0*/  F2FP.F16.F32.PACK_AB R93, R117, R122 ;  /* 0x0000007a755d723e */ /* 0x004ff000000000ff */
[----:B------:R-:W-:Y:S10]  /*12ec0*/  MUFU.EX2 R87, R87 ;  /* 0x0000005700577308 */ /* 0x000ff40000000800 */
[----:B------:R-:W2:Y:S01]  /*12ed0*/  MUFU.EX2 R142, R95 ;  /* 0x0000005f008e7308 */ /* 0x000ea20000000800 */
[----:B----4-:R-:W-:Y:S01]  /*12ee0*/  F2FP.F16.F32.PACK_AB R94, R108, R119 ;  /* 0x000000776c5e723e */ /* 0x010fe200000000ff */
[C---:B-1----:R-:W-:Y:S06]  /*12ef0*/  HMMA.16816.F32 R20, R52.reuse, R56, R20 ;  /* 0x000000383414723c */ /* 0x042fec0000001814 */
[C---:B------:R-:W-:Y:S01]  /*12f00*/  HMMA.16816.F32 R24, R52.reuse, R58, R24 ;  /* 0x0000003a3418723c */ /* 0x040fe20000001818 */
[----:B------:R-:W1:Y:S04]  /*12f10*/  LDSM.16.MT88.4 R56, [R124+0x8400] ;  /* 0x008400007c38783b */ /* 0x000e680000004200 */
[----:B--2---:R-:W-:Y:S01]  /*12f20*/  F2FP.F16.F32.PACK_AB R95, R142, R87 ;  /* 0x000000578e5f723e */ /* 0x004fe200000000ff */
[C---:B---3--:R-:W-:Y:S06]  /*12f30*/  HMMA.16816.F32 R28, R52.reuse, R60, R28 ;  /* 0x0000003c341c723c */ /* 0x048fec000000181c */
        /* <DEDUP_REMOVED lines=14> */
[----:B------:R-:W-:Y:S04]  /*13020*/  FADD.FTZ R113, R113, R112 ;  /* 0x0000007071717221 */ /* 0x000fe80000010000 */
[----:B------:R-:W-:Y:S04]  /*13030*/  FADD.FTZ R116, R116, R113 ;  /* 0x0000007174747221 */ /* 0x000fe80000010000 */
[----:B------:R-:W-:Y:S04]  /*13040*/  FADD.FTZ R121, R121, R116 ;  /* 0x0000007479797221 */ /* 0x000fe80000010000 */
[----:B------:R-:W-:Y:S01]  /*13050*/  FADD.FTZ R120, R120, R121 ;  /* 0x0000007978787221 */ /* 0x000fe20000010000 */
[C---:B-1----:R-:W-:Y:S03]  /*13060*/  HMMA.16816.F32 R4, R52.reuse, R56, R4 ;  /* 0x000000383404723c */ /* 0x042fe60000001804 */
[----:B------:R-:W-:Y:S03]  /*13070*/  FADD.FTZ R119, R119, R120 ;  /* 0x0000007877777221 */ /* 0x000fe60000010000 */
[C---:B------:R-:W-:Y:S01]  /*13080*/  HMMA.16816.F32 R8, R52.reuse, R58, R8 ;  /* 0x0000003a3408723c */ /* 0x040fe20000001808 */
[----:B------:R-:W1:Y:S04]  /*13090*/  LDSM.16.MT88.4 R56, [R124+0x7800] ;  /* 0x007800007c38783b */ /* 0x000e680000004200 */
[----:B------:R-:W-:Y:S01]  /*130a0*/  FADD.FTZ R143, R108, R119 ;  /* 0x000000776c8f7221 */ /* 0x000fe20000010000 */
        /* <DEDUP_REMOVED lines=38> */
[----:B------:R-:W-:Y:S05]  /*13310*/  MOV R3, R0 ;  /* 0x0000000000037202 */ /* 0x000fea0000000f00 */
[----:B------:R-:W-:Y:S04]  /*13320*/  FADD.FTZ R122, R117, R122 ;  /* 0x0000007a757a7221 */ /* 0x000fe80000010000 */
[----:B------:R-:W-:Y:S04]  /*13330*/  FADD.FTZ R87, R87, R122 ;  /* 0x0000007a57577221 */ /* 0x000fe80000010000 */
[----:B------:R-:W-:Y:S01]  /*13340*/  FADD.FTZ R142, R142, R87 ;  /* 0x000000578e8e7221 */ /* 0x000fe20000010000 */
[----:B------:R-:W-:Y:S06]  /*13350*/  @P0 BRA `(.L_x_4462) ;  /* 0xffffffd400a80947 */ /* 0x000fec000383ffff */
.L_x_4458:
        /* <DEDUP_REMOVED lines=40> */
[----:B------:R-:W-:Y:S01]  /*135e0*/  @P3 MUFU.LG2 R6, R6 ;  /* 0x0000000600063308 */ /* 0x000fe20000000c00 */
        /* <DEDUP_REMOVED lines=92> */
[----:B------:R-:W-:Y:S01]  /*13bb0*/  F2FP.F16.F32.PACK_AB R7, R7, R48 ;  /* 0x000000300707723e */ /* 0x000fe200000000ff */
[----:B-1----:R-:W-:Y:S01]  /*13bc0*/  @P2 FMUL.FTZ R5, R5, 0.69314718246459960938 ;  /* 0x3f31721805052820 */ /* 0x002fe20000410000 */
[----:B------:R-:W-:Y:S01]  /*13bd0*/  F2FP.F16.F32.PACK_AB R8, R51, R8 ;  /* 0x000000083308723e */ /* 0x000fe200000000ff */
[----:B------:R-:W-:Y:S01]  /*13be0*/  STS [R17+0x200], R70 ;  /* 0x0002004611007388 */ /* 0x000fe20000000800 */
[----:B------:R-:W-:-:S02]  /*13bf0*/  ISETP.NE.AND P0, PT, RZ, UR4, PT ;  /* 0x00000004ff007c0c */ /* 0x000fc4000bf05270 */
[----:B------:R-:W-:Y:S01]  /*13c00*/  SHF.R.S32.HI R23, RZ, 0x1f, R12 ;  /* 0x0000001fff177819 */ /* 0x000fe2000001140c */
[----:B------:R-:W-:Y:S01]  /*13c10*/  STS [R9+0x1000], R64 ;  /* 0x0010004009007388 */ /* 0x000fe20000000800 */
[----:B------:R-:W-:Y:S01]  /*13c20*/  MOV R14, 0x7f800000 ;  /* 0x7f800000000e7802 */ /* 0x000fe20000000f00 */
[----:B----4-:R-:W-:Y:S01]  /*13c30*/  @P2 FFMA.FTZ R14, R0, R19, R5 ;  /* 0x00000013000e2223 */ /* 0x010fe20000010005 */
[----:B------:R-:W-:Y:S01]  /*13c40*/  LEA.HI R16, R23, R12, RZ, 0x2 ;  /* 0x0000000c17107211 */ /* 0x000fe200078f10ff */
[----:B------:R-:W-:Y:S01]  /*13c50*/  STS [R9+0x1200], R66 ;  /* 0x0012004209007388 */ /* 0x000fe20000000800 */
[----:B------:R-:W-:-:S03]  /*13c60*/  @P3 FMUL.FTZ R23, R6, 0.69314718246459960938 ;  /* 0x3f31721806173820 */ /* 0x000fc60000410000 */
        /* <DEDUP_REMOVED lines=14> */
[----:B-1----:R-:W-:-:S02]  /*13d50*/  IMAD.MOV.U32 R9, RZ, RZ, 0x7f800000 ;  /* 0x7f800000ff097424 */ /* 0x002fc400078e00ff */
[----:B--2---:R-:W-:Y:S01]  /*13d60*/  @P3 FFMA.FTZ R9, R2, R21, R23 ;  /* 0x0000001502093223 */ /* 0x004fe20000010017 */
[----:B---3--:R-:W-:-:S04]  /*13d70*/  LOP3.LUT R15, R16, 0xfffffffc, RZ, 0xc0, !PT ;  /* 0xfffffffc100f7812 */ /* 0x008fc800078ec0ff */
[----:B------:R-:W-:Y:S01]  /*13d80*/  IADD3 R12, R12, -R15, RZ ;  /* 0x8000000f0c0c7210 */ /* 0x000fe20007ffe0ff */
        /* <DEDUP_REMOVED lines=10> */
.L_x_4463:
[----:B------:R-:W1:Y:S01]  /*13e30*/  S2R R2, SR_CTAID.Z ;  /* 0x0000000000027919 */ /* 0x000e620000002700 */
[----:B------:R-:W1:Y:S01]  /*13e40*/  LDC R5, c[0x0][0x270] ;  /* 0x00009c00ff057b82 */ /* 0x000e620000000800 */
[----:B------:R-:W1:Y:S07]  /*13e50*/  S2R R15, SR_CTAID.Y ;  /* 0x00000000000f7919 */ /* 0x000e6e0000002600 */
[----:B------:R-:W2:Y:S01]  /*13e60*/  LDC R0, c[0x0][0x2c4] ;  /* 0x0000b100ff007b82 */ /* 0x000ea20000000800 */
[----:B-1----:R-:W-:-:S04]  /*13e70*/  IMAD R5, R15, R5, R2 ;  /* 0x000000050f057224 */ /* 0x002fc800078e0202 */
[----:B--2---:R-:W-:-:S07]  /*13e80*/  IMAD R0, R5, R0, RZ ;  /* 0x0000000005007224 */ /* 0x004fce00078e02ff */
.L_x_4464:
[----:B------:R-:W-:Y:S01]  /*13e90*/  LOP3.LUT R5, R10, 0xffffffe0, RZ, 0xc0, !PT ;  /* 0xffffffe00a057812 */ /* 0x000fe200078ec0ff */
[----:B------:R-:W-:Y:S01]  /*13ea0*/  BAR.SYNC.DEFER_BLOCKING 0x0 ;  /* 0x0000000000007b1d */ /* 0x000fe20000010000 */
[----:B------:R-:W-:-:S03]  /*13eb0*/  IMAD R12, R12, 0x10, R137 ;  /* 0x000000100c0c7824 */ /* 0x000fc600078e0289 */
[----:B------:R-:W-:Y:S02]  /*13ec0*/  IMAD.IADD R5, R4, 0x1, -R5 ;  /* 0x0000000104057824 */ /* 0x000fe400078e0a05 */
[----:B------:R-:W-:Y:S03]  /*13ed0*/  BSSY B0, `(.L_x_4465) ;  /* 0x0000011000007945 */ /* 0x000fe60003800000 */
[----:B------:R-:W-:-:S13]  /*13ee0*/  LOP3.LUT P0, RZ, R5, 0x3, RZ, 0xc0, !PT ;  /* 0x0000000305ff7812 */ /* 0x000fda000780c0ff */
[----:B------:R-:W-:Y:S05]  /*13ef0*/  @P0 BRA `(.L_x_4466) ;  /* 0x0000000000380947 */ /* 0x000fea0003800000 */
[----:B------:R-:W4:Y:S01]  /*13f00*/  S2R R5, SR_CTAID.X ;  /* 0x0000000000057919 */ /* 0x000f220000002500 */
[----:B------:R-:W-:Y:S01]  /*13f10*/  VIADD R4, R12, 0x8 ;  /* 0x000000080c047836 */ /* 0x000fe20000000000 */
[----:B------:R-:W-:Y:S01]  /*13f20*/  ULDC.64 UR4, c[0x0][0x2b0] ;  /* 0x0000ac0000047ab9 */ /* 0x000fe20000000a00 */
[C---:B----4-:R-:W-:Y:S02]  /*13f30*/  IMAD R11, R5.reuse, 0x40, R0 ;  /* 0x00000040050b7824 */ /* 0x050fe400078e0200 */
        /* <DEDUP_REMOVED lines=10> */
.L_x_4466:
[----:B------:R-:W-:Y:S05]  /*13fe0*/  BSYNC B0 ;  /* 0x0000000000007941 */ /* 0x000fea0003800000 */
.L_x_4465:
[----:B------:R-:W2:Y:S01]  /*13ff0*/  S2UR UR8, SR_CTAID.X ;  /* 0x00000000000879c3 */ /* 0x000ea20000002500 */
[----:B------:R-:W-:Y:S01]  /*14000*/  SHF.R.S32.HI R21, RZ, 0x1f, R15 ;  /* 0x0000001fff157819 */ /* 0x000fe2000001140f */
[----:B----4-:R3:W4:Y:S01]  /*14010*/  LDS.128 R16, [R136+0x800] ;  /* 0x0008000088107984 */ /* 0x0107220000000c00 */
        /* <DEDUP_REMOVED lines=51> */
.L_x_4468:
[----:B------:R-:W-:Y:S05]  /*14350*/  BSYNC B0 ;  /* 0x0000000000007941 */ /* 0x000fea0003800000 */
.L_x_4467:
        /* <DEDUP_REMOVED lines=22> */
.L_x_4469:
        /* <DEDUP_REMOVED lines=12> */
.L_x_6281:


//--------------------- .text._ZN5flash24flash_fwd_splitkv_kernelI23Flash_fwd_kernel_traitsILi96ELi64ELi64ELi4ELb0ELb0EN7cutlass6half_tE19Flash_kernel_traitsILi96ELi64ELi64ELi4ES3_EELb1ELb0ELb0ELb0ELb0ELb0ELb1ELb0EEEvNS_16Flash_fwd_paramsE --------------------------
	.section	.text._ZN5flash24flash_fwd_splitkv_kernelI23Flash_fwd_kernel_traitsILi96ELi64ELi64ELi4ELb0ELb0EN7cutlass6half_tE19Flash_kernel_traitsILi96ELi64ELi64ELi4ES3_EELb1ELb0ELb0ELb0ELb0ELb0ELb1ELb0EEEvNS_16Flash_fwd_paramsE,"ax",@progbits
	.align	128
        .global         _ZN5flash24flash_fwd_splitkv_kernelI23Flash_fwd_kernel_traitsILi96ELi64ELi64ELi4ELb0ELb0EN7cutlass6half_tE19Flash_kernel_traitsILi96ELi64ELi64ELi4ES3_EELb1ELb0ELb0ELb0ELb0ELb0ELb1ELb0EEEvNS_16Flash_fwd_paramsE
        .type           _ZN5flash24flash_fwd_splitkv_kernelI23Flash_fwd_kernel_traitsILi96ELi64ELi64ELi4ELb0ELb0EN7cutlass6half_tE19Flash_kernel_traitsILi96ELi64ELi64ELi4ES3_EELb1ELb0ELb0ELb0ELb0ELb0ELb1ELb0EEEvNS_16Flash_fwd_paramsE,@function
        .size           _ZN5flash24flash_fwd_splitkv_kernelI23Flash_fwd_kernel_traitsILi96ELi64ELi64ELi4ELb0ELb0EN7cutlass6half_tE19Flash_kernel_traitsILi96ELi64ELi64ELi4ES3_EELb1ELb0ELb0ELb0ELb0ELb0ELb1ELb0EEEvNS_16Flash_fwd_paramsE,(.L_x_6282 - _ZN5flash24flash_fwd_splitkv_kernelI23Flash_fwd_kernel_traitsILi96ELi64ELi64ELi4ELb0ELb0EN7cutlass6half_tE19Flash_kernel_traitsILi96ELi64ELi64ELi4ES3_EELb1ELb0ELb0ELb0ELb0ELb0ELb1ELb0EEEvNS_16Flash_fwd_paramsE)
        .other          _ZN5flash24flash_fwd_splitkv_kernelI23Flash_fwd_kernel_traitsILi96ELi64ELi64ELi4ELb0ELb0EN7cutlass6half_tE19Flash_kernel_traitsILi96ELi64ELi64ELi4ES3_EELb1ELb0ELb0ELb0ELb0ELb0ELb1ELb0EEEvNS_16Flash_fwd_paramsE,@"STO_CUDA_ENTRY STV_DEFAULT"
_ZN5flash24flash_fwd_splitkv_kernelI23Flash_fwd_kernel_traitsILi96ELi64ELi64ELi4ELb0ELb0EN7cutlass6half_tE19Flash_kernel_traitsILi96ELi64ELi64ELi4ES3_EELb1ELb0ELb0ELb0ELb0ELb0ELb1ELb0EEEvNS_16Flash_fwd_paramsE:
.text._ZN5flash24flash_fwd_splitkv_kernelI23Flash_fwd_kernel_traitsILi96ELi64ELi64ELi4ELb0ELb0EN7cutlass6half_tE19Flash_kernel_traitsILi96ELi64ELi64ELi4ES3_EELb1ELb0ELb0ELb0ELb0ELb0ELb1ELb0EEEvNS_16Flash_fwd_paramsE:
        /* <DEDUP_REMOVED lines=56> */
[----:B------:R-:W1:Y:S02]  /*0380*/  @P3 LDG.E R2, desc[UR10][R8.64+0x4] ;  /* 0x0000040a08023981 */ /* 0x000e64000c1e1900 */
[----:B-1---5:R-:W-:-:S06]  /*0390*/  @P3 IADD3 R7, R2, -R15, RZ ;  /* 0x8000000f02073210 */ /* 0x022fcc0007ffe0ff */
[----:B------:R2:W5:Y:S01]  /*03a0*/  @!P3 LDG.E R7, desc[UR10][R8.64] ;  /* 0x0000000a0807b981 */ /* 0x000562000c1e1900 */
[----:B------:R-:W-:Y:S05]  /*03b0*/  BRA `(.L_x_4471) ;  /* 0x0000000000047947 */ /* 0x000fea0003800000 */
.L_x_4470:
[----:B-1----:R-:W1:Y:S02]  /*03c0*/  LDC R7, c[0x0][0x2c8] ;  /* 0x0000b200ff077b82 */ /* 0x002e640000000800 */
.L_x_4471:
[----:B------:R-:W3:Y:S02]  /*03d0*/  LDC.64 R2, c[0x0][0x308] ;  /* 0x0000c200ff027b82 */ /* 0x000ee40000000a00 */
[----:B---3--:R-:W-:-:S04]  /*03e0*/  ISETP.NE.U32.AND P3, PT, R2, RZ, PT ;  /* 0x000000ff0200720c */ /* 0x008fc80003f65070 */
[----:B------:R-:W-:-:S13]  /*03f0*/  ISETP.NE.AND.EX P3, PT, R3, RZ, PT, P3 ;  /* 0x000000ff0300720c */ /* 0x000fda0003f65330 */
[----:B------:R-:W3:Y:S02]  /*0400*/  @P3 LDC.64 R2, c[0x0][0x308] ;  /* 0x0000c200ff023b82 */ /* 0x000ee40000000a00 */
[----:B---3--:R-:W-:-:S05]  /*0410*/  @P3 IMAD.WIDE R2, R131, 0x4, R2 ;  /* 0x0000000483023825 */ /* 0x008fca00078e0202 */
[----:B------:R3:W5:Y:S01]  /*0420*/  @P3 LDG.E R79, desc[UR10][R2.64] ;  /* 0x0000000a024f3981 */ /* 0x000762000c1e1900 */
[----:B------:R-:W-:-:S05]  /*0430*/  IMAD.SHL.U32 R91, R19, 0x40, RZ ;  /* 0x00000040135b7824 */ /* 0x000fca00078e00ff */
[----:B------:R-:W-:-:S13]  /*0440*/  ISETP.GT.AND P0, PT, R80, R91, PT ;  /* 0x0000005b5000720c */ /* 0x000fda0003f04270 */
[----:B------:R-:W-:Y:S05]  /*0450*/  @!P0 EXIT ;  /* 0x000000000000894d */ /* 0x000fea0003800000 */
[----:B------:R-:W2:Y:S01]  /*0460*/  LDC R6, c[0x0][0x10] ;  /* 0x00000400ff067b82 */ /* 0x000ea20000000800 */
[----:B-----5:R-:W-:-:S07]  /*0470*/  @P3 IMAD.IADD R79, R79, 0x1, -R14 ;  /* 0x000000014f4f3824 */ /* 0x020fce00078e0a0e */
        /* <DEDUP_REMOVED lines=34> */
[----:B--2---:R-:W-:-:S03]  /*06a0*/  @!P3 SEL R4, R4, RZ, P2 ;  /* 0x000000ff0404b207 */ /* 0x004fc60001000000 */
[----:B------:R-:W-:Y:S01]  /*06b0*/  @!P0 IMAD.MOV R8, RZ, RZ, -R8 ;  /* 0x000000ffff088224 */ /* 0x000fe200078e0a08 */
[----:B-1----:R-:W-:Y:S02]  /*06c0*/  @!P3 IADD3 R79, R4, R7, -R14 ;  /* 0x00000007044fb210 */ /* 0x002fe40007ffe80e */
        /* <DEDUP_REMOVED lines=55> */
.L_x_4474:
[----:B------:R-:W-:Y:S05]  /*0a40*/  BSYNC B0 ;  /* 0x0000000000007941 */ /* 0x000fea0003800000 */
.L_x_4473:
        /* <DEDUP_REMOVED lines=10> */
.L_x_4476:
[----:B------:R-:W-:Y:S05]  /*0af0*/  BSYNC B0 ;  /* 0x0000000000007941 */ /* 0x000fea0003800000 */
.L_x_4475:
        /* <DEDUP_REMOVED lines=11> */
.L_x_4478:
[----:B------:R-:W-:Y:S05]  /*0bb0*/  BSYNC B0 ;  /* 0x0000000000007941 */ /* 0x000fea0003800000 */
.L_x_4477:
        /* <DEDUP_REMOVED lines=9> */
.L_x_4480:
[----:B------:R-:W-:Y:S05]  /*0c50*/  BSYNC B0 ;  /* 0x0000000000007941 */ /* 0x000fea0003800000 */
.L_x_4479:
        /* <DEDUP_REMOVED lines=15> */
.L_x_4472:
        /* <DEDUP_REMOVED lines=24> */
.L_x_4481:
        /* <DEDUP_REMOVED lines=71> */
[----:B------:R-:W-:Y:S01]  /*1340*/  IMAD R4, R17, R97, R4 ;  /* 0x0000006111047224 */ /* 0x000fe200078e0204 */
[----:B------:R-:W-:-:S04]  /*1350*/  MOV R14, R6 ;  /* 0x00000006000e7202 */ /* 0x000fc80000000f00 */
[----:B------:R-:W-:Y:S01]  /*1360*/  IADD3 R15, R7, R4, RZ ;  /* 0x00000004070f7210 */ /* 0x000fe20007ffe0ff */
[----:B------:R-:W-:Y:S02]  /*1370*/  IMAD R7, R9, UR4, RZ ;  /* 0x0000000409077c24 */ /* 0x000fe4000f8e02ff */
[----:B------:R-:W-:-:S04]  /*1380*/  IMAD.WIDE.U32 R4, R0, R2, RZ ;  /* 0x0000000200047225 */ /* 0x000fc800078e00ff */
[C---:B------:R-:W-:Y:S01]  /*1390*/  IMAD R7, R8.reuse, UR5, R7 ;  /* 0x0000000508077c24 */ /* 0x040fe2000f8e0207 */
[----:B------:R-:W-:Y:S01]  /*13a0*/  IADD3 R6, R5, R3, RZ ;  /* 0x0000000305067210 */ /* 0x000fe20007ffe0ff */
[----:B------:R-:W-:-:S04]  /*13b0*/  IMAD.WIDE.U32 R22, R8, UR4, R14 ;  /* 0x0000000408167c25 */ /* 0x000fc8000f8e000e */
[----:B------:R-:W-:Y:S01]  /*13c0*/  IMAD.MOV.U32 R12, RZ, RZ, R4 ;  /* 0x000000ffff0c7224 */ /* 0x000fe200078e0004 */
[----:B------:R-:W-:Y:S01]  /*13d0*/  IADD3 R0, R23, R7, RZ ;  /* 0x0000000717007210 */ /* 0x000fe20007ffe0ff */
[----:B------:R-:W-:Y:S06]  /*13e0*/  BRA `(.L_x_4483) ;  /* 0x0000000400307947 */ /* 0x000fec0003800000 */
.L_x_4482:
        /* <DEDUP_REMOVED lines=48> */
.L_x_4484:
        /* <DEDUP_REMOVED lines=26> */
[----:B------:R-:W-:Y:S02]  /*1890*/  IADD3 R6, R15, R3, RZ ;  /* 0x000000030f067210 */ /* 0x000fe40007ffe0ff */
[----:B------:R-:W-:-:S07]  /*18a0*/  MOV R12, R14 ;  /* 0x0000000e000c7202 */ /* 0x000fce0000000f00 */
.L_x_4483:
        /* <DEDUP_REMOVED lines=103> */
.L_x_4486:
[----:B------:R-:W-:Y:S05]  /*1f20*/  BSYNC B0 ;  /* 0x0000000000007941 */ /* 0x000fea0003800000 */
.L_x_4485:
        /* <DEDUP_REMOVED lines=40> */
.L_x_4488:
[----:B------:R-:W-:Y:S05]  /*21b0*/  BSYNC B0 ;  /* 0x0000000000007941 */ /* 0x000fea0003800000 */
.L_x_4487:
        /* <DEDUP_REMOVED lines=44> */
.L_x_4490:
[----:B------:R-:W-:Y:S05]  /*2480*/  BSYNC B0 ;  /* 0x0000000000007941 */ /* 0x000fea0003800000 */
.L_x_4489:
[----:B------:R-:W-:Y:S04]  /*2490*/  BSSY B0, `(.L_x_4491) ;  /* 0x0000021000007945 */ /* 0x000fe80003800000 */
[----:B------:R-:W-:Y:S05]  /*24a0*/  @P4 BRA `(.L_x_4492) ;  /* 0x00000000007c4947 */ /* 0x000fea0003800000 */
[----:B------:R-:W-:Y:S01]  /*24b0*/  ULDC UR5, c[0x0][0x2d0] ;  /* 0x0000b40000057ab9 */ /* 0x000fe20000000800 */
[----:B------:R-:W-:Y:S02]  /*24c0*/  IADD3 R17, P1, R125, R101, RZ ;  /* 0x000000657d117210 */ /* 0x000fe40007f3e0ff */
[----:B------:R-:W-:Y:S02]  /*24d0*/  ISETP.GE.AND P3, PT, R130, UR5, PT ;  /* 0x0000000582007c0c */ /* 0x000fe4000bf66270 */
[----:B------:R-:W-:Y:S01]  /*24e0*/  ISETP.GE.AND P2, PT, R87, UR5, PT ;  /* 0x0000000557007c0c */ /* 0x000fe2000bf46270 */
[----:B---3--:R-:W-:Y:S01]  /*24f0*/  IMAD.X R18, R124, 0x1, R100, P1 ;  /* 0x000000017c127824 */ /* 0x008fe200008e0664 */
        /* <DEDUP_REMOVED lines=26> */
.L_x_4492:
[----:B------:R-:W-:Y:S05]  /*26a0*/  BSYNC B0 ;  /* 0x0000000000007941 */ /* 0x000fea0003800000 */
.L_x_4491:
[----:B------:R-:W0:Y:S01]  /*26b0*/  LDGDEPBAR ;  /* 0x00000000000079af */ /* 0x000e220000000000 */
[----:B-1234-:R-:W-:Y:S01]  /*26c0*/  SHF.R.S32.HI R2, RZ, 0x4, R16 ;  /* 0x00000004ff027819 */ /* 0x01efe20000011410 */
[----:B------:R-:W-:Y:S01]  /*26d0*/  IMAD.X R13, R15, 0x1, R13, P5 ;  /* 0x000000010f0d7824 */ /* 0x000fe200028e060d */
[C---:B------:R-:W-:Y:S01]  /*26e0*/  LOP3.LUT R4, R10.reuse, 0xfffffff8, RZ, 0xc0, !PT ;  /* 0xfffffff80a047812 */ /* 0x040fe200078ec0ff */
[----:B------:R-:W1:Y:S01]  /*26f0*/  LDC.64 R98, c[0x0][0x250] ;  /* 0x00009400ff627b82 */ /* 0x000e620000000a00 */
[----:B------:R-:W-:Y:S01]  /*2700*/  LEA.HI R5, R10, R7, RZ, 0x1 ;  /* 0x000000070a057211 */ /* 0x000fe200078f08ff */
[----:B------:R-:W-:Y:S01]  /*2710*/  IMAD.IADD R9, R9, 0x1, R6 ;  /* 0x0000000109097824 */ /* 0x000fe200078e0206 */
[----:B------:R-:W-:Y:S01]  /*2720*/  LOP3.LUT R16, R16, 0xfffffff0, RZ, 0xc0, !PT ;  /* 0xfffffff010107812 */ /* 0x000fe200078ec0ff */
[----:B------:R-:W-:Y:S01]  /*2730*/  IMAD.IADD R10, R81, 0x1, -R4 ;  /* 0x00000001510a7824 */ /* 0x000fe200078e0a04 */
[----:B------:R-:W-:Y:S01]  /*2740*/  LEA.HI R3, R2, R2, RZ, 0x1 ;  /* 0x0000000202037211 */ /* 0x000fe200078f08ff */
[----:B------:R-:W-:Y:S01]  /*2750*/  ULDC.64 UR6, c[0x0][0x220] ;  /* 0x0000880000067ab9 */ /* 0x000fe20000000a00 */
[----:B------:R-:W-:Y:S01]  /*2760*/  LOP3.LUT R4, R5, 0xfffffffe, RZ, 0xc0, !PT ;  /* 0xfffffffe05047812 */ /* 0x000fe200078ec0ff */
[----:B------:R-:W-:Y:S01]  /*2770*/  IMAD.IADD R77, R81, 0x1, -R16 ;  /* 0x00000001514d7824 */ /* 0x000fe200078e0a10 */
[----:B------:R-:W-:Y:S01]  /*2780*/  LOP3.LUT R3, R3, 0xfffffffe, RZ, 0xc0, !PT ;  /* 0xfffffffe03037812 */ /* 0x000fe200078ec0ff */
[----:B------:R-:W-:Y:S01]  /*2790*/  BSSY B0, `(.L_x_4493) ;  /* 0x0000050000007945 */ /* 0x000fe20003800000 */
[----:B------:R-:W-:Y:S01]  /*27a0*/  LEA.HI R15, R10, R10, RZ, 0x1 ;  /* 0x0000000a0a0f7211 */ /* 0x000fe200078f08ff */
[----:B------:R-:W-:Y:S01]  /*27b0*/  IMAD.IADD R5, R7, 0x1, -R4 ;  /* 0x0000000107057824 */ /* 0x000fe200078e0a04 */
[----:B------:R-:W-:Y:S01]  /*27c0*/  ISETP.GE.AND P0, PT, R12, R11, PT ;  /* 0x0000000b0c00720c */ /* 0x000fe20003f06270 */
[----:B------:R-:W-:Y:S01]  /*27d0*/  IMAD.IADD R7, R2, 0x1, -R3 ;  /* 0x0000000102077824 */ /* 0x000fe200078e0a03 */
[----:B------:R-:W-:Y:S01]  /*27e0*/  LEA.HI R12, R77, R77, RZ, 0x1 ;  /* 0x0000004d4d0c7211 */ /* 0x000fe200078f08ff */
[----:B------:R-:W-:Y:S01]  /*27f0*/  IMAD.SHL.U32 R5, R5, 0x8, RZ ;  /* 0x0000000805057824 */ /* 0x000fe200078e00ff */
[----:B------:R-:W-:-:S02]  /*2800*/  SHF.R.S32.HI R3, RZ, 0x1, R15 ;  /* 0x00000001ff037819 */ /* 0x000fc4000001140f */
[----:B------:R-:W-:Y:S01]  /*2810*/  ISETP.GE.AND P1, PT, R14, R11, PT ;  /* 0x0000000b0e00720c */ /* 0x000fe20003f26270 */
[----:B------:R-:W-:-:S04]  /*2820*/  DEPBAR.LE SB0, 0x0 ;  /* 0x000080000000791a */ /* 0x000fc80000000000 */
[----:B------:R-:W-:Y:S01]  /*2830*/  BAR.SYNC.DEFER_BLOCKING 0x0 ;  /* 0x0000000000007b1d */ /* 0x000fe20000010000 */
[--C-:B------:R-:W-:Y:S01]  /*2840*/  SHF.R.S32.HI R11, RZ, 0x1, R12.reuse ;  /* 0x00000001ff0b7819 */ /* 0x100fe2000001140c */
[----:B------:R-:W-:Y:S01]  /*2850*/  IMAD.SHL.U32 R2, R3, 0x40, RZ ;  /* 0x0000004003027824 */ /* 0x000fe200078e00ff */
[----:B------:R-:W-:Y:S01]  /*2860*/  SHF.R.S32.HI R4, RZ, 0x1f, R12 ;  /* 0x0000001fff047819 */ /* 0x000fe2000001140c */
[----:B-1----:R-:W-:Y:S01]  /*2870*/  IMAD R13, R13, R98, RZ ;  /* 0x000000620d0d7224 */ /* 0x002fe200078e02ff */
[----:B------:R-:W-:Y:S01]  /*2880*/  SHF.R.S32.HI R14, RZ, 0x1f, R77 ;  /* 0x0000001fff0e7819 */ /* 0x000fe2000001144d */
[----:B------:R-:W-:Y:S01]  /*2890*/  IMAD.SHL.U32 R127, R98, 0x20, RZ ;  /* 0x00000020627f7824 */ /* 0x000fe200078e00ff */
[----:B------:R-:W-:Y:S02]  /*28a0*/  LEA.HI R4, R4, R11, RZ, 0x2 ;  /* 0x0000000b04047211 */ /* 0x000fe400078f10ff */
[----:B------:R-:W-:Y:S02]  /*28b0*/  LOP3.LUT R2, R2, 0xc0, RZ, 0xc0, !PT ;  /* 0x000000c002027812 */ /* 0x000fe400078ec0ff */
[----:B------:R-:W-:-:S02]  /*28c0*/  LOP3.LUT R4, R4, 0xfffffffc, RZ, 0xc0, !PT ;  /* 0xfffffffc04047812 */ /* 0x000fc400078ec0ff */
[----:B------:R-:W-:Y:S02]  /*28d0*/  LOP3.LUT R15, R15, 0xfffffffe, RZ, 0xc0, !PT ;  /* 0xfffffffe0f0f7812 */ /* 0x000fe400078ec0ff */
[----:B------:R-:W-:Y:S01]  /*28e0*/  LOP3.LUT R5, R2, 0x8, R5, 0xf8, !PT ;  /* 0x0000000802057812 */ /* 0x000fe200078ef805 */
[----:B------:R-:W-:Y:S01]  /*28f0*/  IMAD.IADD R4, R11, 0x1, -R4 ;  /* 0x000000010b047824 */ /* 0x000fe200078e0a04 */
[----:B------:R-:W-:Y:S01]  /*2900*/  SHF.R.U32.HI R2, RZ, 0x3, R2 ;  /* 0x00000003ff027819 */ /* 0x000fe20000011602 */
[----:B------:R-:W-:Y:S01]  /*2910*/  IMAD.IADD R10, R10, 0x1, -R15 ;  /* 0x000000010a0a7824 */ /* 0x000fe200078e0a0f */
[----:B------:R-:W-:Y:S02]  /*2920*/  LEA.HI R6, R14, R77, RZ, 0x3 ;  /* 0x0000004d0e067211 */ /* 0x000fe400078f18ff */
[----:B------:R-:W-:Y:S01]  /*2930*/  LOP3.LUT R2, R5, R2, RZ, 0x3c, !PT ;  /* 0x0000000205027212 */ /* 0x000fe200078e3cff */
[----:B------:R-:W-:Y:S01]  /*2940*/  IMAD.SHL.U32 R5, R4, 0x40, RZ ;  /* 0x0000004004057824 */ /* 0x000fe200078e00ff */
[----:B------:R-:W-:Y:S01]  /*2950*/  LOP3.LUT R12, R12, 0x7fffffe, RZ, 0xc0, !PT ;  /* 0x07fffffe0c0c7812 */ /* 0x000fe200078ec0ff */
[----:B------:R-:W-:Y:S01]  /*2960*/  IMAD.SHL.U32 R6, R6, 0x20, RZ ;  /* 0x0000002006067824 */ /* 0x000fe200078e00ff */
[----:B------:R1:W-:Y:S01]  /*2970*/  @P1 STS [R129+0x6000], RZ ;  /* 0x006000ff81001388 */ /* 0x0003e20000000800 */
[----:B------:R-:W-:Y:S01]  /*2980*/  IMAD R11, R7, 0x8, R10 ;  /* 0x00000008070b7824 */ /* 0x000fe200078e020a */
[----:B------:R-:W-:Y:S01]  /*2990*/  LOP3.LUT R5, R5, 0xc0, RZ, 0xc0, !PT ;  /* 0x000000c005057812 */ /* 0x000fe200078ec0ff */
[----:B------:R-:W-:Y:S01]  /*29a0*/  IMAD.SHL.U32 R10, R7, 0x8, RZ ;  /* 0x00000008070a7824 */ /* 0x000fe200078e00ff */
[----:B------:R1:W-:Y:S01]  /*29b0*/  @P1 STS [R129+0x6004], RZ ;  /* 0x006004ff81001388 */ /* 0x0003e20000000800 */
[----:B------:R-:W-:Y:S01]  /*29c0*/  LOP3.LUT R76, R6, 0xffffff00, RZ, 0xc0, !PT ;  /* 0xffffff00064c7812 */ /* 0x000fe200078ec0ff */
[----:B------:R-:W-:Y:S01]  /*29d0*/  IMAD.U32 R120, R11, 0x20, R2 ;  /* 0x000000200b787824 */ /* 0x000fe200078e0002 */
[----:B------:R-:W-:Y:S01]  /*29e0*/  SHF.R.U32.HI R2, RZ, 0x3, R5 ;  /* 0x00000003ff027819 */ /* 0x000fe20000011605 */
[----:B------:R1:W-:Y:S01]  /*29f0*/  @P1 STS.64 [R129+0x6008], RZ ;  /* 0x006008ff81001388 */ /* 0x0003e20000000a00 */
[----:B------:R-:W-:Y:S01]  /*2a00*/  LOP3.LUT R7, R5, 0x8, R10, 0xf8, !PT ;  /* 0x0000000805077812 */ /* 0x000fe200078ef80a */
[----:B------:R-:W-:Y:S01]  /*2a10*/  IMAD.IADD R77, R77, 0x1, -R12 ;  /* 0x000000014d4d7824 */ /* 0x000fe200078e0a0c */
[----:B------:R-:W-:Y:S01]  /*2a20*/  SHF.L.U64.HI R126, R98, 0x5, R99 ;  /* 0x00000005627e7819 */ /* 0x000fe20000010263 */
[----:B------:R1:W-:Y:S01]  /*2a30*/  @P1 STS.128 [R129+0x7000], RZ ;  /* 0x007000ff81001388 */ /* 0x0003e20000000c00 */
[----:B------:R-:W-:Y:S01]  /*2a40*/  IMAD R6, R83, 0x200, R76 ;  /* 0x0000020053067824 */ /* 0x000fe200078e024c */
[----:B------:R-:W-:Y:S01]  /*2a50*/  LOP3.LUT R2, R7, R2, RZ, 0x3c, !PT ;  /* 0x0000000207027212 */ /* 0x000fe200078e3cff */
[C---:B------:R-:W-:Y:S01]  /*2a60*/  IMAD R5, R88.reuse, R99, R13 ;  /* 0x0000006358057224 */ /* 0x040fe200078e020d */
[----:B------:R1:W-:Y:S01]  /*2a70*/  @P1 STS.128 [R129+0x8000], RZ ;  /* 0x008000ff81001388 */ /* 0x0003e20000000c00 */
[----:B------:R-:W-:Y:S01]  /*2a80*/  IMAD.WIDE.U32 R88, R88, R98, R8 ;  /* 0x0000006258587225 */ /* 0x000fe200078e0008 */
[----:B------:R-:W-:-:S03]  /*2a90*/  LEA R120, R120, UR4, 0x1 ;  /* 0x0000000478787c11 */ /* 0x000fc6000f8e08ff */
[----:B------:R-:W-:Y:S01]  /*2aa0*/  IMAD R121, R77, 0x20, R6 ;  /* 0x000000204d797824 */ /* 0x000fe200078e0206 */
[----:B------:R-:W-:Y:S01]  /*2ab0*/  LEA R144, P2, R88, UR6, 0x1 ;  /* 0x0000000658907c11 */ /* 0x000fe2000f8408ff */
[----:B------:R-:W-:Y:S02]  /*2ac0*/  IMAD.IADD R84, R89, 0x1, R5 ;  /* 0x0000000159547824 */ /* 0x000fe400078e0205 */
        /* <DEDUP_REMOVED lines=28> */
.L_x_4494:
[----:B------:R-:W-:Y:S05]  /*2c90*/  BSYNC B0 ;  /* 0x0000000000007941 */ /* 0x000fea0003800000 */
.L_x_4493:
        /* <DEDUP_REMOVED lines=10> */
[----:B------:R1:W-:Y:S01]  /*2d40*/  @P3 STS.128 [R129+0x6800], RZ ;  /* 0x006800ff81003388 */ /* 0x0003e20000000c00 */
[C---:B--2---:R-:W-:Y:S02]  /*2d50*/  @!P2 LEA R6, P1, R127.reuse, R144, 0x1 ;  /* 0x000000907f06a211 */ /* 0x044fe400078208ff */
        /* <DEDUP_REMOVED lines=19> */
.L_x_4496:
[----:B------:R-:W-:Y:S05]  /*2e90*/  BSYNC B0 ;  /* 0x0000000000007941 */ /* 0x000fea0003800000 */
.L_x_4495:
        /* <DEDUP_REMOVED lines=12> */
[----:B------:R-:W4:Y:S02]  /*2f60*/  LDSM.16.M88.4 R44, [R120+0x3800] ;  /* 0x00380000782c783b */ /* 0x000f240000000200 */
[----:B------:R-:W-:-:S02]  /*2f70*/  IMAD.IADD R117, R120, 0x1, R5 ;  /* 0x0000000178757824 */ /* 0x000fc400078e0205 */
[----:B------:R-:W-:Y:S01]  /*2f80*/  IMAD R119, R3, 0x2, R121 ;  /* 0x0000000203777824 */ /* 0x000fe200078e0279 */
[----:B------:R-:W4:Y:S04]  /*2f90*/  LDSM.16.M88.4 R28, [R120+0x3c00] ;  /* 0x003c0000781c783b */ /* 0x000f280000000200 */
[----:B------:R-:W-:Y:S04]  /*2fa0*/  LDSM.16.M88.4 R60, [R119] ;  /* 0x00000000773c783b */ /* 0x000fe80000000200 */
[----:B------:R-:W4:Y:S04]  /*2fb0*/  LDSM.16.M88.4 R24, [R117+0x3000] ;  /* 0x003000007518783b */ /* 0x000f280000000200 */
[----:B-12---:R-:W1:Y:S04]  /*2fc0*/  LDSM.16.M88.4 R4, [R117+0x3400] ;  /* 0x003400007504783b */ /* 0x006e680000000200 */
[----:B------:R-:W2:Y:S04]  /*2fd0*/  LDSM.16.M88.4 R68, [R117+0x3800] ;  /* 0x003800007544783b */ /* 0x000ea80000000200 */
[----:B------:R-:W-:Y:S04]  /*2fe0*/  LDSM.16.M88.4 R12, [R121+0x1000] ;  /* 0x00100000790c783b */ /* 0x000fe80000000200 */
[----:B------:R-:W2:Y:S01]  /*2ff0*/  LDSM.16.M88.4 R32, [R120+0x4000] ;  /* 0x004000007820783b */ /* 0x000ea20000000200 */
[C---:B-----5:R-:W-:Y:S03]  /*3000*/  HMMA.16816.F32 R20, R36.reuse, R16, RZ ;  /* 0x000000102414723c */ /* 0x060fe600000018ff */
[----:B------:R-:W5:Y:S04]  /*3010*/  LDSM.16.M88.4 R64, [R117+0x3c00] ;  /* 0x003c00007540783b */ /* 0x000f680000000200 */
[----:B------:R-:W5:Y:S01]  /*3020*/  LDSM.16.M88.4 R8, [R120+0x4400] ;  /* 0x004400007808783b */ /* 0x000f620000000200 */
[C---:B---3--:R-:W-:Y:S03]  /*3030*/  HMMA.16816.F32 R56, R36.reuse, R52, RZ ;  /* 0x000000342438723c */ /* 0x048fe600000018ff */
[----:B------:R-:W-:Y:S03]  /*3040*/  LDSM.16.M88.4 R72, [R119+0x1000] ;  /* 0x001000007748783b */ /* 0x000fe60000000200 */
[C---:B------:R-:W-:Y:S01]  /*3050*/  HMMA.16816.F32 R16, R36.reuse, R18, RZ ;  /* 0x000000122410723c */ /* 0x040fe200000018ff */
[----:B------:R-:W0:Y:S05]  /*3060*/  LDGDEPBAR ;  /* 0x00000000000079af */ /* 0x000e2a0000000000 */
[C---:B------:R-:W-:Y:S06]  /*3070*/  HMMA.16816.F32 R52, R36.reuse, R54, RZ ;  /* 0x000000362434723c */ /* 0x040fec00000018ff */
[C---:B----4-:R-:W-:Y:S06]  /*3080*/  HMMA.16816.F32 R48, R36.reuse, R44, RZ ;  /* 0x0000002c2430723c */ /* 0x050fec00000018ff */
[C---:B------:R-:W-:Y:S06]  /*3090*/  HMMA.16816.F32 R44, R36.reuse, R46, RZ ;  /* 0x0000002e242c723c */ /* 0x040fec00000018ff */
[----:B------:R-:W-:Y:S06]  /*30a0*/  HMMA.16816.F32 R40, R36, R28, RZ ;  /* 0x0000001c2428723c */ /* 0x000fec00000018ff */
[----:B------:R-:W-:Y:S06]  /*30b0*/  HMMA.16816.F32 R20, R60, R24, R20 ;  /* 0x000000183c14723c */ /* 0x000fec0000001814 */
[----:B------:R-:W-:Y:S01]  /*30c0*/  HMMA.16816.F32 R36, R36, R30, RZ ;  /* 0x0000001e2424723c */ /* 0x000fe200000018ff */
[----:B------:R-:W3:Y:S05]  /*30d0*/  LDSM.16.M88.4 R28, [R120+0x4800] ;  /* 0x00480000781c783b */ /* 0x000eea0000000200 */
        /* <DEDUP_REMOVED lines=8> */
[----:B------:R-:W-:Y:S06]  /*3160*/  HMMA.16816.F32 R20, R12, R32, R20 ;  /* 0x000000200c14723c */ /* 0x000fec0000001814 */
[C---:B-----5:R-:W-:Y:S06]  /*3170*/  HMMA.16816.F32 R40, R60.reuse, R64, R40 ;  /* 0x000000403c28723c */ /* 0x060fec0000001828 */
[----:B------:R-:W-:Y:S01]  /*3180*/  HMMA.16816.F32 R36, R60, R66, R36 ;  /* 0x000000423c24723c */ /* 0x000fe20000001824 */
[----:B------:R-:W-:Y:S04]  /*3190*/  LDSM.16.M88.4 R64, [R117+0x4800] ;  /* 0x004800007540783b */ /* 0x000fe80000000200 */
[----:B------:R-:W-:Y:S01]  /*31a0*/  LDSM.16.M88.4 R60, [R117+0x4c00] ;  /* 0x004c0000753c783b */ /* 0x000fe20000000200 */
[C---:B------:R-:W-:Y:S03]  /*31b0*/  HMMA.16816.F32 R16, R12.reuse, R34, R16 ;  /* 0x000000220c10723c */ /* 0x040fe60000001810 */
[----:B------:R-:W-:Y:S03]  /*31c0*/  LDSM.16.M88.4 R32, [R120+0x5000] ;  /* 0x005000007820783b */ /* 0x000fe60000000200 */
[C---:B------:R-:W-:Y:S06]  /*31d0*/  HMMA.16816.F32 R56, R12.reuse, R8, R56 ;  /* 0x000000080c38723c */ /* 0x040fec0000001838 */
[C---:B------:R-:W-:Y:S01]  /*31e0*/  HMMA.16816.F32 R52, R12.reuse, R10, R52 ;  /* 0x0000000a0c34723c */ /* 0x040fe20000001834 */
[----:B------:R-:W4:Y:S05]  /*31f0*/  LDSM.16.M88.4 R8, [R121+0x2000] ;  /* 0x002000007908783b */ /* 0x000f2a0000000200 */
[C---:B---3--:R-:W-:Y:S06]  /*3200*/  HMMA.16816.F32 R48, R12.reuse, R28, R48 ;  /* 0x0000001c0c30723c */ /* 0x048fec0000001830 */
[----:B------:R-:W-:Y:S01]  /*3210*/  HMMA.16816.F32 R44, R12, R30, R44 ;  /* 0x0000001e0c2c723c */ /* 0x000fe2000000182c */
[----:B------:R-:W3:Y:S05]  /*3220*/  LDSM.16.M88.4 R28, [R120+0x5400] ;  /* 0x00540000781c783b */ /* 0x000eea0000000200 */
[----:B-1----:R-:W-:Y:S06]  /*3230*/  HMMA.16816.F32 R20, R72, R4, R20 ;  /* 0x000000044814723c */ /* 0x002fec0000001814 */
[C---:B------:R-:W-:Y:S06]  /*3240*/  HMMA.16816.F32 R40, R12.reuse, R24, R40 ;  /* 0x000000180c28723c */ /* 0x040fec0000001828 */
[----:B------:R-:W-:Y:S01]  /*3250*/  HMMA.16816.F32 R36, R12, R26, R36 ;  /* 0x0000001a0c24723c */ /* 0x000fe20000001824 */
[----:B------:R-:W-:Y:S04]  /*3260*/  LDSM.16.M88.4 R12, [R117+0x5000] ;  /* 0x00500000750c783b */ /* 0x000fe80000000200 */
[----:B------:R-:W-:Y:S01]  /*3270*/  LDSM.16.M88.4 R24, [R120+0x5800] ;  /* 0x005800007818783b */ /* 0x000fe20000000200 */
[C---:B------:R-:W-:Y:S03]  /*3280*/  HMMA.16816.F32 R16, R72.reuse, R6, R16 ;  /* 0x000000064810723c */ /* 0x040fe60000001810 */
[----:B------:R-:W1:Y:S03]  /*3290*/  LDSM.16.M88.4 R4, [R119+0x2000] ;  /* 0x002000007704783b */ /* 0x000e660000000200 */
[----:B--2---:R-:W-:Y:S06]  /*32a0*/  HMMA.16816.F32 R56, R72, R68, R56 ;  /* 0x000000444838723c */ /* 0x004fec0000001838 */
[----:B----4-:R-:W-:Y:S06]  /*32b0*/  HMMA.16816.F32 R20, R8, R32, R20 ;  /* 0x000000200814723c */ /* 0x010fec0000001814 */
[C---:B------:R-:W-:Y:S06]  /*32c0*/  HMMA.16816.F32 R48, R72.reuse, R64, R48 ;  /* 0x000000404830723c */ /* 0x040fec0000001830 */
[----:B------:R-:W-:Y:S06]  /*32d0*/  HMMA.16816.F32 R52, R72, R70, R52 ;  /* 0x000000464834723c */ /* 0x000fec0000001834 */
[----:B---3--:R-:W-:Y:S06]  /*32e0*/  HMMA.16816.F32 R56, R8, R28, R56 ;  /* 0x0000001c0838723c */ /* 0x008fec0000001838 */
[----:B------:R-:W-:Y:S01]  /*32f0*/  HMMA.16816.F32 R40, R72, R60, R40 ;  /* 0x0000003c4828723c */ /* 0x000fe20000001828 */
[----:B------:R-:W-:-:S02]  /*3300*/  IMAD.IADD R28, R81, 0x1, -R82 ;  /* 0x00000001511c7824 */ /* 0x000fc400078e0a52 */
[----:B------:R-:W-:-:S03]  /*3310*/  IMAD.SHL.U32 R81, R81, 0x2, RZ ;  /* 0x0000000251517824 */ /* 0x000fc600078e00ff */
[----:B------:R-:W-:Y:S01]  /*3320*/  SHF.R.S32.HI R29, RZ, 0x1f, R28 ;  /* 0x0000001fff1d7819 */ /* 0x000fe2000001141c */
[----:B-1----:R-:W-:Y:S01]  /*3330*/  HMMA.16816.F32 R20, R4, R12, R20 ;  /* 0x0000000c0414723c */ /* 0x002fe20000001814 */
[----:B------:R-:W-:Y:S02]  /*3340*/  LOP3.LUT R81, R81, 0x6, RZ, 0xc0, !PT ;  /* 0x0000000651517812 */ /* 0x000fe400078ec0ff */
[----:B------:R-:W-:-:S03]  /*3350*/  LEA.HI R29, R29, R28, RZ, 0x2 ;  /* 0x0000001c1d1d7211 */ /* 0x000fc600078f10ff */
[----:B------:R-:W-:Y:S01]  /*3360*/  HMMA.16816.F32 R36, R72, R62, R36 ;  /* 0x0000003e4824723c */ /* 0x000fe20000001824 */
[----:B------:R-:W-:Y:S01]  /*3370*/  SHF.R.S32.HI R12, RZ, 0x2, R29 ;  /* 0x00000002ff0c7819 */ /* 0x000fe2000001141d */
[----:B------:R-:W1:Y:S03]  /*3380*/  LDSM.16.M88.4 R60, [R120+0x5c00] ;  /* 0x005c0000783c783b */ /* 0x000e660000000200 */
[----:B------:R-:W-:Y:S01]  /*3390*/  IADD3 R12, R83, 0x1, R12 ;  /* 0x00000001530c7810 */ /* 0x000fe20007ffe00c */
[----:B------:R-:W-:Y:S01]  /*33a0*/  HMMA.16816.F32 R32, R8, R34, R16 ;  /* 0x000000220820723c */ /* 0x000fe20000001810 */
[----:B------:R-:W2:Y:S02]  /*33b0*/  LDSM.16.M88.4 R16, [R117+0x5400] ;  /* 0x005400007510783b */ /* 0x000ea40000000200 */
[----:B------:R-:W-:-:S03]  /*33c0*/  IADD3 R13, R79, R12, -R80 ;  /* 0x0000000c4f0d7210 */ /* 0x000fc60007ffe850 */
[----:B------:R-:W-:Y:S02]  /*33d0*/  HMMA.16816.F32 R48, R8, R24, R48 ;  /* 0x000000180830723c */ /* 0x000fe40000001830 */
[----:B------:R-:W-:-:S04]  /*33e0*/  IMAD.IADD R78, R13, 0x1, R78 ;  /* 0x000000010d4e7824 */ /* 0x000fc800078e024e */
[----:B------:R-:W-:Y:S01]  /*33f0*/  HMMA.16816.F32 R52, R8, R30, R52 ;  /* 0x0000001e0834723c */ /* 0x000fe20000001834 */
[----:B------:R-:W-:Y:S01]  /*3400*/  IMAD.IADD R24, R0, 0x1, R81 ;  /* 0x0000000100187824 */ /* 0x000fe200078e0251 */
[C---:B------:R-:W-:Y:S01]  /*3410*/  VIMNMX R103, R78.reuse, R79, PT ;  /* 0x0000004f4e677248 */ /* 0x040fe20003fe0100 */
[----:B------:R-:W3:Y:S01]  /*3420*/  LDSM.16.M88.4 R28, [R117+0x5800] ;  /* 0x00580000751c783b */ /* 0x000ee20000000200 */
[----:B------:R-:W-:Y:S01]  /*3430*/  VIADDMNMX R102, R78, 0x8, R79, PT ;  /* 0x000000084e667846 */ /* 0x000fe2000380014f */
[C---:B------:R-:W-:Y:S01]  /*3440*/  VIADD R12, R24.reuse, 0x1 ;  /* 0x00000001180c7836 */ /* 0x040fe20000000000 */
[CC--:B------:R-:W-:Y:S01]  /*3450*/  ISETP.GE.AND P2, PT, R24.reuse, R103.reuse, PT ;  /* 0x000000671800720c */ /* 0x0c0fe20003f46270 */
[----:B------:R-:W-:Y:S01]  /*3460*/  VIADD R13, R24, 0x9 ;  /* 0x00000009180d7836 */ /* 0x000fe20000000000 */
[----:B------:R-:W-:Y:S02]  /*3470*/  HMMA.16816.F32 R44, R72, R66, R44 ;  /* 0x00000042482c723c */ /* 0x000fe4000000182c */
[----:B------:R-:W-:-:S02]  /*3480*/  ISETP.GE.AND P3, PT, R12, R103, PT ;  /* 0x000000670c00720c */ /* 0x000fc40003f66270 */
[-C--:B------:R-:W-:Y:S01]  /*3490*/  ISETP.GE.AND P0, PT, R12, R102.reuse, PT ;  /* 0x000000660c00720c */ /* 0x080fe20003f06270 */
[----:B------:R-:W-:Y:S01]  /*34a0*/  VIADD R12, R24, 0x8 ;  /* 0x00000008180c7836 */ /* 0x000fe20000000000 */
[----:B------:R-:W-:Y:S01]  /*34b0*/  FSEL R20, R20, -INF , !P2 ;  /* 0xff80000014147808 */ /* 0x000fe20005000000 */
[----:B------:R-:W-:Y:S01]  /*34c0*/  HMMA.16816.F32 R32, R4, R14, R32 ;  /* 0x0000000e0420723c */ /* 0x000fe20000001820 */
[CC--:B------:R-:W-:Y:S02]  /*34d0*/  ISETP.GE.AND P4, PT, R13.reuse, R103.reuse, PT ;  /* 0x000000670d00720c */ /* 0x0c0fe40003f86270 */
[C---:B------:R-:W-:Y:S02]  /*34e0*/  ISETP.GE.AND P1, PT, R12.reuse, R103, PT ;  /* 0x000000670c00720c */ /* 0x040fe40003f26270 */
[-C--:B------:R-:W-:Y:S02]  /*34f0*/  ISETP.GE.AND P5, PT, R12, R102.reuse, PT ;  /* 0x000000660c00720c */ /* 0x080fe40003fa6270 */
[----:B------:R-:W-:-:S02]  /*3500*/  ISETP.GE.AND P2, PT, R13, R102, PT ;  /* 0x000000660d00720c */ /* 0x000fc40003f46270 */
[----:B------:R-:W4:Y:S01]  /*3510*/  LDSM.16.M88.4 R12, [R117+0x5c00] ;  /* 0x005c0000750c783b */ /* 0x000f220000000200 */
[----:B-1----:R-:W-:Y:S01]  /*3520*/  HMMA.16816.F32 R40, R8, R60, R40 ;  /* 0x0000003c0828723c */ /* 0x002fe20000001828 */
[----:B------:R-:W-:-:S05]  /*3530*/  DEPBAR.LE SB0, 0x0 ;  /* 0x000080000000791a */ /* 0x000fca0000000000 */
[----:B--2---:R-:W-:Y:S06]  /*3540*/  HMMA.16816.F32 R56, R4, R16, R56 ;  /* 0x000000100438723c */ /* 0x004fec0000001838 */
[----:B------:R-:W-:Y:S01]  /*3550*/  HMMA.16816.F32 R44, R8, R26, R44 ;  /* 0x0000001a082c723c */ /* 0x000fe2000000182c */
[----:B------:R-:W-:Y:S01]  /*3560*/  FSEL R16, R21, -INF , !P3 ;  /* 0xff80000015107808 */ /* 0x000fe20005800000 */
[C---:B------:R-:W-:Y:S01]  /*3570*/  VIADD R17, R24.reuse, 0x10 ;  /* 0x0000001018117836 */ /* 0x040fe20000000000 */
[C---:B------:R-:W-:Y:S01]  /*3580*/  ISETP.GE.AND P3, PT, R24.reuse, R102, PT ;  /* 0x000000661800720c */ /* 0x040fe20003f66270 */
[----:B------:R-:W-:Y:S01]  /*3590*/  VIADD R21, R24, 0x11 ;  /* 0x0000001118157836 */ /* 0x000fe20000000000 */
[----:B------:R-:W-:Y:S01]  /*35a0*/  FSEL R32, R32, -INF , !P1 ;  /* 0xff80000020207808 */ /* 0x000fe20004800000 */
[----:B------:R-:W-:Y:S01]  /*35b0*/  HMMA.16816.F32 R52, R4, R18, R52 ;  /* 0x000000120434723c */ /* 0x000fe20000001834 */
[----:B------:R-:W-:-:S02]  /*35c0*/  ISETP.GE.AND P1, PT, R17, R103, PT ;  /* 0x000000671100720c */ /* 0x000fc40003f26270 */
[----:B------:R-:W-:-:S03]  /*35d0*/  FSEL R25, R35, -INF , !P2 ;  /* 0xff80000023197808 */ /* 0x000fc60005000000 */
[----:B------:R-:W-:Y:S01]  /*35e0*/  HMMA.16816.F32 R36, R8, R62, R36 ;  /* 0x0000003e0824723c */ /* 0x000fe20000001824 */
[----:B------:R-:W-:Y:S01]  /*35f0*/  FSEL R19, R22, -INF , !P3 ;  /* 0xff80000016137808 */ /* 0x000fe20005800000 */
[C---:B------:R-:W-:Y:S01]  /*3600*/  VIADD R22, R24.reuse, 0x18 ;  /* 0x0000001818167836 */ /* 0x040fe20000000000 */
[-C--:B------:R-:W-:Y:S02]  /*3610*/  ISETP.GE.AND P3, PT, R17, R102.reuse, PT ;  /* 0x000000661100720c */ /* 0x080fe40003f66270 */
[----:B------:R-:W-:Y:S01]  /*3620*/  FSEL R17, R23, -INF , !P0 ;  /* 0xff80000017117808 */ /* 0x000fe20004000000 */
[C---:B---3--:R-:W-:Y:S01]  /*3630*/  HMMA.16816.F32 R48, R4.reuse, R28, R48 ;  /* 0x0000001c0430723c */ /* 0x048fe20000001830 */
[----:B------:R-:W-:Y:S01]  /*3640*/  FSEL R18, R33, -INF , !P4 ;  /* 0xff80000021127808 */ /* 0x000fe20006000000 */
[C---:B------:R-:W-:Y:S01]  /*3650*/  VIADD R8, R24.reuse, 0x21 ;  /* 0x0000002118087836 */ /* 0x040fe20000000000 */
[CC--:B------:R-:W-:Y:S01]  /*3660*/  ISETP.GE.AND P4, PT, R21.reuse, R103.reuse, PT ;  /* 0x000000671500720c */ /* 0x0c0fe20003f86270 */
[C---:B------:R-:W-:Y:S01]  /*3670*/  VIADD R9, R24.reuse, 0x30 ;  /* 0x0000003018097836 */ /* 0x040fe20000000000 */
[----:B------:R-:W-:Y:S01]  /*3680*/  BAR.SYNC.DEFER_BLOCKING 0x0 ;  /* 0x0000000000007b1d */ /* 0x000fe20000010000 */
[----:B------:R-:W-:Y:S01]  /*3690*/  ISETP.GE.AND P0, PT, R21, R102, PT ;  /* 0x000000661500720c */ /* 0x000fe20003f06270 */
[----:B------:R-:W-:Y:S01]  /*36a0*/  VIADD R21, R24, 0x19 ;  /* 0x0000001918157836 */ /* 0x000fe20000000000 */
[----:B------:R-:W-:Y:S01]  /*36b0*/  FSEL R33, R34, -INF , !P5 ;  /* 0xff80000022217808 */ /* 0x000fe20006800000 */
[----:B----4-:R-:W-:Y:S01]  /*36c0*/  HMMA.16816.F32 R40, R4, R12, R40 ;  /* 0x0000000c0428723c */ /* 0x010fe20000001828 */
[----:B------:R-:W-:-:S02]  /*36d0*/  ISETP.GE.AND P2, PT, R22, R103, PT ;  /* 0x000000671600720c */ /* 0x000fc40003f46270 */
[-C--:B------:R-:W-:Y:S02]  /*36e0*/  ISETP.GE.AND P5, PT, R22, R102.reuse, PT ;  /* 0x000000661600720c */ /* 0x080fe40003fa6270 */
[----:B------:R-:W-:Y:S01]  /*36f0*/  FSEL R56, R56, -INF , !P1 ;  /* 0xff80000038387808 */ /* 0x000fe20004800000 */
[C---:B------:R-:W-:Y:S01]  /*3700*/  HMMA.16816.F32 R44, R4.reuse, R30, R44 ;  /* 0x0000001e042c723c */ /* 0x040fe2000000182c */
[----:B------:R-:W-:Y:S02]  /*3710*/  ISETP.GE.AND P1, PT, R21, R103, PT ;  /* 0x000000671500720c */ /* 0x000fe40003f26270 */
[----:B------:R-:W-:Y:S02]  /*3720*/  FSEL R22, R57, -INF , !P4 ;  /* 0xff80000039167808 */ /* 0x000fe40006000000 */
[----:B------:R-:W-:Y:S01]  /*3730*/  ISETP.GE.AND P4, PT, R21, R102, PT ;  /* 0x000000661500720c */ /* 0x000fe20003f86270 */
[----:B------:R-:W-:Y:S01]  /*3740*/  VIADD R21, R24, 0x20 ;  /* 0x0000002018157836 */ /* 0x000fe20000000000 */
[----:B------:R-:W-:Y:S01]  /*3750*/  FSEL R57, R58, -INF , !P3 ;  /* 0xff8000003a397808 */ /* 0x000fe20005800000 */
[----:B------:R-:W-:Y:S01]  /*3760*/  HMMA.16816.F32 R36, R4, R14, R36 ;  /* 0x0000000e0424723c */ /* 0x000fe20000001824 */
[----:B------:R-:W-:-:S02]  /*3770*/  FSEL R59, R59, -INF , !P0 ;  /* 0xff8000003b3b7808 */ /* 0x000fc40004000000 */
[----:B------:R-:W-:Y:S02]  /*3780*/  FSEL R58, R53, -INF , !P1 ;  /* 0xff800000353a7808 */ /* 0x000fe40004800000 */
[C---:B------:R-:W-:Y:S02]  /*3790*/  ISETP.GE.AND P1, PT, R8.reuse, R103, PT ;  /* 0x000000670800720c */ /* 0x040fe40003f26270 */
[-C--:B------:R-:W-:Y:S01]  /*37a0*/  ISETP.GE.AND P0, PT, R8, R102.reuse, PT ;  /* 0x000000660800720c */ /* 0x080fe20003f06270 */
[C---:B------:R-:W-:Y:S01]  /*37b0*/  VIADD R8, R24.reuse, 0x28 ;  /* 0x0000002818087836 */ /* 0x040fe20000000000 */
[----:B------:R-:W-:Y:S01]  /*37c0*/  ISETP.GE.AND P3, PT, R21, R102, PT ;  /* 0x000000661500720c */ /* 0x000fe20003f66270 */
[----:B------:R-:W-:Y:S01]  /*37d0*/  VIADD R4, R24, 0x38 ;  /* 0x0000003818047836 */ /* 0x000fe20000000000 */
[----:B------:R-:W-:Y:S02]  /*37e0*/  FSEL R53, R54, -INF , !P5 ;  /* 0xff80000036357808 */ /* 0x000fe40006800000 */
[----:B------:R-:W-:-:S02]  /*37f0*/  FSEL R55, R55, -INF , !P4 ;  /* 0xff80000037377808 */ /* 0x000fc40006000000 */
[----:B------:R-:W-:Y:S02]  /*3800*/  FSEL R52, R52, -INF , !P2 ;  /* 0xff80000034347808 */ /* 0x000fe40005000000 */
[CC--:B------:R-:W-:Y:S02]  /*3810*/  ISETP.GE.AND P4, PT, R8.reuse, R103.reuse, PT ;  /* 0x000000670800720c */ /* 0x0c0fe40003f86270 */
[-C--:B------:R-:W-:Y:S01]  /*3820*/  ISETP.GE.AND P5, PT, R8, R102.reuse, PT ;  /* 0x000000660800720c */ /* 0x080fe20003fa6270 */
[----:B------:R-:W-:Y:S01]  /*3830*/  VIADD R8, R24, 0x29 ;  /* 0x0000002918087836 */ /* 0x000fe20000000000 */
[----:B------:R-:W-:Y:S02]  /*3840*/  FSEL R35, R50, -INF , !P3 ;  /* 0xff80000032237808 */ /* 0x000fe40005800000 */
[----:B------:R-:W-:Y:S02]  /*3850*/  ISETP.GE.AND P2, PT, R21, R103, PT ;  /* 0x000000671500720c */ /* 0x000fe40003f46270 */
[----:B------:R-:W-:-:S02]  /*3860*/  ISETP.GE.AND P3, PT, R9, R102, PT ;  /* 0x000000660900720c */ /* 0x000fc40003f66270 */
[----:B------:R-:W-:Y:S02]  /*3870*/  FSEL R91, R48, -INF , !P2 ;  /* 0xff800000305b7808 */ /* 0x000fe40005000000 */
[----:B------:R-:W-:Y:S02]  /*3880*/  FSEL R90, R49, -INF , !P1 ;  /* 0xff800000315a7808 */ /* 0x000fe40004800000 */
[----:B------:R-:W-:Y:S02]  /*3890*/  FSEL R26, R42, -INF , !P3 ;  /* 0xff8000002a1a7808 */ /* 0x000fe40005800000 */
[C---:B------:R-:W-:Y:S02]  /*38a0*/  ISETP.GE.AND P2, PT, R8.reuse, R103, PT ;  /* 0x000000670800720c */ /* 0x040fe40003f46270 */
[----:B------:R-:W-:Y:S01]  /*38b0*/  ISETP.GE.AND P1, PT, R8, R102, PT ;  /* 0x000000660800720c */ /* 0x000fe20003f26270 */
[----:B------:R-:W-:Y:S01]  /*38c0*/  VIADD R8, R24, 0x31 ;  /* 0x0000003118087836 */ /* 0x000fe20000000000 */
[----:B------:R-:W-:Y:S01]  /*38d0*/  ISETP.GT.AND P3, PT, R128, R123, PT ;  /* 0x0000007b8000720c */ /* 0x000fe20003f64270 */
        /* <DEDUP_REMOVED lines=8> */
[----:B------:R-:W-:Y:S02]  /*3960*/  FSEL R104, R40, -INF , !P4 ;  /* 0xff80000028687808 */ /* 0x000fe40006000000 */
[----:B------:R-:W-:Y:S02]  /*3970*/  FSEL R106, R41, -INF , !P0 ;  /* 0xff800000296a7808 */ /* 0x000fe40004000000 */
[-C--:B------:R-:W-:Y:S02]  /*3980*/  ISETP.GE.AND P2, PT, R8, R102.reuse, PT ;  /* 0x000000660800720c */ /* 0x080fe40003f46270 */
[CC--:B------:R-:W-:Y:S02]  /*3990*/  ISETP.GE.AND P5, PT, R4.reuse, R103.reuse, PT ;  /* 0x000000670400720c */ /* 0x0c0fe40003fa6270 */
[----:B------:R-:W-:Y:S01]  /*39a0*/  ISETP.GE.AND P1, PT, R4, R102, PT ;  /* 0x000000660400720c */ /* 0x000fe20003f26270 */
[----:B------:R-:W-:Y:S01]  /*39b0*/  IMAD.IADD R4, R2, 0x1, R77 ;  /* 0x0000000102047824 */ /* 0x000fe200078e024d */
        /* <DEDUP_REMOVED lines=68> */
.L_x_4498:
[----:B------:R-:W-:-:S04]  /*3e00*/  LEA R2, -R96, RZ, 0x6 ;  /* 0x000000ff60027211 */ /* 0x000fc800078e31ff */
[----:B------:R-:W-:-:S07]  /*3e10*/  SHF.R.S32.HI R21, RZ, 0x1f, R2 ;  /* 0x0000001fff157819 */ /* 0x000fce0000011402 */
.L_x_4499:
        /* <DEDUP_REMOVED lines=66> */
.L_x_4501:
[----:B------:R-:W-:Y:S05]  /*4240*/  BSYNC B0 ;  /* 0x0000000000007941 */ /* 0x000fea0003800000 */
.L_x_4500:
[----:B------:R-:W0:Y:S01]  /*4250*/  LDGDEPBAR ;  /* 0x00000000000079af */ /* 0x000e220000000000 */
[----:B------:R-:W-:Y:S02]  /*4260*/  MOV R101, R5 ;  /* 0x0000000500657202 */ /* 0x000fe40000000f00 */
[----:B------:R-:W-:-:S07]  /*4270*/  MOV R100, R0 ;  /* 0x0000000000647202 */ /* 0x000fce0000000f00 */
.L_x_4497:
[----:B------:R-:W-:Y:S01]  /*4280*/  FMNMX.FTZ R5, R20, R16, !PT ;  /* 0x0000001014057209 */ /* 0x000fe20007810000 */
[----:B------:R-:W-:Y:S01]  /*4290*/  ULDC UR12, c[0x0][0x2ec] ;  /* 0x0000bb00000c7ab9 */ /* 0x000fe20000000800 */
[----:B------:R-:W-:Y:S01]  /*42a0*/  LEA R118, R4, UR4, 0x1 ;  /* 0x0000000404767c11 */ /* 0x000fe2000f8e08ff */
[----:B------:R-:W-:Y:S01]  /*42b0*/  ULDC.64 UR8, c[0x0][0x218] ;  /* 0x0000860000087ab9 */ /* 0x000fe20000000a00 */
        /* <DEDUP_REMOVED lines=9> */
[----:B------:R-:W-:-:S03]  /*4350*/  FMNMX.FTZ R5, R52, R5, !PT ;  /* 0x0000000534057209 */ /* 0x000fc60007810000 */
[----:B--2---:R-:W-:Y:S01]  /*4360*/  LDSM.16.MT88.4 R12, [R118+0x7400] ;  /* 0x00740000760c783b */ /* 0x004fe20000004200 */
        /* <DEDUP_REMOVED lines=17> */
[----:B-1----:R-:W1:Y:S01]  /*4480*/  SHFL.BFLY PT, R7, R8, 0x2, 0x1f ;  /* 0x0c401f0008077f89 */ /* 0x002e6200000e0000 */
[----:B------:R-:W-:-:S04]  /*4490*/  FMNMX.FTZ R0, R107, R0, !PT ;  /* 0x000000006b007209 */ /* 0x000fc80007810000 */
[----:B------:R-:W-:-:S04]  /*44a0*/  FMNMX.FTZ R0, R109, R0, !PT ;  /* 0x000000006d007209 */ /* 0x000fc80007810000 */
[----:B------:R-:W-:-:S04]  /*44b0*/  FMNMX.FTZ R5, R105, R0, !PT ;  /* 0x0000000069057209 */ /* 0x000fc80007810000 */
[----:B------:R-:W-:-:S04]  /*44c0*/  FMNMX.FTZ R0, R26, R5, !PT ;  /* 0x000000051a007209 */ /* 0x000fc80007810000 */
[----:B------:R-:W-:-:S04]  /*44d0*/  FMNMX.FTZ R5, R29, R0, !PT ;  /* 0x000000001d057209 */ /* 0x000fc80007810000 */
[----:B------:R-:W-:Y:S02]  /*44e0*/  FMNMX.FTZ R6, R28, R5, !PT ;  /* 0x000000051c067209 */ /* 0x000fe40007810000 */
[----:B-1----:R-:W-:Y:S02]  /*44f0*/  FMNMX.FTZ R7, R8, R7, !PT ;  /* 0x0000000708077209 */ /* 0x002fe40007810000 */
[----:B------:R-:W-:Y:S01]  /*4500*/  FMNMX.FTZ R6, R27, R6, !PT ;  /* 0x000000061b067209 */ /* 0x000fe20007810000 */
        /* <DEDUP_REMOVED lines=31> */
[----:B------:R-:W-:-:S02]  /*4700*/  LEA R138, P0, R101, UR8, 0x1 ;  /* 0x00000008658a7c11 */ /* 0x000fc4000f8008ff */
        /* <DEDUP_REMOVED lines=11> */
[----:B------:R-:W1:Y:S01]  /*47c0*/  LDSM.16.MT88.4 R56, [R118+0x7000] ;  /* 0x007000007638783b */ /* 0x000e620000004200 */
[--C-:B------:R-:W-:Y:S01]  /*47d0*/  FFMA.FTZ R93, R35, UR12, -R30.reuse ;  /* 0x0000000c235d7c23 */ /* 0x100fe2000801081e */
[--C-:B------:R-:W-:Y:S01]  /*47e0*/  FFMA.FTZ R92, R107, UR12, -R30.reuse ;  /* 0x0000000c6b5c7c23 */ /* 0x100fe2000801081e */
[--C-:B------:R-:W-:Y:S01]  /*47f0*/  FFMA.FTZ R35, R109, UR12, -R30.reuse ;  /* 0x0000000c6d237c23 */ /* 0x100fe2000801081e */
[----:B------:R-:W3:Y:S01]  /*4800*/  LDSM.16.MT88.4 R16, [R116+0x6400] ;  /* 0x006400007410783b */ /* 0x000ee20000004200 */
[----:B------:R-:W-:Y:S01]  /*4810*/  MUFU.EX2 R111, R111 ;  /* 0x0000006f006f7308 */ /* 0x000fe20000000800 */
[--C-:B------:R-:W-:Y:S01]  /*4820*/  FFMA.FTZ R34, R105, UR12, -R30.reuse ;  /* 0x0000000c69227c23 */ /* 0x100fe2000801081e */
[--C-:B------:R-:W-:Y:S01]  /*4830*/  FFMA.FTZ R26, R26, UR12, -R30.reuse ;  /* 0x0000000c1a1a7c23 */ /* 0x100fe2000801081e */
[--C-:B------:R-:W-:Y:S01]  /*4840*/  FFMA.FTZ R29, R29, UR12, -R30.reuse ;  /* 0x0000000c1d1d7c23 */ /* 0x100fe2000801081e */
[--C-:B------:R-:W-:Y:S01]  /*4850*/  FFMA.FTZ R142, R27, UR12, -R30.reuse ;  /* 0x0000000c1b8e7c23 */ /* 0x100fe2000801081e */
[----:B------:R-:W-:Y:S01]  /*4860*/  FFMA.FTZ R28, R28, UR12, -R30 ;  /* 0x0000000c1c1c7c23 */ /* 0x000fe2000801081e */
[----:B------:R-:W-:Y:S01]  /*4870*/  FADD.FTZ R115, R136, R115 ;  /* 0x0000007388737221 */ /* 0x000fe20000010000 */
[----:B------:R-:W-:Y:S01]  /*4880*/  LEA.HI.X R139, R101, UR9, R100, 0x1, P0 ;  /* 0x00000009658b7c11 */ /* 0x000fe200080f0c64 */
[----:B------:R-:W4:Y:S01]  /*4890*/  MUFU.EX2 R134, R134 ;  /* 0x0000008600867308 */ /* 0x000f220000000800 */
[----:B--2---:R-:W-:Y:S01]  /*48a0*/  F2FP.F16.F32.PACK_AB R82, R31, R112 ;  /* 0x000000701f52723e */ /* 0x004fe200000000ff */
[----:B------:R-:W-:-:S04]  /*48b0*/  FADD.FTZ R112, R112, R115 ;  /* 0x0000007370707221 */ /* 0x000fc80000010000 */
[----:B------:R-:W-:Y:S02]  /*48c0*/  FADD.FTZ R31, R31, R112 ;  /* 0x000000701f1f7221 */ /* 0x000fe40000010000 */
[----:B------:R-:W-:Y:S08]  /*48d0*/  MUFU.EX2 R114, R114 ;  /* 0x0000007200727308 */ /* 0x000ff00000000800 */
[----:B------:R-:W2:Y:S01]  /*48e0*/  MUFU.EX2 R33, R33 ;  /* 0x0000002100217308 */ /* 0x000ea20000000800 */
[----:B----4-:R-:W-:Y:S01]  /*48f0*/  F2FP.F16.F32.PACK_AB R81, R134, R111 ;  /* 0x0000006f8651723e */ /* 0x010fe200000000ff */
[----:B------:R-:W-:-:S06]  /*4900*/  FADD.FTZ R111, R111, R134 ;  /* 0x000000866f6f7221 */ /* 0x000fcc0000010000 */
[----:B------:R-:W-:Y:S08]  /*4910*/  MUFU.EX2 R32, R32 ;  /* 0x0000002000207308 */ /* 0x000ff00000000800 */
[----:B------:R-:W4:Y:S01]  /*4920*/  MUFU.EX2 R23, R23 ;  /* 0x0000001700177308 */ /* 0x000f220000000800 */
[----:B--2---:R-:W-:Y:S01]  /*4930*/  F2FP.F16.F32.PACK_AB R83, R33, R114 ;  /* 0x000000722153723e */ /* 0x004fe200000000ff */
[----:B------:R-:W-:-:S04]  /*4940*/  FADD.FTZ R114, R114, R111 ;  /* 0x0000006f72727221 */ /* 0x000fc80000010000 */
[----:B------:R-:W-:Y:S02]  /*4950*/  FADD.FTZ R33, R33, R114 ;  /* 0x0000007221217221 */ /* 0x000fe40000010000 */
[C---:B------:R-:W-:Y:S01]  /*4960*/  HMMA.16816.F32 R36, R80.reuse, R40, RZ ;  /* 0x000000285024723c */ /* 0x040fe200000018ff */
[----:B------:R-:W-:Y:S05]  /*4970*/  MUFU.EX2 R21, R21 ;  /* 0x0000001500157308 */ /* 0x000fea0000000800 */
[C---:B------:R-:W-:Y:S03]  /*4980*/  HMMA.16816.F32 R40, R80.reuse, R42, RZ ;  /* 0x0000002a5028723c */ /* 0x040fe600000018ff */
[----:B------:R-:W2:Y:S01]  /*4990*/  MUFU.EX2 R20, R20 ;  /* 0x0000001400147308 */ /* 0x000ea20000000800 */
[C---:B----4-:R-:W-:Y:S01]  /*49a0*/  F2FP.F16.F32.PACK_AB R4, R23.reuse, R32 ;  /* 0x000000201704723e */ /* 0x050fe200000000ff */
[----:B------:R-:W-:Y:S01]  /*49b0*/  FADD.FTZ R32, R32, R31 ;  /* 0x0000001f20207221 */ /* 0x000fe20000010000 */
[----:B------:R-:W-:Y:S03]  /*49c0*/  HMMA.16816.F32 R60, R80, R64, RZ ;  /* 0x00000040503c723c */ /* 0x000fe600000018ff */
[----:B------:R-:W-:-:S02]  /*49d0*/  FADD.FTZ R32, R23, R32 ;  /* 0x0000002017207221 */ /* 0x000fc40000010000 */
[----:B------:R-:W-:Y:S01]  /*49e0*/  MUFU.EX2 R24, R24 ;  /* 0x0000001800187308 */ /* 0x000fe20000000800 */
[C---:B------:R-:W-:Y:S06]  /*49f0*/  HMMA.16816.F32 R64, R80.reuse, R66, RZ ;  /* 0x000000425040723c */ /* 0x040fec00000018ff */
[----:B------:R-:W-:Y:S01]  /*4a00*/  HMMA.16816.F32 R68, R80, R72, RZ ;  /* 0x000000485044723c */ /* 0x000fe200000018ff */
[----:B------:R-:W4:Y:S01]  /*4a10*/  MUFU.EX2 R25, R25 ;  /* 0x0000001900197308 */ /* 0x000f220000000800 */
[----:B--2---:R-:W-:Y:S01]  /*4a20*/  F2FP.F16.F32.PACK_AB R6, R20, R21 ;  /* 0x000000151406723e */ /* 0x004fe200000000ff */
[----:B------:R-:W-:-:S03]  /*4a30*/  FADD.FTZ R21, R21, R32 ;  /* 0x0000002015157221 */ /* 0x000fc60000010000 */
[C---:B------:R-:W-:Y:S01]  /*4a40*/  HMMA.16816.F32 R72, R80.reuse, R74, RZ ;  /* 0x0000004a5048723c */ /* 0x040fe200000018ff */
[----:B------:R-:W-:Y:S02]  /*4a50*/  FADD.FTZ R20, R20, R21 ;  /* 0x0000001514147221 */ /* 0x000fe40000010000 */
[----:B------:R-:W-:Y:S03]  /*4a60*/  MUFU.EX2 R22, R22 ;  /* 0x0000001600167308 */ /* 0x000fe60000000800 */
[C---:B------:R-:W-:Y:S05]  /*4a70*/  HMMA.16816.F32 R44, R80.reuse, R48, RZ ;  /* 0x00000030502c723c */ /* 0x040fea00000018ff */
[----:B------:R-:W2:Y:S01]  /*4a80*/  MUFU.EX2 R3, R3 ;  /* 0x0000000300037308 */ /* 0x000ea20000000800 */
[----:B----4-:R-:W-:Y:S01]  /*4a90*/  F2FP.F16.F32.PACK_AB R5, R25, R24 ;  /* 0x000000181905723e */ /* 0x010fe200000000ff */
[----:B-1----:R-:W-:Y:S01]  /*4aa0*/  HMMA.16816.F32 R52, R80, R56, RZ ;  /* 0x000000385034723c */ /* 0x002fe200000018ff */
[----:B------:R-:W-:-:S04]  /*4ab0*/  FADD.FTZ R24, R24, R33 ;  /* 0x0000002118187221 */ /* 0x000fc80000010000 */
[----:B------:R-:W-:Y:S01]  /*4ac0*/  FADD.FTZ R25, R25, R24 ;  /* 0x0000001819197221 */ /* 0x000fe20000010000 */
[C---:B------:R-:W-:Y:S01]  /*4ad0*/  HMMA.16816.F32 R48, R80.reuse, R50, RZ ;  /* 0x000000325030723c */ /* 0x040fe200000018ff */
[----:B------:R-:W-:Y:S05]  /*4ae0*/  MUFU.EX2 R95, R95 ;  /* 0x0000005f005f7308 */ /* 0x000fea0000000800 */
[----:B------:R-:W-:Y:S01]  /*4af0*/  HMMA.16816.F32 R56, R80, R58, RZ ;  /* 0x0000003a5038723c */ /* 0x000fe200000018ff */
[----:B--2---:R-:W-:Y:S02]  /*4b00*/  F2FP.F16.F32.PACK_AB R7, R3, R22 ;  /* 0x000000160307723e */ /* 0x004fe400000000ff */
[----:B------:R-:W1:Y:S01]  /*4b10*/  MUFU.EX2 R94, R94 ;  /* 0x0000005e005e7308 */ /* 0x000e620000000800 */
[----:B------:R-:W-:-:S04]  /*4b20*/  FADD.FTZ R22, R22, R25 ;  /* 0x0000001916167221 */ /* 0x000fc80000010000 */
[----:B------:R-:W-:Y:S01]  /*4b30*/  FADD.FTZ R22, R3, R22 ;  /* 0x0000001603167221 */ /* 0x000fe20000010000 */
[C---:B------:R-:W-:Y:S02]  /*4b40*/  HMMA.16816.F32 R36, R4.reuse, R8, R36 ;  /* 0x000000080424723c */ /* 0x040fe40000001824 */
[----:B------:R-:W-:Y:S04]  /*4b50*/  MUFU.EX2 R91, R91 ;  /* 0x0000005b005b7308 */ /* 0x000fe80000000800 */
[C---:B------:R-:W-:Y:S01]  /*4b60*/  HMMA.16816.F32 R40, R4.reuse, R10, R40 ;  /* 0x0000000a0428723c */ /* 0x040fe20000001828 */
[----:B------:R-:W2:Y:S03]  /*4b70*/  LDSM.16.MT88.4 R8, [R116+0x7400] ;  /* 0x007400007408783b */ /* 0x000ea60000004200 */
[----:B------:R-:W-:Y:S02]  /*4b80*/  MUFU.EX2 R90, R90 ;  /* 0x0000005a005a7308 */ /* 0x000fe40000000800 */
[C---:B---3--:R-:W-:Y:S06]  /*4b90*/  HMMA.16816.F32 R44, R4.reuse, R16, R44 ;  /* 0x00000010042c723c */ /* 0x048fec000000182c */
[----:B------:R-:W-:Y:S01]  /*4ba0*/  MUFU.EX2 R93, R93 ;  /* 0x0000005d005d7308 */ /* 0x000fe20000000800 */
[C---:B------:R-:W-:Y:S01]  /*4bb0*/  HMMA.16816.F32 R48, R4.reuse, R18, R48 ;  /* 0x000000120430723c */ /* 0x040fe20000001830 */
[----:B------:R-:W-:Y:S05]  /*4bc0*/  LDSM.16.MT88.4 R16, [R118+0x6c00] ;  /* 0x006c00007610783b */ /* 0x000fea0000004200 */
[C---:B------:R-:W-:Y:S01]  /*4bd0*/  HMMA.16816.F32 R52, R4.reuse, R12, R52 ;  /* 0x0000000c0434723c */ /* 0x040fe20000001834 */
[----:B------:R-:W3:Y:S05]  /*4be0*/  MUFU.EX2 R92, R92 ;  /* 0x0000005c005c7308 */ /* 0x000eea0000000800 */
[C---:B------:R-:W-:Y:S01]  /*4bf0*/  HMMA.16816.F32 R56, R4.reuse, R14, R56 ;  /* 0x0000000e0438723c */ /* 0x040fe20000001838 */
[----:B------:R-:W-:Y:S02]  /*4c00*/  LDSM.16.MT88.4 R12, [R116+0x6c00] ;  /* 0x006c0000740c783b */ /* 0x000fe40000004200 */
[----:B------:R-:W-:Y:S08]  /*4c10*/  MUFU.EX2 R35, R35 ;  /* 0x0000002300237308 */ /* 0x000ff00000000800 */
[----:B------:R-:W4:Y:S01]  /*4c20*/  MUFU.EX2 R34, R34 ;  /* 0x0000002200227308 */ /* 0x000f220000000800 */
[C---:B--2---:R-:W-:Y:S07]  /*4c30*/  HMMA.16816.F32 R60, R4.reuse, R8, R60 ;  /* 0x00000008043c723c */ /* 0x044fee000000183c */
[----:B------:R-:W-:Y:S01]  /*4c40*/  MUFU.EX2 R104, R104 ;  /* 0x0000006800687308 */ /* 0x000fe20000000800 */
[C---:B------:R-:W-:Y:S01]  /*4c50*/  HMMA.16816.F32 R64, R4.reuse, R10, R64 ;  /* 0x0000000a0440723c */ /* 0x040fe20000001840 */
[----:B------:R-:W2:Y:S06]  /*4c60*/  LDSM.16.MT88.4 R8, [R118+0x8400] ;  /* 0x008400007608783b */ /* 0x000eac0000004200 */
[----:B------:R-:W5:Y:S08]  /*4c70*/  MUFU.EX2 R105, R106 ;  /* 0x0000006a00697308 */ /* 0x000f700000000800 */
[----:B------:R-:W-:Y:S08]  /*4c80*/  MUFU.EX2 R107, R108 ;  /* 0x0000006c006b7308 */ /* 0x000ff00000000800 */
[----:B------:R-:W-:Y:S08]  /*4c90*/  MUFU.EX2 R110, R110 ;  /* 0x0000006e006e7308 */ /* 0x000ff00000000800 */
[----:B------:R-:W-:Y:S08]  /*4ca0*/  MUFU.EX2 R26, R26 ;  /* 0x0000001a001a7308 */ /* 0x000ff00000000800 */
[----:B------:R-:W5:Y:S01]  /*4cb0*/  MUFU.EX2 R29, R29 ;  /* 0x0000001d001d7308 */ /* 0x000f620000000800 */
[C---:B--2---:R-:W-:Y:S07]  /*4cc0*/  HMMA.16816.F32 R68, R4.reuse, R8, R68 ;  /* 0x000000080444723c */ /* 0x044fee0000001844 */
[----:B------:R-:W-:Y:S01]  /*4cd0*/  MUFU.EX2 R27, R28 ;  /* 0x0000001c001b7308 */ /* 0x000fe20000000800 */
[----:B------:R-:W-:Y:S01]  /*4ce0*/  HMMA.16816.F32 R72, R4, R10, R72 ;  /* 0x0000000a0448723c */ /* 0x000fe20000001848 */
[----:B------:R-:W2:Y:S06]  /*4cf0*/  LDSM.16.MT88.4 R8, [R116+0x8000] ;  /* 0x008000007408783b */ /* 0x000eac0000004200 */
[----:B------:R-:W5:Y:S01]  /*4d00*/  MUFU.EX2 R142, R142 ;  /* 0x0000008e008e7308 */ /* 0x000f620000000800 */
[C---:B--2---:R-:W-:Y:S06]  /*4d10*/  HMMA.16816.F32 R76, R80.reuse, R8, RZ ;  /* 0x00000008504c723c */ /* 0x044fec00000018ff */
[----:B------:R-:W-:Y:S01]  /*4d20*/  HMMA.16816.F32 R80, R80, R10, RZ ;  /* 0x0000000a5050723c */ /* 0x000fe200000018ff */
[----:B------:R-:W2:-:S15]  /*4d30*/  LDSM.16.MT88.4 R8, [R116+0x8400] ;  /* 0x008400007408783b */ /* 0x000e9e0000004200 */
[----:B------:R-:W-:-:S02]  /*4d40*/  NOP ;  /* 0x0000000000007918 */ /* 0x000fc40000000000 */
[C---:B--2---:R-:W-:Y:S06]  /*4d50*/  HMMA.16816.F32 R76, R4.reuse, R8, R76 ;  /* 0x00000008044c723c */ /* 0x044fec000000184c */
[----:B------:R-:W-:Y:S01]  /*4d60*/  HMMA.16816.F32 R80, R4, R10, R80 ;  /* 0x0000000a0450723c */ /* 0x000fe20000001850 */
[----:B------:R-:W2:Y:S06]  /*4d70*/  LDSM.16.MT88.4 R8, [R118+0x6800] ;  /* 0x006800007608783b */ /* 0x000eac0000004200 */
[----:B-1----:R-:W-:Y:S01]  /*4d80*/  F2FP.F16.F32.PACK_AB R4, R94, R95 ;  /* 0x0000005f5e04723e */ /* 0x002fe200000000ff */
[----:B------:R-:W-:Y:S01]  /*4d90*/  FADD.FTZ R95, R95, R20 ;  /* 0x000000145f5f7221 */ /* 0x000fe20000010000 */
[----:B---3--:R-:W-:Y:S01]  /*4da0*/  F2FP.F16.F32.PACK_AB R5, R92, R93 ;  /* 0x0000005d5c05723e */ /* 0x008fe200000000ff */
        /* <DEDUP_REMOVED lines=119> */
.L_x_4503:
[----:B------:R-:W-:-:S04]  /*5520*/  LEA R4, -R98, RZ, 0x6 ;  /* 0x000000ff62047211 */ /* 0x000fc800078e31ff */
[----:B------:R-:W-:-:S07]  /*5530*/  SHF.R.S32.HI R3, RZ, 0x1f, R4 ;  /* 0x0000001fff037819 */ /* 0x000fce0000011404 */
.L_x_4504:
[----:B------:R-:W-:Y:S01]  /*5540*/  ULDC UR4, c[0x0][0x2d0] ;  /* 0x0000b40000047ab9 */ /* 0x000fe20000000800 */
[----:B------:R-:W-:Y:S02]  /*5550*/  LEA R5, P4, R88, UR6, 0x1 ;  /* 0x0000000658057c11 */ /* 0x000fe4000f8808ff */
[----:B------:R-:W-:Y:S02]  /*5560*/  ISETP.GE.AND P1, PT, R87, UR4, PT ;  /* 0x0000000457007c0c */ /* 0x000fe4000bf26270 */
[----:B------:R-:W-:Y:S02]  /*5570*/  ISETP.GE.AND P0, PT, R85, UR4, PT ;  /* 0x0000000455007c0c */ /* 0x000fe4000bf06270 */
[----:B------:R-:W-:Y:S02]  /*5580*/  LEA R144, P2, R4, R5, 0x1 ;  /* 0x0000000504907211 */ /* 0x000fe400078408ff */
[----:B------:R-:W-:Y:S02]  /*5590*/  LEA.HI.X R145, R88, UR7, R84, 0x1, P4 ;  /* 0x0000000758917c11 */ /* 0x000fe4000a0f0c54 */
[----:B------:R-:W-:-:S02]  /*55a0*/  IADD3 R5, P4, R127, R4, RZ ;  /* 0x000000047f057210 */ /* 0x000fc40007f9e0ff */
[----:B------:R-:W-:Y:S02]  /*55b0*/  LEA.HI.X R145, R4, R145, R3, 0x1, P2 ;  /* 0x0000009104917211 */ /* 0x000fe400010f0c03 */
[----:B------:R-:W-:Y:S02]  /*55c0*/  ISETP.GE.AND P2, PT, R130, UR4, PT ;  /* 0x0000000482007c0c */ /* 0x000fe4000bf46270 */
[----:B------:R-:W-:-:S04]  /*55d0*/  @!P1 IADD3 R7, P3, R4, R88, RZ ;  /* 0x0000005804079210 */ /* 0x000fc80007f7e0ff */
[----:B------:R-:W-:Y:S01]  /*55e0*/  @!P1 LEA R8, P5, R7, UR6, 0x1 ;  /* 0x0000000607089c11 */ /* 0x000fe2000f8a08ff */
[----:B------:R-:W-:Y:S01]  /*55f0*/  @!P1 IMAD.X R6, R3, 0x1, R84, P3 ;  /* 0x0000000103069824 */ /* 0x000fe200018e0654 */
[----:B------:R-:W-:-:S04]  /*5600*/  @!P0 IADD3 R4, P3, R4, R88, RZ ;  /* 0x0000005804048210 */ /* 0x000fc80007f7e0ff */
[----:B------:R-:W-:Y:S01]  /*5610*/  @!P1 LEA.HI.X R9, R7, UR7, R6, 0x1, P5 ;  /* 0x0000000707099c11 */ /* 0x000fe2000a8f0c06 */
[----:B------:R-:W-:Y:S01]  /*5620*/  IMAD.X R7, R126, 0x1, R3, P4 ;  /* 0x000000017e077824 */ /* 0x000fe200020e0603 */
[C---:B------:R-:W-:Y:S01]  /*5630*/  @!P0 LEA R12, P4, R4.reuse, UR6, 0x1 ;  /* 0x00000006040c8c11 */ /* 0x040fe2000f8808ff */
[--C-:B------:R-:W-:Y:S01]  /*5640*/  @!P0 IMAD.X R3, R3, 0x1, R84.reuse, P3 ;  /* 0x0000000103038824 */ /* 0x100fe200018e0654 */
[CC--:B------:R-:W-:Y:S01]  /*5650*/  @!P1 IADD3 R6, P5, R5.reuse, R88.reuse, RZ ;  /* 0x0000005805069210 */ /* 0x0c0fe20007fbe0ff */
[----:B------:R-:W-:Y:S01]  /*5660*/  @P2 STS [R129+0x6000], RZ ;  /* 0x006000ff81002388 */ /* 0x000fe20000000800 */
[----:B------:R-:W-:Y:S02]  /*5670*/  @!P0 IADD3 R5, P3, R5, R88, RZ ;  /* 0x0000005805058210 */ /* 0x000fe40007f7e0ff */
[----:B------:R-:W-:Y:S01]  /*5680*/  @!P0 LEA.HI.X R13, R4, UR7, R3, 0x1, P4 ;  /* 0x00000007040d8c11 */ /* 0x000fe2000a0f0c03 */
[C-C-:B------:R-:W-:Y:S01]  /*5690*/  @!P1 IMAD.X R11, R7.reuse, 0x1, R84.reuse, P5 ;  /* 0x00000001070b9824 */ /* 0x140fe200028e0654 */
[----:B------:R-:W-:Y:S01]  /*56a0*/  @!P2 LEA R14, P4, R98, R144, 0x6 ;  /* 0x00000090620ea211 */ /* 0x000fe200078830ff */
[----:B------:R-:W-:Y:S01]  /*56b0*/  @P2 STS [R129+0x6004], RZ ;  /* 0x006004ff81002388 */ /* 0x000fe20000000800 */
[----:B------:R-:W-:Y:S01]  /*56c0*/  @!P1 LEA R10, P5, R6, UR6, 0x1 ;  /* 0x00000006060a9c11 */ /* 0x000fe2000f8a08ff */
[----:B------:R-:W-:Y:S01]  /*56d0*/  @!P0 IMAD.X R84, R7, 0x1, R84, P3 ;  /* 0x0000000107548824 */ /* 0x000fe200018e0654 */
[----:B------:R-:W-:Y:S01]  /*56e0*/  @!P0 LEA R24, P3, R5, UR6, 0x1 ;  /* 0x0000000605188c11 */ /* 0x000fe2000f8608ff */
[----:B------:R-:W-:Y:S01]  /*56f0*/  @P2 STS.64 [R129+0x6008], RZ ;  /* 0x006008ff81002388 */ /* 0x000fe20000000a00 */
[----:B------:R-:W-:-:S02]  /*5700*/  @!P2 LEA.HI.X R15, R98, R145, R99, 0x6, P4 ;  /* 0x00000091620fa211 */ /* 0x000fc400020f3463 */
[----:B------:R-:W-:Y:S01]  /*5710*/  @!P1 LEA.HI.X R11, R6, UR7, R11, 0x1, P5 ;  /* 0x00000007060b9c11 */ /* 0x000fe2000a8f0c0b */
[----:B------:R-:W-:Y:S01]  /*5720*/  @!PT LDS RZ, [RZ] ;  /* 0x00000000fffff984 */ /* 0x000fe20000000800 */
[----:B------:R-:W-:Y:S01]  /*5730*/  @!PT LDS RZ, [RZ] ;  /* 0x00000000fffff984 */ /* 0x000fe20000000800 */
[----:B------:R-:W-:Y:S01]  /*5740*/  @!PT LDS RZ, [RZ] ;  /* 0x00000000fffff984 */ /* 0x000fe20000000800 */
[----:B------:R-:W-:Y:S01]  /*5750*/  @!P2 LDGSTS.E.BYPASS.LTC128B.128 [R129+0x6000], desc[UR10][R144.64] ;  /* 0x060000009081afae */ /* 0x000fe2000b901d4a */
[----:B------:R-:W-:-:S03]  /*5760*/  @!P0 LEA.HI.X R25, R5, UR7, R84, 0x1, P3 ;  /* 0x0000000705198c11 */ /* 0x000fc600098f0c54 */
        /* <DEDUP_REMOVED lines=26> */
[----:B------:R-:W4:Y:S04]  /*5910*/  LDSM.16.M88.4 R28, [R120+0x3000] ;  /* 0x00300000781c783b */ /* 0x000f280000000200 */
[----:B------:R-:W3:Y:S04]  /*5920*/  LDSM.16.M88.4 R20, [R120+0x3400] ;  /* 0x003400007814783b */ /* 0x000ee80000000200 */
[----:B------:R-:W-:Y:S04]  /*5930*/  LDSM.16.M88.4 R84, [R119] ;  /* 0x000000007754783b */ /* 0x000fe80000000200 */
[----:B------:R-:W5:Y:S04]  /*5940*/  LDSM.16.M88.4 R16, [R117+0x3000] ;  /* 0x003000007510783b */ /* 0x000f680000000200 */
[----:B-1----:R-:W1:Y:S04]  /*5950*/  LDSM.16.M88.4 R12, [R120+0x3800] ;  /* 0x00380000780c783b */ /* 0x002e680000000200 */
[----:B--2---:R-:W2:Y:S04]  /*5960*/  LDSM.16.M88.4 R8, [R117+0x3400] ;  /* 0x003400007508783b */ /* 0x004ea80000000200 */
[----:B------:R-:W2:Y:S04]  /*5970*/  LDSM.16.M88.4 R88, [R120+0x3c00] ;  /* 0x003c00007858783b */ /* 0x000ea80000000200 */
[----:B------:R-:W2:Y:S01]  /*5980*/  LDSM.16.M88.4 R92, [R117+0x3800] ;  /* 0x00380000755c783b */ /* 0x000ea20000000200 */
[----:B------:R-:W1:Y:S03]  /*5990*/  S2R R3, SR_TID.X ;  /* 0x0000000000037919 */ /* 0x000e660000002100 */
[----:B------:R-:W0:Y:S01]  /*59a0*/  LDGDEPBAR ;  /* 0x00000000000079af */ /* 0x000e220000000000 */
[C---:B----4-:R-:W-:Y:S06]  /*59b0*/  HMMA.16816.F32 R32, R4.reuse, R28, RZ ;  /* 0x0000001c0420723c */ /* 0x050fec00000018ff */
[C---:B------:R-:W-:Y:S06]  /*59c0*/  HMMA.16816.F32 R28, R4.reuse, R30, RZ ;  /* 0x0000001e041c723c */ /* 0x040fec00000018ff */
[C---:B---3--:R-:W-:Y:S06]  /*59d0*/  HMMA.16816.F32 R24, R4.reuse, R20, RZ ;  /* 0x000000140418723c */ /* 0x048fec00000018ff */
[----:B------:R-:W-:Y:S06]  /*59e0*/  HMMA.16816.F32 R20, R4, R22, RZ ;  /* 0x000000160414723c */ /* 0x000fec00000018ff */
[----:B-----5:R-:W-:Y:S01]  /*59f0*/  HMMA.16816.F32 R32, R84, R16, R32 ;  /* 0x000000105420723c */ /* 0x020fe20000001820 */
[----:B-1----:R-:W-:-:S05]  /*5a00*/  IMAD.SHL.U32 R3, R3, 0x2, RZ ;  /* 0x0000000203037824 */ /* 0x002fca00078e00ff */
[----:B------:R-:W-:Y:S01]  /*5a10*/  HMMA.16816.F32 R28, R84, R18, R28 ;  /* 0x00000012541c723c */ /* 0x000fe2000000181c */
[----:B------:R-:W-:-:S05]  /*5a20*/  LOP3.LUT R3, R3, 0x6, RZ, 0xc0, !PT ;  /* 0x0000000603037812 */ /* 0x000fca00078ec0ff */
[----:B------:R-:W-:Y:S01]  /*5a30*/  HMMA.16816.F32 R16, R4, R12, RZ ;  /* 0x0000000c0410723c */ /* 0x000fe200000018ff */
[----:B------:R-:W-:-:S05]  /*5a40*/  IMAD R3, R128, 0x40, R3 ;  /* 0x0000004080037824 */ /* 0x000fca00078e0203 */
        /* <DEDUP_REMOVED lines=62> */
[C---:B------:R-:W-:Y:S01]  /*5e30*/  VIADD R85, R3.reuse, 0x8 ;  /* 0x0000000803557836 */ /* 0x040fe20000000000 */
[----:B------:R-:W-:Y:S02]  /*5e40*/  BAR.SYNC.DEFER_BLOCKING 0x0 ;  /* 0x0000000000007b1d */ /* 0x000fe40000010000 */
[C---:B------:R-:W-:Y:S01]  /*5e50*/  ISETP.GE.AND P3, PT, R84.reuse, R103, PT ;  /* 0x000000675400720c */ /* 0x040fe20003f66270 */
[----:B------:R-:W-:Y:S01]  /*5e60*/  VIADD R87, R3, 0x9 ;  /* 0x0000000903577836 */ /* 0x000fe20000000000 */
[----:B------:R-:W-:Y:S01]  /*5e70*/  ISETP.GE.AND P5, PT, R84, R102, PT ;  /* 0x000000665400720c */ /* 0x000fe20003fa6270 */
[----:B--2---:R-:W-:Y:S01]  /*5e80*/  HMMA.16816.F32 R16, R92, R88, R16 ;  /* 0x000000585c10723c */ /* 0x004fe20000001810 */
[----:B------:R-:W-:-:S02]  /*5e90*/  FSEL R84, R33, -INF , !P3 ;  /* 0xff80000021547808 */ /* 0x000fc40005800000 */
[CC--:B------:R-:W-:Y:S02]  /*5ea0*/  ISETP.GE.AND P4, PT, R85.reuse, R103.reuse, PT ;  /* 0x000000675500720c */ /* 0x0c0fe40003f86270 */
[----:B------:R-:W-:Y:S01]  /*5eb0*/  ISETP.GE.AND P3, PT, R85, R102, PT ;  /* 0x000000665500720c */ /* 0x000fe20003f66270 */
[----:B------:R-:W-:Y:S01]  /*5ec0*/  VIADD R85, R3, 0x10 ;  /* 0x0000001003557836 */ /* 0x000fe20000000000 */
[----:B------:R-:W-:Y:S01]  /*5ed0*/  FSEL R35, R35, -INF , !P5 ;  /* 0xff80000023237808 */ /* 0x000fe20006800000 */
[----:B------:R-:W-:Y:S01]  /*5ee0*/  HMMA.16816.F32 R12, R92, R90, R12 ;  /* 0x0000005a5c0c723c */ /* 0x000fe2000000180c */
[----:B------:R-:W-:Y:S02]  /*5ef0*/  FSEL R86, R28, -INF , !P4 ;  /* 0xff8000001c567808 */ /* 0x000fe40006000000 */
[----:B------:R-:W-:Y:S01]  /*5f00*/  FSEL R33, R30, -INF , !P3 ;  /* 0xff8000001e217808 */ /* 0x000fe20005800000 */
[----:B------:R-:W-:Y:S01]  /*5f10*/  VIADD R30, R3, 0x11 ;  /* 0x00000011031e7836 */ /* 0x000fe20000000000 */
[----:B------:R-:W-:-:S02]  /*5f20*/  ISETP.GE.AND P5, PT, R87, R103, PT ;  /* 0x000000675700720c */ /* 0x000fc40003fa6270 */
[-C--:B------:R-:W-:Y:S02]  /*5f30*/  ISETP.GE.AND P4, PT, R87, R102.reuse, PT ;  /* 0x000000665700720c */ /* 0x080fe40003f86270 */
[----:B------:R-:W-:Y:S01]  /*5f40*/  FSEL R28, R29, -INF , !P5 ;  /* 0xff8000001d1c7808 */ /* 0x000fe20006800000 */
[----:B------:R-:W-:Y:S01]  /*5f50*/  VIADD R29, R3, 0x18 ;  /* 0x00000018031d7836 */ /* 0x000fe20000000000 */
[----:B------:R-:W-:Y:S02]  /*5f60*/  FSEL R31, R31, -INF , !P4 ;  /* 0xff8000001f1f7808 */ /* 0x000fe40006000000 */
[C---:B------:R-:W-:Y:S02]  /*5f70*/  ISETP.GE.AND P5, PT, R85.reuse, R102, PT ;  /* 0x000000665500720c */ /* 0x040fe40003fa6270 */
[-C--:B------:R-:W-:Y:S02]  /*5f80*/  ISETP.GE.AND P4, PT, R30, R103.reuse, PT ;  /* 0x000000671e00720c */ /* 0x080fe40003f86270 */
[----:B------:R-:W-:-:S02]  /*5f90*/  ISETP.GE.AND P3, PT, R85, R103, PT ;  /* 0x000000675500720c */ /* 0x000fc40003f66270 */
[----:B------:R-:W-:Y:S01]  /*5fa0*/  FSEL R137, R26, -INF , !P5 ;  /* 0xff8000001a897808 */ /* 0x000fe20006800000 */
[----:B------:R-:W-:Y:S01]  /*5fb0*/  VIADD R26, R3, 0x19 ;  /* 0x00000019031a7836 */ /* 0x000fe20000000000 */
[----:B------:R-:W-:Y:S02]  /*5fc0*/  FSEL R136, R25, -INF , !P4 ;  /* 0xff80000019887808 */ /* 0x000fe40006000000 */
[----:B------:R-:W-:Y:S01]  /*5fd0*/  FSEL R134, R24, -INF , !P3 ;  /* 0xff80000018867808 */ /* 0x000fe20005800000 */
[----:B------:R-:W-:Y:S01]  /*5fe0*/  VIADD R24, R3, 0x20 ;  /* 0x0000002003187836 */ /* 0x000fe20000000000 */
[C---:B------:R-:W-:Y:S02]  /*5ff0*/  ISETP.GE.AND P5, PT, R29.reuse, R103, PT ;  /* 0x000000671d00720c */ /* 0x040fe40003fa6270 */
[-C--:B------:R-:W-:Y:S02]  /*6000*/  ISETP.GE.AND P4, PT, R29, R102.reuse, PT ;  /* 0x000000661d00720c */ /* 0x080fe40003f86270 */
[----:B------:R-:W-:-:S02]  /*6010*/  ISETP.GE.AND P3, PT, R30, R102, PT ;  /* 0x000000661e00720c */ /* 0x000fc40003f66270 */
[----:B------:R-:W-:Y:S01]  /*6020*/  FSEL R150, R20, -INF , !P5 ;  /* 0xff80000014967808 */ /* 0x000fe20006800000 */
[C---:B------:R-:W-:Y:S01]  /*6030*/  VIADD R20, R3.reuse, 0x28 ;  /* 0x0000002803147836 */ /* 0x040fe20000000000 */
[----:B------:R-:W-:Y:S01]  /*6040*/  FSEL R149, R22, -INF , !P4 ;  /* 0xff80000016957808 */ /* 0x000fe20006000000 */
[----:B------:R-:W-:Y:S01]  /*6050*/  VIADD R22, R3, 0x21 ;  /* 0x0000002103167836 */ /* 0x000fe20000000000 */
[----:B------:R-:W-:Y:S02]  /*6060*/  FSEL R153, R27, -INF , !P3 ;  /* 0xff8000001b997808 */ /* 0x000fe40005800000 */
[C---:B------:R-:W-:Y:S02]  /*6070*/  ISETP.GE.AND P5, PT, R26.reuse, R102, PT ;  /* 0x000000661a00720c */ /* 0x040fe40003fa6270 */
[----:B------:R-:W-:Y:S02]  /*6080*/  ISETP.GE.AND P3, PT, R26, R103, PT ;  /* 0x000000671a00720c */ /* 0x000fe40003f66270 */
[----:B------:R-:W-:-:S02]  /*6090*/  FSEL R151, R23, -INF , !P5 ;  /* 0xff80000017977808 */ /* 0x000fc40006800000 */
[-C--:B------:R-:W-:Y:S02]  /*60a0*/  ISETP.GE.AND P4, PT, R24, R103.reuse, PT ;  /* 0x000000671800720c */ /* 0x080fe40003f86270 */
[----:B------:R-:W-:Y:S02]  /*60b0*/  FSEL R152, R21, -INF , !P3 ;  /* 0xff80000015987808 */ /* 0x000fe40005800000 */
[----:B------:R-:W-:Y:S02]  /*60c0*/  ISETP.GE.AND P5, PT, R22, R103, PT ;  /* 0x000000671600720c */ /* 0x000fe40003fa6270 */
[-C--:B------:R-:W-:Y:S02]  /*60d0*/  ISETP.GE.AND P3, PT, R24, R102.reuse, PT ;  /* 0x000000661800720c */ /* 0x080fe40003f66270 */
[----:B------:R-:W-:Y:S01]  /*60e0*/  FSEL R106, R16, -INF , !P4 ;  /* 0xff800000106a7808 */ /* 0x000fe20006000000 */
[----:B------:R-:W-:Y:S01]  /*60f0*/  VIADD R16, R3, 0x30 ;  /* 0x0000003003107836 */ /* 0x000fe20000000000 */
[----:B------:R-:W-:Y:S01]  /*6100*/  FSEL R109, R17, -INF , !P5 ;  /* 0xff800000116d7808 */ /* 0x000fe20006800000 */
[----:B------:R-:W-:Y:S01]  /*6110*/  VIADD R17, R3, 0x29 ;  /* 0x0000002903117836 */ /* 0x000fe20000000000 */
[----:B------:R-:W-:-:S02]  /*6120*/  ISETP.GE.AND P4, PT, R22, R102, PT ;  /* 0x000000661600720c */ /* 0x000fc40003f86270 */
[----:B------:R-:W-:Y:S02]  /*6130*/  FSEL R107, R18, -INF , !P3 ;  /* 0xff800000126b7808 */ /* 0x000fe40005800000 */
[CC--:B------:R-:W-:Y:S02]  /*6140*/  ISETP.GE.AND P3, PT, R20.reuse, R103.reuse, PT ;  /* 0x000000671400720c */ /* 0x0c0fe40003f66270 */
[-C--:B------:R-:W-:Y:S02]  /*6150*/  ISETP.GE.AND P5, PT, R20, R102.reuse, PT ;  /* 0x000000661400720c */ /* 0x080fe40003fa6270 */
[----:B------:R-:W-:Y:S02]  /*6160*/  FSEL R111, R19, -INF , !P4 ;  /* 0xff800000136f7808 */ /* 0x000fe40006000000 */
[----:B------:R-:W-:Y:S02]  /*6170*/  ISETP.GE.AND P4, PT, R17, R103, PT ;  /* 0x000000671100720c */ /* 0x000fe40003f86270 */
[----:B------:R-:W-:Y:S01]  /*6180*/  FSEL R112, R12, -INF , !P3 ;  /* 0xff8000000c707808 */ /* 0x000fe20005800000 */
[C---:B------:R-:W-:Y:S01]  /*6190*/  VIADD R12, R3.reuse, 0x38 ;  /* 0x00000038030c7836 */ /* 0x040fe20000000000 */
[----:B------:R-:W-:Y:S01]  /*61a0*/  FSEL R113, R14, -INF , !P5 ;  /* 0xff8000000e717808 */ /* 0x000fe20006800000 */
[----:B------:R-:W-:Y:S01]  /*61b0*/  VIADD R14, R3, 0x31 ;  /* 0x00000031030e7836 */ /* 0x000fe20000000000 */
[----:B------:R-:W-:-:S02]  /*61c0*/  ISETP.GE.AND P3, PT, R17, R102, PT ;  /* 0x000000661100720c */ /* 0x000fc40003f66270 */
[----:B------:R-:W-:Y:S02]  /*61d0*/  FSEL R114, R13, -INF , !P4 ;  /* 0xff8000000d727808 */ /* 0x000fe40006000000 */
[CC--:B------:R-:W-:Y:S02]  /*61e0*/  ISETP.GE.AND P5, PT, R16.reuse, R103.reuse, PT ;  /* 0x000000671000720c */ /* 0x0c0fe40003fa6270 */
[----:B------:R-:W-:Y:S02]  /*61f0*/  ISETP.GE.AND P4, PT, R16, R102, PT ;  /* 0x000000661000720c */ /* 0x000fe40003f86270 */
[----:B------:R-:W-:Y:S02]  /*6200*/  FSEL R105, R15, -INF , !P3 ;  /* 0xff8000000f697808 */ /* 0x000fe40005800000 */
[----:B------:R-:W-:Y:S02]  /*6210*/  ISETP.GE.AND P3, PT, R14, R103, PT ;  /* 0x000000670e00720c */ /* 0x000fe40003f66270 */
[----:B------:R-:W-:Y:S01]  /*6220*/  FSEL R104, R8, -INF , !P5 ;  /* 0xff80000008687808 */ /* 0x000fe20006800000 */
        /* <DEDUP_REMOVED lines=8> */
[-C--:B------:R-:W-:Y:S02]  /*62b0*/  ISETP.GE.AND P3, PT, R3, R102.reuse, PT ;  /* 0x000000660300720c */ /* 0x080fe40003f66270 */
[----:B------:R-:W-:Y:S02]  /*62c0*/  FSEL R135, R5, -INF , !P4 ;  /* 0xff80000005877808 */ /* 0x000fe40006000000 */
[----:B------:R-:W-:Y:S02]  /*62d0*/  FSEL R5, R34, -INF , !P3 ;  /* 0xff80000022057808 */ /* 0x000fe40005800000 */
[----:B------:R-:W-:Y:S02]  /*62e0*/  ISETP.GT.AND P3, PT, R128, R123, PT ;  /* 0x0000007b8000720c */ /* 0x000fe40003f64270 */
[----:B------:R-:W-:Y:S02]  /*62f0*/  ISETP.GE.AND P5, PT, R14, R102, PT ;  /* 0x000000660e00720c */ /* 0x000fe40003fa6270 */
[----:B------:R-:W-:-:S02]  /*6300*/  LEA R138, P4, R101, UR8, 0x1 ;  /* 0x00000008658a7c11 */ /* 0x000fc4000f8808ff */
[----:B------:R-:W-:Y:S02]  /*6310*/  FSEL R91, R11, -INF , !P5 ;  /* 0xff8000000b5b7808 */ /* 0x000fe40006800000 */
[----:B------:R-:W-:Y:S02]  /*6320*/  ISETP.GE.AND P5, PT, R3, R103, PT ;  /* 0x000000670300720c */ /* 0x000fe40003fa6270 */
[----:B------:R-:W-:Y:S02]  /*6330*/  LEA.HI.X R139, R101, UR9, R100, 0x1, P4 ;  /* 0x00000009658b7c11 */ /* 0x000fe4000a0f0c64 */
[----:B------:R-:W-:Y:S02]  /*6340*/  FSEL R32, R32, -INF , !P5 ;  /* 0xff80000020207808 */ /* 0x000fe40006800000 */
[----:B------:R-:W-:-:S04]  /*6350*/  ISETP.GE.AND P5, PT, R8, R102, PT ;  /* 0x000000660800720c */ /* 0x000fc80003fa6270 */
[----:B------:R-:W-:Y:S01]  /*6360*/  FSEL R90, R7, -INF , !P5 ;  /* 0xff800000075a7808 */ /* 0x000fe20006800000 */
[----:B------:R-:W-:Y:S08]  /*6370*/  @!P3 BRA `(.L_x_4505) ;  /* 0x0000000400e8b947 */ /* 0x000ff00003800000 */
[----:B------:R-:W-:Y:S05]  /*6380*/  @!P6 BRA `(.L_x_4506) ;  /* 0x0000000000f4e947 */ /* 0x000fea0003800000 */
[----:B------:R-:W1:Y:S01]  /*6390*/  LDC R7, c[0x0][0x380] ;  /* 0x0000e000ff077b82 */ /* 0x000e620000000800 */
[----:B------:R-:W-:Y:S01]  /*63a0*/  IMAD.MOV.U32 R8, RZ, RZ, RZ ;  /* 0x000000ffff087224 */ /* 0x000fe200078e00ff */
[----:B------:R-:W-:Y:S01]  /*63b0*/  ULDC.64 UR4, c[0x0][0x230] ;  /* 0x00008c0000047ab9 */ /* 0x000fe20000000a00 */
[----:B-1----:R-:W-:-:S04]  /*63c0*/  IABS R6, R7 ;  /* 0x0000000700067213 */ /* 0x002fc80000000000 */
[----:B------:R-:W1:Y:S08]  /*63d0*/  I2F.RP R11, R6 ;  /* 0x00000006000b7306 */ /* 0x000e700000209400 */
[----:B-1----:R-:W1:Y:S02]  /*63e0*/  MUFU.RCP R10, R11 ;  /* 0x0000000b000a7308 */ /* 0x002e640000001000 */
[----:B-1----:R-:W-:-:S06]  /*63f0*/  VIADD R10, R10, 0xffffffe ;  /* 0x0ffffffe0a0a7836 */ /* 0x002fcc0000000000 */
[----:B------:R-:W1:Y:S02]  /*6400*/  F2I.FTZ.U32.TRUNC.NTZ R9, R10 ;  /* 0x0000000a00097305 */ /* 0x000e64000021f000 */
[----:B-1----:R-:W-:-:S05]  /*6410*/  IADD3 R3, RZ, -R9, RZ ;  /* 0x80000009ff037210 */ /* 0x002fca0007ffe0ff */
[----:B------:R-:W-:-:S04]  /*6420*/  IMAD R3, R3, R6, RZ ;  /* 0x0000000603037224 */ /* 0x000fc800078e02ff */
[----:B------:R-:W-:Y:S01]  /*6430*/  IMAD.HI.U32 R4, R9, R3, R8 ;  /* 0x0000000309047227 */ /* 0x000fe200078e0008 */
[----:B------:R-:W-:-:S04]  /*6440*/  SHF.L.U32 R8, R128, 0x6, RZ ;  /* 0x0000000680087819 */ /* 0x000fc800000006ff */
[----:B------:R-:W-:Y:S02]  /*6450*/  IABS R3, R8 ;  /* 0x0000000800037213 */ /* 0x000fe40000000000 */
[C---:B------:R-:W-:Y:S02]  /*6460*/  IADD3 R10, R8.reuse, -0x40, RZ ;  /* 0xffffffc0080a7810 */ /* 0x040fe40007ffe0ff */
[----:B------:R-:W-:Y:S01]  /*6470*/  LOP3.LUT R8, R8, R7, RZ, 0x3c, !PT ;  /* 0x0000000708087212 */ /* 0x000fe200078e3cff */
        /* <DEDUP_REMOVED lines=23> */
[----:B------:R-:W-:Y:S01]  /*65f0*/  @!P5 IMAD.MOV R4, RZ, RZ, -R4 ;  /* 0x000000ffff04d224 */ /* 0x000fe200078e0a04 */
[----:B------:R-:W-:-:S04]  /*6600*/  SEL R11, R6, R11, !P4 ;  /* 0x0000000b060b7207 */ /* 0x000fc80006000000 */
[----:B------:R-:W-:Y:S01]  /*6610*/  SEL R6, R6, R4, !P4 ;  /* 0x0000000406067207 */ /* 0x000fe20006000000 */
        /* <DEDUP_REMOVED lines=9> */
[----:B------:R-:W-:-:S05]  /*66b0*/  IMAD R6, R7, R97, R6 ;  /* 0x0000006107067224 */ /* 0x000fca00078e0206 */
[----:B------:R-:W-:Y:S01]  /*66c0*/  IADD3 R7, R9, R6, RZ ;  /* 0x0000000609077210 */ /* 0x000fe20007ffe0ff */
[----:B------:R-:W-:Y:S02]  /*66d0*/  IMAD.MOV.U32 R6, RZ, RZ, R8 ;  /* 0x000000ffff067224 */ /* 0x000fe400078e0008 */
[----:B--2---:R-:W-:-:S04]  /*66e0*/  IMAD.IADD R3, R3, 0x1, -R4 ;  /* 0x0000000103037824 */ /* 0x004fc800078e0a04 */
[----:B------:R-:W-:Y:S01]  /*66f0*/  IMAD.WIDE.U32 R6, R3, UR4, R6 ;  /* 0x0000000403067c25 */ /* 0x000fe2000f8e0006 */
[----:B------:R-:W-:-:S05]  /*6700*/  SHF.R.S32.HI R4, RZ, 0x1f, R3 ;  /* 0x0000001fff047819 */ /* 0x000fca0000011403 */
[----:B------:R-:W-:-:S04]  /*6710*/  IMAD R4, R4, UR4, RZ ;  /* 0x0000000404047c24 */ /* 0x000fc8000f8e02ff */
[----:B------:R-:W-:-:S05]  /*6720*/  IMAD R4, R3, UR5, R4 ;  /* 0x0000000503047c24 */ /* 0x000fca000f8e0204 */
[----:B------:R-:W-:Y:S01]  /*6730*/  IADD3 R3, R7, R4, RZ ;  /* 0x0000000407037210 */ /* 0x000fe20007ffe0ff */
[----:B------:R-:W-:Y:S01]  /*6740*/  IMAD.MOV.U32 R4, RZ, RZ, R6 ;  /* 0x000000ffff047224 */ /* 0x000fe200078e0006 */
[----:B------:R-:W-:Y:S06]  /*6750*/  BRA `(.L_x_4507) ;  /* 0x0000000000087947 */ /* 0x000fec0003800000 */
.L_x_4506:
[----:B------:R-:W-:-:S04]  /*6760*/  LEA R4, -R96, RZ, 0x6 ;  /* 0x000000ff60047211 */ /* 0x000fc800078e31ff */
[----:B------:R-:W-:-:S07]  /*6770*/  SHF.R.S32.HI R3, RZ, 0x1f, R4 ;  /* 0x0000001fff037819 */ /* 0x000fce0000011404 */
.L_x_4507:
[C---:B------:R-:W-:Y:S01]  /*6780*/  LEA R138, P4, R4.reuse, R138, 0x1 ;  /* 0x0000008a048a7211 */ /* 0x040fe200078808ff */
[----:B------:R1:W-:Y:S01]  /*6790*/  @P2 STS [R129+0x3000], RZ ;  /* 0x003000ff81002388 */ /* 0x0003e20000000800 */
[----:B------:R-:W-:Y:S02]  /*67a0*/  BSSY B0, `(.L_x_4508) ;  /* 0x0000036000007945 */ /* 0x000fe40003800000 */
[----:B------:R-:W-:Y:S01]  /*67b0*/  LEA.HI.X R139, R4, R139, R3, 0x1, P4 ;  /* 0x0000008b048b7211 */ /* 0x000fe200020f0c03 */
[----:B------:R1:W-:Y:S01]  /*67c0*/  @P2 STS [R129+0x3004], RZ ;  /* 0x003004ff81002388 */ /* 0x0003e20000000800 */
[----:B------:R-:W-:-:S03]  /*67d0*/  @!P1 IADD3 R7, P4, R101, R4, RZ ;  /* 0x0000000465079210 */ /* 0x000fc60007f9e0ff */
[----:B------:R1:W-:Y:S02]  /*67e0*/  @P2 STS.64 [R129+0x3008], RZ ;  /* 0x003008ff81002388 */ /* 0x0003e40000000a00 */
[C-C-:B------:R-:W-:Y:S01]  /*67f0*/  @!P1 IMAD.X R6, R100.reuse, 0x1, R3.reuse, P4 ;  /* 0x0000000164069824 */ /* 0x140fe200020e0603 */
[C---:B------:R-:W-:Y:S01]  /*6800*/  @!P1 LEA R8, P4, R7.reuse, UR8, 0x1 ;  /* 0x0000000807089c11 */ /* 0x040fe2000f8808ff */
[----:B------:R-:W-:Y:S01]  /*6810*/  @!PT LDS RZ, [RZ] ;  /* 0x00000000fffff984 */ /* 0x000fe20000000800 */
[----:B------:R-:W-:Y:S01]  /*6820*/  @!PT LDS RZ, [RZ] ;  /* 0x00000000fffff984 */ /* 0x000fe20000000800 */
[----:B------:R-:W-:Y:S01]  /*6830*/  @!PT LDS RZ, [RZ] ;  /* 0x00000000fffff984 */ /* 0x000fe20000000800 */
[----:B------:R1:W-:Y:S03]  /*6840*/  @!P2 LDGSTS.E.BYPASS.LTC128B.128 [R129+0x3000], desc[UR10][R138.64] ;  /* 0x030000008a81afae */ /* 0x0003e6000b901d4a */
[----:B------:R-:W-:Y:S01]  /*6850*/  @!P1 LEA.HI.X R9, R7, UR9, R6, 0x1, P4 ;  /* 0x0000000907099c11 */ /* 0x000fe2000a0f0c06 */
[----:B------:R1:W-:Y:S01]  /*6860*/  @P1 STS.128 [R129+0x4000], RZ ;  /* 0x004000ff81001388 */ /* 0x0003e20000000c00 */
[-C--:B------:R-:W-:Y:S02]  /*6870*/  @!P0 IADD3 R7, P4, R101, R4.reuse, RZ ;  /* 0x0000000465078210 */ /* 0x080fe40007f9e0ff */
[----:B------:R-:W-:Y:S01]  /*6880*/  IADD3 R4, P5, R125, R4, RZ ;  /* 0x000000047d047210 */ /* 0x000fe20007fbe0ff */
[----:B------:R-:W-:Y:S01]  /*6890*/  @!PT LDS RZ, [RZ] ;  /* 0x00000000fffff984 */ /* 0x000fe20000000800 */
[----:B------:R-:W-:Y:S01]  /*68a0*/  @!PT LDS RZ, [RZ] ;  /* 0x00000000fffff984 */ /* 0x000fe20000000800 */
[----:B------:R-:W-:Y:S01]  /*68b0*/  @!PT LDS RZ, [RZ] ;  /* 0x00000000fffff984 */ /* 0x000fe20000000800 */
[----:B------:R1:W-:Y:S02]  /*68c0*/  @!P1 LDGSTS.E.BYPASS.LTC128B.128 [R129+0x4000], desc[UR10][R8.64+0x40] ;  /* 0x0400004008819fae */ /* 0x0003e4000b901d4a */
[--C-:B------:R-:W-:Y:S01]  /*68d0*/  @!P0 IMAD.X R6, R100, 0x1, R3.reuse, P4 ;  /* 0x0000000164068824 */ /* 0x100fe200020e0603 */
[C---:B------:R-:W-:Y:S01]  /*68e0*/  @!P0 LEA R10, P4, R7.reuse, UR8, 0x1 ;  /* 0x00000008070a8c11 */ /* 0x040fe2000f8808ff */
[----:B------:R-:W-:Y:S01]  /*68f0*/  IMAD.X R3, R124, 0x1, R3, P5 ;  /* 0x000000017c037824 */ /* 0x000fe200028e0603 */
[----:B------:R1:W-:Y:S02]  /*6900*/  @P0 STS.128 [R129+0x5000], RZ ;  /* 0x005000ff81000388 */ /* 0x0003e40000000c00 */
[----:B------:R-:W-:-:S02]  /*6910*/  @!P0 LEA.HI.X R11, R7, UR9, R6, 0x1, P4 ;  /* 0x00000009070b8c11 */ /* 0x000fc4000a0f0c06 */
[----:B------:R-:W-:-:S03]  /*6920*/  @!P2 LEA R6, P4, R96, R138, 0x6 ;  /* 0x0000008a6006a211 */ /* 0x000fc600078830ff */
[----:B------:R-:W-:Y:S01]  /*6930*/  @!PT LDS RZ, [RZ] ;  /* 0x00000000fffff984 */ /* 0x000fe20000000800 */
[----:B------:R-:W-:Y:S01]  /*6940*/  @!PT LDS RZ, [RZ] ;  /* 0x00000000fffff984 */ /* 0x000fe20000000800 */
[----:B------:R-:W-:Y:S01]  /*6950*/  @!PT LDS RZ, [RZ] ;  /* 0x00000000fffff984 */ /* 0x000fe20000000800 */
[----:B------:R1:W-:Y:S01]  /*6960*/  @!P0 LDGSTS.E.BYPASS.LTC128B.128 [R129+0x5000], desc[UR10][R10.64+0x80] ;  /* 0x050000800a818fae */ /* 0x0003e2000b901d4a */
[----:B------:R-:W-:Y:S02]  /*6970*/  @!P2 LEA.HI.X R7, R96, R139, R97, 0x6, P4 ;  /* 0x0000008b6007a211 */ /* 0x000fe400020f3461 */
        /* <DEDUP_REMOVED lines=24> */
.L_x_4509:
[----:B------:R-:W-:Y:S05]  /*6b00*/  BSYNC B0 ;  /* 0x0000000000007941 */ /* 0x000fea0003800000 */
.L_x_4508:
[----:B------:R-:W0:Y:S02]  /*6b10*/  LDGDEPBAR ;  /* 0x00000000000079af */ /* 0x000e240000000000 */
.L_x_4505:
        /* <DEDUP_REMOVED lines=19> */
[----:B-12---:R-:W-:-:S02]  /*6c50*/  FMNMX.FTZ R6, R106, R3, !PT ;  /* 0x000000036a067209 */ /* 0x006fc40007810000 */
        /* <DEDUP_REMOVED lines=38> */
[--C-:B------:R-:W-:Y:S01]  /*6ec0*/  FFMA.FTZ R100, R86, UR12, -R147.reuse ;  /* 0x0000000c56647c23 */ /* 0x100fe20008010893 */
[----:B------:R-:W-:Y:S01]  /*6ed0*/  FFMA.FTZ R97, R28, UR12, -R147 ;  /* 0x0000000c1c617c23 */ /* 0x000fe20008010893 */
[----:B------:R-:W-:Y:S01]  /*6ee0*/  FADD.FTZ R2, R0, -R5 ;  /* 0x8000000500027221 */ /* 0x000fe20000010000 */
[----:B------:R-:W-:Y:S01]  /*6ef0*/  FMUL.FTZ R148, R148, UR12 ;  /* 0x0000000c94947c20 */ /* 0x000fe20008410000 */
[--C-:B------:R-:W-:Y:S01]  /*6f00*/  FFMA.FTZ R0, R31, UR12, -R94.reuse ;  /* 0x0000000c1f007c23 */ /* 0x100fe2000801085e */
[----:B------:R-:W-:Y:S01]  /*6f10*/  MUFU.EX2 R146, R146 ;  /* 0x0000009200927308 */ /* 0x000fe20000000800 */
[----:B------:R-:W-:Y:S01]  /*6f20*/  FMUL.FTZ R2, R2, UR12 ;  /* 0x0000000c02027c20 */ /* 0x000fe20008410000 */
        /* <DEDUP_REMOVED lines=8> */
[----:B------:R-:W2:Y:S01]  /*6fb0*/  LDSM.16.MT88.4 R32, [R116+0x7000] ;  /* 0x007000007420783b */ /* 0x000ea20000004200 */
        /* <DEDUP_REMOVED lines=14> */
[----:B-1----:R-:W-:Y:S01]  /*70a0*/  F2FP.F16.F32.PACK_AB R84, R99, R146 ;  /* 0x000000926354723e */ /* 0x002fe200000000ff */
[----:B------:R-:W-:Y:S01]  /*70b0*/  FFMA.FTZ R108, R135, UR12, -R147 ;  /* 0x0000000c876c7c23 */ /* 0x000fe20008010893 */
[--C-:B------:R-:W-:Y:S01]  /*70c0*/  FFMA.FTZ R89, R89, UR12, -R94.reuse ;  /* 0x0000000c59597c23 */ /* 0x100fe2000801085e */
[--C-:B------:R-:W-:Y:S01]  /*70d0*/  FFMA.FTZ R91, R92, UR12, -R94.reuse ;  /* 0x0000000c5c5b7c23 */ /* 0x100fe2000801085e */
[----:B------:R-:W-:-:S03]  /*70e0*/  FFMA.FTZ R90, R90, UR12, -R94 ;  /* 0x0000000c5a5a7c23 */ /* 0x000fc6000801085e */
[----:B------:R-:W-:Y:S08]  /*70f0*/  MUFU.EX2 R95, R95 ;  /* 0x0000005f005f7308 */ /* 0x000ff00000000800 */
[----:B------:R-:W1:Y:S01]  /*7100*/  MUFU.EX2 R93, R93 ;  /* 0x0000005d005d7308 */ /* 0x000e620000000800 */
[----:B---3--:R-:W-:-:S07]  /*7110*/  F2FP.F16.F32.PACK_AB R86, R97, R100 ;  /* 0x000000646156723e */ /* 0x008fce00000000ff */
[----:B------:R-:W-:Y:S08]  /*7120*/  MUFU.EX2 R101, R101 ;  /* 0x0000006500657308 */ /* 0x000ff00000000800 */
[----:B------:R-:W3:Y:S01]  /*7130*/  MUFU.EX2 R148, R148 ;  /* 0x0000009400947308 */ /* 0x000ee20000000800 */
[----:B-1----:R-:W-:-:S07]  /*7140*/  F2FP.F16.F32.PACK_AB R85, R93, R95 ;  /* 0x0000005f5d55723e */ /* 0x002fce00000000ff */
[----:B------:R-:W1:Y:S08]  /*7150*/  MUFU.EX2 R2, R2 ;  /* 0x0000000200027308 */ /* 0x000e700000000800 */
        /* <DEDUP_REMOVED lines=18> */
[----:B------:R-:W-:Y:S01]  /*7280*/  MUFU.EX2 R141, R141 ;  /* 0x0000008d008d7308 */ /* 0x000fe20000000800 */
[-C--:B------:R-:W-:Y:S01]  /*7290*/  FMUL.FTZ R12, R44, R148.reuse ;  /* 0x000000942c0c7220 */ /* 0x080fe20000410000 */
[----:B------:R-:W-:Y:S01]  /*72a0*/  FMUL.FTZ R13, R45, R148 ;  /* 0x000000942d0d7220 */ /* 0x000fe20000410000 */
[-C--:B------:R-:W-:Y:S01]  /*72b0*/  FMUL.FTZ R14, R46, R2.reuse ;  /* 0x000000022e0e7220 */ /* 0x080fe20000410000 */
[----:B------:R-:W-:Y:S01]  /*72c0*/  FMUL.FTZ R15, R47, R2 ;  /* 0x000000022f0f7220 */ /* 0x000fe20000410000 */
[-C--:B------:R-:W-:Y:S01]  /*72d0*/  FMUL.FTZ R48, R48, R148.reuse ;  /* 0x0000009430307220 */ /* 0x080fe20000410000 */
[C---:B------:R-:W-:Y:S01]  /*72e0*/  HMMA.16816.F32 R20, R84.reuse, R24, R20 ;  /* 0x000000185414723c */ /* 0x040fe20000001814 */
[----:B------:R-:W-:Y:S01]  /*72f0*/  FMUL.FTZ R49, R49, R148 ;  /* 0x0000009431317220 */ /* 0x000fe20000410000 */
[----:B------:R-:W1:Y:S01]  /*7300*/  MUFU.EX2 R140, R140 ;  /* 0x0000008c008c7308 */ /* 0x000e620000000800 */
[-C--:B------:R-:W-:Y:S01]  /*7310*/  FMUL.FTZ R50, R50, R2.reuse ;  /* 0x0000000232327220 */ /* 0x080fe20000410000 */
[----:B------:R-:W-:Y:S01]  /*7320*/  FMUL.FTZ R51, R51, R2 ;  /* 0x0000000233337220 */ /* 0x000fe20000410000 */
[-C--:B------:R-:W-:Y:S01]  /*7330*/  FMUL.FTZ R28, R60, R148.reuse ;  /* 0x000000943c1c7220 */ /* 0x080fe20000410000 */
[C---:B------:R-:W-:Y:S01]  /*7340*/  HMMA.16816.F32 R24, R84.reuse, R26, R56 ;  /* 0x0000001a5418723c */ /* 0x040fe20000001838 */
[----:B------:R-:W-:Y:S01]  /*7350*/  LDSM.16.MT88.4 R56, [R118+0x6400] ;  /* 0x006400007638783b */ /* 0x000fe20000004200 */
        /* <DEDUP_REMOVED lines=11> */
[----:B------:R-:W3:Y:S01]  /*7410*/  MUFU.EX2 R115, R115 ;  /* 0x0000007300737308 */ /* 0x000ee20000000800 */
[----:B-1----:R-:W-:Y:S01]  /*7420*/  F2FP.F16.F32.PACK_AB R52, R140, R141 ;  /* 0x0000008d8c34723e */ /* 0x002fe200000000ff */
[----:B------:R-:W1:Y:S01]  /*7430*/  LDSM.16.MT88.4 R40, [R118+0x8000] ;  /* 0x008000007628783b */ /* 0x000e620000004200 */
[----:B------:R-:W-:Y:S01]  /*7440*/  FMUL.FTZ R37, R69, R148 ;  /* 0x0000009445257220 */ /* 0x000fe20000410000 */
[-C--:B------:R-:W-:Y:S01]  /*7450*/  FMUL.FTZ R38, R70, R2.reuse ;  /* 0x0000000246267220 */ /* 0x080fe20000410000 */
[C---:B------:R-:W-:Y:S01]  /*7460*/  HMMA.16816.F32 R12, R84.reuse, R16, R12 ;  /* 0x00000010540c723c */ /* 0x040fe2000000180c */
[----:B------:R-:W-:Y:S01]  /*7470*/  FMUL.FTZ R39, R71, R2 ;  /* 0x0000000247277220 */ /* 0x000fe20000410000 */
[-C--:B------:R-:W-:Y:S01]  /*7480*/  FMUL.FTZ R72, R72, R148.reuse ;  /* 0x0000009448487220 */ /* 0x080fe20000410000 */
[----:B------:R-:W-:Y:S01]  /*7490*/  MUFU.EX2 R137, R137 ;  /* 0x0000008900897308 */ /* 0x000fe20000000800 */
[----:B------:R-:W-:Y:S01]  /*74a0*/  FMUL.FTZ R73, R73, R148 ;  /* 0x0000009449497220 */ /* 0x000fe20000410000 */
[-C--:B------:R-:W-:Y:S01]  /*74b0*/  FMUL.FTZ R74, R74, R2.reuse ;  /* 0x000000024a4a7220 */ /* 0x080fe20000410000 */
[C---:B------:R-:W-:Y:S01]  /*74c0*/  HMMA.16816.F32 R16, R84.reuse, R18, R48 ;  /* 0x000000125410723c */ /* 0x040fe20000001830 */
[----:B------:R-:W-:Y:S01]  /*74d0*/  FMUL.FTZ R75, R75, R2 ;  /* 0x000000024b4b7220 */ /* 0x000fe20000410000 */
[----:B------:R-:W4:Y:S01]  /*74e0*/  LDSM.16.MT88.4 R48, [R116+0x8000] ;  /* 0x008000007430783b */ /* 0x000f220000004200 */
[-C--:B------:R-:W-:Y:S01]  /*74f0*/  FMUL.FTZ R44, R76, R148.reuse ;  /* 0x000000944c2c7220 */ /* 0x080fe20000410000 */
[----:B------:R-:W-:Y:S01]  /*7500*/  FMUL.FTZ R45, R77, R148 ;  /* 0x000000944d2d7220 */ /* 0x000fe20000410000 */
[----:B------:R-:W5:Y:S01]  /*7510*/  MUFU.EX2 R136, R136 ;  /* 0x0000008800887308 */ /* 0x000f620000000800 */
[----:B---3--:R-:W-:Y:S01]  /*7520*/  F2FP.F16.F32.PACK_AB R54, R115, R134 ;  /* 0x000000867336723e */ /* 0x008fe200000000ff */
[C---:B--2---:R-:W-:Y:S01]  /*7530*/  HMMA.16816.F32 R28, R84.reuse, R32, R28 ;  /* 0x00000020541c723c */ /* 0x044fe2000000181c */
[-C--:B------:R-:W-:Y:S01]  /*7540*/  FMUL.FTZ R46, R78, R2.reuse ;  /* 0x000000024e2e7220 */ /* 0x080fe20000410000 */
[----:B------:R-:W-:Y:S01]  /*7550*/  FMUL.FTZ R47, R79, R2 ;  /* 0x000000024f2f7220 */ /* 0x000fe20000410000 */
[-C--:B------:R-:W-:Y:S01]  /*7560*/  FMUL.FTZ R80, R80, R148.reuse ;  /* 0x0000009450507220 */ /* 0x080fe20000410000 */
[----:B------:R-:W-:Y:S01]  /*7570*/  FMUL.FTZ R81, R81, R148 ;  /* 0x0000009451517220 */ /* 0x000fe20000410000 */
[-C--:B------:R-:W-:Y:S01]  /*7580*/  FMUL.FTZ R82, R82, R2.reuse ;  /* 0x0000000252527220 */ /* 0x080fe20000410000 */
[----:B------:R-:W-:Y:S01]  /*7590*/  MUFU.EX2 R103, R103 ;  /* 0x0000006700677308 */ /* 0x000fe20000000800 */
[----:B------:R-:W-:Y:S01]  /*75a0*/  HMMA.16816.F32 R32, R84, R34, R64 ;  /* 0x000000225420723c */ /* 0x000fe20000001840 */
[-C--:B------:R-:W-:Y:S01]  /*75b0*/  FMUL.FTZ R83, R83, R2.reuse ;  /* 0x0000000253537220 */ /* 0x080fe20000410000 */
[----:B------:R-:W-:Y:S01]  /*75c0*/  LDSM.16.MT88.4 R60, [R118+0x6800] ;  /* 0x00680000763c783b */ /* 0x000fe20000004200 */
[----:B------:R-:W-:Y:S01]  /*75d0*/  FFMA.FTZ R2, R142, R2, R95 ;  /* 0x000000028e027223 */ /* 0x000fe2000001005f */
[----:B------:R-:W-:-:S02]  /*75e0*/  FFMA.FTZ R146, R143, R148, R146 ;  /* 0x000000948f927223 */ /* 0x000fc40000010092 */
[----:B------:R-:W-:Y:S01]  /*75f0*/  LDSM.16.MT88.4 R64, [R116+0x7c00] ;  /* 0x007c00007440783b */ /* 0x000fe20000004200 */
[----:B------:R-:W2:Y:S01]  /*7600*/  MUFU.EX2 R102, R102 ;  /* 0x0000006600667308 */ /* 0x000ea20000000800 */
[----:B-----5:R-:W-:Y:S01]  /*7610*/  F2FP.F16.F32.PACK_AB R53, R136, R137 ;  /* 0x000000898835723e */ /* 0x020fe200000000ff */
[----:B------:R-:W-:Y:S01]  /*7620*/  FADD.FTZ R99, R99, R146 ;  /* 0x0000009263637221 */ /* 0x000fe20000010000 */
[----:B------:R-:W-:-:S03]  /*7630*/  FADD.FTZ R2, R93, R2 ;  /* 0x000000025d027221 */ /* 0x000fc60000010000 */
[----:B------:R-:W-:Y:S01]  /*7640*/  FADD.FTZ R100, R100, R99 ;  /* 0x0000006364647221 */ /* 0x000fe20000010000 */
[----:B------:R-:W-:Y:S01]  /*7650*/  FADD.FTZ R101, R101, R2 ;  /* 0x0000000265657221 */ /* 0x000fe20000010000 */
[----:B------:R-:W-:Y:S01]  /*7660*/  MUFU.EX2 R149, R149 ;  /* 0x0000009500957308 */ /* 0x000fe20000000800 */
[----:B-1----:R-:W-:Y:S01]  /*7670*/  HMMA.16816.F32 R36, R84, R40, R36 ;  /* 0x000000285424723c */ /* 0x002fe20000001824 */
[----:B------:R-:W-:Y:S01]  /*7680*/  FADD.FTZ R2, R97, R100 ;  /* 0x0000006461027221 */ /* 0x000fe20000010000 */
[----:B------:R-:W-:-:S04]  /*7690*/  FADD.FTZ R0, R0, R101 ;  /* 0x0000006500007221 */ /* 0x000fc80000010000 */
[C---:B------:R-:W-:Y:S01]  /*76a0*/  HMMA.16816.F32 R40, R84.reuse, R42, R72 ;  /* 0x0000002a5428723c */ /* 0x040fe20000001848 */
[----:B--2---:R-:W-:Y:S01]  /*76b0*/  F2FP.F16.F32.PACK_AB R55, R102, R103 ;  /* 0x000000676637723e */ /* 0x004fe200000000ff */
[----:B------:R-:W-:Y:S01]  /*76c0*/  LDSM.16.MT88.4 R72, [R118+0x8800] ;  /* 0x008800007648783b */ /* 0x000fe20000004200 */
[----:B------:R-:W-:Y:S01]  /*76d0*/  MUFU.EX2 R150, R150 ;  /* 0x0000009600967308 */ /* 0x000fe20000000800 */
[----:B------:R-:W-:Y:S02]  /*76e0*/  FADD.FTZ R137, R137, R0 ;  /* 0x0000000089897221 */ /* 0x000fe40000010000 */
[----:B----4-:R-:W-:Y:S02]  /*76f0*/  HMMA.16816.F32 R44, R84, R48, R44 ;  /* 0x00000030542c723c */ /* 0x010fe4000000182c */
[----:B------:R-:W-:-:S03]  /*7700*/  FADD.FTZ R136, R136, R137 ;  /* 0x0000008988887221 */ /* 0x000fc60000010000 */
[----:B------:R-:W-:Y:S01]  /*7710*/  MUFU.EX2 R106, R106 ;  /* 0x0000006a006a7308 */ /* 0x000fe20000000800 */
[C---:B------:R-:W-:Y:S06]  /*7720*/  HMMA.16816.F32 R4, R52.reuse, R56, R4 ;  /* 0x000000383404723c */ /* 0x040fec0000001804 */
[----:B------:R-:W-:Y:S01]  /*7730*/  HMMA.16816.F32 R8, R52, R58, R8 ;  /* 0x0000003a3408723c */ /* 0x000fe20000001808 */
[----:B------:R-:W1:Y:S01]  /*7740*/  LDSM.16.MT88.4 R56, [R116+0x6400] ;  /* 0x006400007438783b */ /* 0x000e620000004200 */
[----:B------:R-:W-:Y:S04]  /*7750*/  MUFU.EX2 R109, R109 ;  /* 0x0000006d006d7308 */ /* 0x000fe80000000800 */
        /* <DEDUP_REMOVED lines=18> */
[----:B------:R-:W-:Y:S01]  /*7880*/  MUFU.EX2 R91, R91 ;  /* 0x0000005b005b7308 */ /* 0x000fe20000000800 */
[----:B------:R-:W-:Y:S01]  /*7890*/  HMMA.16816.F32 R24, R52, R58, R24 ;  /* 0x0000003a3418723c */ /* 0x000fe20000001818 */
[----:B------:R-:W1:Y:S06]  /*78a0*/  LDSM.16.MT88.4 R56, [R116+0x7400] ;  /* 0x007400007438783b */ /* 0x000e6c0000004200 */
[----:B------:R-:W3:Y:S01]  /*78b0*/  MUFU.EX2 R142, R90 ;  /* 0x0000005a008e7308 */ /* 0x000ee20000000800 */
[----:B--2---:R-:W-:-:S02]  /*78c0*/  F2FP.F16.F32.PACK_AB R85, R110, R89 ;  /* 0x000000596e55723e */ /* 0x004fc400000000ff */
        /* <DEDUP_REMOVED lines=36> */
[----:B------:R-:W-:Y:S01]  /*7b10*/  HMMA.16816.F32 R48, R84, R50, R16 ;  /* 0x000000325430723c */ /* 0x000fe20000001810 */
[----:B------:R-:W-:Y:S01]  /*7b20*/  FADD.FTZ R13, R141, R2 ;  /* 0x000000028d0d7221 */ /* 0x000fe20000010000 */
[----:B------:R-:W-:-:S03]  /*7b30*/  MOV R2, R88 ;  /* 0x0000005800027202 */ /* 0x000fc60000000f00 */
[----:B------:R-:W-:Y:S01]  /*7b40*/  FADD.FTZ R13, R140, R13 ;  /* 0x0000000d8c0d7221 */ /* 0x000fe20000010000 */
[----:B--2---:R-:W-:Y:S03]  /*7b50*/  HMMA.16816.F32 R68, R84, R8, R68 ;  /* 0x000000085444723c */ /* 0x004fe60000001844 */
[----:B------:R-:W-:-:S03]  /*7b60*/  FADD.FTZ R0, R134, R13 ;  /* 0x0000000d86007221 */ /* 0x000fc60000010000 */
[----:B------:R-:W-:Y:S01]  /*7b70*/  HMMA.16816.F32 R60, R84, R64, R28 ;  /* 0x00000040543c723c */ /* 0x000fe2000000181c */
        /* <DEDUP_REMOVED lines=13> */
[----:B-1----:R-:W-:Y:S01]  /*7c50*/  HMMA.16816.F32 R52, R84, R56, R20 ;  /* 0x000000385434723c */ /* 0x002fe20000001814 */
        /* <DEDUP_REMOVED lines=11> */
[----:B------:R-:W-:-:S15]  /*7d10*/  HMMA.16816.F32 R80, R84, R6, R80 ;  /* 0x000000065450723c */ /* 0x000fde0000001850 */
[----:B------:R-:W-:-:S09]  /*7d20*/  NOP ;  /* 0x0000000000007918 */ /* 0x000fd20000000000 */
.L_x_4502:
        /* <DEDUP_REMOVED lines=9> */
.L_x_4514:
[----:B------:R-:W-:Y:S01]  /*7dc0*/  ISETP.GE.AND P3, PT, R130, UR5, PT ;  /* 0x0000000582007c0c */ /* 0x000fe2000bf66270 */
[----:B------:R-:W-:Y:S04]  /*7dd0*/  DEPBAR.LE SB0, 0x0 ;  /* 0x000080000000791a */ /* 0x000fe80000000000 */
[----:B------:R-:W-:Y:S01]  /*7de0*/  BAR.SYNC.DEFER_BLOCKING 0x0 ;  /* 0x0000000000007b1d */ /* 0x000fe20000010000 */
[----:B------:R-:W-:Y:S01]  /*7df0*/  IADD3 R128, R128, -0x1, RZ ;  /* 0xffffffff80807810 */ /* 0x000fe20007ffe0ff */
[C---:B------:R-:W-:Y:S01]  /*7e00*/  VIADD R2, R130.reuse, 0x20 ;  /* 0x0000002082027836 */ /* 0x040fe20000000000 */
[----:B------:R-:W-:Y:S01]  /*7e10*/  MOV R147, R136 ;  /* 0x0000008800937202 */ /* 0x000fe20000000f00 */
[----:B------:R-:W-:Y:S02]  /*7e20*/  VIADD R0, R130, 0x40 ;  /* 0x0000004082007836 */ /* 0x000fe40000000000 */
[----:B------:R-:W-:Y:S01]  /*7e30*/  IMAD.MOV.U32 R8, RZ, RZ, R137 ;  /* 0x000000ffff087224 */ /* 0x000fe200078e0089 */
[----:B------:R-:W-:Y:S01]  /*7e40*/  ISETP.GE.AND P2, PT, R2, UR5, PT ;  /* 0x0000000502007c0c */ /* 0x000fe2000bf46270 */
[----:B------:R-:W1:Y:S01]  /*7e50*/  @!P3 LDC.64 R86, c[0x0][0x250] ;  /* 0x00009400ff56bb82 */ /* 0x000e620000000a00 */
[----:B------:R-:W-:Y:S01]  /*7e60*/  ISETP.GE.AND P1, PT, R0, UR5, PT ;  /* 0x0000000500007c0c */ /* 0x000fe2000bf26270 */
        /* <DEDUP_REMOVED lines=63> */
.L_x_4511:
        /* <DEDUP_REMOVED lines=18> */
[----:B------:R-:W-:Y:S01]  /*8380*/  ISETP.GT.AND P0, PT, R128, R123, PT ;  /* 0x0000007b8000720c */ /* 0x000fe20003f04270 */
        /* <DEDUP_REMOVED lines=132> */
[C---:B------:R-:W-:Y:S02]  /*8bd0*/  IMAD R93, R84.reuse, R88, R93 ;  /* 0x00000058545d7224 */ /* 0x040fe400078e025d */
[----:B------:R-:W1:Y:S01]  /*8be0*/  LDC.64 R88, c[0x0][0x248] ;  /* 0x00009200ff587b82 */ /* 0x000e620000000a00 */
        /* <DEDUP_REMOVED lines=19> */
[----:B------:R-:W-:Y:S03]  /*8d20*/  SEL R93, R93, R2, !P0 ;  /* 0x000000025d5d7207 */ /* 0x000fe60004000000 */
[----:B------:R-:W2:Y:S01]  /*8d30*/  LDG.E R2, desc[UR10][R98.64] ;  /* 0x0000000a62027981 */ /* 0x000ea2000c1e1900 */
[C---:B------:R-:W-:Y:S04]  /*8d40*/  LEA R96, P0, R93.reuse, R132, 0x2 ;  /* 0x000000845d607211 */ /* 0x040fe800078010ff */
        /* <DEDUP_REMOVED lines=16> */
.L_x_4513:
        /* <DEDUP_REMOVED lines=46> */
.L_x_4512:
        /* <DEDUP_REMOVED lines=55> */
[----:B------:R-:W-:Y:S01]  /*94a0*/  FFMA.FTZ R87, R9, UR4, -R100 ;  /* 0x0000000409577c23 */ /* 0x000fe20008010864 */
[--C-:B------:R-:W-:Y:S01]  /*94b0*/  FFMA.FTZ R106, R6, UR4, -R104.reuse ;  /* 0x00000004066a7c23 */ /* 0x100fe20008010868 */
[--C-:B------:R-:W-:Y:S01]  /*94c0*/  FFMA.FTZ R88, R7, UR4, -R104.reuse ;  /* 0x0000000407587c23 */ /* 0x100fe20008010868 */
[----:B------:R-:W-:Y:S01]  /*94d0*/  FFMA.FTZ R89, R10, UR4, -R104 ;  /* 0x000000040a597c23 */ /* 0x000fe20008010868 */
[--C-:B------:R-:W-:Y:S03]  /*94e0*/  FFMA.FTZ R147, R12, UR4, -R100.reuse ;  /* 0x000000040c937c23 */ /* 0x100fe60008010864 */
[----:B------:R-:W-:Y:S01]  /*94f0*/  MUFU.EX2 R105, R105 ;  /* 0x0000006900697308 */ /* 0x000fe20000000800 */
[----:B------:R-:W-:Y:S01]  /*9500*/  FFMA.FTZ R112, R13, UR4, -R100 ;  /* 0x000000040d707c23 */ /* 0x000fe20008010864 */
[--C-:B------:R-:W-:Y:S01]  /*9510*/  FFMA.FTZ R113, R14, UR4, -R104.reuse ;  /* 0x000000040e717c23 */ /* 0x100fe20008010868 */
[----:B------:R-:W-:Y:S01]  /*9520*/  FFMA.FTZ R114, R15, UR4, -R104 ;  /* 0x000000040f727c23 */ /* 0x000fe20008010868 */
[--C-:B------:R-:W-:Y:S01]  /*9530*/  FFMA.FTZ R115, R16, UR4, -R100.reuse ;  /* 0x0000000410737c23 */ /* 0x100fe20008010864 */
[----:B------:R-:W-:Y:S01]  /*9540*/  FFMA.FTZ R144, R17, UR4, -R100 ;  /* 0x0000000411907c23 */ /* 0x000fe20008010864 */
[--C-:B------:R-:W-:Y:S01]  /*9550*/  FFMA.FTZ R146, R18, UR4, -R104.reuse ;  /* 0x0000000412927c23 */ /* 0x100fe20008010868 */
[--C-:B------:R-:W-:Y:S03]  /*9560*/  FFMA.FTZ R145, R19, UR4, -R104.reuse ;  /* 0x0000000413917c23 */ /* 0x100fe60008010868 */
[----:B------:R-:W-:Y:S01]  /*9570*/  MUFU.EX2 R106, R106 ;  /* 0x0000006a006a7308 */ /* 0x000fe20000000800 */
[----:B-1----:R-:W-:Y:S01]  /*9580*/  FFMA.FTZ R86, R11, UR4, -R104 ;  /* 0x000000040b567c23 */ /* 0x002fe20008010868 */
[C---:B--2---:R-:W-:Y:S01]  /*9590*/  FMUL.FTZ R38, R3.reuse, R38 ;  /* 0x0000002603267220 */ /* 0x044fe20000410000 */
        /* <DEDUP_REMOVED lines=30> */
[----:B--2---:R-:W-:Y:S01]  /*9780*/  F2FP.F16.F32.PACK_AB R92, R105, R107 ;  /* 0x0000006b695c723e */ /* 0x004fe200000000ff */
[C---:B------:R-:W-:Y:S01]  /*9790*/  FMUL.FTZ R49, R84.reuse, R49 ;  /* 0x0000003154317220 */ /* 0x040fe20000410000 */
[C---:B------:R-:W-:Y:S01]  /*97a0*/  FMUL.FTZ R52, R84.reuse, R52 ;  /* 0x0000003454347220 */ /* 0x040fe20000410000 */
[C---:B------:R-:W-:Y:S01]  /*97b0*/  FMUL.FTZ R53, R84.reuse, R53 ;  /* 0x0000003554357220 */ /* 0x040fe20000410000 */
[C---:B------:R-:W-:Y:S01]  /*97c0*/  FMUL.FTZ R56, R84.reuse, R56 ;  /* 0x0000003854387220 */ /* 0x040fe20000410000 */
[C---:B------:R-:W-:Y:S01]  /*97d0*/  FMUL.FTZ R57, R84.reuse, R57 ;  /* 0x0000003954397220 */ /* 0x040fe20000410000 */
[----:B------:R-:W-:Y:S03]  /*97e0*/  FMUL.FTZ R60, R84, R60 ;  /* 0x0000003c543c7220 */ /* 0x000fe60000410000 */
[----:B------:R-:W1:Y:S01]  /*97f0*/  MUFU.EX2 R87, R87 ;  /* 0x0000005700577308 */ /* 0x000e620000000800 */
        /* <DEDUP_REMOVED lines=15> */
[----:B------:R-:W2:Y:S01]  /*98f0*/  MUFU.EX2 R86, R86 ;  /* 0x0000005600567308 */ /* 0x000ea20000000800 */
[----:B-1----:R-:W-:Y:S01]  /*9900*/  F2FP.F16.F32.PACK_AB R94, R87, R90 ;  /* 0x0000005a575e723e */ /* 0x002fe200000000ff */
[C---:B------:R-:W-:Y:S01]  /*9910*/  FMUL.FTZ R82, R3.reuse, R82 ;  /* 0x0000005203527220 */ /* 0x040fe20000410000 */
[----:B------:R-:W-:Y:S01]  /*9920*/  FMUL.FTZ R83, R3, R83 ;  /* 0x0000005303537220 */ /* 0x000fe20000410000 */
[--C-:B------:R-:W-:Y:S01]  /*9930*/  FFMA.FTZ R153, R20, UR4, -R100.reuse ;  /* 0x0000000414997c23 */ /* 0x100fe20008010864 */
[--C-:B------:R-:W-:Y:S01]  /*9940*/  FFMA.FTZ R148, R21, UR4, -R100.reuse ;  /* 0x0000000415947c23 */ /* 0x100fe20008010864 */
[--C-:B------:R-:W-:Y:S01]  /*9950*/  FFMA.FTZ R151, R24, UR4, -R100.reuse ;  /* 0x0000000418977c23 */ /* 0x100fe20008010864 */
[----:B------:R-:W-:Y:S03]  /*9960*/  FFMA.FTZ R156, R25, UR4, -R100 ;  /* 0x00000004199c7c23 */ /* 0x000fe60008010864 */
[----:B------:R-:W-:Y:S01]  /*9970*/  MUFU.EX2 R147, R147 ;  /* 0x0000009300937308 */ /* 0x000fe20000000800 */
[--C-:B------:R-:W-:Y:S01]  /*9980*/  FFMA.FTZ R149, R22, UR4, -R104.reuse ;  /* 0x0000000416957c23 */ /* 0x100fe20008010868 */
[--C-:B------:R-:W-:Y:S01]  /*9990*/  FFMA.FTZ R150, R23, UR4, -R104.reuse ;  /* 0x0000000417967c23 */ /* 0x100fe20008010868 */
[--C-:B------:R-:W-:Y:S01]  /*99a0*/  FFMA.FTZ R155, R26, UR4, -R104.reuse ;  /* 0x000000041a9b7c23 */ /* 0x100fe20008010868 */
[----:B------:R-:W-:Y:S01]  /*99b0*/  FFMA.FTZ R152, R27, UR4, -R104 ;  /* 0x000000041b987c23 */ /* 0x000fe20008010868 */
[--C-:B------:R-:W-:Y:S01]  /*99c0*/  FFMA.FTZ R110, R28, UR4, -R100.reuse ;  /* 0x000000041c6e7c23 */ /* 0x100fe20008010864 */
[--C-:B------:R-:W-:Y:S01]  /*99d0*/  FFMA.FTZ R109, R29, UR4, -R100.reuse ;  /* 0x000000041d6d7c23 */ /* 0x100fe20008010864 */
[--C-:B------:R-:W-:Y:S03]  /*99e0*/  FFMA.FTZ R108, R32, UR4, -R100.reuse ;  /* 0x00000004206c7c23 */ /* 0x100fe60008010864 */
[----:B------:R-:W1:Y:S01]  /*99f0*/  MUFU.EX2 R112, R112 ;  /* 0x0000007000707308 */ /* 0x000e620000000800 */
[----:B--2---:R-:W-:Y:S01]  /*9a00*/  F2FP.F16.F32.PACK_AB R95, R86, R89 ;  /* 0x00000059565f723e */ /* 0x004fe200000000ff */
[----:B------:R-:W-:Y:S01]  /*9a10*/  FFMA.FTZ R154, R33, UR4, -R100 ;  /* 0x00000004219a7c23 */ /* 0x000fe20008010864 */
[----:B------:R-:W-:Y:S01]  /*9a20*/  FFMA.FTZ R107, R84, R143, R107 ;  /* 0x0000008f546b7223 */ /* 0x000fe2000001006b */
[----:B------:R-:W-:Y:S01]  /*9a30*/  LDSM.16.MT88.4 R100, [R116+0x6800] ;  /* 0x006800007464783b */ /* 0x000fe20000004200 */
[----:B------:R-:W-:Y:S01]  /*9a40*/  FFMA.FTZ R111, R3, R142, R106 ;  /* 0x0000008e036f7223 */ /* 0x000fe2000001006a */
[--C-:B------:R-:W-:Y:S01]  /*9a50*/  FFMA.FTZ R157, R30, UR4, -R104.reuse ;  /* 0x000000041e9d7c23 */ /* 0x100fe20008010868 */
[--C-:B------:R-:W-:Y:S01]  /*9a60*/  FFMA.FTZ R142, R31, UR4, -R104.reuse ;  /* 0x000000041f8e7c23 */ /* 0x100fe20008010868 */
[C---:B------:R-:W-:Y:S02]  /*9a70*/  HMMA.16816.F32 R36, R92.reuse, R96, R36 ;  /* 0x000000605c24723c */ /* 0x040fe40000001824 */
[----:B------:R-:W-:Y:S03]  /*9a80*/  MUFU.EX2 R84, R110 ;  /* 0x0000006e00547308 */ /* 0x000fe60000000800 */
[--C-:B------:R-:W-:Y:S01]  /*9a90*/  FFMA.FTZ R158, R34, UR4, -R104.reuse ;  /* 0x00000004229e7c23 */ /* 0x100fe20008010868 */
[C---:B------:R-:W-:Y:S01]  /*9aa0*/  HMMA.16816.F32 R40, R92.reuse, R98, R40 ;  /* 0x000000625c28723c */ /* 0x040fe20000001828 */
[----:B------:R-:W2:Y:S05]  /*9ab0*/  LDSM.16.MT88.4 R96, [R116+0x6000] ;  /* 0x006000007460783b */ /* 0x000eaa0000004200 */
[----:B------:R-:W-:Y:S01]  /*9ac0*/  MUFU.EX2 R143, R109 ;  /* 0x0000006d008f7308 */ /* 0x000fe20000000800 */
[----:B------:R-:W-:Y:S01]  /*9ad0*/  ISETP.GT.AND P0, PT, R128, R123, PT ;  /* 0x0000007b8000720c */ /* 0x000fe20003f04270 */
[----:B------:R-:W-:Y:S03]  /*9ae0*/  FFMA.FTZ R159, R35, UR4, -R104 ;  /* 0x00000004239f7c23 */ /* 0x000fe60008010868 */
[----:B------:R-:W-:Y:S01]  /*9af0*/  FADD.FTZ R161, R105, R107 ;  /* 0x0000006b69a17221 */ /* 0x000fe20000010000 */
[----:B------:R-:W-:Y:S01]  /*9b00*/  FADD.FTZ R88, R88, R111 ;  /* 0x0000006f58587221 */ /* 0x000fe20000010000 */
[----:B------:R-:W-:Y:S01]  /*9b10*/  MOV R3, R0 ;  /* 0x0000000000037202 */ /* 0x000fe20000000f00 */
[----:B------:R-:W-:Y:S02]  /*9b20*/  LDSM.16.MT88.4 R104, [R118+0x6c00] ;  /* 0x006c00007668783b */ /* 0x000fe40000004200 */
[----:B------:R3:W-:Y:S01]  /*9b30*/  MUFU.EX2 R35, R108 ;  /* 0x0000006c00237308 */ /* 0x0007e20000000800 */
[----:B------:R-:W-:Y:S01]  /*9b40*/  FADD.FTZ R90, R90, R161 ;  /* 0x000000a15a5a7221 */ /* 0x000fe20000010000 */
[----:B------:R-:W-:Y:S01]  /*9b50*/  FADD.FTZ R89, R89, R88 ;  /* 0x0000005859597221 */ /* 0x000fe20000010000 */
[----:B------:R-:W-:Y:S02]  /*9b60*/  MOV R85, R2 ;  /* 0x0000000200557202 */ /* 0x000fe40000000f00 */
[----:B------:R-:W-:Y:S01]  /*9b70*/  FADD.FTZ R90, R87, R90 ;  /* 0x0000005a575a7221 */ /* 0x000fe20000010000 */
[----:B------:R-:W-:Y:S04]  /*9b80*/  FADD.FTZ R86, R86, R89 ;  /* 0x0000005956567221 */ /* 0x000fe80000010000 */
[----:B------:R-:W-:Y:S10]  /*9b90*/  MUFU.EX2 R113, R113 ;  /* 0x0000007100717308 */ /* 0x000ff40000000800 */
        /* <DEDUP_REMOVED lines=98> */
[----:B-1----:R-:W-:Y:S01]  /*a1c0*/  F2FP.F16.F32.PACK_AB R93, R142, R157 ;  /* 0x0000009d8e5d723e */ /* 0x002fe200000000ff */
        /* <DEDUP_REMOVED lines=26> */
.L_x_4510:
[----:B------:R-:W1:Y:S01]  /*a370*/  SHFL.BFLY PT, R4, R143, 0x2, 0x1f ;  /* 0x0c401f008f047f89 */ /* 0x000e6200000e0000 */
[----:B------:R-:W2:Y:S01]  /*a380*/  S2UR UR4, SR_CgaCtaId ;  /* 0x00000000000479c3 */ /* 0x000ea20000008800 */
[----:B------:R-:W-:Y:S01]  /*a390*/  MOV R8, 0x3f800000 ;  /* 0x3f80000000087802 */ /* 0x000fe20000000f00 */
[----:B------:R-:W-:Y:S01]  /*a3a0*/  IMAD.MOV.U32 R7, RZ, RZ, 0x3f800000 ;  /* 0x3f800000ff077424 */ /* 0x000fe200078e00ff */
[----:B------:R-:W3:Y:S01]  /*a3b0*/  SHFL.BFLY PT, R5, R142, 0x2, 0x1f ;  /* 0x0c401f008e057f89 */ /* 0x000ee200000e0000 */
[----:B------:R-:W-:Y:S01]  /*a3c0*/  UMOV UR5, 0x400 ;  /* 0x0000040000057882 */ /* 0x000fe20000000000 */
[----:B------:R-:W-:Y:S01]  /*a3d0*/  BSSY B0, `(.L_x_4515) ;  /* 0x00000c9000007945 */ /* 0x000fe20003800000 */
[----:B------:R-:W4:Y:S02]  /*a3e0*/  S2R R12, SR_TID.X ;  /* 0x00000000000c7919 */ /* 0x000f240000002100 */
[----:B------:R-:W-:Y:S01]  /*a3f0*/  BAR.SYNC.DEFER_BLOCKING 0x0 ;  /* 0x0000000000007b1d */ /* 0x000fe20000010000 */
[----:B-1----:R-:W-:Y:S01]  /*a400*/  FADD.FTZ R3, R4, R143 ;  /* 0x0000008f04037221 */ /* 0x002fe20000010000 */
[----:B--2---:R-:W-:Y:S01]  /*a410*/  ULEA UR4, UR4, UR5, 0x18 ;  /* 0x0000000504047291 */ /* 0x004fe2000f8ec03f */
[----:B---3--:R-:W-:-:S03]  /*a420*/  FADD.FTZ R4, R5, R142 ;  /* 0x0000008e05047221 */ /* 0x008fc60000010000 */
[----:B------:R-:W1:Y:S04]  /*a430*/  SHFL.BFLY PT, R6, R3, 0x1, 0x1f ;  /* 0x0c201f0003067f89 */ /* 0x000e6800000e0000 */
[----:B------:R-:W2:Y:S01]  /*a440*/  SHFL.BFLY PT, R5, R4, 0x1, 0x1f ;  /* 0x0c201f0004057f89 */ /* 0x000ea200000e0000 */
[----:B-1----:R-:W-:Y:S01]  /*a450*/  FADD.FTZ R6, R3, R6 ;  /* 0x0000000603067221 */ /* 0x002fe20000010000 */
[----:B----4-:R-:W-:Y:S01]  /*a460*/  SHF.R.S32.HI R3, RZ, 0x1f, R12 ;  /* 0x0000001fff037819 */ /* 0x010fe2000001140c */
[----:B--2---:R-:W-:-:S03]  /*a470*/  FADD.FTZ R5, R4, R5 ;  /* 0x0000000504057221 */ /* 0x004fc60000010000 */
[CC--:B------:R-:W-:Y:S01]  /*a480*/  LEA.HI R10, R3.reuse, R12.reuse, RZ, 0x3 ;  /* 0x0000000c030a7211 */ /* 0x0c0fe200078f18ff */
[----:B------:R-:W1:Y:S01]  /*a490*/  S2R R4, SR_TID.X ;  /* 0x0000000000047919 */ /* 0x000e620000002100 */
[-C--:B------:R-:W-:Y:S02]  /*a4a0*/  LEA.HI R3, R3, R12.reuse, RZ, 0x5 ;  /* 0x0000000c03037211 */ /* 0x080fe400078f28ff */
[----:B------:R-:W-:Y:S02]  /*a4b0*/  LOP3.LUT R9, R10, 0xfffffff8, RZ, 0xc0, !PT ;  /* 0xfffffff80a097812 */ /* 0x000fe400078ec0ff */
[----:B------:R-:W-:Y:S02]  /*a4c0*/  LOP3.LUT R3, R3, 0xffffffe0, RZ, 0xc0, !PT ;  /* 0xffffffe003037812 */ /* 0x000fe400078ec0ff */
[----:B------:R-:W-:Y:S02]  /*a4d0*/  IADD3 R9, -R9, R12, RZ ;  /* 0x0000000c09097210 */ /* 0x000fe40007ffe1ff */
[----:B------:R-:W-:Y:S01]  /*a4e0*/  SHF.R.S32.HI R13, RZ, 0x3, R10 ;  /* 0x00000003ff0d7819 */ /* 0x000fe2000001140a */
[----:B------:R-:W-:Y:S01]  /*a4f0*/  IMAD.IADD R3, R12, 0x1, -R3 ;  /* 0x000000010c037824 */ /* 0x000fe200078e0a03 */
[----:B------:R-:W-:-:S02]  /*a500*/  FSETP.NE.FTZ.AND P3, PT, R6, RZ, PT ;  /* 0x000000ff0600720b */ /* 0x000fc40003f75000 */
[----:B------:R-:W-:Y:S02]  /*a510*/  LEA.HI R10, R10, R13, RZ, 0x1 ;  /* 0x0000000d0a0a7211 */ /* 0x000fe400078f08ff */
[----:B------:R-:W-:Y:S02]  /*a520*/  FSETP.NE.FTZ.AND P2, PT, R5, RZ, PT ;  /* 0x000000ff0500720b */ /* 0x000fe40003f55000 */
[----:B------:R-:W-:Y:S02]  /*a530*/  LOP3.LUT R16, R10, 0xfffffffe, RZ, 0xc0, !PT ;  /* 0xfffffffe0a107812 */ /* 0x000fe400078ec0ff */
[----:B------:R-:W-:-:S05]  /*a540*/  LEA.HI R10, R9, R9, RZ, 0x1 ;  /* 0x00000009090a7211 */ /* 0x000fca00078f08ff */
[----:B------:R-:W2:Y:S01]  /*a550*/  @P3 MUFU.RCP R8, R6 ;  /* 0x0000000600083308 */ /* 0x000ea20000001000 */
[----:B------:R-:W3:Y:S01]  /*a560*/  @P3 LDC R33, c[0x0][0x2e8] ;  /* 0x0000ba00ff213b82 */ /* 0x000ee20000000800 */
[----:B-1----:R-:W-:-:S06]  /*a570*/  SHF.R.S32.HI R11, RZ, 0x1f, R4 ;  /* 0x0000001fff0b7819 */ /* 0x002fcc0000011404 */
[----:B------:R-:W1:Y:S01]  /*a580*/  @P2 MUFU.RCP R7, R5 ;  /* 0x0000000500072308 */ /* 0x000e620000001000 */
[CC--:B------:R-:W-:Y:S02]  /*a590*/  LEA.HI R12, R11.reuse, R4.reuse, RZ, 0x2 ;  /* 0x000000040b0c7211 */ /* 0x0c0fe400078f10ff */
[----:B------:R-:W-:Y:S02]  /*a5a0*/  LEA.HI R15, R11, R4, RZ, 0x6 ;  /* 0x000000040b0f7211 */ /* 0x000fe400078f30ff */
[----:B------:R-:W-:Y:S01]  /*a5b0*/  SHF.R.S32.HI R14, RZ, 0x2, R12 ;  /* 0x00000002ff0e7819 */ /* 0x000fe2000001140c */
[C---:B--2---:R-:W-:Y:S01]  /*a5c0*/  FMUL.FTZ R36, R8.reuse, R36 ;  /* 0x0000002408247220 */ /* 0x044fe20000410000 */
[----:B------:R-:W-:Y:S01]  /*a5d0*/  SHF.L.U32 R15, R15, 0x2, RZ ;  /* 0x000000020f0f7819 */ /* 0x000fe200000006ff */
[C---:B------:R-:W-:Y:S01]  /*a5e0*/  FMUL.FTZ R37, R8.reuse, R37 ;  /* 0x0000002508257220 */ /* 0x040fe20000410000 */
[----:B------:R-:W-:Y:S01]  /*a5f0*/  SHF.R.S32.HI R17, RZ, 0x1f, R14 ;  /* 0x0000001fff117819 */ /* 0x000fe2000001140e */
[C---:B------:R-:W-:Y:S01]  /*a600*/  FMUL.FTZ R40, R8.reuse, R40 ;  /* 0x0000002808287220 */ /* 0x040fe20000410000 */
[----:B------:R-:W-:Y:S01]  /*a610*/  LOP3.LUT R15, R15, 0x3fffff00, RZ, 0xc0, !PT ;  /* 0x3fffff000f0f7812 */ /* 0x000fe200078ec0ff */
[C---:B------:R-:W-:Y:S01]  /*a620*/  FMUL.FTZ R41, R8.reuse, R41 ;  /* 0x0000002908297220 */ /* 0x040fe20000410000 */
[----:B------:R-:W-:Y:S01]  /*a630*/  LEA.HI R17, R17, R14, RZ, 0x3 ;  /* 0x0000000e11117211 */ /* 0x000fe200078f18ff */
[----:B------:R-:W-:Y:S01]  /*a640*/  FMUL.FTZ R44, R8, R44 ;  /* 0x0000002c082c7220 */ /* 0x000fe20000410000 */
[----:B------:R-:W-:Y:S01]  /*a650*/  LOP3.LUT R21, R12, 0xfffffffc, RZ, 0xc0, !PT ;  /* 0xfffffffc0c157812 */ /* 0x000fe200078ec0ff */
[C---:B------:R-:W-:Y:S01]  /*a660*/  FMUL.FTZ R45, R8.reuse, R45 ;  /* 0x0000002d082d7220 */ /* 0x040fe20000410000 */
[----:B------:R-:W-:Y:S01]  /*a670*/  LOP3.LUT R17, R17, 0xfffffff8, RZ, 0xc0, !PT ;  /* 0xfffffff811117812 */ /* 0x000fe200078ec0ff */
[C---:B------:R-:W-:Y:S01]  /*a680*/  FMUL.FTZ R48, R8.reuse, R48 ;  /* 0x0000003008307220 */ /* 0x040fe20000410000 */
[C---:B------:R-:W-:Y:S01]  /*a690*/  FMUL.FTZ R49, R8.reuse, R49 ;  /* 0x0000003108317220 */ /* 0x040fe20000410000 */
[C---:B------:R-:W-:Y:S01]  /*a6a0*/  FMUL.FTZ R52, R8.reuse, R52 ;  /* 0x0000003408347220 */ /* 0x040fe20000410000 */
[----:B------:R-:W-:Y:S01]  /*a6b0*/  FMUL.FTZ R53, R8, R53 ;  /* 0x0000003508357220 */ /* 0x000fe20000410000 */
[----:B------:R-:W-:Y:S01]  /*a6c0*/  IMAD.IADD R17, R14, 0x1, -R17 ;  /* 0x000000010e117824 */ /* 0x000fe200078e0a11 */
[----:B------:R-:W-:Y:S01]  /*a6d0*/  IADD3 R14, R13, -R16, RZ ;  /* 0x800000100d0e7210 */ /* 0x000fe20007ffe0ff */
[----:B------:R-:W-:Y:S01]  /*a6e0*/  FMUL.FTZ R56, R8, R56 ;  /* 0x0000003808387220 */ /* 0x000fe20000410000 */
[----:B------:R-:W-:Y:S01]  /*a6f0*/  LOP3.LUT R16, R10, 0xfffffffe, RZ, 0xc0, !PT ;  /* 0xfffffffe0a107812 */ /* 0x000fe200078ec0ff */
[C---:B------:R-:W-:Y:S01]  /*a700*/  FMUL.FTZ R57, R8.reuse, R57 ;  /* 0x0000003908397220 */ /* 0x040fe20000410000 */
[----:B------:R-:W-:Y:S01]  /*a710*/  LEA.HI R18, R17, R17, RZ, 0x1 ;  /* 0x0000001111127211 */ /* 0x000fe200078f08ff */
[----:B------:R-:W-:Y:S01]  /*a720*/  FMUL.FTZ R60, R8, R60 ;  /* 0x0000003c083c7220 */ /* 0x000fe20000410000 */
[----:B------:R-:W-:Y:S01]  /*a730*/  LEA R15, R14, R15, 0x5 ;  /* 0x0000000f0e0f7211 */ /* 0x000fe200078e28ff */
[----:B------:R-:W-:Y:S01]  /*a740*/  IMAD.IADD R16, R9, 0x1, -R16 ;  /* 0x0000000109107824 */ /* 0x000fe200078e0a10 */
[----:B------:R-:W-:Y:S01]  /*a750*/  LOP3.LUT R20, R18, 0x1fffffe, RZ, 0xc0, !PT ;  /* 0x01fffffe12147812 */ /* 0x000fe200078ec0ff */
[----:B------:R-:W-:Y:S01]  /*a760*/  FMUL.FTZ R61, R8, R61 ;  /* 0x0000003d083d7220 */ /* 0x000fe20000410000 */
[CC--:B------:R-:W-:Y:S01]  /*a770*/  LEA.HI R9, R11.reuse, R4.reuse, RZ, 0x5 ;  /* 0x000000040b097211 */ /* 0x0c0fe200078f28ff */
[----:B------:R-:W-:Y:S01]  /*a780*/  IMAD R15, R16, 0x4, R15 ;  /* 0x00000004100f7824 */ /* 0x000fe200078e020f */
[----:B------:R-:W-:Y:S01]  /*a790*/  LEA.HI R14, R11, R4, RZ, 0x4 ;  /* 0x000000040b0e7211 */ /* 0x000fe200078f20ff */
[----:B------:R-:W-:Y:S01]  /*a7a0*/  IMAD.IADD R19, R17, 0x1, -R20 ;  /* 0x0000000111137824 */ /* 0x000fe200078e0a14 */
[----:B------:R-:W-:Y:S01]  /*a7b0*/  SHF.R.S32.HI R12, RZ, 0x5, R9 ;  /* 0x00000005ff0c7819 */ /* 0x000fe20000011409 */
[C---:B------:R-:W-:Y:S01]  /*a7c0*/  FMUL.FTZ R64, R8.reuse, R64 ;  /* 0x0000004008407220 */ /* 0x040fe20000410000 */
[----:B------:R-:W-:Y:S01]  /*a7d0*/  IADD3 R17, -R21, R4, RZ ;  /* 0x0000000415117210 */ /* 0x000fe20007ffe1ff */
[C---:B------:R-:W-:Y:S01]  /*a7e0*/  FMUL.FTZ R65, R8.reuse, R65 ;  /* 0x0000004108417220 */ /* 0x040fe20000410000 */
[----:B------:R-:W-:Y:S01]  /*a7f0*/  SHF.R.S32.HI R14, RZ, 0x4, R14 ;  /* 0x00000004ff0e7819 */ /* 0x000fe2000001140e */
[----:B------:R-:W-:Y:S01]  /*a800*/  FMUL.FTZ R68, R8, R68 ;  /* 0x0000004408447220 */ /* 0x000fe20000410000 */
[----:B------:R-:W-:Y:S01]  /*a810*/  SHF.R.S32.HI R10, RZ, 0x1, R10 ;  /* 0x00000001ff0a7819 */ /* 0x000fe2000001140a */
[----:B------:R-:W-:Y:S01]  /*a820*/  IMAD R20, R12, 0x100, R17 ;  /* 0x000001000c147824 */ /* 0x000fe200078e0211 */
[----:B------:R-:W-:Y:S01]  /*a830*/  SHF.R.S32.HI R18, RZ, 0x1, R18 ;  /* 0x00000001ff127819 */ /* 0x000fe20000011412 */
[----:B------:R-:W-:Y:S01]  /*a840*/  FMUL.FTZ R69, R8, R69 ;  /* 0x0000004508457220 */ /* 0x000fe20000410000 */
[----:B------:R-:W-:Y:S01]  /*a850*/  SHF.L.U32 R14, R14, 0x6, RZ ;  /* 0x000000060e0e7819 */ /* 0x000fe200000006ff */
[----:B------:R-:W-:Y:S01]  /*a860*/  FMUL.FTZ R72, R8, R72 ;  /* 0x0000004808487220 */ /* 0x000fe20000410000 */
[----:B------:R-:W-:Y:S01]  /*a870*/  SHF.L.U32 R17, R10, 0x3, RZ ;  /* 0x000000030a117819 */ /* 0x000fe200000006ff */
[----:B------:R-:W-:Y:S01]  /*a880*/  FMUL.FTZ R73, R8, R73 ;  /* 0x0000004908497220 */ /* 0x000fe20000410000 */
[----:B------:R-:W-:Y:S01]  /*a890*/  SHF.L.U32 R10, R18, 0x6, RZ ;  /* 0x00000006120a7819 */ /* 0x000fe200000006ff */
[----:B------:R-:W-:Y:S01]  /*a8a0*/  FMUL.FTZ R76, R8, R76 ;  /* 0x0000004c084c7220 */ /* 0x000fe20000410000 */
[----:B------:R-:W-:Y:S01]  /*a8b0*/  LOP3.LUT R14, R14, 0xc0, RZ, 0xc0, !PT ;  /* 0x000000c00e0e7812 */ /* 0x000fe200078ec0ff */
[C---:B------:R-:W-:Y:S01]  /*a8c0*/  FMUL.FTZ R77, R8.reuse, R77 ;  /* 0x0000004d084d7220 */ /* 0x040fe20000410000 */
[----:B------:R-:W-:Y:S01]  /*a8d0*/  LEA R19, R19, R20, 0x4 ;  /* 0x0000001413137211 */ /* 0x000fe200078e20ff */
[----:B------:R-:W-:Y:S01]  /*a8e0*/  FMUL.FTZ R80, R8, R80 ;  /* 0x0000005008507220 */ /* 0x000fe20000410000 */
[----:B------:R-:W-:Y:S01]  /*a8f0*/  LOP3.LUT R20, R10, 0xc0, RZ, 0xc0, !PT ;  /* 0x000000c00a147812 */ /* 0x000fe200078ec0ff */
[----:B------:R-:W-:Y:S01]  /*a900*/  FMUL.FTZ R81, R8, R81 ;  /* 0x0000005108517220 */ /* 0x000fe20000410000 */
[----:B------:R-:W-:Y:S01]  /*a910*/  LOP3.LUT R16, R18, 0x1, RZ, 0xc0, !PT ;  /* 0x0000000112107812 */ /* 0x000fe200078ec0ff */
[----:B------:R-:W-:Y:S01]  /*a920*/  IMAD.MOV.U32 R8, RZ, RZ, 0x40 ;  /* 0x00000040ff087424 */ /* 0x000fe200078e00ff */
[----:B------:R-:W-:Y:S01]  /*a930*/  LOP3.LUT R17, R14, 0x18, R17, 0xf8, !PT ;  /* 0x000000180e117812 */ /* 0x000fe200078ef811 */
[C---:B-1----:R-:W-:Y:S01]  /*a940*/  FMUL.FTZ R39, R7.reuse, R39 ;  /* 0x0000002707277220 */ /* 0x042fe20000410000 */
[----:B------:R-:W-:Y:S01]  /*a950*/  SHF.R.U32.HI R10, RZ, 0x3, R14 ;  /* 0x00000003ff0a7819 */ /* 0x000fe2000001160e */
[C---:B------:R-:W-:Y:S01]  /*a960*/  FMUL.FTZ R38, R7.reuse, R38 ;  /* 0x0000002607267220 */ /* 0x040fe20000410000 */
[----:B------:R-:W-:Y:S01]  /*a970*/  LEA.HI R14, R20, R20, RZ, 0x1d ;  /* 0x00000014140e7211 */ /* 0x000fe200078fe8ff */
[C---:B------:R-:W-:Y:S01]  /*a980*/  FMUL.FTZ R43, R7.reuse, R43 ;  /* 0x0000002b072b7220 */ /* 0x040fe20000410000 */
[----:B------:R-:W-:Y:S01]  /*a990*/  ISETP.NE.U32.AND P1, PT, R16, 0x1, PT ;  /* 0x000000011000780c */ /* 0x000fe20003f25070 */
[----:B------:R-:W-:Y:S01]  /*a9a0*/  FMUL.FTZ R42, R7, R42 ;  /* 0x0000002a072a7220 */ /* 0x000fe20000410000 */
[----:B------:R-:W-:Y:S01]  /*a9b0*/  LEA R14, R19, R14, 0x1 ;  /* 0x0000000e130e7211 */ /* 0x000fe200078e08ff */
[C---:B------:R-:W-:Y:S01]  /*a9c0*/  FMUL.FTZ R47, R7.reuse, R47 ;  /* 0x0000002f072f7220 */ /* 0x040fe20000410000 */
[----:B------:R-:W-:Y:S01]  /*a9d0*/  LOP3.LUT P0, RZ, R18, 0x2, RZ, 0xc0, !PT ;  /* 0x0000000212ff7812 */ /* 0x000fe2000780c0ff */
[C---:B------:R-:W-:Y:S01]  /*a9e0*/  FMUL.FTZ R46, R7.reuse, R46 ;  /* 0x0000002e072e7220 */ /* 0x040fe20000410000 */
        /* <DEDUP_REMOVED lines=19> */
[----:B------:R-:W-:Y:S01]  /*ab20*/  LOP3.LUT R10, R17, R10, RZ, 0x3c, !PT ;  /* 0x0000000a110a7212 */ /* 0x000fe200078e3cff */
[----:B------:R-:W-:Y:S01]  /*ab30*/  STS.64 [R14], R36 ;  /* 0x000000240e007388 */ /* 0x000fe20000000a00 */
[C---:B------:R-:W-:Y:S01]  /*ab40*/  IADD3 R7, R14.reuse, -0x20, RZ ;  /* 0xffffffe00e077810 */ /* 0x040fe20007ffe0ff */
[----:B------:R-:W-:Y:S01]  /*ab50*/  @P1 VIADD R7, R14, 0x20 ;  /* 0x000000200e071836 */ /* 0x000fe20000000000 */
[----:B------:R-:W-:Y:S01]  /*ab60*/  SEL R8, R8, 0xffffffc0, !P0 ;  /* 0xffffffc008087807 */ /* 0x000fe20004000000 */
[----:B------:R-:W-:Y:S01]  /*ab70*/  STS.64 [R14+0x400], R38 ;  /* 0x000400260e007388 */ /* 0x000fe20000000a00 */
[----:B------:R-:W-:Y:S01]  /*ab80*/  IADD3 R10, R15, R10, RZ ;  /* 0x0000000a0f0a7210 */ /* 0x000fe20007ffe0ff */
[----:B------:R-:W1:Y:S01]  /*ab90*/  LDC.64 R16, c[0x0][0x2c0] ;  /* 0x0000b000ff107b82 */ /* 0x000e620000000a00 */
[----:B------:R-:W-:Y:S01]  /*aba0*/  IADD3 R15, R14, R8, RZ ;  /* 0x000000080e0f7210 */ /* 0x000fe20007ffe0ff */
[----:B------:R-:W-:Y:S01]  /*abb0*/  STS.64 [R7], R40 ;  /* 0x0000002807007388 */ /* 0x000fe20000000a00 */
[----:B------:R-:W-:Y:S01]  /*abc0*/  IADD3 R8, R8, R7, RZ ;  /* 0x0000000708087210 */ /* 0x000fe20007ffe0ff */
[----:B------:R-:W2:Y:S01]  /*abd0*/  @P3 MUFU.LG2 R6, R6 ;  /* 0x0000000600063308 */ /* 0x000ea20000000c00 */
[----:B------:R-:W-:Y:S01]  /*abe0*/  LEA R10, R10, UR4, 0x2 ;  /* 0x000000040a0a7c11 */ /* 0x000fe2000f8e10ff */
[----:B------:R-:W-:Y:S01]  /*abf0*/  STS.64 [R7+0x400], R42 ;  /* 0x0004002a07007388 */ /* 0x000fe20000000a00 */
[----:B------:R-:W-:Y:S01]  /*ac00*/  LOP3.LUT R9, R9, 0xffffffe0, RZ, 0xc0, !PT ;  /* 0xffffffe009097812 */ /* 0x000fe200078ec0ff */
[----:B------:R-:W4:Y:S01]  /*ac10*/  S2UR UR4, SR_CTAID.Z ;  /* 0x00000000000479c3 */ /* 0x000f220000002700 */
[----:B------:R-:W-:Y:S01]  /*ac20*/  LEA.HI R11, R11, R4, RZ, 0x3 ;  /* 0x000000040b0b7211 */ /* 0x000fe200078f18ff */
[----:B------:R-:W-:Y:S01]  /*ac30*/  STS.64 [R15], R44 ;  /* 0x0000002c0f007388 */ /* 0x000fe20000000a00 */
[----:B------:R-:W-:Y:S01]  /*ac40*/  SHF.R.S32.HI R35, RZ, 0x1f, R12 ;  /* 0x0000001fff237819 */ /* 0x000fe2000001140c */
[----:B------:R-:W5:Y:S01]  /*ac50*/  @P2 MUFU.LG2 R5, R5 ;  /* 0x0000000500052308 */ /* 0x000f620000000c00 */
[----:B------:R-:W-:Y:S01]  /*ac60*/  IADD3 R9, R4, -R9, RZ ;  /* 0x8000000904097210 */ /* 0x000fe20007ffe0ff */
[----:B------:R-:W-:Y:S01]  /*ac70*/  STS.64 [R15+0x400], R46 ;  /* 0x0004002e0f007388 */ /* 0x000fe20000000a00 */
[----:B------:R-:W-:-:S02]  /*ac80*/  LOP3.LUT R11, R11, 0xfffffff8, RZ, 0xc0, !PT ;  /* 0xfffffff80b0b7812 */ /* 0x000fc400078ec0ff */
[----:B------:R-:W-:Y:S01]  /*ac90*/  LEA.HI R35, R35, R12, RZ, 0x2 ;  /* 0x0000000c23237211 */ /* 0x000fe200078f10ff */
[----:B------:R-:W-:Y:S01]  /*aca0*/  STS.64 [R8], R48 ;  /* 0x0000003008007388 */ /* 0x000fe20000000a00 */
[----:B------:R-:W-:Y:S02]  /*acb0*/  LOP3.LUT P0, RZ, R9, 0x3, RZ, 0xc0, !PT ;  /* 0x0000000309ff7812 */ /* 0x000fe4000780c0ff */
[----:B------:R-:W-:Y:S01]  /*acc0*/  IADD3 R11, -R11, R4, RZ ;  /* 0x000000040b0b7210 */ /* 0x000fe20007ffe1ff */
[----:B------:R-:W-:Y:S01]  /*acd0*/  STS.64 [R8+0x400], R50 ;  /* 0x0004003208007388 */ /* 0x000fe20000000a00 */
[----:B------:R-:W-:Y:S01]  /*ace0*/  IADD3 R4, -R131, RZ, RZ ;  /* 0x000000ff83047210 */ /* 0x000fe20007ffe1ff */
[----:B--2---:R-:W-:Y:S01]  /*acf0*/  @P3 FMUL.FTZ R9, R6, 0.69314718246459960938 ;  /* 0x3f31721806093820 */ /* 0x004fe20000410000 */
[----:B------:R-:W-:Y:S01]  /*ad00*/  LOP3.LUT R35, R35, 0xffffffc, RZ, 0xc0, !PT ;  /* 0x0ffffffc23237812 */ /* 0x000fe200078ec0ff */
[----:B------:R-:W-:Y:S01]  /*ad10*/  STS.64 [R14+0x2000], R52 ;  /* 0x002000340e007388 */ /* 0x000fe20000000a00 */
[----:B------:R-:W-:Y:S01]  /*ad20*/  SHF.L.U32 R6, R11, 0x2, RZ ;  /* 0x000000020b067819 */ /* 0x000fe200000006ff */
[----:B-----5:R-:W-:-:S02]  /*ad30*/  @P2 FMUL.FTZ R5, R5, 0.69314718246459960938 ;  /* 0x3f31721805052820 */ /* 0x020fc40000410000 */
[----:B------:R-:W-:Y:S01]  /*ad40*/  STS.64 [R14+0x2400], R54 ;  /* 0x002400360e007388 */ /* 0x000fe20000000a00 */
[----:B------:R-:W-:-:S03]  /*ad50*/  IMAD.IADD R35, R12, 0x1, -R35 ;  /* 0x000000010c237824 */ /* 0x000fc600078e0a23 */
        /* <DEDUP_REMOVED lines=15> */
[----:B--2---:R-:W4:Y:S01]  /*ae50*/  LDC R7, c[0x0][0x270] ;  /* 0x00009c00ff077b82 */ /* 0x004f220000000800 */
[----:B------:R-:W1:Y:S01]  /*ae60*/  S2R R18, SR_CTAID.Y ;  /* 0x0000000000127919 */ /* 0x000e620000002600 */
[----:B------:R-:W2:Y:S06]  /*ae70*/  S2R R19, SR_CTAID.X ;  /* 0x0000000000137919 */ /* 0x000eac0000002500 */
[----:B-----5:R-:W5:Y:S01]  /*ae80*/  @P2 LDC R15, c[0x0][0x2e8] ;  /* 0x0000ba00ff0f2b82 */ /* 0x020f620000000800 */
[----:B---3--:R-:W-:Y:S01]  /*ae90*/  SHF.R.S32.HI R8, RZ, 0x1f, R3 ;  /* 0x0000001fff087819 */ /* 0x008fe20000011403 */
[----:B------:R3:W1:Y:S03]  /*aea0*/  LDS.128 R28, [R10+0x1800] ;  /* 0x001800000a1c7984 */ /* 0x0006660000000c00 */
[----:B------:R-:W-:Y:S01]  /*aeb0*/  LEA.HI R8, R8, R3, RZ, 0x2 ;  /* 0x0000000308087211 */ /* 0x000fe200078f10ff */
[----:B------:R3:W2:Y:S01]  /*aec0*/  LDS.128 R24, [R10+0x3800] ;  /* 0x003800000a187984 */ /* 0x0006a20000000c00 */
[----:B------:R-:W-:Y:S01]  /*aed0*/  MOV R3, 0xff800000 ;  /* 0xff80000000037802 */ /* 0x000fe20000000f00 */
[----:B------:R-:W-:Y:S01]  /*aee0*/  @P3 FFMA.FTZ R3, R2, R33, R9 ;  /* 0x0000002102033223 */ /* 0x000fe20000010009 */
[----:B----4-:R-:W-:Y:S01]  /*aef0*/  IMAD R4, R7, R4, UR4 ;  /* 0x0000000407047e24 */ /* 0x010fe2000f8e0204 */
[----:B------:R3:W4:Y:S01]  /*af00*/  LDS.128 R20, [R10+0x5800] ;  /* 0x005800000a147984 */ /* 0x0007220000000c00 */
[----:B------:R-:W-:-:S05]  /*af10*/  SHF.R.S32.HI R8, RZ, 0x2, R8 ;  /* 0x00000002ff087819 */ /* 0x000fca0000011408 */
[----:B------:R-:W-:Y:S02]  /*af20*/  IMAD R35, R35, 0x10, R8 ;  /* 0x0000001023237824 */ /* 0x000fe400078e0208 */
[----:B-1----:R-:W-:Y:S02]  /*af30*/  IMAD R16, R18, R16, R131 ;  /* 0x0000001012107224 */ /* 0x002fe400078e0283 */
[----:B------:R-:W-:Y:S02]  /*af40*/  IMAD.MOV.U32 R8, RZ, RZ, -0x800000 ;  /* 0xff800000ff087424 */ /* 0x000fe400078e00ff */
[----:B-----5:R-:W-:Y:S01]  /*af50*/  @P2 FFMA.FTZ R8, R0, R15, R5 ;  /* 0x0000000f00082223 */ /* 0x020fe20000010005 */
[----:B--2---:R-:W-:Y:S01]  /*af60*/  SHF.L.U32 R12, R19, 0x6, RZ ;  /* 0x00000006130c7819 */ /* 0x004fe200000006ff */
[----:B------:R-:W-:Y:S01]  /*af70*/  IMAD R4, R16, R7, R4 ;  /* 0x0000000710047224 */ /* 0x000fe200078e0204 */
[----:B------:R-:W-:-:S03]  /*af80*/  SHF.R.S32.HI R7, RZ, 0x1f, R6 ;  /* 0x0000001fff077819 */ /* 0x000fc60000011406 */
[----:B------:R-:W-:Y:S01]  /*af90*/  IMAD R4, R4, R17, R12 ;  /* 0x0000001104047224 */ /* 0x000fe200078e020c */
[----:B------:R-:W-:Y:S06]  /*afa0*/  @P0 BRA `(.L_x_4516) ;  /* 0x00000000002c0947 */ /* 0x000fec0003800000 */
        /* <DEDUP_REMOVED lines=11> */
.L_x_4516:
[----:B------:R-:W-:Y:S05]  /*b060*/  BSYNC B0 ;  /* 0x0000000000007941 */ /* 0x000fea0003800000 */
.L_x_4515:
[----:B------:R-:W-:Y:S01]  /*b070*/  ULDC UR4, c[0x0][0x2dc] ;  /* 0x0000b70000047ab9 */ /* 0x000fe20000000800 */
[C---:B-1----:R-:W-:Y:S01]  /*b080*/  IMAD.WIDE R2, R13.reuse, 0x60, R6 ;  /* 0x000000600d027825 */ /* 0x042fe200078e0206 */
[C---:B------:R-:W-:Y:S01]  /*b090*/  ISETP.GE.AND P1, PT, R13.reuse, R122, PT ;  /* 0x0000007a0d00720c */ /* 0x040fe20003f26270 */
[----:B------:R1:W2:Y:S01]  /*b0a0*/  LDS.128 R32, [R10] ;  /* 0x000000000a207984 */ /* 0x0002a20000000c00 */
[----:B------:R-:W-:Y:S01]  /*b0b0*/  BSSY B0, `(.L_x_4517) ;  /* 0x000001a000007945 */ /* 0x000fe20003800000 */
[----:B------:R-:W-:Y:S01]  /*b0c0*/  IMAD R0, R4, UR4, RZ ;  /* 0x0000000404007c24 */ /* 0x000fe2000f8e02ff */
[----:B------:R-:W-:Y:S01]  /*b0d0*/  ULDC.64 UR4, c[0x0][0x288] ;  /* 0x0000a20000047ab9 */ /* 0x000fe20000000a00 */
[----:B------:R-:W-:Y:S01]  /*b0e0*/  VIADD R5, R13, 0x10 ;  /* 0x000000100d057836 */ /* 0x000fe20000000000 */
[----:B------:R1:W1:Y:S02]  /*b0f0*/  LDS.128 R16, [R10+0x2000] ;  /* 0x002000000a107984 */ /* 0x0002640000000c00 */
[----:B------:R-:W-:Y:S01]  /*b100*/  IADD3 R9, P0, R0, R2, RZ ;  /* 0x0000000200097210 */ /* 0x000fe20007f1e0ff */
[----:B------:R-:W-:Y:S01]  /*b110*/  VIADD R2, R6, 0x20 ;  /* 0x0000002006027836 */ /* 0x000fe20000000000 */
[----:B------:R-:W-:-:S02]  /*b120*/  ISETP.GE.AND P5, PT, R5, R122, PT ;  /* 0x0000007a0500720c */ /* 0x000fc40003fa6270 */
[----:B------:R-:W-:Y:S01]  /*b130*/  LEA.HI.X.SX32 R0, R0, R3, 0x1, P0 ;  /* 0x0000000300007211 */ /* 0x000fe200000f0eff */
[----:B------:R-:W-:Y:S01]  /*b140*/  VIADD R3, R13, 0x20 ;  /* 0x000000200d037836 */ /* 0x000fe20000000000 */
[----:B------:R-:W-:Y:S01]  /*b150*/  LEA R4, P0, R9, UR4, 0x2 ;  /* 0x0000000409047c11 */ /* 0x000fe2000f8010ff */
[----:B------:R-:W-:-:S03]  /*b160*/  VIADD R13, R13, 0x30 ;  /* 0x000000300d0d7836 */ /* 0x000fc60000000000 */
[----:B------:R-:W-:Y:S01]  /*b170*/  LEA.HI.X R5, R9, UR5, R0, 0x2, P0 ;  /* 0x0000000509057c11 */ /* 0x000fe200080f1400 */
[----:B------:R-:W-:Y:S01]  /*b180*/  VIADD R0, R6, 0x40 ;  /* 0x0000004006007836 */ /* 0x000fe20000000000 */
[-C--:B------:R-:W-:Y:S02]  /*b190*/  ISETP.GE.AND P3, PT, R13, R122.reuse, PT ;  /* 0x0000007a0d00720c */ /* 0x080fe40003f66270 */
[----:B------:R1:W1:Y:S01]  /*b1a0*/  LDS.128 R12, [R10+0x4000] ;  /* 0x004000000a0c7984 */ /* 0x0002620000000c00 */
        /* <DEDUP_REMOVED lines=10> */
.L_x_4518:
[----:B------:R-:W-:Y:S05]  /*b250*/  BSYNC B0 ;  /* 0x0000000000007941 */ /* 0x000fea0003800000 */
.L_x_4517:
        /* <DEDUP_REMOVED lines=12> */
.L_x_4520:
[----:B------:R-:W-:Y:S05]  /*b320*/  BSYNC B0 ;  /* 0x0000000000007941 */ /* 0x000fea0003800000 */
.L_x_4519:
        /* <DEDUP_REMOVED lines=12> */
.L_x_4522:
[----:B------:R-:W-:Y:S05]  /*b3f0*/  BSYNC B0 ;  /* 0x0000000000007941 */ /* 0x000fea0003800000 */
.L_x_4521:
        /* <DEDUP_REMOVED lines=10> */
.L_x_4523:
        /* <DEDUP_REMOVED lines=14> */
.L_x_6282:


//--------------------- .text._ZN5flash24flash_fwd_splitkv_kernelI23Flash_fwd_kernel_traitsILi96ELi64ELi64ELi4ELb0ELb0EN7cutlass6half_tE19Flash_kernel_traitsILi96ELi64ELi64ELi4ES3_EELb1ELb0ELb0ELb0ELb0ELb1ELb1ELb0EEEvNS_16Flash_fwd_paramsE --------------------------
	.section	.text._ZN5flash24flash_fwd_splitkv_kernelI23Flash_fwd_kernel_traitsILi96ELi64ELi64ELi4ELb0ELb0EN7cutlass6half_tE19Flash_kernel_traitsILi96ELi64ELi64ELi4ES3_EELb1ELb0ELb0ELb0ELb0ELb1ELb1ELb0EEEvNS_16Flash_fwd_paramsE,"ax",@progbits
	.align	128
        .global         _ZN5flash24flash_fwd_splitkv_kernelI23Flash_fwd_kernel_traitsILi96ELi64ELi64ELi4ELb0ELb0EN7cutlass6half_tE19Flash_kernel_traitsILi96ELi64ELi64ELi4ES3_EELb1ELb0ELb0ELb0ELb0ELb1ELb1ELb0EEEvNS_16Flash_fwd_paramsE
        .type           _ZN5flash24flash_fwd_splitkv_kernelI23Flash_fwd_kernel_traitsILi96ELi64ELi64ELi4ELb0ELb0EN7cutlass6half_tE19Flash_kernel_traitsILi96ELi64ELi64ELi4ES3_EELb1ELb0ELb0ELb0ELb0ELb1ELb1ELb0EEEvNS_16Flash_fwd_paramsE,@function
        .size           _ZN5flash24flash_fwd_splitkv_kernelI23Flash_fwd_kernel_traitsILi96ELi64ELi64ELi4ELb0ELb0EN7cutlass6half_tE19Flash_kernel_traitsILi96ELi64ELi64ELi4ES3_EELb1ELb0ELb0ELb0ELb0ELb1ELb1ELb0EEEvNS_16Flash_fwd_paramsE,(.L_x_6283 - _ZN5flash24flash_fwd_splitkv_kernelI23Flash_fwd_kernel_traitsILi96ELi64ELi64ELi4ELb0ELb0EN7cutlass6half_tE19Flash_kernel_traitsILi96ELi64ELi64ELi4ES3_EELb1ELb0ELb0ELb0ELb0ELb1ELb1ELb0EEEvNS_16Flash_fwd_paramsE)
        .other          _ZN5flash24flash_fwd_splitkv_kernelI23Flash_fwd_kernel_traitsILi96ELi64ELi64ELi4ELb0ELb0EN7cutlass6half_tE19Flash_kernel_traitsILi96ELi64ELi64ELi4ES3_EELb1ELb0ELb0ELb0ELb0ELb1ELb1ELb0EEEvNS_16Flash_fwd_paramsE,@"STO_CUDA_ENTRY STV_DEFAULT"
_ZN5flash24flash_fwd_splitkv_kernelI23Flash_fwd_kernel_traitsILi96ELi64ELi64ELi4ELb0ELb0EN7cutlass6half_tE19Flash_kernel_traitsILi96ELi64ELi64ELi4ES3_EELb1ELb0ELb0ELb0ELb0ELb1ELb1ELb0EEEvNS_16Flash_fwd_paramsE:
.text._ZN5flash24flash_fwd_splitkv_kernelI23Flash_fwd_kernel_traitsILi96ELi64ELi64ELi4ELb0ELb0EN7cutlass6half_tE19Flash_kernel_traitsILi96ELi64ELi64ELi4ES3_EELb1ELb0ELb0ELb0ELb0ELb1ELb1ELb0EEEvNS_16Flash_fwd_paramsE:
        /* <DEDUP_REMOVED lines=60> */
.L_x_4524:
[----:B-1----:R-:W1:Y:S02]  /*03c0*/  LDC R7, c[0x0][0x2c8] ;  /* 0x0000b200ff077b82 */ /* 0x002e640000000800 */
.L_x_4525:
        /* <DEDUP_REMOVED lines=103> */
.L_x_4528:
[----:B------:R-:W-:Y:S05]  /*0a40*/  BSYNC B0 ;  /* 0x0000000000007941 */ /* 0x000fea0003800000 */
.L_x_4527:
        /* <DEDUP_REMOVED lines=10> */
.L_x_4530:
[----:B------:R-:W-:Y:S05]  /*0af0*/  BSYNC B0 ;  /* 0x0000000000007941 */ /* 0x000fea0003800000 */
.L_x_4529:
        /* <DEDUP_REMOVED lines=11> */
.L_x_4532:
[----:B------:R-:W-:Y:S05]  /*0bb0*/  BSYNC B0 ;  /* 0x0000000000007941 */ /* 0x000fea0003800000 */
.L_x_4531:
        /* <DEDUP_REMOVED lines=9> */
.L_x_4534:
[----:B------:R-:W-:Y:S05]  /*0c50*/  BSYNC B0 ;  /* 0x0000000000007941 */ /* 0x000fea0003800000 */
.L_x_4533:
        /* <DEDUP_REMOVED lines=15> */
.L_x_4526:
        /* <DEDUP_REMOVED lines=24> */
.L_x_4535:
        /* <DEDUP_REMOVED lines=82> */
.L_x_4536:
        /* <DEDUP_REMOVED lines=48> */
.L_x_4538:
        /* <DEDUP_REMOVED lines=28> */
.L_x_4537:
        /* <DEDUP_REMOVED lines=47> */
[----:B------:R-:W-:Y:S01]  /*1ba0*/  SHF.R.S32.HI R29, RZ, 0x1f, R24 ;  /* 0x0000001fff1d7819 */ /* 0x000fe20000011418 */
[----:B------:R-:W-:Y:S01]  /*1bb0*/  IMAD.WIDE.U32 R8, R8, UR4, R26 ;  /* 0x0000000408087c25 */ /* 0x000fe2000f8e001a */
[----:B------:R-:W-:Y:S01]  /*1bc0*/  IADD3 R22, P1, R130, R22, RZ ;  /* 0x0000001682167210 */ /* 0x000fe20007f3e0ff */
        /* <DEDUP_REMOVED lines=53> */
.L_x_4540:
[----:B------:R-:W-:Y:S05]  /*1f20*/  BSYNC B0 ;  /* 0x0000000000007941 */ /* 0x000fea0003800000 */
.L_x_4539:
        /* <DEDUP_REMOVED lines=10> */
[----:B------:R-:W-:-:S04]  /*1fd0*/  IMAD.WIDE.U32 R24, R16, UR6, R24 ;  /* 0x0000000610187c25 */ /* 0x000fc8000f8e0018 */
[----:B------:R-:W-:-:S04]  /*1fe0*/  IMAD R21, R21, UR6, RZ ;  /* 0x0000000615157c24 */ /* 0x000fc8000f8e02ff */
        /* <DEDUP_REMOVED lines=27> */
.L_x_4542:
[----:B------:R-:W-:Y:S05]  /*21a0*/  BSYNC B0 ;  /* 0x0000000000007941 */ /* 0x000fea0003800000 */
.L_x_4541:
        /* <DEDUP_REMOVED lines=44> */
.L_x_4544:
[----:B------:R-:W-:Y:S05]  /*2470*/  BSYNC B0 ;  /* 0x0000000000007941 */ /* 0x000fea0003800000 */
.L_x_4543:
        /* <DEDUP_REMOVED lines=33> */
.L_x_4546:
[----:B------:R-:W-:Y:S05]  /*2690*/  BSYNC B0 ;  /* 0x0000000000007941 */ /* 0x000fea0003800000 */
.L_x_4545:
        /* <DEDUP_REMOVED lines=17> */
[----:B------:R-:W-:Y:S01]  /*27b0*/  LEA.HI R15, R90, R90, RZ, 0x1 ;  /* 0x0000005a5a0f7211 */ /* 0x000fe200078f08ff */
[----:B------:R-:W-:Y:S01]  /*27c0*/  IMAD.IADD R7, R2, 0x1, -R3 ;  /* 0x0000000102077824 */ /* 0x000fe200078e0a03 */
[----:B------:R-:W-:Y:S01]  /*27d0*/  SHF.R.S32.HI R3, RZ, 0x1, R17 ;  /* 0x00000001ff037819 */ /* 0x000fe20000011411 */
[----:B------:R-:W-:Y:S01]  /*27e0*/  IMAD.SHL.U32 R5, R5, 0x8, RZ ;  /* 0x0000000805057824 */ /* 0x000fe200078e00ff */
[----:B------:R-:W-:-:S02]  /*27f0*/  ISETP.GE.AND P1, PT, R14, R11, PT ;  /* 0x0000000b0e00720c */ /* 0x000fc40003f26270 */
[----:B------:R-:W-:Y:S01]  /*2800*/  ISETP.GE.AND P0, PT, R12, R11, PT ;  /* 0x0000000b0c00720c */ /* 0x000fe20003f06270 */
[----:B------:R-:W-:-:S04]  /*2810*/  DEPBAR.LE SB0, 0x0 ;  /* 0x000080000000791a */ /* 0x000fc80000000000 */
[----:B------:R-:W-:Y:S01]  /*2820*/  BAR.SYNC.DEFER_BLOCKING 0x0 ;  /* 0x0000000000007b1d */ /* 0x000fe20000010000 */
[--C-:B------:R-:W-:Y:S01]  /*2830*/  SHF.R.S32.HI R11, RZ, 0x1, R15.reuse ;  /* 0x00000001ff0b7819 */ /* 0x100fe2000001140f */
[----:B------:R-:W-:Y:S01]  /*2840*/  IMAD.SHL.U32 R2, R3, 0x40, RZ ;  /* 0x0000004003027824 */ /* 0x000fe200078e00ff */
[----:B------:R-:W-:Y:S01]  /*2850*/  SHF.R.S32.HI R4, RZ, 0x1f, R15 ;  /* 0x0000001fff047819 */ /* 0x000fe2000001140f */
[----:B-1----:R-:W-:Y:S01]  /*2860*/  IMAD R13, R13, R98, RZ ;  /* 0x000000620d0d7224 */ /* 0x002fe200078e02ff */
[----:B------:R-:W-:Y:S01]  /*2870*/  LOP3.LUT R17, R17, 0xfffffffe, RZ, 0xc0, !PT ;  /* 0xfffffffe11117812 */ /* 0x000fe200078ec0ff */
[----:B------:R-:W-:Y:S01]  /*2880*/  IMAD.SHL.U32 R127, R98, 0x20, RZ ;  /* 0x00000020627f7824 */ /* 0x000fe200078e00ff */
[----:B------:R-:W-:Y:S02]  /*2890*/  LEA.HI R4, R4, R11, RZ, 0x2 ;  /* 0x0000000b04047211 */ /* 0x000fe400078f10ff */
[----:B------:R-:W-:Y:S01]  /*28a0*/  LOP3.LUT R2, R2, 0xc0, RZ, 0xc0, !PT ;  /* 0x000000c002027812 */ /* 0x000fe200078ec0ff */
[----:B------:R-:W-:Y:S01]  /*28b0*/  IMAD.IADD R10, R10, 0x1, -R17 ;  /* 0x000000010a0a7824 */ /* 0x000fe200078e0a11 */
[----:B------:R-:W-:-:S02]  /*28c0*/  SHF.R.S32.HI R17, RZ, 0x1f, R90 ;  /* 0x0000001fff117819 */ /* 0x000fc4000001145a */
[----:B------:R-:W-:Y:S02]  /*28d0*/  LOP3.LUT R4, R4, 0xfffffffc, RZ, 0xc0, !PT ;  /* 0xfffffffc04047812 */ /* 0x000fe400078ec0ff */
[----:B------:R-:W-:Y:S02]  /*28e0*/  LOP3.LUT R5, R2, 0x8, R5, 0xf8, !PT ;  /* 0x0000000802057812 */ /* 0x000fe400078ef805 */
[----:B------:R-:W-:Y:S01]  /*28f0*/  SHF.R.U32.HI R2, RZ, 0x3, R2 ;  /* 0x00000003ff027819 */ /* 0x000fe20000011602 */
[----:B------:R-:W-:Y:S01]  /*2900*/  IMAD.IADD R4, R11, 0x1, -R4 ;  /* 0x000000010b047824 */ /* 0x000fe200078e0a04 */
[----:B------:R-:W-:Y:S01]  /*2910*/  LEA.HI R6, R17, R90, RZ, 0x3 ;  /* 0x0000005a11067211 */ /* 0x000fe200078f18ff */
[----:B------:R-:W-:Y:S01]  /*2920*/  IMAD R11, R7, 0x8, R10 ;  /* 0x00000008070b7824 */ /* 0x000fe200078e020a */
[----:B------:R-:W-:Y:S01]  /*2930*/  LOP3.LUT R2, R5, R2, RZ, 0x3c, !PT ;  /* 0x0000000205027212 */ /* 0x000fe200078e3cff */
[----:B------:R-:W-:Y:S01]  /*2940*/  IMAD.SHL.U32 R5, R4, 0x40, RZ ;  /* 0x0000004004057824 */ /* 0x000fe200078e00ff */
[----:B------:R-:W-:Y:S01]  /*2950*/  LOP3.LUT R15, R15, 0x7fffffe, RZ, 0xc0, !PT ;  /* 0x07fffffe0f0f7812 */ /* 0x000fe200078ec0ff */
[----:B------:R-:W-:Y:S01]  /*2960*/  IMAD.SHL.U32 R6, R6, 0x20, RZ ;  /* 0x0000002006067824 */ /* 0x000fe200078e00ff */
[----:B------:R1:W-:Y:S01]  /*2970*/  @P1 STS [R129+0x6000], RZ ;  /* 0x006000ff81001388 */ /* 0x0003e20000000800 */
[----:B------:R-:W-:Y:S01]  /*2980*/  IMAD.SHL.U32 R10, R7, 0x8, RZ ;  /* 0x00000008070a7824 */ /* 0x000fe200078e00ff */
[----:B------:R-:W-:Y:S01]  /*2990*/  LOP3.LUT R5, R5, 0xc0, RZ, 0xc0, !PT ;  /* 0x000000c005057812 */ /* 0x000fe200078ec0ff */
[----:B------:R-:W-:Y:S01]  /*29a0*/  IMAD.U32 R120, R11, 0x20, R2 ;  /* 0x000000200b787824 */ /* 0x000fe200078e0002 */
[----:B------:R1:W-:Y:S01]  /*29b0*/  @P1 STS [R129+0x6004], RZ ;  /* 0x006004ff81001388 */ /* 0x0003e20000000800 */
[----:B------:R-:W-:Y:S01]  /*29c0*/  LOP3.LUT R83, R6, 0xffffff00, RZ, 0xc0, !PT ;  /* 0xffffff0006537812 */ /* 0x000fe200078ec0ff */
[----:B------:R-:W-:Y:S01]  /*29d0*/  IMAD.IADD R90, R90, 0x1, -R15 ;  /* 0x000000015a5a7824 */ /* 0x000fe200078e0a0f */
[----:B------:R-:W-:Y:S01]  /*29e0*/  LOP3.LUT R11, R5, 0x8, R10, 0xf8, !PT ;  /* 0x00000008050b7812 */ /* 0x000fe200078ef80a */
[----:B------:R1:W-:Y:S01]  /*29f0*/  @P1 STS.64 [R129+0x6008], RZ ;  /* 0x006008ff81001388 */ /* 0x0003e20000000a00 */
[----:B------:R-:W-:Y:S01]  /*2a00*/  SHF.R.U32.HI R2, RZ, 0x3, R5 ;  /* 0x00000003ff027819 */ /* 0x000fe20000011605 */
[----:B------:R-:W-:Y:S01]  /*2a10*/  IMAD R7, R92, 0x200, R83 ;  /* 0x000002005c077824 */ /* 0x000fe200078e0253 */
[----:B------:R-:W-:Y:S01]  /*2a20*/  SHF.L.U64.HI R126, R98, 0x5, R99 ;  /* 0x00000005627e7819 */ /* 0x000fe20000010263 */
[----:B------:R1:W-:Y:S01]  /*2a30*/  @P1 STS.128 [R129+0x7000], RZ ;  /* 0x007000ff81001388 */ /* 0x0003e20000000c00 */
[C---:B------:R-:W-:Y:S01]  /*2a40*/  IMAD R5, R88.reuse, R99, R13 ;  /* 0x0000006358057224 */ /* 0x040fe200078e020d */
[----:B------:R-:W-:Y:S01]  /*2a50*/  LOP3.LUT R2, R11, R2, RZ, 0x3c, !PT ;  /* 0x000000020b027212 */ /* 0x000fe200078e3cff */
[----:B------:R-:W-:Y:S01]  /*2a60*/  IMAD.WIDE.U32 R88, R88, R98, R8 ;  /* 0x0000006258587225 */ /* 0x000fe200078e0008 */
[----:B------:R1:W-:Y:S01]  /*2a70*/  @P1 STS.128 [R129+0x8000], RZ ;  /* 0x008000ff81001388 */ /* 0x0003e20000000c00 */
[----:B------:R-:W-:-:S02]  /*2a80*/  LEA R120, R120, UR4, 0x1 ;  /* 0x0000000478787c11 */ /* 0x000fc4000f8e08ff */
        /* <DEDUP_REMOVED lines=31> */
.L_x_4548:
[----:B------:R-:W-:Y:S05]  /*2c80*/  BSYNC B0 ;  /* 0x0000000000007941 */ /* 0x000fea0003800000 */
.L_x_4547:
        /* <DEDUP_REMOVED lines=31> */
.L_x_4550:
[----:B------:R-:W-:Y:S05]  /*2e80*/  BSYNC B0 ;  /* 0x0000000000007941 */ /* 0x000fea0003800000 */
.L_x_4549:
[----:B-1----:R-:W-:Y:S01]  /*2e90*/  LDSM.16.M88.4 R8, [R121] ;  /* 0x000000007908783b */ /* 0x002fe20000000200 */
[----:B------:R-:W-:Y:S01]  /*2ea0*/  LOP3.LUT P0, RZ, R3, 0x2, RZ, 0xc0, !PT ;  /* 0x0000000203ff7812 */ /* 0x000fe2000780c0ff */
[----:B------:R-:W-:Y:S01]  /*2eb0*/  IMAD.MOV.U32 R3, RZ, RZ, 0x10 ;  /* 0x00000010ff037424 */ /* 0x000fe200078e00ff */
[----:B------:R-:W-:Y:S01]  /*2ec0*/  LOP3.LUT P1, RZ, R4, 0x2, RZ, 0xc0, !PT ;  /* 0x0000000204ff7812 */ /* 0x000fe2000782c0ff */
[----:B------:R-:W1:Y:S01]  /*2ed0*/  LDSM.16.M88.4 R16, [R120+0x3000] ;  /* 0x003000007810783b */ /* 0x000e620000000200 */
[----:B------:R-:W-:Y:S01]  /*2ee0*/  IMAD.MOV.U32 R5, RZ, RZ, 0x20 ;  /* 0x00000020ff057424 */ /* 0x000fe200078e00ff */
[----:B------:R-:W-:Y:S01]  /*2ef0*/  ULDC UR10, c[0x0][0x39c] ;  /* 0x0000e700000a7ab9 */ /* 0x000fe20000000800 */
[----:B------:R-:W-:Y:S01]  /*2f00*/  SEL R3, R3, 0xfffffff0, !P1 ;  /* 0xfffffff003037807 */ /* 0x000fe20004800000 */
[----:B------:R-:W5:Y:S01]  /*2f10*/  LDSM.16.M88.4 R40, [R120+0x3400] ;  /* 0x003400007828783b */ /* 0x000f620000000200 */
[----:B------:R-:W-:Y:S01]  /*2f20*/  IMAD R91, R92, 0x10, R91 ;  /* 0x000000105c5b7824 */ /* 0x000fe200078e025b */
[----:B------:R-:W-:Y:S01]  /*2f30*/  SEL R5, R5, 0xffffffe0, !P0 ;  /* 0xffffffe005057807 */ /* 0x000fe20004000000 */
[----:B------:R-:W-:Y:S01]  /*2f40*/  IMAD R83, R90, 0x20, R83 ;  /* 0x000000205a537824 */ /* 0x000fe200078e0253 */
[----:B------:R-:W-:Y:S01]  /*2f50*/  LDSM.16.M88.4 R52, [R121+0x1000] ;  /* 0x001000007934783b */ /* 0x000fe20000000200 */
[----:B------:R-:W-:-:S02]  /*2f60*/  IMAD R119, R3, 0x2, R121 ;  /* 0x0000000203777824 */ /* 0x000fc400078e0279 */
[----:B------:R-:W-:Y:S01]  /*2f70*/  IMAD.IADD R117, R120, 0x1, R5 ;  /* 0x0000000178757824 */ /* 0x000fe200078e0205 */
[----:B------:R-:W-:Y:S01]  /*2f80*/  LDSM.16.M88.4 R24, [R120+0x4000] ;  /* 0x004000007818783b */ /* 0x000fe20000000200 */
[----:B------:R-:W-:-:S03]  /*2f90*/  IMAD.IADD R118, R2, 0x1, R83 ;  /* 0x0000000102767824 */ /* 0x000fc600078e0253 */
[----:B------:R-:W-:Y:S04]  /*2fa0*/  LDSM.16.M88.4 R72, [R119] ;  /* 0x000000007748783b */ /* 0x000fe80000000200 */
[----:B--2---:R-:W2:Y:S04]  /*2fb0*/  LDSM.16.M88.4 R4, [R117+0x3000] ;  /* 0x003000007504783b */ /* 0x004ea80000000200 */
[----:B------:R-:W3:Y:S04]  /*2fc0*/  LDSM.16.M88.4 R12, [R117+0x3400] ;  /* 0x00340000750c783b */ /* 0x000ee80000000200 */
[----:B------:R-:W-:Y:S04]  /*2fd0*/  LDSM.16.M88.4 R36, [R119+0x1000] ;  /* 0x001000007724783b */ /* 0x000fe80000000200 */
[----:B------:R-:W4:Y:S04]  /*2fe0*/  LDSM.16.M88.4 R60, [R120+0x3800] ;  /* 0x00380000783c783b */ /* 0x000f280000000200 */
[----:B------:R-:W4:Y:S01]  /*2ff0*/  LDSM.16.M88.4 R48, [R120+0x4400] ;  /* 0x004400007830783b */ /* 0x000f220000000200 */
[C---:B-1----:R-:W-:Y:S03]  /*3000*/  HMMA.16816.F32 R20, R8.reuse, R16, RZ ;  /* 0x000000100814723c */ /* 0x042fe600000018ff */
[----:B------:R-:W-:Y:S04]  /*3010*/  LDSM.16.M88.4 R28, [R121+0x2000] ;  /* 0x00200000791c783b */ /* 0x000fe80000000200 */
[----:B------:R-:W-:Y:S01]  /*3020*/  LDSM.16.M88.4 R68, [R117+0x3800] ;  /* 0x003800007544783b */ /* 0x000fe20000000200 */
[C---:B------:R-:W-:Y:S03]  /*3030*/  HMMA.16816.F32 R16, R8.reuse, R18, RZ ;  /* 0x000000120810723c */ /* 0x040fe600000018ff */
[----:B------:R-:W-:Y:S03]  /*3040*/  LDSM.16.M88.4 R32, [R117+0x4400] ;  /* 0x004400007520783b */ /* 0x000fe60000000200 */
[C---:B-----5:R-:W-:Y:S01]  /*3050*/  HMMA.16816.F32 R44, R8.reuse, R40, RZ ;  /* 0x00000028082c723c */ /* 0x060fe200000018ff */
[----:B------:R-:W-:Y:S04]  /*3060*/  LDSM.16.M88.4 R76, [R120+0x3c00] ;  /* 0x003c0000784c783b */ /* 0x000fe80000000200 */
[----:B------:R-:W0:Y:S01]  /*3070*/  LDGDEPBAR ;  /* 0x00000000000079af */ /* 0x000e220000000000 */
[----:B------:R-:W-:Y:S06]  /*3080*/  HMMA.16816.F32 R40, R8, R42, RZ ;  /* 0x0000002a0828723c */ /* 0x000fec00000018ff */
[C---:B--2---:R-:W-:Y:S06]  /*3090*/  HMMA.16816.F32 R20, R72.reuse, R4, R20 ;  /* 0x000000044814723c */ /* 0x044fec0000001814 */
[C---:B------:R-:W-:Y:S01]  /*30a0*/  HMMA.16816.F32 R16, R72.reuse, R6, R16 ;  /* 0x000000064810723c */ /* 0x040fe20000001810 */
[----:B------:R-:W1:Y:S05]  /*30b0*/  LDSM.16.M88.4 R4, [R117+0x4000] ;  /* 0x004000007504783b */ /* 0x000e6a0000000200 */
[C---:B---3--:R-:W-:Y:S06]  /*30c0*/  HMMA.16816.F32 R44, R72.reuse, R12, R44 ;  /* 0x0000000c482c723c */ /* 0x048fec000000182c */
[----:B------:R-:W-:Y:S01]  /*30d0*/  HMMA.16816.F32 R40, R72, R14, R40 ;  /* 0x0000000e4828723c */ /* 0x000fe20000001828 */
[----:B------:R-:W-:Y:S05]  /*30e0*/  LDSM.16.M88.4 R12, [R117+0x5000] ;  /* 0x00500000750c783b */ /* 0x000fea0000000200 */
[C---:B------:R-:W-:Y:S06]  /*30f0*/  HMMA.16816.F32 R20, R52.reuse, R24, R20 ;  /* 0x000000183414723c */ /* 0x040fec0000001814 */
[----:B------:R-:W-:Y:S01]  /*3100*/  HMMA.16816.F32 R16, R52, R26, R16 ;  /* 0x0000001a3410723c */ /* 0x000fe20000001810 */
[----:B------:R-:W2:Y:S05]  /*3110*/  LDSM.16.M88.4 R24, [R120+0x5000] ;  /* 0x005000007818783b */ /* 0x000eaa0000000200 */
[----:B----4-:R-:W-:Y:S06]  /*3120*/  HMMA.16816.F32 R64, R8, R60, RZ ;  /* 0x0000003c0840723c */ /* 0x010fec00000018ff */
[----:B------:R-:W-:Y:S06]  /*3130*/  HMMA.16816.F32 R44, R52, R48, R44 ;  /* 0x00000030342c723c */ /* 0x000fec000000182c */
[C---:B-1----:R-:W-:Y:S06]  /*3140*/  HMMA.16816.F32 R20, R36.reuse, R4, R20 ;  /* 0x000000042414723c */ /* 0x042fec0000001814 */
[----:B------:R-:W-:Y:S01]  /*3150*/  HMMA.16816.F32 R16, R36, R6, R16 ;  /* 0x000000062410723c */ /* 0x000fe20000001810 */
[----:B------:R-:W1:Y:S05]  /*3160*/  LDSM.16.M88.4 R4, [R119+0x2000] ;  /* 0x002000007704783b */ /* 0x000e6a0000000200 */
[----:B------:R-:W-:Y:S01]  /*3170*/  HMMA.16816.F32 R40, R52, R50, R40 ;  /* 0x000000323428723c */ /* 0x000fe20000001828 */
[----:B------:R-:W3:Y:S05]  /*3180*/  LDSM.16.M88.4 R48, [R120+0x4800] ;  /* 0x004800007830783b */ /* 0x000eea0000000200 */
[----:B------:R-:W-:Y:S06]  /*3190*/  HMMA.16816.F32 R60, R8, R62, RZ ;  /* 0x0000003e083c723c */ /* 0x000fec00000018ff */
[C---:B--2---:R-:W-:Y:S06]  /*31a0*/  HMMA.16816.F32 R20, R28.reuse, R24, R20 ;  /* 0x000000181c14723c */ /* 0x044fec0000001814 */
[----:B------:R-:W-:Y:S01]  /*31b0*/  HMMA.16816.F32 R16, R28, R26, R16 ;  /* 0x0000001a1c10723c */ /* 0x000fe20000001810 */
[----:B------:R-:W2:Y:S05]  /*31c0*/  LDSM.16.M88.4 R24, [R120+0x5400] ;  /* 0x005400007818783b */ /* 0x000eaa0000000200 */
[----:B------:R-:W-:Y:S06]  /*31d0*/  HMMA.16816.F32 R64, R72, R68, R64 ;  /* 0x000000444840723c */ /* 0x000fec0000001840 */
[C---:B------:R-:W-:Y:S06]  /*31e0*/  HMMA.16816.F32 R44, R36.reuse, R32, R44 ;  /* 0x00000020242c723c */ /* 0x040fec000000182c */
[----:B------:R-:W-:Y:S01]  /*31f0*/  HMMA.16816.F32 R40, R36, R34, R40 ;  /* 0x000000222428723c */ /* 0x000fe20000001828 */
[----:B------:R-:W-:Y:S05]  /*3200*/  LDSM.16.M88.4 R32, [R117+0x5400] ;  /* 0x005400007520783b */ /* 0x000fea0000000200 */
[----:B------:R-:W-:Y:S01]  /*3210*/  HMMA.16816.F32 R60, R72, R70, R60 ;  /* 0x00000046483c723c */ /* 0x000fe2000000183c */
[----:B------:R-:W-:Y:S05]  /*3220*/  LDSM.16.M88.4 R68, [R117+0x4800] ;  /* 0x004800007544783b */ /* 0x000fea0000000200 */
[C---:B-1----:R-:W-:Y:S06]  /*3230*/  HMMA.16816.F32 R20, R4.reuse, R12, R20 ;  /* 0x0000000c0414723c */ /* 0x042fec0000001814 */
[----:B------:R-:W-:Y:S01]  /*3240*/  HMMA.16816.F32 R16, R4, R14, R16 ;  /* 0x0000000e0410723c */ /* 0x000fe20000001810 */
[----:B------:R-:W1:Y:S05]  /*3250*/  LDSM.16.M88.4 R12, [R117+0x3c00] ;  /* 0x003c0000750c783b */ /* 0x000e6a0000000200 */
[C---:B------:R-:W-:Y:S06]  /*3260*/  HMMA.16816.F32 R56, R8.reuse, R76, RZ ;  /* 0x0000004c0838723c */ /* 0x040fec00000018ff */
[----:B------:R-:W-:Y:S06]  /*3270*/  HMMA.16816.F32 R8, R8, R78, RZ ;  /* 0x0000004e0808723c */ /* 0x000fec00000018ff */
[----:B---3--:R-:W-:Y:S01]  /*3280*/  HMMA.16816.F32 R64, R52, R48, R64 ;  /* 0x000000303440723c */ /* 0x008fe20000001840 */
[----:B------:R-:W-:Y:S01]  /*3290*/  FMUL.FTZ R20, R20, UR10 ;  /* 0x0000000a14147c20 */ /* 0x000fe20008410000 */
[----:B------:R-:W-:Y:S01]  /*32a0*/  FMUL.FTZ R21, R21, UR10 ;  /* 0x0000000a15157c20 */ /* 0x000fe20008410000 */
[----:B------:R-:W-:-:S02]  /*32b0*/  FMUL.FTZ R78, R22, UR10 ;  /* 0x0000000a164e7c20 */ /* 0x000fc40008410000 */
[----:B------:R-:W-:Y:S01]  /*32c0*/  MUFU.TANH R76, R20 ;  /* 0x00000014004c7308 */ /* 0x000fe20000002400 */
[----:B--2---:R-:W-:Y:S01]  /*32d0*/  HMMA.16816.F32 R44, R28, R24, R44 ;  /* 0x000000181c2c723c */ /* 0x004fe2000000182c */
[----:B------:R-:W-:-:S05]  /*32e0*/  FMUL.FTZ R16, R16, UR10 ;  /* 0x0000000a10107c20 */ /* 0x000fca0008410000 */
[----:B------:R-:W-:Y:S01]  /*32f0*/  HMMA.16816.F32 R40, R28, R26, R40 ;  /* 0x0000001a1c28723c */ /* 0x000fe20000001828 */
[----:B------:R-:W2:Y:S01]  /*3300*/  LDSM.16.M88.4 R24, [R120+0x4c00] ;  /* 0x004c00007818783b */ /* 0x000ea20000000200 */
[----:B------:R3:W-:Y:S04]  /*3310*/  MUFU.TANH R77, R21 ;  /* 0x00000015004d7308 */ /* 0x0007e80000002400 */
[----:B------:R-:W-:Y:S01]  /*3320*/  HMMA.16816.F32 R60, R52, R50, R60 ;  /* 0x00000032343c723c */ /* 0x000fe2000000183c */
[----:B------:R-:W4:Y:S03]  /*3330*/  LDSM.16.M88.4 R48, [R120+0x5800] ;  /* 0x005800007830783b */ /* 0x000f260000000200 */
[----:B------:R-:W-:Y:S02]  /*3340*/  MUFU.TANH R78, R78 ;  /* 0x0000004e004e7308 */ /* 0x000fe40000002400 */
[C---:B-1----:R-:W-:Y:S06]  /*3350*/  HMMA.16816.F32 R56, R72.reuse, R12, R56 ;  /* 0x0000000c4838723c */ /* 0x042fec0000001838 */
[----:B------:R-:W-:Y:S01]  /*3360*/  HMMA.16816.F32 R8, R72, R14, R8 ;  /* 0x0000000e4808723c */ /* 0x000fe20000001808 */
[----:B------:R-:W-:Y:S05]  /*3370*/  LDSM.16.M88.4 R12, [R120+0x5c00] ;  /* 0x005c0000780c783b */ /* 0x000fea0000000200 */
[----:B------:R-:W-:Y:S01]  /*3380*/  HMMA.16816.F32 R64, R36, R68, R64 ;  /* 0x000000442440723c */ /* 0x000fe20000001840 */
[----:B------:R1:W-:Y:S05]  /*3390*/  MUFU.TANH R68, R16 ;  /* 0x0000001000447308 */ /* 0x0003ea0000002400 */
[C---:B------:R-:W-:Y:S06]  /*33a0*/  HMMA.16816.F32 R44, R4.reuse, R32, R44 ;  /* 0x00000020042c723c */ /* 0x040fec000000182c */
[----:B------:R-:W-:Y:S01]  /*33b0*/  HMMA.16816.F32 R40, R4, R34, R40 ;  /* 0x000000220428723c */ /* 0x000fe20000001828 */
[----:B------:R-:W-:Y:S01]  /*33c0*/  FMUL.FTZ R32, R17, UR10 ;  /* 0x0000000a11207c20 */ /* 0x000fe20008410000 */
[----:B------:R-:W-:-:S02]  /*33d0*/  FMUL.FTZ R33, R23, UR10 ;  /* 0x0000000a17217c20 */ /* 0x000fc40008410000 */
[----:B---3--:R-:W3:Y:S02]  /*33e0*/  LDSM.16.M88.4 R20, [R117+0x5800] ;  /* 0x005800007514783b */ /* 0x008ee40000000200 */
[----:B------:R-:W-:Y:S01]  /*33f0*/  HMMA.16816.F32 R60, R36, R70, R60 ;  /* 0x00000046243c723c */ /* 0x000fe2000000183c */
[----:B------:R-:W-:Y:S01]  /*3400*/  FMUL.FTZ R34, R18, UR10 ;  /* 0x0000000a12227c20 */ /* 0x000fe20008410000 */
[----:B------:R-:W-:Y:S01]  /*3410*/  FMUL.FTZ R35, R19, UR10 ;  /* 0x0000000a13237c20 */ /* 0x000fe20008410000 */
[----:B------:R-:W5:Y:S01]  /*3420*/  MUFU.TANH R32, R32 ;  /* 0x0000002000207308 */ /* 0x000f620000002400 */
[----:B-1----:R-:W1:Y:S02]  /*3430*/  LDSM.16.M88.4 R16, [R117+0x4c00] ;  /* 0x004c00007510783b */ /* 0x002e640000000200 */
[C---:B--2---:R-:W-:Y:S05]  /*3440*/  HMMA.16816.F32 R56, R52.reuse, R24, R56 ;  /* 0x000000183438723c */ /* 0x044fea0000001838 */
[----:B------:R-:W2:Y:S01]  /*3450*/  MUFU.TANH R33, R33 ;  /* 0x0000002100217308 */ /* 0x000ea20000002400 */
[----:B------:R-:W-:Y:S01]  /*3460*/  HMMA.16816.F32 R8, R52, R26, R8 ;  /* 0x0000001a3408723c */ /* 0x000fe20000001808 */
[----:B------:R-:W-:Y:S01]  /*3470*/  FMUL.FTZ R44, R44, UR10 ;  /* 0x0000000a2c2c7c20 */ /* 0x000fe20008410000 */
[----:B------:R-:W-:-:S04]  /*3480*/  FMUL.FTZ R45, R45, UR10 ;  /* 0x0000000a2d2d7c20 */ /* 0x000fc80008410000 */
[C---:B----4-:R-:W-:Y:S01]  /*3490*/  HMMA.16816.F32 R64, R28.reuse, R48, R64 ;  /* 0x000000301c40723c */ /* 0x050fe20000001840 */
[----:B------:R-:W-:Y:S01]  /*34a0*/  LOP3.LUT R27, R93, 0xffffffe0, RZ, 0xc0, !PT ;  /* 0xffffffe05d1b7812 */ /* 0x000fe200078ec0ff */
[----:B------:R-:W4:Y:S01]  /*34b0*/  MUFU.TANH R34, R34 ;  /* 0x0000002200227308 */ /* 0x000f220000002400 */
[----:B------:R-:W-:Y:S01]  /*34c0*/  FMUL.FTZ R24, R40, UR10 ;  /* 0x0000000a28187c20 */ /* 0x000fe20008410000 */
[----:B------:R-:W-:Y:S01]  /*34d0*/  FMUL.FTZ R25, R41, UR10 ;  /* 0x0000000a29197c20 */ /* 0x000fe20008410000 */
[----:B------:R-:W-:Y:S01]  /*34e0*/  FMUL.FTZ R40, R46, UR10 ;  /* 0x0000000a2e287c20 */ /* 0x000fe20008410000 */
[----:B------:R-:W-:Y:S01]  /*34f0*/  HMMA.16816.F32 R60, R28, R50, R60 ;  /* 0x000000321c3c723c */ /* 0x000fe2000000183c */
[C---:B------:R-:W-:Y:S02]  /*3500*/  IMAD.IADD R27, R82.reuse, 0x1, -R27 ;  /* 0x00000001521b7824 */ /* 0x040fe400078e0a1b */
[----:B------:R-:W-:Y:S01]  /*3510*/  FMUL.FTZ R26, R47, UR10 ;  /* 0x0000000a2f1a7c20 */ /* 0x000fe20008410000 */
[----:B------:R-:W-:Y:S01]  /*3520*/  IMAD.SHL.U32 R82, R82, 0x2, RZ ;  /* 0x0000000252527824 */ /* 0x000fe200078e00ff */
[----:B------:R-:W4:Y:S08]  /*3530*/  MUFU.TANH R35, R35 ;  /* 0x0000002300237308 */ /* 0x000f300000002400 */
[----:B------:R-:W4:Y:S05]  /*3540*/  MUFU.TANH R44, R44 ;  /* 0x0000002c002c7308 */ /* 0x000f2a0000002400 */
[----:B---3--:R-:W-:Y:S03]  /*3550*/  HMMA.16816.F32 R64, R4, R20, R64 ;  /* 0x000000140440723c */ /* 0x008fe60000001840 */
[----:B------:R-:W3:Y:S03]  /*3560*/  MUFU.TANH R24, R24 ;  /* 0x0000001800187308 */ /* 0x000ee60000002400 */
[C---:B-1----:R-:W-:Y:S05]  /*3570*/  HMMA.16816.F32 R56, R36.reuse, R16, R56 ;  /* 0x000000102438723c */ /* 0x042fea0000001838 */
[----:B------:R-:W1:Y:S01]  /*3580*/  MUFU.TANH R25, R25 ;  /* 0x0000001900197308 */ /* 0x000e620000002400 */
[----:B------:R-:W-:Y:S01]  /*3590*/  HMMA.16816.F32 R8, R36, R18, R8 ;  /* 0x000000122408723c */ /* 0x000fe20000001808 */
[----:B------:R-:W-:Y:S01]  /*35a0*/  FMUL.FTZ R16, R42, UR10 ;  /* 0x0000000a2a107c20 */ /* 0x000fe20008410000 */
[----:B------:R-:W-:-:S04]  /*35b0*/  FMUL.FTZ R17, R43, UR10 ;  /* 0x0000000a2b117c20 */ /* 0x000fc80008410000 */
[----:B------:R-:W-:Y:S01]  /*35c0*/  HMMA.16816.F32 R60, R4, R22, R60 ;  /* 0x00000016043c723c */ /* 0x000fe2000000183c */
[----:B------:R-:W5:Y:S01]  /*35d0*/  LDSM.16.M88.4 R20, [R117+0x5c00] ;  /* 0x005c00007514783b */ /* 0x000f620000000200 */
[----:B------:R-:W-:Y:S01]  /*35e0*/  SHF.R.S32.HI R36, RZ, 0x1f, R27 ;  /* 0x0000001fff247819 */ /* 0x000fe2000001141b */
[----:B------:R-:W1:Y:S01]  /*35f0*/  MUFU.TANH R45, R45 ;  /* 0x0000002d002d7308 */ /* 0x000e620000002400 */
[----:B------:R-:W-:Y:S01]  /*3600*/  LOP3.LUT R19, R82, 0x6, RZ, 0xc0, !PT ;  /* 0x0000000652137812 */ /* 0x000fe200078ec0ff */
[----:B------:R-:W-:-:S04]  /*3610*/  DEPBAR.LE SB0, 0x0 ;  /* 0x000080000000791a */ /* 0x000fc80000000000 */
[----:B------:R-:W-:Y:S01]  /*3620*/  LEA.HI R36, R36, R27, RZ, 0x2 ;  /* 0x0000001b24247211 */ /* 0x000fe200078f10ff */
[----:B------:R-:W-:Y:S01]  /*3630*/  FMUL.FTZ R18, R65, UR10 ;  /* 0x0000000a41127c20 */ /* 0x000fe20008410000 */
[----:B------:R-:W1:Y:S01]  /*3640*/  MUFU.TANH R16, R16 ;  /* 0x0000001000107308 */ /* 0x000e620000002400 */
[C---:B------:R-:W-:Y:S01]  /*3650*/  HMMA.16816.F32 R56, R28.reuse, R12, R56 ;  /* 0x0000000c1c38723c */ /* 0x040fe20000001838 */
[----:B------:R-:W-:Y:S01]  /*3660*/  SHF.R.S32.HI R36, RZ, 0x2, R36 ;  /* 0x00000002ff247819 */ /* 0x000fe20000011424 */
[----:B------:R-:W-:Y:S01]  /*3670*/  FMUL.FTZ R64, R64, UR10 ;  /* 0x0000000a40407c20 */ /* 0x000fe20008410000 */
[----:B------:R-:W-:Y:S01]  /*3680*/  FMUL.FTZ R66, R66, UR10 ;  /* 0x0000000a42427c20 */ /* 0x000fe20008410000 */
[----:B------:R-:W-:Y:S01]  /*3690*/  FMUL.FTZ R67, R67, UR10 ;  /* 0x0000000a43437c20 */ /* 0x000fe20008410000 */
[----:B------:R-:W-:Y:S01]  /*36a0*/  IADD3 R36, R91, 0x1, R36 ;  /* 0x000000015b247810 */ /* 0x000fe20007ffe024 */
[----:B------:R-:W-:Y:S01]  /*36b0*/  HMMA.16816.F32 R8, R28, R14, R8 ;  /* 0x0000000e1c08723c */ /* 0x000fe20000001808 */
[----:B------:R-:W-:Y:S01]  /*36c0*/  IMAD.IADD R12, R0, 0x1, R19 ;  /* 0x00000001000c7824 */ /* 0x000fe200078e0213 */
[----:B------:R-:W1:Y:S01]  /*36d0*/  MUFU.TANH R17, R17 ;  /* 0x0000001100117308 */ /* 0x000e620000002400 */
[----:B------:R-:W-:-:S03]  /*36e0*/  IADD3 R37, R81, R36, -R94 ;  /* 0x0000002451257210 */ /* 0x000fc60007ffe85e */
[----:B------:R-:W-:Y:S01]  /*36f0*/  FMUL.FTZ R62, R62, UR10 ;  /* 0x0000000a3e3e7c20 */ /* 0x000fe20008410000 */
[C---:B------:R-:W-:Y:S02]  /*3700*/  VIADD R14, R12.reuse, 0x1 ;  /* 0x000000010c0e7836 */ /* 0x040fe40000000000 */
[----:B------:R-:W-:Y:S01]  /*3710*/  FMUL.FTZ R27, R61, UR10 ;  /* 0x0000000a3d1b7c20 */ /* 0x000fe20008410000 */
[----:B------:R-:W-:Y:S01]  /*3720*/  IMAD.IADD R80, R37, 0x1, R80 ;  /* 0x0000000125507824 */ /* 0x000fe200078e0250 */
[----:B------:R-:W1:Y:S01]  /*3730*/  MUFU.TANH R40, R40 ;  /* 0x0000002800287308 */ /* 0x000e620000002400 */
[----:B------:R-:W-:Y:S02]  /*3740*/  VIADD R15, R12, 0x8 ;  /* 0x000000080c0f7836 */ /* 0x000fe40000000000 */
[----:B------:R-:W-:Y:S01]  /*3750*/  FMUL.FTZ R13, R60, UR10 ;  /* 0x0000000a3c0d7c20 */ /* 0x000fe20008410000 */
[----:B------:R-:W-:Y:S01]  /*3760*/  FMUL.FTZ R63, R63, UR10 ;  /* 0x0000000a3f3f7c20 */ /* 0x000fe20008410000 */
[----:B------:R-:W-:-:S02]  /*3770*/  VIMNMX R103, R80, R81, PT ;  /* 0x0000005150677248 */ /* 0x000fc40003fe0100 */
[----:B------:R-:W-:Y:S02]  /*3780*/  VIADDMNMX R102, R80, 0x8, R81, PT ;  /* 0x0000000850667846 */ /* 0x000fe40003800151 */
[CC--:B------:R-:W-:Y:S01]  /*3790*/  ISETP.GE.AND P1, PT, R14.reuse, R103.reuse, PT ;  /* 0x000000670e00720c */ /* 0x0c0fe20003f26270 */
[----:B------:R-:W1:Y:S01]  /*37a0*/  MUFU.TANH R134, R64 ;  /* 0x0000004000867308 */ /* 0x000e620000002400 */
[-C--:B------:R-:W-:Y:S01]  /*37b0*/  ISETP.GE.AND P3, PT, R14, R102.reuse, PT ;  /* 0x000000660e00720c */ /* 0x080fe20003f66270 */
[C---:B------:R-:W-:Y:S01]  /*37c0*/  VIADD R14, R12.reuse, 0x9 ;  /* 0x000000090c0e7836 */ /* 0x040fe20000000000 */
[-C--:B------:R-:W-:Y:S01]  /*37d0*/  ISETP.GE.AND P5, PT, R12, R103.reuse, PT ;  /* 0x000000670c00720c */ /* 0x080fe20003fa6270 */
[C---:B-----5:R-:W-:Y:S01]  /*37e0*/  HMMA.16816.F32 R56, R4.reuse, R20, R56 ;  /* 0x000000140438723c */ /* 0x060fe20000001838 */
[CC--:B------:R-:W-:Y:S02]  /*37f0*/  ISETP.GE.AND P2, PT, R15.reuse, R103.reuse, PT ;  /* 0x000000670f00720c */ /* 0x0c0fe40003f46270 */
[----:B------:R-:W-:Y:S01]  /*3800*/  ISETP.GE.AND P0, PT, R14, R103, PT ;  /* 0x000000670e00720c */ /* 0x000fe20003f06270 */
[----:B------:R-:W5:Y:S01]  /*3810*/  MUFU.TANH R18, R18 ;  /* 0x0000001200127308 */ /* 0x000f620000002400 */
[-C--:B------:R-:W-:Y:S01]  /*3820*/  ISETP.GE.AND P4, PT, R15, R102.reuse, PT ;  /* 0x000000660f00720c */ /* 0x080fe20003f86270 */
[----:B------:R-:W-:Y:S01]  /*3830*/  HMMA.16816.F32 R8, R4, R22, R8 ;  /* 0x000000160408723c */ /* 0x000fe20000001808 */
[----:B------:R-:W-:Y:S01]  /*3840*/  FSEL R32, R32, -INF , !P0 ;  /* 0xff80000020207808 */ /* 0x000fe20004000000 */
[C---:B------:R-:W-:Y:S01]  /*3850*/  VIADD R15, R12.reuse, 0x10 ;  /* 0x000000100c0f7836 */ /* 0x040fe20000000000 */
[----:B------:R-:W-:-:S02]  /*3860*/  ISETP.GE.AND P0, PT, R12, R102, PT ;  /* 0x000000660c00720c */ /* 0x000fc40003f06270 */
[----:B------:R-:W-:Y:S01]  /*3870*/  FSEL R76, R76, -INF , !P5 ;  /* 0xff8000004c4c7808 */ /* 0x000fe20006800000 */
[----:B------:R-:W5:Y:S01]  /*3880*/  MUFU.TANH R26, R26 ;  /* 0x0000001a001a7308 */ /* 0x000f620000002400 */
[----:B------:R-:W-:Y:S01]  /*3890*/  VIADD R6, R12, 0x11 ;  /* 0x000000110c067836 */ /* 0x000fe20000000000 */
[----:B------:R-:W-:Y:S01]  /*38a0*/  ISETP.GE.AND P5, PT, R14, R102, PT ;  /* 0x000000660e00720c */ /* 0x000fe20003fa6270 */
[----:B------:R-:W-:Y:S01]  /*38b0*/  VIADD R5, R12, 0x18 ;  /* 0x000000180c057836 */ /* 0x000fe20000000000 */
[----:B------:R-:W-:Y:S02]  /*38c0*/  FSEL R39, R78, -INF , !P0 ;  /* 0xff8000004e277808 */ /* 0x000fe40004000000 */
[----:B--2---:R-:W-:Y:S02]  /*38d0*/  FSEL R37, R33, -INF , !P3 ;  /* 0xff80000021257808 */ /* 0x004fe40005800000 */
[----:B------:R-:W-:Y:S01]  /*38e0*/  FSEL R14, R77, -INF , !P1 ;  /* 0xff8000004d0e7808 */ /* 0x000fe20004800000 */
[----:B------:R-:W2:Y:S01]  /*38f0*/  MUFU.TANH R93, R66 ;  /* 0x00000042005d7308 */ /* 0x000ea20000002400 */
[----:B------:R-:W-:-:S02]  /*3900*/  ISETP.GE.AND P0, PT, R6, R103, PT ;  /* 0x000000670600720c */ /* 0x000fc40003f06270 */
[-C--:B------:R-:W-:Y:S01]  /*3910*/  ISETP.GE.AND P3, PT, R6, R102.reuse, PT ;  /* 0x000000660600720c */ /* 0x080fe20003f66270 */
[----:B------:R-:W-:Y:S01]  /*3920*/  VIADD R6, R12, 0x19 ;  /* 0x000000190c067836 */ /* 0x000fe20000000000 */
[-C--:B------:R-:W-:Y:S01]  /*3930*/  ISETP.GE.AND P1, PT, R15, R103.reuse, PT ;  /* 0x000000670f00720c */ /* 0x080fe20003f26270 */
[----:B------:R-:W-:Y:S01]  /*3940*/  FMUL.FTZ R56, R56, UR10 ;  /* 0x0000000a38387c20 */ /* 0x000fe20008410000 */
[----:B----4-:R-:W-:Y:S01]  /*3950*/  FSEL R33, R34, -INF , !P4 ;  /* 0xff80000022217808 */ /* 0x010fe20006000000 */
[----:B------:R-:W4:Y:S01]  /*3960*/  MUFU.TANH R113, R67 ;  /* 0x0000004300717308 */ /* 0x000f220000002400 */
[----:B------:R-:W-:Y:S01]  /*3970*/  FSEL R19, R35, -INF , !P5 ;  /* 0xff80000023137808 */ /* 0x000fe20006800000 */
[----:B------:R-:W-:Y:S01]  /*3980*/  FMUL.FTZ R8, R8, UR10 ;  /* 0x0000000a08087c20 */ /* 0x000fe20008410000 */
[-C--:B------:R-:W-:Y:S01]  /*3990*/  ISETP.GE.AND P4, PT, R5, R103.reuse, PT ;  /* 0x000000670500720c */ /* 0x080fe20003f86270 */
[----:B------:R-:W-:Y:S01]  /*39a0*/  FMUL.FTZ R57, R57, UR10 ;  /* 0x0000000a39397c20 */ /* 0x000fe20008410000 */
[-C--:B------:R-:W-:Y:S01]  /*39b0*/  ISETP.GE.AND P5, PT, R5, R102.reuse, PT ;  /* 0x000000660500720c */ /* 0x080fe20003fa6270 */
[----:B------:R-:W-:Y:S01]  /*39c0*/  VIADD R5, R12, 0x20 ;  /* 0x000000200c057836 */ /* 0x000fe20000000000 */
[----:B------:R-:W-:Y:S01]  /*39d0*/  FSEL R44, R44, -INF , !P1 ;  /* 0xff8000002c2c7808 */ /* 0x000fe20004800000 */
[----:B------:R-:W4:Y:S01]  /*39e0*/  MUFU.TANH R4, R62 ;  /* 0x0000003e00047308 */ /* 0x000f220000002400 */
[-C--:B------:R-:W-:Y:S01]  /*39f0*/  ISETP.GE.AND P1, PT, R6, R103.reuse, PT ;  /* 0x000000670600720c */ /* 0x080fe20003f26270 */
[----:B------:R-:W-:Y:S01]  /*3a00*/  FMUL.FTZ R29, R58, UR10 ;  /* 0x0000000a3a1d7c20 */ /* 0x000fe20008410000 */
[----:B---3--:R-:W-:Y:S01]  /*3a10*/  FSEL R24, R24, -INF , !P4 ;  /* 0xff80000018187808 */ /* 0x008fe20006000000 */
[----:B------:R-:W-:Y:S01]  /*3a20*/  FMUL.FTZ R28, R59, UR10 ;  /* 0x0000000a3b1c7c20 */ /* 0x000fe20008410000 */
[----:B-1----:R-:W-:Y:S01]  /*3a30*/  FSEL R20, R25, -INF , !P1 ;  /* 0xff80000019147808 */ /* 0x002fe20004800000 */
[----:B------:R-:W-:Y:S01]  /*3a40*/  FMUL.FTZ R9, R9, UR10 ;  /* 0x0000000a09097c20 */ /* 0x000fe20008410000 */
[----:B------:R-:W-:Y:S01]  /*3a50*/  FSEL R22, R45, -INF , !P0 ;  /* 0xff8000002d167808 */ /* 0x000fe20004000000 */
[----:B------:R-:W1:Y:S01]  /*3a60*/  MUFU.TANH R27, R27 ;  /* 0x0000001b001b7308 */ /* 0x000e620000002400 */
[C---:B------:R-:W-:Y:S01]  /*3a70*/  ISETP.GE.AND P4, PT, R5.reuse, R103, PT ;  /* 0x000000670500720c */ /* 0x040fe20003f86270 */
[----:B------:R-:W-:Y:S01]  /*3a80*/  FMUL.FTZ R10, R10, UR10 ;  /* 0x0000000a0a0a7c20 */ /* 0x000fe20008410000 */
[-C--:B------:R-:W-:Y:S01]  /*3a90*/  ISETP.GE.AND P1, PT, R5, R102.reuse, PT ;  /* 0x000000660500720c */ /* 0x080fe20003f26270 */
[----:B------:R-:W-:Y:S01]  /*3aa0*/  VIADD R5, R12, 0x28 ;  /* 0x000000280c057836 */ /* 0x000fe20000000000 */
[----:B------:R-:W-:Y:S01]  /*3ab0*/  FSEL R68, R68, -INF , !P2 ;  /* 0xff80000044447808 */ /* 0x000fe20005000000 */
[----:B------:R-:W-:Y:S01]  /*3ac0*/  FMUL.FTZ R11, R11, UR10 ;  /* 0x0000000a0b0b7c20 */ /* 0x000fe20008410000 */
[-C--:B------:R-:W-:Y:S01]  /*3ad0*/  ISETP.GE.AND P0, PT, R6, R102.reuse, PT ;  /* 0x000000660600720c */ /* 0x080fe20003f06270 */
[----:B------:R-:W-:Y:S01]  /*3ae0*/  VIADD R6, R12, 0x21 ;  /* 0x000000210c067836 */ /* 0x000fe20000000000 */
[----:B------:R-:W-:Y:S01]  /*3af0*/  ISETP.GE.AND P2, PT, R15, R102, PT ;  /* 0x000000660f00720c */ /* 0x000fe20003f46270 */
[----:B------:R-:W-:Y:S01]  /*3b00*/  MUFU.TANH R104, R8 ;  /* 0x0000000800687308 */ /* 0x000fe20000002400 */
[----:B------:R-:W-:-:S02]  /*3b10*/  FSEL R15, R16, -INF , !P5 ;  /* 0xff800000100f7808 */ /* 0x000fc40006800000 */
[----:B------:R-:W-:Y:S02]  /*3b20*/  FSEL R17, R17, -INF , !P0 ;  /* 0xff80000011117808 */ /* 0x000fe40004000000 */
[----:B------:R-:W-:Y:S02]  /*3b30*/  FSEL R25, R40, -INF , !P2 ;  /* 0xff80000028197808 */ /* 0x000fe40005000000 */
[CC--:B------:R-:W-:Y:S01]  /*3b40*/  ISETP.GE.AND P5, PT, R5.reuse, R103.reuse, PT ;  /* 0x000000670500720c */ /* 0x0c0fe20003fa6270 */
[----:B------:R-:W3:Y:S01]  /*3b50*/  MUFU.TANH R13, R13 ;  /* 0x0000000d000d7308 */ /* 0x000ee20000002400 */
[----:B------:R-:W-:Y:S01]  /*3b60*/  ISETP.GE.AND P0, PT, R5, R102, PT ;  /* 0x000000660500720c */ /* 0x000fe20003f06270 */
[----:B------:R-:W-:Y:S01]  /*3b70*/  VIADD R5, R12, 0x29 ;  /* 0x000000290c057836 */ /* 0x000fe20000000000 */
[----:B------:R-:W-:Y:S02]  /*3b80*/  ISETP.GE.AND P2, PT, R6, R103, PT ;  /* 0x000000670600720c */ /* 0x000fe40003f46270 */
[----:B------:R-:W-:-:S02]  /*3b90*/  FSEL R134, R134, -INF , !P4 ;  /* 0xff80000086867808 */ /* 0x000fc40006000000 */
[----:B-----5:R-:W-:Y:S01]  /*3ba0*/  FSEL R94, R18, -INF , !P2 ;  /* 0xff800000125e7808 */ /* 0x020fe20005000000 */
[----:B------:R-:W5:Y:S01]  /*3bb0*/  MUFU.TANH R107, R63 ;  /* 0x0000003f006b7308 */ /* 0x000f620000002400 */
[----:B------:R-:W-:Y:S02]  /*3bc0*/  FSEL R41, R26, -INF , !P3 ;  /* 0xff8000001a297808 */ /* 0x000fe40005800000 */
[C---:B------:R-:W-:Y:S02]  /*3bd0*/  ISETP.GE.AND P4, PT, R5.reuse, R103, PT ;  /* 0x000000670500720c */ /* 0x040fe40003f86270 */
[-C--:B------:R-:W-:Y:S01]  /*3be0*/  ISETP.GE.AND P2, PT, R5, R102.reuse, PT ;  /* 0x000000660500720c */ /* 0x080fe20003f46270 */
[----:B------:R-:W-:Y:S01]  /*3bf0*/  VIADD R5, R12, 0x31 ;  /* 0x000000310c057836 */ /* 0x000fe20000000000 */
[----:B------:R-:W-:Y:S01]  /*3c00*/  ISETP.GE.AND P3, PT, R6, R102, PT ;  /* 0x000000660600720c */ /* 0x000fe20003f66270 */
[----:B------:R-:W5:Y:S01]  /*3c10*/  MUFU.TANH R106, R56 ;  /* 0x00000038006a7308 */ /* 0x000f620000002400 */
[----:B--2---:R-:W-:Y:S01]  /*3c20*/  FSEL R93, R93, -INF , !P1 ;  /* 0xff8000005d5d7808 */ /* 0x004fe20004800000 */
[----:B------:R-:W-:Y:S01]  /*3c30*/  VIADD R6, R12, 0x30 ;  /* 0x000000300c067836 */ /* 0x000fe20000000000 */
[----:B----4-:R-:W-:-:S02]  /*3c40*/  FSEL R113, R113, -INF , !P3 ;  /* 0xff80000071717808 */ /* 0x010fc40005800000 */
[CC--:B------:R-:W-:Y:S02]  /*3c50*/  ISETP.GE.AND P1, PT, R5.reuse, R103.reuse, PT ;  /* 0x000000670500720c */ /* 0x0c0fe40003f26270 */
[----:B------:R-:W-:Y:S01]  /*3c60*/  ISETP.GE.AND P3, PT, R5, R102, PT ;  /* 0x000000660500720c */ /* 0x000fe20003f66270 */
[----:B------:R-:W-:Y:S01]  /*3c70*/  VIADD R5, R12, 0x38 ;  /* 0x000000380c057836 */ /* 0x000fe20000000000 */
[----:B------:R-:W2:Y:S01]  /*3c80*/  MUFU.TANH R105, R57 ;  /* 0x0000003900697308 */ /* 0x000ea20000002400 */
[----:B------:R-:W-:Y:S01]  /*3c90*/  FSEL R35, R4, -INF , !P0 ;  /* 0xff80000004237808 */ /* 0x000fe20004000000 */
[----:B------:R-:W-:Y:S01]  /*3ca0*/  VIADD R12, R12, 0x39 ;  /* 0x000000390c0c7836 */ /* 0x000fe20000000000 */
[----:B-1----:R-:W-:Y:S02]  /*3cb0*/  FSEL R34, R27, -INF , !P4 ;  /* 0xff8000001b227808 */ /* 0x002fe40006000000 */
[----:B------:R-:W-:Y:S02]  /*3cc0*/  ISETP.GE.AND P0, PT, R5, R103, PT ;  /* 0x000000670500720c */ /* 0x000fe40003f06270 */
[----:B---3--:R-:W-:Y:S01]  /*3cd0*/  FSEL R90, R13, -INF , !P5 ;  /* 0xff8000000d5a7808 */ /* 0x008fe20006800000 */
[----:B------:R-:W1:Y:S01]  /*3ce0*/  MUFU.TANH R108, R9 ;  /* 0x00000009006c7308 */ /* 0x000e620000002400 */
[----:B------:R-:W-:-:S02]  /*3cf0*/  FSEL R104, R104, -INF , !P0 ;  /* 0xff80000068687808 */ /* 0x000fc40004000000 */
[----:B------:R-:W-:Y:S02]  /*3d00*/  ISETP.GT.AND P0, PT, R128, R123, PT ;  /* 0x0000007b8000720c */ /* 0x000fe40003f04270 */
[----:B------:R-:W-:Y:S02]  /*3d10*/  ISETP.GE.AND P5, PT, R6, R103, PT ;  /* 0x000000670600720c */ /* 0x000fe40003fa6270 */
[----:B-----5:R-:W-:Y:S01]  /*3d20*/  FSEL R107, R107, -INF , !P2 ;  /* 0xff8000006b6b7808 */ /* 0x020fe20005000000 */
[----:B------:R-:W3:Y:S01]  /*3d30*/  MUFU.TANH R29, R29 ;  /* 0x0000001d001d7308 */ /* 0x000ee20000002400 */
[----:B------:R-:W-:Y:S02]  /*3d40*/  FSEL R106, R106, -INF , !P5 ;  /* 0xff8000006a6a7808 */ /* 0x000fe40006800000 */
[----:B--2---:R-:W-:Y:S01]  /*3d50*/  FSEL R105, R105, -INF , !P1 ;  /* 0xff80000069697808 */ /* 0x004fe20004800000 */
[----:B------:R-:W-:Y:S01]  /*3d60*/  BAR.SYNC.DEFER_BLOCKING 0x0 ;  /* 0x0000000000007b1d */ /* 0x000fe20000010000 */
[----:B------:R-:W-:-:S02]  /*3d70*/  ISETP.GE.AND P4, PT, R6, R102, PT ;  /* 0x000000660600720c */ /* 0x000fc40003f86270 */
[-C--:B------:R-:W-:Y:S02]  /*3d80*/  ISETP.GE.AND P2, PT, R5, R102.reuse, PT ;  /* 0x000000660500720c */ /* 0x080fe40003f46270 */
[C---:B------:R-:W-:Y:S01]  /*3d90*/  ISETP.GE.AND P5, PT, R12.reuse, R103, PT ;  /* 0x000000670c00720c */ /* 0x040fe20003fa6270 */
[----:B------:R-:W2:Y:S01]  /*3da0*/  MUFU.TANH R28, R28 ;  /* 0x0000001c001c7308 */ /* 0x000ea20000002400 */
[----:B------:R-:W-:Y:S02]  /*3db0*/  ISETP.GE.AND P1, PT, R12, R102, PT ;  /* 0x000000660c00720c */ /* 0x000fe40003f26270 */
[----:B-1----:R-:W-:Y:S02]  /*3dc0*/  FSEL R108, R108, -INF , !P5 ;  /* 0xff8000006c6c7808 */ /* 0x002fe40006800000 */
[----:B---3--:R-:W-:-:S03]  /*3dd0*/  FSEL R29, R29, -INF , !P4 ;  /* 0xff8000001d1d7808 */ /* 0x008fc60006000000 */
[----:B------:R-:W1:Y:S08]  /*3de0*/  MUFU.TANH R27, R10 ;  /* 0x0000000a001b7308 */ /* 0x000e700000002400 */
[----:B------:R-:W3:Y:S01]  /*3df0*/  MUFU.TANH R26, R11 ;  /* 0x0000000b001a7308 */ /* 0x000ee20000002400 */
[----:B--2---:R-:W-:Y:S02]  /*3e00*/  FSEL R28, R28, -INF , !P3 ;  /* 0xff8000001c1c7808 */ /* 0x004fe40005800000 */
[----:B-1----:R-:W-:-:S02]  /*3e10*/  FSEL R27, R27, -INF , !P2 ;  /* 0xff8000001b1b7808 */ /* 0x002fc40005000000 */
        /* <DEDUP_REMOVED lines=62> */
.L_x_4552:
[----:B------:R-:W-:-:S04]  /*4200*/  LEA R2, -R96, RZ, 0x6 ;  /* 0x000000ff60027211 */ /* 0x000fc800078e31ff */
[----:B------:R-:W-:-:S07]  /*4210*/  SHF.R.S32.HI R23, RZ, 0x1f, R2 ;  /* 0x0000001fff177819 */ /* 0x000fce0000011402 */
.L_x_4553:
        /* <DEDUP_REMOVED lines=66> */
.L_x_4555:
[----:B------:R-:W-:Y:S05]  /*4640*/  BSYNC B0 ;  /* 0x0000000000007941 */ /* 0x000fea0003800000 */
.L_x_4554:
[----:B------:R-:W0:Y:S01]  /*4650*/  LDGDEPBAR ;  /* 0x00000000000079af */ /* 0x000e220000000000 */
[----:B------:R-:W-:Y:S02]  /*4660*/  MOV R101, R21 ;  /* 0x0000001500657202 */ /* 0x000fe40000000f00 */
[----:B------:R-:W-:-:S07]  /*4670*/  MOV R100, R0 ;  /* 0x0000000000647202 */ /* 0x000fce0000000f00 */
.L_x_4551:
        /* <DEDUP_REMOVED lines=57> */
[----:B------:R-:W-:Y:S01]  /*4a10*/  LDSM.16.MT88.4 R68, [R116+0x6000] ;  /* 0x006000007444783b */ /* 0x000fe20000004200 */
        /* <DEDUP_REMOVED lines=13> */
[----:B------:R-:W-:Y:S01]  /*4af0*/  FFMA.FTZ R104, R104, UR11, -R111 ;  /* 0x0000000b68687c23 */ /* 0x000fe2000801086f */
[----:B------:R-:W-:Y:S01]  /*4b00*/  LEA R138, P1, R101, UR8, 0x1 ;  /* 0x00000008658a7c11 */ /* 0x000fe2000f8208ff */
        /* <DEDUP_REMOVED lines=9> */
[----:B------:R-:W-:Y:S01]  /*4ba0*/  FFMA.FTZ R3, R17, UR11, -R30 ;  /* 0x0000000b11037c23 */ /* 0x000fe2000801081e */
[----:B------:R-:W1:Y:S01]  /*4bb0*/  LDSM.16.MT88.4 R40, [R118+0x8000] ;  /* 0x008000007628783b */ /* 0x000e620000004200 */
[----:B------:R-:W-:Y:S01]  /*4bc0*/  FADD.FTZ R115, R115, R92 ;  /* 0x0000005c73737221 */ /* 0x000fe20000010000 */
[----:B------:R-:W-:Y:S01]  /*4bd0*/  MUFU.EX2 R109, R109 ;  /* 0x0000006d006d7308 */ /* 0x000fe20000000800 */
[--C-:B------:R-:W-:Y:S01]  /*4be0*/  FFMA.FTZ R93, R93, UR11, -R30.reuse ;  /* 0x0000000b5d5d7c23 */ /* 0x100fe2000801081e */
[----:B------:R-:W4:Y:S01]  /*4bf0*/  LDSM.16.MT88.4 R16, [R116+0x6400] ;  /* 0x006400007410783b */ /* 0x000f220000004200 */
[--C-:B------:R-:W-:Y:S01]  /*4c00*/  FFMA.FTZ R92, R113, UR11, -R30.reuse ;  /* 0x0000000b715c7c23 */ /* 0x100fe2000801081e */
[--C-:B------:R-:W-:Y:S01]  /*4c10*/  FFMA.FTZ R35, R35, UR11, -R30.reuse ;  /* 0x0000000b23237c23 */ /* 0x100fe2000801081e */
[--C-:B------:R-:W-:Y:S01]  /*4c20*/  FFMA.FTZ R34, R107, UR11, -R30.reuse ;  /* 0x0000000b6b227c23 */ /* 0x100fe2000801081e */
[----:B------:R-:W5:Y:S01]  /*4c30*/  LDSM.16.MT88.4 R12, [R118+0x7400] ;  /* 0x00740000760c783b */ /* 0x000f620000004200 */
[--C-:B------:R-:W-:Y:S01]  /*4c40*/  FFMA.FTZ R29, R29, UR11, -R30.reuse ;  /* 0x0000000b1d1d7c23 */ /* 0x100fe2000801081e */
[----:B------:R-:W2:Y:S01]  /*4c50*/  MUFU.EX2 R114, R114 ;  /* 0x0000007200727308 */ /* 0x000ea20000000800 */
[----:B---3--:R-:W-:Y:S01]  /*4c60*/  F2FP.F16.F32.PACK_AB R50, R31, R110 ;  /* 0x0000006e1f32723e */ /* 0x008fe200000000ff */
[--C-:B------:R-:W-:Y:S01]  /*4c70*/  FFMA.FTZ R28, R28, UR11, -R30.reuse ;  /* 0x0000000b1c1c7c23 */ /* 0x100fe2000801081e */
[--C-:B------:R-:W-:Y:S01]  /*4c80*/  FFMA.FTZ R27, R27, UR11, -R30.reuse ;  /* 0x0000000b1b1b7c23 */ /* 0x100fe2000801081e */
[----:B------:R-:W-:Y:S01]  /*4c90*/  FFMA.FTZ R142, R26, UR11, -R30 ;  /* 0x0000000b1a8e7c23 */ /* 0x000fe2000801081e */
[----:B------:R-:W-:Y:S01]  /*4ca0*/  FADD.FTZ R110, R110, R115 ;  /* 0x000000736e6e7221 */ /* 0x000fe20000010000 */
[----:B------:R-:W-:-:S02]  /*4cb0*/  LEA.HI.X R139, R101, UR9, R100, 0x1, P1 ;  /* 0x00000009658b7c11 */ /* 0x000fc400088f0c64 */
[----:B------:R-:W-:Y:S01]  /*4cc0*/  MUFU.EX2 R112, R112 ;  /* 0x0000007000707308 */ /* 0x000fe20000000800 */
[----:B------:R-:W-:-:S07]  /*4cd0*/  FADD.FTZ R31, R31, R110 ;  /* 0x0000006e1f1f7221 */ /* 0x000fce0000010000 */
[----:B------:R-:W3:Y:S01]  /*4ce0*/  MUFU.EX2 R33, R33 ;  /* 0x0000002100217308 */ /* 0x000ee20000000800 */
[----:B--2---:R-:W-:Y:S01]  /*4cf0*/  F2FP.F16.F32.PACK_AB R49, R114, R109 ;  /* 0x0000006d7231723e */ /* 0x004fe200000000ff */
[----:B------:R-:W-:-:S06]  /*4d00*/  FADD.FTZ R109, R109, R114 ;  /* 0x000000726d6d7221 */ /* 0x000fcc0000010000 */
[----:B------:R-:W-:Y:S08]  /*4d10*/  MUFU.EX2 R32, R32 ;  /* 0x0000002000207308 */ /* 0x000ff00000000800 */
[----:B------:R-:W2:Y:S01]  /*4d20*/  MUFU.EX2 R23, R23 ;  /* 0x0000001700177308 */ /* 0x000ea20000000800 */
[----:B---3--:R-:W-:Y:S01]  /*4d30*/  F2FP.F16.F32.PACK_AB R51, R33, R112 ;  /* 0x000000702133723e */ /* 0x008fe200000000ff */
[----:B------:R-:W-:-:S04]  /*4d40*/  FADD.FTZ R112, R112, R109 ;  /* 0x0000006d70707221 */ /* 0x000fc80000010000 */
[----:B------:R-:W-:Y:S02]  /*4d50*/  FADD.FTZ R33, R33, R112 ;  /* 0x0000007021217221 */ /* 0x000fe40000010000 */
[C---:B------:R-:W-:Y:S01]  /*4d60*/  HMMA.16816.F32 R80, R48.reuse, R76, RZ ;  /* 0x0000004c3050723c */ /* 0x040fe200000018ff */
[----:B------:R-:W-:Y:S05]  /*4d70*/  MUFU.EX2 R21, R21 ;  /* 0x0000001500157308 */ /* 0x000fea0000000800 */
[C---:B------:R-:W-:Y:S03]  /*4d80*/  HMMA.16816.F32 R76, R48.reuse, R78, RZ ;  /* 0x0000004e304c723c */ /* 0x040fe600000018ff */
[----:B------:R-:W3:Y:S01]  /*4d90*/  MUFU.EX2 R20, R20 ;  /* 0x0000001400147308 */ /* 0x000ee20000000800 */
[C---:B--2---:R-:W-:Y:S01]  /*4da0*/  F2FP.F16.F32.PACK_AB R4, R23.reuse, R32 ;  /* 0x000000201704723e */ /* 0x044fe200000000ff */
[----:B------:R-:W-:Y:S01]  /*4db0*/  FADD.FTZ R32, R32, R31 ;  /* 0x0000001f20207221 */ /* 0x000fe20000010000 */
[----:B------:R-:W-:Y:S03]  /*4dc0*/  HMMA.16816.F32 R56, R48, R52, RZ ;  /* 0x000000343038723c */ /* 0x000fe600000018ff */
[----:B------:R-:W-:-:S02]  /*4dd0*/  FADD.FTZ R32, R23, R32 ;  /* 0x0000002017207221 */ /* 0x000fc40000010000 */
[----:B------:R-:W-:Y:S01]  /*4de0*/  MUFU.EX2 R24, R24 ;  /* 0x0000001800187308 */ /* 0x000fe20000000800 */
[C---:B------:R-:W-:Y:S06]  /*4df0*/  HMMA.16816.F32 R52, R48.reuse, R54, RZ ;  /* 0x000000363034723c */ /* 0x040fec00000018ff */
[----:B-1----:R-:W-:Y:S01]  /*4e00*/  HMMA.16816.F32 R36, R48, R40, RZ ;  /* 0x000000283024723c */ /* 0x002fe200000018ff */
[----:B------:R-:W1:Y:S01]  /*4e10*/  MUFU.EX2 R25, R25 ;  /* 0x0000001900197308 */ /* 0x000e620000000800 */
[----:B---3--:R-:W-:Y:S01]  /*4e20*/  F2FP.F16.F32.PACK_AB R6, R20, R21 ;  /* 0x000000151406723e */ /* 0x008fe200000000ff */
[----:B------:R-:W-:-:S03]  /*4e30*/  FADD.FTZ R21, R21, R32 ;  /* 0x0000002015157221 */ /* 0x000fc60000010000 */
[C---:B------:R-:W-:Y:S01]  /*4e40*/  HMMA.16816.F32 R40, R48.reuse, R42, RZ ;  /* 0x0000002a3028723c */ /* 0x040fe200000018ff */
[----:B------:R-:W-:Y:S02]  /*4e50*/  FADD.FTZ R20, R20, R21 ;  /* 0x0000001514147221 */ /* 0x000fe40000010000 */
[----:B------:R-:W-:Y:S03]  /*4e60*/  MUFU.EX2 R22, R22 ;  /* 0x0000001600167308 */ /* 0x000fe60000000800 */
[C---:B------:R-:W-:Y:S05]  /*4e70*/  HMMA.16816.F32 R72, R48.reuse, R68, RZ ;  /* 0x000000443048723c */ /* 0x040fea00000018ff */
[----:B------:R-:W2:Y:S01]  /*4e80*/  MUFU.EX2 R3, R3 ;  /* 0x0000000300037308 */ /* 0x000ea20000000800 */
[----:B-1----:R-:W-:Y:S01]  /*4e90*/  F2FP.F16.F32.PACK_AB R5, R25, R24 ;  /* 0x000000181905723e */ /* 0x002fe200000000ff */
[----:B------:R-:W-:Y:S01]  /*4ea0*/  HMMA.16816.F32 R64, R48, R60, RZ ;  /* 0x0000003c3040723c */ /* 0x000fe200000018ff */
        /* <DEDUP_REMOVED lines=14> */
[C---:B----4-:R-:W-:Y:S06]  /*4f90*/  HMMA.16816.F32 R72, R4.reuse, R16, R72 ;  /* 0x000000100448723c */ /* 0x050fec0000001848 */
[----:B------:R-:W-:Y:S01]  /*4fa0*/  MUFU.EX2 R93, R93 ;  /* 0x0000005d005d7308 */ /* 0x000fe20000000800 */
[C---:B------:R-:W-:Y:S01]  /*4fb0*/  HMMA.16816.F32 R68, R4.reuse, R18, R68 ;  /* 0x000000120444723c */ /* 0x040fe20000001844 */
[----:B------:R-:W-:Y:S05]  /*4fc0*/  LDSM.16.MT88.4 R16, [R118+0x6c00] ;  /* 0x006c00007610783b */ /* 0x000fea0000004200 */
[C---:B-----5:R-:W-:Y:S01]  /*4fd0*/  HMMA.16816.F32 R64, R4.reuse, R12, R64 ;  /* 0x0000000c0440723c */ /* 0x060fe20000001840 */
        /* <DEDUP_REMOVED lines=148> */
.L_x_4557:
[----:B------:R-:W-:-:S04]  /*5920*/  LEA R4, -R98, RZ, 0x6 ;  /* 0x000000ff62047211 */ /* 0x000fc800078e31ff */
[----:B------:R-:W-:-:S07]  /*5930*/  SHF.R.S32.HI R3, RZ, 0x1f, R4 ;  /* 0x0000001fff037819 */ /* 0x000fce0000011404 */
.L_x_4558:
[----:B------:R-:W-:Y:S01]  /*5940*/  ULDC UR4, c[0x0][0x2d0] ;  /* 0x0000b40000047ab9 */ /* 0x000fe20000000800 */
[----:B------:R-:W-:Y:S02]  /*5950*/  LEA R5, P4, R88, UR6, 0x1 ;  /* 0x0000000658057c11 */ /* 0x000fe4000f8808ff */
[----:B------:R-:W-:Y:S02]  /*5960*/  ISETP.GE.AND P2, PT, R87, UR4, PT ;  /* 0x0000000457007c0c */ /* 0x000fe4000bf46270 */
[----:B------:R-:W-:Y:S02]  /*5970*/  ISETP.GE.AND P1, PT, R85, UR4, PT ;  /* 0x0000000455007c0c */ /* 0x000fe4000bf26270 */
[----:B------:R-:W-:Y:S02]  /*5980*/  LEA R144, P0, R4, R5, 0x1 ;  /* 0x0000000504907211 */ /* 0x000fe400078008ff */
[----:B------:R-:W-:Y:S02]  /*5990*/  LEA.HI.X R145, R88, UR7, R84, 0x1, P4 ;  /* 0x0000000758917c11 */ /* 0x000fe4000a0f0c54 */
[----:B------:R-:W-:-:S02]  /*59a0*/  IADD3 R5, P4, R127, R4, RZ ;  /* 0x000000047f057210 */ /* 0x000fc40007f9e0ff */
[----:B------:R-:W-:-:S03]  /*59b0*/  LEA.HI.X R145, R4, R145, R3, 0x1, P0 ;  /* 0x0000009104917211 */ /* 0x000fc600000f0c03 */
[CC--:B------:R-:W-:Y:S02]  /*59c0*/  @!P2 IADD3 R7, P3, R4.reuse, R88.reuse, RZ ;  /* 0x000000580407a210 */ /* 0x0c0fe40007f7e0ff */
[----:B------:R-:W-:Y:S02]  /*59d0*/  @!P1 IADD3 R4, P0, R4, R88, RZ ;  /* 0x0000005804049210 */ /* 0x000fe40007f1e0ff */
[----:B------:R-:W-:Y:S01]  /*59e0*/  @!P2 LEA R8, P5, R7, UR6, 0x1 ;  /* 0x000000060708ac11 */ /* 0x000fe2000f8a08ff */
[----:B------:R-:W-:Y:S01]  /*59f0*/  @!P2 IMAD.X R6, R3, 0x1, R84, P3 ;  /* 0x000000010306a824 */ /* 0x000fe200018e0654 */
[----:B------:R-:W-:-:S04]  /*5a00*/  ISETP.GE.AND P3, PT, R130, UR4, PT ;  /* 0x0000000482007c0c */ /* 0x000fc8000bf66270 */
[----:B------:R-:W-:Y:S01]  /*5a10*/  @!P2 LEA.HI.X R9, R7, UR7, R6, 0x1, P5 ;  /* 0x000000070709ac11 */ /* 0x000fe2000a8f0c06 */
[----:B------:R-:W-:Y:S01]  /*5a20*/  IMAD.X R7, R126, 0x1, R3, P4 ;  /* 0x000000017e077824 */ /* 0x000fe200020e0603 */
[C---:B------:R-:W-:Y:S01]  /*5a30*/  @!P1 LEA R12, P4, R4.reuse, UR6, 0x1 ;  /* 0x00000006040c9c11 */ /* 0x040fe2000f8808ff */
[--C-:B------:R-:W-:Y:S01]  /*5a40*/  @!P1 IMAD.X R3, R3, 0x1, R84.reuse, P0 ;  /* 0x0000000103039824 */ /* 0x100fe200000e0654 */
[CC--:B------:R-:W-:Y:S02]  /*5a50*/  @!P2 IADD3 R6, P5, R5.reuse, R88.reuse, RZ ;  /* 0x000000580506a210 */ /* 0x0c0fe40007fbe0ff */
        /* <DEDUP_REMOVED lines=8> */
[----:B------:R-:W-:Y:S01]  /*5ae0*/  @P3 STS [R129+0x6004], RZ ;  /* 0x006004ff81003388 */ /* 0x000fe20000000800 */
[----:B------:R-:W-:-:S02]  /*5af0*/  @!P3 LEA.HI.X R15, R98, R145, R99, 0x6, P4 ;  /* 0x00000091620fb211 */ /* 0x000fc400020f3463 */
[----:B------:R-:W-:Y:S01]  /*5b00*/  @!P2 LEA.HI.X R11, R6, UR7, R11, 0x1, P5 ;  /* 0x00000007060bac11 */ /* 0x000fe2000a8f0c0b */
[----:B------:R-:W-:Y:S01]  /*5b10*/  @P3 STS.64 [R129+0x6008], RZ ;  /* 0x006008ff81003388 */ /* 0x000fe20000000a00 */
[----:B------:R-:W-:-:S03]  /*5b20*/  @!P1 LEA.HI.X R25, R5, UR7, R84, 0x1, P0 ;  /* 0x0000000705199c11 */ /* 0x000fc600080f0c54 */
        /* <DEDUP_REMOVED lines=37> */
[----:B------:R-:W2:Y:S04]  /*5d80*/  LDSM.16.M88.4 R92, [R117+0x3800] ;  /* 0x00380000755c783b */ /* 0x000ea80000000200 */
[----:B------:R-:W0:Y:S01]  /*5d90*/  LDGDEPBAR ;  /* 0x00000000000079af */ /* 0x000e220000000000 */
[C---:B----4-:R-:W-:Y:S06]  /*5da0*/  HMMA.16816.F32 R32, R4.reuse, R28, RZ ;  /* 0x0000001c0420723c */ /* 0x050fec00000018ff */
[C---:B------:R-:W-:Y:S06]  /*5db0*/  HMMA.16816.F32 R28, R4.reuse, R30, RZ ;  /* 0x0000001e041c723c */ /* 0x040fec00000018ff */
[C---:B---3--:R-:W-:Y:S06]  /*5dc0*/  HMMA.16816.F32 R24, R4.reuse, R20, RZ ;  /* 0x000000140418723c */ /* 0x048fec00000018ff */
[----:B------:R-:W-:Y:S06]  /*5dd0*/  HMMA.16816.F32 R20, R4, R22, RZ ;  /* 0x000000160414723c */ /* 0x000fec00000018ff */
[C---:B-----5:R-:W-:Y:S06]  /*5de0*/  HMMA.16816.F32 R32, R84.reuse, R16, R32 ;  /* 0x000000105420723c */ /* 0x060fec0000001820 */
[----:B------:R-:W-:Y:S06]  /*5df0*/  HMMA.16816.F32 R28, R84, R18, R28 ;  /* 0x00000012541c723c */ /* 0x000fec000000181c */
[----:B-1----:R-:W-:Y:S06]  /*5e00*/  HMMA.16816.F32 R16, R4, R12, RZ ;  /* 0x0000000c0410723c */ /* 0x002fec00000018ff */
        /* <DEDUP_REMOVED lines=56> */
[----:B------:R-:W-:Y:S01]  /*6190*/  HMMA.16816.F32 R20, R92, R86, R20 ;  /* 0x000000565c14723c */ /* 0x000fe20000001814 */
[----:B------:R-:W2:Y:S01]  /*61a0*/  LDSM.16.M88.4 R84, [R117+0x5c00] ;  /* 0x005c00007554783b */ /* 0x000ea20000000200 */
[----:B------:R-:W-:-:S04]  /*61b0*/  DEPBAR.LE SB0, 0x0 ;  /* 0x000080000000791a */ /* 0x000fc80000000000 */
[----:B------:R-:W-:Y:S01]  /*61c0*/  FMUL.FTZ R113, R24, UR10 ;  /* 0x0000000a18717c20 */ /* 0x000fe20008410000 */
[----:B------:R-:W-:Y:S01]  /*61d0*/  FMUL.FTZ R25, R25, UR10 ;  /* 0x0000000a19197c20 */ /* 0x000fe20008410000 */
[----:B------:R-:W3:Y:S01]  /*61e0*/  S2R R24, SR_TID.X ;  /* 0x0000000000187919 */ /* 0x000ee20000002100 */
[----:B------:R-:W-:Y:S01]  /*61f0*/  FMUL.FTZ R26, R26, UR10 ;  /* 0x0000000a1a1a7c20 */ /* 0x000fe20008410000 */
[----:B------:R-:W-:Y:S01]  /*6200*/  FMUL.FTZ R27, R27, UR10 ;  /* 0x0000000a1b1b7c20 */ /* 0x000fe20008410000 */
[----:B------:R-:W-:Y:S01]  /*6210*/  MUFU.TANH R147, R25 ;  /* 0x0000001900937308 */ /* 0x000fe20000002400 */
[----:B------:R-:W-:Y:S01]  /*6220*/  FMUL.FTZ R33, R33, UR10 ;  /* 0x0000000a21217c20 */ /* 0x000fe20008410000 */
[----:B------:R-:W-:Y:S01]  /*6230*/  FMUL.FTZ R35, R35, UR10 ;  /* 0x0000000a23237c20 */ /* 0x000fe20008410000 */
[----:B------:R-:W-:Y:S01]  /*6240*/  FMUL.FTZ R3, R34, UR10 ;  /* 0x0000000a22037c20 */ /* 0x000fe20008410000 */
[----:B------:R-:W-:-:S03]  /*6250*/  FMUL.FTZ R32, R32, UR10 ;  /* 0x0000000a20207c20 */ /* 0x000fc60008410000 */
[----:B------:R-:W-:Y:S01]  /*6260*/  FMUL.FTZ R34, R28, UR10 ;  /* 0x0000000a1c227c20 */ /* 0x000fe20008410000 */
[----:B------:R-:W4:Y:S01]  /*6270*/  MUFU.TANH R33, R33 ;  /* 0x0000002100217308 */ /* 0x000f220000002400 */
[----:B------:R-:W-:Y:S01]  /*6280*/  FMUL.FTZ R28, R29, UR10 ;  /* 0x0000000a1d1c7c20 */ /* 0x000fe20008410000 */
[----:B------:R-:W-:Y:S01]  /*6290*/  FMUL.FTZ R30, R30, UR10 ;  /* 0x0000000a1e1e7c20 */ /* 0x000fe20008410000 */
[----:B------:R-:W-:Y:S02]  /*62a0*/  FMUL.FTZ R29, R31, UR10 ;  /* 0x0000000a1f1d7c20 */ /* 0x000fe40008410000 */
[----:B------:R-:W-:Y:S01]  /*62b0*/  FMUL.FTZ R111, R21, UR10 ;  /* 0x0000000a156f7c20 */ /* 0x000fe20008410000 */
[----:B------:R-:W-:Y:S01]  /*62c0*/  FMUL.FTZ R20, R20, UR10 ;  /* 0x0000000a14147c20 */ /* 0x000fe20008410000 */
[----:B------:R-:W-:Y:S01]  /*62d0*/  FMUL.FTZ R22, R22, UR10 ;  /* 0x0000000a16167c20 */ /* 0x000fe20008410000 */
[----:B------:R-:W5:Y:S01]  /*62e0*/  MUFU.TANH R35, R35 ;  /* 0x0000002300237308 */ /* 0x000f620000002400 */
[----:B------:R-:W-:Y:S01]  /*62f0*/  FMUL.FTZ R23, R23, UR10 ;  /* 0x0000000a17177c20 */ /* 0x000fe20008410000 */
[C---:B-1----:R-:W-:Y:S06]  /*6300*/  HMMA.16816.F32 R16, R92.reuse, R88, R16 ;  /* 0x000000585c10723c */ /* 0x042fec0000001810 */
[----:B------:R1:W-:Y:S01]  /*6310*/  MUFU.TANH R141, R20 ;  /* 0x00000014008d7308 */ /* 0x0003e20000002400 */
[----:B---3--:R-:W-:Y:S01]  /*6320*/  IMAD.SHL.U32 R21, R24, 0x2, RZ ;  /* 0x0000000218157824 */ /* 0x008fe200078e00ff */
[C---:B------:R-:W-:Y:S06]  /*6330*/  HMMA.16816.F32 R12, R92.reuse, R90, R12 ;  /* 0x0000005a5c0c723c */ /* 0x040fec000000180c */
[----:B------:R-:W3:Y:S01]  /*6340*/  MUFU.TANH R34, R34 ;  /* 0x0000002200227308 */ /* 0x000ee20000002400 */
[----:B------:R-:W-:Y:S01]  /*6350*/  LOP3.LUT R21, R21, 0x6, RZ, 0xc0, !PT ;  /* 0x0000000615157812 */ /* 0x000fe200078ec0ff */
[C---:B--2---:R-:W-:Y:S06]  /*6360*/  HMMA.16816.F32 R8, R92.reuse, R84, R8 ;  /* 0x000000545c08723c */ /* 0x044fec0000001808 */
[----:B------:R-:W-:Y:S01]  /*6370*/  MUFU.TANH R28, R28 ;  /* 0x0000001c001c7308 */ /* 0x000fe20000002400 */
[----:B-1----:R-:W-:Y:S01]  /*6380*/  IMAD R20, R128, 0x40, R21 ;  /* 0x0000004080147824 */ /* 0x002fe200078e0215 */
[----:B------:R-:W-:Y:S01]  /*6390*/  HMMA.16816.F32 R4, R92, R86, R4 ;  /* 0x000000565c04723c */ /* 0x000fe20000001804 */
[----:B------:R-:W-:-:S02]  /*63a0*/  FMUL.FTZ R109, R17, UR10 ;  /* 0x0000000a116d7c20 */ /* 0x000fc40008410000 */
[----:B------:R-:W-:-:S03]  /*63b0*/  VIADD R17, R20, 0x1 ;  /* 0x0000000114117836 */ /* 0x000fc60000000000 */
[----:B------:R-:W1:Y:S01]  /*63c0*/  MUFU.TANH R30, R30 ;  /* 0x0000001e001e7308 */ /* 0x000e620000002400 */
[----:B------:R-:W-:Y:S01]  /*63d0*/  FMUL.FTZ R107, R16, UR10 ;  /* 0x0000000a106b7c20 */ /* 0x000fe20008410000 */
[----:B------:R-:W-:Y:S02]  /*63e0*/  VIADD R16, R20, 0x8 ;  /* 0x0000000814107836 */ /* 0x000fe40000000000 */
[----:B------:R-:W-:Y:S01]  /*63f0*/  FMUL.FTZ R108, R18, UR10 ;  /* 0x0000000a126c7c20 */ /* 0x000fe20008410000 */
[-C--:B------:R-:W-:Y:S01]  /*6400*/  ISETP.GE.AND P0, PT, R17, R103.reuse, PT ;  /* 0x000000671100720c */ /* 0x080fe20003f06270 */
[----:B------:R-:W-:Y:S01]  /*6410*/  FMUL.FTZ R134, R19, UR10 ;  /* 0x0000000a13867c20 */ /* 0x000fe20008410000 */
[-C--:B------:R-:W-:Y:S01]  /*6420*/  ISETP.GE.AND P5, PT, R17, R102.reuse, PT ;  /* 0x000000661100720c */ /* 0x080fe20003fa6270 */
[----:B------:R-:W-:Y:S01]  /*6430*/  FMUL.FTZ R115, R12, UR10 ;  /* 0x0000000a0c737c20 */ /* 0x000fe20008410000 */
[----:B------:R-:W2:Y:S01]  /*6440*/  MUFU.TANH R29, R29 ;  /* 0x0000001d001d7308 */ /* 0x000ea20000002400 */
[----:B----4-:R-:W-:Y:S01]  /*6450*/  FSEL R21, R33, -INF , !P0 ;  /* 0xff80000021157808 */ /* 0x010fe20004000000 */
[----:B------:R-:W-:Y:S01]  /*6460*/  FMUL.FTZ R135, R13, UR10 ;  /* 0x0000000a0d877c20 */ /* 0x000fe20008410000 */
[-C--:B------:R-:W-:Y:S01]  /*6470*/  ISETP.GE.AND P4, PT, R16, R103.reuse, PT ;  /* 0x000000671000720c */ /* 0x080fe20003f86270 */
[----:B------:R-:W-:Y:S01]  /*6480*/  VIADD R13, R20, 0x18 ;  /* 0x00000018140d7836 */ /* 0x000fe20000000000 */
[-C--:B------:R-:W-:Y:S01]  /*6490*/  ISETP.GE.AND P0, PT, R16, R102.reuse, PT ;  /* 0x000000661000720c */ /* 0x080fe20003f06270 */
[----:B------:R-:W-:Y:S01]  /*64a0*/  VIADD R16, R20, 0x9 ;  /* 0x0000000914107836 */ /* 0x000fe20000000000 */
[----:B-----5:R-:W-:Y:S01]  /*64b0*/  FSEL R18, R35, -INF , !P5 ;  /* 0xff80000023127808 */ /* 0x020fe20006800000 */
[----:B------:R-:W-:Y:S01]  /*64c0*/  MUFU.TANH R110, R26 ;  /* 0x0000001a006e7308 */ /* 0x000fe20000002400 */
[----:B---3--:R-:W-:Y:S01]  /*64d0*/  FSEL R19, R34, -INF , !P4 ;  /* 0xff80000022137808 */ /* 0x008fe20006000000 */
[----:B------:R-:W-:Y:S01]  /*64e0*/  FMUL.FTZ R95, R8, UR10 ;  /* 0x0000000a085f7c20 */ /* 0x000fe20008410000 */
[----:B------:R-:W-:Y:S01]  /*64f0*/  ISETP.GE.AND P5, PT, R16, R103, PT ;  /* 0x000000671000720c */ /* 0x000fe20003fa6270 */
[----:B------:R-:W-:Y:S01]  /*6500*/  VIADD R8, R20, 0x21 ;  /* 0x0000002114087836 */ /* 0x000fe20000000000 */
[----:B------:R-:W-:Y:S01]  /*6510*/  ISETP.GE.AND P4, PT, R16, R102, PT ;  /* 0x000000661000720c */ /* 0x000fe20003f86270 */
[----:B------:R-:W-:Y:S01]  /*6520*/  FMUL.FTZ R14, R14, UR10 ;  /* 0x0000000a0e0e7c20 */ /* 0x000fe20008410000 */
[----:B-1----:R-:W-:Y:S01]  /*6530*/  FSEL R16, R30, -INF , !P0 ;  /* 0xff8000001e107808 */ /* 0x002fe20004000000 */
[----:B------:R-:W1:Y:S01]  /*6540*/  MUFU.TANH R113, R113 ;  /* 0x0000007100717308 */ /* 0x000e620000002400 */
[----:B------:R-:W-:Y:S01]  /*6550*/  FSEL R17, R28, -INF , !P5 ;  /* 0xff8000001c117808 */ /* 0x000fe20006800000 */
[----:B------:R-:W-:Y:S01]  /*6560*/  FMUL.FTZ R15, R15, UR10 ;  /* 0x0000000a0f0f7c20 */ /* 0x000fe20008410000 */
[----:B--2---:R-:W-:Y:S01]  /*6570*/  FSEL R12, R29, -INF , !P4 ;  /* 0xff8000001d0c7808 */ /* 0x004fe20006000000 */
[----:B------:R-:W-:Y:S01]  /*6580*/  FMUL.FTZ R9, R9, UR10 ;  /* 0x0000000a09097c20 */ /* 0x000fe20008410000 */
[----:B------:R-:W-:Y:S01]  /*6590*/  FMUL.FTZ R104, R6, UR10 ;  /* 0x0000000a06687c20 */ /* 0x000fe20008410000 */
[----:B------:R-:W-:Y:S01]  /*65a0*/  FMUL.FTZ R10, R10, UR10 ;  /* 0x0000000a0a0a7c20 */ /* 0x000fe20008410000 */
[----:B------:R-:W-:Y:S01]  /*65b0*/  FMUL.FTZ R105, R4, UR10 ;  /* 0x0000000a04697c20 */ /* 0x000fe20008410000 */
[----:B------:R2:W-:Y:S01]  /*65c0*/  MUFU.TANH R148, R22 ;  /* 0x0000001600947308 */ /* 0x0005e20000002400 */
[----:B------:R-:W-:-:S02]  /*65d0*/  VIADD R4, R20, 0x31 ;  /* 0x0000003114047836 */ /* 0x000fc40000000000 */
[----:B------:R-:W-:Y:S01]  /*65e0*/  FMUL.FTZ R11, R11, UR10 ;  /* 0x0000000a0b0b7c20 */ /* 0x000fe20008410000 */
[----:B------:R-:W-:Y:S01]  /*65f0*/  FMUL.FTZ R5, R5, UR10 ;  /* 0x0000000a05057c20 */ /* 0x000fe20008410000 */
[----:B------:R-:W-:-:S03]  /*6600*/  FMUL.FTZ R7, R7, UR10 ;  /* 0x0000000a07077c20 */ /* 0x000fc60008410000 */
[----:B------:R-:W3:Y:S08]  /*6610*/  MUFU.TANH R150, R27 ;  /* 0x0000001b00967308 */ /* 0x000ef00000002400 */
[----:B------:R-:W4:Y:S01]  /*6620*/  MUFU.TANH R146, R23 ;  /* 0x0000001700927308 */ /* 0x000f220000002400 */
[----:B--2---:R-:W-:-:S05]  /*6630*/  VIADD R22, R20, 0x10 ;  /* 0x0000001014167836 */ /* 0x004fca0000000000 */
[CC--:B------:R-:W-:Y:S02]  /*6640*/  ISETP.GE.AND P0, PT, R22.reuse, R103.reuse, PT ;  /* 0x000000671600720c */ /* 0x0c0fe40003f06270 */
[----:B------:R-:W-:Y:S01]  /*6650*/  ISETP.GE.AND P5, PT, R22, R102, PT ;  /* 0x000000661600720c */ /* 0x000fe20003fa6270 */
[----:B------:R-:W-:Y:S01]  /*6660*/  VIADD R22, R20, 0x11 ;  /* 0x0000001114167836 */ /* 0x000fe20000000000 */
[----:B------:R-:W-:Y:S01]  /*6670*/  MUFU.TANH R107, R107 ;  /* 0x0000006b006b7308 */ /* 0x000fe20000002400 */
[----:B-1----:R-:W-:Y:S02]  /*6680*/  FSEL R113, R113, -INF , !P0 ;  /* 0xff80000071717808 */ /* 0x002fe40004000000 */
[----:B------:R-:W-:Y:S02]  /*6690*/  FSEL R110, R110, -INF , !P5 ;  /* 0xff8000006e6e7808 */ /* 0x000fe40006800000 */
[-C--:B------:R-:W-:Y:S02]  /*66a0*/  ISETP.GE.AND P4, PT, R22, R103.reuse, PT ;  /* 0x000000671600720c */ /* 0x080fe40003f86270 */
[----:B------:R-:W-:Y:S01]  /*66b0*/  ISETP.GE.AND P5, PT, R13, R103, PT ;  /* 0x000000670d00720c */ /* 0x000fe20003fa6270 */
[----:B------:R-:W1:Y:S01]  /*66c0*/  MUFU.TANH R111, R111 ;  /* 0x0000006f006f7308 */ /* 0x000e620000002400 */
[----:B------:R-:W-:-:S02]  /*66d0*/  FSEL R147, R147, -INF , !P4 ;  /* 0xff80000093937808 */ /* 0x000fc40006000000 */
[-C--:B------:R-:W-:Y:S01]  /*66e0*/  ISETP.GE.AND P4, PT, R13, R102.reuse, PT ;  /* 0x000000660d00720c */ /* 0x080fe20003f86270 */
[----:B------:R-:W-:Y:S01]  /*66f0*/  VIADD R13, R20, 0x19 ;  /* 0x00000019140d7836 */ /* 0x000fe20000000000 */
[-C--:B------:R-:W-:Y:S02]  /*6700*/  ISETP.GE.AND P0, PT, R22, R102.reuse, PT ;  /* 0x000000661600720c */ /* 0x080fe40003f06270 */
[----:B------:R-:W-:Y:S01]  /*6710*/  FSEL R141, R141, -INF , !P5 ;  /* 0xff8000008d8d7808 */ /* 0x000fe20006800000 */
[----:B------:R-:W2:Y:S01]  /*6720*/  MUFU.TANH R109, R109 ;  /* 0x0000006d006d7308 */ /* 0x000ea20000002400 */
[----:B---3--:R-:W-:Y:S02]  /*6730*/  FSEL R150, R150, -INF , !P0 ;  /* 0xff80000096967808 */ /* 0x008fe40004000000 */
[C---:B------:R-:W-:Y:S02]  /*6740*/  ISETP.GE.AND P0, PT, R13.reuse, R103, PT ;  /* 0x000000670d00720c */ /* 0x040fe40003f06270 */
[----:B------:R-:W-:Y:S01]  /*6750*/  ISETP.GE.AND P5, PT, R13, R102, PT ;  /* 0x000000660d00720c */ /* 0x000fe20003fa6270 */
[----:B------:R-:W-:Y:S01]  /*6760*/  VIADD R13, R20, 0x20 ;  /* 0x00000020140d7836 */ /* 0x000fe20000000000 */
[----:B------:R-:W-:Y:S01]  /*6770*/  FSEL R148, R148, -INF , !P4 ;  /* 0xff80000094947808 */ /* 0x000fe20006000000 */
[----:B------:R-:W3:Y:S01]  /*6780*/  MUFU.TANH R108, R108 ;  /* 0x0000006c006c7308 */ /* 0x000ee20000002400 */
[----:B----4-:R-:W-:-:S02]  /*6790*/  FSEL R146, R146, -INF , !P5 ;  /* 0xff80000092927808 */ /* 0x010fc40006800000 */
[-C--:B------:R-:W-:Y:S02]  /*67a0*/  ISETP.GE.AND P4, PT, R13, R103.reuse, PT ;  /* 0x000000670d00720c */ /* 0x080fe40003f86270 */
[----:B-1----:R-:W-:Y:S02]  /*67b0*/  FSEL R111, R111, -INF , !P0 ;  /* 0xff8000006f6f7808 */ /* 0x002fe40004000000 */
[----:B------:R-:W-:Y:S01]  /*67c0*/  FSEL R107, R107, -INF , !P4 ;  /* 0xff8000006b6b7808 */ /* 0x000fe20006000000 */
[----:B------:R-:W1:Y:S01]  /*67d0*/  MUFU.TANH R134, R134 ;  /* 0x0000008600867308 */ /* 0x000e620000002400 */
[C---:B------:R-:W-:Y:S02]  /*67e0*/  ISETP.GE.AND P5, PT, R8.reuse, R103, PT ;  /* 0x000000670800720c */ /* 0x040fe40003fa6270 */
[-C--:B------:R-:W-:Y:S01]  /*67f0*/  ISETP.GE.AND P4, PT, R8, R102.reuse, PT ;  /* 0x000000660800720c */ /* 0x080fe20003f86270 */
[----:B------:R-:W-:Y:S01]  /*6800*/  VIADD R8, R20, 0x28 ;  /* 0x0000002814087836 */ /* 0x000fe20000000000 */
[----:B------:R-:W-:-:S02]  /*6810*/  ISETP.GE.AND P0, PT, R13, R102, PT ;  /* 0x000000660d00720c */ /* 0x000fc40003f06270 */
[----:B--2---:R-:W-:Y:S01]  /*6820*/  FSEL R109, R109, -INF , !P5 ;  /* 0xff8000006d6d7808 */ /* 0x004fe20006800000 */
[----:B------:R-:W2:Y:S01]  /*6830*/  MUFU.TANH R115, R115 ;  /* 0x0000007300737308 */ /* 0x000ea20000002400 */
[----:B---3--:R-:W-:Y:S02]  /*6840*/  FSEL R108, R108, -INF , !P0 ;  /* 0xff8000006c6c7808 */ /* 0x008fe40004000000 */
        /* <DEDUP_REMOVED lines=28> */
[----:B------:R-:W-:-:S04]  /*6a10*/  LEA R138, P0, R101, UR8, 0x1 ;  /* 0x00000008658a7c11 */ /* 0x000fc8000f8008ff */
[----:B------:R-:W-:Y:S01]  /*6a20*/  LEA.HI.X R139, R101, UR9, R100, 0x1, P0 ;  /* 0x00000009658b7c11 */ /* 0x000fe200080f0c64 */
[----:B------:R-:W2:Y:S01]  /*6a30*/  MUFU.TANH R105, R105 ;  /* 0x0000006900697308 */ /* 0x000ea20000002400 */
[----:B---3--:R-:W-:Y:S01]  /*6a40*/  FSEL R92, R92, -INF , !P4 ;  /* 0xff8000005c5c7808 */ /* 0x008fe20006000000 */
[----:B------:R-:W-:Y:S01]  /*6a50*/  BAR.SYNC.DEFER_BLOCKING 0x0 ;  /* 0x0000000000007b1d */ /* 0x000fe20000010000 */
[----:B------:R-:W-:Y:S01]  /*6a60*/  ISETP.GE.AND P4, PT, R4, R103, PT ;  /* 0x000000670400720c */ /* 0x000fe20003f86270 */
[----:B------:R-:W-:Y:S01]  /*6a70*/  VIADD R4, R20, 0x39 ;  /* 0x0000003914047836 */ /* 0x000fe20000000000 */
[----:B------:R-:W-:-:S03]  /*6a80*/  ISETP.GT.AND P0, PT, R128, R123, PT ;  /* 0x0000007b8000720c */ /* 0x000fc60003f04270 */
[----:B------:R-:W3:Y:S01]  /*6a90*/  MUFU.TANH R32, R32 ;  /* 0x0000002000207308 */ /* 0x000ee20000002400 */
[----:B-1----:R-:W-:Y:S02]  /*6aa0*/  FSEL R94, R94, -INF , !P5 ;  /* 0xff8000005e5e7808 */ /* 0x002fe40006800000 */
[----:B------:R-:W-:-:S05]  /*6ab0*/  ISETP.GE.AND P5, PT, R20, R103, PT ;  /* 0x000000671400720c */ /* 0x000fca0003fa6270 */
[----:B------:R3:W1:Y:S01]  /*6ac0*/  MUFU.TANH R6, R5 ;  /* 0x0000000500067308 */ /* 0x0006620000002400 */
[----:B--2---:R-:W-:Y:S02]  /*6ad0*/  FSEL R105, R105, -INF , !P4 ;  /* 0xff80000069697808 */ /* 0x004fe40006000000 */
[----:B------:R-:W-:-:S05]  /*6ae0*/  ISETP.GE.AND P4, PT, R4, R103, PT ;  /* 0x000000670400720c */ /* 0x000fca0003f86270 */
[----:B------:R-:W2:Y:S08]  /*6af0*/  MUFU.TANH R3, R3 ;  /* 0x0000000300037308 */ /* 0x000eb00000002400 */
[----:B------:R-:W4:Y:S01]  /*6b00*/  MUFU.TANH R84, R7 ;  /* 0x0000000700547308 */ /* 0x000f220000002400 */
[----:B---3--:R-:W-:Y:S02]  /*6b10*/  FSEL R5, R32, -INF , !P5 ;  /* 0xff80000020057808 */ /* 0x008fe40006800000 */
[----:B-1----:R-:W-:-:S02]  /*6b20*/  FSEL R103, R6, -INF , !P4 ;  /* 0xff80000006677808 */ /* 0x002fc40006000000 */
[-C--:B------:R-:W-:Y:S02]  /*6b30*/  ISETP.GE.AND P5, PT, R20, R102.reuse, PT ;  /* 0x000000661400720c */ /* 0x080fe40003fa6270 */
[----:B------:R-:W-:Y:S02]  /*6b40*/  ISETP.GE.AND P4, PT, R4, R102, PT ;  /* 0x000000660400720c */ /* 0x000fe40003f86270 */
[----:B--2---:R-:W-:Y:S02]  /*6b50*/  FSEL R4, R3, -INF , !P5 ;  /* 0xff80000003047808 */ /* 0x004fe40006800000 */
[----:B----4-:R-:W-:Y:S01]  /*6b60*/  FSEL R84, R84, -INF , !P4 ;  /* 0xff80000054547808 */ /* 0x010fe20006000000 */
[----:B------:R-:W-:Y:S08]  /*6b70*/  @!P0 BRA `(.L_x_4559) ;  /* 0x0000000400ec8947 */ /* 0x000ff00003800000 */
[----:B------:R-:W-:Y:S05]  /*6b80*/  @!P6 BRA `(.L_x_4560) ;  /* 0x0000000000f8e947 */ /* 0x000fea0003800000 */
[----:B------:R-:W1:Y:S01]  /*6b90*/  LDC R8, c[0x0][0x380] ;  /* 0x0000e000ff087b82 */ /* 0x000e620000000800 */
[----:B------:R-:W-:Y:S01]  /*6ba0*/  MOV R10, RZ ;  /* 0x000000ff000a7202 */ /* 0x000fe20000000f00 */
[----:B------:R-:W-:Y:S01]  /*6bb0*/  IMAD.SHL.U32 R9, R128, 0x40, RZ ;  /* 0x0000004080097824 */ /* 0x000fe200078e00ff */
        /* <DEDUP_REMOVED lines=8> */
[----:B------:R-:W-:Y:S01]  /*6c40*/  IMAD.HI.U32 R6, R11, R3, R10 ;  /* 0x000000030b067227 */ /* 0x000fe200078e000a */
[----:B------:R-:W-:-:S03]  /*6c50*/  IABS R3, R9 ;  /* 0x0000000900037213 */ /* 0x000fc60000000000 */
[C---:B------:R-:W-:Y:S01]  /*6c60*/  VIADD R11, R9.reuse, 0xffffffc0 ;  /* 0xffffffc0090b7836 */ /* 0x040fe20000000000 */
[----:B------:R-:W-:Y:S01]  /*6c70*/  LOP3.LUT R9, R9, R8, RZ, 0x3c, !PT ;  /* 0x0000000809097212 */ /* 0x000fe200078e3cff */
[----:B------:R-:W-:-:S05]  /*6c80*/  IMAD.HI.U32 R13, R6, R3, RZ ;  /* 0x00000003060d7227 */ /* 0x000fca00078e00ff */
[----:B------:R-:W-:-:S05]  /*6c90*/  IADD3 R10, -R13, RZ, RZ ;  /* 0x000000ff0d0a7210 */ /* 0x000fca0007ffe1ff */
[----:B------:R-:W-:Y:S01]  /*6ca0*/  IMAD R10, R7, R10, R3 ;  /* 0x0000000a070a7224 */ /* 0x000fe200078e0203 */
        /* <DEDUP_REMOVED lines=8> */
[----:B------:R-:W-:-:S05]  /*6d30*/  IMAD R10, R7, R10, R3 ;  /* 0x0000000a070a7224 */ /* 0x000fca00078e0203 */
        /* <DEDUP_REMOVED lines=10> */
[----:B------:R-:W-:Y:S02]  /*6de0*/  MOV R7, R6 ;  /* 0x0000000600077202 */ /* 0x000fe40000000f00 */
        /* <DEDUP_REMOVED lines=24> */
.L_x_4560:
[----:B------:R-:W-:-:S04]  /*6f70*/  LEA R6, -R96, RZ, 0x6 ;  /* 0x000000ff60067211 */ /* 0x000fc800078e31ff */
[----:B------:R-:W-:-:S07]  /*6f80*/  SHF.R.S32.HI R3, RZ, 0x1f, R6 ;  /* 0x0000001fff037819 */ /* 0x000fce0000011406 */
.L_x_4561:
[C---:B------:R-:W-:Y:S01]  /*6f90*/  LEA R138, P4, R6.reuse, R138, 0x1 ;  /* 0x0000008a068a7211 */ /* 0x040fe200078808ff */
[----:B------:R1:W-:Y:S01]  /*6fa0*/  @P3 STS [R129+0x3000], RZ ;  /* 0x003000ff81003388 */ /* 0x0003e20000000800 */
[----:B------:R-:W-:Y:S02]  /*6fb0*/  BSSY B0, `(.L_x_4562) ;  /* 0x0000036000007945 */ /* 0x000fe40003800000 */
[----:B------:R-:W-:Y:S01]  /*6fc0*/  LEA.HI.X R139, R6, R139, R3, 0x1, P4 ;  /* 0x0000008b068b7211 */ /* 0x000fe200020f0c03 */
[----:B------:R1:W-:Y:S01]  /*6fd0*/  @P3 STS [R129+0x3004], RZ ;  /* 0x003004ff81003388 */ /* 0x0003e20000000800 */
[----:B------:R-:W-:-:S03]  /*6fe0*/  @!P2 IADD3 R8, P4, R101, R6, RZ ;  /* 0x000000066508a210 */ /* 0x000fc60007f9e0ff */
[----:B------:R1:W-:Y:S02]  /*6ff0*/  @P3 STS.64 [R129+0x3008], RZ ;  /* 0x003008ff81003388 */ /* 0x0003e40000000a00 */
[----:B------:R-:W-:Y:S01]  /*7000*/  @!P2 IMAD.X R7, R100, 0x1, R3, P4 ;  /* 0x000000016407a824 */ /* 0x000fe200020e0603 */
        /* <DEDUP_REMOVED lines=14> */
[----:B------:R-:W-:Y:S01]  /*70f0*/  @!P1 LEA R14, P4, R8, UR8, 0x1 ;  /* 0x00000008080e9c11 */ /* 0x000fe2000f8808ff */
        /* <DEDUP_REMOVED lines=33> */
.L_x_4563:
[----:B------:R-:W-:Y:S05]  /*7310*/  BSYNC B0 ;  /* 0x0000000000007941 */ /* 0x000fea0003800000 */
.L_x_4562:
[----:B------:R-:W0:Y:S02]  /*7320*/  LDGDEPBAR ;  /* 0x00000000000079af */ /* 0x000e240000000000 */
.L_x_4559:
[----:B-12---:R-:W-:Y:S01]  /*7330*/  FMNMX.FTZ R8, R2, R5, !PT ;  /* 0x0000000502087209 */ /* 0x006fe20007810000 */
        /* <DEDUP_REMOVED lines=51> */
[----:B------:R-:W-:Y:S01]  /*7670*/  FMUL.FTZ R137, R137, UR11 ;  /* 0x0000000b89897c20 */ /* 0x000fe20008410000 */
        /* <DEDUP_REMOVED lines=20> */
[----:B------:R-:W4:Y:S01]  /*77c0*/  LDSM.16.MT88.4 R16, [R116+0x6000] ;  /* 0x006000007410783b */ /* 0x000f220000004200 */
        /* <DEDUP_REMOVED lines=28> */
[----:B------:R-:W-:Y:S01]  /*7990*/  LDSM.16.MT88.4 R56, [R118+0x6400] ;  /* 0x006400007638783b */ /* 0x000fe20000004200 */
[----:B------:R-:W2:Y:S01]  /*79a0*/  MUFU.EX2 R86, R86 ;  /* 0x0000005600567308 */ /* 0x000ea20000000800 */
        /* <DEDUP_REMOVED lines=31> */
[----:B------:R-:W2:Y:S01]  /*7ba0*/  MUFU.EX2 R0, R0 ;  /* 0x0000000000007308 */ /* 0x000ea20000000800 */
[----:B-1----:R-:W-:Y:S01]  /*7bb0*/  F2FP.F16.F32.PACK_AB R81, R85, R87 ;  /* 0x000000575551723e */ /* 0x002fe200000000ff */
        /* <DEDUP_REMOVED lines=14> */
[----:B------:R-:W1:Y:S01]  /*7ca0*/  MUFU.EX2 R112, R112 ;  /* 0x0000007000707308 */ /* 0x000e620000000800 */
[----:B--2---:R-:W-:Y:S01]  /*7cb0*/  F2FP.F16.F32.PACK_AB R83, R0, R93 ;  /* 0x0000005d0053723e */ /* 0x004fe200000000ff */
[----:B------:R-:W-:Y:S01]  /*7cc0*/  FFMA.FTZ R137, R143, R137, R136 ;  /* 0x000000898f897223 */ /* 0x000fe20000010088 */
[----:B------:R-:W-:-:S03]  /*7cd0*/  FFMA.FTZ R2, R142, R2, R87 ;  /* 0x000000028e027223 */ /* 0x000fc60000010057 */
[----:B------:R-:W-:Y:S01]  /*7ce0*/  FADD.FTZ R90, R90, R137 ;  /* 0x000000895a5a7221 */ /* 0x000fe20000010000 */
[----:B------:R-:W-:Y:S01]  /*7cf0*/  FADD.FTZ R2, R85, R2 ;  /* 0x0000000255027221 */ /* 0x000fe20000010000 */
[----:B------:R-:W-:Y:S01]  /*7d00*/  HMMA.16816.F32 R28, R80, R32, R28 ;  /* 0x00000020501c723c */ /* 0x000fe2000000181c */
[----:B------:R-:W-:Y:S01]  /*7d10*/  MUFU.EX2 R102, R102 ;  /* 0x0000006600667308 */ /* 0x000fe20000000800 */
[----:B------:R-:W-:Y:S01]  /*7d20*/  FADD.FTZ R91, R91, R90 ;  /* 0x0000005a5b5b7221 */ /* 0x000fe20000010000 */
[----:B------:R-:W-:-:S03]  /*7d30*/  FADD.FTZ R93, R93, R2 ;  /* 0x000000025d5d7221 */ /* 0x000fc60000010000 */
[C---:B------:R-:W-:Y:S01]  /*7d40*/  HMMA.16816.F32 R32, R80.reuse, R34, R52 ;  /* 0x000000225020723c */ /* 0x040fe20000001834 */
[----:B------:R-:W2:Y:S01]  /*7d50*/  LDSM.16.MT88.4 R52, [R118+0x8000] ;  /* 0x008000007634783b */ /* 0x000ea20000004200 */
[----:B------:R-:W-:Y:S01]  /*7d60*/  FADD.FTZ R2, R86, R91 ;  /* 0x0000005b56027221 */ /* 0x000fe20000010000 */
[----:B------:R-:W-:Y:S01]  /*7d70*/  MUFU.EX2 R101, R101 ;  /* 0x0000006500657308 */ /* 0x000fe20000000800 */
[----:B------:R-:W-:Y:S02]  /*7d80*/  FADD.FTZ R0, R0, R93 ;  /* 0x0000005d00007221 */ /* 0x000fe40000010000 */
[C---:B---3--:R-:W-:Y:S05]  /*7d90*/  HMMA.16816.F32 R4, R80.reuse, R8, R4 ;  /* 0x000000085004723c */ /* 0x048fea0000001804 */
[----:B------:R-:W-:Y:S01]  /*7da0*/  MUFU.EX2 R111, R111 ;  /* 0x0000006f006f7308 */ /* 0x000fe20000000800 */
[C---:B------:R-:W-:Y:S01]  /*7db0*/  HMMA.16816.F32 R8, R80.reuse, R10, R76 ;  /* 0x0000000a5008723c */ /* 0x040fe2000000184c */
[----:B------:R-:W-:Y:S05]  /*7dc0*/  LDSM.16.MT88.4 R76, [R118+0x6c00] ;  /* 0x006c0000764c783b */ /* 0x000fea0000004200 */
[C---:B----4-:R-:W-:Y:S01]  /*7dd0*/  HMMA.16816.F32 R12, R80.reuse, R16, R12 ;  /* 0x00000010500c723c */ /* 0x050fe2000000180c */
[----:B------:R-:W3:Y:S05]  /*7de0*/  MUFU.EX2 R110, R110 ;  /* 0x0000006e006e7308 */ /* 0x000eea0000000800 */
[C---:B------:R-:W-:Y:S01]  /*7df0*/  HMMA.16816.F32 R16, R80.reuse, R18, R68 ;  /* 0x000000125010723c */ /* 0x040fe20000001844 */
[----:B------:R-:W-:Y:S02]  /*7e00*/  LDSM.16.MT88.4 R68, [R116+0x6c00] ;  /* 0x006c00007444783b */ /* 0x000fe40000004200 */
[----:B------:R-:W-:Y:S03]  /*7e10*/  MUFU.EX2 R100, R100 ;  /* 0x0000006400647308 */ /* 0x000fe60000000800 */
[C---:B------:R-:W-:Y:S05]  /*7e20*/  HMMA.16816.F32 R20, R80.reuse, R24, R20 ;  /* 0x000000185014723c */ /* 0x040fea0000001814 */
[----:B------:R-:W4:Y:S01]  /*7e30*/  MUFU.EX2 R97, R97 ;  /* 0x0000006100617308 */ /* 0x000f220000000800 */
[C---:B------:R-:W-:Y:S01]  /*7e40*/  HMMA.16816.F32 R24, R80.reuse, R26, R60 ;  /* 0x0000001a5018723c */ /* 0x040fe2000000183c */
[----:B------:R-:W-:Y:S05]  /*7e50*/  LDSM.16.MT88.4 R60, [R118+0x6800] ;  /* 0x00680000763c783b */ /* 0x000fea0000004200 */
[C---:B--2---:R-:W-:Y:S01]  /*7e60*/  HMMA.16816.F32 R36, R80.reuse, R52, R36 ;  /* 0x000000345024723c */ /* 0x044fe20000001824 */
[----:B------:R-:W-:Y:S05]  /*7e70*/  MUFU.EX2 R141, R141 ;  /* 0x0000008d008d7308 */ /* 0x000fea0000000800 */
[C---:B------:R-:W-:Y:S01]  /*7e80*/  HMMA.16816.F32 R40, R80.reuse, R54, R40 ;  /* 0x000000365028723c */ /* 0x040fe20000001828 */
[----:B------:R-:W2:Y:S02]  /*7e90*/  LDSM.16.MT88.4 R52, [R116+0x8000] ;  /* 0x008000007434783b */ /* 0x000ea40000004200 */
[----:B------:R-:W-:Y:S08]  /*7ea0*/  MUFU.EX2 R148, R148 ;  /* 0x0000009400947308 */ /* 0x000ff00000000800 */
[----:B------:R-:W-:Y:S08]  /*7eb0*/  MUFU.EX2 R107, R107 ;  /* 0x0000006b006b7308 */ /* 0x000ff00000000800 */
[----:B------:R-:W-:Y:S08]  /*7ec0*/  MUFU.EX2 R146, R146 ;  /* 0x0000009200927308 */ /* 0x000ff00000000800 */
[----:B------:R-:W-:Y:S08]  /*7ed0*/  MUFU.EX2 R115, R115 ;  /* 0x0000007300737308 */ /* 0x000ff00000000800 */
[----:B------:R-:W-:Y:S01]  /*7ee0*/  MUFU.EX2 R134, R134 ;  /* 0x0000008600867308 */ /* 0x000fe20000000800 */
[C---:B--2---:R-:W-:Y:S07]  /*7ef0*/  HMMA.16816.F32 R44, R80.reuse, R52, R44 ;  /* 0x00000034502c723c */ /* 0x044fee000000182c */
[----:B------:R-:W-:Y:S01]  /*7f00*/  MUFU.EX2 R108, R108 ;  /* 0x0000006c006c7308 */ /* 0x000fe20000000800 */
[----:B------:R-:W-:Y:S01]  /*7f10*/  HMMA.16816.F32 R48, R80, R54, R48 ;  /* 0x000000365030723c */ /* 0x000fe20000001830 */
[----:B-1----:R-:W-:-:S02]  /*7f20*/  F2FP.F16.F32.PACK_AB R52, R112, R113 ;  /* 0x000000717034723e */ /* 0x002fc400000000ff */
[----:B---3--:R-:W-:-:S04]  /*7f30*/  F2FP.F16.F32.PACK_AB R53, R110, R111 ;  /* 0x0000006f6e35723e */ /* 0x008fc800000000ff */
[----:B------:R-:W-:Y:S01]  /*7f40*/  MUFU.EX2 R109, R109 ;  /* 0x0000006d006d7308 */ /* 0x000fe20000000800 */
[----:B------:R-:W-:Y:S02]  /*7f50*/  F2FP.F16.F32.PACK_AB R54, R101, R102 ;  /* 0x000000666536723e */ /* 0x000fe400000000ff */
[----:B----4-:R-:W-:-:S05]  /*7f60*/  F2FP.F16.F32.PACK_AB R55, R97, R100 ;  /* 0x000000646137723e */ /* 0x010fca00000000ff */
[----:B------:R-:W-:Y:S02]  /*7f70*/  MUFU.EX2 R95, R95 ;  /* 0x0000005f005f7308 */ /* 0x000fe40000000800 */
[C---:B------:R-:W-:Y:S06]  /*7f80*/  HMMA.16816.F32 R4, R52.reuse, R56, R4 ;  /* 0x000000383404723c */ /* 0x040fec0000001804 */
[----:B------:R-:W1:Y:S01]  /*7f90*/  MUFU.EX2 R106, R106 ;  /* 0x0000006a006a7308 */ /* 0x000e620000000800 */
[----:B------:R-:W-:Y:S01]  /*7fa0*/  HMMA.16816.F32 R8, R52, R58, R8 ;  /* 0x0000003a3408723c */ /* 0x000fe20000001808 */
[----:B------:R-:W2:Y:S06]  /*7fb0*/  LDSM.16.MT88.4 R56, [R116+0x6400] ;  /* 0x006400007438783b */ /* 0x000eac0000004200 */
        /* <DEDUP_REMOVED lines=52> */
[----:B------:R-:W-:Y:S01]  /*8300*/  FADD.FTZ R141, R141, R0 ;  /* 0x000000008d8d7221 */ /* 0x000fe20000010000 */
[----:B------:R-:W-:Y:S02]  /*8310*/  MOV R0, R3 ;  /* 0x0000000300007202 */ /* 0x000fe40000000f00 */
        /* <DEDUP_REMOVED lines=8> */
[----:B------:R-:W-:-:S04]  /*83a0*/  FADD.FTZ R99, R99, R106 ;  /* 0x0000006a63637221 */ /* 0x000fc80000010000 */
[----:B------:R-:W-:Y:S01]  /*83b0*/  FADD.FTZ R143, R114, R99 ;  /* 0x00000063728f7221 */ /* 0x000fe20000010000 */
[C---:B--2---:R-:W-:Y:S06]  /*83c0*/  HMMA.16816.F32 R36, R52.reuse, R60, R36 ;  /* 0x0000003c3424723c */ /* 0x044fec0000001824 */
[C---:B------:R-:W-:Y:S01]  /*83d0*/  HMMA.16816.F32 R40, R52.reuse, R62, R40 ;  /* 0x0000003e3428723c */ /* 0x040fe20000001828 */
[----:B------:R-:W2:Y:S05]  /*83e0*/  LDSM.16.MT88.4 R60, [R118+0x7c00] ;  /* 0x007c0000763c783b */ /* 0x000eaa0000004200 */
[C---:B-1----:R-:W-:Y:S06]  /*83f0*/  HMMA.16816.F32 R44, R52.reuse, R56, R44 ;  /* 0x00000038342c723c */ /* 0x042fec000000182c */
[----:B------:R-:W-:Y:S01]  /*8400*/  HMMA.16816.F32 R48, R52, R58, R48 ;  /* 0x0000003a3430723c */ /* 0x000fe20000001830 */
[----:B------:R-:W1:Y:S05]  /*8410*/  LDSM.16.MT88.4 R52, [R116+0x7c00] ;  /* 0x007c00007434783b */ /* 0x000e6a0000004200 */
[C---:B------:R-:W-:Y:S06]  /*8420*/  HMMA.16816.F32 R36, R84.reuse, R8, R36 ;  /* 0x000000085424723c */ /* 0x040fec0000001824 */
[----:B------:R-:W-:Y:S01]  /*8430*/  HMMA.16816.F32 R40, R84, R10, R40 ;  /* 0x0000000a5428723c */ /* 0x000fe20000001828 */
[----:B------:R-:W-:Y:S01]  /*8440*/  FADD.FTZ R9, R115, R2 ;  /* 0x0000000273097221 */ /* 0x000fe20000010000 */
[----:B------:R-:W-:-:S03]  /*8450*/  MOV R2, R88 ;  /* 0x0000005800027202 */ /* 0x000fc60000000f00 */
[----:B------:R-:W-:Y:S01]  /*8460*/  FADD.FTZ R9, R134, R9 ;  /* 0x0000000986097221 */ /* 0x000fe20000010000 */
[----:B------:R-:W-:Y:S03]  /*8470*/  HMMA.16816.F32 R44, R84, R4, R44 ;  /* 0x00000004542c723c */ /* 0x000fe6000000182c */
[----:B------:R-:W-:-:S03]  /*8480*/  FADD.FTZ R108, R108, R9 ;  /* 0x000000096c6c7221 */ /* 0x000fc60000010000 */
        /* <DEDUP_REMOVED lines=8> */
[C---:B-1----:R-:W-:Y:S06]  /*8510*/  HMMA.16816.F32 R56, R84.reuse, R52, R28 ;  /* 0x000000345438723c */ /* 0x042fec000000181c */
[----:B------:R-:W-:-:S15]  /*8520*/  HMMA.16816.F32 R52, R84, R54, R32 ;  /* 0x000000365434723c */ /* 0x000fde0000001820 */
[----:B------:R-:W-:-:S09]  /*8530*/  NOP ;  /* 0x0000000000007918 */ /* 0x000fd20000000000 */
.L_x_4556:
        /* <DEDUP_REMOVED lines=10> */
.L_x_4568:
        /* <DEDUP_REMOVED lines=14> */
[----:B------:R-:W-:Y:S04]  /*86c0*/  SHF.L.U32 R7, R128, 0x6, RZ ;  /* 0x0000000680077819 */ /* 0x000fe800000006ff */
[----:B------:R-:W-:Y:S01]  /*86d0*/  IABS R9, R7 ;  /* 0x0000000700097213 */ /* 0x000fe20000000000 */
[C---:B------:R-:W-:Y:S05]  /*86e0*/  VIADD R11, R7.reuse, 0x40 ;  /* 0x00000040070b7836 */ /* 0x040fea0000000000 */
        /* <DEDUP_REMOVED lines=8> */
[--C-:B--2---:R-:W-:Y:S02]  /*8770*/  IMAD.MOV R4, RZ, RZ, -R13.reuse ;  /* 0x000000ffff047224 */ /* 0x104fe400078e0a0d */
        /* <DEDUP_REMOVED lines=18> */
[----:B------:R-:W2:Y:S06]  /*88a0*/  LDC.64 R6, c[0x0][0x250] ;  /* 0x00009400ff067b82 */ /* 0x000eac0000000a00 */
        /* <DEDUP_REMOVED lines=19> */
[-C--:B--2---:R-:W-:Y:S02]  /*89e0*/  IMAD R0, R13, R6.reuse, RZ ;  /* 0x000000060d007224 */ /* 0x084fe400078e02ff */
[C---:B------:R-:W-:Y:S04]  /*89f0*/  IMAD.WIDE.U32 R12, R11.reuse, R6, RZ ;  /* 0x000000060b0c7225 */ /* 0x040fe800078e00ff */
[----:B------:R-:W-:Y:S04]  /*8a00*/  IMAD R0, R11, R7, R0 ;  /* 0x000000070b007224 */ /* 0x000fe800078e0200 */
[----:B------:R-:W-:Y:S01]  /*8a10*/  IMAD.IADD R13, R13, 0x1, R0 ;  /* 0x000000010d0d7824 */ /* 0x000fe200078e0200 */
[----:B---3--:R-:W-:Y:S04]  /*8a20*/  IADD3 R8, -R9, R8, RZ ;  /* 0x0000000809087210 */ /* 0x008fe80007ffe1ff */
[----:B------:R-:W-:Y:S01]  /*8a30*/  SHF.R.S32.HI R7, RZ, 0x1f, R8 ;  /* 0x0000001fff077819 */ /* 0x000fe20000011408 */
[CC--:B----4-:R-:W-:Y:S04]  /*8a40*/  IMAD.WIDE.U32 R12, R8.reuse, R4.reuse, R12 ;  /* 0x00000004080c7225 */ /* 0x0d0fe800078e000c */
[----:B------:R-:W-:Y:S04]  /*8a50*/  IMAD R7, R7, R4, RZ ;  /* 0x0000000407077224 */ /* 0x000fe800078e02ff */
[----:B------:R-:W-:Y:S05]  /*8a60*/  IMAD R7, R8, R5, R7 ;  /* 0x0000000508077224 */ /* 0x000fea00078e0207 */
[----:B------:R-:W-:Y:S07]  /*8a70*/  IADD3 R147, R13, R7, RZ ;  /* 0x000000070d937210 */ /* 0x000fee0007ffe0ff */
.L_x_4565:
        /* <DEDUP_REMOVED lines=18> */
[----:B------:R-:W-:Y:S02]  /*8ba0*/  ISETP.GT.AND P0, PT, R128, R123, PT ;  /* 0x0000007b8000720c */ /* 0x000fe40003f04270 */
        /* <DEDUP_REMOVED lines=144> */
[----:B----4-:R-:W-:Y:S05]  /*94b0*/  FMUL.FTZ R3, R35, UR5 ;  /* 0x0000000523037c20 */ /* 0x010fea0008410000 */
        /* <DEDUP_REMOVED lines=23> */
[----:B------:R-:W1:Y:S01]  /*9630*/  MUFU.TANH R3, R3 ;  /* 0x0000000300037308 */ /* 0x000e620000002400 */
[----:B--234-:R-:W-:Y:S05]  /*9640*/  @!P0 BRA `(.L_x_4566) ;  /* 0x0000000400b88947 */ /* 0x01cfea0003800000 */
[----:B------:R-:W-:Y:S02]  /*9650*/  MOV R8, R135 ;  /* 0x0000008700087202 */ /* 0x000fe40000000f00 */
[----:B------:R-:W-:Y:S01]  /*9660*/  MOV R7, R134 ;  /* 0x0000008600077202 */ /* 0x000fe20000000f00 */
[----:B------:R-:W-:Y:S06]  /*9670*/  @!P6 BRA `(.L_x_4567) ;  /* 0x0000000000f4e947 */ /* 0x000fec0003800000 */
[----:B-1----:R-:W1:Y:S01]  /*9680*/  LDC R0, c[0x0][0x380] ;  /* 0x0000e000ff007b82 */ /* 0x002e620000000800 */
        /* <DEDUP_REMOVED lines=60> */
.L_x_4567:
        /* <DEDUP_REMOVED lines=46> */
.L_x_4566:
        /* <DEDUP_REMOVED lines=99> */
[----:B------:R-:W-:Y:S01]  /*a360*/  FMUL.FTZ R33, R86, R53 ;  /* 0x0000003556217220 */ /* 0x000fe20000410000 */
[C---:B------:R-:W-:Y:S01]  /*a370*/  FMUL.FTZ R34, R85.reuse, R54 ;  /* 0x0000003655227220 */ /* 0x040fe20000410000 */
[C---:B------:R-:W-:Y:S03]  /*a380*/  FMUL.FTZ R35, R85.reuse, R55 ;  /* 0x0000003755237220 */ /* 0x040fe60000410000 */
        /* <DEDUP_REMOVED lines=27> */
[----:B------:R-:W-:Y:S01]  /*a540*/  FFMA.FTZ R165, R165, UR4, -R106 ;  /* 0x00000004a5a57c23 */ /* 0x000fe2000801086a */
[----:B------:R-:W-:Y:S01]  /*a550*/  FFMA.FTZ R104, R85, R142, R104 ;  /* 0x0000008e55687223 */ /* 0x000fe20000010068 */
[----:B------:R-:W-:Y:S01]  /*a560*/  FFMA.FTZ R101, R86, R143, R101 ;  /* 0x0000008f56657223 */ /* 0x000fe20000010065 */
[----:B------:R-:W-:Y:S01]  /*a570*/  LDSM.16.MT88.4 R68, [R116+0x6c00] ;  /* 0x006c00007444783b */ /* 0x000fe20000004200 */
[----:B------:R-:W-:Y:S03]  /*a580*/  ISETP.GT.AND P0, PT, R128, R123, PT ;  /* 0x0000007b8000720c */ /* 0x000fe60003f04270 */
[----:B------:R-:W3:Y:S01]  /*a590*/  MUFU.EX2 R88, R88 ;  /* 0x0000005800587308 */ /* 0x000ee20000000800 */
[C---:B----4-:R-:W-:Y:S01]  /*a5a0*/  F2FP.F16.F32.PACK_AB R82, R89.reuse, R92 ;  /* 0x0000005c5952723e */ /* 0x050fe200000000ff */
[----:B------:R-:W-:Y:S01]  /*a5b0*/  FADD.FTZ R104, R90, R104 ;  /* 0x000000685a687221 */ /* 0x000fe20000010000 */
[----:B------:R-:W-:Y:S04]  /*a5c0*/  FADD.FTZ R101, R94, R101 ;  /* 0x000000655e657221 */ /* 0x000fe80000010000 */
[----:B------:R-:W-:Y:S03]  /*a5d0*/  FADD.FTZ R92, R92, R101 ;  /* 0x000000655c5c7221 */ /* 0x000fe60000010000 */
[----:B------:R-:W-:Y:S01]  /*a5e0*/  MUFU.EX2 R96, R96 ;  /* 0x0000006000607308 */ /* 0x000fe20000000800 */
[----:B------:R-:W-:Y:S09]  /*a5f0*/  FADD.FTZ R92, R89, R92 ;  /* 0x0000005c595c7221 */ /* 0x000ff20000010000 */
[----:B------:R-:W-:Y:S01]  /*a600*/  MUFU.EX2 R95, R95 ;  /* 0x0000005f005f7308 */ /* 0x000fe20000000800 */
[----:B---3--:R-:W-:Y:S01]  /*a610*/  F2FP.F16.F32.PACK_AB R83, R88, R91 ;  /* 0x0000005b5853723e */ /* 0x008fe200000000ff */
[----:B------:R-:W-:Y:S06]  /*a620*/  FADD.FTZ R91, R91, R104 ;  /* 0x000000685b5b7221 */ /* 0x000fec0000010000 */
        /* <DEDUP_REMOVED lines=17> */
[----:B------:R-:W-:Y:S01]  /*a740*/  FFMA.FTZ R65, R157, UR4, -R106 ;  /* 0x000000049d417c23 */ /* 0x000fe2000801086a */
[--C-:B------:R-:W-:Y:S01]  /*a750*/  FFMA.FTZ R106, R152, UR4, -R93.reuse ;  /* 0x00000004986a7c23 */ /* 0x100fe2000801085d */
[----:B------:R-:W-:Y:S01]  /*a760*/  FFMA.FTZ R64, R84, UR4, -R93 ;  /* 0x0000000454407c23 */ /* 0x000fe2000801085d */
[----:B------:R-:W-:Y:S01]  /*a770*/  FADD.FTZ R84, R88, R91 ;  /* 0x0000005b58547221 */ /* 0x000fe20000010000 */
[C---:B------:R-:W-:Y:S04]  /*a780*/  HMMA.16816.F32 R20, R80.reuse, R28, R20 ;  /* 0x0000001c5014723c */ /* 0x040fe80000001814 */
[----:B------:R-:W-:Y:S02]  /*a790*/  MUFU.EX2 R110, R110 ;  /* 0x0000006e006e7308 */ /* 0x000fe40000000800 */
        /* <DEDUP_REMOVED lines=9> */
[--C-:B------:R-:W-:Y:S01]  /*a830*/  FFMA.FTZ R85, R145, UR4, -R93.reuse ;  /* 0x0000000491557c23 */ /* 0x100fe2000801085d */
[----:B------:R-:W-:Y:S01]  /*a840*/  FFMA.FTZ R93, R3, UR4, -R93 ;  /* 0x00000004035d7c23 */ /* 0x000fe2000801085d */
[C---:B--2---:R-:W-:Y:S03]  /*a850*/  HMMA.16816.F32 R28, R80.reuse, R60, R28 ;  /* 0x0000003c501c723c */ /* 0x044fe6000000181c */
[----:B------:R-:W-:Y:S04]  /*a860*/  MOV R144, R140 ;  /* 0x0000008c00907202 */ /* 0x000fe80000000f00 */
[----:B------:R-:W-:Y:S01]  /*a870*/  MUFU.EX2 R112, R112 ;  /* 0x0000007000707308 */ /* 0x000fe20000000800 */
[C---:B------:R-:W-:Y:S01]  /*a880*/  HMMA.16816.F32 R32, R80.reuse, R62, R32 ;  /* 0x0000003e5020723c */ /* 0x040fe20000001820 */
[----:B------:R-:W-:Y:S02]  /*a890*/  LDSM.16.MT88.4 R60, [R116+0x6800] ;  /* 0x00680000743c783b */ /* 0x000fe40000004200 */
[----:B---3--:R-:W-:Y:S03]  /*a8a0*/  FADD.FTZ R101, R65, R92 ;  /* 0x0000005c41657221 */ /* 0x008fe60000010000 */
[C---:B-1----:R-:W-:Y:S03]  /*a8b0*/  HMMA.16816.F32 R36, R80.reuse, R52, R36 ;  /* 0x000000345024723c */ /* 0x042fe60000001824 */
[----:B------:R-:W-:Y:S02]  /*a8c0*/  MUFU.EX2 R109, R109 ;  /* 0x0000006d006d7308 */ /* 0x000fe40000000800 */
[----:B------:R-:W-:Y:S01]  /*a8d0*/  MOV R145, R141 ;  /* 0x0000008d00917202 */ /* 0x000fe20000000f00 */
[C---:B------:R-:W-:Y:S01]  /*a8e0*/  HMMA.16816.F32 R40, R80.reuse, R54, R40 ;  /* 0x000000365028723c */ /* 0x040fe20000001828 */
[----:B------:R-:W1:Y:S06]  /*a8f0*/  LDSM.16.MT88.4 R52, [R116+0x8000] ;  /* 0x008000007434783b */ /* 0x000e6c0000004200 */
[----:B------:R-:W-:Y:S10]  /*a900*/  MUFU.EX2 R97, R97 ;  /* 0x0000006100617308 */ /* 0x000ff40000000800 */
[----:B------:R-:W2:Y:S10]  /*a910*/  MUFU.EX2 R100, R100 ;  /* 0x0000006400647308 */ /* 0x000eb40000000800 */
[----:B------:R-:W-:Y:S10]  /*a920*/  MUFU.EX2 R102, R102 ;  /* 0x0000006600667308 */ /* 0x000ff40000000800 */
[----:B------:R-:W3:Y:S10]  /*a930*/  MUFU.EX2 R99, R99 ;  /* 0x0000006300637308 */ /* 0x000ef40000000800 */
[----:B------:R-:W-:Y:S01]  /*a940*/  MUFU.EX2 R162, R162 ;  /* 0x000000a200a27308 */ /* 0x000fe20000000800 */
[C---:B-1----:R-:W-:Y:S09]  /*a950*/  HMMA.16816.F32 R44, R80.reuse, R52, R44 ;  /* 0x00000034502c723c */ /* 0x042ff2000000182c */
[----:B------:R-:W1:Y:S01]  /*a960*/  MUFU.EX2 R163, R163 ;  /* 0x000000a300a37308 */ /* 0x000e620000000800 */
[----:B------:R-:W-:Y:S09]  /*a970*/  HMMA.16816.F32 R48, R80, R54, R48 ;  /* 0x000000365030723c */ /* 0x000ff20000001830 */
[----:B------:R-:W-:Y:S02]  /*a980*/  MUFU.EX2 R86, R86 ;  /* 0x0000005600567308 */ /* 0x000fe40000000800 */
[C---:B------:R-:W-:Y:S01]  /*a990*/  F2FP.F16.F32.PACK_AB R52, R96.reuse, R65 ;  /* 0x000000416034723e */ /* 0x040fe200000000ff */
[----:B------:R-:W-:Y:S01]  /*a9a0*/  FADD.FTZ R96, R96, R101 ;  /* 0x0000006560607221 */ /* 0x000fe20000010000 */
[----:B------:R-:W-:Y:S01]  /*a9b0*/  F2FP.F16.F32.PACK_AB R53, R98, R95 ;  /* 0x0000005f6235723e */ /* 0x000fe200000000ff */
[----:B------:R-:W-:Y:S01]  /*a9c0*/  FADD.FTZ R95, R95, R84 ;  /* 0x000000545f5f7221 */ /* 0x000fe20000010000 */
[----:B--2---:R-:W-:Y:S04]  /*a9d0*/  F2FP.F16.F32.PACK_AB R54, R100, R97 ;  /* 0x000000616436723e */ /* 0x004fe800000000ff */
[----:B------:R-:W2:Y:S01]  /*a9e0*/  MUFU.EX2 R85, R85 ;  /* 0x0000005500557308 */ /* 0x000ea20000000800 */
[----:B---3--:R-:W-:Y:S01]  /*a9f0*/  F2FP.F16.F32.PACK_AB R55, R99, R102 ;  /* 0x000000666337723e */ /* 0x008fe200000000ff */
[----:B------:R-:W-:Y:S01]  /*aa00*/  FADD.FTZ R95, R98, R95 ;  /* 0x0000005f625f7221 */ /* 0x000fe20000010000 */
[----:B-1----:R-:W-:Y:S01]  /*aa10*/  F2FP.F16.F32.PACK_AB R88, R163, R162 ;  /* 0x000000a2a358723e */ /* 0x002fe200000000ff */
[----:B------:R-:W-:Y:S02]  /*aa20*/  FADD.FTZ R97, R97, R96 ;  /* 0x0000006061617221 */ /* 0x000fe40000010000 */
[----:B------:R-:W-:Y:S02]  /*aa30*/  FADD.FTZ R102, R102, R95 ;  /* 0x0000005f66667221 */ /* 0x000fe40000010000 */
[C---:B------:R-:W-:Y:S02]  /*aa40*/  HMMA.16816.F32 R4, R52.reuse, R56, R4 ;  /* 0x000000383404723c */ /* 0x040fe40000001804 */
[----:B------:R-:W-:Y:S03]  /*aa50*/  MUFU.EX2 R164, R164 ;  /* 0x000000a400a47308 */ /* 0x000fe60000000800 */
[----:B------:R-:W-:Y:S01]  /*aa60*/  FADD.FTZ R97, R100, R97 ;  /* 0x0000006164617221 */ /* 0x000fe20000010000 */
[C---:B------:R-:W-:Y:S01]  /*aa70*/  HMMA.16816.F32 R8, R52.reuse, R58, R8 ;  /* 0x0000003a3408723c */ /* 0x040fe20000001808 */
[----:B------:R-:W1:Y:S05]  /*aa80*/  LDSM.16.MT88.4 R56, [R116+0x6400] ;  /* 0x006400007438783b */ /* 0x000e6a0000004200 */
[----:B------:R-:W3:Y:S01]  /*aa90*/  MUFU.EX2 R165, R165 ;  /* 0x000000a500a57308 */ /* 0x000ee20000000800 */
[----:B--2---:R-:W-:Y:S01]  /*aaa0*/  F2FP.F16.F32.PACK_AB R89, R85, R86 ;  /* 0x000000565559723e */ /* 0x004fe200000000ff */
[----:B------:R-:W-:Y:S08]  /*aab0*/  FADD.FTZ R102, R99, R102 ;  /* 0x0000006663667221 */ /* 0x000ff00000010000 */
[----:B------:R-:W-:Y:S10]  /*aac0*/  MUFU.EX2 R3, R64 ;  /* 0x0000004000037308 */ /* 0x000ff40000000800 */
[----:B------:R-:W2:Y:S01]  /*aad0*/  MUFU.EX2 R142, R93 ;  /* 0x0000005d008e7308 */ /* 0x000ea20000000800 */
[----:B---3--:R-:W-:Y:S02]  /*aae0*/  F2FP.F16.F32.PACK_AB R90, R165, R164 ;  /* 0x000000a4a55a723e */ /* 0x008fe400000000ff */
[----:B--2---:R-:W-:Y:S01]  /*aaf0*/  F2FP.F16.F32.PACK_AB R91, R142, R3 ;  /* 0x000000038e5b723e */ /* 0x004fe200000000ff */
        /* <DEDUP_REMOVED lines=15> */
[C---:B------:R-:W-:Y:S01]  /*abf0*/  F2FP.F16.F32.PACK_AB R52, R103.reuse, R108 ;  /* 0x0000006c6734723e */ /* 0x040fe200000000ff */
[----:B------:R-:W-:Y:S03]  /*ac00*/  FADD.FTZ R108, R108, R97 ;  /* 0x000000616c6c7221 */ /* 0x000fe60000010000 */
[----:B------:R-:W-:Y:S01]  /*ac10*/  F2FP.F16.F32.PACK_AB R53, R106, R105 ;  /* 0x000000696a35723e */ /* 0x000fe200000000ff */
        /* <DEDUP_REMOVED lines=27> */
[C---:B------:R-:W-:Y:S06]  /*add0*/  HMMA.16816.F32 R68, R88.reuse, R70, R16 ;  /* 0x000000465844723c */ /* 0x040fec0000001810 */
[C---:B-1----:R-:W-:Y:S06]  /*ade0*/  HMMA.16816.F32 R64, R88.reuse, R56, R20 ;  /* 0x000000385840723c */ /* 0x042fec0000001814 */
[C---:B------:R-:W-:Y:S06]  /*adf0*/  HMMA.16816.F32 R60, R88.reuse, R58, R24 ;  /* 0x0000003a583c723c */ /* 0x040fec0000001818 */
[C---:B--2---:R-:W-:Y:S06]  /*ae00*/  HMMA.16816.F32 R56, R88.reuse, R52, R28 ;  /* 0x000000345838723c */ /* 0x044fec000000181c */
[C---:B------:R-:W-:Y:S06]  /*ae10*/  HMMA.16816.F32 R52, R88.reuse, R54, R32 ;  /* 0x000000365834723c */ /* 0x040fec0000001820 */
[C---:B---3--:R-:W-:Y:S06]  /*ae20*/  HMMA.16816.F32 R36, R88.reuse, R4, R36 ;  /* 0x000000045824723c */ /* 0x048fec0000001824 */
[C---:B------:R-:W-:Y:S05]  /*ae30*/  HMMA.16816.F32 R40, R88.reuse, R6, R40 ;  /* 0x000000065828723c */ /* 0x040fea0000001828 */
[----:B------:R-:W-:Y:S01]  /*ae40*/  FADD.FTZ R5, R105, R102 ;  /* 0x0000006669057221 */ /* 0x000fe20000010000 */
[C---:B----4-:R-:W-:Y:S05]  /*ae50*/  HMMA.16816.F32 R44, R88.reuse, R8, R44 ;  /* 0x00000008582c723c */ /* 0x050fea000000182c */
        /* <DEDUP_REMOVED lines=12> */
[----:B------:R-:W-:Y:S02]  /*af20*/  FADD.FTZ R143, R165, R164 ;  /* 0x000000a4a58f7221 */ /* 0x000fe40000010000 */
[----:B------:R-:W-:Y:S01]  /*af30*/  FADD.FTZ R142, R142, R3 ;  /* 0x000000038e8e7221 */ /* 0x000fe20000010000 */
[----:B------:R-:W-:Y:S06]  /*af40*/  @P0 BRA `(.L_x_4568) ;  /* 0xffffffd400a40947 */ /* 0x000fec000383ffff */
.L_x_4564:
        /* <DEDUP_REMOVED lines=207> */
.L_x_4570:
[----:B------:R-:W-:Y:S05]  /*bc40*/  BSYNC B0 ;  /* 0x0000000000007941 */ /* 0x000fea0003800000 */
.L_x_4569:
        /* <DEDUP_REMOVED lines=30> */
.L_x_4572:
[----:B------:R-:W-:Y:S05]  /*be30*/  BSYNC B0 ;  /* 0x0000000000007941 */ /* 0x000fea0003800000 */
.L_x_4571:
        /* <DEDUP_REMOVED lines=12> */
.L_x_4574:
[----:B------:R-:W-:Y:S05]  /*bf00*/  BSYNC B0 ;  /* 0x0000000000007941 */ /* 0x000fea0003800000 */
.L_x_4573:
        /* <DEDUP_REMOVED lines=12> */
.L_x_4576:
[----:B------:R-:W-:Y:S05]  /*bfd0*/  BSYNC B0 ;  /* 0x0000000000007941 */ /* 0x000fea0003800000 */
.L_x_4575:
        /* <DEDUP_REMOVED lines=10> */
.L_x_4577:
        /* <DEDUP_REMOVED lines=16> */
.L_x_6283:


//--------------------- .text._ZN5flash24flash_fwd_splitkv_kernelI23Flash_fwd_kernel_traitsILi96ELi64ELi64ELi4ELb0ELb0EN7cutlass6half_tE19Flash_kernel_traitsILi96ELi64ELi64ELi4ES3_EELb1ELb0ELb0ELb0ELb0ELb0ELb1ELb1EEEvNS_16Flash_fwd_paramsE --------------------------
	.section	.text._ZN5flash24flash_fwd_splitkv_kernelI23Flash_fwd_kernel_traitsILi96ELi64ELi64ELi4ELb0ELb0EN7cutlass6half_tE19Flash_kernel_traitsILi96ELi64ELi64ELi4ES3_EELb1ELb0ELb0ELb0ELb0ELb0ELb1ELb1EEEvNS_16Flash_fwd_paramsE,"ax",@progbits
	.align	128
        .global         _ZN5flash24flash_fwd_splitkv_kernelI23Flash_fwd_kernel_traitsILi96ELi64ELi64ELi4ELb0ELb0EN7cutlass6half_tE19Flash_kernel_traitsILi96ELi64ELi64ELi4ES3_EELb1ELb0ELb0ELb0ELb0ELb0ELb1ELb1EEEvNS_16Flash_fwd_paramsE
        .type           _ZN5flash24flash_fwd_splitkv_kernelI23Flash_fwd_kernel_traitsILi96ELi64ELi64ELi4ELb0ELb0EN7cutlass6half_tE19Flash_kernel_traitsILi96ELi64ELi64ELi4ES3_EELb1ELb0ELb0ELb0ELb0ELb0ELb1ELb1EEEvNS_16Flash_fwd_paramsE,@function
        .size           _ZN5flash24flash_fwd_splitkv_kernelI23Flash_fwd_kernel_traitsILi96ELi64ELi64ELi4ELb0ELb0EN7cutlass6half_tE19Flash_kernel_traitsILi96ELi64ELi64ELi4ES3_EELb1ELb0ELb0ELb0ELb0ELb0ELb1ELb1EEEvNS_16Flash_fwd_paramsE,(.L_x_6284 - _ZN5flash24flash_fwd_splitkv_kernelI23Flash_fwd_kernel_traitsILi96ELi64ELi64ELi4ELb0ELb0EN7cutlass6half_tE19Flash_kernel_traitsILi96ELi64ELi64ELi4ES3_EELb1ELb0ELb0ELb0ELb0ELb0ELb1ELb1EEEvNS_16Flash_fwd_paramsE)
        .other          _ZN5flash24flash_fwd_splitkv_kernelI23Flash_fwd_kernel_traitsILi96ELi64ELi64ELi4ELb0ELb0EN7cutlass6half_tE19Flash_kernel_traitsILi96ELi64ELi64ELi4ES3_EELb1ELb0ELb0ELb0ELb0ELb0ELb1ELb1EEEvNS_16Flash_fwd_paramsE,@"STO_CUDA_ENTRY STV_DEFAULT"
_ZN5flash24flash_fwd_splitkv_kernelI23Flash_fwd_kernel_traitsILi96ELi64ELi64ELi4ELb0ELb0EN7cutlass6half_tE19Flash_kernel_traitsILi96ELi64ELi64ELi4ES3_EELb1ELb0ELb0ELb0ELb0ELb0ELb1ELb1EEEvNS_16Flash_fwd_paramsE:
.text._ZN5flash24flash_fwd_splitkv_kernelI23Flash_fwd_kernel_traitsILi96ELi64ELi64ELi4ELb0ELb0EN7cutlass6half_tE19Flash_kernel_traitsILi96ELi64ELi64ELi4ES3_EELb1ELb0ELb0ELb0ELb0ELb0ELb1ELb1EEEvNS_16Flash_fwd_paramsE:
        /* <DEDUP_REMOVED lines=48> */
[----:B------:R-:W-:-:S06]  /*0300*/  @P0 IMAD.IADD R127, R4, 0x1, -R23 ;  /* 0x00000001047f0824 */ /* 0x000fcc00078e0a17 */
[----:B------:R-:W4:Y:S01]  /*0310*/  @!P0 LDC R127, c[0x0][0x2c4] ;  /* 0x0000b100ff7f8b82 */ /* 0x000f220000000800 */
[----:B------:R-:W-:Y:S02]  /*0320*/  ISETP.NE.U32.AND P0, PT, R2, RZ, PT ;  /* 0x000000ff0200720c */ /* 0x000fe40003f05070 */
[----:B------:R-:W-:Y:S02]  /*0330*/  IADD3 R2, -R129, RZ, RZ ;  /* 0x000000ff81027210 */ /* 0x000fe40007ffe1ff */
[----:B------:R-:W-:-:S03]  /*0340*/  ISETP.NE.AND.EX P0, PT, R3, RZ, PT, P0 ;  /* 0x000000ff0300720c */ /* 0x000fc60003f05300 */
[----:B------:R-:W-:-:S10]  /*0350*/  IMAD R110, R5, R2, R110 ;  /* 0x00000002056e7224 */ /* 0x000fd400078e026e */
[----:B-123--:R-:W-:Y:S05]  /*0360*/  @!P0 BRA `(.L_x_4578) ;  /* 0x0000000000108947 */ /* 0x00efea0003800000 */
[----:B------:R-:W2:Y:S02]  /*0370*/  @P1 LDG.E R2, desc[UR6][R6.64+0x4] ;  /* 0x0000040606021981 */ /* 0x000ea4000c1e1900 */
[----:B--2--5:R-:W-:-:S06]  /*0380*/  @P1 IADD3 R71, R2, -R9, RZ ;  /* 0x8000000902471210 */ /* 0x024fcc0007ffe0ff */
[----:B------:R2:W5:Y:S01]  /*0390*/  @!P1 LDG.E R71, desc[UR6][R6.64] ;  /* 0x0000000606479981 */ /* 0x000562000c1e1900 */
[----:B------:R-:W-:Y:S05]  /*03a0*/  BRA `(.L_x_4579) ;  /* 0x0000000000047947 */ /* 0x000fea0003800000 */
.L_x_4578:
[----:B------:R-:W1:Y:S02]  /*03b0*/  LDC R71, c[0x0][0x2c8] ;  /* 0x0000b200ff477b82 */ /* 0x000e640000000800 */
.L_x_4579:
        /* <DEDUP_REMOVED lines=27> */
[----:B--2---:R-:W-:Y:S01]  /*0570*/  VIADD R16, R16, 0xffffffe ;  /* 0x0ffffffe10107836 */ /* 0x004fe20000000000 */
[----:B------:R-:W2:Y:S02]  /*0580*/  LDC R4, c[0x0][0x398] ;  /* 0x0000e600ff047b82 */ /* 0x000ea40000000800 */
[----:B------:R-:W-:Y:S01]  /*0590*/  ISETP.GE.AND P0, PT, R14, RZ, PT ;  /* 0x000000ff0e00720c */ /* 0x000fe20003f06270 */
[----:B------:R-:W3:Y:S02]  /*05a0*/  F2I.FTZ.U32.TRUNC.NTZ R17, R16 ;  /* 0x0000001000117305 */ /* 0x000ee4000021f000 */
[----:B---3--:R-:W-:Y:S02]  /*05b0*/  IMAD.MOV R2, RZ, RZ, -R17 ;  /* 0x000000ffff027224 */ /* 0x008fe400078e0a11 */
[----:B------:R-:W-:-:S02]  /*05c0*/  IMAD.MOV.U32 R16, RZ, RZ, RZ ;  /* 0x000000ffff107224 */ /* 0x000fc400078e00ff */
[----:B------:R-:W-:-:S04]  /*05d0*/  IMAD R3, R2, R11, RZ ;  /* 0x0000000b02037224 */ /* 0x000fc800078e02ff */
[----:B------:R-:W-:-:S06]  /*05e0*/  IMAD.HI.U32 R3, R17, R3, R16 ;  /* 0x0000000311037227 */ /* 0x000fcc00078e0010 */
[----:B------:R-:W-:Y:S02]  /*05f0*/  IMAD.HI.U32 R8, R3, R12, RZ ;  /* 0x0000000c03087227 */ /* 0x000fe400078e00ff */
[----:B------:R-:W3:Y:S02]  /*0600*/  @!P3 LDC.64 R2, c[0x0][0x318] ;  /* 0x0000c600ff02bb82 */ /* 0x000ee40000000a00 */
[----:B------:R-:W-:-:S05]  /*0610*/  IMAD R12, R8, R13, R12 ;  /* 0x0000000d080c7224 */ /* 0x000fca00078e020c */
[----:B------:R-:W-:-:S13]  /*0620*/  ISETP.GT.U32.AND P1, PT, R11, R12, PT ;  /* 0x0000000c0b00720c */ /* 0x000fda0003f24070 */
[----:B------:R-:W-:Y:S02]  /*0630*/  @!P1 IMAD.IADD R12, R12, 0x1, -R11 ;  /* 0x000000010c0c9824 */ /* 0x000fe400078e0a0b */
[----:B------:R-:W-:Y:S01]  /*0640*/  @!P1 VIADD R8, R8, 0x1 ;  /* 0x0000000108089836 */ /* 0x000fe20000000000 */
[----:B------:R-:W-:Y:S02]  /*0650*/  ISETP.NE.AND P1, PT, R7, RZ, PT ;  /* 0x000000ff0700720c */ /* 0x000fe40003f25270 */
[----:B---3--:R-:W-:Y:S02]  /*0660*/  @!P3 ISETP.NE.U32.AND P2, PT, R2, RZ, PT ;  /* 0x000000ff0200b20c */ /* 0x008fe40003f45070 */
[----:B------:R-:W-:Y:S02]  /*0670*/  ISETP.GE.U32.AND P4, PT, R12, R11, PT ;  /* 0x0000000b0c00720c */ /* 0x000fe40003f86070 */
[----:B------:R-:W-:Y:S02]  /*0680*/  @!P3 ISETP.NE.AND.EX P2, PT, R3, RZ, PT, P2 ;  /* 0x000000ff0300b20c */ /* 0x000fe40003f45320 */
[----:B------:R-:W-:-:S02]  /*0690*/  IADD3 R3, -R127, 0x7f, R60 ;  /* 0x0000007f7f037810 */ /* 0x000fc40007ffe13c */
[----:B----4-:R-:W-:-:S05]  /*06a0*/  @!P3 SEL R6, R6, RZ, P2 ;  /* 0x000000ff0606b207 */ /* 0x010fca0001000000 */
[----:B------:R-:W-:Y:S02]  /*06b0*/  @!P3 IMAD.IADD R61, R71, 0x1, R6 ;  /* 0x00000001473db824 */ /* 0x000fe400078e0206 */
[----:B------:R-:W-:Y:S02]  /*06c0*/  @P4 VIADD R8, R8, 0x1 ;  /* 0x0000000108084836 */ /* 0x000fe40000000000 */
[----:B------:R-:W-:Y:S01]  /*06d0*/  VIADD R2, R61, 0x3f ;  /* 0x0000003f3d027836 */ /* 0x000fe20000000000 */
[----:B--2---:R-:W-:Y:S01]  /*06e0*/  IADD3 R4, R3, R4, R61 ;  /* 0x0000000403047210 */ /* 0x004fe20007ffe03d */
        /* <DEDUP_REMOVED lines=27> */
[--C-:B------:R-:W-:Y:S01]  /*08a0*/  SHF.R.S32.HI R3, RZ, 0x1f, R2.reuse ;  /* 0x0000001fff037819 */ /* 0x100fe20000011402 */
[----:B------:R-:W-:Y:S01]  /*08b0*/  IMAD R4, R0, UR4, RZ ;  /* 0x0000000400047c24 */ /* 0x000fe2000f8e02ff */
[----:B------:R-:W-:Y:S01]  /*08c0*/  ULDC.64 UR4, c[0x0][0x288] ;  /* 0x0000a20000047ab9 */ /* 0x000fe20000000a00 */
[C---:B------:R-:W-:Y:S01]  /*08d0*/  VIADD R7, R5.reuse, 0x10 ;  /* 0x0000001005077836 */ /* 0x040fe20000000000 */
[C---:B------:R-:W-:Y:S01]  /*08e0*/  ISETP.GE.AND P2, PT, R5.reuse, R60, PT ;  /* 0x0000003c0500720c */ /* 0x040fe20003f46270 */
        /* <DEDUP_REMOVED lines=11> */
[-C--:B------:R-:W-:Y:S02]  /*09a0*/  ISETP.GE.OR P3, PT, R11, R60.reuse, P6 ;  /* 0x0000003c0b00720c */ /* 0x080fe40003766670 */
        /* <DEDUP_REMOVED lines=10> */
.L_x_4582:
[----:B------:R-:W-:Y:S05]  /*0a50*/  BSYNC B0 ;  /* 0x0000000000007941 */ /* 0x000fea0003800000 */
.L_x_4581:
        /* <DEDUP_REMOVED lines=10> */
.L_x_4584:
[----:B------:R-:W-:Y:S05]  /*0b00*/  BSYNC B0 ;  /* 0x0000000000007941 */ /* 0x000fea0003800000 */
.L_x_4583:
        /* <DEDUP_REMOVED lines=11> */
.L_x_4586:
[----:B------:R-:W-:Y:S05]  /*0bc0*/  BSYNC B0 ;  /* 0x0000000000007941 */ /* 0x000fea0003800000 */
.L_x_4585:
        /* <DEDUP_REMOVED lines=9> */
.L_x_4588:
[----:B------:R-:W-:Y:S05]  /*0c60*/  BSYNC B0 ;  /* 0x0000000000007941 */ /* 0x000fea0003800000 */
.L_x_4587:
        /* <DEDUP_REMOVED lines=15> */
.L_x_4580:
        /* <DEDUP_REMOVED lines=24> */
.L_x_4589:
        /* <DEDUP_REMOVED lines=8> */
[----:B--2---:R-:W-:Y:S01]  /*0f60*/  IADD3 R8, R8, 0xffffffe, RZ ;  /* 0x0ffffffe08087810 */ /* 0x004fe20007ffe0ff */
[----:B------:R-:W2:Y:S05]  /*0f70*/  LDC R5, c[0x0][0x278] ;  /* 0x00009e00ff057b82 */ /* 0x000eaa0000000800 */
        /* <DEDUP_REMOVED lines=20> */
[----:B-----5:R-:W4:Y:S01]  /*10c0*/  LDG.E R6, desc[UR6][R14.64] ;  /* 0x000000060e067981 */ /* 0x020f22000c1e1900 */
[----:B--2---:R-:W-:Y:S02]  /*10d0*/  IABS R2, R5 ;  /* 0x0000000500027213 */ /* 0x004fe40000000000 */
[----:B------:R-:W-:Y:S02]  /*10e0*/  IADD3 R19, -R19, RZ, RZ ;  /* 0x000000ff13137210 */ /* 0x000fe40007ffe1ff */
[----:B------:R-:W1:Y:S03]  /*10f0*/  I2F.RP R12, R2 ;  /* 0x00000002000c7306 */ /* 0x000e660000209400 */
[----:B------:R-:W-:-:S05]  /*1100*/  IMAD R19, R11, R19, R0 ;  /* 0x000000130b137224 */ /* 0x000fca00078e0200 */
[----:B-1----:R-:W1:Y:S02]  /*1110*/  MUFU.RCP R10, R12 ;  /* 0x0000000c000a7308 */ /* 0x002e640000001000 */
[----:B-1----:R-:W-:-:S06]  /*1120*/  IADD3 R10, R10, 0xffffffe, RZ ;  /* 0x0ffffffe0a0a7810 */ /* 0x002fcc0007ffe0ff */
[----:B------:R-:W1:Y:S02]  /*1130*/  F2I.FTZ.U32.TRUNC.NTZ R9, R10 ;  /* 0x0000000a00097305 */ /* 0x000e64000021f000 */
[----:B-1----:R-:W-:-:S04]  /*1140*/  IMAD.MOV R3, RZ, RZ, -R9 ;  /* 0x000000ffff037224 */ /* 0x002fc800078e0a09 */
[----:B------:R-:W-:Y:S01]  /*1150*/  IMAD R4, R3, R2, RZ ;  /* 0x0000000203047224 */ /* 0x000fe200078e02ff */
[----:B------:R-:W-:-:S03]  /*1160*/  IABS R3, R110 ;  /* 0x0000006e00037213 */ /* 0x000fc60000000000 */
[----:B------:R-:W-:Y:S01]  /*1170*/  IMAD.HI.U32 R9, R9, R4, R8 ;  /* 0x0000000409097227 */ /* 0x000fe200078e0008 */
[----:B------:R-:W-:-:S05]  /*1180*/  MOV R8, R3 ;  /* 0x0000000300087202 */ /* 0x000fca0000000f00 */
        /* <DEDUP_REMOVED lines=37> */
.L_x_4590:
        /* <DEDUP_REMOVED lines=49> */
.L_x_4592:
        /* <DEDUP_REMOVED lines=10> */
[-C--:B-1----:R-:W-:Y:S02]  /*1790*/  IMAD R4, R5, R2.reuse, RZ ;  /* 0x0000000205047224 */ /* 0x082fe400078e02ff */
        /* <DEDUP_REMOVED lines=20> */
.L_x_4591:
[----:B------:R1:W5:Y:S01]  /*18e0*/  @P5 LDG.E R9, desc[UR6][R112.64] ;  /* 0x0000000670095981 */ /* 0x000362000c1e1900 */
[----:B------:R-:W-:Y:S01]  /*18f0*/  ISETP.NE.AND P2, PT, R23, -0x1, PT ;  /* 0xffffffff1700780c */ /* 0x000fe20003f45270 */
[----:B------:R-:W2:Y:S01]  /*1900*/  LDC.64 R2, c[0x0][0x240] ;  /* 0x00009000ff027b82 */ /* 0x000ea20000000a00 */
[----:B------:R-:W-:Y:S01]  /*1910*/  SHF.R.S32.HI R12, RZ, 0x1f, R75 ;  /* 0x0000001fff0c7819 */ /* 0x000fe2000001144b */
[----:B------:R-:W-:Y:S01]  /*1920*/  ULDC UR5, c[0x0][0x2d0] ;  /* 0x0000b40000057ab9 */ /* 0x000fe20000000800 */
[----:B------:R-:W-:Y:S01]  /*1930*/  ULDC.64 UR10, c[0x0][0x268] ;  /* 0x00009a00000a7ab9 */ /* 0x000fe20000000a00 */
[----:B------:R-:W-:Y:S01]  /*1940*/  IMAD.SHL.U32 R58, R56, 0x20, RZ ;  /* 0x00000020383a7824 */ /* 0x000fe200078e00ff */
[CC--:B------:R-:W-:Y:S02]  /*1950*/  LEA.HI R27, R12.reuse, R75.reuse, RZ, 0x2 ;  /* 0x0000004b0c1b7211 */ /* 0x0c0fe400078f10ff */
[----:B------:R-:W-:Y:S01]  /*1960*/  LEA.HI R15, R12, R75, RZ, 0x3 ;  /* 0x0000004b0c0f7211 */ /* 0x000fe200078f18ff */
[----:B------:R-:W3:Y:S01]  /*1970*/  LDC.64 R62, c[0x0][0x250] ;  /* 0x00009400ff3e7b82 */ /* 0x000ee20000000a00 */
[----:B------:R-:W-:-:S02]  /*1980*/  LOP3.LUT R8, R27, 0xfffffffc, RZ, 0xc0, !PT ;  /* 0xfffffffc1b087812 */ /* 0x000fc400078ec0ff */
[----:B------:R-:W-:Y:S02]  /*1990*/  SHF.R.S32.HI R66, RZ, 0x3, R15 ;  /* 0x00000003ff427819 */ /* 0x000fe4000001140f */
[----:B-----5:R-:W-:Y:S01]  /*19a0*/  LOP3.LUT R6, R15, 0xfffffff8, RZ, 0xc0, !PT ;  /* 0xfffffff80f067812 */ /* 0x020fe200078ec0ff */
[----:B------:R-:W-:Y:S01]  /*19b0*/  IMAD.IADD R8, R75, 0x1, -R8 ;  /* 0x000000014b087824 */ /* 0x000fe200078e0a08 */
[----:B------:R-:W-:Y:S01]  /*19c0*/  LEA.HI R15, R15, R66, RZ, 0x1 ;  /* 0x000000420f0f7211 */ /* 0x000fe200078f08ff */
[----:B------:R-:W4:Y:S01]  /*19d0*/  @!P2 LDC.64 R10, c[0x0][0x228] ;  /* 0x00008a00ff0aab82 */ /* 0x000f220000000a00 */
[----:B------:R-:W-:Y:S01]  /*19e0*/  IMAD.SHL.U32 R105, R66, 0x40, RZ ;  /* 0x0000004042697824 */ /* 0x000fe200078e00ff */
[----:B------:R-:W-:Y:S01]  /*19f0*/  LEA.HI R67, R12, R75, RZ, 0x4 ;  /* 0x0000004b0c437211 */ /* 0x000fe200078f20ff */
[----:B------:R-:W-:Y:S01]  /*1a00*/  IMAD.SHL.U32 R14, R8, 0x8, RZ ;  /* 0x00000008080e7824 */ /* 0x000fe200078e00ff */
[----:B------:R-:W-:Y:S01]  /*1a10*/  LOP3.LUT R15, R15, 0xfffffffe, RZ, 0xc0, !PT ;  /* 0xfffffffe0f0f7812 */ /* 0x000fe200078ec0ff */
[----:B------:R-:W-:Y:S01]  /*1a20*/  IMAD.IADD R65, R75, 0x1, -R6 ;  /* 0x000000014b417824 */ /* 0x000fe200078e0a06 */
[----:B------:R-:W-:-:S02]  /*1a30*/  LOP3.LUT R105, R105, 0xc0, RZ, 0xc0, !PT ;  /* 0x000000c069697812 */ /* 0x000fc400078ec0ff */
[----:B------:R-:W-:Y:S01]  /*1a40*/  LOP3.LUT R70, R67, 0xfffffff0, RZ, 0xc0, !PT ;  /* 0xfffffff043467812 */ /* 0x000fe200078ec0ff */
[----:B------:R-:W-:Y:S01]  /*1a50*/  IMAD.IADD R66, R66, 0x1, -R15 ;  /* 0x0000000142427824 */ /* 0x000fe200078e0a0f */
[----:B------:R-:W-:Y:S01]  /*1a60*/  LOP3.LUT R22, R105, 0x18, R14, 0xf8, !PT ;  /* 0x0000001869167812 */ /* 0x000fe200078ef80e */
[----:B--2---:R-:W-:Y:S01]  /*1a70*/  @P2 IMAD.WIDE.U32 R28, R23, R2, RZ ;  /* 0x00000002171c2225 */ /* 0x004fe200078e00ff */
[----:B------:R-:W-:Y:S01]  /*1a80*/  SHF.R.U32.HI R105, RZ, 0x3, R105 ;  /* 0x00000003ff697819 */ /* 0x000fe20000011669 */
[----:B------:R-:W2:Y:S01]  /*1a90*/  LDC R80, c[0x0][0x2e0] ;  /* 0x0000b800ff507b82 */ /* 0x000ea20000000800 */
[----:B------:R-:W-:Y:S01]  /*1aa0*/  LEA.HI R6, R65, R65, RZ, 0x1 ;  /* 0x0000004141067211 */ /* 0x000fe200078f08ff */
[----:B------:R-:W-:Y:S01]  /*1ab0*/  IMAD.IADD R70, R75, 0x1, -R70 ;  /* 0x000000014b467824 */ /* 0x000fe200078e0a46 */
[----:B------:R-:W-:Y:S01]  /*1ac0*/  LOP3.LUT R105, R22, R105, RZ, 0x3c, !PT ;  /* 0x0000006916697212 */ /* 0x000fe200078e3cff */
[----:B------:R-:W-:Y:S01]  /*1ad0*/  @P2 IMAD R23, R23, R3, R29 ;  /* 0x0000000317172224 */ /* 0x000fe200078e021d */
[----:B------:R-:W-:Y:S01]  /*1ae0*/  LOP3.LUT R20, R6, 0xfffffffe, RZ, 0xc0, !PT ;  /* 0xfffffffe06147812 */ /* 0x000fe200078ec0ff */
[----:B---3--:R-:W-:Y:S01]  /*1af0*/  IMAD.SHL.U32 R64, R62, 0x20, RZ ;  /* 0x000000203e407824 */ /* 0x008fe200078e00ff */
[----:B------:R-:W-:-:S02]  /*1b00*/  SHF.R.S32.HI R108, RZ, 0x2, R27 ;  /* 0x00000002ff6c7819 */ /* 0x000fc4000001141b */
[----:B------:R-:W-:Y:S01]  /*1b10*/  LEA.HI R69, R70, R70, RZ, 0x1 ;  /* 0x0000004646457211 */ /* 0x000fe200078f08ff */
[----:B------:R-:W-:Y:S01]  /*1b20*/  IMAD.IADD R65, R65, 0x1, -R20 ;  /* 0x0000000141417824 */ /* 0x000fe200078e0a14 */
[----:B------:R-:W-:Y:S01]  /*1b30*/  LEA.HI R31, R27, R108, RZ, 0x1 ;  /* 0x0000006c1b1f7211 */ /* 0x000fe200078f08ff */
[-C--:B----4-:R-:W-:Y:S01]  /*1b40*/  @!P2 IMAD R22, R7, R10.reuse, RZ ;  /* 0x0000000a0716a224 */ /* 0x090fe200078e02ff */
[--C-:B------:R-:W-:Y:S01]  /*1b50*/  SHF.R.S32.HI R27, RZ, 0x1, R69.reuse ;  /* 0x00000001ff1b7819 */ /* 0x100fe20000011445 */
[----:B------:R-:W-:Y:S01]  /*1b60*/  @P2 IMAD.MOV.U32 R20, RZ, RZ, R28 ;  /* 0x000000ffff142224 */ /* 0x000fe200078e001c */
[----:B------:R-:W-:Y:S01]  /*1b70*/  SHF.R.S32.HI R68, RZ, 0x1f, R69 ;  /* 0x0000001fff447819 */ /* 0x000fe20000011445 */
[C---:B------:R-:W-:Y:S01]  /*1b80*/  @!P2 IMAD R15, R129.reuse, R11, R22 ;  /* 0x0000000b810fa224 */ /* 0x040fe200078e0216 */
[----:B------:R-:W-:Y:S01]  /*1b90*/  SHF.R.S32.HI R109, RZ, 0x1f, R108 ;  /* 0x0000001fff6d7819 */ /* 0x000fe2000001146c */
[C---:B------:R-:W-:Y:S01]  /*1ba0*/  VIADD R11, R14.reuse, 0x20 ;  /* 0x000000200e0b7836 */ /* 0x040fe20000000000 */
[----:B------:R-:W-:Y:S01]  /*1bb0*/  ISETP.GE.AND P1, PT, R14, UR5, PT ;  /* 0x000000050e007c0c */ /* 0x000fe2000bf26270 */
[----:B------:R-:W-:Y:S01]  /*1bc0*/  @!P2 IMAD.WIDE.U32 R28, R129, R10, RZ ;  /* 0x0000000a811ca225 */ /* 0x000fe200078e00ff */
[----:B------:R-:W-:-:S02]  /*1bd0*/  LEA.HI R68, R68, R27, RZ, 0x2 ;  /* 0x0000001b44447211 */ /* 0x000fc400078f10ff */
[----:B------:R-:W-:Y:S01]  /*1be0*/  ISETP.GE.AND P0, PT, R11, UR5, PT ;  /* 0x000000050b007c0c */ /* 0x000fe2000bf06270 */
[----:B------:R-:W-:Y:S01]  /*1bf0*/  @!P2 IMAD.MOV.U32 R20, RZ, RZ, R28 ;  /* 0x000000ffff14a224 */ /* 0x000fe200078e001c */
[----:B------:R-:W-:Y:S01]  /*1c00*/  SEL R10, RZ, 0x1, P1 ;  /* 0x00000001ff0a7807 */ /* 0x000fe20000800000 */
[----:B------:R-:W-:Y:S01]  /*1c10*/  IMAD.WIDE R24, R25, 0x40, R108 ;  /* 0x0000004019187825 */ /* 0x000fe200078e026c */
[----:B------:R-:W-:Y:S02]  /*1c20*/  SEL R81, RZ, 0xffffffff, P0 ;  /* 0xffffffffff517807 */ /* 0x000fe40000000000 */
[----:B------:R-:W-:Y:S01]  /*1c30*/  LOP3.LUT R68, R68, 0xfffffffc, RZ, 0xc0, !PT ;  /* 0xfffffffc44447812 */ /* 0x000fe200078ec0ff */
[----:B------:R-:W-:Y:S01]  /*1c40*/  @!P2 IMAD.IADD R23, R29, 0x1, R15 ;  /* 0x000000011d17a824 */ /* 0x000fe200078e020f */
[----:B------:R-:W-:Y:S01]  /*1c50*/  SHF.R.S32.HI R15, RZ, 0x1f, R14 ;  /* 0x0000001fff0f7819 */ /* 0x000fe2000001140e */
[----:B------:R-:W-:Y:S01]  /*1c60*/  IMAD.SHL.U32 R81, R81, 0x2, RZ ;  /* 0x0000000251517824 */ /* 0x000fe200078e00ff */
[C---:B------:R-:W-:Y:S01]  /*1c70*/  IADD3 R26, P1, R14.reuse, R20, RZ ;  /* 0x000000140e1a7210 */ /* 0x040fe20007f3e0ff */
[----:B------:R-:W-:Y:S01]  /*1c80*/  IMAD.IADD R68, R27, 0x1, -R68 ;  /* 0x000000011b447824 */ /* 0x000fe200078e0a44 */
[----:B------:R-:W-:-:S02]  /*1c90*/  IADD3 R20, P0, R14, R18, RZ ;  /* 0x000000120e147210 */ /* 0x000fc40007f1e0ff */
[----:B------:R-:W-:Y:S01]  /*1ca0*/  LOP3.LUT R81, R81, 0x2, R10, 0xe2, !PT ;  /* 0x0000000251517812 */ /* 0x000fe200078ee20a */
[----:B------:R-:W-:Y:S01]  /*1cb0*/  IMAD R10, R25, R2, RZ ;  /* 0x00000002190a7224 */ /* 0x000fe200078e02ff */
[----:B------:R-:W-:Y:S01]  /*1cc0*/  SHF.R.S32.HI R18, RZ, 0x1f, R110 ;  /* 0x0000001fff127819 */ /* 0x000fe2000001146e */
[----:B------:R-:W-:Y:S01]  /*1cd0*/  IMAD.X R27, R15, 0x1, R23, P1 ;  /* 0x000000010f1b7824 */ /* 0x000fe200008e0617 */
[----:B--2---:R-:W-:Y:S01]  /*1ce0*/  LEA.HI R80, R80, R80, RZ, 0x1 ;  /* 0x0000005050507211 */ /* 0x004fe200078f08ff */
[----:B------:R-:W-:Y:S01]  /*1cf0*/  IMAD R3, R24, R3, R10 ;  /* 0x0000000318037224 */ /* 0x000fe200078e020a */
[----:B------:R-:W-:Y:S01]  /*1d00*/  LEA.HI R12, R12, R75, RZ, 0x5 ;  /* 0x0000004b0c0c7211 */ /* 0x000fe200078f28ff */
[----:B------:R-:W-:Y:S01]  /*1d10*/  IMAD R23, R5, UR10, RZ ;  /* 0x0000000a05177c24 */ /* 0x000fe2000f8e02ff */
[----:B------:R-:W-:Y:S01]  /*1d20*/  SHF.R.S32.HI R77, RZ, 0x1, R80 ;  /* 0x00000001ff4d7819 */ /* 0x000fe20000011450 */
[----:B------:R-:W-:Y:S01]  /*1d30*/  IMAD.X R21, R15, 0x1, R21, P0 ;  /* 0x000000010f157824 */ /* 0x000fe200000e0615 */
[----:B------:R-:W-:Y:S01]  /*1d40*/  IADD3 R86, P0, R108, R19, RZ ;  /* 0x000000136c567210 */ /* 0x000fe20007f1e0ff */
[----:B------:R-:W-:Y:S01]  /*1d50*/  VIADD R10, R14, 0x40 ;  /* 0x000000400e0a7836 */ /* 0x000fe20000000000 */
[----:B------:R-:W-:Y:S01]  /*1d60*/  LOP3.LUT R31, R31, 0x7fffffe, RZ, 0xc0, !PT ;  /* 0x07fffffe1f1f7812 */ /* 0x000fe200078ec0ff */
[----:B------:R-:W-:Y:S01]  /*1d70*/  IMAD.WIDE.U32 R24, R24, R2, R26 ;  /* 0x0000000218187225 */ /* 0x000fe200078e001a */
[----:B------:R-:W-:-:S02]  /*1d80*/  SHF.R.S32.HI R59, RZ, 0x5, R12 ;  /* 0x00000005ff3b7819 */ /* 0x000fc4000001140c */
[----:B------:R-:W-:Y:S01]  /*1d90*/  ISETP.GE.AND P1, PT, R10, UR5, PT ;  /* 0x000000050a007c0c */ /* 0x000fe2000bf26270 */
[----:B------:R-:W-:Y:S01]  /*1da0*/  IMAD R2, R4, UR11, R23 ;  /* 0x0000000b04027c24 */ /* 0x000fe2000f8e0217 */
[----:B------:R-:W-:Y:S01]  /*1db0*/  LOP3.LUT R82, R12, 0xffffffe0, RZ, 0xc0, !PT ;  /* 0xffffffe00c527812 */ /* 0x000fe200078ec0ff */
[----:B------:R-:W-:Y:S01]  /*1dc0*/  IMAD.WIDE.U32 R20, R4, UR10, R20 ;  /* 0x0000000a04147c25 */ /* 0x000fe2000f8e0014 */
[----:B------:R-:W-:Y:S01]  /*1dd0*/  ULDC.64 UR10, c[0x0][0x258] ;  /* 0x00009600000a7ab9 */ /* 0x000fe20000000a00 */
[----:B------:R-:W-:Y:S02]  /*1de0*/  SHF.R.S32.HI R67, RZ, 0x4, R67 ;  /* 0x00000004ff437819 */ /* 0x000fe40000011443 */
[----:B------:R-:W-:Y:S01]  /*1df0*/  IMAD.IADD R19, R21, 0x1, R2 ;  /* 0x0000000115137824 */ /* 0x000fe200078e0202 */
[----:B------:R-:W-:Y:S01]  /*1e00*/  SEL R2, RZ, 0x4, P1 ;  /* 0x00000004ff027807 */ /* 0x000fe20000800000 */
[----:B------:R-:W-:Y:S01]  /*1e10*/  IMAD.X R21, R109, 0x1, R13, P0 ;  /* 0x000000016d157824 */ /* 0x000fe200000e060d */
[----:B------:R-:W-:Y:S01]  /*1e20*/  IADD3 R106, P0, R14, R16, RZ ;  /* 0x000000100e6a7210 */ /* 0x000fe20007f1e0ff */
[----:B------:R-:W-:Y:S01]  /*1e30*/  IMAD.IADD R25, R25, 0x1, R3 ;  /* 0x0000000119197824 */ /* 0x000fe200078e0203 */
[----:B------:R-:W-:Y:S01]  /*1e40*/  LOP3.LUT R81, R81, R2, RZ, 0xfc, !PT ;  /* 0x0000000251517212 */ /* 0x000fe200078efcff */
[----:B------:R-:W-:-:S02]  /*1e50*/  IMAD R2, R109, R56, RZ ;  /* 0x000000386d027224 */ /* 0x000fc400078e02ff */
[----:B------:R-:W-:Y:S02]  /*1e60*/  IMAD.X R107, R15, 0x1, R17, P0 ;  /* 0x000000010f6b7824 */ /* 0x000fe400000e0611 */
[----:B------:R-:W-:Y:S01]  /*1e70*/  IMAD R17, R108, R57, R2 ;  /* 0x000000396c117224 */ /* 0x000fe200078e0202 */
[----:B------:R-:W-:Y:S01]  /*1e80*/  SHF.R.S32.HI R2, RZ, 0x1f, R71 ;  /* 0x0000001fff027819 */ /* 0x000fe20000011447 */
[----:B------:R-:W-:Y:S01]  /*1e90*/  IMAD R3, R18, UR10, RZ ;  /* 0x0000000a12037c24 */ /* 0x000fe2000f8e02ff */
[----:B------:R-:W-:Y:S01]  /*1ea0*/  SHF.L.U64.HI R57, R56, 0x5, R57 ;  /* 0x0000000538397819 */ /* 0x000fe20000010239 */
[----:B------:R-:W-:Y:S01]  /*1eb0*/  IMAD.MOV.U32 R18, RZ, RZ, R20 ;  /* 0x000000ffff127224 */ /* 0x000fe200078e0014 */
[----:B------:R-:W-:Y:S01]  /*1ec0*/  LEA.HI R2, R2, R71, RZ, 0x6 ;  /* 0x0000004702027211 */ /* 0x000fe200078f30ff */
[----:B------:R-:W-:Y:S02]  /*1ed0*/  IMAD R13, R110, UR11, R3 ;  /* 0x0000000b6e0d7c24 */ /* 0x000fe4000f8e0203 */
[----:B------:R-:W-:Y:S01]  /*1ee0*/  IMAD R3, R21, R62, RZ ;  /* 0x0000003e15037224 */ /* 0x000fe200078e02ff */
[----:B------:R-:W-:Y:S01]  /*1ef0*/  SHF.R.S32.HI R21, RZ, 0x6, R2 ;  /* 0x00000006ff157819 */ /* 0x000fe20000011402 */
[----:B------:R-:W-:-:S02]  /*1f00*/  IMAD.IADD R22, R108, 0x1, -R31 ;  /* 0x000000016c167824 */ /* 0x000fc400078e0a1f */
[----:B------:R-:W-:Y:S01]  /*1f10*/  IMAD R3, R86, R63, R3 ;  /* 0x0000003f56037224 */ /* 0x000fe200078e0203 */
[----:B------:R-:W-:Y:S01]  /*1f20*/  VIMNMX R88, R126, R21, !PT ;  /* 0x000000157e587248 */ /* 0x000fe20007fe0100 */
[----:B------:R-:W-:Y:S01]  /*1f30*/  IMAD.WIDE.U32 R86, R86, R62, R18 ;  /* 0x0000003e56567225 */ /* 0x000fe200078e0012 */
[----:B------:R-:W-:Y:S02]  /*1f40*/  SHF.L.U64.HI R63, R62, 0x5, R63 ;  /* 0x000000053e3f7819 */ /* 0x000fe4000001023f */
[----:B------:R-:W-:Y:S01]  /*1f50*/  ISETP.GT.AND P0, PT, R85, R88, PT ;  /* 0x000000585500720c */ /* 0x000fe20003f04270 */
[----:B------:R-:W-:Y:S01]  /*1f60*/  IMAD.SHL.U32 R19, R8, 0x4, RZ ;  /* 0x0000000408137824 */ /* 0x000fe200078e00ff */
[----:B------:R-:W-:Y:S01]  /*1f70*/  SHF.R.S32.HI R62, RZ, 0x1, R6 ;  /* 0x00000001ff3e7819 */ /* 0x000fe20000011406 */
[----:B------:R-:W-:Y:S02]  /*1f80*/  IMAD R22, R59, 0x8, R22 ;  /* 0x000000083b167824 */ /* 0x000fe400078e0216 */
[----:B------:R-:W-:-:S02]  /*1f90*/  IMAD R78, R108, R77, R19 ;  /* 0x0000004d6c4e7224 */ /* 0x000fc400078e0213 */
[----:B------:R-:W-:-:S03]  /*1fa0*/  IMAD.WIDE.U32 R110, R110, UR10, R24 ;  /* 0x0000000a6e6e7c25 */ /* 0x000fc6000f8e0018 */
[--C-:B------:R-:W-:Y:S01]  /*1fb0*/  SHF.R.S32.HI R74, RZ, 0x1f, R78.reuse ;  /* 0x0000001fff4a7819 */ /* 0x100fe2000001144e */
[----:B------:R-:W-:Y:S02]  /*1fc0*/  IMAD.IADD R76, R19, 0x1, R78 ;  /* 0x00000001134c7824 */ /* 0x000fe400078e024e */
[----:B------:R-:W-:-:S03]  /*1fd0*/  IMAD.WIDE.U32 R106, R108, R56, R106 ;  /* 0x000000386c6a7225 */ /* 0x000fc600078e006a */
[----:B------:R-:W-:Y:S01]  /*1fe0*/  SHF.R.S32.HI R73, RZ, 0x1f, R76 ;  /* 0x0000001fff497819 */ /* 0x000fe2000001144c */
[----:B------:R-:W-:Y:S02]  /*1ff0*/  IMAD.U32 R105, R22, 0x20, R105 ;  /* 0x0000002016697824 */ /* 0x000fe400078e0069 */
[----:B------:R-:W-:Y:S02]  /*2000*/  IMAD.IADD R82, R75, 0x1, -R82 ;  /* 0x000000014b527824 */ /* 0x000fe400078e0a52 */
        /* <DEDUP_REMOVED lines=24> */
[----:B------:R-:W-:Y:S01]  /*2190*/  IMAD R12, R129, UR11, R12 ;  /* 0x0000000b810c7c24 */ /* 0x000fe2000f8e020c */
[----:B------:R-:W-:Y:S01]  /*21a0*/  ULDC.64 UR10, c[0x0][0x348] ;  /* 0x0000d200000a7ab9 */ /* 0x000fe20000000a00 */
[----:B------:R-:W-:Y:S01]  /*21b0*/  IMAD.IADD R19, R19, 0x1, R2 ;  /* 0x0000000113137824 */ /* 0x000fe200078e0202 */
[----:B------:R-:W-:Y:S01]  /*21c0*/  LOP3.LUT R102, R101, 0x2, RZ, 0xc0, !PT ;  /* 0x0000000265667812 */ /* 0x000fe200078ec0ff */
[----:B------:R-:W-:Y:S01]  /*21d0*/  IMAD R7, R3, UR14, RZ ;  /* 0x0000000e03077c24 */ /* 0x000fe2000f8e02ff */
[----:B------:R-:W-:Y:S01]  /*21e0*/  LOP3.LUT R101, R101, 0x4, RZ, 0xc0, !PT ;  /* 0x0000000465657812 */ /* 0x000fe200078ec0ff */
[----:B------:R-:W-:Y:S01]  /*21f0*/  IMAD.IADD R17, R17, 0x1, R12 ;  /* 0x0000000111117824 */ /* 0x000fe200078e020c */
[----:B-1----:R-:W-:Y:S01]  /*2200*/  SHF.L.U64.HI R83, R90, 0x5, R91 ;  /* 0x000000055a537819 */ /* 0x002fe2000001025b */
[----:B------:R-:W-:Y:S01]  /*2210*/  IMAD R3, R3, R90, RZ ;  /* 0x0000005a03037224 */ /* 0x000fe200078e02ff */
[----:B------:R-:W-:Y:S01]  /*2220*/  ULDC.U8 UR20, c[0x0][0x3c3] ;  /* 0x0000f0c000147ab9 */ /* 0x000fe20000000000 */
[C---:B------:R-:W-:Y:S01]  /*2230*/  IMAD R7, R6.reuse, UR15, R7 ;  /* 0x0000000f06077c24 */ /* 0x040fe2000f8e0207 */
[----:B------:R-:W-:Y:S01]  /*2240*/  USHF.L.U64.HI UR15, UR14, 0x5, UR15 ;  /* 0x000000050e0f7899 */ /* 0x000fe2000801020f */
[----:B------:R-:W-:Y:S01]  /*2250*/  IMAD.WIDE.U32 R18, R6, UR14, R18 ;  /* 0x0000000e06127c25 */ /* 0x000fe2000f8e0012 */
[----:B------:R-:W-:Y:S01]  /*2260*/  USHF.L.U32 UR14, UR14, 0x5, URZ ;  /* 0x000000050e0e7899 */ /* 0x000fe2000800063f */
[----:B------:R-:W-:-:S02]  /*2270*/  ULDC UR19, c[0x0][0x2e0] ;  /* 0x0000b80000137ab9 */ /* 0x000fc40000000800 */
[C---:B------:R-:W-:Y:S01]  /*2280*/  IMAD R3, R6.reuse, R91, R3 ;  /* 0x0000005b06037224 */ /* 0x040fe200078e0203 */
[----:B------:R-:W-:Y:S01]  /*2290*/  USHF.L.U64.HI UR21, UR14, 0x1, UR15 ;  /* 0x000000010e157899 */ /* 0x000fe2000801020f */
[----:B------:R-:W-:Y:S01]  /*22a0*/  IMAD.WIDE.U32 R16, R6, R90, R16 ;  /* 0x0000005a06107225 */ /* 0x000fe200078e0010 */
[----:B------:R-:W-:Y:S01]  /*22b0*/  USHF.L.U32 UR23, UR14, 0x1, URZ ;  /* 0x000000010e177899 */ /* 0x000fe2000800063f */
[----:B------:R-:W-:Y:S02]  /*22c0*/  ULDC UR18, c[0x0][0x2e0] ;  /* 0x0000b80000127ab9 */ /* 0x000fe40000000800 */
[----:B------:R-:W-:Y:S01]  /*22d0*/  IMAD.IADD R19, R19, 0x1, R7 ;  /* 0x0000000113137824 */ /* 0x000fe200078e0207 */
[----:B------:R-:W-:Y:S01]  /*22e0*/  ULDC.64 UR16, c[0x0][0x250] ;  /* 0x0000940000107ab9 */ /* 0x000fe20000000a00 */
[C---:B------:R-:W-:Y:S01]  /*22f0*/  IMAD R7, R5.reuse, UR12, RZ ;  /* 0x0000000c05077c24 */ /* 0x040fe2000f8e02ff */
[----:B------:R-:W-:Y:S01]  /*2300*/  ULDC.64 UR14, c[0x0][0x238] ;  /* 0x00008e00000e7ab9 */ /* 0x000fe20000000a00 */
[----:B------:R-:W-:-:S02]  /*2310*/  IMAD R125, R5, UR10, RZ ;  /* 0x0000000a057d7c24 */ /* 0x000fc4000f8e02ff */
[----:B------:R-:W-:Y:S02]  /*2320*/  IMAD.IADD R17, R17, 0x1, R3 ;  /* 0x0000000111117824 */ /* 0x000fe400078e0203 */
[C---:B------:R-:W-:Y:S02]  /*2330*/  IMAD R7, R4.reuse, UR13, R7 ;  /* 0x0000000d04077c24 */ /* 0x040fe4000f8e0207 */
[----:B------:R-:W-:Y:S01]  /*2340*/  IMAD.WIDE.U32 R2, R4, UR12, R18 ;  /* 0x0000000c04027c25 */ /* 0x000fe2000f8e0012 */
[----:B------:R-:W-:-:S03]  /*2350*/  ULDC.64 UR12, c[0x0][0x320] ;  /* 0x0000c800000c7ab9 */ /* 0x000fc60000000a00 */
[----:B------:R-:W-:Y:S01]  /*2360*/  IMAD R125, R4, UR11, R125 ;  /* 0x0000000b047d7c24 */ /* 0x000fe2000f8e027d */
[----:B------:R-:W-:Y:S01]  /*2370*/  LEA R94, P1, R2, UR12, 0x1 ;  /* 0x0000000c025e7c11 */ /* 0x000fe2000f8208ff */
[----:B------:R-:W-:Y:S01]  /*2380*/  IMAD.WIDE.U32 R4, R4, UR10, R16 ;  /* 0x0000000a04047c25 */ /* 0x000fe2000f8e0010 */
[----:B------:R-:W-:-:S03]  /*2390*/  ULDC.64 UR10, c[0x0][0x318] ;  /* 0x0000c600000a7ab9 */ /* 0x000fc60000000a00 */
[----:B------:R-:W-:Y:S01]  /*23a0*/  IMAD.IADD R0, R9, 0x1, R0 ;  /* 0x0000000109007824 */ /* 0x000fe200078e0200 */
[C---:B------:R-:W-:Y:S01]  /*23b0*/  LEA R124, P0, R4.reuse, UR10, 0x1 ;  /* 0x0000000a047c7c11 */ /* 0x040fe2000f8008ff */
[----:B------:R-:W-:Y:S02]  /*23c0*/  IMAD.IADD R125, R5, 0x1, R125 ;  /* 0x00000001057d7824 */ /* 0x000fe400078e027d */
[----:B------:R-:W-:Y:S02]  /*23d0*/  IMAD R5, R77, R0, RZ ;  /* 0x000000004d057224 */ /* 0x000fe400078e02ff */
[----:B------:R-:W-:Y:S01]  /*23e0*/  IMAD.IADD R95, R3, 0x1, R7 ;  /* 0x00000001035f7824 */ /* 0x000fe200078e0207 */
[----:B------:R-:W-:Y:S01]  /*23f0*/  LEA.HI.X R125, R4, UR11, R125, 0x1, P0 ;  /* 0x0000000b047d7c11 */ /* 0x000fe200080f0c7d */
[----:B------:R-:W-:Y:S01]  /*2400*/  ULDC.64 UR10, c[0x0][0x220] ;  /* 0x00008800000a7ab9 */ /* 0x000fe20000000a00 */
        /* <DEDUP_REMOVED lines=11> */
[----:B------:R-:W-:Y:S01]  /*24c0*/  VIADD R103, R108, 0x20 ;  /* 0x000000206c677836 */ /* 0x000fe20000000000 */
[----:B------:R-:W-:Y:S01]  /*24d0*/  LEA R118, P0, R86, UR10, 0x1 ;  /* 0x0000000a56767c11 */ /* 0x000fe2000f8008ff */
[----:B------:R-:W-:Y:S01]  /*24e0*/  IMAD.MOV.U32 R9, RZ, RZ, R85 ;  /* 0x000000ffff097224 */ /* 0x000fe200078e0055 */
[----:B------:R-:W-:-:S02]  /*24f0*/  SHF.L.U64.HI R2, R46, 0x1, R3 ;  /* 0x000000012e027819 */ /* 0x000fc40000010203 */
[----:B------:R-:W-:Y:S02]  /*2500*/  SHF.L.U32 R46, R46, 0x1, RZ ;  /* 0x000000012e2e7819 */ /* 0x000fe400000006ff */
[----:B------:R-:W-:Y:S01]  /*2510*/  LEA.HI.X R121, R106, UR13, R56, 0x1, P1 ;  /* 0x0000000d6a797c11 */ /* 0x000fe200088f0c38 */
[----:B------:R-:W-:Y:S01]  /*2520*/  ULDC.64 UR12, c[0x0][0x360] ;  /* 0x0000d800000c7ab9 */ /* 0x000fe20000000a00 */
[----:B------:R-:W-:Y:S01]  /*2530*/  LEA.HI.X R119, R86, UR11, R84, 0x1, P0 ;  /* 0x0000000b56777c11 */ /* 0x000fe200080f0c54 */
[----:B------:R-:W-:Y:S01]  /*2540*/  ULDC.64 UR10, c[0x0][0x358] ;  /* 0x0000d600000a7ab9 */ /* 0x000fe20000000a00 */
[C---:B------:R-:W-:Y:S01]  /*2550*/  SHF.L.U64.HI R0, R114.reuse, 0x1, R5 ;  /* 0x0000000172007819 */ /* 0x040fe20000010205 */
[----:B------:R-:W-:Y:S01]  /*2560*/  IMAD.SHL.U32 R114, R114, 0x2, RZ ;  /* 0x0000000272727824 */ /* 0x000fe200078e00ff */
[C---:B------:R-:W-:Y:S02]  /*2570*/  IADD3 R16, P1, R46.reuse, UR12, RZ ;  /* 0x0000000c2e107c10 */ /* 0x040fe4000ff3e0ff */
[----:B------:R-:W-:-:S02]  /*2580*/  IADD3 R46, P0, R46, UR10, RZ ;  /* 0x0000000a2e2e7c10 */ /* 0x000fc4000ff1e0ff */
        /* <DEDUP_REMOVED lines=18> */
.L_x_4642:
[----:B------:R-:W-:Y:S01]  /*26b0*/  IMAD.SHL.U32 R13, R9, 0x40, RZ ;  /* 0x00000040090d7824 */ /* 0x000fe200078e00ff */
[----:B------:R-:W1:Y:S01]  /*26c0*/  LDC R3, c[0x0][0x340] ;  /* 0x0000d000ff037b82 */ /* 0x000e620000000800 */
[----:B------:R-:W-:Y:S02]  /*26d0*/  BSSY B0, `(.L_x_4594) ;  /* 0x0000013000007945 */ /* 0x000fe40003800000 */
[----:B------:R-:W-:Y:S04]  /*26e0*/  VIADD R12, R13, 0xffffffc0 ;  /* 0xffffffc00d0c7836 */ /* 0x000fe80000000000 */
[----:B------:R-:W-:Y:S01]  /*26f0*/  IMAD.IADD R0, R71, 0x1, -R12 ;  /* 0x0000000147007824 */ /* 0x000fe200078e0a0c */
[----:B------:R-:W-:Y:S04]  /*2700*/  IADD3 R2, -R12, R61, RZ ;  /* 0x0000003d0c027210 */ /* 0x000fe80007ffe1ff */
[CC--:B------:R-:W-:Y:S02]  /*2710*/  ISETP.GE.AND P2, PT, R108.reuse, R2.reuse, PT ;  /* 0x000000026c00720c */ /* 0x0c0fe40003f46270 */
[C---:B------:R-:W-:Y:S02]  /*2720*/  ISETP.GE.AND P1, PT, R103.reuse, R2, PT ;  /* 0x000000026700720c */ /* 0x040fe40003f26270 */
[-C--:B------:R-:W-:Y:S02]  /*2730*/  ISETP.GE.AND P2, PT, R108, R0.reuse, !P2 ;  /* 0x000000006c00720c */ /* 0x080fe40005746270 */
[----:B------:R-:W-:Y:S02]  /*2740*/  ISETP.GE.AND P1, PT, R103, R0, !P1 ;  /* 0x000000006700720c */ /* 0x000fe40004f26270 */
[----:B-1----:R-:W-:Y:S09]  /*2750*/  LEA R3, -R3, RZ, 0x6 ;  /* 0x000000ff03037211 */ /* 0x002ff200078e31ff */
[----:B--2---:R-:W-:Y:S05]  /*2760*/  @!P2 BRA `(.L_x_4595) ;  /* 0x000000000024a947 */ /* 0x004fea0003800000 */
        /* <DEDUP_REMOVED lines=9> */
.L_x_4595:
[----:B------:R-:W-:Y:S05]  /*2800*/  BSYNC B0 ;  /* 0x0000000000007941 */ /* 0x000fea0003800000 */
.L_x_4594:
        /* <DEDUP_REMOVED lines=15> */
.L_x_4597:
[----:B------:R-:W-:Y:S05]  /*2900*/  BSYNC B0 ;  /* 0x0000000000007941 */ /* 0x000fea0003800000 */
.L_x_4596:
        /* <DEDUP_REMOVED lines=69> */
.L_x_4603:
[----:B------:R-:W-:Y:S05]  /*2d60*/  BSYNC B0 ;  /* 0x0000000000007941 */ /* 0x000fea0003800000 */
.L_x_4602:
        /* <DEDUP_REMOVED lines=52> */
.L_x_4605:
[----:B------:R-:W-:Y:S05]  /*30b0*/  BSYNC B0 ;  /* 0x0000000000007941 */ /* 0x000fea0003800000 */
.L_x_4604:
        /* <DEDUP_REMOVED lines=51> */
.L_x_4601:
[----:B------:R-:W-:Y:S05]  /*33f0*/  BSYNC B1 ;  /* 0x0000000000017941 */ /* 0x000fea0003800000 */
.L_x_4600:
        /* <DEDUP_REMOVED lines=64> */
.L_x_4609:
[----:B------:R-:W-:Y:S05]  /*3800*/  BSYNC B0 ;  /* 0x0000000000007941 */ /* 0x000fea0003800000 */
.L_x_4608:
        /* <DEDUP_REMOVED lines=52> */
.L_x_4611:
[----:B------:R-:W-:Y:S05]  /*3b50*/  BSYNC B0 ;  /* 0x0000000000007941 */ /* 0x000fea0003800000 */
.L_x_4610:
        /* <DEDUP_REMOVED lines=51> */
.L_x_4607:
[----:B------:R-:W-:Y:S05]  /*3e90*/  BSYNC B1 ;  /* 0x0000000000017941 */ /* 0x000fea0003800000 */
.L_x_4606:
        /* <DEDUP_REMOVED lines=8> */
.L_x_4599:
        /* <DEDUP_REMOVED lines=21> */
[----:B------:R-:W-:Y:S02]  /*4070*/  ISETP.GE.AND P4, PT, R14, UR22, PT ;  /* 0x000000160e007c0c */ /* 0x000fe4000bf86270 */
[----:B------:R-:W-:Y:S11]  /*4080*/  MOV R139, UR22 ;  /* 0x00000016008b7c02 */ /* 0x000ff60008000f00 */
[----:B------:R-:W-:Y:S02]  /*4090*/  @P4 IADD3 R137, RZ, -UR22, RZ ;  /* 0x80000016ff894c10 */ /* 0x000fe4000fffe0ff */
[----:B------:R-:W-:Y:S02]  /*40a0*/  @P4 IADD3 R139, RZ, -UR22, RZ ;  /* 0x80000016ff8b4c10 */ /* 0x000fe4000fffe0ff */
[----:B------:R-:W-:Y:S02]  /*40b0*/  LEA R142, P0, R137, R116, 0x1 ;  /* 0x00000074898e7211 */ /* 0x000fe400078008ff */
[----:B--2---:R-:W-:Y:S02]  /*40c0*/  LEA R18, P2, R139, R124, 0x1 ;  /* 0x0000007c8b127211 */ /* 0x004fe400078408ff */
[----:B------:R-:W-:Y:S02]  /*40d0*/  LEA.HI.X.SX32 R143, R137, R117, 0x1, P0 ;  /* 0x00000075898f7211 */ /* 0x000fe400000f0eff */
[----:B------:R-:W-:Y:S02]  /*40e0*/  @P4 IADD3 R141, RZ, -UR22, RZ ;  /* 0x80000016ff8d4c10 */ /* 0x000fe4000fffe0ff */
[----:B------:R-:W-:Y:S02]  /*40f0*/  LEA.HI.X.SX32 R19, R139, R125, 0x1, P2 ;  /* 0x0000007d8b137211 */ /* 0x000fe400010f0eff */
[C---:B------:R-:W-:Y:S01]  /*4100*/  LEA R36, P0, R141.reuse, R114, 0x1 ;  /* 0x000000728d247211 */ /* 0x040fe200078008ff */
[----:B------:R-:W1:Y:S03]  /*4110*/  LDG.E.128 R136, desc[UR6][R142.64] ;  /* 0x000000068e887981 */ /* 0x000e66000c1e1d00 */
[----:B------:R-:W-:Y:S05]  /*4120*/  LEA.HI.X.SX32 R37, R141, R115, 0x1, P0 ;  /* 0x000000738d257211 */ /* 0x000fea00000f0eff */
[----:B------:R-:W2:Y:S08]  /*4130*/  LDG.E.128 R28, desc[UR6][R18.64] ;  /* 0x00000006121c7981 */ /* 0x000eb0000c1e1d00 */
[----:B------:R4:W3:Y:S02]  /*4140*/  LDG.E.128 R48, desc[UR6][R36.64] ;  /* 0x0000000624307981 */ /* 0x0008e4000c1e1d00 */
[----:B----4-:R-:W-:Y:S02]  /*4150*/  HADD2.F32 R37, -RZ, R35.H1_H1 ;  /* 0x30000023ff257230 */ /* 0x010fe40000004100 */
[--C-:B-1----:R-:W-:Y:S02]  /*4160*/  HADD2.F32 R27, -RZ, R136.reuse.H0_H0 ;  /* 0x20000088ff1b7230 */ /* 0x102fe40000004100 */
[----:B------:R-:W-:Y:S02]  /*4170*/  HADD2.F32 R25, -RZ, R136.H1_H1 ;  /* 0x30000088ff197230 */ /* 0x000fe40000004100 */
[--C-:B------:R-:W-:Y:S02]  /*4180*/  HADD2.F32 R23, -RZ, R137.reuse.H0_H0 ;  /* 0x20000089ff177230 */ /* 0x100fe40000004100 */
[----:B------:R-:W-:Y:S01]  /*4190*/  @!P4 FADD.FTZ R27, -R27, -RZ ;  /* 0x800000ff1b1bc221 */ /* 0x000fe20000010100 */
[----:B------:R-:W-:Y:S02]  /*41a0*/  HADD2.F32 R21, -RZ, R137.H1_H1 ;  /* 0x30000089ff157230 */ /* 0x000fe40000004100 */
[----:B------:R-:W-:Y:S01]  /*41b0*/  @!P4 FADD.FTZ R25, -R25, -RZ ;  /* 0x800000ff1919c221 */ /* 0x000fe20000010100 */
[--C-:B--2---:R-:W-:Y:S01]  /*41c0*/  HADD2.F32 R34, -RZ, R28.reuse.H0_H0 ;  /* 0x2000001cff227230 */ /* 0x104fe20000004100 */
[----:B------:R-:W-:Y:S01]  /*41d0*/  MOV R26, R30 ;  /* 0x0000001e001a7202 */ /* 0x000fe20000000f00 */
[----:B------:R-:W-:Y:S02]  /*41e0*/  HADD2.F32 R32, -RZ, R28.H1_H1 ;  /* 0x3000001cff207230 */ /* 0x000fe40000004100 */
[----:B------:R-:W-:Y:S01]  /*41f0*/  @!P4 FADD.FTZ R23, -R23, -RZ ;  /* 0x800000ff1717c221 */ /* 0x000fe20000010100 */
[--C-:B------:R-:W-:Y:S01]  /*4200*/  HADD2.F32 R30, -RZ, R29.reuse.H0_H0 ;  /* 0x2000001dff1e7230 */ /* 0x100fe20000004100 */
[----:B------:R-:W-:Y:S01]  /*4210*/  MOV R19, R31 ;  /* 0x0000001f00137202 */ /* 0x000fe20000000f00 */
        /* <DEDUP_REMOVED lines=47> */
.L_x_4618:
[----:B------:R-:W-:Y:S05]  /*4510*/  BSYNC B0 ;  /* 0x0000000000007941 */ /* 0x000fea0003800000 */
.L_x_4617:
[----:B-----5:R4:W-:Y:S02]  /*4520*/  STG.E.128 desc[UR6][R120.64], R52 ;  /* 0x0000003478007986 */ /* 0x0209e4000c101d06 */
.L_x_4616:
[----:B------:R-:W-:Y:S05]  /*4530*/  BSYNC B1 ;  /* 0x0000000000017941 */ /* 0x000fea0003800000 */
.L_x_4615:
        /* <DEDUP_REMOVED lines=31> */
[----:B------:R3:W4:Y:S02]  /*4730*/  LDG.E.128 R48, desc[UR6][R36.64+0x40] ;  /* 0x0000400624307981 */ /* 0x000724000c1e1d00 */
[----:B---3--:R-:W-:Y:S02]  /*4740*/  HADD2.F32 R37, -RZ, R35.H1_H1 ;  /* 0x30000023ff257230 */ /* 0x008fe40000004100 */
        /* <DEDUP_REMOVED lines=59> */
.L_x_4622:
[----:B------:R-:W-:Y:S05]  /*4b00*/  BSYNC B0 ;  /* 0x0000000000007941 */ /* 0x000fea0003800000 */
.L_x_4621:
[----:B-----5:R1:W-:Y:S02]  /*4b10*/  STG.E.128 desc[UR6][R120.64+0x40], R52 ;  /* 0x0000403478007986 */ /* 0x0203e4000c101d06 */
.L_x_4620:
[----:B------:R-:W-:Y:S05]  /*4b20*/  BSYNC B1 ;  /* 0x0000000000017941 */ /* 0x000fea0003800000 */
.L_x_4619:
        /* <DEDUP_REMOVED lines=8> */
[----:B-----5:R-:W-:Y:S01]  /*4bb0*/  HADD2.F32 R38, -RZ, R53.H0_H0 ;  /* 0x20000035ff267230 */ /* 0x020fe20000004100 */
[----:B------:R-:W-:Y:S01]  /*4bc0*/  ULEA.HI UR22, UR4, UR4, URZ, 0x1 ;  /* 0x0000000404167291 */ /* 0x000fe2000f8f083f */
[----:B------:R-:W-:Y:S02]  /*4bd0*/  MOV R135, RZ ;  /* 0x000000ff00877202 */ /* 0x000fe40000000f00 */
[----:B------:R-:W-:Y:S01]  /*4be0*/  MOV R35, R52 ;  /* 0x0000003400237202 */ /* 0x000fe20000000f00 */
[----:B------:R-:W-:Y:S01]  /*4bf0*/  USHF.R.S32.HI UR22, URZ, 0x1, UR22 ;  /* 0x000000013f167899 */ /* 0x000fe20008011416 */
[----:B------:R-:W-:Y:S02]  /*4c00*/  MOV R52, R54 ;  /* 0x0000003600347202 */ /* 0x000fe40000000f00 */
[----:B------:R-:W-:Y:S01]  /*4c10*/  MOV R45, R55 ;  /* 0x00000037002d7202 */ /* 0x000fe20000000f00 */
[--C-:B------:R-:W-:Y:S02]  /*4c20*/  HADD2.F32 R33, -RZ, R35.reuse.H0_H0 ;  /* 0x20000023ff217230 */ /* 0x100fe40000004100 */
[----:B------:R-:W-:Y:S02]  /*4c30*/  ISETP.GE.AND P4, PT, R10, UR22, PT ;  /* 0x000000160a007c0c */ /* 0x000fe4000bf86270 */
[----:B------:R-:W-:Y:S11]  /*4c40*/  MOV R137, UR22 ;  /* 0x0000001600897c02 */ /* 0x000ff60008000f00 */
[----:B------:R-:W-:Y:S02]  /*4c50*/  @P4 IADD3 R135, RZ, -UR22, RZ ;  /* 0x80000016ff874c10 */ /* 0x000fe4000fffe0ff */
[----:B------:R-:W-:Y:S02]  /*4c60*/  @P4 IADD3 R137, RZ, -UR22, RZ ;  /* 0x80000016ff894c10 */ /* 0x000fe4000fffe0ff */
[----:B------:R-:W-:Y:S02]  /*4c70*/  LEA R138, P0, R135, R116, 0x1 ;  /* 0x00000074878a7211 */ /* 0x000fe400078008ff */
[----:B--2---:R-:W-:Y:S02]  /*4c80*/  LEA R18, P2, R137, R124, 0x1 ;  /* 0x0000007c89127211 */ /* 0x004fe400078408ff */
[----:B------:R-:W-:Y:S02]  /*4c90*/  LEA.HI.X.SX32 R139, R135, R117, 0x1, P0 ;  /* 0x00000075878b7211 */ /* 0x000fe400000f0eff */
[----:B------:R-:W-:Y:S02]  /*4ca0*/  MOV R135, RZ ;  /* 0x000000ff00877202 */ /* 0x000fe40000000f00 */
[----:B------:R-:W-:Y:S02]  /*4cb0*/  @P4 IADD3 R135, RZ, -UR22, RZ ;  /* 0x80000016ff874c10 */ /* 0x000fe4000fffe0ff */
[----:B------:R-:W-:Y:S02]  /*4cc0*/  LEA.HI.X.SX32 R19, R137, R125, 0x1, P2 ;  /* 0x0000007d89137211 */ /* 0x000fe400010f0eff */
[C---:B------:R-:W-:Y:S01]  /*4cd0*/  LEA R36, P0, R135.reuse, R114, 0x1 ;  /* 0x0000007287247211 */ /* 0x040fe200078008ff */
[----:B------:R-:W2:Y:S03]  /*4ce0*/  LDG.E.128 R136, desc[UR6][R138.64+0x80] ;  /* 0x000080068a887981 */ /* 0x000ea6000c1e1d00 */
[----:B------:R-:W-:Y:S05]  /*4cf0*/  LEA.HI.X.SX32 R37, R135, R115, 0x1, P0 ;  /* 0x0000007387257211 */ /* 0x000fea00000f0eff */
[----:B------:R-:W4:Y:S08]  /*4d00*/  LDG.E.128 R28, desc[UR6][R18.64+0x80] ;  /* 0x00008006121c7981 */ /* 0x000f30000c1e1d00 */
[----:B------:R3:W4:Y:S02]  /*4d10*/  LDG.E.128 R48, desc[UR6][R36.64+0x80] ;  /* 0x0000800624307981 */ /* 0x000724000c1e1d00 */
[----:B---3--:R-:W-:Y:S02]  /*4d20*/  HADD2.F32 R37, -RZ, R35.H1_H1 ;  /* 0x30000023ff257230 */ /* 0x008fe40000004100 */
[--C-:B--2---:R-:W-:Y:S02]  /*4d30*/  HADD2.F32 R27, -RZ, R136.reuse.H0_H0 ;  /* 0x20000088ff1b7230 */ /* 0x104fe40000004100 */
[----:B------:R-:W-:Y:S02]  /*4d40*/  HADD2.F32 R25, -RZ, R136.H1_H1 ;  /* 0x30000088ff197230 */ /* 0x000fe40000004100 */
[--C-:B------:R-:W-:Y:S02]  /*4d50*/  HADD2.F32 R23, -RZ, R137.reuse.H0_H0 ;  /* 0x20000089ff177230 */ /* 0x100fe40000004100 */
[----:B------:R-:W-:Y:S01]  /*4d60*/  @!P4 FADD.FTZ R27, -R27, -RZ ;  /* 0x800000ff1b1bc221 */ /* 0x000fe20000010100 */
[----:B------:R-:W-:Y:S02]  /*4d70*/  HADD2.F32 R21, -RZ, R137.H1_H1 ;  /* 0x30000089ff157230 */ /* 0x000fe40000004100 */
[----:B------:R-:W-:Y:S01]  /*4d80*/  @!P4 FADD.FTZ R25, -R25, -RZ ;  /* 0x800000ff1919c221 */ /* 0x000fe20000010100 */
[--C-:B----4-:R-:W-:Y:S01]  /*4d90*/  HADD2.F32 R34, -RZ, R28.reuse.H0_H0 ;  /* 0x2000001cff227230 */ /* 0x110fe20000004100 */
        /* <DEDUP_REMOVED lines=52> */
.L_x_4624:
[----:B------:R-:W-:Y:S05]  /*50e0*/  BSYNC B0 ;  /* 0x0000000000007941 */ /* 0x000fea0003800000 */
.L_x_4623:
[----:B-----5:R4:W-:Y:S02]  /*50f0*/  STG.E.128 desc[UR6][R120.64+0x80], R52 ;  /* 0x0000803478007986 */ /* 0x0209e4000c101d06 */
.L_x_4614:
[----:B------:R-:W-:Y:S05]  /*5100*/  BSYNC B2 ;  /* 0x0000000000027941 */ /* 0x000fea0003800000 */
.L_x_4613:
        /* <DEDUP_REMOVED lines=24> */
[----:B--2---:R-:W-:Y:S02]  /*5290*/  LEA R18, P0, R141, R132, 0x1 ;  /* 0x000000848d127211 */ /* 0x004fe400078008ff */
[----:B------:R-:W-:Y:S02]  /*52a0*/  IADD3 R139, P2, R79, R137, RZ ;  /* 0x000000894f8b7210 */ /* 0x000fe40007f5e0ff */
[----:B------:R-:W-:Y:S02]  /*52b0*/  LEA.HI.X.SX32 R19, R141, R133, 0x1, P0 ;  /* 0x000000858d137211 */ /* 0x000fe400000f0eff */
[----:B------:R-:W-:Y:S02]  /*52c0*/  LEA.HI.X.SX32 R137, R137, R98, 0x1, P2 ;  /* 0x0000006289897211 */ /* 0x000fe400010f0eff */
[C---:B------:R-:W-:Y:S01]  /*52d0*/  LEA R144, P0, R139.reuse, R116, 0x1 ;  /* 0x000000748b907211 */ /* 0x040fe200078008ff */
[----:B------:R-:W2:Y:S01]  /*52e0*/  LDG.E.128 R28, desc[UR6][R18.64] ;  /* 0x00000006121c7981 */ /* 0x000ea2000c1e1d00 */
[----:B------:R-:W-:Y:S02]  /*52f0*/  MOV R141, RZ ;  /* 0x000000ff008d7202 */ /* 0x000fe40000000f00 */
[----:B------:R-:W-:Y:S02]  /*5300*/  @P1 IADD3 R141, RZ, -UR22, RZ ;  /* 0x80000016ff8d1c10 */ /* 0x000fe4000fffe0ff */
[----:B------:R-:W-:Y:S02]  /*5310*/  LEA.HI.X R145, R139, R117, R137, 0x1, P0 ;  /* 0x000000758b917211 */ /* 0x000fe400000f0c89 */
[----:B------:R-:W-:Y:S03]  /*5320*/  IADD3 R143, P0, R79, R141, RZ ;  /* 0x0000008d4f8f7210 */ /* 0x000fe60007f1e0ff */
[----:B------:R-:W4:Y:S01]  /*5330*/  LDG.E.128 R136, desc[UR6][R144.64] ;  /* 0x0000000690887981 */ /* 0x000f22000c1e1d00 */
[----:B------:R-:W-:Y:S02]  /*5340*/  LEA.HI.X.SX32 R141, R141, R98, 0x1, P0 ;  /* 0x000000628d8d7211 */ /* 0x000fe400000f0eff */
[C---:B------:R-:W-:Y:S04]  /*5350*/  LEA R36, P0, R143.reuse, R114, 0x1 ;  /* 0x000000728f247211 */ /* 0x040fe800078008ff */
[----:B------:R-:W-:Y:S05]  /*5360*/  LEA.HI.X R37, R143, R115, R141, 0x1, P0 ;  /* 0x000000738f257211 */ /* 0x000fea00000f0c8d */
[----:B------:R3:W4:Y:S02]  /*5370*/  LDG.E.128 R48, desc[UR6][R36.64] ;  /* 0x0000000624307981 */ /* 0x000724000c1e1d00 */
[----:B---3--:R-:W-:Y:S02]  /*5380*/  HADD2.F32 R37, -RZ, R35.H1_H1 ;  /* 0x30000023ff257230 */ /* 0x008fe40000004100 */
[--C-:B--2---:R-:W-:Y:S01]  /*5390*/  HADD2.F32 R34, -RZ, R28.reuse.H0_H0 ;  /* 0x2000001cff227230 */ /* 0x104fe20000004100 */
[----:B------:R-:W-:Y:S01]  /*53a0*/  MOV R26, R30 ;  /* 0x0000001e001a7202 */ /* 0x000fe20000000f00 */
        /* <DEDUP_REMOVED lines=57> */
.L_x_4630:
[----:B------:R-:W-:Y:S05]  /*5740*/  BSYNC B0 ;  /* 0x0000000000007941 */ /* 0x000fea0003800000 */
.L_x_4629:
[----:B-----5:R4:W-:Y:S02]  /*5750*/  STG.E.128 desc[UR6][R122.64], R52 ;  /* 0x000000347a007986 */ /* 0x0209e4000c101d06 */
.L_x_4628:
[----:B------:R-:W-:Y:S05]  /*5760*/  BSYNC B1 ;  /* 0x0000000000017941 */ /* 0x000fea0003800000 */
.L_x_4627:
        /* <DEDUP_REMOVED lines=11> */
[----:B------:R-:W-:Y:S02]  /*5820*/  IADD3 R140, P0, R124, R91, RZ ;  /* 0x0000005b7c8c7210 */ /* 0x000fe40007f1e0ff */
[----:B------:R-:W-:Y:S01]  /*5830*/  MOV R128, RZ ;  /* 0x000000ff00807202 */ /* 0x000fe20000000f00 */
[----:B------:R-:W-:Y:S01]  /*5840*/  USHF.R.S32.HI UR22, URZ, 0x1, UR22 ;  /* 0x000000013f167899 */ /* 0x000fe20008011416 */
[----:B------:R-:W-:Y:S02]  /*5850*/  IADD3.X R141, R125, R89, RZ, P0, !PT ;  /* 0x000000597d8d7210 */ /* 0x000fe400007fe4ff */
[----:B------:R-:W-:Y:S02]  /*5860*/  MOV R35, R52 ;  /* 0x0000003400237202 */ /* 0x000fe40000000f00 */
[----:B------:R-:W-:Y:S02]  /*5870*/  MOV R52, R54 ;  /* 0x0000003600347202 */ /* 0x000fe40000000f00 */
[----:B------:R-:W-:Y:S01]  /*5880*/  ISETP.GE.AND P1, PT, R11, UR22, PT ;  /* 0x000000160b007c0c */ /* 0x000fe2000bf26270 */
[--C-:B------:R-:W-:Y:S01]  /*5890*/  HADD2.F32 R33, -RZ, R35.reuse.H0_H0 ;  /* 0x20000023ff217230 */ /* 0x100fe20000004100 */
[----:B------:R-:W-:Y:S02]  /*58a0*/  MOV R134, UR22 ;  /* 0x0000001600867c02 */ /* 0x000fe40008000f00 */
[----:B------:R-:W-:Y:S09]  /*58b0*/  MOV R45, R55 ;  /* 0x00000037002d7202 */ /* 0x000ff20000000f00 */
[----:B------:R-:W-:Y:S02]  /*58c0*/  @P1 IADD3 R134, RZ, -UR22, RZ ;  /* 0x80000016ff861c10 */ /* 0x000fe4000fffe0ff */
[----:B------:R-:W-:Y:S02]  /*58d0*/  @P1 IADD3 R128, RZ, -UR22, RZ ;  /* 0x80000016ff801c10 */ /* 0x000fe4000fffe0ff */
[----:B--2---:R-:W-:Y:S02]  /*58e0*/  LEA R18, P0, R134, R140, 0x1 ;  /* 0x0000008c86127211 */ /* 0x004fe400078008ff */
[----:B------:R-:W-:Y:S02]  /*58f0*/  IADD3 R137, P2, R100, R128, RZ ;  /* 0x0000008064897210 */ /* 0x000fe40007f5e0ff */
[----:B------:R-:W-:Y:S02]  /*5900*/  LEA.HI.X.SX32 R19, R134, R141, 0x1, P0 ;  /* 0x0000008d86137211 */ /* 0x000fe400000f0eff */
[C---:B------:R-:W-:Y:S02]  /*5910*/  LEA R138, P0, R137.reuse, R116, 0x1 ;  /* 0x00000074898a7211 */ /* 0x040fe400078008ff */
[----:B------:R-:W-:Y:S01]  /*5920*/  LEA.HI.X.SX32 R128, R128, R97, 0x1, P2 ;  /* 0x0000006180807211 */ /* 0x000fe200010f0eff */
[----:B------:R-:W2:Y:S01]  /*5930*/  LDG.E.128 R28, desc[UR6][R18.64] ;  /* 0x00000006121c7981 */ /* 0x000ea2000c1e1d00 */
[----:B------:R-:W-:Y:S02]  /*5940*/  MOV R141, RZ ;  /* 0x000000ff008d7202 */ /* 0x000fe40000000f00 */
[----:B------:R-:W-:Y:S02]  /*5950*/  @P1 IADD3 R141, RZ, -UR22, RZ ;  /* 0x80000016ff8d1c10 */ /* 0x000fe4000fffe0ff */
[----:B------:R-:W-:Y:S02]  /*5960*/  LEA.HI.X R139, R137, R117, R128, 0x1, P0 ;  /* 0x00000075898b7211 */ /* 0x000fe400000f0c80 */
[----:B------:R-:W-:Y:S04]  /*5970*/  IADD3 R143, P0, R100, R141, RZ ;  /* 0x0000008d648f7210 */ /* 0x000fe80007f1e0ff */
[----:B------:R-:W-:Y:S01]  /*5980*/  LEA.HI.X.SX32 R141, R141, R97, 0x1, P0 ;  /* 0x000000618d8d7211 */ /* 0x000fe200000f0eff */
[----:B------:R-:W4:Y:S01]  /*5990*/  LDG.E.128 R136, desc[UR6][R138.64] ;  /* 0x000000068a887981 */ /* 0x000f22000c1e1d00 */
        /* <DEDUP_REMOVED lines=63> */
.L_x_4634:
[----:B------:R-:W-:Y:S05]  /*5d90*/  BSYNC B0 ;  /* 0x0000000000007941 */ /* 0x000fea0003800000 */
.L_x_4633:
[----:B-----5:R4:W-:Y:S02]  /*5da0*/  STG.E.128 desc[UR6][R122.64+0x40], R52 ;  /* 0x000040347a007986 */ /* 0x0209e4000c101d06 */
.L_x_4632:
[----:B------:R-:W-:Y:S05]  /*5db0*/  BSYNC B1 ;  /* 0x0000000000017941 */ /* 0x000fea0003800000 */
.L_x_4631:
        /* <DEDUP_REMOVED lines=18> */
[----:B-1----:R-:W-:Y:S02]  /*5ee0*/  MOV R132, UR22 ;  /* 0x0000001600847c02 */ /* 0x002fe40008000f00 */
[----:B------:R-:W-:Y:S09]  /*5ef0*/  MOV R45, R55 ;  /* 0x00000037002d7202 */ /* 0x000ff20000000f00 */
[----:B------:R-:W-:Y:S02]  /*5f00*/  @P1 IADD3 R132, RZ, -UR22, RZ ;  /* 0x80000016ff841c10 */ /* 0x000fe4000fffe0ff */
[----:B------:R-:W-:Y:S02]  /*5f10*/  @P1 IADD3 R128, RZ, -UR22, RZ ;  /* 0x80000016ff801c10 */ /* 0x000fe4000fffe0ff */
[C---:B--2---:R-:W-:Y:S02]  /*5f20*/  LEA R18, P0, R132.reuse, R136, 0x1 ;  /* 0x0000008884127211 */ /* 0x044fe400078008ff */
[----:B------:R-:W-:Y:S02]  /*5f30*/  IADD3 R133, P2, R99, R128, RZ ;  /* 0x0000008063857210 */ /* 0x000fe40007f5e0ff */
[----:B------:R-:W-:Y:S02]  /*5f40*/  LEA.HI.X.SX32 R19, R132, R137, 0x1, P0 ;  /* 0x0000008984137211 */ /* 0x000fe400000f0eff */
[C---:B------:R-:W-:Y:S02]  /*5f50*/  LEA R134, P0, R133.reuse, R116, 0x1 ;  /* 0x0000007485867211 */ /* 0x040fe400078008ff */
[-C--:B------:R-:W-:Y:S01]  /*5f60*/  LEA.HI.X.SX32 R128, R128, R96.reuse, 0x1, P2 ;  /* 0x0000006080807211 */ /* 0x080fe200010f0eff */
        /* <DEDUP_REMOVED lines=9> */
[----:B------:R1:W3:Y:S02]  /*6000*/  LDG.E.128 R48, desc[UR6][R36.64] ;  /* 0x0000000624307981 */ /* 0x0002e4000c1e1d00 */
[----:B-1----:R-:W-:Y:S02]  /*6010*/  HADD2.F32 R37, -RZ, R35.H1_H1 ;  /* 0x30000023ff257230 */ /* 0x002fe40000004100 */
        /* <DEDUP_REMOVED lines=16> */
[--C-:B---3--:R-:W-:Y:S02]  /*6120*/  HADD2.F32 R35, -RZ, R48.reuse.H0_H0 ;  /* 0x20000030ff237230 */ /* 0x108fe40000004100 */
        /* <DEDUP_REMOVED lines=42> */
.L_x_4636:
[----:B------:R-:W-:Y:S05]  /*63d0*/  BSYNC B0 ;  /* 0x0000000000007941 */ /* 0x000fea0003800000 */
.L_x_4635:
[----:B-----5:R4:W-:Y:S02]  /*63e0*/  STG.E.128 desc[UR6][R122.64+0x80], R52 ;  /* 0x000080347a007986 */ /* 0x0209e4000c101d06 */
.L_x_4626:
[----:B------:R-:W-:Y:S05]  /*63f0*/  BSYNC B2 ;  /* 0x0000000000027941 */ /* 0x000fea0003800000 */
.L_x_4625:
        /* <DEDUP_REMOVED lines=8> */
.L_x_4598:
        /* <DEDUP_REMOVED lines=11> */
.L_x_4638:
[----:B------:R-:W-:Y:S05]  /*6530*/  BSYNC B0 ;  /* 0x0000000000007941 */ /* 0x000fea0003800000 */
.L_x_4637:
        /* <DEDUP_REMOVED lines=12> */
.L_x_4639:
[----:B------:R-:W-:Y:S05]  /*6600*/  BSYNC B0 ;  /* 0x0000000000007941 */ /* 0x000fea0003800000 */
.L_x_4612:
        /* <DEDUP_REMOVED lines=81> */
.L_x_4640:
        /* <DEDUP_REMOVED lines=8> */
.L_x_4641:
[----:B------:R-:W-:Y:S04]  /*6ba0*/  IADD3 R9, R9, -0x1, RZ ;  /* 0xffffffff09097810 */ /* 0x000fe80007ffe0ff */
[----:B------:R-:W-:Y:S11]  /*6bb0*/  ISETP.GT.AND P0, PT, R9, R88, PT ;  /* 0x000000580900720c */ /* 0x000ff60003f04270 */
[----:B------:R-:W-:Y:S02]  /*6bc0*/  @!UPT UIADD3 URZ, URZ, URZ, URZ ;  /* 0x0000003f3f3ff290 */ /* 0x000fe4000fffe03f */
[----:B------:R-:W-:Y:S05]  /*6bd0*/  @P0 BRA `(.L_x_4642) ;  /* 0xffffffb800b40947 */ /* 0x000fea000383ffff */
.L_x_4593:
        /* <DEDUP_REMOVED lines=19> */
[C---:B------:R-:W-:Y:S01]  /*6d10*/  LEA R12, P1, R110.reuse, UR8, 0x1 ;  /* 0x000000086e0c7c11 */ /* 0x040fe2000f8208ff */
[----:B------:R-:W-:Y:S01]  /*6d20*/  ULDC.U8 UR5, c[0x0][0x3c3] ;  /* 0x0000f0c000057ab9 */ /* 0x000fe20000000000 */
[C---:B------:R-:W-:Y:S01]  /*6d30*/  IADD3 R2, P2, R110.reuse, UR10, RZ ;  /* 0x0000000a6e027c10 */ /* 0x040fe2000ff5e0ff */
[----:B------:R-:W-:Y:S01]  /*6d40*/  IMAD.IADD R3, R127, 0x1, -R60 ;  /* 0x000000017f037824 */ /* 0x000fe200078e0a3c */
[----:B------:R-:W-:Y:S02]  /*6d50*/  LEA.HI.X R13, R110, UR9, R72, 0x1, P1 ;  /* 0x000000096e0d7c11 */ /* 0x000fe400088f0c48 */
[----:B--2---:R-:W-:Y:S02]  /*6d60*/  IADD3.X R7, R72, UR11, RZ, P2, !PT ;  /* 0x0000000b48077c10 */ /* 0x004fe400097fe4ff */
[----:B------:R-:W-:Y:S02]  /*6d70*/  LEA R8, P5, R2, UR8, 0x1 ;  /* 0x0000000802087c11 */ /* 0x000fe4000f8a08ff */
[----:B------:R-:W-:-:S02]  /*6d80*/  ISETP.GE.AND P2, PT, R108, R3, PT ;  /* 0x000000036c00720c */ /* 0x000fc40003f46270 */
[----:B------:R-:W-:Y:S02]  /*6d90*/  LEA.HI.X R9, R2, UR9, R7, 0x1, P5 ;  /* 0x0000000902097c11 */ /* 0x000fe4000a8f0c07 */
[----:B------:R-:W-:Y:S02]  /*6da0*/  ISETP.GT.AND P2, PT, R75, -0x4, !P2 ;  /* 0xfffffffc4b00780c */ /* 0x000fe40005744270 */
[----:B---3--:R-:W-:-:S05]  /*6db0*/  IADD3 R0, R0, R71, R60 ;  /* 0x0000004700007210 */ /* 0x008fca0007ffe03c */
[----:B------:R-:W-:-:S05]  /*6dc0*/  IMAD R5, R77, R0, RZ ;  /* 0x000000004d057224 */ /* 0x000fca00078e02ff */
[-C--:B------:R-:W-:Y:S02]  /*6dd0*/  IADD3 R78, P1, R78, R5.reuse, RZ ;  /* 0x000000054e4e7210 */ /* 0x080fe40007f3e0ff */
[----:B------:R-:W-:Y:S02]  /*6de0*/  IADD3 R0, P6, R76, R5, RZ ;  /* 0x000000054c007210 */ /* 0x000fe40007fde0ff */
[----:B------:R-:W-:-:S05]  /*6df0*/  SHF.R.S32.HI R5, RZ, 0x1f, R5 ;  /* 0x0000001fff057819 */ /* 0x000fca0000011405 */
[--C-:B------:R-:W-:Y:S01]  /*6e00*/  IMAD.X R74, R74, 0x1, R5.reuse, P1 ;  /* 0x000000014a4a7824 */ /* 0x100fe200008e0605 */
[----:B------:R-:W-:Y:S01]  /*6e10*/  ISETP.NE.AND P1, PT, RZ, UR5, PT ;  /* 0x00000005ff007c0c */ /* 0x000fe2000bf25270 */
[----:B------:R-:W-:-:S12]  /*6e20*/  IMAD.X R2, R73, 0x1, R5, P6 ;  /* 0x0000000149027824 */ /* 0x000fd800030e0605 */
[----:B------:R-:W-:Y:S05]  /*6e30*/  @!P1 BRA `(.L_x_4645) ;  /* 0x0000001400189947 */ /* 0x000fea0003800000 */
        /* <DEDUP_REMOVED lines=60> */
.L_x_4651:
[----:B------:R-:W-:Y:S05]  /*7200*/  BSYNC B0 ;  /* 0x0000000000007941 */ /* 0x000fea0003800000 */
.L_x_4650:
[----:B-----5:R3:W-:Y:S04]  /*7210*/  STS.64 [R128], R16 ;  /* 0x0000001080007388 */ /* 0x0207e80000000a00 */
[----:B------:R3:W-:Y:S02]  /*7220*/  STS.64 [R128+0x8], R18 ;  /* 0x0000081280007388 */ /* 0x0007e40000000a00 */
.L_x_4649:
[----:B------:R-:W-:Y:S05]  /*7230*/  BSYNC B1 ;  /* 0x0000000000017941 */ /* 0x000fea0003800000 */
.L_x_4648:
        /* <DEDUP_REMOVED lines=46> */
.L_x_4655:
[----:B------:R-:W-:Y:S05]  /*7520*/  BSYNC B0 ;  /* 0x0000000000007941 */ /* 0x000fea0003800000 */
.L_x_4654:
[----:B-----5:R1:W-:Y:S02]  /*7530*/  STS.128 [R128+0x1000], R16 ;  /* 0x0010001080007388 */ /* 0x0203e40000000c00 */
.L_x_4653:
[----:B------:R-:W-:Y:S05]  /*7540*/  BSYNC B1 ;  /* 0x0000000000017941 */ /* 0x000fea0003800000 */
.L_x_4652:
[----:B------:R1:W-:Y:S01]  /*7550*/  @P0 STS.128 [R128+0x2000], RZ ;  /* 0x002000ff80000388 */ /* 0x0003e20000000c00 */
[----:B------:R-:W-:Y:S05]  /*7560*/  @P0 BRA `(.L_x_4647) ;  /* 0x0000000000b80947 */ /* 0x000fea0003800000 */
[----:B-1-3--:R1:W5:Y:S01]  /*7570*/  LDG.E.128 R16, desc[UR6][R12.64+0x80] ;  /* 0x000080060c107981 */ /* 0x00a362000c1e1d00 */
[----:B------:R-:W-:Y:S01]  /*7580*/  ISETP.GE.AND P1, PT, R10, UR12, PT ;  /* 0x0000000c0a007c0c */ /* 0x000fe2000bf26270 */
[----:B------:R-:W-:-:S12]  /*7590*/  BSSY B0, `(.L_x_4656) ;  /* 0x000002a000007945 */ /* 0x000fd80003800000 */
[----:B------:R-:W-:Y:S05]  /*75a0*/  @P1 BRA `(.L_x_4657) ;  /* 0x0000000000a01947 */ /* 0x000fea0003800000 */
[----:B------:R-:W3:Y:S04]  /*75b0*/  LDG.E.64 R4, desc[UR6][R22.64+0x40] ;  /* 0x0000400616047981 */ /* 0x000ee8000c1e1b00 */
[----:B------:R2:W4:Y:S01]  /*75c0*/  LDG.E.64 R6, desc[UR6][R20.64+0x40] ;  /* 0x0000400614067981 */ /* 0x000522000c1e1b00 */
[--C-:B-----5:R-:W-:Y:S01]  /*75d0*/  HADD2.F32 R25, -RZ, R19.reuse.H0_H0 ;  /* 0x20000013ff197230 */ /* 0x120fe20000004100 */
[----:B------:R-:W-:Y:S01]  /*75e0*/  MOV R24, R18 ;  /* 0x0000001200187202 */ /* 0x000fe20000000f00 */
[----:B------:R-:W-:Y:S02]  /*75f0*/  HADD2.F32 R19, -RZ, R19.H1_H1 ;  /* 0x30000013ff137230 */ /* 0x000fe40000004100 */
[--C-:B------:R-:W-:Y:S02]  /*7600*/  HADD2.F32 R26, -RZ, R17.reuse.H0_H0 ;  /* 0x20000011ff1a7230 */ /* 0x100fe40000004100 */
[----:B------:R-:W-:-:S02]  /*7610*/  HADD2.F32 R27, -RZ, R17.H1_H1 ;  /* 0x30000011ff1b7230 */ /* 0x000fc40000004100 */
[----:B--2---:R-:W-:Y:S02]  /*7620*/  HADD2.F32 R21, -RZ, R16.H1_H1 ;  /* 0x30000010ff157230 */ /* 0x004fe40000004100 */
[----:B---3--:R-:W-:Y:S02]  /*7630*/  HADD2.F32 R0, -RZ, R5.H1_H1 ;  /* 0x30000005ff007230 */ /* 0x008fe40000004100 */
[--C-:B-1----:R-:W-:Y:S02]  /*7640*/  HADD2.F32 R12, -RZ, R4.reuse.H1_H1 ;  /* 0x30000004ff0c7230 */ /* 0x102fe40000004100 */
[----:B----4-:R-:W-:Y:S02]  /*7650*/  HADD2.F32 R17, -RZ, R7.H1_H1 ;  /* 0x30000007ff117230 */ /* 0x010fe40000004100 */
[-C--:B------:R-:W-:Y:S01]  /*7660*/  FMUL.FTZ R2, R19, R0.reuse ;  /* 0x0000000013027220 */ /* 0x080fe20000410000 */
[----:B------:R-:W-:Y:S01]  /*7670*/  FMUL.FTZ R0, R25, R0 ;  /* 0x0000000019007220 */ /* 0x000fe20000410000 */
[----:B------:R-:W-:-:S02]  /*7680*/  HADD2.F32 R4, -RZ, R4.H0_H0 ;  /* 0x20000004ff047230 */ /* 0x000fc40000004100 */
[-C--:B------:R-:W-:Y:S01]  /*7690*/  FMUL.FTZ R13, R27, R12.reuse ;  /* 0x0000000c1b0d7220 */ /* 0x080fe20000410000 */
[-C--:B------:R-:W-:Y:S01]  /*76a0*/  FFMA.FTZ R2, R25, R17.reuse, -R2 ;  /* 0x0000001119027223 */ /* 0x080fe20000010802 */
[----:B------:R-:W-:Y:S01]  /*76b0*/  FFMA.FTZ R17, R19, R17, R0 ;  /* 0x0000001113117223 */ /* 0x000fe20000010000 */
[--C-:B------:R-:W-:Y:S02]  /*76c0*/  HADD2.F32 R0, -RZ, R24.reuse.H0_H0 ;  /* 0x20000018ff007230 */ /* 0x100fe40000004100 */
[----:B------:R-:W-:Y:S01]  /*76d0*/  FMUL.FTZ R12, R26, R12 ;  /* 0x0000000c1a0c7220 */ /* 0x000fe20000410000 */
[----:B------:R-:W-:Y:S02]  /*76e0*/  HADD2.F32 R5, -RZ, R5.H0_H0 ;  /* 0x20000005ff057230 */ /* 0x000fe40000004100 */
[----:B------:R-:W-:Y:S02]  /*76f0*/  HADD2.F32 R24, -RZ, R24.H1_H1 ;  /* 0x30000018ff187230 */ /* 0x000fe40000004100 */
[----:B------:R-:W-:-:S02]  /*7700*/  HADD2.F32 R18, -RZ, R6.H1_H1 ;  /* 0x30000006ff127230 */ /* 0x000fc40000004100 */
[----:B------:R-:W-:Y:S02]  /*7710*/  HADD2.F32 R19, -RZ, R16.H0_H0 ;  /* 0x20000010ff137230 */ /* 0x000fe40000004100 */
[----:B------:R-:W-:Y:S01]  /*7720*/  FMUL.FTZ R16, R21, R4 ;  /* 0x0000000415107220 */ /* 0x000fe20000410000 */
[----:B------:R-:W-:Y:S02]  /*7730*/  HADD2.F32 R6, -RZ, R6.H0_H0 ;  /* 0x20000006ff067230 */ /* 0x000fe40000004100 */
[-C--:B------:R-:W-:Y:S01]  /*7740*/  FMUL.FTZ R23, R24, R5.reuse ;  /* 0x0000000518177220 */ /* 0x080fe20000410000 */
[----:B------:R-:W-:Y:S02]  /*7750*/  HADD2.F32 R7, -RZ, R7.H0_H0 ;  /* 0x20000007ff077230 */ /* 0x000fe40000004100 */
[-C--:B------:R-:W-:Y:S01]  /*7760*/  FFMA.FTZ R13, R26, R18.reuse, -R13 ;  /* 0x000000121a0d7223 */ /* 0x080fe2000001080d */
[----:B------:R-:W-:Y:S01]  /*7770*/  FFMA.FTZ R12, R27, R18, R12 ;  /* 0x000000121b0c7223 */ /* 0x000fe2000001000c */
[C---:B------:R-:W-:Y:S01]  /*7780*/  FMUL.FTZ R4, R19.reuse, R4 ;  /* 0x0000000413047220 */ /* 0x040fe20000410000 */
[C---:B------:R-:W-:Y:S01]  /*7790*/  FMUL.FTZ R5, R0.reuse, R5 ;  /* 0x0000000500057220 */ /* 0x040fe20000410000 */
[-C--:B------:R-:W-:Y:S01]  /*77a0*/  FFMA.FTZ R16, R19, R6.reuse, -R16 ;  /* 0x0000000613107223 */ /* 0x080fe20000010810 */
[-C--:B------:R-:W-:Y:S01]  /*77b0*/  FFMA.FTZ R23, R0, R7.reuse, -R23 ;  /* 0x0000000700177223 */ /* 0x080fe20000010817 */
[----:B------:R-:W-:Y:S01]  /*77c0*/  FFMA.FTZ R21, R21, R6, R4 ;  /* 0x0000000615157223 */ /* 0x000fe20000010004 */
[----:B------:R-:W-:Y:S01]  /*77d0*/  FFMA.FTZ R24, R24, R7, R5 ;  /* 0x0000000718187223 */ /* 0x000fe20000010005 */
[----:B------:R-:W-:-:S02]  /*77e0*/  F2FP.F16.F32.PACK_AB R12, R12, R13 ;  /* 0x0000000d0c0c723e */ /* 0x000fc400000000ff */
[----:B------:R-:W-:Y:S02]  /*77f0*/  F2FP.F16.F32.PACK_AB R19, R17, R2 ;  /* 0x000000021113723e */ /* 0x000fe400000000ff */
[----:B------:R-:W-:Y:S02]  /*7800*/  F2FP.F16.F32.PACK_AB R16, R21, R16 ;  /* 0x000000101510723e */ /* 0x000fe400000000ff */
[----:B------:R-:W-:Y:S02]  /*7810*/  F2FP.F16.F32.PACK_AB R18, R24, R23 ;  /* 0x000000171812723e */ /* 0x000fe400000000ff */
[----:B------:R-:W-:Y:S02]  /*7820*/  MOV R17, R12 ;  /* 0x0000000c00117202 */ /* 0x000fe40000000f00 */
.L_x_4657:
[----:B------:R-:W-:Y:S05]  /*7830*/  BSYNC B0 ;  /* 0x0000000000007941 */ /* 0x000fea0003800000 */
.L_x_4656:
[----:B-----5:R3:W-:Y:S02]  /*7840*/  STS.128 [R128+0x2000], R16 ;  /* 0x0020001080007388 */ /* 0x0207e40000000c00 */
.L_x_4647:
[----:B------:R-:W-:Y:S05]  /*7850*/  BSYNC B2 ;  /* 0x0000000000027941 */ /* 0x000fea0003800000 */
.L_x_4646:
        /* <DEDUP_REMOVED lines=24> */
[----:B------:R-:W4:Y:S01]  /*79e0*/  LDG.E.64 R4, desc[UR6][R6.64] ;  /* 0x0000000606047981 */ /* 0x000f22000c1e1b00 */
[--C-:B-----5:R-:W-:Y:S02]  /*79f0*/  HADD2.F32 R23, -RZ, R19.reuse.H0_H0 ;  /* 0x20000013ff177230 */ /* 0x120fe40000004100 */
[----:B------:R-:W-:Y:S02]  /*7a00*/  HADD2.F32 R19, -RZ, R19.H1_H1 ;  /* 0x30000013ff137230 */ /* 0x000fe40000004100 */
[--C-:B------:R-:W-:Y:S02]  /*7a10*/  HADD2.F32 R22, -RZ, R17.reuse.H1_H1 ;  /* 0x30000011ff167230 */ /* 0x100fe40000004100 */
[----:B------:R-:W-:-:S02]  /*7a20*/  HADD2.F32 R25, -RZ, R17.H0_H0 ;  /* 0x20000011ff197230 */ /* 0x000fc40000004100 */
[----:B---3--:R-:W-:Y:S02]  /*7a30*/  HADD2.F32 R0, -RZ, R3.H1_H1 ;  /* 0x30000003ff007230 */ /* 0x008fe40000004100 */
[----:B--2---:R-:W-:Y:S02]  /*7a40*/  HADD2.F32 R13, -RZ, R2.H1_H1 ;  /* 0x30000002ff0d7230 */ /* 0x004fe40000004100 */
[----:B----4-:R-:W-:Y:S02]  /*7a50*/  HADD2.F32 R15, -RZ, R5.H1_H1 ;  /* 0x30000005ff0f7230 */ /* 0x010fe40000004100 */
[-C--:B------:R-:W-:Y:S01]  /*7a60*/  FMUL.FTZ R12, R19, R0.reuse ;  /* 0x00000000130c7220 */ /* 0x080fe20000410000 */
[----:B------:R-:W-:Y:S02]  /*7a70*/  HADD2.F32 R17, -RZ, R4.H1_H1 ;  /* 0x30000004ff117230 */ /* 0x000fe40000004100 */
[CC--:B------:R-:W-:Y:S01]  /*7a80*/  FMUL.FTZ R14, R22.reuse, R13.reuse ;  /* 0x0000000d160e7220 */ /* 0x0c0fe20000410000 */
[----:B------:R-:W-:Y:S01]  /*7a90*/  FMUL.FTZ R0, R23, R0 ;  /* 0x0000000017007220 */ /* 0x000fe20000410000 */
[----:B------:R-:W-:Y:S01]  /*7aa0*/  FMUL.FTZ R13, R25, R13 ;  /* 0x0000000d190d7220 */ /* 0x000fe20000410000 */
[----:B------:R-:W-:Y:S01]  /*7ab0*/  FFMA.FTZ R12, R23, R15, -R12 ;  /* 0x0000000f170c7223 */ /* 0x000fe2000001080c */
[----:B------:R-:W-:Y:S01]  /*7ac0*/  FFMA.FTZ R14, R25, R17, -R14 ;  /* 0x00000011190e7223 */ /* 0x000fe2000001080e */
[----:B------:R-:W-:Y:S01]  /*7ad0*/  FFMA.FTZ R15, R19, R15, R0 ;  /* 0x0000000f130f7223 */ /* 0x000fe20000010000 */
[----:B------:R-:W-:Y:S01]  /*7ae0*/  FFMA.FTZ R13, R22, R17, R13 ;  /* 0x00000011160d7223 */ /* 0x000fe2000001000d */
[----:B------:R-:W-:-:S02]  /*7af0*/  HADD2.F32 R2, -RZ, R2.H0_H0 ;  /* 0x20000002ff027230 */ /* 0x000fc40000004100 */
[----:B------:R-:W-:Y:S01]  /*7b00*/  HADD2.F32 R19, -RZ, R16.H1_H1 ;  /* 0x30000010ff137230 */ /* 0x000fe20000004100 */
[----:B------:R-:W-:Y:S01]  /*7b10*/  F2FP.F16.F32.PACK_AB R12, R15, R12 ;  /* 0x0000000c0f0c723e */ /* 0x000fe200000000ff */
[----:B------:R-:W-:Y:S02]  /*7b20*/  HADD2.F32 R0, -RZ, R18.H0_H0 ;  /* 0x20000012ff007230 */ /* 0x000fe40000004100 */
[----:B------:R-:W-:Y:S02]  /*7b30*/  HADD2.F32 R3, -RZ, R3.H0_H0 ;  /* 0x20000003ff037230 */ /* 0x000fe40000004100 */
[----:B------:R-:W-:Y:S02]  /*7b40*/  HADD2.F32 R17, -RZ, R16.H0_H0 ;  /* 0x20000010ff117230 */ /* 0x000fe40000004100 */
[----:B------:R-:W-:Y:S01]  /*7b50*/  FMUL.FTZ R16, R19, R2 ;  /* 0x0000000213107220 */ /* 0x000fe20000410000 */
[----:B------:R-:W-:Y:S02]  /*7b60*/  HADD2.F32 R18, -RZ, R18.H1_H1 ;  /* 0x30000012ff127230 */ /* 0x000fe40000004100 */
        /* <DEDUP_REMOVED lines=9> */
[----:B------:R-:W-:Y:S02]  /*7c00*/  F2FP.F16.F32.PACK_AB R17, R13, R14 ;  /* 0x0000000e0d11723e */ /* 0x000fe400000000ff */
[----:B------:R-:W-:-:S02]  /*7c10*/  F2FP.F16.F32.PACK_AB R16, R19, R16 ;  /* 0x000000101310723e */ /* 0x000fc400000000ff */
[----:B------:R-:W-:Y:S02]  /*7c20*/  F2FP.F16.F32.PACK_AB R18, R18, R23 ;  /* 0x000000171212723e */ /* 0x000fe400000000ff */
[----:B------:R-:W-:Y:S02]  /*7c30*/  MOV R19, R12 ;  /* 0x0000000c00137202 */ /* 0x000fe40000000f00 */
.L_x_4662:
[----:B------:R-:W-:Y:S05]  /*7c40*/  BSYNC B0 ;  /* 0x0000000000007941 */ /* 0x000fea0003800000 */
.L_x_4661:
[----:B-----5:R3:W-:Y:S02]  /*7c50*/  STS.128 [R128+0x800], R16 ;  /* 0x0008001080007388 */ /* 0x0207e40000000c00 */
.L_x_4660:
[----:B------:R-:W-:Y:S05]  /*7c60*/  BSYNC B1 ;  /* 0x0000000000017941 */ /* 0x000fea0003800000 */
.L_x_4659:
[----:B------:R1:W-:Y:S01]  /*7c70*/  @P4 STS.128 [R128+0x1800], RZ ;  /* 0x001800ff80004388 */ /* 0x0003e20000000c00 */
[----:B------:R-:W-:Y:S04]  /*7c80*/  BSSY B1, `(.L_x_4663) ;  /* 0x000002f000017945 */ /* 0x000fe80003800000 */
[----:B------:R-:W-:Y:S05]  /*7c90*/  @P4 BRA `(.L_x_4664) ;  /* 0x0000000000b44947 */ /* 0x000fea0003800000 */
[----:B-123--:R1:W5:Y:S01]  /*7ca0*/  LDG.E.128 R12, desc[UR6][R8.64+0x40] ;  /* 0x00004006080c7981 */ /* 0x00e362000c1e1d00 */
[----:B------:R-:W-:Y:S01]  /*7cb0*/  ISETP.GE.AND P1, PT, R11, UR12, PT ;  /* 0x0000000c0b007c0c */ /* 0x000fe2000bf26270 */
[----:B------:R-:W-:-:S12]  /*7cc0*/  BSSY B0, `(.L_x_4665) ;  /* 0x0000029000007945 */ /* 0x000fd80003800000 */
[----:B------:R-:W-:Y:S05]  /*7cd0*/  @P1 BRA `(.L_x_4666) ;  /* 0x00000000009c1947 */ /* 0x000fea0003800000 */
        /* <DEDUP_REMOVED lines=39> */
.L_x_4666:
[----:B------:R-:W-:Y:S05]  /*7f50*/  BSYNC B0 ;  /* 0x0000000000007941 */ /* 0x000fea0003800000 */
.L_x_4665:
[----:B-----5:R2:W-:Y:S02]  /*7f60*/  STS.128 [R128+0x1800], R12 ;  /* 0x0018000c80007388 */ /* 0x0205e40000000c00 */
.L_x_4664:
[----:B------:R-:W-:Y:S05]  /*7f70*/  BSYNC B1 ;  /* 0x0000000000017941 */ /* 0x000fea0003800000 */
.L_x_4663:
[----:B------:R1:W-:Y:S01]  /*7f80*/  @P0 STS.128 [R128+0x2800], RZ ;  /* 0x002800ff80000388 */ /* 0x0003e20000000c00 */
[----:B------:R-:W-:Y:S05]  /*7f90*/  @P0 BRA `(.L_x_4658) ;  /* 0x0000002800d80947 */ /* 0x000fea0003800000 */
[----:B-123--:R1:W5:Y:S01]  /*7fa0*/  LDG.E.128 R12, desc[UR6][R8.64+0x80] ;  /* 0x00008006080c7981 */ /* 0x00e362000c1e1d00 */
[----:B------:R-:W-:Y:S01]  /*7fb0*/  ISETP.GE.AND P1, PT, R10, UR12, PT ;  /* 0x0000000c0a007c0c */ /* 0x000fe2000bf26270 */
[----:B------:R-:W-:-:S12]  /*7fc0*/  BSSY B0, `(.L_x_4667) ;  /* 0x000002b000007945 */ /* 0x000fd80003800000 */
[----:B------:R-:W-:Y:S05]  /*7fd0*/  @P1 BRA `(.L_x_4668) ;  /* 0x0000000000a41947 */ /* 0x000fea0003800000 */
[----:B------:R-:W2:Y:S04]  /*7fe0*/  LDG.E.64 R2, desc[UR6][R20.64+0x40] ;  /* 0x0000400614027981 */ /* 0x000ea8000c1e1b00 */
[----:B------:R-:W1:Y:S01]  /*7ff0*/  LDG.E.64 R4, desc[UR6][R6.64+0x40] ;  /* 0x0000400606047981 */ /* 0x000e62000c1e1b00 */
[----:B-----5:R-:W-:Y:S01]  /*8000*/  MOV R11, R15 ;  /* 0x0000000f000b7202 */ /* 0x020fe20000000f00 */
[--C-:B------:R-:W-:Y:S02]  /*8010*/  HADD2.F32 R15, -RZ, R13.reuse.H0_H0 ;  /* 0x2000000dff0f7230 */ /* 0x100fe40000004100 */
[----:B------:R-:W-:Y:S02]  /*8020*/  HADD2.F32 R16, -RZ, R13.H1_H1 ;  /* 0x3000000dff107230 */ /* 0x000fe40000004100 */
[----:B------:R-:W-:-:S02]  /*8030*/  HADD2.F32 R13, -RZ, R11.H0_H0 ;  /* 0x2000000bff0d7230 */ /* 0x000fc40000004100 */
[----:B------:R-:W-:Y:S02]  /*8040*/  HADD2.F32 R11, -RZ, R11.H1_H1 ;  /* 0x3000000bff0b7230 */ /* 0x000fe40000004100 */
[----:B--2---:R-:W-:Y:S02]  /*8050*/  HADD2.F32 R0, -RZ, R3.H1_H1 ;  /* 0x30000003ff007230 */ /* 0x004fe40000004100 */
        /* <DEDUP_REMOVED lines=33> */
.L_x_4668:
[----:B------:R-:W-:Y:S05]  /*8270*/  BSYNC B0 ;  /* 0x0000000000007941 */ /* 0x000fea0003800000 */
.L_x_4667:
[----:B-----5:R2:W-:Y:S01]  /*8280*/  STS.128 [R128+0x2800], R12 ;  /* 0x0028000c80007388 */ /* 0x0205e20000000c00 */
[----:B------:R-:W-:Y:S05]  /*8290*/  BRA `(.L_x_4658) ;  /* 0x0000002800187947 */ /* 0x000fea0003800000 */
.L_x_4645:
        /* <DEDUP_REMOVED lines=98> */
.L_x_4674:
[----:B------:R-:W-:Y:S05]  /*88c0*/  BSYNC B0 ;  /* 0x0000000000007941 */ /* 0x000fea0003800000 */
.L_x_4673:
[----:B-----5:R3:W-:Y:S04]  /*88d0*/  STS.64 [R128], R24 ;  /* 0x0000001880007388 */ /* 0x0207e80000000a00 */
[----:B------:R3:W-:Y:S02]  /*88e0*/  STS.64 [R128+0x8], R26 ;  /* 0x0000081a80007388 */ /* 0x0007e40000000a00 */
.L_x_4672:
[----:B------:R-:W-:Y:S05]  /*88f0*/  BSYNC B1 ;  /* 0x0000000000017941 */ /* 0x000fea0003800000 */
.L_x_4671:
        /* <DEDUP_REMOVED lines=92> */
.L_x_4678:
[----:B------:R-:W-:Y:S05]  /*8ec0*/  BSYNC B0 ;  /* 0x0000000000007941 */ /* 0x000fea0003800000 */
.L_x_4677:
[----:B-----5:R1:W-:Y:S02]  /*8ed0*/  STS.128 [R128+0x1000], R24 ;  /* 0x0010001880007388 */ /* 0x0203e40000000c00 */
.L_x_4676:
[----:B------:R-:W-:Y:S05]  /*8ee0*/  BSYNC B1 ;  /* 0x0000000000017941 */ /* 0x000fea0003800000 */
.L_x_4675:
        /* <DEDUP_REMOVED lines=17> */
[----:B-12---:R-:W-:Y:S01]  /*9000*/  @P1 SHF.R.S32.HI R12, RZ, 0x1, R80 ;  /* 0x00000001ff0c1819 */ /* 0x006fe20000011450 */
[----:B------:R-:W2:Y:S01]  /*9010*/  LDG.E.128 R20, desc[UR6][R20.64+0x80] ;  /* 0x0000800614147981 */ /* 0x000ea2000c1e1d00 */
[----:B------:R-:W-:Y:S01]  /*9020*/  LEA.HI.X R7, R5, UR9, R4, 0x1, P2 ;  /* 0x0000000905077c11 */ /* 0x000fe200090f0c04 */
[----:B------:R-:W-:Y:S01]  /*9030*/  ULDC.64 UR8, c[0x0][0x358] ;  /* 0x0000d60000087ab9 */ /* 0x000fe20000000a00 */
[----:B------:R-:W-:Y:S02]  /*9040*/  MOV R13, RZ ;  /* 0x000000ff000d7202 */ /* 0x000fe40000000f00 */
[----:B------:R-:W-:-:S02]  /*9050*/  @P1 IADD3 R13, -R12, RZ, RZ ;  /* 0x000000ff0c0d1210 */ /* 0x000fc40007ffe1ff */
[----:B------:R-:W3:Y:S02]  /*9060*/  LDG.E.128 R4, desc[UR6][R6.64+0x80] ;  /* 0x0000800606047981 */ /* 0x000ee4000c1e1d00 */
        /* <DEDUP_REMOVED lines=36> */
[----:B-----5:R-:W-:Y:S02]  /*92b0*/  HADD2.F32 R4, -RZ, R24.H0_H0 ;  /* 0x20000018ff047230 */ /* 0x020fe40000004100 */
        /* <DEDUP_REMOVED lines=28> */
.L_x_4680:
[----:B------:R-:W-:Y:S05]  /*9480*/  BSYNC B0 ;  /* 0x0000000000007941 */ /* 0x000fea0003800000 */
.L_x_4679:
[----:B-----5:R3:W-:Y:S02]  /*9490*/  STS.128 [R128+0x2000], R24 ;  /* 0x0020001880007388 */ /* 0x0207e40000000c00 */
.L_x_4670:
[----:B------:R-:W-:Y:S05]  /*94a0*/  BSYNC B2 ;  /* 0x0000000000027941 */ /* 0x000fea0003800000 */
.L_x_4669:
[----:B-1-3--:R-:W-:-:S05]  /*94b0*/  VIADD R24, R108, 0x20 ;  /* 0x000000206c187836 */ /* 0x00afca0000000000 */
        /* <DEDUP_REMOVED lines=15> */
[C---:B--2---:R-:W-:Y:S02]  /*95b0*/  IADD3 R13, P2, R79.reuse, R0, RZ ;  /* 0x000000004f0d7210 */ /* 0x044fe40007f5e0ff */
        /* <DEDUP_REMOVED lines=20> */
[--C-:B--2---:R-:W-:Y:S02]  /*9700*/  HADD2.F32 R29, -RZ, R21.reuse.H0_H0 ;  /* 0x20000015ff1d7230 */ /* 0x104fe40000004100 */
[----:B------:R-:W-:Y:S02]  /*9710*/  HADD2.F32 R21, -RZ, R21.H1_H1 ;  /* 0x30000015ff157230 */ /* 0x000fe40000004100 */
[--C-:B----4-:R-:W-:Y:S02]  /*9720*/  HADD2.F32 R3, -RZ, R4.reuse.H0_H0 ;  /* 0x20000004ff037230 */ /* 0x110fe40000004100 */
[----:B------:R-:W-:Y:S02]  /*9730*/  HADD2.F32 R25, -RZ, R4.H1_H1 ;  /* 0x30000004ff197230 */ /* 0x000fe40000004100 */
[--C-:B------:R-:W-:Y:S02]  /*9740*/  HADD2.F32 R26, -RZ, R5.reuse.H1_H1 ;  /* 0x30000005ff1a7230 */ /* 0x100fe40000004100 */
[----:B------:R-:W-:-:S02]  /*9750*/  HADD2.F32 R4, -RZ, R5.H0_H0 ;  /* 0x20000005ff047230 */ /* 0x000fc40000004100 */
        /* <DEDUP_REMOVED lines=20> */
[----:B------:R-:W-:Y:S01]  /*98a0*/  FMUL.FTZ R27, R22, R27 ;  /* 0x0000001b161b7220 */ /* 0x000fe20000410000 */
[----:B------:R-:W-:Y:S01]  /*98b0*/  FMUL.FTZ R6, R3, R6 ;  /* 0x0000000603067220 */ /* 0x000fe20000410000 */
[----:B------:R-:W-:Y:S01]  /*98c0*/  FMUL.FTZ R7, R4, R7 ;  /* 0x0000000704077220 */ /* 0x000fe20000410000 */
[--C-:B-----5:R-:W-:Y:S02]  /*98d0*/  HADD2.F32 R3, -RZ, R16.reuse.H0_H0 ;  /* 0x20000010ff037230 */ /* 0x120fe40000004100 */
[----:B------:R-:W-:Y:S01]  /*98e0*/  @!P1 FADD.FTZ R5, -R5, -RZ ;  /* 0x800000ff05059221 */ /* 0x000fe20000010100 */
[----:B------:R-:W-:Y:S02]  /*98f0*/  HADD2.F32 R23, -RZ, R16.H1_H1 ;  /* 0x30000010ff177230 */ /* 0x000fe40000004100 */
[----:B---3--:R-:W-:-:S02]  /*9900*/  HADD2.F32 R4, -RZ, R12.H0_H0 ;  /* 0x2000000cff047230 */ /* 0x008fc40000004100 */
        /* <DEDUP_REMOVED lines=27> */
.L_x_4684:
[----:B------:R-:W-:Y:S05]  /*9ac0*/  BSYNC B0 ;  /* 0x0000000000007941 */ /* 0x000fea0003800000 */
.L_x_4683:
[----:B-----5:R1:W-:Y:S02]  /*9ad0*/  STS.128 [R128+0x800], R16 ;  /* 0x0008001080007388 */ /* 0x0203e40000000c00 */
.L_x_4682:
[----:B------:R-:W-:Y:S05]  /*9ae0*/  BSYNC B1 ;  /* 0x0000000000017941 */ /* 0x000fea0003800000 */
.L_x_4681:
[----:B------:R1:W-:Y:S01]  /*9af0*/  @P4 STS.128 [R128+0x1800], RZ ;  /* 0x001800ff80004388 */ /* 0x0003e20000000c00 */
[----:B------:R-:W-:Y:S04]  /*9b00*/  BSSY B1, `(.L_x_4685) ;  /* 0x000005d000017945 */ /* 0x000fe80003800000 */
[----:B------:R-:W-:Y:S05]  /*9b10*/  @P4 BRA `(.L_x_4686) ;  /* 0x00000004006c4947 */ /* 0x000fea0003800000 */
[----:B-1----:R1:W5:Y:S01]  /*9b20*/  LDG.E.128 R16, desc[UR6][R8.64+0x40] ;  /* 0x0000400608107981 */ /* 0x002362000c1e1d00 */
[----:B------:R-:W-:Y:S01]  /*9b30*/  ISETP.GE.AND P1, PT, R11, UR12, PT ;  /* 0x0000000c0b007c0c */ /* 0x000fe2000bf26270 */
[----:B------:R-:W-:-:S12]  /*9b40*/  BSSY B0, `(.L_x_4687) ;  /* 0x0000057000007945 */ /* 0x000fd80003800000 */
[----:B------:R-:W-:Y:S05]  /*9b50*/  @P1 BRA `(.L_x_4688) ;  /* 0x0000000400541947 */ /* 0x000fea0003800000 */
[-C--:B------:R-:W-:Y:S01]  /*9b60*/  ISETP.GE.AND P1, PT, R11, R77.reuse, PT ;  /* 0x0000004d0b00720c */ /* 0x080fe20003f26270 */
[----:B------:R-:W-:Y:S01]  /*9b70*/  ULDC.64 UR8, c[0x0][0x360] ;  /* 0x0000d80000087ab9 */ /* 0x000fe20000000a00 */
[----:B------:R-:W-:Y:S02]  /*9b80*/  IADD3 R11, R79, 0x20, RZ ;  /* 0x000000204f0b7810 */ /* 0x000fe40007ffe0ff */
[----:B------:R-:W-:Y:S02]  /*9b90*/  MOV R5, RZ ;  /* 0x000000ff00057202 */ /* 0x000fe40000000f00 */
[C---:B--2---:R-:W-:Y:S02]  /*9ba0*/  IADD3 R12, P2, R11.reuse, R0, RZ ;  /* 0x000000000b0c7210 */ /* 0x044fe40007f5e0ff */
        /* <DEDUP_REMOVED lines=80> */
.L_x_4688:
[----:B------:R-:W-:Y:S05]  /*a0b0*/  BSYNC B0 ;  /* 0x0000000000007941 */ /* 0x000fea0003800000 */
.L_x_4687:
[----:B-----5:R1:W-:Y:S02]  /*a0c0*/  STS.128 [R128+0x1800], R16 ;  /* 0x0018001080007388 */ /* 0x0203e40000000c00 */
.L_x_4686:
[----:B------:R-:W-:Y:S05]  /*a0d0*/  BSYNC B1 ;  /* 0x0000000000017941 */ /* 0x000fea0003800000 */
.L_x_4685:
[----:B------:R1:W-:Y:S01]  /*a0e0*/  @P0 STS.128 [R128+0x2800], RZ ;  /* 0x002800ff80000388 */ /* 0x0003e20000000c00 */
[----:B------:R-:W-:Y:S05]  /*a0f0*/  @P0 BRA `(.L_x_4658) ;  /* 0x0000000800800947 */ /* 0x000fea0003800000 */
[----:B--2---:R2:W5:Y:S01]  /*a100*/  LDG.E.128 R12, desc[UR6][R8.64+0x80] ;  /* 0x00008006080c7981 */ /* 0x004562000c1e1d00 */
        /* <DEDUP_REMOVED lines=20> */
[----:B------:R-:W4:Y:S01]  /*a250*/  LDG.E.128 R16, desc[UR6][R16.64] ;  /* 0x0000000610107981 */ /* 0x000f22000c1e1d00 */
[----:B------:R-:W-:Y:S01]  /*a260*/  LEA.HI.X R21, R5, UR9, R4, 0x1, P2 ;  /* 0x0000000905157c11 */ /* 0x000fe200090f0c04 */
[----:B------:R-:W-:Y:S01]  /*a270*/  ULDC.64 UR8, c[0x0][0x358] ;  /* 0x0000d60000087ab9 */ /* 0x000fe20000000a00 */
[----:B------:R-:W-:-:S03]  /*a280*/  @P1 IADD3 R3, -R80, RZ, RZ ;  /* 0x000000ff50031210 */ /* 0x000fc60007ffe1ff */
[----:B------:R4:W4:Y:S01]  /*a290*/  LDG.E.128 R4, desc[UR6][R20.64] ;  /* 0x0000000614047981 */ /* 0x000922000c1e1d00 */
[----:B------:R-:W-:-:S04]  /*a2a0*/  IADD3 R0, P2, R3, R0, RZ ;  /* 0x0000000003007210 */ /* 0x000fc80007f5e0ff */
[----:B------:R-:W-:Y:S02]  /*a2b0*/  LEA.HI.X.SX32 R3, R3, R2, 0x1, P2 ;  /* 0x0000000203037211 */ /* 0x000fe400010f0eff */
[----:B--23--:R-:W-:-:S04]  /*a2c0*/  LEA R8, P2, R0, UR8, 0x1 ;  /* 0x0000000800087c11 */ /* 0x00cfc8000f8408ff */
[----:B------:R-:W-:-:S06]  /*a2d0*/  LEA.HI.X R9, R0, UR9, R3, 0x1, P2 ;  /* 0x0000000900097c11 */ /* 0x000fcc00090f0c03 */
[----:B------:R-:W2:Y:S01]  /*a2e0*/  LDG.E.128 R8, desc[UR6][R8.64] ;  /* 0x0000000608087981 */ /* 0x000ea2000c1e1d00 */
[--C-:B----4-:R-:W-:Y:S02]  /*a2f0*/  HADD2.F32 R21, -RZ, R16.reuse.H0_H0 ;  /* 0x20000010ff157230 */ /* 0x110fe40000004100 */
[----:B------:R-:W-:Y:S02]  /*a300*/  HADD2.F32 R25, -RZ, R16.H1_H1 ;  /* 0x30000010ff197230 */ /* 0x000fe40000004100 */
[----:B------:R-:W-:Y:S02]  /*a310*/  HADD2.F32 R0, -RZ, R4.H0_H0 ;  /* 0x20000004ff007230 */ /* 0x000fe40000004100 */
        /* <DEDUP_REMOVED lines=57> */
.L_x_4690:
[----:B------:R-:W-:Y:S05]  /*a6b0*/  BSYNC B0 ;  /* 0x0000000000007941 */ /* 0x000fea0003800000 */
.L_x_4689:
[----:B-----5:R1:W-:Y:S01]  /*a6c0*/  STS.128 [R128+0x2800], R12 ;  /* 0x0028000c80007388 */ /* 0x0203e20000000c00 */
[----:B------:R-:W-:Y:S05]  /*a6d0*/  BRA `(.L_x_4658) ;  /* 0x0000000400087947 */ /* 0x000fea0003800000 */
.L_x_4644:
[----:B------:R-:W-:Y:S01]  /*a6e0*/  IMAD.IADD R3, R127, 0x1, -R60 ;  /* 0x000000017f037824 */ /* 0x000fe200078e0a3c */
[----:B------:R-:W-:Y:S01]  /*a6f0*/  BSSY B0, `(.L_x_4691) ;  /* 0x0000022000007945 */ /* 0x000fe20003800000 */
[----:B--2---:R-:W-:-:S03]  /*a700*/  VIADD R24, R108, 0x20 ;  /* 0x000000206c187836 */ /* 0x004fc60000000000 */
[-C--:B------:R-:W-:Y:S02]  /*a710*/  ISETP.GE.AND P1, PT, R108, R3.reuse, PT ;  /* 0x000000036c00720c */ /* 0x080fe40003f26270 */
[----:B------:R-:W-:-:S11]  /*a720*/  ISETP.GE.AND P6, PT, R24, R3, PT ;  /* 0x000000031800720c */ /* 0x000fd60003fc6270 */
[----:B------:R-:W-:Y:S05]  /*a730*/  @P1 BRA `(.L_x_4692) ;  /* 0x0000000000741947 */ /* 0x000fea0003800000 */
[----:B------:R-:W-:Y:S01]  /*a740*/  ULDC UR5, c[0x0][0x2d0] ;  /* 0x0000b40000057ab9 */ /* 0x000fe20000000800 */
[----:B------:R-:W1:Y:S01]  /*a750*/  @!P4 LDC.64 R2, c[0x0][0x210] ;  /* 0x00008400ff02cb82 */ /* 0x000e620000000a00 */
[----:B------:R-:W-:-:S13]  /*a760*/  ISETP.GE.AND P5, PT, R14, UR5, PT ;  /* 0x000000050e007c0c */ /* 0x000fda000bfa6270 */
        /* <DEDUP_REMOVED lines=26> */
.L_x_4692:
[----:B------:R-:W-:Y:S05]  /*a910*/  BSYNC B0 ;  /* 0x0000000000007941 */ /* 0x000fea0003800000 */
.L_x_4691:
[----:B------:R-:W-:Y:S05]  /*a920*/  @P6 BRA `(.L_x_4658) ;  /* 0x0000000000746947 */ /* 0x000fea0003800000 */
[----:B------:R-:W-:Y:S01]  /*a930*/  ULDC UR5, c[0x0][0x2d0] ;  /* 0x0000b40000057ab9 */ /* 0x000fe20000000800 */
[----:B-1-3--:R-:W1:Y:S01]  /*a940*/  @!P4 LDC.64 R2, c[0x0][0x210] ;  /* 0x00008400ff02cb82 */ /* 0x00ae620000000a00 */
[----:B------:R-:W-:Y:S02]  /*a950*/  ISETP.GE.AND P2, PT, R14, UR5, PT ;  /* 0x000000050e007c0c */ /* 0x000fe4000bf46270 */
[----:B------:R-:W-:-:S04]  /*a960*/  IADD3 R110, P1, R110, UR10, RZ ;  /* 0x0000000a6e6e7c10 */ /* 0x000fc8000ff3e0ff */
[----:B------:R-:W-:-:S07]  /*a970*/  IADD3.X R7, R72, UR11, RZ, P1, !PT ;  /* 0x0000000b48077c10 */ /* 0x000fce0008ffe4ff */
        /* <DEDUP_REMOVED lines=24> */
.L_x_4658:
[----:B------:R-:W-:Y:S05]  /*ab00*/  BSYNC B3 ;  /* 0x0000000000037941 */ /* 0x000fea0003800000 */
.L_x_4643:
[----:B------:R-:W-:Y:S01]  /*ab10*/  VIADD R139, R85, 0xffffffff ;  /* 0xffffffff558b7836 */ /* 0x000fe20000000000 */
[----:B------:R-:W-:Y:S01]  /*ab20*/  ULDC.64 UR12, c[0x0][0x218] ;  /* 0x00008600000c7ab9 */ /* 0x000fe20000000a00 */
[----:B------:R-:W-:Y:S01]  /*ab30*/  LOP3.LUT R133, R81, 0xffff, RZ, 0xc0, !PT ;  /* 0x0000ffff51857812 */ /* 0x000fe200078ec0ff */
[----:B------:R-:W-:Y:S01]  /*ab40*/  BSSY B0, `(.L_x_4693) ;  /* 0x0000021000007945 */ /* 0x000fe20003800000 */
[----:B---34-:R-:W-:Y:S01]  /*ab50*/  IMAD R5, R139, -0x40, R61 ;  /* 0xffffffc08b057824 */ /* 0x018fe200078e023d */
[----:B------:R-:W-:Y:S02]  /*ab60*/  LEA R132, P1, R106, UR12, 0x1 ;  /* 0x0000000c6a847c11 */ /* 0x000fe4000f8208ff */
[----:B------:R-:W-:Y:S02]  /*ab70*/  LOP3.LUT R96, R133, 0xff, RZ, 0xc0, !PT ;  /* 0x000000ff85607812 */ /* 0x000fe400078ec0ff */
[----:B------:R-:W-:Y:S02]  /*ab80*/  ISETP.GE.AND P2, PT, R108, R5, PT ;  /* 0x000000056c00720c */ /* 0x000fe40003f46270 */
[----:B------:R-:W-:-:S11]  /*ab90*/  LEA.HI.X R135, R106, UR13, R56, 0x1, P1 ;  /* 0x0000000d6a877c11 */ /* 0x000fd600088f0c38 */
[----:B------:R-:W-:Y:S05]  /*aba0*/  @P2 BRA `(.L_x_4694) ;  /* 0x0000000000682947 */ /* 0x000fea0003800000 */
[C---:B------:R-:W-:Y:S02]  /*abb0*/  LOP3.LUT R0, R96.reuse, 0x1, RZ, 0xc0, !PT ;  /* 0x0000000160007812 */ /* 0x040fe400078ec0ff */
[----:B------:R-:W-:Y:S02]  /*abc0*/  R2P PR, R96, 0x6 ;  /* 0x0000000660007804 */ /* 0x000fe40000000000 */
[----:B------:R-:W-:-:S11]  /*abd0*/  ISETP.NE.U32.AND P5, PT, R0, 0x1, PT ;  /* 0x000000010000780c */ /* 0x000fd60003fa5070 */
[--C-:B------:R-:W-:Y:S02]  /*abe0*/  @P1 IMAD.MOV.U32 R134, RZ, RZ, R132.reuse ;  /* 0x000000ffff861224 */ /* 0x100fe400078e0084 */
[----:B-12---:R-:W-:Y:S02]  /*abf0*/  @!P5 IMAD.MOV.U32 R2, RZ, RZ, R132 ;  /* 0x000000ffff02d224 */ /* 0x006fe400078e0084 */
        /* <DEDUP_REMOVED lines=20> */
.L_x_4695:
[----:B------:R4:W-:Y:S02]  /*ad40*/  STS.128 [R128+0x5000], RZ ;  /* 0x005000ff80007388 */ /* 0x0009e40000000c00 */
.L_x_4694:
[----:B------:R-:W-:Y:S05]  /*ad50*/  BSYNC B0 ;  /* 0x0000000000007941 */ /* 0x000fea0003800000 */
.L_x_4693:
[----:B------:R-:W-:Y:S01]  /*ad60*/  ISETP.GE.AND P1, PT, R24, R5, PT ;  /* 0x000000051800720c */ /* 0x000fe20003f26270 */
[----:B------:R-:W-:-:S12]  /*ad70*/  BSSY B0, `(.L_x_4696) ;  /* 0x0000020000007945 */ /* 0x000fd80003800000 */
[----:B------:R-:W-:Y:S05]  /*ad80*/  @P1 BRA `(.L_x_4697) ;  /* 0x0000000000781947 */ /* 0x000fea0003800000 */
[----:B-12---:R-:W1:Y:S01]  /*ad90*/  LDC.64 R2, c[0x0][0x248] ;  /* 0x00009200ff027b82 */ /* 0x006e620000000a00 */
[C---:B------:R-:W-:Y:S02]  /*ada0*/  LOP3.LUT R0, R96.reuse, 0x1, RZ, 0xc0, !PT ;  /* 0x0000000160007812 */ /* 0x040fe400078ec0ff */
[----:B------:R-:W-:Y:S02]  /*adb0*/  LOP3.LUT P1, RZ, R96, 0x2, RZ, 0xc0, !PT ;  /* 0x0000000260ff7812 */ /* 0x000fe4000782c0ff */
[----:B------:R-:W-:-:S13]  /*adc0*/  ISETP.NE.U32.AND P2, PT, R0, 0x1, PT ;  /* 0x000000010000780c */ /* 0x000fda0003f45070 */
[----:B------:R-:W-:-:S04]  /*add0*/  @!P2 LEA R6, P6, R58, R132, 0x1 ;  /* 0x000000843a06a211 */ /* 0x000fc800078c08ff */
[----:B------:R-:W-:Y:S02]  /*ade0*/  @!P2 LEA.HI.X R7, R58, R135, R57, 0x1, P6 ;  /* 0x000000873a07a211 */ /* 0x000fe400030f0c39 */
[----:B-1----:R-:W-:-:S03]  /*adf0*/  LEA R0, P5, R2, R106, 0x5 ;  /* 0x0000006a02007211 */ /* 0x002fc600078a28ff */
[----:B------:R-:W-:Y:S01]  /*ae00*/  @!PT LDS RZ, [RZ] ;  /* 0x00000000fffff984 */ /* 0x000fe20000000800 */
[----:B------:R-:W-:Y:S01]  /*ae10*/  @!PT LDS RZ, [RZ] ;  /* 0x00000000fffff984 */ /* 0x000fe20000000800 */
[----:B------:R-:W-:Y:S01]  /*ae20*/  @!PT LDS RZ, [RZ] ;  /* 0x00000000fffff984 */ /* 0x000fe20000000800 */
[----:B------:R1:W-:Y:S01]  /*ae30*/  @!P2 LDGSTS.E.BYPASS.LTC128B.128 [R128+0x3800], desc[UR6][R6.64] ;  /* 0x038000000680afae */ /* 0x0003e2000b901d46 */
[----:B------:R-:W-:Y:S02]  /*ae40*/  LEA.HI.X R3, R2, R56, R3, 0x5, P5 ;  /* 0x0000003802037211 */ /* 0x000fe400028f2c03 */
[C---:B------:R-:W-:Y:S01]  /*ae50*/  @P1 LEA R8, P5, R0.reuse, UR12, 0x1 ;  /* 0x0000000c00081c11 */ /* 0x040fe2000f8a08ff */
[----:B------:R1:W-:Y:S03]  /*ae60*/  @P2 STS.128 [R128+0x3800], RZ ;  /* 0x003800ff80002388 */ /* 0x0003e60000000c00 */
[----:B------:R-:W-:-:S05]  /*ae70*/  @P1 LEA.HI.X R9, R0, UR13, R3, 0x1, P5 ;  /* 0x0000000d00091c11 */ /* 0x000fca000a8f0c03 */
[----:B------:R-:W-:Y:S01]  /*ae80*/  @!PT LDS RZ, [RZ] ;  /* 0x00000000fffff984 */ /* 0x000fe20000000800 */
[----:B------:R-:W-:Y:S01]  /*ae90*/  @!PT LDS RZ, [RZ] ;  /* 0x00000000fffff984 */ /* 0x000fe20000000800 */
[----:B------:R-:W-:Y:S01]  /*aea0*/  @!PT LDS RZ, [RZ] ;  /* 0x00000000fffff984 */ /* 0x000fe20000000800 */
[----:B------:R1:W-:Y:S04]  /*aeb0*/  @P1 LDGSTS.E.BYPASS.LTC128B.128 [R128+0x4800], desc[UR6][R8.64+0x40] ;  /* 0x0480004008801fae */ /* 0x0003e8000b901d46 */
[----:B------:R1:W-:Y:S01]  /*aec0*/  @!P1 STS.128 [R128+0x4800], RZ ;  /* 0x004800ff80009388 */ /* 0x0003e20000000c00 */
[----:B------:R-:W-:-:S13]  /*aed0*/  LOP3.LUT P1, RZ, R96, 0x4, RZ, 0xc0, !PT ;  /* 0x0000000460ff7812 */ /* 0x000fda000782c0ff */
        /* <DEDUP_REMOVED lines=8> */
.L_x_4698:
[----:B------:R2:W-:Y:S02]  /*af60*/  STS.128 [R128+0x5800], RZ ;  /* 0x005800ff80007388 */ /* 0x0005e40000000c00 */
.L_x_4697:
[----:B------:R-:W-:Y:S05]  /*af70*/  BSYNC B0 ;  /* 0x0000000000007941 */ /* 0x000fea0003800000 */
.L_x_4696:
[----:B------:R-:W0:Y:S01]  /*af80*/  LDGDEPBAR ;  /* 0x00000000000079af */ /* 0x000e220000000000 */
[----:B------:R-:W-:Y:S01]  /*af90*/  ISETP.GE.AND P2, PT, R108, R5, PT ;  /* 0x000000056c00720c */ /* 0x000fe20003f46270 */
[----:B------:R-:W-:Y:S01]  /*afa0*/  ULDC.64 UR10, c[0x0][0x220] ;  /* 0x00008800000a7ab9 */ /* 0x000fe20000000a00 */
[----:B-12---:R-:W-:Y:S01]  /*afb0*/  SHF.R.S32.HI R3, RZ, 0x1f, R82 ;  /* 0x0000001fff037819 */ /* 0x006fe20000011452 */
[----:B------:R-:W-:Y:S01]  /*afc0*/  IMAD.SHL.U32 R2, R75, 0x2, RZ ;  /* 0x000000024b027824 */ /* 0x000fe200078e00ff */
[----:B------:R-:W-:Y:S01]  /*afd0*/  LEA R144, P1, R86, UR10, 0x1 ;  /* 0x0000000a56907c11 */ /* 0x000fe2000f8208ff */
[----:B------:R-:W-:Y:S01]  /*afe0*/  BSSY B0, `(.L_x_4699) ;  /* 0x0000025000007945 */ /* 0x000fe20003800000 */
[----:B------:R-:W-:Y:S02]  /*aff0*/  LEA.HI R3, R3, R82, RZ, 0x2 ;  /* 0x0000005203037211 */ /* 0x000fe400078f10ff */
[----:B------:R-:W-:Y:S02]  /*b000*/  LOP3.LUT R2, R2, 0x6, RZ, 0xc0, !PT ;  /* 0x0000000602027812 */ /* 0x000fe400078ec0ff */
[----:B---3--:R-:W-:-:S02]  /*b010*/  SHF.R.S32.HI R134, RZ, 0x2, R3 ;  /* 0x00000002ff867819 */ /* 0x008fc40000011403 */
        /* <DEDUP_REMOVED lines=32> */
.L_x_4701:
[----:B------:R3:W-:Y:S02]  /*b220*/  STS.128 [R128+0x8000], RZ ;  /* 0x008000ff80007388 */ /* 0x0007e40000000c00 */
.L_x_4700:
[----:B------:R-:W-:Y:S05]  /*b230*/  BSYNC B0 ;  /* 0x0000000000007941 */ /* 0x000fea0003800000 */
.L_x_4699:
        /* <DEDUP_REMOVED lines=13> */
[C---:B--2---:R-:W-:Y:S02]  /*b310*/  @!P5 LEA R6, P6, R64.reuse, R144, 0x1 ;  /* 0x000000904006d211 */ /* 0x044fe400078c08ff */
        /* <DEDUP_REMOVED lines=14> */
[----:B--2---:R-:W-:-:S04]  /*b400*/  LEA R4, P1, R64, R144, 0x1 ;  /* 0x0000009040047211 */ /* 0x004fc800078208ff */
[----:B------:R-:W-:-:S05]  /*b410*/  LEA.HI.X R5, R64, R145, R63, 0x1, P1 ;  /* 0x0000009140057211 */ /* 0x000fca00008f0c3f */
[----:B------:R-:W-:Y:S01]  /*b420*/  @!PT LDS RZ, [RZ] ;  /* 0x00000000fffff984 */ /* 0x000fe20000000800 */
[----:B------:R-:W-:Y:S01]  /*b430*/  @!PT LDS RZ, [RZ] ;  /* 0x00000000fffff984 */ /* 0x000fe20000000800 */
[----:B------:R-:W-:Y:S01]  /*b440*/  @!PT LDS RZ, [RZ] ;  /* 0x00000000fffff984 */ /* 0x000fe20000000800 */
[----:B------:R2:W-:Y:S01]  /*b450*/  LDGSTS.E.BYPASS.LTC128B.128 [R128+0x8800], desc[UR6][R4.64+0x80] ;  /* 0x0880008004807fae */ /* 0x0005e2000b901d46 */
[----:B------:R-:W-:Y:S05]  /*b460*/  BRA `(.L_x_4703) ;  /* 0x0000000000047947 */ /* 0x000fea0003800000 */
.L_x_4704:
[----:B------:R1:W-:Y:S02]  /*b470*/  STS.128 [R128+0x8800], RZ ;  /* 0x008800ff80007388 */ /* 0x0003e40000000c00 */
.L_x_4703:
[----:B------:R-:W-:Y:S05]  /*b480*/  BSYNC B0 ;  /* 0x0000000000007941 */ /* 0x000fea0003800000 */
.L_x_4702:
[----:B------:R-:W-:Y:S01]  /*b490*/  LOP3.LUT R63, R69, 0x7fffffe, RZ, 0xc0, !PT ;  /* 0x07fffffe453f7812 */ /* 0x000fe200078ec0ff */
[----:B------:R-:W-:Y:S01]  /*b4a0*/  IMAD.SHL.U32 R0, R62, 0x40, RZ ;  /* 0x000000403e007824 */ /* 0x000fe200078e00ff */
[----:B--2---:R-:W-:Y:S01]  /*b4b0*/  LEA.HI R4, R67, R67, RZ, 0x1 ;  /* 0x0000004343047211 */ /* 0x004fe200078f08ff */
[----:B------:R-:W-:Y:S01]  /*b4c0*/  IMAD.SHL.U32 R68, R68, 0x40, RZ ;  /* 0x0000004044447824 */ /* 0x000fe200078e00ff */
[----:B------:R-:W-:Y:S01]  /*b4d0*/  SHF.R.S32.HI R5, RZ, 0x1f, R70 ;  /* 0x0000001fff057819 */ /* 0x000fe20000011446 */
        /* <DEDUP_REMOVED lines=9> */
[----:B------:R-:W-:Y:S01]  /*b570*/  LOP3.LUT R66, R5, 0x8, R66, 0xf8, !PT ;  /* 0x0000000805427812 */ /* 0x000fe200078ef842 */
[C---:B------:R-:W-:Y:S01]  /*b580*/  IMAD.SHL.U32 R0, R4.reuse, 0x8, RZ ;  /* 0x0000000804007824 */ /* 0x040fe200078e00ff */
[----:B------:R-:W-:Y:S01]  /*b590*/  SHF.R.U32.HI R5, RZ, 0x3, R5 ;  /* 0x00000003ff057819 */ /* 0x000fe20000011605 */
[----:B------:R-:W-:Y:S01]  /*b5a0*/  IMAD R124, R4, 0x8, R65 ;  /* 0x00000008047c7824 */ /* 0x000fe200078e0241 */
[----:B------:R-:W-:Y:S01]  /*b5b0*/  LOP3.LUT R98, R70, 0xffffff00, RZ, 0xc0, !PT ;  /* 0xffffff0046627812 */ /* 0x000fe200078ec0ff */
[----:B------:R-:W-:Y:S01]  /*b5c0*/  IMAD R2, R139, 0x40, R2 ;  /* 0x000000408b027824 */ /* 0x000fe200078e0202 */
[----:B------:R-:W-:Y:S01]  /*b5d0*/  LOP3.LUT R0, R7, 0x8, R0, 0xf8, !PT ;  /* 0x0000000807007812 */ /* 0x000fe200078ef800 */
[----:B------:R-:W0:Y:S01]  /*b5e0*/  LDGDEPBAR ;  /* 0x00000000000079af */ /* 0x000e220000000000 */
[----:B------:R-:W-:Y:S01]  /*b5f0*/  SHF.R.U32.HI R7, RZ, 0x3, R7 ;  /* 0x00000003ff077819 */ /* 0x000fe20000011607 */
[----:B------:R-:W-:Y:S01]  /*b600*/  IMAD R6, R59, 0x200, R98 ;  /* 0x000002003b067824 */ /* 0x000fe200078e0262 */
[----:B------:R-:W-:-:S02]  /*b610*/  LOP3.LUT R5, R66, R5, RZ, 0x3c, !PT ;  /* 0x0000000542057212 */ /* 0x000fc400078e3cff */
[----:B------:R-:W-:Y:S01]  /*b620*/  LOP3.LUT R0, R0, R7, RZ, 0x3c, !PT ;  /* 0x0000000700007212 */ /* 0x000fe200078e3cff */
[C---:B------:R-:W-:Y:S01]  /*b630*/  IMAD R125, R63.reuse, 0x20, R6 ;  /* 0x000000203f7d7824 */ /* 0x040fe200078e0206 */
[----:B------:R-:W-:Y:S01]  /*b640*/  LOP3.LUT P1, RZ, R62, 0x2, RZ, 0xc0, !PT ;  /* 0x000000023eff7812 */ /* 0x000fe2000782c0ff */
[----:B------:R-:W-:Y:S02]  /*b650*/  IMAD.U32 R124, R124, 0x20, R5 ;  /* 0x000000207c7c7824 */ /* 0x000fe400078e0005 */
[----:B------:R-:W-:Y:S02]  /*b660*/  IMAD.IADD R125, R0, 0x1, R125 ;  /* 0x00000001007d7824 */ /* 0x000fe400078e027d */
[----:B------:R-:W-:Y:S01]  /*b670*/  IMAD.MOV.U32 R5, RZ, RZ, 0x20 ;  /* 0x00000020ff057424 */ /* 0x000fe200078e00ff */
[----:B------:R-:W-:Y:S01]  /*b680*/  LEA R124, R124, UR4, 0x1 ;  /* 0x000000047c7c7c11 */ /* 0x000fe2000f8e08ff */
[----:B------:R-:W-:Y:S01]  /*b690*/  IMAD R63, R63, 0x20, R98 ;  /* 0x000000203f3f7824 */ /* 0x000fe200078e0262 */
[----:B------:R-:W-:-:S02]  /*b6a0*/  LEA R125, R125, UR4, 0x1 ;  /* 0x000000047d7d7c11 */ /* 0x000fc4000f8e08ff */
[----:B------:R-:W-:Y:S01]  /*b6b0*/  SEL R5, R5, 0xffffffe0, !P1 ;  /* 0xffffffe005057807 */ /* 0x000fe20004800000 */
[----:B------:R-:W-:Y:S01]  /*b6c0*/  LDSM.16.M88.4 R12, [R124+0x3000] ;  /* 0x003000007c0c783b */ /* 0x000fe20000000200 */
[----:B------:R-:W-:Y:S02]  /*b6d0*/  IMAD.IADD R122, R0, 0x1, R63 ;  /* 0x00000001007a7824 */ /* 0x000fe400078e023f */
[----:B------:R-:W-:Y:S01]  /*b6e0*/  IMAD R123, R3, 0x2, R125 ;  /* 0x00000002037b7824 */ /* 0x000fe200078e027d */
[----:B------:R-:W2:Y:S01]  /*b6f0*/  LDSM.16.M88.4 R80, [R125] ;  /* 0x000000007d50783b */ /* 0x000ea20000000200 */
[----:B------:R-:W-:-:S03]  /*b700*/  IMAD.IADD R121, R124, 0x1, R5 ;  /* 0x000000017c797824 */ /* 0x000fc600078e0205 */
[----:B------:R-:W5:Y:S04]  /*b710*/  LDSM.16.M88.4 R40, [R124+0x3800] ;  /* 0x003800007c28783b */ /* 0x000f680000000200 */
[----:B------:R-:W3:Y:S04]  /*b720*/  LDSM.16.M88.4 R48, [R124+0x3400] ;  /* 0x003400007c30783b */ /* 0x000ee80000000200 */
[----:B------:R-:W-:Y:S04]  /*b730*/  LDSM.16.M88.4 R8, [R121+0x3000] ;  /* 0x003000007908783b */ /* 0x000fe80000000200 */
[----:B------:R-:W4:Y:S04]  /*b740*/  LDSM.16.M88.4 R24, [R123] ;  /* 0x000000007b18783b */ /* 0x000f280000000200 */
[----:B------:R-:W1:Y:S04]  /*b750*/  LDSM.16.M88.4 R4, [R124+0x3c00] ;  /* 0x003c00007c04783b */ /* 0x000e680000000200 */
[----:B------:R-:W1:Y:S04]  /*b760*/  LDSM.16.M88.4 R32, [R121+0x3800] ;  /* 0x003800007920783b */ /* 0x000e680000000200 */
[----:B------:R-:W1:Y:S04]  /*b770*/  LDSM.16.M88.4 R68, [R121+0x3400] ;  /* 0x003400007944783b */ /* 0x000e680000000200 */
[----:B------:R-:W-:Y:S04]  /*b780*/  LDSM.16.M88.4 R28, [R124+0x4000] ;  /* 0x004000007c1c783b */ /* 0x000fe80000000200 */
[----:B------:R-:W1:Y:S01]  /*b790*/  LDSM.16.M88.4 R88, [R125+0x1000] ;  /* 0x001000007d58783b */ /* 0x000e620000000200 */
[C---:B--2---:R-:W-:Y:S03]  /*b7a0*/  HMMA.16816.F32 R16, R80.reuse, R12, RZ ;  /* 0x0000000c5010723c */ /* 0x044fe600000018ff */
[----:B------:R-:W-:Y:S04]  /*b7b0*/  LDSM.16.M88.4 R20, [R124+0x4400] ;  /* 0x004400007c14783b */ /* 0x000fe80000000200 */
[----:B------:R-:W-:Y:S01]  /*b7c0*/  LDSM.16.M88.4 R76, [R123+0x1000] ;  /* 0x001000007b4c783b */ /* 0x000fe20000000200 */
[C---:B------:R-:W-:Y:S03]  /*b7d0*/  HMMA.16816.F32 R12, R80.reuse, R14, RZ ;  /* 0x0000000e500c723c */ /* 0x040fe600000018ff */
[----:B------:R-:W-:Y:S03]  /*b7e0*/  LDSM.16.M88.4 R64, [R121+0x3c00] ;  /* 0x003c00007940783b */ /* 0x000fe60000000200 */
[C---:B-----5:R-:W-:Y:S01]  /*b7f0*/  HMMA.16816.F32 R44, R80.reuse, R40, RZ ;  /* 0x00000028502c723c */ /* 0x060fe200000018ff */
[----:B------:R-:W-:Y:S04]  /*b800*/  LDSM.16.M88.4 R72, [R121+0x4400] ;  /* 0x004400007948783b */ /* 0x000fe80000000200 */
[----:B------:R-:W-:Y:S01]  /*b810*/  LDSM.16.M88.4 R92, [R124+0x4c00] ;  /* 0x004c00007c5c783b */ /* 0x000fe20000000200 */
[C---:B---3--:R-:W-:Y:S06]  /*b820*/  HMMA.16816.F32 R52, R80.reuse, R48, RZ ;  /* 0x000000305034723c */ /* 0x048fec00000018ff */
[----:B------:R-:W-:Y:S06]  /*b830*/  HMMA.16816.F32 R48, R80, R50, RZ ;  /* 0x000000325030723c */ /* 0x000fec00000018ff */
[C---:B----4-:R-:W-:Y:S06]  /*b840*/  HMMA.16816.F32 R16, R24.reuse, R8, R16 ;  /* 0x000000081810723c */ /* 0x050fec0000001810 */
[----:B------:R-:W-:Y:S01]  /*b850*/  HMMA.16816.F32 R12, R24, R10, R12 ;  /* 0x0000000a180c723c */ /* 0x000fe2000000180c */
[----:B------:R-:W2:Y:S05]  /*b860*/  LDSM.16.M88.4 R8, [R124+0x4800] ;  /* 0x004800007c08783b */ /* 0x000eaa0000000200 */
[C---:B------:R-:W-:Y:S06]  /*b870*/  HMMA.16816.F32 R40, R80.reuse, R42, RZ ;  /* 0x0000002a5028723c */ /* 0x040fec00000018ff */
[C---:B-1----:R-:W-:Y:S06]  /*b880*/  HMMA.16816.F32 R36, R80.reuse, R4, RZ ;  /* 0x000000045024723c */ /* 0x042fec00000018ff */
[----:B------:R-:W-:Y:S01]  /*b890*/  HMMA.16816.F32 R80, R80, R6, RZ ;  /* 0x000000065050723c */ /* 0x000fe200000018ff */
[----:B------:R-:W1:Y:S05]  /*b8a0*/  LDSM.16.M88.4 R4, [R121+0x4000] ;  /* 0x004000007904783b */ /* 0x000e6a0000000200 */
[C---:B------:R-:W-:Y:S06]  /*b8b0*/  HMMA.16816.F32 R44, R24.reuse, R32, R44 ;  /* 0x00000020182c723c */ /* 0x040fec000000182c */
[C---:B------:R-:W-:Y:S06]  /*b8c0*/  HMMA.16816.F32 R52, R24.reuse, R68, R52 ;  /* 0x000000441834723c */ /* 0x040fec0000001834 */
[----:B------:R-:W-:Y:S01]  /*b8d0*/  HMMA.16816.F32 R48, R24, R70, R48 ;  /* 0x000000461830723c */ /* 0x000fe20000001830 */
[----:B------:R-:W3:Y:S05]  /*b8e0*/  LDSM.16.M88.4 R68, [R121+0x4800] ;  /* 0x004800007944783b */ /* 0x000eea0000000200 */
[----:B------:R-:W-:Y:S06]  /*b8f0*/  HMMA.16816.F32 R16, R88, R28, R16 ;  /* 0x0000001c5810723c */ /* 0x000fec0000001810 */
[----:B------:R-:W-:Y:S01]  /*b900*/  HMMA.16816.F32 R40, R24, R34, R40 ;  /* 0x000000221828723c */ /* 0x000fe20000001828 */
[----:B------:R-:W-:Y:S05]  /*b910*/  LDSM.16.M88.4 R32, [R125+0x2000] ;  /* 0x002000007d20783b */ /* 0x000fea0000000200 */
[C---:B------:R-:W-:Y:S01]  /*b920*/  HMMA.16816.F32 R12, R88.reuse, R30, R12 ;  /* 0x0000001e580c723c */ /* 0x040fe2000000180c */
[----:B------:R-:W4:Y:S05]  /*b930*/  LDSM.16.M88.4 R28, [R124+0x5000] ;  /* 0x005000007c1c783b */ /* 0x000f2a0000000200 */
[C---:B--2---:R-:W-:Y:S06]  /*b940*/  HMMA.16816.F32 R44, R88.reuse, R8, R44 ;  /* 0x00000008582c723c */ /* 0x044fec000000182c */
[C---:B------:R-:W-:Y:S06]  /*b950*/  HMMA.16816.F32 R52, R88.reuse, R20, R52 ;  /* 0x000000145834723c */ /* 0x040fec0000001834 */
[----:B------:R-:W-:Y:S01]  /*b960*/  HMMA.16816.F32 R48, R88, R22, R48 ;  /* 0x000000165830723c */ /* 0x000fe20000001830 */
[----:B------:R-:W2:Y:S05]  /*b970*/  LDSM.16.M88.4 R20, [R124+0x5800] ;  /* 0x005800007c14783b */ /* 0x000eaa0000000200 */
[----:B-1----:R-:W-:Y:S06]  /*b980*/  HMMA.16816.F32 R16, R76, R4, R16 ;  /* 0x000000044c10723c */ /* 0x002fec0000001810 */
[----:B------:R-:W-:Y:S01]  /*b990*/  HMMA.16816.F32 R40, R88, R10, R40 ;  /* 0x0000000a5828723c */ /* 0x000fe20000001828 */
[----:B------:R-:W-:Y:S05]  /*b9a0*/  LDSM.16.M88.4 R8, [R123+0x2000] ;  /* 0x002000007b08783b */ /* 0x000fea0000000200 */
[----:B------:R-:W-:Y:S01]  /*b9b0*/  HMMA.16816.F32 R12, R76, R6, R12 ;  /* 0x000000064c0c723c */ /* 0x000fe2000000180c */
[----:B------:R-:W1:Y:S05]  /*b9c0*/  LDSM.16.M88.4 R4, [R121+0x5000] ;  /* 0x005000007904783b */ /* 0x000e6a0000000200 */
[C---:B------:R-:W-:Y:S06]  /*b9d0*/  HMMA.16816.F32 R36, R24.reuse, R64, R36 ;  /* 0x000000401824723c */ /* 0x040fec0000001824 */
[----:B------:R-:W-:Y:S01]  /*b9e0*/  HMMA.16816.F32 R80, R24, R66, R80 ;  /* 0x000000421850723c */ /* 0x000fe20000001850 */
[----:B------:R-:W5:Y:S04]  /*b9f0*/  LDSM.16.M88.4 R24, [R124+0x5400] ;  /* 0x005400007c18783b */ /* 0x000f680000000200 */
[----:B------:R-:W5:Y:S01]  /*ba00*/  LDSM.16.M88.4 R64, [R121+0x4c00] ;  /* 0x004c00007940783b */ /* 0x000f620000000200 */
[C---:B---3--:R-:W-:Y:S06]  /*ba10*/  HMMA.16816.F32 R44, R76.reuse, R68, R44 ;  /* 0x000000444c2c723c */ /* 0x048fec000000182c */
[C---:B------:R-:W-:Y:S06]  /*ba20*/  HMMA.16816.F32 R52, R76.reuse, R72, R52 ;  /* 0x000000484c34723c */ /* 0x040fec0000001834 */
[----:B------:R-:W-:Y:S06]  /*ba30*/  HMMA.16816.F32 R48, R76, R74, R48 ;  /* 0x0000004a4c30723c */ /* 0x000fec0000001830 */
[----:B----4-:R-:W-:Y:S01]  /*ba40*/  HMMA.16816.F32 R72, R32, R28, R16 ;  /* 0x0000001c2048723c */ /* 0x010fe20000001810 */
[----:B------:R-:W3:Y:S05]  /*ba50*/  LDSM.16.M88.4 R16, [R121+0x5400] ;  /* 0x005400007910783b */ /* 0x000eea0000000200 */
[----:B------:R-:W-:Y:S06]  /*ba60*/  HMMA.16816.F32 R36, R88, R92, R36 ;  /* 0x0000005c5824723c */ /* 0x000fec0000001824 */
[C---:B--2---:R-:W-:Y:S06]  /*ba70*/  HMMA.16816.F32 R44, R32.reuse, R20, R44 ;  /* 0x00000014202c723c */ /* 0x044fec000000182c */
[----:B------:R-:W-:Y:S01]  /*ba80*/  HMMA.16816.F32 R12, R32, R30, R12 ;  /* 0x0000001e200c723c */ /* 0x000fe2000000180c */
[----:B------:R-:W-:Y:S01]  /*ba90*/  IMAD R21, R59, 0x10, R60 ;  /* 0x000000103b157824 */ /* 0x000fe200078e023c */
[----:B------:R-:W-:Y:S04]  /*baa0*/  LDSM.16.M88.4 R28, [R121+0x5800] ;  /* 0x00580000791c783b */ /* 0x000fe80000000200 */
[----:B-1----:R-:W-:Y:S06]  /*bab0*/  HMMA.16816.F32 R72, R8, R4, R72 ;  /* 0x000000040848723c */ /* 0x002fec0000001848 */
[----:B-----5:R-:W-:Y:S01]  /*bac0*/  HMMA.16816.F32 R52, R32, R24, R52 ;  /* 0x000000182034723c */ /* 0x020fe20000001834 */
[----:B------:R-:W-:Y:S01]  /*bad0*/  IADD3 R4, R21, 0x1, R134 ;  /* 0x0000000115047810 */ /* 0x000fe20007ffe086 */
[----:B------:R-:W-:-:S03]  /*bae0*/  VIADD R5, R2, 0x8 ;  /* 0x0000000802057836 */ /* 0x000fc60000000000 */
[----:B------:R-:W-:Y:S01]  /*baf0*/  IADD3 R4, R61, R4, -R127 ;  /* 0x000000043d047210 */ /* 0x000fe20007ffe87f */
[----:B------:R-:W-:Y:S01]  /*bb00*/  HMMA.16816.F32 R48, R32, R26, R48 ;  /* 0x0000001a2030723c */ /* 0x000fe20000001830 */
[----:B------:R-:W1:Y:S03]  /*bb10*/  LDSM.16.M88.4 R24, [R124+0x5c00] ;  /* 0x005c00007c18783b */ /* 0x000e660000000200 */
[----:B------:R-:W-:Y:S02]  /*bb20*/  VIADD R4, R4, UR5 ;  /* 0x0000000504047c36 */ /* 0x000fe40008000000 */
[----:B------:R-:W-:Y:S03]  /*bb30*/  HMMA.16816.F32 R80, R88, R94, R80 ;  /* 0x0000005e5850723c */ /* 0x000fe60000001850 */
[----:B------:R-:W-:-:S02]  /*bb40*/  VIMNMX R100, R4, R61, PT ;  /* 0x0000003d04647248 */ /* 0x000fc40003fe0100 */
[----:B------:R-:W-:Y:S01]  /*bb50*/  VIADDMNMX R101, R4, 0x8, R61, PT ;  /* 0x0000000804657846 */ /* 0x000fe2000380013d */
[C---:B------:R-:W-:Y:S01]  /*bb60*/  HMMA.16816.F32 R40, R76.reuse, R70, R40 ;  /* 0x000000464c28723c */ /* 0x040fe20000001828 */
[C---:B------:R-:W-:Y:S01]  /*bb70*/  VIADD R4, R2.reuse, 0x1 ;  /* 0x0000000102047836 */ /* 0x040fe20000000000 */
[-C--:B------:R-:W-:Y:S02]  /*bb80*/  ISETP.GE.AND P5, PT, R2, R100.reuse, PT ;  /* 0x000000640200720c */ /* 0x080fe40003fa6270 */
[-C--:B------:R-:W-:Y:S02]  /*bb90*/  ISETP.GE.AND P6, PT, R5, R100.reuse, PT ;  /* 0x000000640500720c */ /* 0x080fe40003fc6270 */
[----:B------:R-:W-:Y:S01]  /*bba0*/  HMMA.16816.F32 R36, R76, R64, R36 ;  /* 0x000000404c24723c */ /* 0x000fe20000001824 */
[----:B------:R-:W-:Y:S02]  /*bbb0*/  FSEL R72, R72, -INF , !P5 ;  /* 0xff80000048487808 */ /* 0x000fe40006800000 */
[----:B------:R-:W-:-:S02]  /*bbc0*/  ISETP.GE.AND P1, PT, R4, R100, PT ;  /* 0x000000640400720c */ /* 0x000fc40003f26270 */
[-C--:B------:R-:W-:Y:S01]  /*bbd0*/  ISETP.GE.AND P2, PT, R4, R101.reuse, PT ;  /* 0x000000650400720c */ /* 0x080fe20003f46270 */
[----:B------:R-:W-:Y:S01]  /*bbe0*/  HMMA.16816.F32 R12, R8, R6, R12 ;  /* 0x00000006080c723c */ /* 0x000fe2000000180c */
[----:B------:R-:W-:Y:S02]  /*bbf0*/  ISETP.GE.AND P5, PT, R5, R101, PT ;  /* 0x000000650500720c */ /* 0x000fe40003fa6270 */
[----:B------:R-:W2:Y:S01]  /*bc00*/  LDSM.16.M88.4 R4, [R121+0x5c00] ;  /* 0x005c00007904783b */ /* 0x000ea20000000200 */
[----:B------:R-:W-:-:S04]  /*bc10*/  DEPBAR.LE SB0, 0x0 ;  /* 0x000080000000791a */ /* 0x000fc80000000000 */
[----:B------:R-:W-:Y:S06]  /*bc20*/  HMMA.16816.F32 R80, R76, R66, R80 ;  /* 0x000000424c50723c */ /* 0x000fec0000001850 */
[----:B------:R-:W-:Y:S06]  /*bc30*/  HMMA.16816.F32 R40, R32, R22, R40 ;  /* 0x000000162028723c */ /* 0x000fec0000001828 */
[----:B---3--:R-:W-:Y:S04]  /*bc40*/  HMMA.16816.F32 R52, R8, R16, R52 ;  /* 0x000000100834723c */ /* 0x008fe80000001834 */
[----:B------:R-:W-:-:S02]  /*bc50*/  FSEL R20, R14, -INF , !P5 ;  /* 0xff8000000e147808 */ /* 0x000fc40006800000 */
[----:B------:R-:W-:Y:S01]  /*bc60*/  HMMA.16816.F32 R48, R8, R18, R48 ;  /* 0x000000120830723c */ /* 0x000fe20000001830 */
[----:B------:R-:W-:Y:S01]  /*bc70*/  VIADD R17, R2, 0x9 ;  /* 0x0000000902117836 */ /* 0x000fe20000000000 */
[----:B------:R-:W-:Y:S02]  /*bc80*/  FSEL R16, R12, -INF , !P6 ;  /* 0xff8000000c107808 */ /* 0x000fe40007000000 */
[----:B------:R-:W-:Y:S02]  /*bc90*/  FSEL R12, R75, -INF , !P2 ;  /* 0xff8000004b0c7808 */ /* 0x000fe40005000000 */
[----:B-1----:R-:W-:Y:S01]  /*bca0*/  HMMA.16816.F32 R36, R32, R24, R36 ;  /* 0x000000182024723c */ /* 0x002fe20000001824 */
[----:B------:R-:W-:Y:S01]  /*bcb0*/  FSEL R18, R73, -INF , !P1 ;  /* 0xff80000049127808 */ /* 0x000fe20004800000 */
[----:B------:R-:W-:Y:S01]  /*bcc0*/  BAR.SYNC.DEFER_BLOCKING 0x0 ;  /* 0x0000000000007b1d */ /* 0x000fe20000010000 */
[----:B------:R-:W-:Y:S02]  /*bcd0*/  ISETP.GE.AND P1, PT, R2, R101, PT ;  /* 0x000000650200720c */ /* 0x000fe40003f26270 */
[----:B------:R-:W-:Y:S01]  /*bce0*/  ISETP.GE.AND P6, PT, R17, R100, PT ;  /* 0x000000641100720c */ /* 0x000fe20003fc6270 */
[----:B------:R-:W-:Y:S01]  /*bcf0*/  HMMA.16816.F32 R44, R8, R28, R44 ;  /* 0x0000001c082c723c */ /* 0x000fe2000000182c */
[----:B------:R-:W-:-:S02]  /*bd00*/  FSEL R74, R74, -INF , !P1 ;  /* 0xff8000004a4a7808 */ /* 0x000fc40004800000 */
[-C--:B------:R-:W-:Y:S01]  /*bd10*/  ISETP.GE.AND P1, PT, R17, R101.reuse, PT ;  /* 0x000000651100720c */ /* 0x080fe20003f26270 */
[C---:B------:R-:W-:Y:S01]  /*bd20*/  VIADD R17, R2.reuse, 0x10 ;  /* 0x0000001002117836 */ /* 0x040fe20000000000 */
[----:B------:R-:W-:Y:S01]  /*bd30*/  FSEL R24, R13, -INF , !P6 ;  /* 0xff8000000d187808 */ /* 0x000fe20007000000 */
[C---:B------:R-:W-:Y:S01]  /*bd40*/  VIADD R13, R2.reuse, 0x11 ;  /* 0x00000011020d7836 */ /* 0x040fe20000000000 */
[----:B------:R-:W-:Y:S01]  /*bd50*/  FSEL R14, R15, -INF , !P1 ;  /* 0xff8000000f0e7808 */ /* 0x000fe20004800000 */
[----:B------:R-:W-:Y:S01]  /*bd60*/  HMMA.16816.F32 R80, R32, R26, R80 ;  /* 0x0000001a2050723c */ /* 0x000fe20000001850 */
[-C--:B------:R-:W-:Y:S01]  /*bd70*/  ISETP.GE.AND P6, PT, R17, R100.reuse, PT ;  /* 0x000000641100720c */ /* 0x080fe20003fc6270 */
[----:B------:R-:W-:Y:S01]  /*bd80*/  VIADD R15, R2, 0x18 ;  /* 0x00000018020f7836 */ /* 0x000fe20000000000 */
[C---:B------:R-:W-:Y:S02]  /*bd90*/  ISETP.GE.AND P5, PT, R13.reuse, R100, PT ;  /* 0x000000640d00720c */ /* 0x040fe40003fa6270 */
[-C--:B------:R-:W-:Y:S01]  /*bda0*/  ISETP.GE.AND P1, PT, R13, R101.reuse, PT ;  /* 0x000000650d00720c */ /* 0x080fe20003f26270 */
[----:B------:R-:W-:Y:S01]  /*bdb0*/  HMMA.16816.F32 R40, R8, R30, R40 ;  /* 0x0000001e0828723c */ /* 0x000fe20000001828 */
[----:B------:R-:W-:Y:S01]  /*bdc0*/  FSEL R64, R52, -INF , !P6 ;  /* 0xff80000034407808 */ /* 0x000fe20007000000 */
[----:B------:R-:W-:Y:S01]  /*bdd0*/  VIADD R13, R2, 0x19 ;  /* 0x00000019020d7836 */ /* 0x000fe20000000000 */
[----:B------:R-:W-:-:S02]  /*bde0*/  ISETP.GE.AND P2, PT, R17, R101, PT ;  /* 0x000000651100720c */ /* 0x000fc40003f46270 */
[-C--:B------:R-:W-:Y:S01]  /*bdf0*/  ISETP.GE.AND P6, PT, R15, R100.reuse, PT ;  /* 0x000000640f00720c */ /* 0x080fe20003fc6270 */
[C---:B--2---:R-:W-:Y:S01]  /*be00*/  HMMA.16816.F32 R36, R8.reuse, R4, R36 ;  /* 0x000000040824723c */ /* 0x044fe20000001824 */
[----:B------:R-:W-:Y:S02]  /*be10*/  FSEL R28, R54, -INF , !P2 ;  /* 0xff800000361c7808 */ /* 0x000fe40005000000 */
[----:B------:R-:W-:Y:S02]  /*be20*/  FSEL R52, R48, -INF , !P6 ;  /* 0xff80000030347808 */ /* 0x000fe40007000000 */
[----:B------:R-:W-:Y:S02]  /*be30*/  FSEL R62, R53, -INF , !P5 ;  /* 0xff800000353e7808 */ /* 0x000fe40006800000 */
[C---:B------:R-:W-:Y:S01]  /*be40*/  ISETP.GE.AND P6, PT, R13.reuse, R100, PT ;  /* 0x000000640d00720c */ /* 0x040fe20003fc6270 */
[C---:B------:R-:W-:Y:S01]  /*be50*/  VIADD R4, R2.reuse, 0x29 ;  /* 0x0000002902047836 */ /* 0x040fe20000000000 */
[-C--:B------:R-:W-:Y:S01]  /*be60*/  ISETP.GE.AND P2, PT, R13, R101.reuse, PT ;  /* 0x000000650d00720c */ /* 0x080fe20003f46270 */
[C---:B------:R-:W-:Y:S01]  /*be70*/  VIADD R13, R2.reuse, 0x21 ;  /* 0x00000021020d7836 */ /* 0x040fe20000000000 */
[----:B------:R-:W-:Y:S01]  /*be80*/  ISETP.GE.AND P5, PT, R15, R101, PT ;  /* 0x000000650f00720c */ /* 0x000fe20003fa6270 */
[----:B------:R-:W-:Y:S01]  /*be90*/  VIADD R15, R2, 0x20 ;  /* 0x00000020020f7836 */ /* 0x000fe20000000000 */
[----:B------:R-:W-:Y:S01]  /*bea0*/  FSEL R48, R51, -INF , !P2 ;  /* 0xff80000033307808 */ /* 0x000fe20005000000 */
[----:B------:R-:W-:Y:S01]  /*beb0*/  HMMA.16816.F32 R80, R8, R6, R80 ;  /* 0x000000060850723c */ /* 0x000fe20000001850 */
[----:B------:R-:W-:Y:S01]  /*bec0*/  FSEL R50, R50, -INF , !P5 ;  /* 0xff80000032327808 */ /* 0x000fe20006800000 */
[----:B------:R-:W-:Y:S01]  /*bed0*/  VIADD R5, R2, 0x30 ;  /* 0x0000003002057836 */ /* 0x000fe20000000000 */
[----:B------:R-:W-:-:S02]  /*bee0*/  FSEL R60, R49, -INF , !P6 ;  /* 0xff800000313c7808 */ /* 0x000fc40007000000 */
[CC--:B------:R-:W-:Y:S02]  /*bef0*/  ISETP.GE.AND P5, PT, R13.reuse, R100.reuse, PT ;  /* 0x000000640d00720c */ /* 0x0c0fe40003fa6270 */
[----:B------:R-:W-:Y:S01]  /*bf00*/  ISETP.GE.AND P2, PT, R13, R101, PT ;  /* 0x000000650d00720c */ /* 0x000fe20003f46270 */
[----:B------:R-:W-:Y:S01]  /*bf10*/  VIADD R13, R2, 0x28 ;  /* 0x00000028020d7836 */ /* 0x000fe20000000000 */
[-C--:B------:R-:W-:Y:S02]  /*bf20*/  ISETP.GE.AND P6, PT, R15, R100.reuse, PT ;  /* 0x000000640f00720c */ /* 0x080fe40003fc6270 */
[----:B------:R-:W-:Y:S02]  /*bf30*/  FSEL R22, R55, -INF , !P1 ;  /* 0xff80000037167808 */ /* 0x000fe40004800000 */
[----:B------:R-:W-:Y:S02]  /*bf40*/  FSEL R108, R44, -INF , !P6 ;  /* 0xff8000002c6c7808 */ /* 0x000fe40007000000 */
[----:B------:R-:W-:-:S02]  /*bf50*/  ISETP.GE.AND P6, PT, R13, R100, PT ;  /* 0x000000640d00720c */ /* 0x000fc40003fc6270 */
[-C--:B------:R-:W-:Y:S02]  /*bf60*/  ISETP.GE.AND P1, PT, R15, R101.reuse, PT ;  /* 0x000000650f00720c */ /* 0x080fe40003f26270 */
[----:B------:R-:W-:Y:S02]  /*bf70*/  FSEL R102, R40, -INF , !P6 ;  /* 0xff80000028667808 */ /* 0x000fe40007000000 */
[----:B------:R-:W-:Y:S02]  /*bf80*/  ISETP.GE.AND P6, PT, R4, R100, PT ;  /* 0x000000640400720c */ /* 0x000fe40003fc6270 */
[----:B------:R-:W-:Y:S02]  /*bf90*/  FSEL R98, R46, -INF , !P1 ;  /* 0xff8000002e627808 */ /* 0x000fe40004800000 */
[----:B------:R-:W-:Y:S02]  /*bfa0*/  FSEL R104, R45, -INF , !P5 ;  /* 0xff8000002d687808 */ /* 0x000fe40006800000 */
        /* <DEDUP_REMOVED lines=9> */
[----:B------:R-:W-:Y:S01]  /*c040*/  VIADD R4, R2, 0x38 ;  /* 0x0000003802047836 */ /* 0x000fe20000000000 */
[----:B------:R-:W-:Y:S01]  /*c050*/  FSEL R32, R38, -INF , !P6 ;  /* 0xff80000026207808 */ /* 0x000fe20007000000 */
[----:B------:R-:W-:Y:S01]  /*c060*/  VIADD R2, R2, 0x39 ;  /* 0x0000003902027836 */ /* 0x000fe20000000000 */
[----:B------:R-:W-:-:S02]  /*c070*/  FSEL R112, R47, -INF , !P2 ;  /* 0xff8000002f707808 */ /* 0x000fc40005000000 */
[----:B------:R-:W-:Y:S02]  /*c080*/  ISETP.GT.AND P6, PT, R139, R126, PT ;  /* 0x0000007e8b00720c */ /* 0x000fe40003fc4270 */
[-C--:B------:R-:W-:Y:S02]  /*c090*/  ISETP.GE.AND P2, PT, R5, R100.reuse, PT ;  /* 0x000000640500720c */ /* 0x080fe40003f46270 */
[----:B------:R-:W-:Y:S02]  /*c0a0*/  SHF.R.S32.HI R6, RZ, 0x1f, R59 ;  /* 0x0000001fff067819 */ /* 0x000fe4000001143b */
[----:B------:R-:W-:Y:S02]  /*c0b0*/  FSEL R88, R36, -INF , !P2 ;  /* 0xff80000024587808 */ /* 0x000fe40005000000 */
[----:B------:R-:W-:Y:S02]  /*c0c0*/  FSEL R35, R37, -INF , !P1 ;  /* 0xff80000025237808 */ /* 0x000fe40004800000 */
[----:B------:R-:W-:-:S02]  /*c0d0*/  ISETP.GE.AND P2, PT, R4, R100, PT ;  /* 0x000000640400720c */ /* 0x000fc40003f46270 */
[----:B------:R-:W-:Y:S02]  /*c0e0*/  ISETP.GE.AND P1, PT, R2, R100, PT ;  /* 0x000000640200720c */ /* 0x000fe40003f26270 */
[----:B------:R-:W-:Y:S02]  /*c0f0*/  LEA.HI R6, R6, R59, RZ, 0x2 ;  /* 0x0000003b06067211 */ /* 0x000fe400078f10ff */
[----:B------:R-:W-:Y:S02]  /*c100*/  FSEL R34, R80, -INF , !P2 ;  /* 0xff80000050227808 */ /* 0x000fe40005000000 */
[----:B------:R-:W-:Y:S02]  /*c110*/  FSEL R33, R81, -INF , !P1 ;  /* 0xff80000051217808 */ /* 0x000fe40004800000 */
[----:B------:R-:W-:Y:S02]  /*c120*/  LOP3.LUT R6, R6, 0xfffffffc, RZ, 0xc0, !PT ;  /* 0xfffffffc06067812 */ /* 0x000fe400078ec0ff */
[----:B------:R-:W-:-:S02]  /*c130*/  ISETP.GE.AND P2, PT, R4, R101, PT ;  /* 0x000000650400720c */ /* 0x000fc40003f46270 */
[----:B------:R-:W-:Y:S01]  /*c140*/  ISETP.GE.AND P1, PT, R2, R101, PT ;  /* 0x000000650200720c */ /* 0x000fe20003f26270 */
[----:B------:R-:W-:Y:S01]  /*c150*/  IMAD.IADD R137, R59, 0x1, -R6 ;  /* 0x000000013b897824 */ /* 0x000fe200078e0a06 */
[----:B------:R-:W-:Y:S02]  /*c160*/  FSEL R31, R39, -INF , !P5 ;  /* 0xff800000271f7808 */ /* 0x000fe40006800000 */
[----:B------:R-:W-:Y:S02]  /*c170*/  FSEL R30, R82, -INF , !P2 ;  /* 0xff800000521e7808 */ /* 0x000fe40005000000 */
[----:B------:R-:W-:Y:S01]  /*c180*/  FSEL R29, R83, -INF , !P1 ;  /* 0xff800000531d7808 */ /* 0x000fe20004800000 */
[----:B------:R-:W-:Y:S06]  /*c190*/  @!P6 BRA `(.L_x_4705) ;  /* 0x0000000400f8e947 */ /* 0x000fec0003800000 */
[----:B------:R-:W-:Y:S05]  /*c1a0*/  @!P3 BRA `(.L_x_4706) ;  /* 0x0000000000f4b947 */ /* 0x000fea0003800000 */
[----:B------:R-:W1:Y:S01]  /*c1b0*/  LDC R4, c[0x0][0x380] ;  /* 0x0000e000ff047b82 */ /* 0x000e620000000800 */
[----:B------:R-:W-:Y:S01]  /*c1c0*/  SHF.L.U32 R5, R139, 0x6, RZ ;  /* 0x000000068b057819 */ /* 0x000fe200000006ff */
[----:B------:R-:W-:-:S03]  /*c1d0*/  ULDC.64 UR8, c[0x0][0x248] ;  /* 0x0000920000087ab9 */ /* 0x000fc60000000a00 */
[----:B------:R-:W-:Y:S01]  /*c1e0*/  IABS R11, R5 ;  /* 0x00000005000b7213 */ /* 0x000fe20000000000 */
[C---:B------:R-:W-:Y:S01]  /*c1f0*/  VIADD R13, R5.reuse, 0xffffffc0 ;  /* 0xffffffc0050d7836 */ /* 0x040fe20000000000 */
[-C--:B-1----:R-:W-:Y:S02]  /*c200*/  IABS R2, R4.reuse ;  /* 0x0000000400027213 */ /* 0x082fe40000000000 */
[----:B------:R-:W-:Y:S02]  /*c210*/  LOP3.LUT R5, R5, R4, RZ, 0x3c, !PT ;  /* 0x0000000405057212 */ /* 0x000fe400078e3cff */
[----:B------:R-:W1:Y:S08]  /*c220*/  I2F.RP R6, R2 ;  /* 0x0000000200067306 */ /* 0x000e700000209400 */
        /* <DEDUP_REMOVED lines=24> */
[----:B------:R-:W-:-:S05]  /*c3b0*/  LOP3.LUT R2, RZ, R4, RZ, 0x33, !PT ;  /* 0x00000004ff027212 */ /* 0x000fca00078e33ff */
[----:B------:R-:W-:Y:S02]  /*c3c0*/  @P5 IADD3 R6, R6, 0x1, RZ ;  /* 0x0000000106065810 */ /* 0x000fe40007ffe0ff */
[----:B------:R-:W-:-:S04]  /*c3d0*/  ISETP.GE.AND P5, PT, R5, RZ, PT ;  /* 0x000000ff0500720c */ /* 0x000fc80003fa6270 */
[----:B------:R-:W-:Y:S02]  /*c3e0*/  @P1 IADD3 R0, R0, 0x1, RZ ;  /* 0x0000000100001810 */ /* 0x000fe40007ffe0ff */
[----:B------:R-:W-:Y:S02]  /*c3f0*/  ISETP.NE.AND P1, PT, R4, RZ, PT ;  /* 0x000000ff0400720c */ /* 0x000fe40003f25270 */
[----:B------:R-:W-:-:S05]  /*c400*/  @!P2 IADD3 R0, -R0, RZ, RZ ;  /* 0x000000ff0000a210 */ /* 0x000fca0007ffe1ff */
        /* <DEDUP_REMOVED lines=23> */
.L_x_4706:
[----:B------:R-:W1:Y:S02]  /*c580*/  LDC R9, c[0x0][0x248] ;  /* 0x00009200ff097b82 */ /* 0x000e640000000800 */
[----:B-1----:R-:W-:-:S04]  /*c590*/  LEA R9, -R9, RZ, 0x6 ;  /* 0x000000ff09097211 */ /* 0x002fc800078e31ff */
[----:B------:R-:W-:-:S07]  /*c5a0*/  SHF.R.S32.HI R0, RZ, 0x1f, R9 ;  /* 0x0000001fff007819 */ /* 0x000fce0000011409 */
.L_x_4707:
[C---:B------:R-:W-:Y:S02]  /*c5b0*/  LOP3.LUT P5, RZ, R96.reuse, 0x2, RZ, 0xc0, !PT ;  /* 0x0000000260ff7812 */ /* 0x040fe400078ac0ff */
[C---:B------:R-:W-:Y:S02]  /*c5c0*/  LEA R132, P1, R9.reuse, R132, 0x1 ;  /* 0x0000008409847211 */ /* 0x040fe400078208ff */
[----:B------:R-:W-:Y:S02]  /*c5d0*/  LOP3.LUT P2, RZ, R96, 0x1, RZ, 0xc0, !PT ;  /* 0x0000000160ff7812 */ /* 0x000fe4000784c0ff */
[----:B------:R-:W-:-:S07]  /*c5e0*/  LEA.HI.X R135, R9, R135, R0, 0x1, P1 ;  /* 0x0000008709877211 */ /* 0x000fce00008f0c00 */
[----:B------:R-:W-:-:S05]  /*c5f0*/  @P5 IADD3 R11, P1, R9, R106, RZ ;  /* 0x0000006a090b5210 */ /* 0x000fca0007f3e0ff */
[----:B------:R-:W-:Y:S01]  /*c600*/  @P5 IMAD.X R2, R0, 0x1, R56, P1 ;  /* 0x0000000100025824 */ /* 0x000fe200008e0638 */
[----:B------:R-:W-:-:S05]  /*c610*/  IADD3 R7, P1, R58, R9, RZ ;  /* 0x000000093a077210 */ /* 0x000fca0007f3e0ff */
[----:B------:R-:W-:Y:S01]  /*c620*/  IMAD.X R5, R57, 0x1, R0, P1 ;  /* 0x0000000139057824 */ /* 0x000fe200008e0600 */
[----:B------:R-:W-:-:S04]  /*c630*/  @P2 LEA R26, P1, R58, R132, 0x1 ;  /* 0x000000843a1a2211 */ /* 0x000fc800078208ff */
[----:B------:R-:W-:Y:S02]  /*c640*/  @P2 LEA.HI.X R27, R58, R135, R57, 0x1, P1 ;  /* 0x000000873a1b2211 */ /* 0x000fe400008f0c39 */
[----:B------:R-:W-:-:S13]  /*c650*/  LOP3.LUT P2, RZ, R96, 0x4, RZ, 0xc0, !PT ;  /* 0x0000000460ff7812 */ /* 0x000fda000784c0ff */
[----:B------:R-:W-:-:S05]  /*c660*/  @P2 IADD3 R9, P1, R9, R106, RZ ;  /* 0x0000006a09092210 */ /* 0x000fca0007f3e0ff */
[----:B------:R-:W-:Y:S01]  /*c670*/  @P2 IMAD.X R0, R0, 0x1, R56, P1 ;  /* 0x0000000100002824 */ /* 0x000fe200008e0638 */
[----:B------:R-:W-:-:S05]  /*c680*/  @P5 IADD3 R13, P1, R7, R106, RZ ;  /* 0x0000006a070d5210 */ /* 0x000fca0007f3e0ff */
[----:B------:R-:W-:Y:S01]  /*c690*/  @P5 IMAD.X R4, R5, 0x1, R56, P1 ;  /* 0x0000000105045824 */ /* 0x000fe200008e0638 */
[----:B------:R-:W-:-:S05]  /*c6a0*/  @P2 IADD3 R7, P1, R7, R106, RZ ;  /* 0x0000006a07072210 */ /* 0x000fca0007f3e0ff */
[----:B------:R-:W-:Y:S01]  /*c6b0*/  @P2 IMAD.X R56, R5, 0x1, R56, P1 ;  /* 0x0000000105382824 */ /* 0x000fe200008e0638 */
[----:B------:R-:W-:-:S04]  /*c6c0*/  @P5 LEA R10, P1, R11, UR12, 0x1 ;  /* 0x0000000c0b0a5c11 */ /* 0x000fc8000f8208ff */
[----:B------:R-:W-:Y:S02]  /*c6d0*/  @P5 LEA.HI.X R11, R11, UR13, R2, 0x1, P1 ;  /* 0x0000000d0b0b5c11 */ /* 0x000fe400088f0c02 */
[----:B------:R-:W-:-:S04]  /*c6e0*/  @P2 LEA R8, P1, R9, UR12, 0x1 ;  /* 0x0000000c09082c11 */ /* 0x000fc8000f8208ff */
[----:B------:R-:W-:Y:S02]  /*c6f0*/  @P2 LEA.HI.X R9, R9, UR13, R0, 0x1, P1 ;  /* 0x0000000d09092c11 */ /* 0x000fe400088f0c00 */
[----:B------:R-:W-:-:S04]  /*c700*/  @P5 LEA R36, P1, R13, UR12, 0x1 ;  /* 0x0000000c0d245c11 */ /* 0x000fc8000f8208ff */
[----:B------:R-:W-:Y:S02]  /*c710*/  @P5 LEA.HI.X R37, R13, UR13, R4, 0x1, P1 ;  /* 0x0000000d0d255c11 */ /* 0x000fe400088f0c04 */
[----:B------:R-:W-:-:S04]  /*c720*/  @P2 LEA R4, P1, R7, UR12, 0x1 ;  /* 0x0000000c07042c11 */ /* 0x000fc8000f8208ff */
[----:B------:R-:W-:Y:S02]  /*c730*/  @P2 LEA.HI.X R5, R7, UR13, R56, 0x1, P1 ;  /* 0x0000000d07052c11 */ /* 0x000fe400088f0c38 */
[----:B------:R-:W-:-:S13]  /*c740*/  LOP3.LUT P1, RZ, R96, 0x1, RZ, 0xc0, !PT ;  /* 0x0000000160ff7812 */ /* 0x000fda000782c0ff */
[----:B------:R-:W-:Y:S02]  /*c750*/  @P1 IMAD.MOV.U32 R6, RZ, RZ, R132 ;  /* 0x000000ffff061224 */ /* 0x000fe400078e0084 */
[----:B------:R-:W-:-:S05]  /*c760*/  @P1 IMAD.MOV.U32 R7, RZ, RZ, R135 ;  /* 0x000000ffff071224 */ /* 0x000fca00078e0087 */
[----:B------:R-:W-:Y:S01]  /*c770*/  @!PT LDS RZ, [RZ] ;  /* 0x00000000fffff984 */ /* 0x000fe20000000800 */
[----:B------:R-:W-:Y:S01]  /*c780*/  @!PT LDS RZ, [RZ] ;  /* 0x00000000fffff984 */ /* 0x000fe20000000800 */
[----:B------:R-:W-:Y:S01]  /*c790*/  @!PT LDS RZ, [RZ] ;  /* 0x00000000fffff984 */ /* 0x000fe20000000800 */
[----:B------:R1:W-:Y:S04]  /*c7a0*/  @P1 LDGSTS.E.BYPASS.LTC128B.128 [R128+0x3000], desc[UR6][R6.64] ;  /* 0x0300000006801fae */ /* 0x0003e8000b901d46 */
        /* <DEDUP_REMOVED lines=29> */
.L_x_4705:
        /* <DEDUP_REMOVED lines=64> */
[----:B------:R-:W-:Y:S01]  /*cd80*/  FFMA.FTZ R20, R60, UR8, -R97 ;  /* 0x000000083c147c23 */ /* 0x000fe20008010861 */
[--C-:B------:R-:W-:Y:S01]  /*cd90*/  FFMA.FTZ R28, R28, UR8, -R89.reuse ;  /* 0x000000081c1c7c23 */ /* 0x100fe20008010859 */
[--C-:B------:R-:W-:Y:S01]  /*cda0*/  FFMA.FTZ R22, R50, UR8, -R89.reuse ;  /* 0x0000000832167c23 */ /* 0x100fe20008010859 */
[----:B------:R-:W-:Y:S01]  /*cdb0*/  FFMA.FTZ R3, R48, UR8, -R89 ;  /* 0x0000000830037c23 */ /* 0x000fe20008010859 */
[----:B------:R-:W1:Y:S01]  /*cdc0*/  MUFU.EX2 R90, R90 ;  /* 0x0000005a005a7308 */ /* 0x000e620000000800 */
[----:B------:R-:W2:Y:S01]  /*cdd0*/  LDSM.16.MT88.4 R52, [R122+0x7000] ;  /* 0x007000007a34783b */ /* 0x000ea20000004200 */
[--C-:B------:R-:W-:Y:S01]  /*cde0*/  FFMA.FTZ R105, R104, UR8, -R97.reuse ;  /* 0x0000000868697c23 */ /* 0x100fe20008010861 */
[----:B------:R-:W-:Y:S01]  /*cdf0*/  FFMA.FTZ R104, R102, UR8, -R97 ;  /* 0x0000000866687c23 */ /* 0x000fe20008010861 */
[----:B------:R-:W-:Y:S01]  /*ce00*/  FFMA.FTZ R107, R98, UR8, -R89 ;  /* 0x00000008626b7c23 */ /* 0x000fe20008010859 */
[----:B------:R-:W3:Y:S01]  /*ce10*/  LDSM.16.MT88.4 R60, [R120+0x7000] ;  /* 0x00700000783c783b */ /* 0x000ee20000004200 */
[--C-:B------:R-:W-:Y:S01]  /*ce20*/  FFMA.FTZ R106, R108, UR8, -R97.reuse ;  /* 0x000000086c6a7c23 */ /* 0x100fe20008010861 */
[----:B------:R-:W-:Y:S01]  /*ce30*/  FFMA.FTZ R99, R116, UR8, -R97 ;  /* 0x0000000874637c23 */ /* 0x000fe20008010861 */
[----:B------:R-:W-:Y:S01]  /*ce40*/  MUFU.EX2 R91, R91 ;  /* 0x0000005b005b7308 */ /* 0x000fe20000000800 */
[----:B------:R-:W4:Y:S01]  /*ce50*/  LDSM.16.MT88.4 R12, [R122+0x7400] ;  /* 0x007400007a0c783b */ /* 0x000f220000004200 */
[--C-:B------:R-:W-:Y:S01]  /*ce60*/  FFMA.FTZ R102, R112, UR8, -R89.reuse ;  /* 0x0000000870667c23 */ /* 0x100fe20008010859 */
[--C-:B------:R-:W-:Y:S01]  /*ce70*/  FFMA.FTZ R103, R114, UR8, -R89.reuse ;  /* 0x0000000872677c23 */ /* 0x100fe20008010859 */
[----:B------:R-:W-:Y:S01]  /*ce80*/  FFMA.FTZ R98, R110, UR8, -R89 ;  /* 0x000000086e627c23 */ /* 0x000fe20008010859 */
[----:B------:R-:W5:Y:S01]  /*ce90*/  LDSM.16.MT88.4 R16, [R122+0x6400] ;  /* 0x006400007a10783b */ /* 0x000f620000004200 */
[--C-:B------:R-:W-:Y:S01]  /*cea0*/  FFMA.FTZ R88, R88, UR8, -R97.reuse ;  /* 0x0000000858587c23 */ /* 0x100fe20008010861 */
[--C-:B------:R-:W-:Y:S01]  /*ceb0*/  FFMA.FTZ R35, R35, UR8, -R97.reuse ;  /* 0x0000000823237c23 */ /* 0x100fe20008010861 */
[----:B------:R-:W2:Y:S01]  /*cec0*/  MUFU.EX2 R26, R26 ;  /* 0x0000001a001a7308 */ /* 0x000ea20000000800 */
[----:B-1----:R-:W-:Y:S01]  /*ced0*/  F2FP.F16.F32.PACK_AB R72, R90, R93 ;  /* 0x0000005d5a48723e */ /* 0x002fe200000000ff */
[--C-:B------:R-:W-:Y:S01]  /*cee0*/  FFMA.FTZ R34, R34, UR8, -R97.reuse ;  /* 0x0000000822227c23 */ /* 0x100fe20008010861 */
[----:B------:R-:W-:Y:S01]  /*cef0*/  FFMA.FTZ R143, R33, UR8, -R97 ;  /* 0x00000008218f7c23 */ /* 0x000fe20008010861 */
[--C-:B------:R-:W-:Y:S01]  /*cf00*/  FFMA.FTZ R32, R32, UR8, -R89.reuse ;  /* 0x0000000820207c23 */ /* 0x100fe20008010859 */
[--C-:B------:R-:W-:Y:S01]  /*cf10*/  FFMA.FTZ R31, R31, UR8, -R89.reuse ;  /* 0x000000081f1f7c23 */ /* 0x100fe20008010859 */
[--C-:B------:R-:W-:Y:S01]  /*cf20*/  FFMA.FTZ R30, R30, UR8, -R89.reuse ;  /* 0x000000081e1e7c23 */ /* 0x100fe20008010859 */
[----:B------:R-:W-:Y:S01]  /*cf30*/  FFMA.FTZ R29, R29, UR8, -R89 ;  /* 0x000000081d1d7c23 */ /* 0x000fe20008010859 */
[----:B------:R-:W-:Y:S01]  /*cf40*/  MUFU.EX2 R95, R95 ;  /* 0x0000005f005f7308 */ /* 0x000fe20000000800 */
[----:B------:R-:W-:-:S07]  /*cf50*/  FADD.FTZ R90, R93, R90 ;  /* 0x0000005a5d5a7221 */ /* 0x000fce0000010000 */
[----:B------:R-:W1:Y:S01]  /*cf60*/  MUFU.EX2 R92, R92 ;  /* 0x0000005c005c7308 */ /* 0x000e620000000800 */
[----:B--2---:R-:W-:Y:S01]  /*cf70*/  F2FP.F16.F32.PACK_AB R74, R26, R91 ;  /* 0x0000005b1a4a723e */ /* 0x004fe200000000ff */
[----:B------:R-:W-:-:S04]  /*cf80*/  FADD.FTZ R91, R91, R90 ;  /* 0x0000005a5b5b7221 */ /* 0x000fc80000010000 */
[----:B------:R-:W-:Y:S02]  /*cf90*/  FADD.FTZ R91, R26, R91 ;  /* 0x0000005b1a5b7221 */ /* 0x000fe40000010000 */
[----:B------:R-:W-:Y:S08]  /*cfa0*/  MUFU.EX2 R94, R94 ;  /* 0x0000005e005e7308 */ /* 0x000ff00000000800 */
[----:B------:R-:W2:Y:S01]  /*cfb0*/  MUFU.EX2 R27, R27 ;  /* 0x0000001b001b7308 */ /* 0x000ea20000000800 */
[----:B-1----:R-:W-:Y:S01]  /*cfc0*/  F2FP.F16.F32.PACK_AB R73, R92, R95 ;  /* 0x0000005f5c49723e */ /* 0x002fe200000000ff */
[----:B------:R-:W-:-:S06]  /*cfd0*/  FADD.FTZ R95, R95, R92 ;  /* 0x0000005c5f5f7221 */ /* 0x000fcc0000010000 */
[----:B------:R-:W-:Y:S08]  /*cfe0*/  MUFU.EX2 R24, R24 ;  /* 0x0000001800187308 */ /* 0x000ff00000000800 */
[----:B------:R-:W1:Y:S01]  /*cff0*/  MUFU.EX2 R21, R21 ;  /* 0x0000001500157308 */ /* 0x000e620000000800 */
[----:B--2---:R-:W-:Y:S01]  /*d000*/  F2FP.F16.F32.PACK_AB R75, R27, R94 ;  /* 0x0000005e1b4b723e */ /* 0x004fe200000000ff */
[----:B------:R-:W-:-:S04]  /*d010*/  FADD.FTZ R94, R94, R95 ;  /* 0x0000005f5e5e7221 */ /* 0x000fc80000010000 */
[----:B------:R-:W-:Y:S02]  /*d020*/  FADD.FTZ R27, R27, R94 ;  /* 0x0000005e1b1b7221 */ /* 0x000fe40000010000 */
[C---:B------:R-:W-:Y:S01]  /*d030*/  HMMA.16816.F32 R40, R72.reuse, R44, RZ ;  /* 0x0000002c4828723c */ /* 0x040fe200000018ff */
[----:B------:R-:W-:Y:S05]  /*d040*/  MUFU.EX2 R25, R25 ;  /* 0x0000001900197308 */ /* 0x000fea0000000800 */
[C---:B------:R-:W-:Y:S03]  /*d050*/  HMMA.16816.F32 R44, R72.reuse, R46, RZ ;  /* 0x0000002e482c723c */ /* 0x040fe600000018ff */
[----:B------:R-:W2:Y:S01]  /*d060*/  MUFU.EX2 R20, R20 ;  /* 0x0000001400147308 */ /* 0x000ea20000000800 */
[C---:B-1----:R-:W-:Y:S01]  /*d070*/  F2FP.F16.F32.PACK_AB R4, R21.reuse, R24 ;  /* 0x000000181504723e */ /* 0x042fe200000000ff */
[----:B------:R-:W-:Y:S01]  /*d080*/  FADD.FTZ R24, R24, R91 ;  /* 0x0000005b18187221 */ /* 0x000fe20000010000 */
[----:B------:R-:W-:Y:S03]  /*d090*/  HMMA.16816.F32 R48, R72, R52, RZ ;  /* 0x000000344830723c */ /* 0x000fe600000018ff */
[----:B------:R-:W-:-:S02]  /*d0a0*/  FADD.FTZ R24, R21, R24 ;  /* 0x0000001815187221 */ /* 0x000fc40000010000 */
[----:B------:R-:W-:Y:S01]  /*d0b0*/  MUFU.EX2 R28, R28 ;  /* 0x0000001c001c7308 */ /* 0x000fe20000000800 */
[C---:B------:R-:W-:Y:S06]  /*d0c0*/  HMMA.16816.F32 R52, R72.reuse, R54, RZ ;  /* 0x000000364834723c */ /* 0x040fec00000018ff */
[----:B------:R-:W-:Y:S01]  /*d0d0*/  HMMA.16816.F32 R80, R72, R36, RZ ;  /* 0x000000244850723c */ /* 0x000fe200000018ff */
[----:B------:R-:W1:Y:S01]  /*d0e0*/  MUFU.EX2 R23, R23 ;  /* 0x0000001700177308 */ /* 0x000e620000000800 */
[----:B--2---:R-:W-:Y:S01]  /*d0f0*/  F2FP.F16.F32.PACK_AB R6, R20, R25 ;  /* 0x000000191406723e */ /* 0x004fe200000000ff */
[----:B------:R-:W-:-:S03]  /*d100*/  FADD.FTZ R25, R25, R24 ;  /* 0x0000001819197221 */ /* 0x000fc60000010000 */
[C---:B---3--:R-:W-:Y:S01]  /*d110*/  HMMA.16816.F32 R56, R72.reuse, R60, RZ ;  /* 0x0000003c4838723c */ /* 0x048fe200000018ff */
        /* <DEDUP_REMOVED lines=21> */
[C---:B------:R-:W-:Y:S01]  /*d270*/  HMMA.16816.F32 R52, R4.reuse, R14, R52 ;  /* 0x0000000e0434723c */ /* 0x040fe20000001834 */
[----:B------:R-:W3:Y:S01]  /*d280*/  LDSM.16.MT88.4 R12, [R122+0x8400] ;  /* 0x008400007a0c783b */ /* 0x000ee20000004200 */
[----:B------:R-:W-:Y:S04]  /*d290*/  MUFU.EX2 R107, R107 ;  /* 0x0000006b006b7308 */ /* 0x000fe80000000800 */
[C---:B-----5:R-:W-:Y:S04]  /*d2a0*/  HMMA.16816.F32 R80, R4.reuse, R16, R80 ;  /* 0x000000100450723c */ /* 0x060fe80000001850 */
        /* <DEDUP_REMOVED lines=24> */
[----:B-1----:R-:W-:Y:S01]  /*d430*/  F2FP.F16.F32.PACK_AB R4, R105, R106 ;  /* 0x0000006a6904723e */ /* 0x002fe200000000ff */
[----:B------:R-:W-:Y:S01]  /*d440*/  FADD.FTZ R106, R106, R25 ;  /* 0x000000196a6a7221 */ /* 0x000fe20000010000 */
[----:B----4-:R-:W-:Y:S01]  /*d450*/  F2FP.F16.F32.PACK_AB R5, R102, R107 ;  /* 0x0000006b6605723e */ /* 0x010fe200000000ff */
[----:B------:R-:W1:Y:S01]  /*d460*/  MUFU.EX2 R29, R29 ;  /* 0x0000001d001d7308 */ /* 0x000e620000000800 */
[----:B------:R-:W-:Y:S01]  /*d470*/  F2FP.F16.F32.PACK_AB R6, R99, R104 ;  /* 0x000000686306723e */ /* 0x000fe200000000ff */
[----:B------:R-:W-:Y:S01]  /*d480*/  FADD.FTZ R107, R107, R22 ;  /* 0x000000166b6b7221 */ /* 0x000fe20000010000 */
[----:B------:R-:W-:Y:S01]  /*d490*/  F2FP.F16.F32.PACK_AB R7, R98, R103 ;  /* 0x000000676207723e */ /* 0x000fe200000000ff */
[----:B------:R-:W-:-:S02]  /*d4a0*/  FADD.FTZ R105, R105, R106 ;  /* 0x0000006a69697221 */ /* 0x000fc40000010000 */
[----:B------:R-:W-:Y:S02]  /*d4b0*/  FADD.FTZ R102, R102, R107 ;  /* 0x0000006b66667221 */ /* 0x000fe40000010000 */
[----:B------:R-:W-:Y:S02]  /*d4c0*/  FADD.FTZ R104, R104, R105 ;  /* 0x0000006968687221 */ /* 0x000fe40000010000 */
[----:B---3--:R-:W-:Y:S01]  /*d4d0*/  HMMA.16816.F32 R80, R4, R12, R80 ;  /* 0x0000000c0450723c */ /* 0x008fe20000001850 */
[----:B------:R-:W-:Y:S01]  /*d4e0*/  FADD.FTZ R103, R103, R102 ;  /* 0x0000006667677221 */ /* 0x000fe20000010000 */
[----:B------:R-:W-:-:S03]  /*d4f0*/  FADD.FTZ R99, R99, R104 ;  /* 0x0000006863637221 */ /* 0x000fc60000010000 */
[----:B------:R-:W-:Y:S01]  /*d500*/  FADD.FTZ R103, R98, R103 ;  /* 0x0000006762677221 */ /* 0x000fe20000010000 */
        /* <DEDUP_REMOVED lines=15> */
[----:B------:R-:W-:Y:S01]  /*d600*/  HMMA.16816.F32 R72, R4, R10, R72 ;  /* 0x0000000a0448723c */ /* 0x000fe20000001848 */
[----:B------:R-:W2:Y:S06]  /*d610*/  LDSM.16.MT88.4 R8, [R122+0x7c00] ;  /* 0x007c00007a08783b */ /* 0x000eac0000004200 */
[----:B------:R-:W-:Y:S01]  /*d620*/  F2FP.F16.F32.PACK_AB R4, R35, R88 ;  /* 0x000000582304723e */ /* 0x000fe200000000ff */
[----:B------:R-:W-:Y:S01]  /*d630*/  FADD.FTZ R88, R88, R99 ;  /* 0x0000006358587221 */ /* 0x000fe20000010000 */
[----:B-----5:R-:W-:Y:S01]  /*d640*/  F2FP.F16.F32.PACK_AB R5, R31, R32 ;  /* 0x000000201f05723e */ /* 0x020fe200000000ff */
[----:B------:R-:W-:Y:S01]  /*d650*/  FADD.FTZ R32, R32, R103 ;  /* 0x0000006720207221 */ /* 0x000fe20000010000 */
[----:B------:R-:W-:Y:S01]  /*d660*/  F2FP.F16.F32.PACK_AB R6, R143, R34 ;  /* 0x000000228f06723e */ /* 0x000fe200000000ff */
[----:B------:R-:W-:Y:S01]  /*d670*/  FADD.FTZ R35, R35, R88 ;  /* 0x0000005823237221 */ /* 0x000fe20000010000 */
[----:B-1----:R-:W-:Y:S01]  /*d680*/  F2FP.F16.F32.PACK_AB R7, R29, R30 ;  /* 0x0000001e1d07723e */ /* 0x002fe200000000ff */
[----:B------:R-:W-:-:S02]  /*d690*/  FADD.FTZ R31, R31, R32 ;  /* 0x000000201f1f7221 */ /* 0x000fc40000010000 */
[----:B------:R-:W-:Y:S02]  /*d6a0*/  FADD.FTZ R34, R34, R35 ;  /* 0x0000002322227221 */ /* 0x000fe40000010000 */
[----:B------:R-:W-:Y:S02]  /*d6b0*/  FADD.FTZ R30, R30, R31 ;  /* 0x0000001f1e1e7221 */ /* 0x000fe40000010000 */
[----:B------:R-:W-:Y:S01]  /*d6c0*/  HMMA.16816.F32 R80, R4, R16, R80 ;  /* 0x000000100450723c */ /* 0x000fe20000001850 */
[----:B------:R-:W-:Y:S01]  /*d6d0*/  FADD.FTZ R143, R143, R34 ;  /* 0x000000228f8f7221 */ /* 0x000fe20000010000 */
[----:B------:R-:W-:-:S04]  /*d6e0*/  FADD.FTZ R142, R29, R30 ;  /* 0x0000001e1d8e7221 */ /* 0x000fc80000010000 */
        /* <DEDUP_REMOVED lines=9> */
[C---:B------:R-:W-:Y:S06]  /*d780*/  HMMA.16816.F32 R60, R4.reuse, R18, R60 ;  /* 0x00000012043c723c */ /* 0x040fec000000183c */
[C---:B---3--:R-:W-:Y:S06]  /*d790*/  HMMA.16816.F32 R64, R4.reuse, R12, R64 ;  /* 0x0000000c0440723c */ /* 0x048fec0000001840 */
        /* <DEDUP_REMOVED lines=41> */
[----:B------:R-:W-:-:S04]  /*da30*/  ISETP.NE.AND P2, PT, R3, RZ, PT ;  /* 0x000000ff0300720c */ /* 0x000fc80003f45270 */
[----:B------:R-:W-:Y:S01]  /*da40*/  @P1 VIADD R10, R10, 0x1 ;  /* 0x000000010a0a1836 */ /* 0x000fe20000000000 */
[----:B------:R-:W-:-:S04]  /*da50*/  ISETP.GE.AND P1, PT, R6, RZ, PT ;  /* 0x000000ff0600720c */ /* 0x000fc80003f26270 */
[----:B------:R-:W-:Y:S02]  /*da60*/  MOV R5, R10 ;  /* 0x0000000a00057202 */ /* 0x000fe40000000f00 */
[----:B------:R-:W-:Y:S01]  /*da70*/  @P6 VIADD R4, R4, 0x1 ;  /* 0x0000000104046836 */ /* 0x000fe20000000000 */
[----:B------:R-:W-:Y:S02]  /*da80*/  LOP3.LUT R10, RZ, R3, RZ, 0x33, !PT ;  /* 0x00000003ff0a7212 */ /* 0x000fe400078e33ff */
[----:B------:R-:W-:-:S04]  /*da90*/  @!P5 IMAD.MOV R5, RZ, RZ, -R5 ;  /* 0x000000ffff05d224 */ /* 0x000fc800078e0a05 */
        /* <DEDUP_REMOVED lines=23> */
.L_x_4709:
[----:B------:R-:W1:Y:S02]  /*dc10*/  LDC R3, c[0x0][0x250] ;  /* 0x00009400ff037b82 */ /* 0x000e640000000800 */
[----:B-1----:R-:W-:-:S05]  /*dc20*/  IMAD.SHL.U32 R6, R3, 0x40, RZ ;  /* 0x0000004003067824 */ /* 0x002fca00078e00ff */
[----:B------:R-:W-:-:S04]  /*dc30*/  IADD3 R6, -R6, RZ, RZ ;  /* 0x000000ff06067210 */ /* 0x000fc80007ffe1ff */
[----:B------:R-:W-:-:S07]  /*dc40*/  SHF.R.S32.HI R5, RZ, 0x1f, R6 ;  /* 0x0000001fff057819 */ /* 0x000fce0000011406 */
.L_x_4710:
[C---:B------:R-:W-:Y:S01]  /*dc50*/  LOP3.LUT P5, RZ, R96.reuse, 0x2, RZ, 0xc0, !PT ;  /* 0x0000000260ff7812 */ /* 0x040fe200078ac0ff */
[----:B------:R-:W1:Y:S01]  /*dc60*/  LDC R4, c[0x0][0x254] ;  /* 0x00009500ff047b82 */ /* 0x000e620000000800 */
[----:B------:R-:W-:Y:S02]  /*dc70*/  LOP3.LUT P2, RZ, R96, 0x4, RZ, 0xc0, !PT ;  /* 0x0000000460ff7812 */ /* 0x000fe4000784c0ff */
[----:B------:R-:W-:-:S04]  /*dc80*/  LEA R144, P6, R6, R144, 0x1 ;  /* 0x0000009006907211 */ /* 0x000fc800078c08ff */
[----:B------:R-:W-:Y:S02]  /*dc90*/  LEA.HI.X R145, R6, R145, R5, 0x1, P6 ;  /* 0x0000009106917211 */ /* 0x000fe400030f0c05 */
[----:B------:R-:W-:-:S03]  /*dca0*/  LOP3.LUT P6, RZ, R96, 0x1, RZ, 0xc0, !PT ;  /* 0x0000000160ff7812 */ /* 0x000fc600078cc0ff */
[----:B------:R-:W-:-:S05]  /*dcb0*/  @P5 IADD3 R8, P1, R6, R86, RZ ;  /* 0x0000005606085210 */ /* 0x000fca0007f3e0ff */
[----:B------:R-:W-:Y:S01]  /*dcc0*/  @P5 IMAD.X R7, R5, 0x1, R84, P1 ;  /* 0x0000000105075824 */ /* 0x000fe200008e0654 */
[----:B------:R-:W-:-:S04]  /*dcd0*/  @P5 LEA R10, P1, R8, UR10, 0x1 ;  /* 0x0000000a080a5c11 */ /* 0x000fc8000f8208ff */
[----:B------:R-:W-:Y:S01]  /*dce0*/  @P5 LEA.HI.X R11, R8, UR11, R7, 0x1, P1 ;  /* 0x0000000b080b5c11 */ /* 0x000fe200088f0c07 */
[----:B------:R-:W-:Y:S01]  /*dcf0*/  @!PT LDS RZ, [RZ] ;  /* 0x00000000fffff984 */ /* 0x000fe20000000800 */
[----:B------:R-:W-:Y:S01]  /*dd00*/  @!PT LDS RZ, [RZ] ;  /* 0x00000000fffff984 */ /* 0x000fe20000000800 */
[----:B------:R-:W-:Y:S01]  /*dd10*/  @!PT LDS RZ, [RZ] ;  /* 0x00000000fffff984 */ /* 0x000fe20000000800 */
[----:B------:R-:W-:Y:S01]  /*dd20*/  @P6 LDGSTS.E.BYPASS.LTC128B.128 [R128+0x6000], desc[UR6][R144.64] ;  /* 0x0600000090806fae */ /* 0x000fe2000b901d46 */
[----:B------:R-:W-:-:S03]  /*dd30*/  @P2 IADD3 R8, P1, R6, R86, RZ ;  /* 0x0000005606082210 */ /* 0x000fc60007f3e0ff */
[----:B------:R-:W-:Y:S02]  /*dd40*/  @!P6 STS [R128+0x6000], RZ ;  /* 0x006000ff8000e388 */ /* 0x000fe40000000800 */
[----:B------:R-:W-:Y:S01]  /*dd50*/  @P2 IMAD.X R7, R5, 0x1, R84, P1 ;  /* 0x0000000105072824 */ /* 0x000fe200008e0654 */
[C---:B------:R-:W-:Y:S01]  /*dd60*/  @P2 LEA R12, P1, R8.reuse, UR10, 0x1 ;  /* 0x0000000a080c2c11 */ /* 0x040fe2000f8208ff */
[----:B------:R-:W-:Y:S03]  /*dd70*/  @!P6 STS [R128+0x6004], RZ ;  /* 0x006004ff8000e388 */ /* 0x000fe60000000800 */
[----:B------:R-:W-:Y:S01]  /*dd80*/  @P2 LEA.HI.X R13, R8, UR11, R7, 0x1, P1 ;  /* 0x0000000b080d2c11 */ /* 0x000fe200088f0c07 */
[----:B------:R-:W-:Y:S01]  /*dd90*/  @!P6 STS.64 [R128+0x6008], RZ ;  /* 0x006008ff8000e388 */ /* 0x000fe20000000a00 */
[C---:B------:R-:W-:Y:S01]  /*dda0*/  LEA R7, P1, R3.reuse, R6, 0x5 ;  /* 0x0000000603077211 */ /* 0x040fe200078228ff */
[----:B------:R-:W-:-:S02]  /*ddb0*/  @P6 IMAD.SHL.U32 R6, R3, 0x20, RZ ;  /* 0x0000002003066824 */ /* 0x000fc400078e00ff */
[----:B------:R-:W-:Y:S01]  /*ddc0*/  @!PT LDS RZ, [RZ] ;  /* 0x00000000fffff984 */ /* 0x000fe20000000800 */
[----:B------:R-:W-:Y:S01]  /*ddd0*/  @!PT LDS RZ, [RZ] ;  /* 0x00000000fffff984 */ /* 0x000fe20000000800 */
[----:B------:R-:W-:Y:S01]  /*dde0*/  @!PT LDS RZ, [RZ] ;  /* 0x00000000fffff984 */ /* 0x000fe20000000800 */
[----:B------:R2:W-:Y:S01]  /*ddf0*/  @P5 LDGSTS.E.BYPASS.LTC128B.128 [R128+0x7000], desc[UR6][R10.64+0x40] ;  /* 0x070000400a805fae */ /* 0x0005e2000b901d46 */
[C-C-:B-1----:R-:W-:Y:S02]  /*de00*/  LEA.HI.X R5, R3.reuse, R5, R4.reuse, 0x5, P1 ;  /* 0x0000000503057211 */ /* 0x142fe400008f2c04 */
[----:B------:R-:W-:Y:S01]  /*de10*/  @P6 SHF.L.U64.HI R3, R3, 0x5, R4 ;  /* 0x0000000503036819 */ /* 0x000fe20000010204 */
[----:B------:R-:W-:Y:S01]  /*de20*/  @!P5 STS.128 [R128+0x7000], RZ ;  /* 0x007000ff8000d388 */ /* 0x000fe20000000c00 */
[----:B------:R-:W-:-:S03]  /*de30*/  @P6 LEA R14, P1, R6, R144, 0x1 ;  /* 0x00000090060e6211 */ /* 0x000fc600078208ff */
[----:B------:R-:W-:Y:S01]  /*de40*/  @!PT LDS RZ, [RZ] ;  /* 0x00000000fffff984 */ /* 0x000fe20000000800 */
[----:B------:R-:W-:Y:S01]  /*de50*/  @!PT LDS RZ, [RZ] ;  /* 0x00000000fffff984 */ /* 0x000fe20000000800 */
[----:B------:R-:W-:Y:S01]  /*de60*/  @!PT LDS RZ, [RZ] ;  /* 0x00000000fffff984 */ /* 0x000fe20000000800 */
[----:B------:R-:W-:Y:S01]  /*de70*/  @P2 LDGSTS.E.BYPASS.LTC128B.128 [R128+0x8000], desc[UR6][R12.64+0x80] ;  /* 0x080000800c802fae */ /* 0x000fe2000b901d46 */
[----:B------:R-:W-:Y:S02]  /*de80*/  @P6 LEA.HI.X R15, R6, R145, R3, 0x1, P1 ;  /* 0x00000091060f6211 */ /* 0x000fe400008f0c03 */
[-C--:B------:R-:W-:Y:S01]  /*de90*/  @P5 IADD3 R4, P1, R7, R86.reuse, RZ ;  /* 0x0000005607045210 */ /* 0x080fe20007f3e0ff */
[----:B------:R-:W-:Y:S04]  /*dea0*/  @!P2 STS.128 [R128+0x8000], RZ ;  /* 0x008000ff8000a388 */ /* 0x000fe80000000c00 */
[----:B------:R-:W-:Y:S01]  /*deb0*/  @P5 IMAD.X R3, R5, 0x1, R84, P1 ;  /* 0x0000000105035824 */ /* 0x000fe200008e0654 */
[C---:B------:R-:W-:Y:S01]  /*dec0*/  @P5 LEA R20, P1, R4.reuse, UR10, 0x1 ;  /* 0x0000000a04145c11 */ /* 0x040fe2000f8208ff */
[----:B------:R-:W-:Y:S01]  /*ded0*/  @!PT LDS RZ, [RZ] ;  /* 0x00000000fffff984 */ /* 0x000fe20000000800 */
[----:B------:R-:W-:Y:S01]  /*dee0*/  @!PT LDS RZ, [RZ] ;  /* 0x00000000fffff984 */ /* 0x000fe20000000800 */
[----:B------:R-:W-:Y:S01]  /*def0*/  @!PT LDS RZ, [RZ] ;  /* 0x00000000fffff984 */ /* 0x000fe20000000800 */
[----:B------:R1:W-:Y:S03]  /*df00*/  @P6 LDGSTS.E.BYPASS.LTC128B.128 [R128+0x6800], desc[UR6][R14.64] ;  /* 0x068000000e806fae */ /* 0x0003e6000b901d46 */
        /* <DEDUP_REMOVED lines=11> */
[----:B------:R-:W3:Y:S04]  /*dfc0*/  S2R R3, SR_TID.X ;  /* 0x0000000000037919 */ /* 0x000ee80000002100 */
[----:B------:R-:W-:Y:S01]  /*dfd0*/  @!PT LDS RZ, [RZ] ;  /* 0x00000000fffff984 */ /* 0x000fe20000000800 */
[----:B------:R-:W-:Y:S01]  /*dfe0*/  @!PT LDS RZ, [RZ] ;  /* 0x00000000fffff984 */ /* 0x000fe20000000800 */
[----:B------:R-:W-:Y:S01]  /*dff0*/  @!PT LDS RZ, [RZ] ;  /* 0x00000000fffff984 */ /* 0x000fe20000000800 */
[----:B------:R4:W-:Y:S04]  /*e000*/  @P2 LDGSTS.E.BYPASS.LTC128B.128 [R128+0x8800], desc[UR6][R4.64+0x80] ;  /* 0x0880008004802fae */ /* 0x0009e8000b901d46 */
[----:B------:R-:W-:Y:S04]  /*e010*/  @!P2 STS.128 [R128+0x8800], RZ ;  /* 0x008800ff8000a388 */ /* 0x000fe80000000c00 */
[----:B------:R-:W-:Y:S04]  /*e020*/  LDSM.16.M88.4 R16, [R125] ;  /* 0x000000007d10783b */ /* 0x000fe80000000200 */
[----:B--2---:R-:W1:Y:S04]  /*e030*/  LDSM.16.M88.4 R8, [R124+0x3000] ;  /* 0x003000007c08783b */ /* 0x004e680000000200 */
[----:B------:R-:W4:Y:S04]  /*e040*/  LDSM.16.M88.4 R32, [R124+0x3400] ;  /* 0x003400007c20783b */ /* 0x000f280000000200 */
[----:B------:R-:W2:Y:S04]  /*e050*/  LDSM.16.M88.4 R24, [R124+0x3800] ;  /* 0x003800007c18783b */ /* 0x000ea80000000200 */
[----:B------:R-:W5:Y:S04]  /*e060*/  LDSM.16.M88.4 R92, [R124+0x3c00] ;  /* 0x003c00007c5c783b */ /* 0x000f680000000200 */
[----:B------:R-:W-:Y:S01]  /*e070*/  LDSM.16.M88.4 R84, [R123] ;  /* 0x000000007b54783b */ /* 0x000fe20000000200 */
[----:B---3--:R-:W-:-:S03]  /*e080*/  IMAD.SHL.U32 R3, R3, 0x2, RZ ;  /* 0x0000000203037824 */ /* 0x008fc600078e00ff */
[----:B------:R-:W3:Y:S04]  /*e090*/  LDSM.16.M88.4 R88, [R121+0x3000] ;  /* 0x003000007958783b */ /* 0x000ee80000000200 */
[----:B------:R-:W3:Y:S04]  /*e0a0*/  LDSM.16.M88.4 R96, [R121+0x3400] ;  /* 0x003400007960783b */ /* 0x000ee80000000200 */
[----:B------:R-:W0:Y:S01]  /*e0b0*/  LDGDEPBAR ;  /* 0x00000000000079af */ /* 0x000e220000000000 */
[C---:B-1----:R-:W-:Y:S06]  /*e0c0*/  HMMA.16816.F32 R12, R16.reuse, R8, RZ ;  /* 0x00000008100c723c */ /* 0x042fec00000018ff */
[C---:B------:R-:W-:Y:S06]  /*e0d0*/  HMMA.16816.F32 R8, R16.reuse, R10, RZ ;  /* 0x0000000a1008723c */ /* 0x040fec00000018ff */
[C---:B----4-:R-:W-:Y:S06]  /*e0e0*/  HMMA.16816.F32 R4, R16.reuse, R32, RZ ;  /* 0x000000201004723c */ /* 0x050fec00000018ff */
[C---:B--2---:R-:W-:Y:S06]  /*e0f0*/  HMMA.16816.F32 R28, R16.reuse, R24, RZ ;  /* 0x00000018101c723c */ /* 0x044fec00000018ff */
[C---:B------:R-:W-:Y:S06]  /*e100*/  HMMA.16816.F32 R32, R16.reuse, R34, RZ ;  /* 0x000000221020723c */ /* 0x040fec00000018ff */
[C---:B------:R-:W-:Y:S06]  /*e110*/  HMMA.16816.F32 R24, R16.reuse, R26, RZ ;  /* 0x0000001a1018723c */ /* 0x040fec00000018ff */
[C---:B-----5:R-:W-:Y:S06]  /*e120*/  HMMA.16816.F32 R20, R16.reuse, R92, RZ ;  /* 0x0000005c1014723c */ /* 0x060fec00000018ff */
        /* <DEDUP_REMOVED lines=20> */
[----:B------:R-:W-:Y:S05]  /*e270*/  LDSM.16.M88.4 R96, [R121+0x4400] ;  /* 0x004400007960783b */ /* 0x000fea0000000200 */
        /* <DEDUP_REMOVED lines=28> */
[----:B------:R-:W2:Y:S05]  /*e440*/  LDSM.16.M88.4 R92, [R123+0x2000] ;  /* 0x002000007b5c783b */ /* 0x000eaa0000000200 */
[C---:B-1----:R-:W-:Y:S06]  /*e450*/  HMMA.16816.F32 R20, R84.reuse, R88, R20 ;  /* 0x000000585414723c */ /* 0x042fec0000001814 */
[----:B------:R-:W-:Y:S01]  /*e460*/  HMMA.16816.F32 R16, R84, R90, R16 ;  /* 0x0000005a5410723c */ /* 0x000fe20000001810 */
[----:B------:R-:W1:Y:S04]  /*e470*/  LDSM.16.M88.4 R84, [R121+0x5000] ;  /* 0x005000007954783b */ /* 0x000e680000000200 */
[----:B------:R-:W3:Y:S01]  /*e480*/  LDSM.16.M88.4 R88, [R121+0x5800] ;  /* 0x005800007958783b */ /* 0x000ee20000000200 */
[C---:B--2---:R-:W-:Y:S06]  /*e490*/  HMMA.16816.F32 R4, R92.reuse, R96, R4 ;  /* 0x000000605c04723c */ /* 0x044fec0000001804 */
[C---:B------:R-:W-:Y:S06]  /*e4a0*/  HMMA.16816.F32 R32, R92.reuse, R98, R32 ;  /* 0x000000625c20723c */ /* 0x040fec0000001820 */
[C---:B-1----:R-:W-:Y:S06]  /*e4b0*/  HMMA.16816.F32 R12, R92.reuse, R84, R12 ;  /* 0x000000545c0c723c */ /* 0x042fec000000180c */
[----:B------:R-:W-:Y:S01]  /*e4c0*/  HMMA.16816.F32 R8, R92, R86, R8 ;  /* 0x000000565c08723c */ /* 0x000fe20000001808 */
[----:B------:R-:W1:Y:S01]  /*e4d0*/  LDSM.16.M88.4 R84, [R121+0x5c00] ;  /* 0x005c00007954783b */ /* 0x000e620000000200 */
[----:B------:R-:W-:-:S04]  /*e4e0*/  DEPBAR.LE SB0, 0x0 ;  /* 0x000080000000791a */ /* 0x000fc80000000000 */
[C---:B---3--:R-:W-:Y:S06]  /*e4f0*/  HMMA.16816.F32 R28, R92.reuse, R88, R28 ;  /* 0x000000585c1c723c */ /* 0x048fec000000181c */
[----:B------:R-:W-:Y:S01]  /*e500*/  HMMA.16816.F32 R24, R92, R90, R24 ;  /* 0x0000005a5c18723c */ /* 0x000fe20000001818 */
[----:B------:R-:W-:-:S05]  /*e510*/  LOP3.LUT R88, R3, 0x6, RZ, 0xc0, !PT ;  /* 0x0000000603587812 */ /* 0x000fca00078ec0ff */
[----:B------:R-:W-:Y:S01]  /*e520*/  IMAD R3, R139, 0x40, R88 ;  /* 0x000000408b037824 */ /* 0x000fe200078e0258 */
[C---:B-1----:R-:W-:Y:S06]  /*e530*/  HMMA.16816.F32 R20, R92.reuse, R84, R20 ;  /* 0x000000545c14723c */ /* 0x042fec0000001814 */
[----:B------:R-:W-:Y:S01]  /*e540*/  HMMA.16816.F32 R16, R92, R86, R16 ;  /* 0x000000565c10723c */ /* 0x000fe20000001810 */
[C---:B------:R-:W-:Y:S02]  /*e550*/  VIADD R84, R3.reuse, 0x1 ;  /* 0x0000000103547836 */ /* 0x040fe40000000000 */
[C---:B------:R-:W-:Y:S01]  /*e560*/  VIADD R85, R3.reuse, 0x9 ;  /* 0x0000000903557836 */ /* 0x040fe20000000000 */
[----:B------:R-:W-:Y:S02]  /*e570*/  BAR.SYNC.DEFER_BLOCKING 0x0 ;  /* 0x0000000000007b1d */ /* 0x000fe40000010000 */
[C---:B------:R-:W-:Y:S01]  /*e580*/  ISETP.GE.AND P1, PT, R84.reuse, R100, PT ;  /* 0x000000645400720c */ /* 0x040fe20003f26270 */
[----:B------:R-:W-:Y:S01]  /*e590*/  VIADD R86, R3, 0x8 ;  /* 0x0000000803567836 */ /* 0x000fe20000000000 */
[----:B------:R-:W-:-:S02]  /*e5a0*/  ISETP.GE.AND P5, PT, R84, R101, PT ;  /* 0x000000655400720c */ /* 0x000fc40003fa6270 */
[----:B------:R-:W-:Y:S02]  /*e5b0*/  FSEL R84, R13, -INF , !P1 ;  /* 0xff8000000d547808 */ /* 0x000fe40004800000 */
[CC--:B------:R-:W-:Y:S02]  /*e5c0*/  ISETP.GE.AND P6, PT, R86.reuse, R100.reuse, PT ;  /* 0x000000645600720c */ /* 0x0c0fe40003fc6270 */
[-C--:B------:R-:W-:Y:S01]  /*e5d0*/  ISETP.GE.AND P2, PT, R86, R101.reuse, PT ;  /* 0x000000655600720c */ /* 0x080fe20003f46270 */
[----:B------:R-:W-:Y:S01]  /*e5e0*/  VIADD R86, R3, 0x10 ;  /* 0x0000001003567836 */ /* 0x000fe20000000000 */
[C---:B------:R-:W-:Y:S02]  /*e5f0*/  ISETP.GE.AND P1, PT, R85.reuse, R100, PT ;  /* 0x000000645500720c */ /* 0x040fe40003f26270 */
[----:B------:R-:W-:Y:S02]  /*e600*/  FSEL R88, R8, -INF , !P6 ;  /* 0xff80000008587808 */ /* 0x000fe40007000000 */
[----:B------:R-:W-:Y:S01]  /*e610*/  ISETP.GE.AND P6, PT, R85, R101, PT ;  /* 0x000000655500720c */ /* 0x000fe20003fc6270 */
[----:B------:R-:W-:Y:S01]  /*e620*/  VIADD R85, R3, 0x11 ;  /* 0x0000001103557836 */ /* 0x000fe20000000000 */
[----:B------:R-:W-:-:S02]  /*e630*/  FSEL R91, R10, -INF , !P2 ;  /* 0xff8000000a5b7808 */ /* 0x000fc40005000000 */
[----:B------:R-:W-:Y:S01]  /*e640*/  FSEL R8, R9, -INF , !P1 ;  /* 0xff80000009087808 */ /* 0x000fe20004800000 */
[----:B------:R-:W-:Y:S01]  /*e650*/  VIADD R9, R3, 0x18 ;  /* 0x0000001803097836 */ /* 0x000fe20000000000 */
[C---:B------:R-:W-:Y:S02]  /*e660*/  ISETP.GE.AND P2, PT, R86.reuse, R100, PT ;  /* 0x000000645600720c */ /* 0x040fe40003f46270 */
[----:B------:R-:W-:Y:S02]  /*e670*/  ISETP.GE.AND P1, PT, R86, R101, PT ;  /* 0x000000655600720c */ /* 0x000fe40003f26270 */
[----:B------:R-:W-:Y:S02]  /*e680*/  FSEL R13, R11, -INF , !P6 ;  /* 0xff8000000b0d7808 */ /* 0x000fe40007000000 */
[----:B------:R-:W-:Y:S01]  /*e690*/  FSEL R104, R4, -INF , !P2 ;  /* 0xff80000004687808 */ /* 0x000fe20005000000 */
[----:B------:R-:W-:Y:S01]  /*e6a0*/  VIADD R4, R3, 0x19 ;  /* 0x0000001903047836 */ /* 0x000fe20000000000 */
[----:B------:R-:W-:-:S02]  /*e6b0*/  FSEL R107, R6, -INF , !P1 ;  /* 0xff800000066b7808 */ /* 0x000fc40004800000 */
[CC--:B------:R-:W-:Y:S02]  /*e6c0*/  ISETP.GE.AND P6, PT, R85.reuse, R100.reuse, PT ;  /* 0x000000645500720c */ /* 0x0c0fe40003fc6270 */
[----:B------:R-:W-:Y:S02]  /*e6d0*/  ISETP.GE.AND P2, PT, R85, R101, PT ;  /* 0x000000655500720c */ /* 0x000fe40003f46270 */
[----:B------:R-:W-:Y:S02]  /*e6e0*/  ISETP.GE.AND P1, PT, R9, R100, PT ;  /* 0x000000640900720c */ /* 0x000fe40003f26270 */
[----:B------:R-:W-:Y:S01]  /*e6f0*/  FSEL R106, R5, -INF , !P6 ;  /* 0xff800000056a7808 */ /* 0x000fe20007000000 */
[----:B------:R-:W-:Y:S01]  /*e700*/  VIADD R5, R3, 0x20 ;  /* 0x0000002003057836 */ /* 0x000fe20000000000 */
[----:B------:R-:W-:Y:S02]  /*e710*/  FSEL R119, R7, -INF , !P2 ;  /* 0xff80000007777808 */ /* 0x000fe40005000000 */
[----:B------:R-:W-:-:S02]  /*e720*/  FSEL R108, R32, -INF , !P1 ;  /* 0xff800000206c7808 */ /* 0x000fc40004800000 */
[-C--:B------:R-:W-:Y:S02]  /*e730*/  ISETP.GE.AND P6, PT, R9, R101.reuse, PT ;  /* 0x000000650900720c */ /* 0x080fe40003fc6270 */
        /* <DEDUP_REMOVED lines=27> */
[----:B------:R-:W-:-:S02]  /*e8f0*/  ISETP.GE.AND P1, PT, R4, R101, PT ;  /* 0x000000650400720c */ /* 0x000fc40003f26270 */
[----:B------:R-:W-:Y:S01]  /*e900*/  ISETP.GE.AND P6, PT, R5, R101, PT ;  /* 0x000000650500720c */ /* 0x000fe20003fc6270 */
[----:B------:R-:W-:Y:S01]  /*e910*/  VIADD R5, R3, 0x38 ;  /* 0x0000003803057836 */ /* 0x000fe20000000000 */
[----:B------:R-:W-:Y:S02]  /*e920*/  FSEL R94, R23, -INF , !P1 ;  /* 0xff800000175e7808 */ /* 0x000fe40004800000 */
[----:B------:R-:W-:Y:S02]  /*e930*/  ISETP.GE.AND P1, PT, R3, R100, PT ;  /* 0x000000640300720c */ /* 0x000fe40003f26270 */
[----:B------:R-:W-:Y:S02]  /*e940*/  FSEL R111, R27, -INF , !P2 ;  /* 0xff8000001b6f7808 */ /* 0x000fe40005000000 */
[----:B------:R-:W-:Y:S02]  /*e950*/  FSEL R12, R12, -INF , !P1 ;  /* 0xff8000000c0c7808 */ /* 0x000fe40004800000 */
[----:B------:R-:W-:-:S02]  /*e960*/  ISETP.GT.AND P1, PT, R139, R126, PT ;  /* 0x0000007e8b00720c */ /* 0x000fc40003f24270 */
        /* <DEDUP_REMOVED lines=8> */
[----:B------:R-:W-:Y:S02]  /*e9f0*/  FSEL R95, R18, -INF , !P2 ;  /* 0xff800000125f7808 */ /* 0x000fe40005000000 */
[-C--:B------:R-:W-:Y:S02]  /*ea00*/  ISETP.GE.AND P5, PT, R3, R101.reuse, PT ;  /* 0x000000650300720c */ /* 0x080fe40003fa6270 */
[C---:B------:R-:W-:Y:S02]  /*ea10*/  ISETP.GE.AND P6, PT, R4.reuse, R100, PT ;  /* 0x000000640400720c */ /* 0x040fe40003fc6270 */
[----:B------:R-:W-:Y:S02]  /*ea20*/  ISETP.GE.AND P2, PT, R4, R101, PT ;  /* 0x000000650400720c */ /* 0x000fe40003f46270 */
[----:B------:R-:W-:-:S02]  /*ea30*/  FSEL R7, R14, -INF , !P5 ;  /* 0xff8000000e077808 */ /* 0x000fc40006800000 */
[----:B------:R-:W-:Y:S02]  /*ea40*/  FSEL R100, R17, -INF , !P6 ;  /* 0xff80000011647808 */ /* 0x000fe40007000000 */
[----:B------:R-:W-:Y:S01]  /*ea50*/  FSEL R96, R19, -INF , !P2 ;  /* 0xff80000013607808 */ /* 0x000fe20005000000 */
[----:B------:R-:W-:Y:S06]  /*ea60*/  @!P1 BRA `(.L_x_4711) ;  /* 0x0000000400ec9947 */ /* 0x000fec0003800000 */
[----:B------:R-:W1:Y:S01]  /*ea70*/  S2R R6, SR_TID.X ;  /* 0x0000000000067919 */ /* 0x000e620000002100 */
[----:B------:R-:W-:Y:S05]  /*ea80*/  @!P3 BRA `(.L_x_4712) ;  /* 0x0000000000f8b947 */ /* 0x000fea0003800000 */
[----:B------:R-:W2:Y:S01]  /*ea90*/  LDC R3, c[0x0][0x380] ;  /* 0x0000e000ff037b82 */ /* 0x000ea20000000800 */
[----:B------:R-:W-:Y:S01]  /*eaa0*/  MOV R16, RZ ;  /* 0x000000ff00107202 */ /* 0x000fe20000000f00 */
[----:B------:R-:W-:Y:S01]  /*eab0*/  IMAD.SHL.U32 R10, R139, 0x40, RZ ;  /* 0x000000408b0a7824 */ /* 0x000fe200078e00ff */
[----:B------:R-:W-:-:S04]  /*eac0*/  ULDC.64 UR4, c[0x0][0x248] ;  /* 0x0000920000047ab9 */ /* 0x000fc80000000a00 */
[----:B------:R-:W-:Y:S02]  /*ead0*/  IABS R11, R10 ;  /* 0x0000000a000b7213 */ /* 0x000fe40000000000 */
[----:B--2---:R-:W-:-:S04]  /*eae0*/  IABS R5, R3 ;  /* 0x0000000300057213 */ /* 0x004fc80000000000 */
[----:B------:R-:W2:Y:S08]  /*eaf0*/  I2F.RP R9, R5 ;  /* 0x0000000500097306 */ /* 0x000eb00000209400 */
[----:B--2---:R-:W2:Y:S02]  /*eb00*/  MUFU.RCP R17, R9 ;  /* 0x0000000900117308 */ /* 0x004ea40000001000 */
[----:B--2---:R-:W-:-:S06]  /*eb10*/  VIADD R17, R17, 0xffffffe ;  /* 0x0ffffffe11117836 */ /* 0x004fcc0000000000 */
[----:B------:R-:W2:Y:S02]  /*eb20*/  F2I.FTZ.U32.TRUNC.NTZ R17, R17 ;  /* 0x0000001100117305 */ /* 0x000ea4000021f000 */
[----:B--2---:R-:W-:-:S05]  /*eb30*/  IADD3 R4, RZ, -R17, RZ ;  /* 0x80000011ff047210 */ /* 0x004fca0007ffe0ff */
[----:B------:R-:W-:-:S04]  /*eb40*/  IMAD R4, R4, R5, RZ ;  /* 0x0000000504047224 */ /* 0x000fc800078e02ff */
[----:B------:R-:W-:-:S04]  /*eb50*/  IMAD.HI.U32 R4, R17, R4, R16 ;  /* 0x0000000411047227 */ /* 0x000fc800078e0010 */
[C---:B------:R-:W-:Y:S01]  /*eb60*/  VIADD R16, R10.reuse, 0xffffffc0 ;  /* 0xffffffc00a107836 */ /* 0x040fe20000000000 */
[----:B------:R-:W-:Y:S01]  /*eb70*/  LOP3.LUT R10, R10, R3, RZ, 0x3c, !PT ;  /* 0x000000030a0a7212 */ /* 0x000fe200078e3cff */
[----:B------:R-:W-:-:S03]  /*eb80*/  IMAD.HI.U32 R17, R4, R11, RZ ;  /* 0x0000000b04117227 */ /* 0x000fc600078e00ff */
[----:B------:R-:W-:Y:S02]  /*eb90*/  IABS R9, R16 ;  /* 0x0000001000097213 */ /* 0x000fe40000000000 */
[----:B------:R-:W-:Y:S02]  /*eba0*/  IADD3 R14, -R17, RZ, RZ ;  /* 0x000000ff110e7210 */ /* 0x000fe40007ffe1ff */
[----:B------:R-:W-:Y:S01]  /*ebb0*/  LOP3.LUT R16, R16, R3, RZ, 0x3c, !PT ;  /* 0x0000000310107212 */ /* 0x000fe200078e3cff */
[----:B------:R-:W-:-:S04]  /*ebc0*/  IMAD.HI.U32 R4, R4, R9, RZ ;  /* 0x0000000904047227 */ /* 0x000fc800078e00ff */
        /* <DEDUP_REMOVED lines=14> */
[----:B------:R-:W-:Y:S02]  /*ecb0*/  ISETP.GE.AND P1, PT, R16, RZ, PT ;  /* 0x000000ff1000720c */ /* 0x000fe40003f26270 */
[----:B------:R-:W-:Y:S02]  /*ecc0*/  LOP3.LUT R16, RZ, R3, RZ, 0x33, !PT ;  /* 0x00000003ff107212 */ /* 0x000fe400078e33ff */
[----:B------:R-:W-:Y:S02]  /*ecd0*/  @!P5 IADD3 R17, -R17, RZ, RZ ;  /* 0x000000ff1111d210 */ /* 0x000fe40007ffe1ff */
[----:B------:R-:W-:Y:S02]  /*ece0*/  @P6 VIADD R4, R4, 0x1 ;  /* 0x0000000104046836 */ /* 0x000fe40000000000 */
[----:B------:R-:W-:-:S05]  /*ecf0*/  SEL R5, R16, R17, !P2 ;  /* 0x0000001110057207 */ /* 0x000fca0005000000 */
        /* <DEDUP_REMOVED lines=8> */
[----:B------:R-:W-:Y:S02]  /*ed80*/  IMAD R16, R16, R3, -0x40 ;  /* 0xffffffc010107424 */ /* 0x000fe400078e0203 */
[----:B------:R-:W-:-:S03]  /*ed90*/  IMAD.U32 R3, RZ, RZ, UR4 ;  /* 0x00000004ff037e24 */ /* 0x000fc6000f8e00ff */
[----:B------:R-:W-:-:S05]  /*eda0*/  SHF.R.S32.HI R14, RZ, 0x1f, R16 ;  /* 0x0000001fff0e7819 */ /* 0x000fca0000011410 */
[----:B------:R-:W-:Y:S01]  /*edb0*/  IMAD R17, R14, R3, RZ ;  /* 0x000000030e117224 */ /* 0x000fe200078e02ff */
[----:B--2---:R-:W-:-:S03]  /*edc0*/  IADD3 R9, -R10, R9, RZ ;  /* 0x000000090a097210 */ /* 0x004fc60007ffe1ff */
[C---:B------:R-:W-:Y:S02]  /*edd0*/  IMAD R10, R16.reuse, UR5, R17 ;  /* 0x00000005100a7c24 */ /* 0x040fe4000f8e0211 */
[----:B------:R-:W-:Y:S01]  /*ede0*/  IMAD.WIDE.U32 R16, R16, R3, RZ ;  /* 0x0000000310107225 */ /* 0x000fe200078e00ff */
[----:B------:R-:W-:-:S03]  /*edf0*/  SHF.R.S32.HI R11, RZ, 0x1f, R9 ;  /* 0x0000001fff0b7819 */ /* 0x000fc60000011409 */
[----:B------:R-:W-:Y:S02]  /*ee00*/  IMAD.IADD R17, R17, 0x1, R10 ;  /* 0x0000000111117824 */ /* 0x000fe400078e020a */
[-C--:B---3--:R-:W-:Y:S02]  /*ee10*/  IMAD R14, R11, R4.reuse, RZ ;  /* 0x000000040b0e7224 */ /* 0x088fe400078e02ff */
[----:B------:R-:W-:-:S04]  /*ee20*/  IMAD.WIDE.U32 R16, R9, R4, R16 ;  /* 0x0000000409107225 */ /* 0x000fc800078e0010 */
[----:B------:R-:W-:Y:S02]  /*ee30*/  IMAD R5, R9, R5, R14 ;  /* 0x0000000509057224 */ /* 0x000fe400078e020e */
[----:B------:R-:W-:-:S03]  /*ee40*/  IMAD.MOV.U32 R14, RZ, RZ, R16 ;  /* 0x000000ffff0e7224 */ /* 0x000fc600078e0010 */
[----:B------:R-:W-:Y:S01]  /*ee50*/  IADD3 R10, R17, R5, RZ ;  /* 0x00000005110a7210 */ /* 0x000fe20007ffe0ff */
[----:B------:R-:W-:Y:S06]  /*ee60*/  BRA `(.L_x_4713) ;  /* 0x0000000000107947 */ /* 0x000fec0003800000 */
.L_x_4712:
[----:B------:R-:W2:Y:S02]  /*ee70*/  LDC R3, c[0x0][0x248] ;  /* 0x00009200ff037b82 */ /* 0x000ea40000000800 */
[----:B--2---:R-:W-:-:S05]  /*ee80*/  IMAD.SHL.U32 R14, R3, 0x40, RZ ;  /* 0x00000040030e7824 */ /* 0x004fca00078e00ff */
[----:B------:R-:W-:-:S04]  /*ee90*/  IADD3 R14, -R14, RZ, RZ ;  /* 0x000000ff0e0e7210 */ /* 0x000fc80007ffe1ff */
[----:B------:R-:W-:-:S07]  /*eea0*/  SHF.R.S32.HI R10, RZ, 0x1f, R14 ;  /* 0x0000001fff0a7819 */ /* 0x000fce000001140e */
.L_x_4713:
[----:B-1----:R-:W-:Y:S01]  /*eeb0*/  SHF.R.S32.HI R5, RZ, 0x1f, R6 ;  /* 0x0000001fff057819 */ /* 0x002fe20000011406 */
[----:B------:R-:W1:Y:S01]  /*eec0*/  LDC R4, c[0x0][0x24c] ;  /* 0x00009300ff047b82 */ /* 0x000e620000000800 */
[----:B------:R-:W-:Y:S01]  /*eed0*/  ULDC UR4, c[0x0][0x2d0] ;  /* 0x0000b40000047ab9 */ /* 0x000fe20000000800 */
[C---:B------:R-:W-:Y:S02]  /*eee0*/  LEA R16, P2, R14.reuse, R132, 0x1 ;  /* 0x000000840e107211 */ /* 0x040fe400078408ff */
[----:B------:R-:W-:Y:S02]  /*eef0*/  LEA.HI R5, R5, R6, RZ, 0x2 ;  /* 0x0000000605057211 */ /* 0x000fe400078f10ff */
[----:B------:R-:W-:Y:S02]  /*ef00*/  LEA.HI.X R17, R14, R135, R10, 0x1, P2 ;  /* 0x000000870e117211 */ /* 0x000fe400010f0c0a */
[----:B------:R-:W-:-:S05]  /*ef10*/  LOP3.LUT R5, R5, 0xfffffffc, RZ, 0xc0, !PT ;  /* 0xfffffffc05057812 */ /* 0x000fca00078ec0ff */
[----:B------:R-:W-:Y:S01]  /*ef20*/  IMAD.IADD R5, R6, 0x1, -R5 ;  /* 0x0000000106057824 */ /* 0x000fe200078e0a05 */
[----:B------:R-:W-:-:S03]  /*ef30*/  SEL R6, RZ, 0x3fffc, P0 ;  /* 0x0003fffcff067807 */ /* 0x000fc60000000000 */
[----:B------:R-:W-:Y:S01]  /*ef40*/  IMAD.SHL.U32 R5, R5, 0x8, RZ ;  /* 0x0000000805057824 */ /* 0x000fe200078e00ff */
[----:B------:R-:W-:-:S04]  /*ef50*/  LOP3.LUT P6, RZ, R6, 0x4, RZ, 0xc0, !PT ;  /* 0x0000000406ff7812 */ /* 0x000fc800078cc0ff */
[----:B------:R-:W-:Y:S02]  /*ef60*/  ISETP.GE.AND P1, PT, R5, UR4, PT ;  /* 0x0000000405007c0c */ /* 0x000fe4000bf26270 */
[----:B------:R-:W-:-:S04]  /*ef70*/  LEA R5, P0, R3, R14, 0x5 ;  /* 0x0000000e03057211 */ /* 0x000fc800078028ff */
[----:B------:R-:W-:Y:S02]  /*ef80*/  @!P4 LEA R18, P2, R5, R132, 0x1 ;  /* 0x000000840512c211 */ /* 0x000fe400078408ff */
[----:B-1----:R-:W-:Y:S02]  /*ef90*/  LEA.HI.X R10, R3, R10, R4, 0x5, P0 ;  /* 0x0000000a030a7211 */ /* 0x002fe400000f2c04 */
[C---:B------:R-:W-:Y:S01]  /*efa0*/  @P6 LEA R20, P0, R5.reuse, R132, 0x1 ;  /* 0x0000008405146211 */ /* 0x040fe200078008ff */
[----:B------:R-:W-:Y:S01]  /*efb0*/  IMAD.MOV.U32 R132, RZ, RZ, R16 ;  /* 0x000000ffff847224 */ /* 0x000fe200078e0010 */
[-CC-:B------:R-:W-:Y:S01]  /*efc0*/  @!P4 LEA.HI.X R19, R5, R135.reuse, R10.reuse, 0x1, P2 ;  /* 0x000000870513c211 */ /* 0x180fe200010f0c0a */
[----:B------:R-:W-:Y:S01]  /*efd0*/  @!PT LDS RZ, [RZ] ;  /* 0x00000000fffff984 */ /* 0x000fe20000000800 */
[----:B------:R-:W-:Y:S01]  /*efe0*/  @!PT LDS RZ, [RZ] ;  /* 0x00000000fffff984 */ /* 0x000fe20000000800 */
[----:B------:R-:W-:Y:S01]  /*eff0*/  @!PT LDS RZ, [RZ] ;  /* 0x00000000fffff984 */ /* 0x000fe20000000800 */
[----:B------:R1:W-:Y:S01]  /*f000*/  @!P1 LDGSTS.E.BYPASS.LTC128B.128 [R128+0x3000], desc[UR6][R16.64] ;  /* 0x0300000010809fae */ /* 0x0003e2000b901d46 */
[----:B------:R-:W-:Y:S02]  /*f010*/  @!P1 LEA R22, P5, R3, R16, 0x6 ;  /* 0x0000001003169211 */ /* 0x000fe400078a30ff */
[----:B------:R-:W-:Y:S01]  /*f020*/  @P6 LEA.HI.X R21, R5, R135, R10, 0x1, P0 ;  /* 0x0000008705156211 */ /* 0x000fe200000f0c0a */
[----:B------:R1:W-:Y:S01]  /*f030*/  @P1 STS [R128+0x3000], RZ ;  /* 0x003000ff80001388 */ /* 0x0003e20000000800 */
[----:B------:R-:W-:Y:S01]  /*f040*/  @!P1 LEA.HI.X R23, R3, R17, R4, 0x6, P5 ;  /* 0x0000001103179211 */ /* 0x000fe200028f3404 */
[----:B------:R-:W-:-:S02]  /*f050*/  IMAD.MOV.U32 R135, RZ, RZ, R17 ;  /* 0x000000ffff877224 */ /* 0x000fc400078e0011 */
        /* <DEDUP_REMOVED lines=28> */
.L_x_4711:
[----:B------:R-:W-:Y:S01]  /*f220*/  FMNMX.FTZ R3, R2, R12, !PT ;  /* 0x0000000c02037209 */ /* 0x000fe20007810000 */
[----:B------:R-:W-:Y:S01]  /*f230*/  LDSM.16.MT88.4 R24, [R122+0x7000] ;  /* 0x007000007a18783b */ /* 0x000fe20000004200 */
[----:B------:R-:W-:Y:S02]  /*f240*/  FMNMX.FTZ R4, R0, R7, !PT ;  /* 0x0000000700047209 */ /* 0x000fe40007810000 */
[----:B------:R-:W-:Y:S01]  /*f250*/  FMNMX.FTZ R3, R84, R3, !PT ;  /* 0x0000000354037209 */ /* 0x000fe20007810000 */
[----:B------:R-:W-:Y:S01]  /*f260*/  LDSM.16.MT88.4 R32, [R120+0x7000] ;  /* 0x007000007820783b */ /* 0x000fe20000004200 */
[----:B------:R-:W-:Y:S02]  /*f270*/  FMNMX.FTZ R4, R15, R4, !PT ;  /* 0x000000040f047209 */ /* 0x000fe40007810000 */
[----:B------:R-:W-:Y:S01]  /*f280*/  FMNMX.FTZ R3, R88, R3, !PT ;  /* 0x0000000358037209 */ /* 0x000fe20007810000 */
[----:B-1----:R-:W-:Y:S01]  /*f290*/  LDSM.16.MT88.4 R16, [R120+0x6000] ;  /* 0x006000007810783b */ /* 0x002fe20000004200 */
        /* <DEDUP_REMOVED lines=46> */
[----:B------:R-:W-:Y:S01]  /*f580*/  FMUL.FTZ R93, R93, UR8 ;  /* 0x000000085d5d7c20 */ /* 0x000fe20008410000 */
        /* <DEDUP_REMOVED lines=33> */
[----:B------:R-:W-:Y:S01]  /*f7a0*/  LDSM.16.MT88.4 R56, [R122+0x6400] ;  /* 0x006400007a38783b */ /* 0x000fe20000004200 */
        /* <DEDUP_REMOVED lines=11> */
[----:B------:R-:W-:Y:S01]  /*f860*/  MUFU.EX2 R3, R3 ;  /* 0x0000000300037308 */ /* 0x000fe20000000800 */
        /* <DEDUP_REMOVED lines=13> */
[----:B------:R-:W2:Y:S01]  /*f940*/  LDSM.16.MT88.4 R40, [R122+0x8000] ;  /* 0x008000007a28783b */ /* 0x000ea20000004200 */
[-C--:B------:R-:W-:Y:S01]  /*f950*/  FMUL.FTZ R68, R68, R93.reuse ;  /* 0x0000005d44447220 */ /* 0x080fe20000410000 */
[----:B------:R-:W3:Y:S01]  /*f960*/  MUFU.EX2 R92, R92 ;  /* 0x0000005c005c7308 */ /* 0x000ee20000000800 */
[-C--:B------:R-:W-:Y:S01]  /*f970*/  FMUL.FTZ R69, R69, R93.reuse ;  /* 0x0000005d45457220 */ /* 0x080fe20000410000 */
[----:B------:R-:W4:Y:S01]  /*f980*/  LDSM.16.MT88.4 R48, [R120+0x8000] ;  /* 0x008000007830783b */ /* 0x000f220000004200 */
[-C--:B------:R-:W-:Y:S01]  /*f990*/  FMUL.FTZ R70, R70, R0.reuse ;  /* 0x0000000046467220 */ /* 0x080fe20000410000 */
[-C--:B------:R-:W-:Y:S01]  /*f9a0*/  FMUL.FTZ R71, R71, R0.reuse ;  /* 0x0000000047477220 */ /* 0x080fe20000410000 */
[-C--:B------:R-:W-:Y:S01]  /*f9b0*/  FMUL.FTZ R72, R72, R93.reuse ;  /* 0x0000005d48487220 */ /* 0x080fe20000410000 */
[----:B------:R-:W-:Y:S01]  /*f9c0*/  FMUL.FTZ R73, R73, R93 ;  /* 0x0000005d49497220 */ /* 0x000fe20000410000 */
[-C--:B------:R-:W-:Y:S01]  /*f9d0*/  FMUL.FTZ R74, R74, R0.reuse ;  /* 0x000000004a4a7220 */ /* 0x080fe20000410000 */
[----:B------:R5:W-:Y:S01]  /*f9e0*/  MUFU.EX2 R2, R6 ;  /* 0x0000000600027308 */ /* 0x000be20000000800 */
[-C--:B------:R-:W-:Y:S01]  /*f9f0*/  FMUL.FTZ R75, R75, R0.reuse ;  /* 0x000000004b4b7220 */ /* 0x080fe20000410000 */
        /* <DEDUP_REMOVED lines=15> */
[----:B-----5:R-:W-:Y:S01]  /*faf0*/  FMUL.FTZ R6, R82, R0 ;  /* 0x0000000052067220 */ /* 0x020fe20000410000 */
[----:B------:R-:W-:-:S06]  /*fb00*/  F2FP.F16.F32.PACK_AB R82, R3, R88 ;  /* 0x000000580352723e */ /* 0x000fcc00000000ff */
[----:B------:R-:W3:Y:S01]  /*fb10*/  MUFU.EX2 R109, R109 ;  /* 0x0000006d006d7308 */ /* 0x000ee20000000800 */
        /* <DEDUP_REMOVED lines=11> */
[----:B------:R-:W-:Y:S01]  /*fbd0*/  HMMA.16816.F32 R28, R80, R32, R28 ;  /* 0x00000020501c723c */ /* 0x000fe2000000181c */
[--C-:B------:R-:W-:Y:S01]  /*fbe0*/  FFMA.FTZ R64, R113, UR8, -R98.reuse ;  /* 0x0000000871407c23 */ /* 0x100fe20008010862 */
[----:B------:R-:W-:-:S04]  /*fbf0*/  FFMA.FTZ R113, R115, UR8, -R98 ;  /* 0x0000000873717c23 */ /* 0x000fc80008010862 */
[C---:B------:R-:W-:Y:S01]  /*fc00*/  HMMA.16816.F32 R24, R80.reuse, R26, R52 ;  /* 0x0000001a5018723c */ /* 0x040fe20000001834 */
[----:B------:R-:W5:Y:S05]  /*fc10*/  MUFU.EX2 R107, R107 ;  /* 0x0000006b006b7308 */ /* 0x000f6a0000000800 */
[----:B------:R-:W-:Y:S01]  /*fc20*/  HMMA.16816.F32 R32, R80, R34, R60 ;  /* 0x000000225020723c */ /* 0x000fe2000000183c */
[----:B---3--:R-:W-:Y:S01]  /*fc30*/  F2FP.F16.F32.PACK_AB R52, R109, R110 ;  /* 0x0000006e6d34723e */ /* 0x008fe200000000ff */
[----:B------:R-:W3:Y:S01]  /*fc40*/  LDSM.16.MT88.4 R60, [R120+0x6400] ;  /* 0x00640000783c783b */ /* 0x000ee20000004200 */
[----:B------:R-:W-:Y:S01]  /*fc50*/  MUFU.EX2 R104, R104 ;  /* 0x0000006800687308 */ /* 0x000fe20000000800 */
[----:B-1----:R-:W-:-:S02]  /*fc60*/  F2FP.F16.F32.PACK_AB R54, R105, R106 ;  /* 0x0000006a6936723e */ /* 0x002fc400000000ff */
[C---:B------:R-:W-:Y:S05]  /*fc70*/  HMMA.16816.F32 R12, R80.reuse, R16, R12 ;  /* 0x00000010500c723c */ /* 0x040fea000000180c */
[----:B------:R-:W1:Y:S01]  /*fc80*/  MUFU.EX2 R103, R103 ;  /* 0x0000006700677308 */ /* 0x000e620000000800 */
[----:B-----5:R-:W-:Y:S01]  /*fc90*/  F2FP.F16.F32.PACK_AB R53, R107, R108 ;  /* 0x0000006c6b35723e */ /* 0x020fe200000000ff */
[C---:B------:R-:W-:Y:S06]  /*fca0*/  HMMA.16816.F32 R16, R80.reuse, R18, R44 ;  /* 0x000000125010723c */ /* 0x040fec000000182c */
[C---:B--2---:R-:W-:Y:S01]  /*fcb0*/  HMMA.16816.F32 R36, R80.reuse, R40, R36 ;  /* 0x000000285024723c */ /* 0x044fe20000001824 */
[-C--:B------:R-:W-:Y:S01]  /*fcc0*/  FMUL.FTZ R44, R76, R93.reuse ;  /* 0x0000005d4c2c7220 */ /* 0x080fe20000410000 */
[-C--:B------:R-:W-:Y:S01]  /*fcd0*/  FMUL.FTZ R45, R77, R93.reuse ;  /* 0x0000005d4d2d7220 */ /* 0x080fe20000410000 */
[-C--:B------:R-:W-:Y:S01]  /*fce0*/  FMUL.FTZ R46, R78, R0.reuse ;  /* 0x000000004e2e7220 */ /* 0x080fe20000410000 */
[----:B------:R-:W-:Y:S01]  /*fcf0*/  FMUL.FTZ R47, R79, R0 ;  /* 0x000000004f2f7220 */ /* 0x000fe20000410000 */
[----:B------:R-:W-:Y:S01]  /*fd00*/  MUFU.EX2 R136, R136 ;  /* 0x0000008800887308 */ /* 0x000fe20000000800 */
[----:B------:R-:W-:Y:S01]  /*fd10*/  HMMA.16816.F32 R40, R80, R42, R68 ;  /* 0x0000002a5028723c */ /* 0x000fe20000001844 */
[----:B------:R-:W-:Y:S01]  /*fd20*/  LDSM.16.MT88.4 R68, [R122+0x8800] ;  /* 0x008800007a44783b */ /* 0x000fe20000004200 */
[----:B------:R-:W-:Y:S01]  /*fd30*/  FFMA.FTZ R93, R143, R93, R86 ;  /* 0x0000005d8f5d7223 */ /* 0x000fe20000010056 */
[----:B-1----:R-:W-:-:S03]  /*fd40*/  F2FP.F16.F32.PACK_AB R55, R103, R104 ;  /* 0x000000686737723e */ /* 0x002fc600000000ff */
[----:B----4-:R-:W-:Y:S01]  /*fd50*/  HMMA.16816.F32 R44, R80, R48, R44 ;  /* 0x00000030502c723c */ /* 0x010fe2000000182c */
[----:B------:R-:W-:Y:S01]  /*fd60*/  MUFU.EX2 R141, R141 ;  /* 0x0000008d008d7308 */ /* 0x000fe20000000800 */
[----:B------:R-:W-:-:S04]  /*fd70*/  FADD.FTZ R93, R84, R93 ;  /* 0x0000005d545d7221 */ /* 0x000fc80000010000 */
[C---:B------:R-:W-:Y:S01]  /*fd80*/  HMMA.16816.F32 R4, R52.reuse, R56, R4 ;  /* 0x000000383404723c */ /* 0x040fe20000001804 */
[----:B------:R-:W-:Y:S02]  /*fd90*/  FADD.FTZ R88, R88, R93 ;  /* 0x0000005d58587221 */ /* 0x000fe40000010000 */
[----:B------:R-:W-:Y:S02]  /*fda0*/  MUFU.EX2 R112, R112 ;  /* 0x0000007000707308 */ /* 0x000fe40000000800 */
[----:B------:R-:W-:Y:S01]  /*fdb0*/  FADD.FTZ R3, R3, R88 ;  /* 0x0000005803037221 */ /* 0x000fe20000010000 */
[C---:B------:R-:W-:Y:S01]  /*fdc0*/  HMMA.16816.F32 R8, R52.reuse, R58, R8 ;  /* 0x0000003a3408723c */ /* 0x040fe20000001808 */
[----:B------:R-:W1:Y:S02]  /*fdd0*/  LDSM.16.MT88.4 R56, [R122+0x7400] ;  /* 0x007400007a38783b */ /* 0x000e640000004200 */
[----:B------:R-:W-:Y:S02]  /*fde0*/  FADD.FTZ R110, R110, R3 ;  /* 0x000000036e6e7221 */ /* 0x000fe40000010000 */
[----:B------:R-:W-:Y:S01]  /*fdf0*/  MUFU.EX2 R119, R119 ;  /* 0x0000007700777308 */ /* 0x000fe20000000800 */
[----:B---3--:R-:W-:Y:S01]  /*fe00*/  HMMA.16816.F32 R12, R52, R60, R12 ;  /* 0x0000003c340c723c */ /* 0x008fe2000000180c */
[----:B------:R-:W-:-:S04]  /*fe10*/  FADD.FTZ R109, R109, R110 ;  /* 0x0000006e6d6d7221 */ /* 0x000fc80000010000 */
[----:B------:R-:W-:Y:S01]  /*fe20*/  FADD.FTZ R106, R106, R109 ;  /* 0x0000006d6a6a7221 */ /* 0x000fe20000010000 */
[----:B------:R-:W-:Y:S01]  /*fe30*/  HMMA.16816.F32 R16, R52, R62, R16 ;  /* 0x0000003e3410723c */ /* 0x000fe20000001810 */
[----:B------:R-:W2:Y:S01]  /*fe40*/  LDSM.16.MT88.4 R60, [R120+0x7400] ;  /* 0x00740000783c783b */ /* 0x000ea20000004200 */
[----:B------:R-:W-:Y:S01]  /*fe50*/  MUFU.EX2 R116, R116 ;  /* 0x0000007400747308 */ /* 0x000fe20000000800 */
[----:B------:R-:W-:-:S03]  /*fe60*/  FADD.FTZ R105, R105, R106 ;  /* 0x0000006a69697221 */ /* 0x000fc60000010000 */
[----:B------:R-:W-:Y:S01]  /*fe70*/  HMMA.16816.F32 R48, R80, R50, R72 ;  /* 0x000000325030723c */ /* 0x000fe20000001848 */
[----:B------:R-:W-:Y:S03]  /*fe80*/  LDSM.16.MT88.4 R72, [R120+0x8800] ;  /* 0x008800007848783b */ /* 0x000fe60000004200 */
[----:B------:R-:W-:Y:S08]  /*fe90*/  MUFU.EX2 R115, R64 ;  /* 0x0000004000737308 */ /* 0x000ff00000000800 */
[----:B------:R-:W-:Y:S08]  /*fea0*/  MUFU.EX2 R113, R113 ;  /* 0x0000007100717308 */ /* 0x000ff00000000800 */
[----:B------:R-:W-:Y:S01]  /*feb0*/  MUFU.EX2 R114, R114 ;  /* 0x0000007200727308 */ /* 0x000fe20000000800 */
[C---:B-1----:R-:W-:Y:S07]  /*fec0*/  HMMA.16816.F32 R20, R52.reuse, R56, R20 ;  /* 0x000000383414723c */ /* 0x042fee0000001814 */
[----:B------:R-:W-:Y:S01]  /*fed0*/  MUFU.EX2 R97, R97 ;  /* 0x0000006100617308 */ /* 0x000fe20000000800 */
[C---:B------:R-:W-:Y:S01]  /*fee0*/  HMMA.16816.F32 R24, R52.reuse, R58, R24 ;  /* 0x0000003a3418723c */ /* 0x040fe20000001818 */
[----:B------:R-:W1:Y:S05]  /*fef0*/  LDSM.16.MT88.4 R56, [R122+0x8400] ;  /* 0x008400007a38783b */ /* 0x000e6a0000004200 */
[C---:B--2---:R-:W-:Y:S01]  /*ff00*/  HMMA.16816.F32 R28, R52.reuse, R60, R28 ;  /* 0x0000003c341c723c */ /* 0x044fe2000000181c */
[----:B------:R-:W2:Y:S05]  /*ff10*/  MUFU.EX2 R118, R118 ;  /* 0x0000007600767308 */ /* 0x000eaa0000000800 */
[----:B------:R-:W-:Y:S01]  /*ff20*/  HMMA.16816.F32 R32, R52, R62, R32 ;  /* 0x0000003e3420723c */ /* 0x000fe20000001820 */
[----:B------:R-:W3:Y:S02]  /*ff30*/  LDSM.16.MT88.4 R60, [R120+0x8400] ;  /* 0x00840000783c783b */ /* 0x000ee40000004200 */
[----:B------:R-:W-:Y:S08]  /*ff40*/  MUFU.EX2 R99, R99 ;  /* 0x0000006300637308 */ /* 0x000ff00000000800 */
[----:B------:R-:W4:Y:S01]  /*ff50*/  MUFU.EX2 R100, R100 ;  /* 0x0000006400647308 */ /* 0x000f220000000800 */
[----:B--2---:R-:W-:-:S07]  /*ff60*/  F2FP.F16.F32.PACK_AB R84, R118, R97 ;  /* 0x000000617654723e */ /* 0x004fce00000000ff */
[----:B------:R-:W-:Y:S08]  /*ff70*/  MUFU.EX2 R101, R101 ;  /* 0x0000006500657308 */ /* 0x000ff00000000800 */
[----:B------:R-:W-:Y:S01]  /*ff80*/  MUFU.EX2 R102, R102 ;  /* 0x0000006600667308 */ /* 0x000fe20000000800 */
[----:B----4-:R-:W-:Y:S01]  /*ff90*/  F2FP.F16.F32.PACK_AB R86, R100, R99 ;  /* 0x000000636456723e */ /* 0x010fe200000000ff */
[C---:B-1----:R-:W-:Y:S06]  /*ffa0*/  HMMA.16816.F32 R36, R52.reuse, R56, R36 ;  /* 0x000000383424723c */ /* 0x042fec0000001824 */
[C---:B------:R-:W-:Y:S01]  /*ffb0*/  HMMA.16816.F32 R40, R52.reuse, R58, R40 ;  /* 0x0000003a3428723c */ /* 0x040fe20000001828 */
[----:B------:R-:W1:Y:S01]  /*ffc0*/  LDSM.16.MT88.4 R56, [R122+0x6800] ;  /* 0x006800007a38783b */ /* 0x000e620000004200 */
[----:B------:R-:W-:Y:S04]  /*ffd0*/  MUFU.EX2 R94, R94 ;  /* 0x0000005e005e7308 */ /* 0x000fe80000000800 */
[C---:B---3--:R-:W-:Y:S04]  /*ffe0*/  HMMA.16816.F32 R44, R52.reuse, R60, R44 ;  /* 0x0000003c342c723c */ /* 0x048fe8000000182c */
[----:B------:R-:W2:Y:S02]  /*fff0*/  MUFU.EX2 R95, R95 ;  /* 0x0000005f005f7308 */ /* 0x000ea40000000800 */
[----:B------:R-:W-:Y:S01]  /*10000*/  HMMA.16816.F32 R48, R52, R62, R48 ;  /* 0x0000003e3430723c */ /* 0x000fe20000001830 */
[----:B------:R-:W3:Y:S06]  /*10010*/  LDSM.16.MT88.4 R60, [R120+0x6800] ;  /* 0x00680000783c783b */ /* 0x000eec0000004200 */
[----:B------:R-:W-:Y:S01]  /*10020*/  F2FP.F16.F32.PACK_AB R52, R141, R136 ;  /* 0x000000888d34723e */ /* 0x000fe200000000ff */
[----:B------:R-:W-:Y:S01]  /*10030*/  FADD.FTZ R136, R136, R105 ;  /* 0x0000006988887221 */ /* 0x000fe20000010000 */
[----:B------:R-:W-:-:S02]  /*10040*/  F2FP.F16.F32.PACK_AB R53, R115, R116 ;  /* 0x000000747335723e */ /* 0x000fc400000000ff */
[----:B------:R-:W-:Y:S01]  /*10050*/  F2FP.F16.F32.PACK_AB R54, R119, R112 ;  /* 0x000000707736723e */ /* 0x000fe200000000ff */
[----:B------:R-:W-:Y:S01]  /*10060*/  FADD.FTZ R141, R141, R136 ;  /* 0x000000888d8d7221 */ /* 0x000fe20000010000 */
[----:B------:R-:W-:Y:S02]  /*10070*/  F2FP.F16.F32.PACK_AB R55, R114, R113 ;  /* 0x000000717237723e */ /* 0x000fe400000000ff */
[----:B--2---:R-:W-:Y:S01]  /*10080*/  F2FP.F16.F32.PACK_AB R87, R95, R94 ;  /* 0x0000005e5f57723e */ /* 0x004fe200000000ff */
[----:B------:R-:W-:-:S04]  /*10090*/  FADD.FTZ R112, R112, R141 ;  /* 0x0000008d70707221 */ /* 0x000fc80000010000 */
[C---:B------:R-:W-:Y:S01]  /*100a0*/  HMMA.16816.F32 R64, R52.reuse, R68, R36 ;  /* 0x000000443440723c */ /* 0x040fe20000001824 */
[----:B------:R-:W-:Y:S05]  /*100b0*/  LDSM.16.MT88.4 R36, [R122+0x6c00] ;  /* 0x006c00007a24783b */ /* 0x000fea0000004200 */
[C---:B------:R-:W-:Y:S01]  /*100c0*/  HMMA.16816.F32 R76, R52.reuse, R72, R44 ;  /* 0x00000048344c723c */ /* 0x040fe2000000182c */
[----:B------:R-:W-:Y:S05]  /*100d0*/  LDSM.16.MT88.4 R44, [R120+0x6c00] ;  /* 0x006c0000782c783b */ /* 0x000fea0000004200 */
[C---:B-1----:R-:W-:Y:S06]  /*100e0*/  HMMA.16816.F32 R4, R52.reuse, R56, R4 ;  /* 0x000000383404723c */ /* 0x042fec0000001804 */
[C---:B------:R-:W-:Y:S01]  /*100f0*/  HMMA.16816.F32 R8, R52.reuse, R58, R8 ;  /* 0x0000003a3408723c */ /* 0x040fe20000001808 */
[----:B------:R-:W1:Y:S05]  /*10100*/  LDSM.16.MT88.4 R56, [R122+0x7800] ;  /* 0x007800007a38783b */ /* 0x000e6a0000004200 */
[C---:B---3--:R-:W-:Y:S06]  /*10110*/  HMMA.16816.F32 R12, R52.reuse, R60, R12 ;  /* 0x0000003c340c723c */ /* 0x048fec000000180c */
[C---:B------:R-:W-:Y:S01]  /*10120*/  HMMA.16816.F32 R16, R52.reuse, R62, R16 ;  /* 0x0000003e3410723c */ /* 0x040fe20000001810 */
[----:B------:R-:W-:Y:S05]  /*10130*/  LDSM.16.MT88.4 R60, [R120+0x7c00] ;  /* 0x007c0000783c783b */ /* 0x000fea0000004200 */
[C---:B------:R-:W-:Y:S06]  /*10140*/  HMMA.16816.F32 R68, R52.reuse, R70, R40 ;  /* 0x000000463444723c */ /* 0x040fec0000001828 */
[C---:B------:R-:W-:Y:S06]  /*10150*/  HMMA.16816.F32 R72, R52.reuse, R74, R48 ;  /* 0x0000004a3448723c */ /* 0x040fec0000001830 */
        /* <DEDUP_REMOVED lines=31> */
[----:B------:R-:W-:-:S03]  /*10350*/  FADD.FTZ R0, R119, R112 ;  /* 0x0000007077007221 */ /* 0x000fc60000010000 */
[----:B------:R-:W-:Y:S01]  /*10360*/  FADD.FTZ R114, R114, R113 ;  /* 0x0000007172727221 */ /* 0x000fe20000010000 */
[C---:B------:R-:W-:Y:S01]  /*10370*/  HMMA.16816.F32 R76, R84.reuse, R4, R76 ;  /* 0x00000004544c723c */ /* 0x040fe2000000184c */
[----:B------:R-:W-:Y:S01]  /*10380*/  FADD.FTZ R97, R97, R0 ;  /* 0x0000000061617221 */ /* 0x000fe20000010000 */
[----:B------:R-:W-:Y:S01]  /*10390*/  MOV R0, R89 ;  /* 0x0000005900007202 */ /* 0x000fe20000000f00 */
[----:B------:R-:W-:Y:S02]  /*103a0*/  FADD.FTZ R101, R101, R114 ;  /* 0x0000007265657221 */ /* 0x000fe40000010000 */
[----:B------:R-:W-:Y:S01]  /*103b0*/  FADD.FTZ R118, R118, R97 ;  /* 0x0000006176767221 */ /* 0x000fe20000010000 */
[----:B------:R-:W-:Y:S01]  /*103c0*/  HMMA.16816.F32 R72, R84, R6, R72 ;  /* 0x000000065448723c */ /* 0x000fe20000001848 */
[----:B------:R-:W-:Y:S02]  /*103d0*/  FADD.FTZ R101, R102, R101 ;  /* 0x0000006566657221 */ /* 0x000fe40000010000 */
[----:B------:R-:W-:-:S02]  /*103e0*/  FADD.FTZ R99, R99, R118 ;  /* 0x0000007663637221 */ /* 0x000fc40000010000 */
[----:B------:R-:W-:Y:S02]  /*103f0*/  FADD.FTZ R94, R94, R101 ;  /* 0x000000655e5e7221 */ /* 0x000fe40000010000 */
[----:B------:R-:W-:Y:S02]  /*10400*/  FADD.FTZ R143, R100, R99 ;  /* 0x00000063648f7221 */ /* 0x000fe40000010000 */
[----:B------:R-:W-:-:S15]  /*10410*/  FADD.FTZ R142, R95, R94 ;  /* 0x0000005e5f8e7221 */ /* 0x000fde0000010000 */
.L_x_4708:
[----:B------:R-:W-:-:S13]  /*10420*/  ISETP.GT.AND P0, PT, R139, R126, PT ;  /* 0x0000007e8b00720c */ /* 0x000fda0003f04270 */
        /* <DEDUP_REMOVED lines=12> */
.L_x_4718:
[----:B------:R-:W1:Y:S01]  /*104f0*/  LDC.64 R86, c[0x0][0x250] ;  /* 0x00009400ff567b82 */ /* 0x000e620000000a00 */
[----:B------:R-:W-:Y:S07]  /*10500*/  DEPBAR.LE SB0, 0x0 ;  /* 0x000080000000791a */ /* 0x000fee0000000000 */
[----:B------:R-:W-:Y:S01]  /*10510*/  BAR.SYNC.DEFER_BLOCKING 0x0 ;  /* 0x0000000000007b1d */ /* 0x000fe20000010000 */
[----:B------:R-:W-:Y:S01]  /*10520*/  LOP3.LUT P5, RZ, R133, 0x2, RZ, 0xc0, !PT ;  /* 0x0000000285ff7812 */ /* 0x000fe200078ac0ff */
[----:B------:R-:W-:Y:S01]  /*10530*/  VIADD R139, R139, 0xffffffff ;  /* 0xffffffff8b8b7836 */ /* 0x000fe20000000000 */
[C---:B------:R-:W-:Y:S01]  /*10540*/  LOP3.LUT P4, RZ, R133.reuse, 0x4, RZ, 0xc0, !PT ;  /* 0x0000000485ff7812 */ /* 0x040fe2000788c0ff */
[----:B------:R-:W-:Y:S01]  /*10550*/  IMAD.MOV.U32 R8, RZ, RZ, R138 ;  /* 0x000000ffff087224 */ /* 0x000fe200078e008a */
[----:B------:R-:W-:Y:S01]  /*10560*/  LOP3.LUT P6, RZ, R133, 0x1, RZ, 0xc0, !PT ;  /* 0x0000000185ff7812 */ /* 0x000fe200078cc0ff */
[----:B------:R-:W-:Y:S01]  /*10570*/  IMAD.MOV.U32 R2, RZ, RZ, R136 ;  /* 0x000000ffff027224 */ /* 0x000fe200078e0088 */
        /* <DEDUP_REMOVED lines=62> */
.L_x_4715:
        /* <DEDUP_REMOVED lines=16> */
[----:B------:R-:W-:Y:S01]  /*10a60*/  ISETP.GT.AND P0, PT, R139, R126, PT ;  /* 0x0000007e8b00720c */ /* 0x000fe20003f04270 */
        /* <DEDUP_REMOVED lines=136> */
[----:B------:R-:W2:Y:S01]  /*112f0*/  LDC.64 R90, c[0x0][0x248] ;  /* 0x00009200ff5a7b82 */ /* 0x000ea20000000a00 */
        /* <DEDUP_REMOVED lines=20> */
[----:B------:R-:W3:Y:S01]  /*11440*/  LDG.E R2, desc[UR6][R100.64] ;  /* 0x0000000664027981 */ /* 0x000ee2000c1e1900 */
[C---:B------:R-:W-:Y:S04]  /*11450*/  LEA R98, P0, R95.reuse, R130, 0x2 ;  /* 0x000000825f627211 */ /* 0x040fe800078010ff */
        /* <DEDUP_REMOVED lines=16> */
.L_x_4717:
        /* <DEDUP_REMOVED lines=45> */
.L_x_4716:
        /* <DEDUP_REMOVED lines=47> */
[C---:B------:R-:W-:Y:S01]  /*11b20*/  FMUL.FTZ R97, R0.reuse, UR4 ;  /* 0x0000000400617c20 */ /* 0x040fe20008410000 */
        /* <DEDUP_REMOVED lines=8> */
[----:B------:R-:W-:Y:S01]  /*11bb0*/  FFMA.FTZ R5, R9, UR4, -R101 ;  /* 0x0000000409057c23 */ /* 0x000fe20008010865 */
[----:B------:R-:W-:Y:S01]  /*11bc0*/  FMUL.FTZ R86, R3, UR4 ;  /* 0x0000000403567c20 */ /* 0x000fe20008410000 */
[--C-:B------:R-:W-:Y:S01]  /*11bd0*/  FFMA.FTZ R98, R6, UR4, -R97.reuse ;  /* 0x0000000406627c23 */ /* 0x100fe20008010861 */
[--C-:B------:R-:W-:Y:S01]  /*11be0*/  FFMA.FTZ R100, R7, UR4, -R97.reuse ;  /* 0x0000000407647c23 */ /* 0x100fe20008010861 */
[--C-:B------:R-:W-:Y:S01]  /*11bf0*/  FFMA.FTZ R6, R10, UR4, -R97.reuse ;  /* 0x000000040a067c23 */ /* 0x100fe20008010861 */
[--C-:B------:R-:W-:Y:S01]  /*11c00*/  FFMA.FTZ R7, R11, UR4, -R97.reuse ;  /* 0x000000040b077c23 */ /* 0x100fe20008010861 */
[----:B------:R-:W2:Y:S01]  /*11c10*/  MUFU.EX2 R84, R85 ;  /* 0x0000005500547308 */ /* 0x000ea20000000800 */
[----:B------:R-:W-:Y:S01]  /*11c20*/  FFMA.FTZ R102, R15, UR4, -R97 ;  /* 0x000000040f667c23 */ /* 0x000fe20008010861 */
[--C-:B------:R-:W-:Y:S01]  /*11c30*/  FFMA.FTZ R103, R20, UR4, -R101.reuse ;  /* 0x0000000414677c23 */ /* 0x100fe20008010865 */
[----:B------:R-:W-:Y:S01]  /*11c40*/  FFMA.FTZ R104, R21, UR4, -R101 ;  /* 0x0000000415687c23 */ /* 0x000fe20008010865 */
[----:B------:R-:W-:Y:S01]  /*11c50*/  FFMA.FTZ R105, R26, UR4, -R97 ;  /* 0x000000041a697c23 */ /* 0x000fe20008010861 */
[----:B------:R-:W-:Y:S01]  /*11c60*/  FFMA.FTZ R109, R28, UR4, -R101 ;  /* 0x000000041c6d7c23 */ /* 0x000fe20008010865 */
[--C-:B------:R-:W-:Y:S01]  /*11c70*/  FFMA.FTZ R111, R30, UR4, -R97.reuse ;  /* 0x000000041e6f7c23 */ /* 0x100fe20008010861 */
[--C-:B------:R-:W-:Y:S03]  /*11c80*/  FFMA.FTZ R106, R31, UR4, -R97.reuse ;  /* 0x000000041f6a7c23 */ /* 0x100fe60008010861 */
[----:B------:R-:W3:Y:S01]  /*11c90*/  MUFU.EX2 R3, R86 ;  /* 0x0000005600037308 */ /* 0x000ee20000000800 */
[----:B------:R-:W-:Y:S01]  /*11ca0*/  FFMA.FTZ R108, R34, UR4, -R97 ;  /* 0x00000004226c7c23 */ /* 0x000fe20008010861 */
[----:B------:R-:W-:Y:S01]  /*11cb0*/  FFMA.FTZ R107, R32, UR4, -R101 ;  /* 0x00000004206b7c23 */ /* 0x000fe20008010865 */
[----:B------:R-:W-:Y:S07]  /*11cc0*/  ISETP.GT.AND P0, PT, R139, R126, PT ;  /* 0x0000007e8b00720c */ /* 0x000fee0003f04270 */
        /* <DEDUP_REMOVED lines=45> */
[----:B------:R-:W-:Y:S01]  /*11fa0*/  FMUL.FTZ R69, R84, R69 ;  /* 0x0000004554457220 */ /* 0x000fe20000410000 */
[C---:B------:R-:W-:Y:S01]  /*11fb0*/  FMUL.FTZ R70, R3.reuse, R70 ;  /* 0x0000004603467220 */ /* 0x040fe20000410000 */
[C---:B------:R-:W-:Y:S03]  /*11fc0*/  FMUL.FTZ R71, R3.reuse, R71 ;  /* 0x0000004703477220 */ /* 0x040fe60000410000 */
[----:B------:R-:W-:Y:S01]  /*11fd0*/  MUFU.EX2 R6, R6 ;  /* 0x0000000600067308 */ /* 0x000fe20000000800 */
[----:B------:R-:W-:Y:S01]  /*11fe0*/  FFMA.FTZ R100, R14, UR4, -R97 ;  /* 0x000000040e647c23 */ /* 0x000fe20008010861 */
        /* <DEDUP_REMOVED lines=8> */
[----:B------:R-:W-:Y:S01]  /*12070*/  FFMA.FTZ R99, R84, R143, R99 ;  /* 0x0000008f54637223 */ /* 0x000fe20000010063 */
[----:B------:R-:W-:Y:S01]  /*12080*/  FFMA.FTZ R98, R3, R142, R98 ;  /* 0x0000008e03627223 */ /* 0x000fe20000010062 */
[----:B------:R-:W-:Y:S02]  /*12090*/  MOV R85, R2 ;  /* 0x0000000200557202 */ /* 0x000fe40000000f00 */
[----:B------:R-:W-:Y:S01]  /*120a0*/  FADD.FTZ R99, R87, R99 ;  /* 0x0000006357637221 */ /* 0x000fe20000010000 */
[----:B------:R-:W-:Y:S03]  /*120b0*/  FADD.FTZ R3, R86, R98 ;  /* 0x0000006256037221 */ /* 0x000fe60000010000 */
[----:B------:R-:W-:Y:S01]  /*120c0*/  MUFU.EX2 R100, R100 ;  /* 0x0000006400647308 */ /* 0x000fe20000000800 */
[----:B------:R-:W-:Y:S04]  /*120d0*/  FADD.FTZ R96, R96, R99 ;  /* 0x0000006360607221 */ /* 0x000fe80000010000 */
[----:B------:R-:W-:Y:S05]  /*120e0*/  FADD.FTZ R5, R5, R96 ;  /* 0x0000006005057221 */ /* 0x000fea0000010000 */
[----:B------:R-:W-:Y:S01]  /*120f0*/  MUFU.EX2 R103, R103 ;  /* 0x0000006700677308 */ /* 0x000fe20000000800 */
[C---:B---3--:R-:W-:Y:S01]  /*12100*/  F2FP.F16.F32.PACK_AB R83, R7.reuse, R6 ;  /* 0x000000060753723e */ /* 0x048fe200000000ff */
[----:B------:R-:W-:Y:S01]  /*12110*/  FADD.FTZ R6, R6, R3 ;  /* 0x0000000306067221 */ /* 0x000fe20000010000 */
[----:B------:R-:W-:Y:S03]  /*12120*/  MOV R3, R0 ;  /* 0x0000000000037202 */ /* 0x000fe60000000f00 */
[----:B------:R-:W-:Y:S02]  /*12130*/  FADD.FTZ R7, R7, R6 ;  /* 0x0000000607077221 */ /* 0x000fe40000010000 */
[C---:B------:R-:W-:Y:S02]  /*12140*/  HMMA.16816.F32 R8, R80.reuse, R88, R8 ;  /* 0x000000585008723c */ /* 0x040fe40000001808 */
        /* <DEDUP_REMOVED lines=9> */
[----:B------:R-:W-:Y:S10]  /*121e0*/  MUFU.EX2 R107, R107 ;  /* 0x0000006b006b7308 */ /* 0x000ff40000000800 */
[----:B------:R-:W-:Y:S01]  /*121f0*/  MUFU.EX2 R108, R108 ;  /* 0x0000006c006c7308 */ /* 0x000fe20000000800 */
        /* <DEDUP_REMOVED lines=8> */
[----:B------:R2:W3:Y:S04]  /*12280*/  MUFU.EX2 R91, R102 ;  /* 0x00000066005b7308 */ /* 0x0004e80000000800 */
[--C-:B------:R-:W-:Y:S01]  /*12290*/  FFMA.FTZ R88, R12, UR4, -R101.reuse ;  /* 0x000000040c587c23 */ /* 0x100fe20008010865 */
[--C-:B------:R-:W-:Y:S01]  /*122a0*/  FFMA.FTZ R89, R13, UR4, -R101.reuse ;  /* 0x000000040d597c23 */ /* 0x100fe20008010865 */
[C---:B------:R-:W-:Y:S01]  /*122b0*/  FMUL.FTZ R12, R84.reuse, R76 ;  /* 0x0000004c540c7220 */ /* 0x040fe20000410000 */
[----:B------:R-:W-:Y:S02]  /*122c0*/  FMUL.FTZ R13, R84, R77 ;  /* 0x0000004d540d7220 */ /* 0x000fe40000410000 */
[----:B------:R-:W4:Y:S01]  /*122d0*/  LDSM.16.MT88.4 R76, [R122+0x6400] ;  /* 0x006400007a4c783b */ /* 0x000f220000004200 */
[----:B------:R-:W-:Y:S01]  /*122e0*/  FFMA.FTZ R90, R16, UR4, -R101 ;  /* 0x00000004105a7c23 */ /* 0x000fe20008010865 */
[----:B------:R-:W-:Y:S03]  /*122f0*/  MUFU.EX2 R88, R88 ;  /* 0x0000005800587308 */ /* 0x000fe60000000800 */
[C---:B-1----:R-:W-:Y:S03]  /*12300*/  HMMA.16816.F32 R12, R80.reuse, R92, R12 ;  /* 0x0000005c500c723c */ /* 0x042fe6000000180c */
[----:B--2---:R-:W-:Y:S04]  /*12310*/  FFMA.FTZ R102, R22, UR4, -R97 ;  /* 0x0000000416667c23 */ /* 0x004fe80008010861 */
[----:B------:R-:W1:Y:S01]  /*12320*/  MUFU.EX2 R89, R89 ;  /* 0x0000005900597308 */ /* 0x000e620000000800 */
[----:B------:R-:W-:Y:S01]  /*12330*/  HMMA.16816.F32 R72, R80, R94, R72 ;  /* 0x0000005e5048723c */ /* 0x000fe20000001848 */
[----:B------:R-:W2:Y:S02]  /*12340*/  LDSM.16.MT88.4 R80, [R120+0x6400] ;  /* 0x006400007850783b */ /* 0x000ea40000004200 */
[----:B------:R-:W-:Y:S01]  /*12350*/  FFMA.FTZ R93, R17, UR4, -R101 ;  /* 0x00000004115d7c23 */ /* 0x000fe20008010865 */
[--C-:B------:R-:W-:Y:S03]  /*12360*/  FFMA.FTZ R92, R19, UR4, -R97.reuse ;  /* 0x00000004135c7c23 */ /* 0x100fe60008010861 */
[--C-:B------:R-:W-:Y:S02]  /*12370*/  FFMA.FTZ R95, R18, UR4, -R97.reuse ;  /* 0x00000004125f7c23 */ /* 0x100fe40008010861 */
[----:B------:R-:W-:Y:S02]  /*12380*/  MUFU.EX2 R90, R90 ;  /* 0x0000005a005a7308 */ /* 0x000fe40000000800 */
[----:B---3--:R-:W-:Y:S01]  /*12390*/  F2FP.F16.F32.PACK_AB R17, R91, R100 ;  /* 0x000000645b11723e */ /* 0x008fe200000000ff */
[----:B------:R-:W-:Y:S01]  /*123a0*/  FFMA.FTZ R94, R23, UR4, -R97 ;  /* 0x00000004175e7c23 */ /* 0x000fe20008010861 */
[----:B------:R-:W-:Y:S01]  /*123b0*/  FADD.FTZ R100, R100, R7 ;  /* 0x0000000764647221 */ /* 0x000fe20000010000 */
[----:B------:R-:W-:Y:S05]  /*123c0*/  LDSM.16.MT88.4 R20, [R122+0x6800] ;  /* 0x006800007a14783b */ /* 0x000fea0000004200 */
[----:B------:R-:W3:Y:S01]  /*123d0*/  MUFU.EX2 R93, R93 ;  /* 0x0000005d005d7308 */ /* 0x000ee20000000800 */
[----:B-1----:R-:W-:Y:S01]  /*123e0*/  F2FP.F16.F32.PACK_AB R16, R89, R88 ;  /* 0x000000585910723e */ /* 0x002fe200000000ff */
[----:B------:R-:W-:Y:S01]  /*123f0*/  FADD.FTZ R88, R88, R5 ;  /* 0x0000000558587221 */ /* 0x000fe20000010000 */
[----:B------:R-:W-:Y:S03]  /*12400*/  FADD.FTZ R100, R91, R100 ;  /* 0x000000645b647221 */ /* 0x000fe60000010000 */
[----:B------:R-:W-:Y:S04]  /*12410*/  FADD.FTZ R89, R89, R88 ;  /* 0x0000005859597221 */ /* 0x000fe80000010000 */
[----:B------:R-:W-:Y:S10]  /*12420*/  MUFU.EX2 R95, R95 ;  /* 0x0000005f005f7308 */ /* 0x000ff40000000800 */
[----:B------:R-:W1:Y:S01]  /*12430*/  MUFU.EX2 R92, R92 ;  /* 0x0000005c005c7308 */ /* 0x000e620000000800 */
[C---:B---3--:R-:W-:Y:S01]  /*12440*/  F2FP.F16.F32.PACK_AB R18, R93.reuse, R90 ;  /* 0x0000005a5d12723e */ /* 0x048fe200000000ff */
[----:B------:R-:W-:Y:S04]  /*12450*/  FADD.FTZ R90, R90, R89 ;  /* 0x000000595a5a7221 */ /* 0x000fe80000010000 */
[----:B------:R-:W-:Y:S04]  /*12460*/  FADD.FTZ R90, R93, R90 ;  /* 0x0000005a5d5a7221 */ /* 0x000fe80000010000 */
[----:B------:R-:W-:Y:S01]  /*12470*/  MUFU.EX2 R94, R94 ;  /* 0x0000005e005e7308 */ /* 0x000fe20000000800 */
[C---:B-1----:R-:W-:Y:S01]  /*12480*/  F2FP.F16.F32.PACK_AB R19, R92.reuse, R95 ;  /* 0x0000005f5c13723e */ /* 0x042fe200000000ff */
[----:B------:R-:W-:Y:S04]  /*12490*/  FADD.FTZ R95, R95, R100 ;  /* 0x000000645f5f7221 */ /* 0x000fe80000010000 */
        /* <DEDUP_REMOVED lines=14> */
[----:B------:R1:W-:Y:S05]  /*12580*/  MUFU.EX2 R77, R102 ;  /* 0x00000066004d7308 */ /* 0x0003ea0000000800 */
[C---:B------:R-:W-:Y:S05]  /*12590*/  HMMA.16816.F32 R68, R16.reuse, R78, R68 ;  /* 0x0000004e1044723c */ /* 0x040fea0000001844 */
[----:B------:R-:W3:Y:S01]  /*125a0*/  MUFU.EX2 R76, R104 ;  /* 0x00000068004c7308 */ /* 0x000ee20000000800 */
[C---:B--2---:R-:W-:Y:S05]  /*125b0*/  HMMA.16816.F32 R12, R16.reuse, R80, R12 ;  /* 0x00000050100c723c */ /* 0x044fea000000180c */
[--C-:B------:R-:W-:Y:S01]  /*125c0*/  FFMA.FTZ R78, R24, UR4, -R101.reuse ;  /* 0x00000004184e7c23 */ /* 0x100fe20008010865 */
[----:B------:R-:W-:Y:S05]  /*125d0*/  HMMA.16816.F32 R72, R16, R82, R72 ;  /* 0x000000521048723c */ /* 0x000fea0000001848 */
[----:B------:R-:W-:Y:S01]  /*125e0*/  FFMA.FTZ R79, R25, UR4, -R101 ;  /* 0x00000004194f7c23 */ /* 0x000fe20008010865 */
[----:B-1----:R-:W-:Y:S01]  /*125f0*/  FFMA.FTZ R102, R27, UR4, -R97 ;  /* 0x000000041b667c23 */ /* 0x002fe20008010861 */
[----:B------:R-:W1:Y:S01]  /*12600*/  MUFU.EX2 R78, R78 ;  /* 0x0000004e004e7308 */ /* 0x000e620000000800 */
[----:B------:R-:W2:Y:S03]  /*12610*/  LDSM.16.MT88.4 R24, [R120+0x6800] ;  /* 0x006800007818783b */ /* 0x000ea60000004200 */
[----:B---3--:R-:W-:Y:S01]  /*12620*/  F2FP.F16.F32.PACK_AB R16, R76, R103 ;  /* 0x000000674c10723e */ /* 0x008fe200000000ff */
[----:B------:R-:W-:Y:S01]  /*12630*/  FFMA.FTZ R104, R29, UR4, -R101 ;  /* 0x000000041d687c23 */ /* 0x000fe20008010865 */
[----:B------:R-:W-:Y:S01]  /*12640*/  F2FP.F16.F32.PACK_AB R17, R94, R77 ;  /* 0x0000004d5e11723e */ /* 0x000fe200000000ff */
[----:B------:R-:W-:Y:S03]  /*12650*/  FFMA.FTZ R97, R35, UR4, -R97 ;  /* 0x0000000423617c23 */ /* 0x000fe60008010861 */
[----:B------:R-:W3:Y:S01]  /*12660*/  MUFU.EX2 R79, R79 ;  /* 0x0000004f004f7308 */ /* 0x000ee20000000800 */
[----:B------:R-:W-:Y:S01]  /*12670*/  LDSM.16.MT88.4 R28, [R122+0x6c00] ;  /* 0x006c00007a1c783b */ /* 0x000fe20000004200 */
[----:B------:R-:W-:Y:S01]  /*12680*/  FFMA.FTZ R101, R33, UR4, -R101 ;  /* 0x0000000421657c23 */ /* 0x000fe20008010865 */
[----:B------:R-:W-:Y:S01]  /*12690*/  FADD.FTZ R103, R103, R90 ;  /* 0x0000005a67677221 */ /* 0x000fe20000010000 */
[----:B------:R-:W-:Y:S03]  /*126a0*/  FADD.FTZ R77, R77, R92 ;  /* 0x0000005c4d4d7221 */ /* 0x000fe60000010000 */
[----:B------:R-:W-:Y:S03]  /*126b0*/  FADD.FTZ R103, R76, R103 ;  /* 0x000000674c677221 */ /* 0x000fe60000010000 */
[----:B------:R-:W4:Y:S01]  /*126c0*/  MUFU.EX2 R102, R102 ;  /* 0x0000006600667308 */ /* 0x000f220000000800 */
[----:B------:R-:W-:Y:S01]  /*126d0*/  LDSM.16.MT88.4 R32, [R122+0x7c00] ;  /* 0x007c00007a20783b */ /* 0x000fe20000004200 */
[----:B------:R-:W-:Y:S01]  /*126e0*/  FADD.FTZ R94, R94, R77 ;  /* 0x0000004d5e5e7221 */ /* 0x000fe20000010000 */
[----:B-1----:R-:W-:Y:S07]  /*126f0*/  FADD.FTZ R6, R78, R103 ;  /* 0x000000674e067221 */ /* 0x002fee0000010000 */
[----:B------:R-:W1:Y:S01]  /*12700*/  MUFU.EX2 R104, R104 ;  /* 0x0000006800687308 */ /* 0x000e620000000800 */
[C---:B---3--:R-:W-:Y:S01]  /*12710*/  F2FP.F16.F32.PACK_AB R18, R79.reuse, R78 ;  /* 0x0000004e4f12723e */ /* 0x048fe200000000ff */
[----:B------:R-:W-:Y:S08]  /*12720*/  FADD.FTZ R6, R79, R6 ;  /* 0x000000064f067221 */ /* 0x000ff00000010000 */
[----:B------:R-:W3:Y:S01]  /*12730*/  MUFU.EX2 R84, R101 ;  /* 0x0000006500547308 */ /* 0x000ee20000000800 */
[C---:B----4-:R-:W-:Y:S01]  /*12740*/  F2FP.F16.F32.PACK_AB R19, R102.reuse, R105 ;  /* 0x000000696613723e */ /* 0x050fe200000000ff */
[----:B------:R-:W-:Y:S04]  /*12750*/  FADD.FTZ R105, R105, R94 ;  /* 0x0000005e69697221 */ /* 0x000fe80000010000 */
[----:B------:R-:W-:Y:S02]  /*12760*/  FADD.FTZ R102, R102, R105 ;  /* 0x0000006966667221 */ /* 0x000fe40000010000 */
[C---:B------:R-:W-:Y:S02]  /*12770*/  HMMA.16816.F32 R8, R16.reuse, R20, R8 ;  /* 0x000000141008723c */ /* 0x040fe40000001808 */
[----:B------:R-:W4:Y:S04]  /*12780*/  MUFU.EX2 R97, R97 ;  /* 0x0000006100617308 */ /* 0x000f280000000800 */
[C---:B------:R-:W-:Y:S01]  /*12790*/  HMMA.16816.F32 R36, R16.reuse, R22, R36 ;  /* 0x000000161024723c */ /* 0x040fe20000001824 */
[----:B------:R-:W5:Y:S05]  /*127a0*/  LDSM.16.MT88.4 R20, [R122+0x7800] ;  /* 0x007800007a14783b */ /* 0x000f6a0000004200 */
[C---:B--2---:R-:W-:Y:S06]  /*127b0*/  HMMA.16816.F32 R40, R16.reuse, R24, R40 ;  /* 0x000000181028723c */ /* 0x044fec0000001828 */
[C---:B------:R-:W-:Y:S01]  /*127c0*/  HMMA.16816.F32 R44, R16.reuse, R26, R44 ;  /* 0x0000001a102c723c */ /* 0x040fe2000000182c */
[----:B------:R-:W2:Y:S05]  /*127d0*/  LDSM.16.MT88.4 R24, [R120+0x7800] ;  /* 0x007800007818783b */ /* 0x000eaa0000004200 */
[C---:B-----5:R-:W-:Y:S06]  /*127e0*/  HMMA.16816.F32 R48, R16.reuse, R20, R48 ;  /* 0x000000141030723c */ /* 0x060fec0000001830 */
        /* <DEDUP_REMOVED lines=9> */
[----:B------:R-:W-:Y:S01]  /*12880*/  HMMA.16816.F32 R72, R16, R26, R72 ;  /* 0x0000001a1048723c */ /* 0x000fe20000001848 */
[----:B------:R-:W2:Y:S06]  /*12890*/  LDSM.16.MT88.4 R24, [R120+0x7c00] ;  /* 0x007c00007818783b */ /* 0x000eac0000004200 */
[----:B-1----:R-:W-:Y:S01]  /*128a0*/  F2FP.F16.F32.PACK_AB R16, R104, R109 ;  /* 0x0000006d6810723e */ /* 0x002fe200000000ff */
[----:B------:R-:W-:Y:S03]  /*128b0*/  FADD.FTZ R109, R109, R6 ;  /* 0x000000066d6d7221 */ /* 0x000fe60000010000 */
[----:B------:R-:W-:Y:S01]  /*128c0*/  F2FP.F16.F32.PACK_AB R17, R106, R111 ;  /* 0x0000006f6a11723e */ /* 0x000fe200000000ff */
[----:B------:R-:W-:Y:S01]  /*128d0*/  FADD.FTZ R111, R111, R102 ;  /* 0x000000666f6f7221 */ /* 0x000fe20000010000 */
[----:B---3--:R-:W-:Y:S01]  /*128e0*/  F2FP.F16.F32.PACK_AB R18, R84, R107 ;  /* 0x0000006b5412723e */ /* 0x008fe200000000ff */
[----:B------:R-:W-:Y:S01]  /*128f0*/  FADD.FTZ R104, R104, R109 ;  /* 0x0000006d68687221 */ /* 0x000fe20000010000 */
[----:B----4-:R-:W-:Y:S01]  /*12900*/  F2FP.F16.F32.PACK_AB R19, R97, R108 ;  /* 0x0000006c6113723e */ /* 0x010fe200000000ff */
[----:B------:R-:W-:Y:S02]  /*12910*/  FADD.FTZ R111, R106, R111 ;  /* 0x0000006f6a6f7221 */ /* 0x000fe40000010000 */
[----:B------:R-:W-:Y:S02]  /*12920*/  FADD.FTZ R107, R107, R104 ;  /* 0x000000686b6b7221 */ /* 0x000fe40000010000 */
[----:B------:R-:W-:Y:S02]  /*12930*/  FADD.FTZ R108, R108, R111 ;  /* 0x0000006f6c6c7221 */ /* 0x000fe40000010000 */
[C---:B------:R-:W-:Y:S01]  /*12940*/  HMMA.16816.F32 R80, R16.reuse, R28, R8 ;  /* 0x0000001c1050723c */ /* 0x040fe20000001808 */
[----:B------:R-:W1:Y:S02]  /*12950*/  LDSM.16.MT88.4 R8, [R122+0x8c00] ;  /* 0x008c00007a08783b */ /* 0x000e640000004200 */
[----:B------:R-:W-:Y:S01]  /*12960*/  FADD.FTZ R143, R84, R107 ;  /* 0x0000006b548f7221 */ /* 0x000fe20000010000 */
[----:B------:R-:W-:Y:S02]  /*12970*/  FADD.FTZ R142, R97, R108 ;  /* 0x0000006c618e7221 */ /* 0x000fe40000010000 */
[C---:B------:R-:W-:Y:S06]  /*12980*/  HMMA.16816.F32 R36, R16.reuse, R30, R36 ;  /* 0x0000001e1024723c */ /* 0x040fec0000001824 */
[C---:B-----5:R-:W-:Y:S06]  /*12990*/  HMMA.16816.F32 R40, R16.reuse, R20, R40 ;  /* 0x000000141028723c */ /* 0x060fec0000001828 */
[C---:B------:R-:W-:Y:S01]  /*129a0*/  HMMA.16816.F32 R44, R16.reuse, R22, R44 ;  /* 0x00000016102c723c */ /* 0x040fe2000000182c */
[----:B------:R-:W3:Y:S05]  /*129b0*/  LDSM.16.MT88.4 R20, [R120+0x8c00] ;  /* 0x008c00007814783b */ /* 0x000eea0000004200 */
[C---:B------:R-:W-:Y:S06]  /*129c0*/  HMMA.16816.F32 R48, R16.reuse, R32, R48 ;  /* 0x000000201030723c */ /* 0x040fec0000001830 */
[C---:B------:R-:W-:Y:S06]  /*129d0*/  HMMA.16816.F32 R52, R16.reuse, R34, R52 ;  /* 0x000000221034723c */ /* 0x040fec0000001834 */
[C---:B--2---:R-:W-:Y:S06]  /*129e0*/  HMMA.16816.F32 R56, R16.reuse, R24, R56 ;  /* 0x000000181038723c */ /* 0x044fec0000001838 */
[C---:B------:R-:W-:Y:S06]  /*129f0*/  HMMA.16816.F32 R60, R16.reuse, R26, R60 ;  /* 0x0000001a103c723c */ /* 0x040fec000000183c */
[C---:B-1----:R-:W-:Y:S06]  /*12a00*/  HMMA.16816.F32 R64, R16.reuse, R8, R64 ;  /* 0x000000081040723c */ /* 0x042fec0000001840 */
[C---:B------:R-:W-:Y:S06]  /*12a10*/  HMMA.16816.F32 R68, R16.reuse, R10, R68 ;  /* 0x0000000a1044723c */ /* 0x040fec0000001844 */
[C---:B---3--:R-:W-:Y:S06]  /*12a20*/  HMMA.16816.F32 R76, R16.reuse, R20, R12 ;  /* 0x00000014104c723c */ /* 0x048fec000000180c */
[----:B------:R-:W-:Y:S01]  /*12a30*/  HMMA.16816.F32 R72, R16, R22, R72 ;  /* 0x000000161048723c */ /* 0x000fe20000001848 */
[----:B------:R-:W-:Y:S11]  /*12a40*/  @!UPT UIADD3 URZ, URZ, URZ, URZ ;  /* 0x0000003f3f3ff290 */ /* 0x000ff6000fffe03f */
[----:B------:R-:W-:Y:S01]  /*12a50*/  @!UPT UIADD3 URZ, URZ, URZ, URZ ;  /* 0x0000003f3f3ff290 */ /* 0x000fe2000fffe03f */
[----:B------:R-:W-:Y:S11]  /*12a60*/  @P0 BRA `(.L_x_4718) ;  /* 0xffffffd800a00947 */ /* 0x000ff6000383ffff */
.L_x_4714:
        /* <DEDUP_REMOVED lines=193> */
.L_x_4720:
[----:B------:R-:W-:Y:S05]  /*13680*/  BSYNC B0 ;  /* 0x0000000000007941 */ /* 0x000fea0003800000 */
.L_x_4719:
        /* <DEDUP_REMOVED lines=31> */
.L_x_4722:
[----:B------:R-:W-:Y:S05]  /*13880*/  BSYNC B0 ;  /* 0x0000000000007941 */ /* 0x000fea0003800000 */
.L_x_4721:
        /* <DEDUP_REMOVED lines=12> */
.L_x_4724:
[----:B------:R-:W-:Y:S05]  /*13950*/  BSYNC B0 ;  /* 0x0000000000007941 */ /* 0x000fea0003800000 */
.L_x_4723:
        /* <DEDUP_REMOVED lines=12> */
.L_x_4726:
[----:B------:R-:W-:Y:S05]  /*13a20*/  BSYNC B0 ;  /* 0x0000000000007941 */ /* 0x000fea0003800000 */
.L_x_4725:
        /* <DEDUP_REMOVED lines=10> */
.L_x_4727:
        /* <DEDUP_REMOVED lines=11> */
.L_x_6284:


//--------------------- .text._ZN5flash24flash_fwd_splitkv_kernelI23Flash_fwd_kernel_traitsILi96ELi64ELi64ELi4ELb0ELb0EN7cutlass6half_tE19Flash_kernel_traitsILi96ELi64ELi64ELi4ES3_EELb1ELb0ELb0ELb0ELb0ELb1ELb1ELb1EEEvNS_16Flash_fwd_paramsE --------------------------
	.section	.text._ZN5flash24flash_fwd_splitkv_kernelI23Flash_fwd_kernel_traitsILi96ELi64ELi64ELi4ELb0ELb0EN7cutlass6half_tE19Flash_kernel_traitsILi96ELi64ELi64ELi4ES3_EELb1ELb0ELb0ELb0ELb0ELb1ELb1ELb1EEEvNS_16Flash_fwd_paramsE,"ax",@progbits
	.align	128
        .global         _ZN5flash24flash_fwd_splitkv_kernelI23Flash_fwd_kernel_traitsILi96ELi64ELi64ELi4ELb0ELb0EN7cutlass6half_tE19Flash_kernel_traitsILi96ELi64ELi64ELi4ES3_EELb1ELb0ELb0ELb0ELb0ELb1ELb1ELb1EEEvNS_16Flash_fwd_paramsE
        .type           _ZN5flash24flash_fwd_splitkv_kernelI23Flash_fwd_kernel_traitsILi96ELi64ELi64ELi4ELb0ELb0EN7cutlass6half_tE19Flash_kernel_traitsILi96ELi64ELi64ELi4ES3_EELb1ELb0ELb0ELb0ELb0ELb1ELb1ELb1EEEvNS_16Flash_fwd_paramsE,@function
        .size           _ZN5flash24flash_fwd_splitkv_kernelI23Flash_fwd_kernel_traitsILi96ELi64ELi64ELi4ELb0ELb0EN7cutlass6half_tE19Flash_kernel_traitsILi96ELi64ELi64ELi4ES3_EELb1ELb0ELb0ELb0ELb0ELb1ELb1ELb1EEEvNS_16Flash_fwd_paramsE,(.L_x_6285 - _ZN5flash24flash_fwd_splitkv_kernelI23Flash_fwd_kernel_traitsILi96ELi64ELi64ELi4ELb0ELb0EN7cutlass6half_tE19Flash_kernel_traitsILi96ELi64ELi64ELi4ES3_EELb1ELb0ELb0ELb0ELb0ELb1ELb1ELb1EEEvNS_16Flash_fwd_paramsE)
        .other          _ZN5flash24flash_fwd_splitkv_kernelI23Flash_fwd_kernel_traitsILi96ELi64ELi64ELi4ELb0ELb0EN7cutlass6half_tE19Flash_kernel_traitsILi96ELi64ELi64ELi4ES3_EELb1ELb0ELb0ELb0ELb0ELb1ELb1ELb1EEEvNS_16Flash_fwd_paramsE,@"STO_CUDA_ENTRY STV_DEFAULT"
_ZN5flash24flash_fwd_splitkv_kernelI23Flash_fwd_kernel_traitsILi96ELi64ELi64ELi4ELb0ELb0EN7cutlass6half_tE19Flash_kernel_traitsILi96ELi64ELi64ELi4ES3_EELb1ELb0ELb0ELb0ELb0ELb1ELb1ELb1EEEvNS_16Flash_fwd_paramsE:
.text._ZN5flash24flash_fwd_splitkv_kernelI23Flash_fwd_kernel_traitsILi96ELi64ELi64ELi4ELb0ELb0EN7cutlass6half_tE19Flash_kernel_traitsILi96ELi64ELi64ELi4ES3_EELb1ELb0ELb0ELb0ELb0ELb1ELb1ELb1EEEvNS_16Flash_fwd_paramsE:
        /* <DEDUP_REMOVED lines=59> */
.L_x_4728:
[----:B------:R-:W1:Y:S02]  /*03b0*/  LDC R69, c[0x0][0x2c8] ;  /* 0x0000b200ff457b82 */ /* 0x000e640000000800 */
.L_x_4729:
        /* <DEDUP_REMOVED lines=105> */
.L_x_4732:
[----:B------:R-:W-:Y:S05]  /*0a50*/  BSYNC B0 ;  /* 0x0000000000007941 */ /* 0x000fea0003800000 */
.L_x_4731:
        /* <DEDUP_REMOVED lines=10> */
.L_x_4734:
[----:B------:R-:W-:Y:S05]  /*0b00*/  BSYNC B0 ;  /* 0x0000000000007941 */ /* 0x000fea0003800000 */
.L_x_4733:
        /* <DEDUP_REMOVED lines=11> */
.L_x_4736:
[----:B------:R-:W-:Y:S05]  /*0bc0*/  BSYNC B0 ;  /* 0x0000000000007941 */ /* 0x000fea0003800000 */
.L_x_4735:
        /* <DEDUP_REMOVED lines=9> */
.L_x_4738:
[----:B------:R-:W-:Y:S05]  /*0c60*/  BSYNC B0 ;  /* 0x0000000000007941 */ /* 0x000fea0003800000 */
.L_x_4737:
        /* <DEDUP_REMOVED lines=15> */
.L_x_4730:
        /* <DEDUP_REMOVED lines=24> */
.L_x_4739:
        /* <DEDUP_REMOVED lines=80> */
.L_x_4740:
        /* <DEDUP_REMOVED lines=49> */
.L_x_4742:
        /* <DEDUP_REMOVED lines=31> */
.L_x_4741:
        /* <DEDUP_REMOVED lines=221> */
.L_x_4792:
        /* <DEDUP_REMOVED lines=21> */
.L_x_4745:
[----:B------:R-:W-:Y:S05]  /*2800*/  BSYNC B0 ;  /* 0x0000000000007941 */ /* 0x000fea0003800000 */
.L_x_4744:
        /* <DEDUP_REMOVED lines=15> */
.L_x_4747:
[----:B------:R-:W-:Y:S05]  /*2900*/  BSYNC B0 ;  /* 0x0000000000007941 */ /* 0x000fea0003800000 */
.L_x_4746:
        /* <DEDUP_REMOVED lines=69> */
.L_x_4753:
[----:B------:R-:W-:Y:S05]  /*2d60*/  BSYNC B0 ;  /* 0x0000000000007941 */ /* 0x000fea0003800000 */
.L_x_4752:
        /* <DEDUP_REMOVED lines=52> */
.L_x_4755:
[----:B------:R-:W-:Y:S05]  /*30b0*/  BSYNC B0 ;  /* 0x0000000000007941 */ /* 0x000fea0003800000 */
.L_x_4754:
        /* <DEDUP_REMOVED lines=51> */
.L_x_4751:
[----:B------:R-:W-:Y:S05]  /*33f0*/  BSYNC B1 ;  /* 0x0000000000017941 */ /* 0x000fea0003800000 */
.L_x_4750:
        /* <DEDUP_REMOVED lines=64> */
.L_x_4759:
[----:B------:R-:W-:Y:S05]  /*3800*/  BSYNC B0 ;  /* 0x0000000000007941 */ /* 0x000fea0003800000 */
.L_x_4758:
        /* <DEDUP_REMOVED lines=52> */
.L_x_4761:
[----:B------:R-:W-:Y:S05]  /*3b50*/  BSYNC B0 ;  /* 0x0000000000007941 */ /* 0x000fea0003800000 */
.L_x_4760:
        /* <DEDUP_REMOVED lines=51> */
.L_x_4757:
[----:B------:R-:W-:Y:S05]  /*3e90*/  BSYNC B1 ;  /* 0x0000000000017941 */ /* 0x000fea0003800000 */
.L_x_4756:
        /* <DEDUP_REMOVED lines=8> */
.L_x_4749:
        /* <DEDUP_REMOVED lines=95> */
.L_x_4768:
[----:B------:R-:W-:Y:S05]  /*4510*/  BSYNC B0 ;  /* 0x0000000000007941 */ /* 0x000fea0003800000 */
.L_x_4767:
[----:B-----5:R4:W-:Y:S02]  /*4520*/  STG.E.128 desc[UR6][R120.64], R52 ;  /* 0x0000003478007986 */ /* 0x0209e4000c101d06 */
.L_x_4766:
[----:B------:R-:W-:Y:S05]  /*4530*/  BSYNC B1 ;  /* 0x0000000000017941 */ /* 0x000fea0003800000 */
.L_x_4765:
        /* <DEDUP_REMOVED lines=92> */
.L_x_4772:
[----:B------:R-:W-:Y:S05]  /*4b00*/  BSYNC B0 ;  /* 0x0000000000007941 */ /* 0x000fea0003800000 */
.L_x_4771:
[----:B-----5:R1:W-:Y:S02]  /*4b10*/  STG.E.128 desc[UR6][R120.64+0x40], R52 ;  /* 0x0000403478007986 */ /* 0x0203e4000c101d06 */
.L_x_4770:
[----:B------:R-:W-:Y:S05]  /*4b20*/  BSYNC B1 ;  /* 0x0000000000017941 */ /* 0x000fea0003800000 */
.L_x_4769:
        /* <DEDUP_REMOVED lines=91> */
.L_x_4774:
[----:B------:R-:W-:Y:S05]  /*50e0*/  BSYNC B0 ;  /* 0x0000000000007941 */ /* 0x000fea0003800000 */
.L_x_4773:
[----:B-----5:R4:W-:Y:S02]  /*50f0*/  STG.E.128 desc[UR6][R120.64+0x80], R52 ;  /* 0x0000803478007986 */ /* 0x0209e4000c101d06 */
.L_x_4764:
[----:B------:R-:W-:Y:S05]  /*5100*/  BSYNC B2 ;  /* 0x0000000000027941 */ /* 0x000fea0003800000 */
.L_x_4763:
        /* <DEDUP_REMOVED lines=99> */
.L_x_4780:
[----:B------:R-:W-:Y:S05]  /*5740*/  BSYNC B0 ;  /* 0x0000000000007941 */ /* 0x000fea0003800000 */
.L_x_4779:
[----:B-----5:R4:W-:Y:S02]  /*5750*/  STG.E.128 desc[UR6][R122.64], R52 ;  /* 0x000000347a007986 */ /* 0x0209e4000c101d06 */
.L_x_4778:
[----:B------:R-:W-:Y:S05]  /*5760*/  BSYNC B1 ;  /* 0x0000000000017941 */ /* 0x000fea0003800000 */
.L_x_4777:
        /* <DEDUP_REMOVED lines=98> */
.L_x_4784:
[----:B------:R-:W-:Y:S05]  /*5d90*/  BSYNC B0 ;  /* 0x0000000000007941 */ /* 0x000fea0003800000 */
.L_x_4783:
[----:B-----5:R4:W-:Y:S02]  /*5da0*/  STG.E.128 desc[UR6][R122.64+0x40], R52 ;  /* 0x000040347a007986 */ /* 0x0209e4000c101d06 */
.L_x_4782:
[----:B------:R-:W-:Y:S05]  /*5db0*/  BSYNC B1 ;  /* 0x0000000000017941 */ /* 0x000fea0003800000 */
.L_x_4781:
        /* <DEDUP_REMOVED lines=97> */
.L_x_4786:
[----:B------:R-:W-:Y:S05]  /*63d0*/  BSYNC B0 ;  /* 0x0000000000007941 */ /* 0x000fea0003800000 */
.L_x_4785:
[----:B-----5:R4:W-:Y:S02]  /*63e0*/  STG.E.128 desc[UR6][R122.64+0x80], R52 ;  /* 0x000080347a007986 */ /* 0x0209e4000c101d06 */
.L_x_4776:
[----:B------:R-:W-:Y:S05]  /*63f0*/  BSYNC B2 ;  /* 0x0000000000027941 */ /* 0x000fea0003800000 */
.L_x_4775:
        /* <DEDUP_REMOVED lines=8> */
.L_x_4748:
        /* <DEDUP_REMOVED lines=11> */
.L_x_4788:
[----:B------:R-:W-:Y:S05]  /*6530*/  BSYNC B0 ;  /* 0x0000000000007941 */ /* 0x000fea0003800000 */
.L_x_4787:
        /* <DEDUP_REMOVED lines=12> */
.L_x_4789:
[----:B------:R-:W-:Y:S05]  /*6600*/  BSYNC B0 ;  /* 0x0000000000007941 */ /* 0x000fea0003800000 */
.L_x_4762:
        /* <DEDUP_REMOVED lines=81> */
.L_x_4790:
        /* <DEDUP_REMOVED lines=8> */
.L_x_4791:
[----:B------:R-:W-:Y:S04]  /*6ba0*/  IADD3 R9, R9, -0x1, RZ ;  /* 0xffffffff09097810 */ /* 0x000fe80007ffe0ff */
[----:B------:R-:W-:Y:S11]  /*6bb0*/  ISETP.GT.AND P0, PT, R9, R88, PT ;  /* 0x000000580900720c */ /* 0x000ff60003f04270 */
[----:B------:R-:W-:Y:S02]  /*6bc0*/  @!UPT UIADD3 URZ, URZ, URZ, URZ ;  /* 0x0000003f3f3ff290 */ /* 0x000fe4000fffe03f */
[----:B------:R-:W-:Y:S05]  /*6bd0*/  @P0 BRA `(.L_x_4792) ;  /* 0xffffffb800b40947 */ /* 0x000fea000383ffff */
.L_x_4743:
        /* <DEDUP_REMOVED lines=98> */
.L_x_4801:
[----:B------:R-:W-:Y:S05]  /*7200*/  BSYNC B0 ;  /* 0x0000000000007941 */ /* 0x000fea0003800000 */
.L_x_4800:
[----:B-----5:R3:W-:Y:S04]  /*7210*/  STS.64 [R128], R16 ;  /* 0x0000001080007388 */ /* 0x0207e80000000a00 */
[----:B------:R3:W-:Y:S02]  /*7220*/  STS.64 [R128+0x8], R18 ;  /* 0x0000081280007388 */ /* 0x0007e40000000a00 */
.L_x_4799:
[----:B------:R-:W-:Y:S05]  /*7230*/  BSYNC B1 ;  /* 0x0000000000017941 */ /* 0x000fea0003800000 */
.L_x_4798:
        /* <DEDUP_REMOVED lines=46> */
.L_x_4805:
[----:B------:R-:W-:Y:S05]  /*7520*/  BSYNC B0 ;  /* 0x0000000000007941 */ /* 0x000fea0003800000 */
.L_x_4804:
[----:B-----5:R1:W-:Y:S02]  /*7530*/  STS.128 [R128+0x1000], R16 ;  /* 0x0010001080007388 */ /* 0x0203e40000000c00 */
.L_x_4803:
[----:B------:R-:W-:Y:S05]  /*7540*/  BSYNC B1 ;  /* 0x0000000000017941 */ /* 0x000fea0003800000 */
.L_x_4802:
        /* <DEDUP_REMOVED lines=46> */
.L_x_4807:
[----:B------:R-:W-:Y:S05]  /*7830*/  BSYNC B0 ;  /* 0x0000000000007941 */ /* 0x000fea0003800000 */
.L_x_4806:
[----:B-----5:R3:W-:Y:S02]  /*7840*/  STS.128 [R128+0x2000], R16 ;  /* 0x0020001080007388 */ /* 0x0207e40000000c00 */
.L_x_4797:
[----:B------:R-:W-:Y:S05]  /*7850*/  BSYNC B2 ;  /* 0x0000000000027941 */ /* 0x000fea0003800000 */
.L_x_4796:
        /* <DEDUP_REMOVED lines=62> */
.L_x_4812:
[----:B------:R-:W-:Y:S05]  /*7c40*/  BSYNC B0 ;  /* 0x0000000000007941 */ /* 0x000fea0003800000 */
.L_x_4811:
[----:B-----5:R3:W-:Y:S02]  /*7c50*/  STS.128 [R128+0x800], R16 ;  /* 0x0008001080007388 */ /* 0x0207e40000000c00 */
.L_x_4810:
[----:B------:R-:W-:Y:S05]  /*7c60*/  BSYNC B1 ;  /* 0x0000000000017941 */ /* 0x000fea0003800000 */
.L_x_4809:
        /* <DEDUP_REMOVED lines=46> */
.L_x_4816:
[----:B------:R-:W-:Y:S05]  /*7f50*/  BSYNC B0 ;  /* 0x0000000000007941 */ /* 0x000fea0003800000 */
.L_x_4815:
[----:B-----5:R2:W-:Y:S02]  /*7f60*/  STS.128 [R128+0x1800], R12 ;  /* 0x0018000c80007388 */ /* 0x0205e40000000c00 */
.L_x_4814:
[----:B------:R-:W-:Y:S05]  /*7f70*/  BSYNC B1 ;  /* 0x0000000000017941 */ /* 0x000fea0003800000 */
.L_x_4813:
        /* <DEDUP_REMOVED lines=47> */
.L_x_4818:
[----:B------:R-:W-:Y:S05]  /*8270*/  BSYNC B0 ;  /* 0x0000000000007941 */ /* 0x000fea0003800000 */
.L_x_4817:
[----:B-----5:R2:W-:Y:S01]  /*8280*/  STS.128 [R128+0x2800], R12 ;  /* 0x0028000c80007388 */ /* 0x0205e20000000c00 */
[----:B------:R-:W-:Y:S05]  /*8290*/  BRA `(.L_x_4808) ;  /* 0x0000002800187947 */ /* 0x000fea0003800000 */
.L_x_4795:
        /* <DEDUP_REMOVED lines=98> */
.L_x_4824:
[----:B------:R-:W-:Y:S05]  /*88c0*/  BSYNC B0 ;  /* 0x0000000000007941 */ /* 0x000fea0003800000 */
.L_x_4823:
[----:B-----5:R3:W-:Y:S04]  /*88d0*/  STS.64 [R128], R24 ;  /* 0x0000001880007388 */ /* 0x0207e80000000a00 */
[----:B------:R3:W-:Y:S02]  /*88e0*/  STS.64 [R128+0x8], R26 ;  /* 0x0000081a80007388 */ /* 0x0007e40000000a00 */
.L_x_4822:
[----:B------:R-:W-:Y:S05]  /*88f0*/  BSYNC B1 ;  /* 0x0000000000017941 */ /* 0x000fea0003800000 */
.L_x_4821:
        /* <DEDUP_REMOVED lines=92> */
.L_x_4828:
[----:B------:R-:W-:Y:S05]  /*8ec0*/  BSYNC B0 ;  /* 0x0000000000007941 */ /* 0x000fea0003800000 */
.L_x_4827:
[----:B-----5:R1:W-:Y:S02]  /*8ed0*/  STS.128 [R128+0x1000], R24 ;  /* 0x0010001880007388 */ /* 0x0203e40000000c00 */
.L_x_4826:
[----:B------:R-:W-:Y:S05]  /*8ee0*/  BSYNC B1 ;  /* 0x0000000000017941 */ /* 0x000fea0003800000 */
.L_x_4825:
        /* <DEDUP_REMOVED lines=89> */
.L_x_4830:
[----:B------:R-:W-:Y:S05]  /*9480*/  BSYNC B0 ;  /* 0x0000000000007941 */ /* 0x000fea0003800000 */
.L_x_4829:
[----:B-----5:R3:W-:Y:S02]  /*9490*/  STS.128 [R128+0x2000], R24 ;  /* 0x0020001880007388 */ /* 0x0207e40000000c00 */
.L_x_4820:
[----:B------:R-:W-:Y:S05]  /*94a0*/  BSYNC B2 ;  /* 0x0000000000027941 */ /* 0x000fea0003800000 */
.L_x_4819:
        /* <DEDUP_REMOVED lines=97> */
.L_x_4834:
[----:B------:R-:W-:Y:S05]  /*9ac0*/  BSYNC B0 ;  /* 0x0000000000007941 */ /* 0x000fea0003800000 */
.L_x_4833:
[----:B-----5:R1:W-:Y:S02]  /*9ad0*/  STS.128 [R128+0x800], R16 ;  /* 0x0008001080007388 */ /* 0x0203e40000000c00 */
.L_x_4832:
[----:B------:R-:W-:Y:S05]  /*9ae0*/  BSYNC B1 ;  /* 0x0000000000017941 */ /* 0x000fea0003800000 */
.L_x_4831:
        /* <DEDUP_REMOVED lines=92> */
.L_x_4838:
[----:B------:R-:W-:Y:S05]  /*a0b0*/  BSYNC B0 ;  /* 0x0000000000007941 */ /* 0x000fea0003800000 */
.L_x_4837:
[----:B-----5:R1:W-:Y:S02]  /*a0c0*/  STS.128 [R128+0x1800], R16 ;  /* 0x0018001080007388 */ /* 0x0203e40000000c00 */
.L_x_4836:
[----:B------:R-:W-:Y:S05]  /*a0d0*/  BSYNC B1 ;  /* 0x0000000000017941 */ /* 0x000fea0003800000 */
.L_x_4835:
        /* <DEDUP_REMOVED lines=93> */
.L_x_4840:
[----:B------:R-:W-:Y:S05]  /*a6b0*/  BSYNC B0 ;  /* 0x0000000000007941 */ /* 0x000fea0003800000 */
.L_x_4839:
[----:B-----5:R1:W-:Y:S01]  /*a6c0*/  STS.128 [R128+0x2800], R12 ;  /* 0x0028000c80007388 */ /* 0x0203e20000000c00 */
[----:B------:R-:W-:Y:S05]  /*a6d0*/  BRA `(.L_x_4808) ;  /* 0x0000000400087947 */ /* 0x000fea0003800000 */
.L_x_4794:
        /* <DEDUP_REMOVED lines=35> */
.L_x_4842:
[----:B------:R-:W-:Y:S05]  /*a910*/  BSYNC B0 ;  /* 0x0000000000007941 */ /* 0x000fea0003800000 */
.L_x_4841:
        /* <DEDUP_REMOVED lines=30> */
.L_x_4808:
[----:B------:R-:W-:Y:S05]  /*ab00*/  BSYNC B3 ;  /* 0x0000000000037941 */ /* 0x000fea0003800000 */
.L_x_4793:
        /* <DEDUP_REMOVED lines=35> */
.L_x_4845:
[----:B------:R4:W-:Y:S02]  /*ad40*/  STS.128 [R128+0x5000], RZ ;  /* 0x005000ff80007388 */ /* 0x0009e40000000c00 */
.L_x_4844:
[----:B------:R-:W-:Y:S05]  /*ad50*/  BSYNC B0 ;  /* 0x0000000000007941 */ /* 0x000fea0003800000 */
.L_x_4843:
        /* <DEDUP_REMOVED lines=32> */
.L_x_4848:
[----:B------:R2:W-:Y:S02]  /*af60*/  STS.128 [R128+0x5800], RZ ;  /* 0x005800ff80007388 */ /* 0x0005e40000000c00 */
.L_x_4847:
[----:B------:R-:W-:Y:S05]  /*af70*/  BSYNC B0 ;  /* 0x0000000000007941 */ /* 0x000fea0003800000 */
.L_x_4846:
        /* <DEDUP_REMOVED lines=42> */
.L_x_4851:
[----:B------:R3:W-:Y:S02]  /*b220*/  STS.128 [R128+0x8000], RZ ;  /* 0x008000ff80007388 */ /* 0x0007e40000000c00 */
.L_x_4850:
[----:B------:R-:W-:Y:S05]  /*b230*/  BSYNC B0 ;  /* 0x0000000000007941 */ /* 0x000fea0003800000 */
.L_x_4849:
[----:B------:R-:W-:Y:S01]  /*b240*/  ISETP.GE.AND P1, PT, R24, R5, PT ;  /* 0x000000051800720c */ /* 0x000fe20003f26270 */
[----:B--2---:R-:W-:Y:S01]  /*b250*/  IMAD.MOV.U32 R3, RZ, RZ, 0x10 ;  /* 0x00000010ff037424 */ /* 0x004fe200078e00ff */
        /* <DEDUP_REMOVED lines=33> */
.L_x_4854:
[----:B------:R1:W-:Y:S02]  /*b470*/  STS.128 [R128+0x8800], RZ ;  /* 0x008800ff80007388 */ /* 0x0003e40000000c00 */
.L_x_4853:
[----:B------:R-:W-:Y:S05]  /*b480*/  BSYNC B0 ;  /* 0x0000000000007941 */ /* 0x000fea0003800000 */
.L_x_4852:
[----:B------:R-:W-:Y:S01]  /*b490*/  LOP3.LUT R67, R67, 0x7fffffe, RZ, 0xc0, !PT ;  /* 0x07fffffe43437812 */ /* 0x000fe200078ec0ff */
[----:B-1----:R-:W-:Y:S01]  /*b4a0*/  IMAD.SHL.U32 R4, R60, 0x40, RZ ;  /* 0x000000403c047824 */ /* 0x002fe200078e00ff */
        /* <DEDUP_REMOVED lines=21> */
[--C-:B------:R-:W-:Y:S01]  /*b600*/  IMAD R7, R57, 0x200, R94.reuse ;  /* 0x0000020039077824 */ /* 0x100fe200078e025e */
[----:B------:R-:W-:Y:S01]  /*b610*/  LOP3.LUT R5, R64, R5, RZ, 0x3c, !PT ;  /* 0x0000000540057212 */ /* 0x000fe200078e3cff */
[----:B------:R-:W-:Y:S01]  /*b620*/  IMAD R122, R2, 0x20, R94 ;  /* 0x00000020027a7824 */ /* 0x000fe200078e025e */
[----:B------:R-:W-:Y:S01]  /*b630*/  LOP3.LUT R93, R4, R93, RZ, 0x3c, !PT ;  /* 0x0000005d045d7212 */ /* 0x000fe200078e3cff */
[----:B------:R-:W-:Y:S01]  /*b640*/  IMAD R4, R2, 0x20, R7 ;  /* 0x0000002002047824 */ /* 0x000fe200078e0207 */
[----:B------:R-:W-:Y:S01]  /*b650*/  LOP3.LUT P1, RZ, R60, 0x2, RZ, 0xc0, !PT ;  /* 0x000000023cff7812 */ /* 0x000fe2000782c0ff */
[----:B------:R-:W-:-:S02]  /*b660*/  IMAD.U32 R124, R124, 0x20, R5 ;  /* 0x000000207c7c7824 */ /* 0x000fc400078e0005 */
[----:B------:R-:W-:Y:S02]  /*b670*/  IMAD.IADD R125, R93, 0x1, R4 ;  /* 0x000000015d7d7824 */ /* 0x000fe400078e0204 */
[----:B------:R-:W-:Y:S01]  /*b680*/  IMAD.MOV.U32 R5, RZ, RZ, 0x20 ;  /* 0x00000020ff057424 */ /* 0x000fe200078e00ff */
[----:B------:R-:W-:Y:S01]  /*b690*/  LEA R124, R124, UR4, 0x1 ;  /* 0x000000047c7c7c11 */ /* 0x000fe2000f8e08ff */
[----:B------:R-:W-:Y:S01]  /*b6a0*/  VIADD R2, R0, 0x8 ;  /* 0x0000000800027836 */ /* 0x000fe20000000000 */
[----:B------:R-:W-:Y:S01]  /*b6b0*/  LEA R125, R125, UR4, 0x1 ;  /* 0x000000047d7d7c11 */ /* 0x000fe2000f8e08ff */
[----:B------:R-:W-:Y:S01]  /*b6c0*/  IMAD.IADD R122, R93, 0x1, R122 ;  /* 0x000000015d7a7824 */ /* 0x000fe200078e027a */
[----:B------:R-:W-:Y:S01]  /*b6d0*/  SEL R5, R5, 0xffffffe0, !P1 ;  /* 0xffffffe005057807 */ /* 0x000fe20004800000 */
[----:B------:R-:W-:Y:S02]  /*b6e0*/  LDSM.16.M88.4 R16, [R124+0x3000] ;  /* 0x003000007c10783b */ /* 0x000fe40000000200 */
[----:B------:R-:W-:-:S02]  /*b6f0*/  IMAD R123, R3, 0x2, R125 ;  /* 0x00000002037b7824 */ /* 0x000fc400078e027d */
[----:B------:R-:W1:Y:S01]  /*b700*/  LDSM.16.M88.4 R52, [R125] ;  /* 0x000000007d34783b */ /* 0x000e620000000200 */
[----:B------:R-:W-:-:S03]  /*b710*/  IMAD.IADD R121, R124, 0x1, R5 ;  /* 0x000000017c797824 */ /* 0x000fc600078e0205 */
[----:B------:R-:W-:Y:S04]  /*b720*/  LDSM.16.M88.4 R76, [R123] ;  /* 0x000000007b4c783b */ /* 0x000fe80000000200 */
[----:B------:R-:W-:Y:S04]  /*b730*/  LDSM.16.M88.4 R12, [R121+0x3000] ;  /* 0x00300000790c783b */ /* 0x000fe80000000200 */
[----:B------:R-:W5:Y:S04]  /*b740*/  LDSM.16.M88.4 R40, [R124+0x3400] ;  /* 0x003400007c28783b */ /* 0x000f680000000200 */
[----:B------:R-:W-:Y:S04]  /*b750*/  LDSM.16.M88.4 R8, [R124+0x4000] ;  /* 0x004000007c08783b */ /* 0x000fe80000000200 */
[----:B------:R-:W-:Y:S04]  /*b760*/  LDSM.16.M88.4 R48, [R125+0x1000] ;  /* 0x001000007d30783b */ /* 0x000fe80000000200 */
[----:B------:R-:W3:Y:S04]  /*b770*/  LDSM.16.M88.4 R44, [R121+0x3400] ;  /* 0x00340000792c783b */ /* 0x000ee80000000200 */
[----:B------:R-:W-:Y:S04]  /*b780*/  LDSM.16.M88.4 R60, [R121+0x4000] ;  /* 0x00400000793c783b */ /* 0x000fe80000000200 */
[----:B------:R-:W-:Y:S04]  /*b790*/  LDSM.16.M88.4 R36, [R123+0x1000] ;  /* 0x001000007b24783b */ /* 0x000fe80000000200 */
[----:B------:R-:W4:Y:S01]  /*b7a0*/  LDSM.16.M88.4 R64, [R124+0x3800] ;  /* 0x003800007c40783b */ /* 0x000f220000000200 */
[C---:B-1----:R-:W-:Y:S03]  /*b7b0*/  HMMA.16816.F32 R4, R52.reuse, R16, RZ ;  /* 0x000000103404723c */ /* 0x042fe600000018ff */
[----:B------:R-:W1:Y:S04]  /*b7c0*/  LDSM.16.M88.4 R88, [R124+0x4400] ;  /* 0x004400007c58783b */ /* 0x000e680000000200 */
[----:B------:R-:W2:Y:S01]  /*b7d0*/  LDSM.16.M88.4 R20, [R124+0x3c00] ;  /* 0x003c00007c14783b */ /* 0x000ea20000000200 */
[C---:B------:R-:W-:Y:S03]  /*b7e0*/  HMMA.16816.F32 R16, R52.reuse, R18, RZ ;  /* 0x000000123410723c */ /* 0x040fe600000018ff */
[----:B------:R-:W-:Y:S03]  /*b7f0*/  LDSM.16.M88.4 R80, [R124+0x5000] ;  /* 0x005000007c50783b */ /* 0x000fe60000000200 */
[C---:B-----5:R-:W-:Y:S01]  /*b800*/  HMMA.16816.F32 R28, R52.reuse, R40, RZ ;  /* 0x00000028341c723c */ /* 0x060fe200000018ff */
[----:B------:R-:W5:Y:S04]  /*b810*/  LDSM.16.M88.4 R24, [R125+0x2000] ;  /* 0x002000007d18783b */ /* 0x000f680000000200 */
[----:B------:R-:W5:Y:S01]  /*b820*/  LDSM.16.M88.4 R72, [R121+0x3800] ;  /* 0x003800007948783b */ /* 0x000f620000000200 */
[----:B------:R-:W-:Y:S03]  /*b830*/  HMMA.16816.F32 R40, R52, R42, RZ ;  /* 0x0000002a3428723c */ /* 0x000fe600000018ff */
[----:B------:R-:W5:Y:S03]  /*b840*/  LDSM.16.M88.4 R32, [R121+0x4400] ;  /* 0x004400007920783b */ /* 0x000f660000000200 */
[C---:B------:R-:W-:Y:S06]  /*b850*/  HMMA.16816.F32 R4, R76.reuse, R12, R4 ;  /* 0x0000000c4c04723c */ /* 0x040fec0000001804 */
[C---:B------:R-:W-:Y:S01]  /*b860*/  HMMA.16816.F32 R16, R76.reuse, R14, R16 ;  /* 0x0000000e4c10723c */ /* 0x040fe20000001810 */
[----:B------:R-:W-:Y:S05]  /*b870*/  LDSM.16.M88.4 R12, [R123+0x2000] ;  /* 0x002000007b0c783b */ /* 0x000fea0000000200 */
[C---:B---3--:R-:W-:Y:S06]  /*b880*/  HMMA.16816.F32 R28, R76.reuse, R44, R28 ;  /* 0x0000002c4c1c723c */ /* 0x048fec000000181c */
[----:B------:R-:W-:Y:S01]  /*b890*/  HMMA.16816.F32 R40, R76, R46, R40 ;  /* 0x0000002e4c28723c */ /* 0x000fe20000001828 */
[----:B------:R-:W-:Y:S05]  /*b8a0*/  LDSM.16.M88.4 R44, [R124+0x4800] ;  /* 0x004800007c2c783b */ /* 0x000fea0000000200 */
[C---:B------:R-:W-:Y:S06]  /*b8b0*/  HMMA.16816.F32 R4, R48.reuse, R8, R4 ;  /* 0x000000083004723c */ /* 0x040fec0000001804 */
[----:B------:R-:W-:Y:S01]  /*b8c0*/  HMMA.16816.F32 R16, R48, R10, R16 ;  /* 0x0000000a3010723c */ /* 0x000fe20000001810 */
[----:B------:R-:W3:Y:S05]  /*b8d0*/  LDSM.16.M88.4 R8, [R121+0x5000] ;  /* 0x005000007908783b */ /* 0x000eea0000000200 */
[----:B----4-:R-:W-:Y:S06]  /*b8e0*/  HMMA.16816.F32 R68, R52, R64, RZ ;  /* 0x000000403444723c */ /* 0x010fec00000018ff */
[----:B-1----:R-:W-:Y:S06]  /*b8f0*/  HMMA.16816.F32 R28, R48, R88, R28 ;  /* 0x00000058301c723c */ /* 0x002fec000000181c */
[----:B------:R-:W-:Y:S06]  /*b900*/  HMMA.16816.F32 R64, R52, R66, RZ ;  /* 0x000000423440723c */ /* 0x000fec00000018ff */
[----:B------:R-:W-:Y:S06]  /*b910*/  HMMA.16816.F32 R16, R36, R62, R16 ;  /* 0x0000003e2410723c */ /* 0x000fec0000001810 */
[----:B------:R-:W-:Y:S01]  /*b920*/  HMMA.16816.F32 R40, R48, R90, R40 ;  /* 0x0000005a3028723c */ /* 0x000fe20000001828 */
[----:B------:R-:W-:Y:S05]  /*b930*/  LDSM.16.M88.4 R88, [R121+0x3c00] ;  /* 0x003c00007958783b */ /* 0x000fea0000000200 */
[----:B------:R-:W-:Y:S06]  /*b940*/  HMMA.16816.F32 R4, R36, R60, R4 ;  /* 0x0000003c2404723c */ /* 0x000fec0000001804 */
[C---:B--2---:R-:W-:Y:S06]  /*b950*/  HMMA.16816.F32 R60, R52.reuse, R20, RZ ;  /* 0x00000014343c723c */ /* 0x044fec00000018ff */
[----:B------:R-:W-:Y:S01]  /*b960*/  HMMA.16816.F32 R52, R52, R22, RZ ;  /* 0x000000163434723c */ /* 0x000fe200000018ff */
[----:B------:R-:W1:Y:S05]  /*b970*/  LDSM.16.M88.4 R20, [R124+0x5400] ;  /* 0x005400007c14783b */ /* 0x000e6a0000000200 */
[----:B-----5:R-:W-:Y:S06]  /*b980*/  HMMA.16816.F32 R16, R24, R82, R16 ;  /* 0x000000521810723c */ /* 0x020fec0000001810 */
[----:B------:R-:W-:Y:S06]  /*b990*/  HMMA.16816.F32 R68, R76, R72, R68 ;  /* 0x000000484c44723c */ /* 0x000fec0000001844 */
[----:B------:R-:W-:Y:S06]  /*b9a0*/  HMMA.16816.F32 R28, R36, R32, R28 ;  /* 0x00000020241c723c */ /* 0x000fec000000181c */
[----:B------:R-:W-:Y:S01]  /*b9b0*/  HMMA.16816.F32 R72, R76, R74, R64 ;  /* 0x0000004a4c48723c */ /* 0x000fe20000001840 */
[----:B------:R-:W2:Y:S05]  /*b9c0*/  LDSM.16.M88.4 R64, [R121+0x4800] ;  /* 0x004800007940783b */ /* 0x000eaa0000000200 */
[----:B------:R-:W-:Y:S06]  /*b9d0*/  HMMA.16816.F32 R40, R36, R34, R40 ;  /* 0x000000222428723c */ /* 0x000fec0000001828 */
[----:B------:R-:W-:Y:S06]  /*b9e0*/  HMMA.16816.F32 R4, R24, R80, R4 ;  /* 0x000000501804723c */ /* 0x000fec0000001804 */
[----:B---3--:R-:W-:Y:S06]  /*b9f0*/  HMMA.16816.F32 R16, R12, R10, R16 ;  /* 0x0000000a0c10723c */ /* 0x008fec0000001810 */
[----:B------:R-:W-:Y:S01]  /*ba00*/  HMMA.16816.F32 R80, R48, R44, R68 ;  /* 0x0000002c3050723c */ /* 0x000fe20000001844 */
[----:B------:R-:W-:Y:S05]  /*ba10*/  LDSM.16.M88.4 R68, [R121+0x5400] ;  /* 0x005400007944783b */ /* 0x000fea0000000200 */
[----:B-1----:R-:W-:Y:S06]  /*ba20*/  HMMA.16816.F32 R28, R24, R20, R28 ;  /* 0x00000014181c723c */ /* 0x002fec000000181c */
[----:B------:R-:W-:Y:S06]  /*ba30*/  HMMA.16816.F32 R72, R48, R46, R72 ;  /* 0x0000002e3048723c */ /* 0x000fec0000001848 */
[----:B------:R-:W-:Y:S01]  /*ba40*/  HMMA.16816.F32 R40, R24, R22, R40 ;  /* 0x000000161828723c */ /* 0x000fe20000001828 */
[----:B------:R-:W1:Y:S01]  /*ba50*/  LDSM.16.M88.4 R20, [R124+0x4c00] ;  /* 0x004c00007c14783b */ /* 0x000e620000000200 */
[----:B------:R-:W-:Y:S01]  /*ba60*/  FMUL.FTZ R16, R16, UR15 ;  /* 0x0000000f10107c20 */ /* 0x000fe20008410000 */
[----:B------:R-:W-:Y:S01]  /*ba70*/  FMUL.FTZ R44, R17, UR15 ;  /* 0x0000000f112c7c20 */ /* 0x000fe20008410000 */
[----:B------:R-:W-:Y:S01]  /*ba80*/  FMUL.FTZ R46, R18, UR15 ;  /* 0x0000000f122e7c20 */ /* 0x000fe20008410000 */
[----:B------:R-:W-:Y:S01]  /*ba90*/  FMUL.FTZ R47, R19, UR15 ;  /* 0x0000000f132f7c20 */ /* 0x000fe20008410000 */
[----:B------:R-:W-:Y:S01]  /*baa0*/  HMMA.16816.F32 R4, R12, R8, R4 ;  /* 0x000000080c04723c */ /* 0x000fe20000001804 */
[----:B------:R-:W3:Y:S01]  /*bab0*/  LDSM.16.M88.4 R8, [R124+0x5800] ;  /* 0x005800007c08783b */ /* 0x000ee20000000200 */
[----:B------:R4:W-:Y:S04]  /*bac0*/  MUFU.TANH R35, R16 ;  /* 0x0000001000237308 */ /* 0x0009e80000002400 */
[----:B------:R-:W-:Y:S04]  /*bad0*/  HMMA.16816.F32 R60, R76, R88, R60 ;  /* 0x000000584c3c723c */ /* 0x000fe8000000183c */
[----:B------:R-:W-:Y:S02]  /*bae0*/  MUFU.TANH R44, R44 ;  /* 0x0000002c002c7308 */ /* 0x000fe40000002400 */
[C---:B--2---:R-:W-:Y:S06]  /*baf0*/  HMMA.16816.F32 R80, R36.reuse, R64, R80 ;  /* 0x000000402450723c */ /* 0x044fec0000001850 */
[----:B------:R-:W-:Y:S01]  /*bb00*/  HMMA.16816.F32 R72, R36, R66, R72 ;  /* 0x000000422448723c */ /* 0x000fe20000001848 */
[----:B----4-:R-:W2:Y:S01]  /*bb10*/  LDSM.16.M88.4 R16, [R121+0x4c00] ;  /* 0x004c00007910783b */ /* 0x010ea20000000200 */
[----:B------:R-:W-:Y:S04]  /*bb20*/  MUFU.TANH R46, R46 ;  /* 0x0000002e002e7308 */ /* 0x000fe80000002400 */
[----:B------:R-:W-:Y:S01]  /*bb30*/  FMUL.FTZ R4, R4, UR15 ;  /* 0x0000000f04047c20 */ /* 0x000fe20008410000 */
[----:B------:R-:W-:Y:S01]  /*bb40*/  FMUL.FTZ R5, R5, UR15 ;  /* 0x0000000f05057c20 */ /* 0x000fe20008410000 */
[----:B------:R-:W-:Y:S01]  /*bb50*/  FMUL.FTZ R6, R6, UR15 ;  /* 0x0000000f06067c20 */ /* 0x000fe20008410000 */
[----:B------:R-:W-:Y:S01]  /*bb60*/  FMUL.FTZ R45, R7, UR15 ;  /* 0x0000000f072d7c20 */ /* 0x000fe20008410000 */
[----:B------:R-:W4:Y:S01]  /*bb70*/  MUFU.TANH R32, R4 ;  /* 0x0000000400207308 */ /* 0x000f220000002400 */
[----:B------:R-:W-:Y:S06]  /*bb80*/  HMMA.16816.F32 R52, R76, R90, R52 ;  /* 0x0000005a4c34723c */ /* 0x000fec0000001834 */
[----:B-1----:R-:W-:Y:S01]  /*bb90*/  HMMA.16816.F32 R60, R48, R20, R60 ;  /* 0x00000014303c723c */ /* 0x002fe2000000183c */
[----:B------:R-:W1:Y:S05]  /*bba0*/  MUFU.TANH R33, R5 ;  /* 0x0000000500217308 */ /* 0x000e6a0000002400 */
[C---:B---3--:R-:W-:Y:S03]  /*bbb0*/  HMMA.16816.F32 R80, R24.reuse, R8, R80 ;  /* 0x000000081850723c */ /* 0x048fe60000001850 */
[----:B------:R3:W-:Y:S03]  /*bbc0*/  MUFU.TANH R34, R6 ;  /* 0x0000000600227308 */ /* 0x0007e60000002400 */
[----:B------:R-:W-:Y:S01]  /*bbd0*/  HMMA.16816.F32 R72, R24, R10, R72 ;  /* 0x0000000a1848723c */ /* 0x000fe20000001848 */
[----:B------:R-:W5:Y:S04]  /*bbe0*/  LDSM.16.M88.4 R8, [R124+0x5c00] ;  /* 0x005c00007c08783b */ /* 0x000f680000000200 */
[----:B------:R-:W1:Y:S01]  /*bbf0*/  MUFU.TANH R45, R45 ;  /* 0x0000002d002d7308 */ /* 0x000e620000002400 */
[----:B------:R-:W-:Y:S06]  /*bc00*/  HMMA.16816.F32 R52, R48, R22, R52 ;  /* 0x000000163034723c */ /* 0x000fec0000001834 */
[----:B--2---:R-:W-:Y:S01]  /*bc10*/  HMMA.16816.F32 R60, R36, R16, R60 ;  /* 0x00000010243c723c */ /* 0x004fe2000000183c */
[----:B------:R-:W-:Y:S01]  /*bc20*/  MUFU.TANH R47, R47 ;  /* 0x0000002f002f7308 */ /* 0x000fe20000002400 */
[----:B---3--:R-:W2:Y:S04]  /*bc30*/  LDSM.16.M88.4 R4, [R121+0x5800] ;  /* 0x005800007904783b */ /* 0x008ea80000000200 */
[C---:B------:R-:W-:Y:S06]  /*bc40*/  HMMA.16816.F32 R28, R12.reuse, R68, R28 ;  /* 0x000000440c1c723c */ /* 0x040fec000000181c */
[----:B------:R-:W-:Y:S06]  /*bc50*/  HMMA.16816.F32 R40, R12, R70, R40 ;  /* 0x000000460c28723c */ /* 0x000fec0000001828 */
[----:B------:R-:W-:Y:S07]  /*bc60*/  HMMA.16816.F32 R52, R36, R18, R52 ;  /* 0x000000122434723c */ /* 0x000fee0000001834 */
[----:B------:R-:W-:Y:S01]  /*bc70*/  IMAD R19, R57, 0x10, R58 ;  /* 0x0000001039137824 */ /* 0x000fe200078e023a */
[----:B-----5:R-:W-:Y:S04]  /*bc80*/  HMMA.16816.F32 R60, R24, R8, R60 ;  /* 0x00000008183c723c */ /* 0x020fe8000000183c */
[----:B------:R-:W-:Y:S01]  /*bc90*/  IADD3 R18, R19, 0x1, R134 ;  /* 0x0000000113127810 */ /* 0x000fe20007ffe086 */
[----:B------:R-:W-:Y:S01]  /*bca0*/  FMUL.FTZ R28, R28, UR15 ;  /* 0x0000000f1c1c7c20 */ /* 0x000fe20008410000 */
[----:B------:R-:W-:Y:S01]  /*bcb0*/  FMUL.FTZ R20, R29, UR15 ;  /* 0x0000000f1d147c20 */ /* 0x000fe20008410000 */
[----:B------:R-:W-:Y:S01]  /*bcc0*/  FMUL.FTZ R23, R30, UR15 ;  /* 0x0000000f1e177c20 */ /* 0x000fe20008410000 */
[----:B------:R-:W-:Y:S01]  /*bcd0*/  IADD3 R18, R59, R18, -R127 ;  /* 0x000000123b127210 */ /* 0x000fe20007ffe87f */
[----:B------:R-:W-:Y:S01]  /*bce0*/  FMUL.FTZ R29, R31, UR15 ;  /* 0x0000000f1f1d7c20 */ /* 0x000fe20008410000 */
[----:B------:R-:W-:-:S02]  /*bcf0*/  VIADD R8, R0, 0x1 ;  /* 0x0000000100087836 */ /* 0x000fc40000000000 */
[----:B------:R-:W-:Y:S01]  /*bd00*/  FMUL.FTZ R21, R40, UR15 ;  /* 0x0000000f28157c20 */ /* 0x000fe20008410000 */
[----:B------:R-:W3:Y:S01]  /*bd10*/  MUFU.TANH R28, R28 ;  /* 0x0000001c001c7308 */ /* 0x000ee20000002400 */
[----:B------:R-:W-:Y:S02]  /*bd20*/  VIADD R18, R18, UR14 ;  /* 0x0000000e12127c36 */ /* 0x000fe40008000000 */
[----:B------:R-:W-:Y:S01]  /*bd30*/  FMUL.FTZ R22, R41, UR15 ;  /* 0x0000000f29167c20 */ /* 0x000fe20008410000 */
[----:B------:R-:W-:Y:S01]  /*bd40*/  FMUL.FTZ R16, R42, UR15 ;  /* 0x0000000f2a107c20 */ /* 0x000fe20008410000 */
[C---:B--2---:R-:W-:Y:S01]  /*bd50*/  HMMA.16816.F32 R80, R12.reuse, R4, R80 ;  /* 0x000000040c50723c */ /* 0x044fe20000001850 */
[----:B------:R-:W-:Y:S01]  /*bd60*/  FMUL.FTZ R17, R43, UR15 ;  /* 0x0000000f2b117c20 */ /* 0x000fe20008410000 */
[C---:B------:R-:W-:Y:S02]  /*bd70*/  VIMNMX R100, R18.reuse, R59, PT ;  /* 0x0000003b12647248 */ /* 0x040fe40003fe0100 */
[----:B------:R-:W-:Y:S01]  /*bd80*/  VIADDMNMX R101, R18, 0x8, R59, PT ;  /* 0x0000000812657846 */ /* 0x000fe2000380013b */
[----:B------:R-:W2:Y:S01]  /*bd90*/  MUFU.TANH R20, R20 ;  /* 0x0000001400147308 */ /* 0x000ea20000002400 */
[----:B------:R-:W-:Y:S01]  /*bda0*/  HMMA.16816.F32 R72, R12, R6, R72 ;  /* 0x000000060c48723c */ /* 0x000fe20000001848 */
[----:B------:R-:W5:Y:S01]  /*bdb0*/  LDSM.16.M88.4 R4, [R121+0x5c00] ;  /* 0x005c00007904783b */ /* 0x000f620000000200 */
[----:B------:R-:W-:Y:S01]  /*bdc0*/  ISETP.GE.AND P6, PT, R0, R100, PT ;  /* 0x000000640000720c */ /* 0x000fe20003fc6270 */
[----:B------:R-:W-:-:S04]  /*bdd0*/  DEPBAR.LE SB0, 0x0 ;  /* 0x000080000000791a */ /* 0x000fc80000000000 */
[----:B------:R-:W-:Y:S01]  /*bde0*/  HMMA.16816.F32 R52, R24, R10, R52 ;  /* 0x0000000a1834723c */ /* 0x000fe20000001834 */
[-C--:B------:R-:W-:Y:S01]  /*bdf0*/  ISETP.GE.AND P5, PT, R2, R100.reuse, PT ;  /* 0x000000640200720c */ /* 0x080fe20003fa6270 */
[----:B------:R-:W-:Y:S01]  /*be00*/  MUFU.TANH R21, R21 ;  /* 0x0000001500157308 */ /* 0x000fe20000002400 */
[-C--:B------:R-:W-:Y:S02]  /*be10*/  ISETP.GE.AND P2, PT, R8, R100.reuse, PT ;  /* 0x000000640800720c */ /* 0x080fe40003f46270 */
[----:B----4-:R-:W-:Y:S02]  /*be20*/  FSEL R18, R32, -INF , !P6 ;  /* 0xff80000020127808 */ /* 0x010fe40007000000 */
[-C--:B------:R-:W-:Y:S01]  /*be30*/  ISETP.GE.AND P6, PT, R2, R101.reuse, PT ;  /* 0x000000650200720c */ /* 0x080fe20003fc6270 */
[----:B------:R-:W-:Y:S01]  /*be40*/  VIADD R2, R0, 0x10 ;  /* 0x0000001000027836 */ /* 0x000fe20000000000 */
[----:B------:R-:W-:Y:S01]  /*be50*/  FSEL R24, R35, -INF , !P5 ;  /* 0xff80000023187808 */ /* 0x000fe20006800000 */
[----:B------:R-:W-:Y:S01]  /*be60*/  MUFU.TANH R22, R22 ;  /* 0x0000001600167308 */ /* 0x000fe20000002400 */
[-C--:B------:R-:W-:Y:S01]  /*be70*/  ISETP.GE.AND P1, PT, R8, R101.reuse, PT ;  /* 0x000000650800720c */ /* 0x080fe20003f26270 */
[----:B------:R-:W-:Y:S01]  /*be80*/  FMUL.FTZ R80, R80, UR15 ;  /* 0x0000000f50507c20 */ /* 0x000fe20008410000 */
[----:B-1----:R-:W-:Y:S01]  /*be90*/  FSEL R26, R33, -INF , !P2 ;  /* 0xff800000211a7808 */ /* 0x002fe20005000000 */
[----:B------:R-:W-:Y:S01]  /*bea0*/  FMUL.FTZ R81, R81, UR15 ;  /* 0x0000000f51517c20 */ /* 0x000fe20008410000 */
[-C--:B------:R-:W-:Y:S01]  /*beb0*/  ISETP.GE.AND P5, PT, R0, R101.reuse, PT ;  /* 0x000000650000720c */ /* 0x080fe20003fa6270 */
[----:B------:R-:W-:Y:S01]  /*bec0*/  FMUL.FTZ R83, R83, UR15 ;  /* 0x0000000f53537c20 */ /* 0x000fe20008410000 */
        /* <DEDUP_REMOVED lines=8> */
[----:B------:R-:W-:Y:S01]  /*bf50*/  FSEL R46, R46, -INF , !P6 ;  /* 0xff8000002e2e7808 */ /* 0x000fe20007000000 */
[----:B------:R-:W4:Y:S01]  /*bf60*/  MUFU.TANH R29, R29 ;  /* 0x0000001d001d7308 */ /* 0x000f220000002400 */
[----:B---3--:R-:W-:Y:S01]  /*bf70*/  FSEL R40, R28, -INF , !P5 ;  /* 0xff8000001c287808 */ /* 0x008fe20006800000 */
[----:B------:R-:W-:Y:S01]  /*bf80*/  FMUL.FTZ R74, R74, UR15 ;  /* 0x0000000f4a4a7c20 */ /* 0x000fe20008410000 */
[----:B------:R-:W-:Y:S01]  /*bf90*/  ISETP.GE.AND P6, PT, R2, R100, PT ;  /* 0x000000640200720c */ /* 0x000fe20003fc6270 */
[----:B------:R-:W-:Y:S01]  /*bfa0*/  FMUL.FTZ R75, R75, UR15 ;  /* 0x0000000f4b4b7c20 */ /* 0x000fe20008410000 */
[----:B------:R-:W-:Y:S01]  /*bfb0*/  FMUL.FTZ R82, R82, UR15 ;  /* 0x0000000f52527c20 */ /* 0x000fe20008410000 */
[----:B------:R-:W-:Y:S01]  /*bfc0*/  SHF.R.S32.HI R8, RZ, 0x1f, R57 ;  /* 0x0000001fff087819 */ /* 0x000fe20000011439 */
[----:B-----5:R-:W-:Y:S01]  /*bfd0*/  HMMA.16816.F32 R60, R12, R4, R60 ;  /* 0x000000040c3c723c */ /* 0x020fe2000000183c */
[----:B------:R-:W3:Y:S01]  /*bfe0*/  MUFU.TANH R16, R16 ;  /* 0x0000001000107308 */ /* 0x000ee20000002400 */
[----:B--2---:R-:W-:-:S02]  /*bff0*/  FSEL R28, R20, -INF , !P6 ;  /* 0xff800000141c7808 */ /* 0x004fc40007000000 */
[----:B------:R-:W-:Y:S02]  /*c000*/  LEA.HI R8, R8, R57, RZ, 0x2 ;  /* 0x0000003908087211 */ /* 0x000fe400078f10ff */
[----:B------:R-:W-:Y:S01]  /*c010*/  HMMA.16816.F32 R52, R12, R6, R52 ;  /* 0x000000060c34723c */ /* 0x000fe20000001834 */
[----:B------:R-:W-:Y:S01]  /*c020*/  VIADD R4, R0, 0x9 ;  /* 0x0000000900047836 */ /* 0x000fe20000000000 */
[----:B------:R-:W-:Y:S01]  /*c030*/  LOP3.LUT R8, R8, 0xfffffffc, RZ, 0xc0, !PT ;  /* 0xfffffffc08087812 */ /* 0x000fe200078ec0ff */
[----:B------:R-:W2:Y:S01]  /*c040*/  MUFU.TANH R17, R17 ;  /* 0x0000001100117308 */ /* 0x000ea20000002400 */
[----:B------:R-:W-:Y:S02]  /*c050*/  VIADD R5, R0, 0x28 ;  /* 0x0000002800057836 */ /* 0x000fe40000000000 */
[----:B------:R-:W-:Y:S01]  /*c060*/  ISETP.GE.AND P2, PT, R4, R100, PT ;  /* 0x000000640400720c */ /* 0x000fe20003f46270 */
[----:B------:R-:W-:Y:S01]  /*c070*/  IMAD.IADD R137, R57, 0x1, -R8 ;  /* 0x0000000139897824 */ /* 0x000fe200078e0a08 */
[----:B-1----:R-:W-:-:S02]  /*c080*/  FSEL R12, R23, -INF , !P1 ;  /* 0xff800000170c7808 */ /* 0x002fc40004800000 */
[----:B------:R-:W-:Y:S01]  /*c090*/  FSEL R44, R44, -INF , !P2 ;  /* 0xff8000002c2c7808 */ /* 0x000fe20005000000 */
[----:B------:R-:W1:Y:S01]  /*c0a0*/  MUFU.TANH R116, R80 ;  /* 0x0000005000747308 */ /* 0x000e620000002400 */
[----:B------:R-:W-:Y:S01]  /*c0b0*/  ISETP.GE.AND P2, PT, R4, R101, PT ;  /* 0x000000650400720c */ /* 0x000fe20003f46270 */
[----:B------:R-:W-:-:S03]  /*c0c0*/  VIADD R4, R0, 0x18 ;  /* 0x0000001800047836 */ /* 0x000fc60000000000 */
[----:B------:R-:W-:Y:S02]  /*c0d0*/  FSEL R38, R47, -INF , !P2 ;  /* 0xff8000002f267808 */ /* 0x000fe40005000000 */
[-C--:B------:R-:W-:Y:S01]  /*c0e0*/  ISETP.GE.AND P2, PT, R2, R101.reuse, PT ;  /* 0x000000650200720c */ /* 0x080fe20003f46270 */
[----:B------:R-:W-:Y:S01]  /*c0f0*/  VIADD R2, R0, 0x19 ;  /* 0x0000001900027836 */ /* 0x000fe20000000000 */
[-C--:B------:R-:W-:Y:S01]  /*c100*/  ISETP.GE.AND P5, PT, R4, R100.reuse, PT ;  /* 0x000000640400720c */ /* 0x080fe20003fa6270 */
[----:B------:R-:W5:Y:S01]  /*c110*/  MUFU.TANH R114, R81 ;  /* 0x0000005100727308 */ /* 0x000f620000002400 */
[----:B------:R-:W-:Y:S01]  /*c120*/  FMUL.FTZ R32, R62, UR15 ;  /* 0x0000000f3e207c20 */ /* 0x000fe20008410000 */
[----:B----4-:R-:W-:Y:S01]  /*c130*/  FSEL R14, R29, -INF , !P2 ;  /* 0xff8000001d0e7808 */ /* 0x010fe20005000000 */
[----:B------:R-:W-:Y:S01]  /*c140*/  FMUL.FTZ R35, R61, UR15 ;  /* 0x0000000f3d237c20 */ /* 0x000fe20008410000 */
[-C--:B------:R-:W-:Y:S01]  /*c150*/  ISETP.GE.AND P6, PT, R2, R100.reuse, PT ;  /* 0x000000640200720c */ /* 0x080fe20003fc6270 */
[----:B------:R-:W-:Y:S01]  /*c160*/  FMUL.FTZ R60, R60, UR15 ;  /* 0x0000000f3c3c7c20 */ /* 0x000fe20008410000 */
[----:B------:R-:W-:Y:S01]  /*c170*/  FSEL R20, R21, -INF , !P5 ;  /* 0xff80000015147808 */ /* 0x000fe20006800000 */
[----:B------:R-:W-:Y:S01]  /*c180*/  FMUL.FTZ R34, R52, UR15 ;  /* 0x0000000f34227c20 */ /* 0x000fe20008410000 */
[----:B------:R-:W4:Y:S01]  /*c190*/  MUFU.TANH R104, R72 ;  /* 0x0000004800687308 */ /* 0x000f220000002400 */
[-C--:B------:R-:W-:Y:S01]  /*c1a0*/  ISETP.GE.AND P5, PT, R4, R101.reuse, PT ;  /* 0x000000650400720c */ /* 0x080fe20003fa6270 */
[----:B------:R-:W-:Y:S01]  /*c1b0*/  VIADD R4, R0, 0x20 ;  /* 0x0000002000047836 */ /* 0x000fe20000000000 */
[----:B------:R-:W-:Y:S01]  /*c1c0*/  FSEL R22, R22, -INF , !P6 ;  /* 0xff80000016167808 */ /* 0x000fe20007000000 */
[----:B------:R-:W-:Y:S01]  /*c1d0*/  FMUL.FTZ R33, R53, UR15 ;  /* 0x0000000f35217c20 */ /* 0x000fe20008410000 */
[-C--:B------:R-:W-:Y:S01]  /*c1e0*/  ISETP.GE.AND P6, PT, R2, R101.reuse, PT ;  /* 0x000000650200720c */ /* 0x080fe20003fc6270 */
[----:B------:R-:W-:Y:S01]  /*c1f0*/  VIADD R2, R0, 0x21 ;  /* 0x0000002100027836 */ /* 0x000fe20000000000 */
[CC--:B------:R-:W-:Y:S01]  /*c200*/  ISETP.GE.AND P1, PT, R4.reuse, R100.reuse, PT ;  /* 0x000000640400720c */ /* 0x0c0fe20003f26270 */
[----:B------:R-:W4:Y:S01]  /*c210*/  MUFU.TANH R112, R73 ;  /* 0x0000004900707308 */ /* 0x000f220000002400 */
[-C--:B------:R-:W-:Y:S01]  /*c220*/  ISETP.GE.AND P2, PT, R4, R101.reuse, PT ;  /* 0x000000650400720c */ /* 0x080fe20003f46270 */
[----:B------:R-:W-:Y:S01]  /*c230*/  FMUL.FTZ R31, R63, UR15 ;  /* 0x0000000f3f1f7c20 */ /* 0x000fe20008410000 */
[----:B---3--:R-:W-:Y:S01]  /*c240*/  FSEL R6, R16, -INF , !P5 ;  /* 0xff80000010067808 */ /* 0x008fe20006800000 */
[----:B------:R-:W-:Y:S01]  /*c250*/  FMUL.FTZ R30, R54, UR15 ;  /* 0x0000000f361e7c20 */ /* 0x000fe20008410000 */
[----:B--2---:R-:W-:Y:S01]  /*c260*/  FSEL R4, R17, -INF , !P6 ;  /* 0xff80000011047808 */ /* 0x004fe20007000000 */
[----:B------:R-:W-:Y:S01]  /*c270*/  FMUL.FTZ R29, R55, UR15 ;  /* 0x0000000f371d7c20 */ /* 0x000fe20008410000 */
[C---:B------:R-:W-:Y:S01]  /*c280*/  ISETP.GE.AND P5, PT, R2.reuse, R100, PT ;  /* 0x000000640200720c */ /* 0x040fe20003fa6270 */
[----:B------:R-:W2:Y:S01]  /*c290*/  MUFU.TANH R102, R83 ;  /* 0x0000005300667308 */ /* 0x000ea20000002400 */
[----:B------:R-:W-:Y:S01]  /*c2a0*/  ISETP.GE.AND P6, PT, R2, R101, PT ;  /* 0x000000650200720c */ /* 0x000fe20003fc6270 */
[----:B------:R-:W-:Y:S01]  /*c2b0*/  VIADD R2, R0, 0x29 ;  /* 0x0000002900027836 */ /* 0x000fe20000000000 */
[----:B-1----:R-:W-:-:S02]  /*c2c0*/  FSEL R116, R116, -INF , !P1 ;  /* 0xff80000074747808 */ /* 0x002fc40004800000 */
[CC--:B------:R-:W-:Y:S02]  /*c2d0*/  ISETP.GE.AND P1, PT, R5.reuse, R100.reuse, PT ;  /* 0x000000640500720c */ /* 0x0c0fe40003f26270 */
[----:B-----5:R-:W-:Y:S01]  /*c2e0*/  FSEL R114, R114, -INF , !P5 ;  /* 0xff80000072727808 */ /* 0x020fe20006800000 */
[----:B------:R-:W1:Y:S01]  /*c2f0*/  MUFU.TANH R108, R74 ;  /* 0x0000004a006c7308 */ /* 0x000e620000002400 */
[----:B------:R-:W-:Y:S02]  /*c300*/  ISETP.GE.AND P5, PT, R2, R100, PT ;  /* 0x000000640200720c */ /* 0x000fe40003fa6270 */
[----:B----4-:R-:W-:Y:S02]  /*c310*/  FSEL R104, R104, -INF , !P1 ;  /* 0xff80000068687808 */ /* 0x010fe40004800000 */
[-C--:B------:R-:W-:Y:S01]  /*c320*/  ISETP.GE.AND P1, PT, R5, R101.reuse, PT ;  /* 0x000000650500720c */ /* 0x080fe20003f26270 */
[----:B------:R-:W-:Y:S01]  /*c330*/  VIADD R5, R0, 0x30 ;  /* 0x0000003000057836 */ /* 0x000fe20000000000 */
[----:B------:R-:W-:Y:S01]  /*c340*/  FSEL R112, R112, -INF , !P5 ;  /* 0xff80000070707808 */ /* 0x000fe20006800000 */
[----:B------:R-:W3:Y:S01]  /*c350*/  MUFU.TANH R98, R75 ;  /* 0x0000004b00627308 */ /* 0x000ee20000002400 */
[----:B------:R-:W-:Y:S01]  /*c360*/  ISETP.GE.AND P5, PT, R2, R101, PT ;  /* 0x000000650200720c */ /* 0x000fe20003fa6270 */
[----:B------:R-:W-:Y:S01]  /*c370*/  VIADD R2, R0, 0x31 ;  /* 0x0000003100027836 */ /* 0x000fe20000000000 */
[----:B--2---:R-:W-:-:S02]  /*c380*/  FSEL R102, R102, -INF , !P6 ;  /* 0xff80000066667808 */ /* 0x004fc40007000000 */
[----:B------:R-:W-:-:S03]  /*c390*/  ISETP.GE.AND P6, PT, R5, R101, PT ;  /* 0x000000650500720c */ /* 0x000fc60003fc6270 */
[----:B------:R-:W2:Y:S01]  /*c3a0*/  MUFU.TANH R32, R32 ;  /* 0x0000002000207308 */ /* 0x000ea20000002400 */
[----:B-1----:R-:W-:Y:S02]  /*c3b0*/  FSEL R108, R108, -INF , !P1 ;  /* 0xff8000006c6c7808 */ /* 0x002fe40004800000 */
[----:B------:R-:W-:-:S05]  /*c3c0*/  ISETP.GE.AND P1, PT, R2, R100, PT ;  /* 0x000000640200720c */ /* 0x000fca0003f26270 */
[----:B------:R-:W1:Y:S01]  /*c3d0*/  MUFU.TANH R110, R82 ;  /* 0x00000052006e7308 */ /* 0x000e620000002400 */
[----:B---3--:R-:W-:Y:S02]  /*c3e0*/  FSEL R98, R98, -INF , !P5 ;  /* 0xff80000062627808 */ /* 0x008fe40006800000 */
[----:B------:R-:W-:Y:S01]  /*c3f0*/  ISETP.GE.AND P5, PT, R2, R101, PT ;  /* 0x000000650200720c */ /* 0x000fe20003fa6270 */
[C---:B------:R-:W-:Y:S02]  /*c400*/  VIADD R2, R0.reuse, 0x38 ;  /* 0x0000003800027836 */ /* 0x040fe40000000000 */
[----:B------:R-:W-:Y:S02]  /*c410*/  VIADD R0, R0, 0x39 ;  /* 0x0000003900007836 */ /* 0x000fe40000000000 */
[----:B------:R-:W3:Y:S01]  /*c420*/  MUFU.TANH R88, R60 ;  /* 0x0000003c00587308 */ /* 0x000ee20000002400 */
[----:B--2---:R-:W-:Y:S02]  /*c430*/  FSEL R32, R32, -INF , !P6 ;  /* 0xff80000020207808 */ /* 0x004fe40007000000 */
[----:B------:R-:W-:-:S05]  /*c440*/  ISETP.GT.AND P6, PT, R139, R126, PT ;  /* 0x0000007e8b00720c */ /* 0x000fca0003fc4270 */
        /* <DEDUP_REMOVED lines=18> */
[----:B-1----:R-:W-:Y:S02]  /*c570*/  FSEL R30, R30, -INF , !P2 ;  /* 0xff8000001e1e7808 */ /* 0x002fe40005000000 */
[----:B---3--:R-:W-:Y:S01]  /*c580*/  FSEL R29, R29, -INF , !P1 ;  /* 0xff8000001d1d7808 */ /* 0x008fe20004800000 */
[----:B------:R-:W-:Y:S06]  /*c590*/  @!P6 BRA `(.L_x_4855) ;  /* 0x000000080014e947 */ /* 0x000fec0003800000 */
[----:B------:R-:W-:Y:S05]  /*c5a0*/  @!P3 BRA `(.L_x_4856) ;  /* 0x0000000000f8b947 */ /* 0x000fea0003800000 */
[----:B------:R-:W1:Y:S01]  /*c5b0*/  LDC R0, c[0x0][0x380] ;  /* 0x0000e000ff007b82 */ /* 0x000e620000000800 */
[----:B------:R-:W-:Y:S01]  /*c5c0*/  IMAD.SHL.U32 R7, R139, 0x40, RZ ;  /* 0x000000408b077824 */ /* 0x000fe200078e00ff */
[----:B------:R-:W-:-:S04]  /*c5d0*/  ULDC.64 UR8, c[0x0][0x248] ;  /* 0x0000920000087ab9 */ /* 0x000fc80000000a00 */
        /* <DEDUP_REMOVED lines=29> */
[----:B------:R-:W1:Y:S04]  /*c7b0*/  LDC.64 R8, c[0x0][0x230] ;  /* 0x00008c00ff087b82 */ /* 0x000e680000000a00 */
[----:B------:R-:W-:Y:S01]  /*c7c0*/  @P5 VIADD R13, R13, 0x1 ;  /* 0x000000010d0d5836 */ /* 0x000fe20000000000 */
[----:B------:R-:W-:Y:S02]  /*c7d0*/  ISETP.GE.AND P5, PT, R7, RZ, PT ;  /* 0x000000ff0700720c */ /* 0x000fe40003fa6270 */
[----:B------:R-:W-:-:S04]  /*c7e0*/  LOP3.LUT R7, RZ, R0, RZ, 0x33, !PT ;  /* 0x00000000ff077212 */ /* 0x000fc800078e33ff */
[----:B------:R-:W-:Y:S01]  /*c7f0*/  @P1 VIADD R2, R2, 0x1 ;  /* 0x0000000102021836 */ /* 0x000fe20000000000 */
[----:B------:R-:W-:-:S03]  /*c800*/  ISETP.NE.AND P1, PT, R0, RZ, PT ;  /* 0x000000ff0000720c */ /* 0x000fc60003f25270 */
[----:B------:R-:W-:-:S03]  /*c810*/  @!P2 IMAD.MOV R2, RZ, RZ, -R2 ;  /* 0x000000ffff02a224 */ /* 0x000fc600078e0a02 */
        /* <DEDUP_REMOVED lines=17> */
[-C--:B-1----:R-:W-:Y:S02]  /*c930*/  IMAD R7, R7, R8.reuse, RZ ;  /* 0x0000000807077224 */ /* 0x082fe400078e02ff */
[----:B------:R-:W-:-:S04]  /*c940*/  IMAD.WIDE.U32 R16, R2, R8, R16 ;  /* 0x0000000802107225 */ /* 0x000fc800078e0010 */
[----:B------:R-:W-:Y:S02]  /*c950*/  IMAD R9, R2, R9, R7 ;  /* 0x0000000902097224 */ /* 0x000fe400078e0207 */
[----:B------:R-:W-:-:S03]  /*c960*/  IMAD.MOV.U32 R11, RZ, RZ, R16 ;  /* 0x000000ffff0b7224 */ /* 0x000fc600078e0010 */
[----:B------:R-:W-:Y:S01]  /*c970*/  IADD3 R9, R17, R9, RZ ;  /* 0x0000000911097210 */ /* 0x000fe20007ffe0ff */
[----:B------:R-:W-:Y:S06]  /*c980*/  BRA `(.L_x_4857) ;  /* 0x0000000000107947 */ /* 0x000fec0003800000 */
.L_x_4856:
[----:B------:R-:W1:Y:S02]  /*c990*/  LDC R0, c[0x0][0x248] ;  /* 0x00009200ff007b82 */ /* 0x000e640000000800 */
[----:B-1----:R-:W-:-:S05]  /*c9a0*/  IMAD.SHL.U32 R11, R0, 0x40, RZ ;  /* 0x00000040000b7824 */ /* 0x002fca00078e00ff */
[----:B------:R-:W-:-:S04]  /*c9b0*/  IADD3 R11, -R11, RZ, RZ ;  /* 0x000000ff0b0b7210 */ /* 0x000fc80007ffe1ff */
[----:B------:R-:W-:-:S07]  /*c9c0*/  SHF.R.S32.HI R9, RZ, 0x1f, R11 ;  /* 0x0000001fff097819 */ /* 0x000fce000001140b */
.L_x_4857:
[C---:B------:R-:W-:Y:S01]  /*c9d0*/  LOP3.LUT P5, RZ, R92.reuse, 0x2, RZ, 0xc0, !PT ;  /* 0x000000025cff7812 */ /* 0x040fe200078ac0ff */
[----:B------:R-:W1:Y:S01]  /*c9e0*/  LDC R5, c[0x0][0x24c] ;  /* 0x00009300ff057b82 */ /* 0x000e620000000800 */
[C---:B------:R-:W-:Y:S02]  /*c9f0*/  LEA R132, P1, R11.reuse, R132, 0x1 ;  /* 0x000000840b847211 */ /* 0x040fe400078208ff */
[C---:B------:R-:W-:Y:S02]  /*ca00*/  LOP3.LUT P2, RZ, R92.reuse, 0x4, RZ, 0xc0, !PT ;  /* 0x000000045cff7812 */ /* 0x040fe4000784c0ff */
[----:B------:R-:W-:Y:S02]  /*ca10*/  LEA.HI.X R135, R11, R135, R9, 0x1, P1 ;  /* 0x000000870b877211 */ /* 0x000fe400008f0c09 */
[----:B------:R-:W-:Y:S02]  /*ca20*/  P2R R8, PR, RZ, 0x1 ;  /* 0x00000001ff087803 */ /* 0x000fe40000000000 */
[----:B------:R-:W-:-:S03]  /*ca30*/  LOP3.LUT P0, RZ, R92, 0x1, RZ, 0xc0, !PT ;  /* 0x000000015cff7812 */ /* 0x000fc6000780c0ff */
        /* <DEDUP_REMOVED lines=8> */
[----:B------:R-:W-:-:S04]  /*cac0*/  LEA R11, P1, R0, R11, 0x5 ;  /* 0x0000000b000b7211 */ /* 0x000fc800078228ff */
[----:B-1----:R-:W-:Y:S02]  /*cad0*/  LEA.HI.X R9, R0, R9, R5, 0x5, P1 ;  /* 0x0000000900097211 */ /* 0x002fe400008f2c05 */
[----:B------:R-:W-:-:S05]  /*cae0*/  @P5 IADD3 R7, P1, R11, R106, RZ ;  /* 0x0000006a0b075210 */ /* 0x000fca0007f3e0ff */
[----:B------:R-:W-:Y:S01]  /*caf0*/  @P5 IMAD.X R2, R9, 0x1, R56, P1 ;  /* 0x0000000109025824 */ /* 0x000fe200008e0638 */
[----:B------:R-:W-:-:S05]  /*cb00*/  @P2 IADD3 R11, P1, R11, R106, RZ ;  /* 0x0000006a0b0b2210 */ /* 0x000fca0007f3e0ff */
[----:B------:R-:W-:Y:S02]  /*cb10*/  @P2 IMAD.X R56, R9, 0x1, R56, P1 ;  /* 0x0000000109382824 */ /* 0x000fe400008e0638 */
[C---:B------:R-:W-:Y:S01]  /*cb20*/  @P0 IMAD.SHL.U32 R9, R0.reuse, 0x20, RZ ;  /* 0x0000002000090824 */ /* 0x040fe200078e00ff */
[----:B------:R-:W-:-:S04]  /*cb30*/  @P0 SHF.L.U64.HI R0, R0, 0x5, R5 ;  /* 0x0000000500000819 */ /* 0x000fc80000010205 */
[----:B------:R-:W-:-:S04]  /*cb40*/  @P0 LEA R48, P1, R9, R132, 0x1 ;  /* 0x0000008409300211 */ /* 0x000fc800078208ff */
[----:B------:R-:W-:Y:S02]  /*cb50*/  @P0 LEA.HI.X R49, R9, R135, R0, 0x1, P1 ;  /* 0x0000008709310211 */ /* 0x000fe400008f0c00 */
[----:B------:R-:W-:Y:S02]  /*cb60*/  ISETP.NE.AND P0, PT, R8, RZ, PT ;  /* 0x000000ff0800720c */ /* 0x000fe40003f05270 */
        /* <DEDUP_REMOVED lines=40> */
.L_x_4855:
        /* <DEDUP_REMOVED lines=28> */
[----:B-1----:R-:W-:Y:S02]  /*cfb0*/  FMNMX.FTZ R8, R30, R5, !PT ;  /* 0x000000051e087209 */ /* 0x002fe40007810000 */
        /* <DEDUP_REMOVED lines=31> */
[----:B------:R-:W-:Y:S01]  /*d1b0*/  MUFU.EX2 R93, R93 ;  /* 0x0000005d005d7308 */ /* 0x000fe20000000800 */
[----:B------:R-:W-:Y:S01]  /*d1c0*/  LDSM.16.MT88.4 R8, [R120+0x6400] ;  /* 0x006400007808783b */ /* 0x000fe20000004200 */
[--C-:B------:R-:W-:Y:S01]  /*d1d0*/  FFMA.FTZ R21, R28, UR8, -R97.reuse ;  /* 0x000000081c157c23 */ /* 0x100fe20008010861 */
[--C-:B------:R-:W-:Y:S01]  /*d1e0*/  FFMA.FTZ R20, R22, UR8, -R97.reuse ;  /* 0x0000000816147c23 */ /* 0x100fe20008010861 */
[----:B------:R-:W-:Y:S01]  /*d1f0*/  FFMA.FTZ R24, R40, UR8, -R97 ;  /* 0x0000000828187c23 */ /* 0x000fe20008010861 */
[--C-:B------:R-:W-:Y:S01]  /*d200*/  FFMA.FTZ R28, R12, UR8, -R89.reuse ;  /* 0x000000080c1c7c23 */ /* 0x100fe20008010859 */
[--C-:B------:R-:W-:Y:S01]  /*d210*/  FFMA.FTZ R23, R14, UR8, -R89.reuse ;  /* 0x000000080e177c23 */ /* 0x100fe20008010859 */
[--C-:B------:R-:W-:Y:S01]  /*d220*/  FFMA.FTZ R22, R6, UR8, -R89.reuse ;  /* 0x0000000806167c23 */ /* 0x100fe20008010859 */
[----:B------:R-:W1:Y:S01]  /*d230*/  MUFU.EX2 R90, R90 ;  /* 0x0000005a005a7308 */ /* 0x000e620000000800 */
[----:B------:R-:W-:Y:S01]  /*d240*/  FFMA.FTZ R3, R4, UR8, -R89 ;  /* 0x0000000804037c23 */ /* 0x000fe20008010859 */
[----:B------:R-:W2:Y:S01]  /*d250*/  LDSM.16.MT88.4 R40, [R122+0x8000] ;  /* 0x008000007a28783b */ /* 0x000ea20000004200 */
[--C-:B------:R-:W-:Y:S01]  /*d260*/  FFMA.FTZ R106, R116, UR8, -R97.reuse ;  /* 0x00000008746a7c23 */ /* 0x100fe20008010861 */
[--C-:B------:R-:W-:Y:S01]  /*d270*/  FFMA.FTZ R105, R114, UR8, -R97.reuse ;  /* 0x0000000872697c23 */ /* 0x100fe20008010861 */
[--C-:B------:R-:W-:Y:S01]  /*d280*/  FFMA.FTZ R104, R104, UR8, -R97.reuse ;  /* 0x0000000868687c23 */ /* 0x100fe20008010861 */
[----:B------:R-:W3:Y:S01]  /*d290*/  LDSM.16.MT88.4 R12, [R122+0x7400] ;  /* 0x007400007a0c783b */ /* 0x000ee20000004200 */
[----:B------:R-:W-:Y:S01]  /*d2a0*/  FFMA.FTZ R99, R112, UR8, -R97 ;  /* 0x0000000870637c23 */ /* 0x000fe20008010861 */
[----:B------:R-:W-:Y:S01]  /*d2b0*/  MUFU.EX2 R91, R91 ;  /* 0x0000005b005b7308 */ /* 0x000fe20000000800 */
[--C-:B------:R-:W-:Y:S01]  /*d2c0*/  FFMA.FTZ R107, R110, UR8, -R89.reuse ;  /* 0x000000086e6b7c23 */ /* 0x100fe20008010859 */
[----:B------:R-:W4:Y:S01]  /*d2d0*/  LDSM.16.MT88.4 R16, [R122+0x6400] ;  /* 0x006400007a10783b */ /* 0x000f220000004200 */
        /* <DEDUP_REMOVED lines=16> */
[----:B-----5:R-:W-:Y:S01]  /*d3e0*/  F2FP.F16.F32.PACK_AB R50, R26, R91 ;  /* 0x0000005b1a32723e */ /* 0x020fe200000000ff */
[----:B------:R-:W-:-:S04]  /*d3f0*/  FADD.FTZ R91, R91, R90 ;  /* 0x0000005a5b5b7221 */ /* 0x000fc80000010000 */
[----:B------:R-:W-:Y:S02]  /*d400*/  FADD.FTZ R91, R26, R91 ;  /* 0x0000005b1a5b7221 */ /* 0x000fe40000010000 */
[----:B------:R-:W-:Y:S08]  /*d410*/  MUFU.EX2 R96, R96 ;  /* 0x0000006000607308 */ /* 0x000ff00000000800 */
[----:B------:R-:W5:Y:S01]  /*d420*/  MUFU.EX2 R27, R27 ;  /* 0x0000001b001b7308 */ /* 0x000f620000000800 */
[----:B-1----:R-:W-:Y:S01]  /*d430*/  F2FP.F16.F32.PACK_AB R49, R94, R95 ;  /* 0x0000005f5e31723e */ /* 0x002fe200000000ff */
[----:B------:R-:W-:-:S06]  /*d440*/  FADD.FTZ R95, R95, R94 ;  /* 0x0000005e5f5f7221 */ /* 0x000fcc0000010000 */
[----:B------:R-:W-:Y:S08]  /*d450*/  MUFU.EX2 R24, R24 ;  /* 0x0000001800187308 */ /* 0x000ff00000000800 */
[----:B------:R-:W1:Y:S01]  /*d460*/  MUFU.EX2 R21, R21 ;  /* 0x0000001500157308 */ /* 0x000e620000000800 */
[----:B-----5:R-:W-:Y:S01]  /*d470*/  F2FP.F16.F32.PACK_AB R51, R27, R96 ;  /* 0x000000601b33723e */ /* 0x020fe200000000ff */
[----:B------:R-:W-:-:S04]  /*d480*/  FADD.FTZ R96, R96, R95 ;  /* 0x0000005f60607221 */ /* 0x000fc80000010000 */
[----:B------:R-:W-:Y:S02]  /*d490*/  FADD.FTZ R27, R27, R96 ;  /* 0x000000601b1b7221 */ /* 0x000fe40000010000 */
[C---:B------:R-:W-:Y:S01]  /*d4a0*/  HMMA.16816.F32 R72, R48.reuse, R68, RZ ;  /* 0x000000443048723c */ /* 0x040fe200000018ff */
[----:B------:R-:W-:Y:S05]  /*d4b0*/  MUFU.EX2 R25, R25 ;  /* 0x0000001900197308 */ /* 0x000fea0000000800 */
[C---:B------:R-:W-:Y:S03]  /*d4c0*/  HMMA.16816.F32 R68, R48.reuse, R70, RZ ;  /* 0x000000463044723c */ /* 0x040fe600000018ff */
[----:B------:R-:W5:Y:S01]  /*d4d0*/  MUFU.EX2 R20, R20 ;  /* 0x0000001400147308 */ /* 0x000f620000000800 */
        /* <DEDUP_REMOVED lines=8> */
[----:B-----5:R-:W-:Y:S01]  /*d560*/  F2FP.F16.F32.PACK_AB R6, R20, R25 ;  /* 0x000000191406723e */ /* 0x020fe200000000ff */
[----:B------:R-:W-:-:S03]  /*d570*/  FADD.FTZ R25, R25, R24 ;  /* 0x0000001819197221 */ /* 0x000fc60000010000 */
[C---:B------:R-:W-:Y:S01]  /*d580*/  HMMA.16816.F32 R56, R48.reuse, R52, RZ ;  /* 0x000000343038723c */ /* 0x040fe200000018ff */
[----:B------:R-:W-:Y:S02]  /*d590*/  FADD.FTZ R25, R20, R25 ;  /* 0x0000001914197221 */ /* 0x000fe40000010000 */
[----:B------:R-:W-:Y:S03]  /*d5a0*/  MUFU.EX2 R22, R22 ;  /* 0x0000001600167308 */ /* 0x000fe60000000800 */
[C---:B--2---:R-:W-:Y:S05]  /*d5b0*/  HMMA.16816.F32 R36, R48.reuse, R40, RZ ;  /* 0x000000283024723c */ /* 0x044fea00000018ff */
        /* <DEDUP_REMOVED lines=172> */
.L_x_4859:
[----:B------:R-:W1:Y:S02]  /*e080*/  LDC R3, c[0x0][0x250] ;  /* 0x00009400ff037b82 */ /* 0x000e640000000800 */
[----:B-1----:R-:W-:-:S05]  /*e090*/  IMAD.SHL.U32 R6, R3, 0x40, RZ ;  /* 0x0000004003067824 */ /* 0x002fca00078e00ff */
[----:B------:R-:W-:-:S04]  /*e0a0*/  IADD3 R6, -R6, RZ, RZ ;  /* 0x000000ff06067210 */ /* 0x000fc80007ffe1ff */
[----:B------:R-:W-:-:S07]  /*e0b0*/  SHF.R.S32.HI R5, RZ, 0x1f, R6 ;  /* 0x0000001fff057819 */ /* 0x000fce0000011406 */
.L_x_4860:
        /* <DEDUP_REMOVED lines=61> */
[----:B------:R-:W4:Y:S04]  /*e490*/  LDSM.16.M88.4 R24, [R124+0x3000] ;  /* 0x003000007c18783b */ /* 0x000f280000000200 */
[----:B------:R-:W1:Y:S04]  /*e4a0*/  LDSM.16.M88.4 R16, [R124+0x3400] ;  /* 0x003400007c10783b */ /* 0x000e680000000200 */
[----:B--2---:R-:W2:Y:S04]  /*e4b0*/  LDSM.16.M88.4 R8, [R124+0x3800] ;  /* 0x003800007c08783b */ /* 0x004ea80000000200 */
[----:B------:R-:W3:Y:S04]  /*e4c0*/  LDSM.16.M88.4 R92, [R124+0x3c00] ;  /* 0x003c00007c5c783b */ /* 0x000ee80000000200 */
[----:B------:R-:W-:Y:S04]  /*e4d0*/  LDSM.16.M88.4 R32, [R123] ;  /* 0x000000007b20783b */ /* 0x000fe80000000200 */
[----:B------:R-:W5:Y:S04]  /*e4e0*/  LDSM.16.M88.4 R84, [R121+0x3000] ;  /* 0x003000007954783b */ /* 0x000f680000000200 */
[----:B------:R-:W5:Y:S04]  /*e4f0*/  LDSM.16.M88.4 R96, [R121+0x3400] ;  /* 0x003400007960783b */ /* 0x000f680000000200 */
[----:B------:R-:W0:Y:S01]  /*e500*/  LDGDEPBAR ;  /* 0x00000000000079af */ /* 0x000e220000000000 */
[C---:B----4-:R-:W-:Y:S06]  /*e510*/  HMMA.16816.F32 R28, R88.reuse, R24, RZ ;  /* 0x00000018581c723c */ /* 0x050fec00000018ff */
[C---:B------:R-:W-:Y:S06]  /*e520*/  HMMA.16816.F32 R24, R88.reuse, R26, RZ ;  /* 0x0000001a5818723c */ /* 0x040fec00000018ff */
[C---:B-1----:R-:W-:Y:S06]  /*e530*/  HMMA.16816.F32 R20, R88.reuse, R16, RZ ;  /* 0x000000105814723c */ /* 0x042fec00000018ff */
[C---:B--2---:R-:W-:Y:S06]  /*e540*/  HMMA.16816.F32 R12, R88.reuse, R8, RZ ;  /* 0x00000008580c723c */ /* 0x044fec00000018ff */
[C---:B------:R-:W-:Y:S06]  /*e550*/  HMMA.16816.F32 R16, R88.reuse, R18, RZ ;  /* 0x000000125810723c */ /* 0x040fec00000018ff */
[C---:B------:R-:W-:Y:S06]  /*e560*/  HMMA.16816.F32 R8, R88.reuse, R10, RZ ;  /* 0x0000000a5808723c */ /* 0x040fec00000018ff */
[C---:B---3--:R-:W-:Y:S06]  /*e570*/  HMMA.16816.F32 R4, R88.reuse, R92, RZ ;  /* 0x0000005c5804723c */ /* 0x048fec00000018ff */
        /* <DEDUP_REMOVED lines=40> */
[----:B------:R-:W3:-:S13]  /*e800*/  LDSM.16.M88.4 R84, [R124+0x5400] ;  /* 0x005400007c54783b */ /* 0x000eda0000000200 */
[C---:B--2---:R-:W-:Y:S06]  /*e810*/  HMMA.16816.F32 R4, R92.reuse, R96, R4 ;  /* 0x000000605c04723c */ /* 0x044fec0000001804 */
[C---:B------:R-:W-:Y:S06]  /*e820*/  HMMA.16816.F32 R88, R92.reuse, R98, R88 ;  /* 0x000000625c58723c */ /* 0x040fec0000001858 */
[C---:B-1----:R-:W-:Y:S06]  /*e830*/  HMMA.16816.F32 R28, R92.reuse, R32, R28 ;  /* 0x000000205c1c723c */ /* 0x042fec000000181c */
[C---:B------:R-:W-:Y:S01]  /*e840*/  HMMA.16816.F32 R24, R92.reuse, R34, R24 ;  /* 0x000000225c18723c */ /* 0x040fe20000001818 */
[----:B------:R-:W1:Y:S05]  /*e850*/  LDSM.16.M88.4 R32, [R124+0x5800] ;  /* 0x005800007c20783b */ /* 0x000e6a0000000200 */
[C---:B---3--:R-:W-:Y:S06]  /*e860*/  HMMA.16816.F32 R20, R92.reuse, R84, R20 ;  /* 0x000000545c14723c */ /* 0x048fec0000001814 */
        /* <DEDUP_REMOVED lines=10> */
[----:B------:R-:W-:Y:S06]  /*e910*/  HMMA.16816.F32 R16, R84, R94, R16 ;  /* 0x0000005e5410723c */ /* 0x000fec0000001810 */
[----:B------:R-:W-:Y:S01]  /*e920*/  FMUL.FTZ R108, R20, UR15 ;  /* 0x0000000f146c7c20 */ /* 0x000fe20008410000 */
[----:B------:R-:W-:Y:S01]  /*e930*/  FMUL.FTZ R22, R22, UR15 ;  /* 0x0000000f16167c20 */ /* 0x000fe20008410000 */
[----:B------:R-:W2:Y:S01]  /*e940*/  S2R R20, SR_TID.X ;  /* 0x0000000000147919 */ /* 0x000ea20000002100 */
        /* <DEDUP_REMOVED lines=11> */
[----:B------:R3:W-:Y:S02]  /*ea00*/  MUFU.TANH R31, R24 ;  /* 0x00000018001f7308 */ /* 0x0007e40000002400 */
[----:B------:R-:W-:Y:S01]  /*ea10*/  FMUL.FTZ R16, R16, UR15 ;  /* 0x0000000f10107c20 */ /* 0x000fe20008410000 */
[----:B------:R-:W-:Y:S01]  /*ea20*/  FMUL.FTZ R17, R17, UR15 ;  /* 0x0000000f11117c20 */ /* 0x000fe20008410000 */
[----:B------:R-:W-:Y:S01]  /*ea30*/  FMUL.FTZ R19, R19, UR15 ;  /* 0x0000000f13137c20 */ /* 0x000fe20008410000 */
[----:B------:R-:W-:-:S03]  /*ea40*/  FMUL.FTZ R18, R18, UR15 ;  /* 0x0000000f12127c20 */ /* 0x000fc60008410000 */
[----:B------:R4:W-:Y:S01]  /*ea50*/  MUFU.TANH R138, R16 ;  /* 0x00000010008a7308 */ /* 0x0009e20000002400 */
[C---:B-1----:R-:W-:Y:S07]  /*ea60*/  HMMA.16816.F32 R12, R84.reuse, R32, R12 ;  /* 0x00000020540c723c */ /* 0x042fee000000180c */
[----:B------:R-:W1:Y:S01]  /*ea70*/  MUFU.TANH R92, R92 ;  /* 0x0000005c005c7308 */ /* 0x000e620000002400 */
[----:B---3--:R-:W3:Y:S01]  /*ea80*/  LDSM.16.M88.4 R24, [R121+0x5c00] ;  /* 0x005c00007918783b */ /* 0x008ee20000000200 */
[----:B--2---:R-:W-:Y:S01]  /*ea90*/  IMAD.SHL.U32 R20, R20, 0x2, RZ ;  /* 0x0000000214147824 */ /* 0x004fe200078e00ff */
[----:B------:R-:W-:Y:S01]  /*eaa0*/  HMMA.16816.F32 R8, R84, R34, R8 ;  /* 0x000000225408723c */ /* 0x000fe20000001808 */
[----:B------:R-:W-:-:S04]  /*eab0*/  DEPBAR.LE SB0, 0x0 ;  /* 0x000080000000791a */ /* 0x000fc80000000000 */
[----:B------:R-:W2:Y:S01]  /*eac0*/  MUFU.TANH R93, R93 ;  /* 0x0000005d005d7308 */ /* 0x000ea20000002400 */
[----:B----4-:R-:W-:-:S05]  /*ead0*/  LOP3.LUT R16, R20, 0x6, RZ, 0xc0, !PT ;  /* 0x0000000614107812 */ /* 0x010fca00078ec0ff */
[----:B------:R-:W-:Y:S02]  /*eae0*/  IMAD R16, R139, 0x40, R16 ;  /* 0x000000408b107824 */ /* 0x000fe400078e0210 */
[----:B------:R-:W4:Y:S01]  /*eaf0*/  MUFU.TANH R94, R94 ;  /* 0x0000005e005e7308 */ /* 0x000f220000002400 */
[----:B------:R-:W-:Y:S01]  /*eb00*/  FMUL.FTZ R114, R12, UR15 ;  /* 0x0000000f0c727c20 */ /* 0x000fe20008410000 */
[----:B------:R-:W-:Y:S02]  /*eb10*/  VIADD R12, R16, 0x1 ;  /* 0x00000001100c7836 */ /* 0x000fe40000000000 */
[----:B------:R-:W-:-:S04]  /*eb20*/  FMUL.FTZ R117, R14, UR15 ;  /* 0x0000000f0e757c20 */ /* 0x000fc80008410000 */
[----:B------:R-:W5:Y:S01]  /*eb30*/  MUFU.TANH R108, R108 ;  /* 0x0000006c006c7308 */ /* 0x000f620000002400 */
[----:B------:R-:W-:Y:S01]  /*eb40*/  FMUL.FTZ R113, R15, UR15 ;  /* 0x0000000f0f717c20 */ /* 0x000fe20008410000 */
[----:B------:R-:W-:Y:S01]  /*eb50*/  FMUL.FTZ R13, R13, UR15 ;  /* 0x0000000f0d0d7c20 */ /* 0x000fe20008410000 */
[-C--:B------:R-:W-:Y:S01]  /*eb60*/  ISETP.GE.AND P1, PT, R12, R100.reuse, PT ;  /* 0x000000640c00720c */ /* 0x080fe20003f26270 */
[----:B------:R-:W-:Y:S01]  /*eb70*/  FMUL.FTZ R116, R8, UR15 ;  /* 0x0000000f08747c20 */ /* 0x000fe20008410000 */
[-C--:B------:R-:W-:Y:S01]  /*eb80*/  ISETP.GE.AND P5, PT, R12, R101.reuse, PT ;  /* 0x000000650c00720c */ /* 0x080fe20003fa6270 */
[----:B------:R-:W-:Y:S01]  /*eb90*/  VIADD R12, R16, 0x8 ;  /* 0x00000008100c7836 */ /* 0x000fe20000000000 */
[----:B-1----:R-:W-:Y:S01]  /*eba0*/  FSEL R14, R92, -INF , !P1 ;  /* 0xff8000005c0e7808 */ /* 0x002fe20004800000 */
[----:B------:R-:W1:Y:S01]  /*ebb0*/  MUFU.TANH R29, R29 ;  /* 0x0000001d001d7308 */ /* 0x000e620000002400 */
[----:B------:R-:W-:Y:S01]  /*ebc0*/  VIADD R8, R16, 0x10 ;  /* 0x0000001010087836 */ /* 0x000fe20000000000 */
[----:B--2---:R-:W-:Y:S01]  /*ebd0*/  FSEL R15, R93, -INF , !P5 ;  /* 0xff8000005d0f7808 */ /* 0x004fe20006800000 */
[----:B------:R-:W-:Y:S01]  /*ebe0*/  FMUL.FTZ R118, R9, UR15 ;  /* 0x0000000f09767c20 */ /* 0x000fe20008410000 */
[-C--:B------:R-:W-:Y:S01]  /*ebf0*/  ISETP.GE.AND P6, PT, R12, R100.reuse, PT ;  /* 0x000000640c00720c */ /* 0x080fe20003fc6270 */
[----:B------:R-:W-:Y:S01]  /*ec00*/  FMUL.FTZ R115, R10, UR15 ;  /* 0x0000000f0a737c20 */ /* 0x000fe20008410000 */
[-C--:B------:R-:W-:Y:S01]  /*ec10*/  ISETP.GE.AND P2, PT, R12, R101.reuse, PT ;  /* 0x000000650c00720c */ /* 0x080fe20003f46270 */
[----:B------:R-:W-:Y:S01]  /*ec20*/  VIADD R12, R16, 0x9 ;  /* 0x00000009100c7836 */ /* 0x000fe20000000000 */
[----:B------:R-:W-:Y:S01]  /*ec30*/  MUFU.TANH R30, R30 ;  /* 0x0000001e001e7308 */ /* 0x000fe20000002400 */
[C---:B---3--:R-:W-:Y:S01]  /*ec40*/  HMMA.16816.F32 R4, R84.reuse, R24, R4 ;  /* 0x000000185404723c */ /* 0x048fe20000001804 */
[----:B----4-:R-:W-:Y:S01]  /*ec50*/  FSEL R9, R94, -INF , !P2 ;  /* 0xff8000005e097808 */ /* 0x010fe20005000000 */
[----:B------:R-:W-:Y:S01]  /*ec60*/  VIADD R10, R16, 0x18 ;  /* 0x00000018100a7836 */ /* 0x000fe20000000000 */
[C---:B------:R-:W-:Y:S01]  /*ec70*/  ISETP.GE.AND P1, PT, R12.reuse, R100, PT ;  /* 0x000000640c00720c */ /* 0x040fe20003f26270 */
[----:B------:R-:W-:Y:S01]  /*ec80*/  FMUL.FTZ R11, R11, UR15 ;  /* 0x0000000f0b0b7c20 */ /* 0x000fe20008410000 */
[----:B------:R-:W-:Y:S01]  /*ec90*/  ISETP.GE.AND P5, PT, R12, R101, PT ;  /* 0x000000650c00720c */ /* 0x000fe20003fa6270 */
[----:B------:R-:W-:Y:S01]  /*eca0*/  HMMA.16816.F32 R88, R84, R26, R88 ;  /* 0x0000001a5458723c */ /* 0x000fe20000001858 */
[----:B------:R-:W2:Y:S01]  /*ecb0*/  MUFU.TANH R106, R21 ;  /* 0x00000015006a7308 */ /* 0x000ea20000002400 */
[----:B------:R-:W-:-:S02]  /*ecc0*/  FSEL R12, R31, -INF , !P6 ;  /* 0xff8000001f0c7808 */ /* 0x000fc40007000000 */
[CC--:B------:R-:W-:Y:S02]  /*ecd0*/  ISETP.GE.AND P6, PT, R8.reuse, R100.reuse, PT ;  /* 0x000000640800720c */ /* 0x0c0fe40003fc6270 */
[----:B------:R-:W-:Y:S02]  /*ece0*/  ISETP.GE.AND P2, PT, R8, R101, PT ;  /* 0x000000650800720c */ /* 0x000fe40003f46270 */
[----:B-----5:R-:W-:Y:S01]  /*ecf0*/  FSEL R108, R108, -INF , !P6 ;  /* 0xff8000006c6c7808 */ /* 0x020fe20007000000 */
[----:B------:R-:W-:Y:S01]  /*ed00*/  MUFU.TANH R103, R23 ;  /* 0x0000001700677308 */ /* 0x000fe20000002400 */
[----:B------:R-:W-:Y:S02]  /*ed10*/  FSEL R107, R107, -INF , !P2 ;  /* 0xff8000006b6b7808 */ /* 0x000fe40005000000 */
[----:B-1----:R-:W-:Y:S02]  /*ed20*/  FSEL R8, R29, -INF , !P1 ;  /* 0xff8000001d087808 */ /* 0x002fe40004800000 */
[----:B------:R-:W-:-:S02]  /*ed30*/  ISETP.GE.AND P6, PT, R10, R100, PT ;  /* 0x000000640a00720c */ /* 0x000fc40003fc6270 */
[----:B------:R-:W-:Y:S01]  /*ed40*/  ISETP.GE.AND P2, PT, R10, R101, PT ;  /* 0x000000650a00720c */ /* 0x000fe20003f46270 */
[----:B------:R1:W3:Y:S01]  /*ed50*/  MUFU.TANH R136, R17 ;  /* 0x0000001100887308 */ /* 0x0002e20000002400 */
[C---:B------:R-:W-:Y:S02]  /*ed60*/  VIADD R10, R16.reuse, 0x19 ;  /* 0x00000019100a7836 */ /* 0x040fe40000000000 */
[----:B------:R-:W-:Y:S01]  /*ed70*/  FMUL.FTZ R102, R5, UR15 ;  /* 0x0000000f05667c20 */ /* 0x000fe20008410000 */
[----:B------:R-:W-:Y:S02]  /*ed80*/  VIADD R5, R16, 0x21 ;  /* 0x0000002110057836 */ /* 0x000fe40000000000 */
[----:B------:R-:W-:Y:S01]  /*ed90*/  FMUL.FTZ R4, R4, UR15 ;  /* 0x0000000f04047c20 */ /* 0x000fe20008410000 */
[----:B------:R-:W-:Y:S01]  /*eda0*/  FSEL R138, R138, -INF , !P6 ;  /* 0xff8000008a8a7808 */ /* 0x000fe20007000000 */
[----:B------:R-:W-:Y:S01]  /*edb0*/  FMUL.FTZ R6, R6, UR15 ;  /* 0x0000000f06067c20 */ /* 0x000fe20008410000 */
[----:B------:R-:W-:Y:S01]  /*edc0*/  FMUL.FTZ R7, R7, UR15 ;  /* 0x0000000f07077c20 */ /* 0x000fe20008410000 */
[----:B------:R-:W-:Y:S01]  /*edd0*/  MUFU.TANH R119, R19 ;  /* 0x0000001300777308 */ /* 0x000fe20000002400 */
[----:B------:R-:W-:Y:S01]  /*ede0*/  FMUL.FTZ R88, R88, UR15 ;  /* 0x0000000f58587c20 */ /* 0x000fe20008410000 */
[----:B------:R-:W-:Y:S01]  /*edf0*/  FMUL.FTZ R90, R90, UR15 ;  /* 0x0000000f5a5a7c20 */ /* 0x000fe20008410000 */
[----:B------:R-:W-:Y:S01]  /*ee00*/  FMUL.FTZ R89, R89, UR15 ;  /* 0x0000000f59597c20 */ /* 0x000fe20008410000 */
[----:B------:R-:W-:-:S04]  /*ee10*/  FMUL.FTZ R91, R91, UR15 ;  /* 0x0000000f5b5b7c20 */ /* 0x000fc80008410000 */
[----:B------:R-:W4:Y:S01]  /*ee20*/  MUFU.TANH R141, R18 ;  /* 0x00000012008d7308 */ /* 0x000f220000002400 */
[----:B-1----:R-:W-:-:S05]  /*ee30*/  VIADD R17, R16, 0x11 ;  /* 0x0000001110117836 */ /* 0x002fca0000000000 */
[-C--:B------:R-:W-:Y:S02]  /*ee40*/  ISETP.GE.AND P1, PT, R17, R100.reuse, PT ;  /* 0x000000641100720c */ /* 0x080fe40003f26270 */
[----:B------:R-:W-:Y:S02]  /*ee50*/  MUFU.TANH R114, R114 ;  /* 0x0000007200727308 */ /* 0x000fe40000002400 */
[----:B--2---:R-:W-:Y:S02]  /*ee60*/  FSEL R106, R106, -INF , !P1 ;  /* 0xff8000006a6a7808 */ /* 0x004fe40004800000 */
[----:B------:R-:W-:-:S04]  /*ee70*/  ISETP.GE.AND P1, PT, R10, R100, PT ;  /* 0x000000640a00720c */ /* 0x000fc80003f26270 */
[----:B------:R1:W2:Y:S01]  /*ee80*/  MUFU.TANH R112, R13 ;  /* 0x0000000d00707308 */ /* 0x0002a20000002400 */
[----:B---3--:R-:W-:Y:S02]  /*ee90*/  FSEL R136, R136, -INF , !P1 ;  /* 0xff80000088887808 */ /* 0x008fe40004800000 */
[----:B----4-:R-:W-:Y:S02]  /*eea0*/  FSEL R141, R141, -INF , !P2 ;  /* 0xff8000008d8d7808 */ /* 0x010fe40005000000 */
[----:B------:R-:W-:-:S03]  /*eeb0*/  ISETP.GE.AND P1, PT, R5, R100, PT ;  /* 0x000000640500720c */ /* 0x000fc60003f26270 */
[----:B------:R-:W3:Y:S08]  /*eec0*/  MUFU.TANH R117, R117 ;  /* 0x0000007500757308 */ /* 0x000ef00000002400 */
[----:B------:R-:W-:Y:S01]  /*eed0*/  MUFU.TANH R118, R118 ;  /* 0x0000007600767308 */ /* 0x000fe20000002400 */
[----:B-1----:R-:W-:Y:S02]  /*eee0*/  FSEL R13, R30, -INF , !P5 ;  /* 0xff8000001e0d7808 */ /* 0x002fe40006800000 */
[----:B------:R-:W-:-:S02]  /*eef0*/  ISETP.GE.AND P5, PT, R17, R101, PT ;  /* 0x000000651100720c */ /* 0x000fc40003fa6270 */
[----:B--2---:R-:W-:Y:S02]  /*ef00*/  FSEL R112, R112, -INF , !P1 ;  /* 0xff80000070707808 */ /* 0x004fe40004800000 */
[----:B------:R-:W-:Y:S01]  /*ef10*/  FSEL R103, R103, -INF , !P5 ;  /* 0xff80000067677808 */ /* 0x000fe20006800000 */
[----:B------:R-:W1:Y:S01]  /*ef20*/  MUFU.TANH R113, R113 ;  /* 0x0000007100717308 */ /* 0x000e620000002400 */
[----:B------:R-:W-:Y:S01]  /*ef30*/  ISETP.GE.AND P5, PT, R10, R101, PT ;  /* 0x000000650a00720c */ /* 0x000fe20003fa6270 */
[----:B------:R-:W-:-:S03]  /*ef40*/  VIADD R10, R16, 0x20 ;  /* 0x00000020100a7836 */ /* 0x000fc60000000000 */
[----:B------:R-:W-:Y:S02]  /*ef50*/  FSEL R119, R119, -INF , !P5 ;  /* 0xff80000077777808 */ /* 0x000fe40006800000 */
[-C--:B------:R-:W-:Y:S01]  /*ef60*/  ISETP.GE.AND P5, PT, R5, R101.reuse, PT ;  /* 0x000000650500720c */ /* 0x080fe20003fa6270 */
[----:B------:R-:W-:Y:S01]  /*ef70*/  MUFU.TANH R102, R102 ;  /* 0x0000006600667308 */ /* 0x000fe20000002400 */
[-C--:B------:R-:W-:Y:S01]  /*ef80*/  ISETP.GE.AND P6, PT, R10, R100.reuse, PT ;  /* 0x000000640a00720c */ /* 0x080fe20003fc6270 */
[----:B------:R-:W-:Y:S01]  /*ef90*/  VIADD R5, R16, 0x28 ;  /* 0x0000002810057836 */ /* 0x000fe20000000000 */
[----:B------:R-:W-:Y:S02]  /*efa0*/  ISETP.GE.AND P2, PT, R10, R101, PT ;  /* 0x000000650a00720c */ /* 0x000fe40003f46270 */
[----:B------:R-:W-:Y:S02]  /*efb0*/  FSEL R114, R114, -INF , !P6 ;  /* 0xff80000072727808 */ /* 0x000fe40007000000 */
[----:B---3--:R-:W-:Y:S01]  /*efc0*/  FSEL R117, R117, -INF , !P2 ;  /* 0xff80000075757808 */ /* 0x008fe20005000000 */
[----:B------:R2:W-:Y:S01]  /*efd0*/  MUFU.TANH R104, R4 ;  /* 0x0000000400687308 */ /* 0x0005e20000002400 */
[----:B------:R-:W-:-:S02]  /*efe0*/  ISETP.GE.AND P6, PT, R5, R100, PT ;  /* 0x000000640500720c */ /* 0x000fc40003fc6270 */
[----:B------:R-:W-:Y:S01]  /*eff0*/  ISETP.GE.AND P2, PT, R5, R101, PT ;  /* 0x000000650500720c */ /* 0x000fe20003f46270 */
[----:B------:R-:W-:Y:S01]  /*f000*/  VIADD R5, R16, 0x31 ;  /* 0x0000003110057836 */ /* 0x000fe20000000000 */
[----:B-1----:R-:W-:-:S03]  /*f010*/  FSEL R113, R113, -INF , !P5 ;  /* 0xff80000071717808 */ /* 0x002fc60006800000 */
[----:B------:R-:W1:Y:S08]  /*f020*/  MUFU.TANH R116, R116 ;  /* 0x0000007400747308 */ /* 0x000e700000002400 */
[----:B------:R-:W3:Y:S01]  /*f030*/  MUFU.TANH R115, R115 ;  /* 0x0000007300737308 */ /* 0x000ee20000002400 */
[----:B--2---:R-:W-:-:S05]  /*f040*/  VIADD R4, R16, 0x29 ;  /* 0x0000002910047836 */ /* 0x004fca0000000000 */
[CC--:B------:R-:W-:Y:S02]  /*f050*/  ISETP.GE.AND P1, PT, R4.reuse, R100.reuse, PT ;  /* 0x000000640400720c */ /* 0x0c0fe40003f26270 */
[----:B------:R-:W2:Y:S01]  /*f060*/  MUFU.TANH R3, R3 ;  /* 0x0000000300037308 */ /* 0x000ea20000002400 */
[----:B------:R-:W-:Y:S01]  /*f070*/  ISETP.GE.AND P5, PT, R4, R101, PT ;  /* 0x000000650400720c */ /* 0x000fe20003fa6270 */
[----:B------:R-:W-:Y:S01]  /*f080*/  VIADD R4, R16, 0x30 ;  /* 0x0000003010047836 */ /* 0x000fe20000000000 */
[----:B------:R-:W-:Y:S02]  /*f090*/  FSEL R118, R118, -INF , !P1 ;  /* 0xff80000076767808 */ /* 0x000fe40004800000 */
[----:B------:R-:W-:Y:S02]  /*f0a0*/  ISETP.GE.AND P1, PT, R5, R100, PT ;  /* 0x000000640500720c */ /* 0x000fe40003f26270 */
[----:B-1----:R-:W-:Y:S01]  /*f0b0*/  FSEL R116, R116, -INF , !P6 ;  /* 0xff80000074747808 */ /* 0x002fe20007000000 */
[----:B------:R2:W1:Y:S01]  /*f0c0*/  MUFU.TANH R97, R6 ;  /* 0x0000000600617308 */ /* 0x0004620000002400 */
[----:B------:R-:W-:-:S02]  /*f0d0*/  FSEL R102, R102, -INF , !P1 ;  /* 0xff80000066667808 */ /* 0x000fc40004800000 */
[-C--:B------:R-:W-:Y:S02]  /*f0e0*/  ISETP.GE.AND P1, PT, R16, R100.reuse, PT ;  /* 0x000000641000720c */ /* 0x080fe40003f26270 */
[----:B---3--:R-:W-:Y:S02]  /*f0f0*/  FSEL R115, R115, -INF , !P2 ;  /* 0xff80000073737808 */ /* 0x008fe40005000000 */
[C---:B------:R-:W-:Y:S01]  /*f100*/  ISETP.GE.AND P6, PT, R4.reuse, R100, PT ;  /* 0x000000640400720c */ /* 0x040fe20003fc6270 */
[----:B------:R-:W3:Y:S01]  /*f110*/  MUFU.TANH R111, R11 ;  /* 0x0000000b006f7308 */ /* 0x000ee20000002400 */
[----:B------:R-:W-:Y:S01]  /*f120*/  ISETP.GE.AND P2, PT, R4, R101, PT ;  /* 0x000000650400720c */ /* 0x000fe20003f46270 */
[----:B------:R-:W-:Y:S01]  /*f130*/  VIADD R4, R16, 0x38 ;  /* 0x0000003810047836 */ /* 0x000fe20000000000 */
[----:B------:R-:W-:-:S04]  /*f140*/  FSEL R104, R104, -INF , !P6 ;  /* 0xff80000068687808 */ /* 0x000fc80007000000 */
[C---:B------:R-:W-:Y:S01]  /*f150*/  ISETP.GE.AND P6, PT, R4.reuse, R100, PT ;  /* 0x000000640400720c */ /* 0x040fe20003fc6270 */
[----:B------:R-:W4:Y:S01]  /*f160*/  MUFU.TANH R95, R7 ;  /* 0x00000007005f7308 */ /* 0x000f220000002400 */
[----:B--2---:R-:W-:Y:S02]  /*f170*/  FSEL R6, R3, -INF , !P1 ;  /* 0xff80000003067808 */ /* 0x004fe40004800000 */
[----:B------:R-:W-:Y:S02]  /*f180*/  ISETP.GT.AND P1, PT, R139, R126, PT ;  /* 0x0000007e8b00720c */ /* 0x000fe40003f24270 */
[----:B-1----:R-:W-:Y:S01]  /*f190*/  FSEL R97, R97, -INF , !P2 ;  /* 0xff80000061617808 */ /* 0x002fe20005000000 */
[----:B------:R-:W-:Y:S01]  /*f1a0*/  BAR.SYNC.DEFER_BLOCKING 0x0 ;  /* 0x0000000000007b1d */ /* 0x000fe20000010000 */
[----:B------:R-:W-:Y:S01]  /*f1b0*/  ISETP.GE.AND P2, PT, R4, R101, PT ;  /* 0x000000650400720c */ /* 0x000fe20003f46270 */
[----:B------:R-:W-:Y:S01]  /*f1c0*/  VIADD R4, R16, 0x39 ;  /* 0x0000003910047836 */ /* 0x000fe20000000000 */
[----:B---3--:R-:W-:-:S02]  /*f1d0*/  FSEL R111, R111, -INF , !P5 ;  /* 0xff8000006f6f7808 */ /* 0x008fc40006800000 */
[-C--:B------:R-:W-:Y:S01]  /*f1e0*/  ISETP.GE.AND P5, PT, R5, R101.reuse, PT ;  /* 0x000000650500720c */ /* 0x080fe20003fa6270 */
[----:B------:R-:W1:Y:S03]  /*f1f0*/  MUFU.TANH R98, R88 ;  /* 0x0000005800627308 */ /* 0x000e660000002400 */
[----:B----4-:R-:W-:Y:S02]  /*f200*/  FSEL R95, R95, -INF , !P5 ;  /* 0xff8000005f5f7808 */ /* 0x010fe40006800000 */
[----:B------:R-:W-:-:S03]  /*f210*/  ISETP.GE.AND P5, PT, R16, R101, PT ;  /* 0x000000651000720c */ /* 0x000fc60003fa6270 */
[----:B------:R-:W2:Y:S08]  /*f220*/  MUFU.TANH R99, R90 ;  /* 0x0000005a00637308 */ /* 0x000eb00000002400 */
        /* <DEDUP_REMOVED lines=8> */
[----:B-1----:R-:W-:Y:S02]  /*f2b0*/  FSEL R96, R96, -INF , !P6 ;  /* 0xff80000060607808 */ /* 0x002fe40007000000 */
[----:B--2---:R-:W-:Y:S01]  /*f2c0*/  FSEL R93, R93, -INF , !P2 ;  /* 0xff8000005d5d7808 */ /* 0x004fe20005000000 */
[----:B------:R-:W-:Y:S06]  /*f2d0*/  @!P1 BRA `(.L_x_4861) ;  /* 0x0000000400e89947 */ /* 0x000fec0003800000 */
[----:B------:R-:W1:Y:S01]  /*f2e0*/  S2R R10, SR_TID.X ;  /* 0x00000000000a7919 */ /* 0x000e620000002100 */
[----:B------:R-:W-:Y:S05]  /*f2f0*/  @!P3 BRA `(.L_x_4862) ;  /* 0x0000000000f4b947 */ /* 0x000fea0003800000 */
[----:B------:R-:W2:Y:S01]  /*f300*/  LDC R3, c[0x0][0x380] ;  /* 0x0000e000ff037b82 */ /* 0x000ea20000000800 */
[----:B------:R-:W-:Y:S01]  /*f310*/  SHF.L.U32 R16, R139, 0x6, RZ ;  /* 0x000000068b107819 */ /* 0x000fe200000006ff */
[----:B------:R-:W-:-:S03]  /*f320*/  ULDC.64 UR4, c[0x0][0x248] ;  /* 0x0000920000047ab9 */ /* 0x000fc60000000a00 */
[----:B------:R-:W-:Y:S02]  /*f330*/  IABS R17, R16 ;  /* 0x0000001000117213 */ /* 0x000fe40000000000 */
[C---:B------:R-:W-:Y:S02]  /*f340*/  IADD3 R20, R16.reuse, -0x40, RZ ;  /* 0xffffffc010147810 */ /* 0x040fe40007ffe0ff */
[-C--:B--2---:R-:W-:Y:S02]  /*f350*/  IABS R5, R3.reuse ;  /* 0x0000000300057213 */ /* 0x084fe40000000000 */
[----:B------:R-:W-:Y:S02]  /*f360*/  LOP3.LUT R16, R16, R3, RZ, 0x3c, !PT ;  /* 0x0000000310107212 */ /* 0x000fe400078e3cff */
[----:B------:R-:W2:Y:S08]  /*f370*/  I2F.RP R11, R5 ;  /* 0x00000005000b7306 */ /* 0x000eb00000209400 */
[----:B--2---:R-:W2:Y:S02]  /*f380*/  MUFU.RCP R18, R11 ;  /* 0x0000000b00127308 */ /* 0x004ea40000001000 */
[----:B--2---:R-:W-:Y:S01]  /*f390*/  VIADD R18, R18, 0xffffffe ;  /* 0x0ffffffe12127836 */ /* 0x004fe20000000000 */
[----:B------:R-:W-:-:S02]  /*f3a0*/  IABS R11, R20 ;  /* 0x00000014000b7213 */ /* 0x000fc40000000000 */
[----:B------:R-:W-:-:S03]  /*f3b0*/  LOP3.LUT R20, R20, R3, RZ, 0x3c, !PT ;  /* 0x0000000314147212 */ /* 0x000fc600078e3cff */
[----:B------:R-:W2:Y:S02]  /*f3c0*/  F2I.FTZ.U32.TRUNC.NTZ R19, R18 ;  /* 0x0000001200137305 */ /* 0x000ea4000021f000 */
[----:B--2---:R-:W-:Y:S02]  /*f3d0*/  IMAD.MOV R4, RZ, RZ, -R19 ;  /* 0x000000ffff047224 */ /* 0x004fe400078e0a13 */
[----:B------:R-:W-:Y:S02]  /*f3e0*/  IMAD.MOV.U32 R18, RZ, RZ, RZ ;  /* 0x000000ffff127224 */ /* 0x000fe400078e00ff */
        /* <DEDUP_REMOVED lines=17> */
[----:B------:R-:W-:-:S07]  /*f500*/  ISETP.GE.U32.AND P6, PT, R18, R5, PT ;  /* 0x000000051200720c */ /* 0x000fce0003fc6070 */
[----:B------:R-:W-:Y:S02]  /*f510*/  @P1 IADD3 R19, R19, 0x1, RZ ;  /* 0x0000000113131810 */ /* 0x000fe40007ffe0ff */
[----:B------:R-:W-:Y:S02]  /*f520*/  ISETP.GE.AND P1, PT, R20, RZ, PT ;  /* 0x000000ff1400720c */ /* 0x000fe40003f26270 */
[----:B------:R-:W-:Y:S01]  /*f530*/  LOP3.LUT R20, RZ, R3, RZ, 0x33, !PT ;  /* 0x00000003ff147212 */ /* 0x000fe200078e33ff */
[----:B------:R-:W-:Y:S01]  /*f540*/  @!P5 IMAD.MOV R19, RZ, RZ, -R19 ;  /* 0x000000ffff13d224 */ /* 0x000fe200078e0a13 */
[----:B------:R-:W-:-:S04]  /*f550*/  @P6 IADD3 R4, R4, 0x1, RZ ;  /* 0x0000000104046810 */ /* 0x000fc80007ffe0ff */
[----:B------:R-:W-:-:S05]  /*f560*/  SEL R5, R20, R19, !P2 ;  /* 0x0000001314057207 */ /* 0x000fca0005000000 */
[----:B------:R-:W-:Y:S01]  /*f570*/  @!P1 IADD3 R4, -R4, RZ, RZ ;  /* 0x000000ff04049210 */ /* 0x000fe20007ffe1ff */
[----:B------:R-:W-:-:S03]  /*f580*/  IMAD.WIDE R24, R5, 0x4, R130 ;  /* 0x0000000405187825 */ /* 0x000fc600078e0282 */
[----:B------:R-:W-:Y:S02]  /*f590*/  SEL R20, R20, R4, !P2 ;  /* 0x0000000414147207 */ /* 0x000fe40005000000 */
[----:B------:R-:W2:Y:S03]  /*f5a0*/  LDG.E R16, desc[UR6][R24.64] ;  /* 0x0000000618107981 */ /* 0x000ea6000c1e1900 */
[----:B------:R-:W-:-:S05]  /*f5b0*/  IMAD.WIDE R22, R20, 0x4, R130 ;  /* 0x0000000414167825 */ /* 0x000fca00078e0282 */
[----:B------:R-:W2:Y:S01]  /*f5c0*/  LDG.E R11, desc[UR6][R22.64] ;  /* 0x00000006160b7981 */ /* 0x000ea2000c1e1900 */
[----:B------:R-:W-:Y:S02]  /*f5d0*/  IMAD.IADD R20, R5, 0x1, -R20 ;  /* 0x0000000105147824 */ /* 0x000fe400078e0a14 */
[----:B------:R-:W3:Y:S02]  /*f5e0*/  LDC.64 R4, c[0x0][0x230] ;  /* 0x00008c00ff047b82 */ /* 0x000ee40000000a00 */
[----:B------:R-:W-:Y:S01]  /*f5f0*/  IMAD R20, R20, R3, -0x40 ;  /* 0xffffffc014147424 */ /* 0x000fe200078e0203 */
[----:B------:R-:W-:-:S04]  /*f600*/  MOV R3, UR4 ;  /* 0x0000000400037c02 */ /* 0x000fc80008000f00 */
[----:B------:R-:W-:-:S05]  /*f610*/  SHF.R.S32.HI R18, RZ, 0x1f, R20 ;  /* 0x0000001fff127819 */ /* 0x000fca0000011414 */
[-C--:B------:R-:W-:Y:S02]  /*f620*/  IMAD R19, R18, R3.reuse, RZ ;  /* 0x0000000312137224 */ /* 0x080fe400078e02ff */
[----:B--2---:R-:W-:Y:S02]  /*f630*/  IMAD.IADD R11, R11, 0x1, -R16 ;  /* 0x000000010b0b7824 */ /* 0x004fe400078e0a10 */
[C---:B------:R-:W-:Y:S02]  /*f640*/  IMAD R16, R20.reuse, UR5, R19 ;  /* 0x0000000514107c24 */ /* 0x040fe4000f8e0213 */
[----:B------:R-:W-:Y:S01]  /*f650*/  IMAD.WIDE.U32 R20, R20, R3, RZ ;  /* 0x0000000314147225 */ /* 0x000fe200078e00ff */
[----:B------:R-:W-:-:S04]  /*f660*/  SHF.R.S32.HI R17, RZ, 0x1f, R11 ;  /* 0x0000001fff117819 */ /* 0x000fc8000001140b */
[----:B------:R-:W-:Y:S01]  /*f670*/  IADD3 R21, R21, R16, RZ ;  /* 0x0000001015157210 */ /* 0x000fe20007ffe0ff */
[----:B---3--:R-:W-:-:S04]  /*f680*/  IMAD R18, R17, R4, RZ ;  /* 0x0000000411127224 */ /* 0x008fc800078e02ff */
[C---:B------:R-:W-:Y:S02]  /*f690*/  IMAD R5, R11.reuse, R5, R18 ;  /* 0x000000050b057224 */ /* 0x040fe400078e0212 */
[----:B------:R-:W-:-:S04]  /*f6a0*/  IMAD.WIDE.U32 R18, R11, R4, R20 ;  /* 0x000000040b127225 */ /* 0x000fc800078e0014 */
[----:B------:R-:W-:Y:S01]  /*f6b0*/  IMAD.IADD R16, R19, 0x1, R5 ;  /* 0x0000000113107824 */ /* 0x000fe200078e0205 */
[----:B------:R-:W-:Y:S06]  /*f6c0*/  BRA `(.L_x_4863) ;  /* 0x0000000000107947 */ /* 0x000fec0003800000 */
.L_x_4862:
[----:B------:R-:W2:Y:S02]  /*f6d0*/  LDC R3, c[0x0][0x248] ;  /* 0x00009200ff037b82 */ /* 0x000ea40000000800 */
[----:B--2---:R-:W-:-:S05]  /*f6e0*/  IMAD.SHL.U32 R18, R3, 0x40, RZ ;  /* 0x0000004003127824 */ /* 0x004fca00078e00ff */
[----:B------:R-:W-:-:S04]  /*f6f0*/  IADD3 R18, -R18, RZ, RZ ;  /* 0x000000ff12127210 */ /* 0x000fc80007ffe1ff */
[----:B------:R-:W-:-:S07]  /*f700*/  SHF.R.S32.HI R16, RZ, 0x1f, R18 ;  /* 0x0000001fff107819 */ /* 0x000fce0000011412 */
.L_x_4863:
[----:B-1----:R-:W-:Y:S01]  /*f710*/  SHF.R.S32.HI R5, RZ, 0x1f, R10 ;  /* 0x0000001fff057819 */ /* 0x002fe2000001140a */
[----:B------:R-:W1:Y:S01]  /*f720*/  LDC R4, c[0x0][0x24c] ;  /* 0x00009300ff047b82 */ /* 0x000e620000000800 */
[----:B------:R-:W-:Y:S02]  /*f730*/  ULDC UR4, c[0x0][0x2d0] ;  /* 0x0000b40000047ab9 */ /* 0x000fe40000000800 */
[----:B------:R-:W-:-:S04]  /*f740*/  LEA.HI R5, R5, R10, RZ, 0x2 ;  /* 0x0000000a05057211 */ /* 0x000fc800078f10ff */
[----:B------:R-:W-:-:S05]  /*f750*/  LOP3.LUT R5, R5, 0xfffffffc, RZ, 0xc0, !PT ;  /* 0xfffffffc05057812 */ /* 0x000fca00078ec0ff */
[----:B------:R-:W-:Y:S01]  /*f760*/  IMAD.IADD R5, R10, 0x1, -R5 ;  /* 0x000000010a057824 */ /* 0x000fe200078e0a05 */
[----:B------:R-:W-:-:S03]  /*f770*/  SEL R10, RZ, 0x3fffc, P0 ;  /* 0x0003fffcff0a7807 */ /* 0x000fc60000000000 */
[----:B------:R-:W-:Y:S01]  /*f780*/  IMAD.SHL.U32 R5, R5, 0x8, RZ ;  /* 0x0000000805057824 */ /* 0x000fe200078e00ff */
[----:B------:R-:W-:Y:S02]  /*f790*/  LOP3.LUT P6, RZ, R10, 0x4, RZ, 0xc0, !PT ;  /* 0x000000040aff7812 */ /* 0x000fe400078cc0ff */
[C---:B------:R-:W-:Y:S02]  /*f7a0*/  LEA R10, P2, R18.reuse, R132, 0x1 ;  /* 0x00000084120a7211 */ /* 0x040fe400078408ff */
[----:B------:R-:W-:Y:S02]  /*f7b0*/  ISETP.GE.AND P1, PT, R5, UR4, PT ;  /* 0x0000000405007c0c */ /* 0x000fe4000bf26270 */
[----:B------:R-:W-:Y:S02]  /*f7c0*/  LEA R5, P0, R3, R18, 0x5 ;  /* 0x0000001203057211 */ /* 0x000fe400078028ff */
[----:B------:R-:W-:Y:S02]  /*f7d0*/  LEA.HI.X R11, R18, R135, R16, 0x1, P2 ;  /* 0x00000087120b7211 */ /* 0x000fe400010f0c10 */
[----:B------:R-:W-:-:S02]  /*f7e0*/  @!P4 LEA R18, P2, R5, R132, 0x1 ;  /* 0x000000840512c211 */ /* 0x000fc400078408ff */
        /* <DEDUP_REMOVED lines=41> */
.L_x_4861:
        /* <DEDUP_REMOVED lines=115> */
[----:B------:R-:W1:Y:S01]  /*101b0*/  MUFU.EX2 R92, R92 ;  /* 0x0000005c005c7308 */ /* 0x000e620000000800 */
[-C--:B------:R-:W-:Y:S01]  /*101c0*/  FMUL.FTZ R46, R46, R0.reuse ;  /* 0x000000002e2e7220 */ /* 0x080fe20000410000 */
        /* <DEDUP_REMOVED lines=11> */
[----:B------:R-:W-:Y:S01]  /*10280*/  FMUL.FTZ R69, R69, R87 ;  /* 0x0000005745457220 */ /* 0x000fe20000410000 */
[-C--:B------:R-:W-:Y:S01]  /*10290*/  FMUL.FTZ R70, R70, R0.reuse ;  /* 0x0000000046467220 */ /* 0x080fe20000410000 */
[-C--:B------:R-:W-:Y:S01]  /*102a0*/  FMUL.FTZ R71, R71, R0.reuse ;  /* 0x0000000047477220 */ /* 0x080fe20000410000 */
        /* <DEDUP_REMOVED lines=9> */
[----:B---3--:R-:W-:Y:S01]  /*10340*/  FMUL.FTZ R6, R82, R0 ;  /* 0x0000000052067220 */ /* 0x008fe20000410000 */
[----:B------:R-:W-:Y:S01]  /*10350*/  F2FP.F16.F32.PACK_AB R82, R3, R88 ;  /* 0x000000580352723e */ /* 0x000fe200000000ff */
        /* <DEDUP_REMOVED lines=129> */
[C---:B-1----:R-:W-:Y:S03]  /*10b70*/  HMMA.16816.F32 R56, R84.reuse, R52, R28 ;  /* 0x000000345438723c */ /* 0x042fe6000000181c */
[----:B------:R-:W-:Y:S01]  /*10b80*/  FADD.FTZ R103, R103, R0 ;  /* 0x0000000067677221 */ /* 0x000fe20000010000 */
[----:B------:R-:W-:Y:S02]  /*10b90*/  MOV R0, R89 ;  /* 0x0000005900007202 */ /* 0x000fe40000000f00 */
        /* <DEDUP_REMOVED lines=12> */
[----:B------:R-:W-:-:S04]  /*10c60*/  FADD.FTZ R95, R95, R96 ;  /* 0x000000605f5f7221 */ /* 0x000fc80000010000 */
[----:B------:R-:W-:-:S15]  /*10c70*/  FADD.FTZ R142, R94, R95 ;  /* 0x0000005f5e8e7221 */ /* 0x000fde0000010000 */
.L_x_4858:
        /* <DEDUP_REMOVED lines=14> */
.L_x_4868:
        /* <DEDUP_REMOVED lines=71> */
.L_x_4865:
        /* <DEDUP_REMOVED lines=16> */
[----:B------:R-:W-:Y:S02]  /*112d0*/  ISETP.GT.AND P0, PT, R139, R126, PT ;  /* 0x0000007e8b00720c */ /* 0x000fe40003f04270 */
        /* <DEDUP_REMOVED lines=178> */
[----:B------:R-:W-:Y:S05]  /*11e00*/  VIADD R15, R7, 0xffffffc0 ;  /* 0xffffffc0070f7836 */ /* 0x000fea0000000000 */
[----:B------:R-:W-:Y:S02]  /*11e10*/  IABS R11, R15 ;  /* 0x0000000f000b7213 */ /* 0x000fe40000000000 */
[-C--:B---3--:R-:W-:Y:S02]  /*11e20*/  IABS R6, R0.reuse ;  /* 0x0000000000067213 */ /* 0x088fe40000000000 */
[----:B------:R-:W-:Y:S02]  /*11e30*/  LOP3.LUT R15, R15, R0, RZ, 0x3c, !PT ;  /* 0x000000000f0f7212 */ /* 0x000fe400078e3cff */
[----:B------:R-:W3:Y:S10]  /*11e40*/  I2F.RP R8, R6 ;  /* 0x0000000600087306 */ /* 0x000ef40000209400 */
[----:B---3--:R-:W3:Y:S02]  /*11e50*/  MUFU.RCP R2, R8 ;  /* 0x0000000800027308 */ /* 0x008ee40000001000 */
[----:B---3--:R-:W-:Y:S08]  /*11e60*/  VIADD R12, R2, 0xffffffe ;  /* 0x0ffffffe020c7836 */ /* 0x008ff00000000000 */
[----:B------:R-:W3:Y:S02]  /*11e70*/  F2I.FTZ.U32.TRUNC.NTZ R13, R12 ;  /* 0x0000000c000d7305 */ /* 0x000ee4000021f000 */
[--C-:B---3--:R-:W-:Y:S02]  /*11e80*/  IMAD.MOV R9, RZ, RZ, -R13.reuse ;  /* 0x000000ffff097224 */ /* 0x108fe400078e0a0d */
        /* <DEDUP_REMOVED lines=27> */
[----:B------:R-:W3:Y:S01]  /*12040*/  LDC.64 R8, c[0x0][0x248] ;  /* 0x00009200ff087b82 */ /* 0x000ee20000000a00 */
[----:B------:R-:W-:Y:S02]  /*12050*/  @!P2 IADD3 R2, -R2, RZ, RZ ;  /* 0x000000ff0202a210 */ /* 0x000fe40007ffe1ff */
        /* <DEDUP_REMOVED lines=21> */
.L_x_4867:
        /* <DEDUP_REMOVED lines=45> */
.L_x_4866:
[----:B----4-:R-:W-:Y:S01]  /*12480*/  FMNMX.FTZ R0, R103, R87, !PT ;  /* 0x0000005767007209 */ /* 0x010fe20007810000 */
[----:B------:R-:W-:Y:S01]  /*12490*/  LDSM.16.MT88.4 R16, [R122+0x6000] ;  /* 0x006000007a10783b */ /* 0x000fe20000004200 */
[----:B------:R-:W-:Y:S02]  /*124a0*/  FMNMX.FTZ R5, R102, R3, !PT ;  /* 0x0000000366057209 */ /* 0x000fe40007810000 */
[----:B------:R-:W-:Y:S02]  /*124b0*/  FMNMX.FTZ R0, R101, R0, !PT ;  /* 0x0000000065007209 */ /* 0x000fe40007810000 */
[----:B-1----:R-:W-:Y:S02]  /*124c0*/  FMNMX.FTZ R5, R118, R5, !PT ;  /* 0x0000000576057209 */ /* 0x002fe40007810000 */
[----:B------:R-:W-:Y:S01]  /*124d0*/  FMNMX.FTZ R0, R107, R0, !PT ;  /* 0x000000006b007209 */ /* 0x000fe20007810000 */
[----:B------:R-:W-:Y:S01]  /*124e0*/  LDSM.16.MT88.4 R24, [R120+0x6000] ;  /* 0x006000007818783b */ /* 0x000fe20000004200 */
[----:B------:R-:W-:Y:S02]  /*124f0*/  FMNMX.FTZ R2, R114, R5, !PT ;  /* 0x0000000572027209 */ /* 0x000fe40007810000 */
[----:B------:R-:W-:Y:S02]  /*12500*/  FMNMX.FTZ R0, R105, R0, !PT ;  /* 0x0000000069007209 */ /* 0x000fe40007810000 */
[----:B--2---:R-:W-:Y:S02]  /*12510*/  FMNMX.FTZ R9, R113, R2, !PT ;  /* 0x0000000271097209 */ /* 0x004fe40007810000 */
        /* <DEDUP_REMOVED lines=123> */
[--C-:B------:R-:W-:Y:S01]  /*12cd0*/  FFMA.FTZ R144, R144, UR4, -R91.reuse ;  /* 0x0000000490907c23 */ /* 0x100fe2000801085b */
[--C-:B------:R-:W-:Y:S01]  /*12ce0*/  FFMA.FTZ R115, R145, UR4, -R91.reuse ;  /* 0x0000000491737c23 */ /* 0x100fe2000801085b */
[--C-:B------:R-:W-:Y:S03]  /*12cf0*/  FFMA.FTZ R85, R85, UR4, -R91.reuse ;  /* 0x0000000455557c23 */ /* 0x100fe6000801085b */
[----:B------:R-:W-:Y:S01]  /*12d00*/  MUFU.EX2 R98, R98 ;  /* 0x0000006200627308 */ /* 0x000fe20000000800 */
[----:B------:R-:W-:Y:S01]  /*12d10*/  FFMA.FTZ R91, R84, UR4, -R91 ;  /* 0x00000004545b7c23 */ /* 0x000fe2000801085b */
[----:B------:R-:W-:Y:S01]  /*12d20*/  FFMA.FTZ R106, R157, UR4, -R106 ;  /* 0x000000049d6a7c23 */ /* 0x000fe2000801086a */
[----:B------:R-:W-:Y:S01]  /*12d30*/  FFMA.FTZ R95, R86, R143, R95 ;  /* 0x0000008f565f7223 */ /* 0x000fe2000001005f */
[----:B------:R-:W-:Y:S01]  /*12d40*/  FFMA.FTZ R96, R3, R142, R96 ;  /* 0x0000008e03607223 */ /* 0x000fe20000010060 */
[----:B------:R-:W-:Y:S02]  /*12d50*/  ISETP.GT.AND P0, PT, R139, R126, PT ;  /* 0x0000007e8b00720c */ /* 0x000fe40003f04270 */
[----:B------:R-:W-:Y:S03]  /*12d60*/  FADD.FTZ R90, R90, R95 ;  /* 0x0000005f5a5a7221 */ /* 0x000fe60000010000 */
[----:B------:R-:W4:Y:S01]  /*12d70*/  MUFU.EX2 R97, R97 ;  /* 0x0000006100617308 */ /* 0x000f220000000800 */
[----:B---3--:R-:W-:Y:S01]  /*12d80*/  F2FP.F16.F32.PACK_AB R83, R92, R93 ;  /* 0x0000005d5c53723e */ /* 0x008fe200000000ff */
[----:B------:R-:W-:Y:S01]  /*12d90*/  FADD.FTZ R96, R88, R96 ;  /* 0x0000006058607221 */ /* 0x000fe20000010000 */
[----:B------:R-:W-:Y:S03]  /*12da0*/  MOV R145, R141 ;  /* 0x0000008d00917202 */ /* 0x000fe60000000f00 */
[----:B------:R-:W-:Y:S02]  /*12db0*/  FADD.FTZ R93, R93, R96 ;  /* 0x000000605d5d7221 */ /* 0x000fe40000010000 */
        /* <DEDUP_REMOVED lines=44> */
[----:B----4-:R-:W-:Y:S02]  /*13080*/  F2FP.F16.F32.PACK_AB R52, R97, R98 ;  /* 0x000000626134723e */ /* 0x010fe400000000ff */
[----:B---3--:R-:W-:Y:S01]  /*13090*/  F2FP.F16.F32.PACK_AB R53, R100, R99 ;  /* 0x000000636435723e */ /* 0x008fe200000000ff */
[----:B------:R-:W-:Y:S05]  /*130a0*/  FADD.FTZ R99, R99, R92 ;  /* 0x0000005c63637221 */ /* 0x000fea0000010000 */
[----:B------:R-:W2:Y:S01]  /*130b0*/  MUFU.EX2 R102, R102 ;  /* 0x0000006600667308 */ /* 0x000ea20000000800 */
[----:B-----5:R-:W-:Y:S01]  /*130c0*/  F2FP.F16.F32.PACK_AB R54, R104, R101 ;  /* 0x000000656836723e */ /* 0x020fe200000000ff */
[----:B------:R-:W-:Y:S08]  /*130d0*/  FADD.FTZ R100, R100, R99 ;  /* 0x0000006364647221 */ /* 0x000ff00000010000 */
[----:B------:R-:W-:Y:S10]  /*130e0*/  MUFU.EX2 R118, R118 ;  /* 0x0000007600767308 */ /* 0x000ff40000000800 */
[----:B------:R-:W3:Y:S01]  /*130f0*/  MUFU.EX2 R113, R113 ;  /* 0x0000007100717308 */ /* 0x000ee20000000800 */
[C---:B--2---:R-:W-:Y:S01]  /*13100*/  F2FP.F16.F32.PACK_AB R55, R102.reuse, R103 ;  /* 0x000000676637723e */ /* 0x044fe200000000ff */
[----:B------:R-:W-:Y:S04]  /*13110*/  FADD.FTZ R103, R103, R100 ;  /* 0x0000006467677221 */ /* 0x000fe80000010000 */
[----:B------:R-:W-:Y:S02]  /*13120*/  FADD.FTZ R102, R102, R103 ;  /* 0x0000006766667221 */ /* 0x000fe40000010000 */
        /* <DEDUP_REMOVED lines=77> */
[----:B------:R-:W-:Y:S01]  /*13600*/  MOV R3, R0 ;  /* 0x0000000000037202 */ /* 0x000fe20000000f00 */
[----:B------:R-:W-:Y:S02]  /*13610*/  FADD.FTZ R144, R144, R111 ;  /* 0x0000006f90907221 */ /* 0x000fe40000010000 */
[----:B------:R-:W-:Y:S02]  /*13620*/  FADD.FTZ R113, R113, R118 ;  /* 0x0000007671717221 */ /* 0x000fe40000010000 */
[----:B------:R-:W-:Y:S02]  /*13630*/  FADD.FTZ R144, R115, R144 ;  /* 0x0000009073907221 */ /* 0x000fe40000010000 */
[----:B------:R-:W-:Y:S02]  /*13640*/  FADD.FTZ R116, R116, R113 ;  /* 0x0000007174747221 */ /* 0x000fe40000010000 */
[----:B------:R-:W-:Y:S01]  /*13650*/  FADD.FTZ R85, R85, R144 ;  /* 0x0000009055557221 */ /* 0x000fe20000010000 */
[----:B------:R-:W-:Y:S01]  /*13660*/  MOV R144, R140 ;  /* 0x0000008c00907202 */ /* 0x000fe20000000f00 */
[----:B------:R-:W-:Y:S02]  /*13670*/  FADD.FTZ R143, R143, R116 ;  /* 0x000000748f8f7221 */ /* 0x000fe40000010000 */
[----:B------:R-:W-:Y:S01]  /*13680*/  FADD.FTZ R142, R142, R85 ;  /* 0x000000558e8e7221 */ /* 0x000fe20000010000 */
[----:B------:R-:W-:Y:S06]  /*13690*/  @P0 BRA `(.L_x_4868) ;  /* 0xffffffd400b00947 */ /* 0x000fec000383ffff */
.L_x_4864:
        /* <DEDUP_REMOVED lines=193> */
.L_x_4870:
[----:B------:R-:W-:Y:S05]  /*142b0*/  BSYNC B0 ;  /* 0x0000000000007941 */ /* 0x000fea0003800000 */
.L_x_4869:
        /* <DEDUP_REMOVED lines=31> */
.L_x_4872:
[----:B------:R-:W-:Y:S05]  /*144b0*/  BSYNC B0 ;  /* 0x0000000000007941 */ /* 0x000fea0003800000 */
.L_x_4871:
        /* <DEDUP_REMOVED lines=12> */
.L_x_4874:
[----:B------:R-:W-:Y:S05]  /*14580*/  BSYNC B0 ;  /* 0x0000000000007941 */ /* 0x000fea0003800000 */
.L_x_4873:
        /* <DEDUP_REMOVED lines=12> */
.L_x_4876:
[----:B------:R-:W-:Y:S05]  /*14650*/  BSYNC B0 ;  /* 0x0000000000007941 */ /* 0x000fea0003800000 */
.L_x_4875:
        /* <DEDUP_REMOVED lines=10> */
.L_x_4877:
        /* <DEDUP_REMOVED lines=16> */
.L_x_6285:


//--------------------- .text._ZN5flash24flash_fwd_splitkv_kernelI23Flash_fwd_kernel_traitsILi96ELi64ELi64ELi4ELb0ELb0EN7cutlass6half_tE19Flash_kernel_traitsILi96ELi64ELi64ELi4ES3_EELb1ELb0ELb0ELb1ELb1ELb0ELb0ELb0EEEvNS_16Flash_fwd_paramsE --------------------------
	.section	.text._ZN5flash24flash_fwd_splitkv_kernelI23Flash_fwd_kernel_traitsILi96ELi64ELi64ELi4ELb0ELb0EN7cutlass6half_tE19Flash_kernel_traitsILi96ELi64ELi64ELi4ES3_EELb1ELb0ELb0ELb1ELb1ELb0ELb0ELb0EEEvNS_16Flash_fwd_paramsE,"ax",@progbits
	.align	128
        .global         _ZN5flash24flash_fwd_splitkv_kernelI23Flash_fwd_kernel_traitsILi96ELi64ELi64ELi4ELb0ELb0EN7cutlass6half_tE19Flash_kernel_traitsILi96ELi64ELi64ELi4ES3_EELb1ELb0ELb0ELb1ELb1ELb0ELb0ELb0EEEvNS_16Flash_fwd_paramsE
        .type           _ZN5flash24flash_fwd_splitkv_kernelI23Flash_fwd_kernel_traitsILi96ELi64ELi64ELi4ELb0ELb0EN7cutlass6half_tE19Flash_kernel_traitsILi96ELi64ELi64ELi4ES3_EELb1ELb0ELb0ELb1ELb1ELb0ELb0ELb0EEEvNS_16Flash_fwd_paramsE,@function
        .size           _ZN5flash24flash_fwd_splitkv_kernelI23Flash_fwd_kernel_traitsILi96ELi64ELi64ELi4ELb0ELb0EN7cutlass6half_tE19Flash_kernel_traitsILi96ELi64ELi64ELi4ES3_EELb1ELb0ELb0ELb1ELb1ELb0ELb0ELb0EEEvNS_16Flash_fwd_paramsE,(.L_x_6286 - _ZN5flash24flash_fwd_splitkv_kernelI23Flash_fwd_kernel_traitsILi96ELi64ELi64ELi4ELb0ELb0EN7cutlass6half_tE19Flash_kernel_traitsILi96ELi64ELi64ELi4ES3_EELb1ELb0ELb0ELb1ELb1ELb0ELb0ELb0EEEvNS_16Flash_fwd_paramsE)
        .other          _ZN5flash24flash_fwd_splitkv_kernelI23Flash_fwd_kernel_traitsILi96ELi64ELi64ELi4ELb0ELb0EN7cutlass6half_tE19Flash_kernel_traitsILi96ELi64ELi64ELi4ES3_EELb1ELb0ELb0ELb1ELb1ELb0ELb0ELb0EEEvNS_16Flash_fwd_paramsE,@"STO_CUDA_ENTRY STV_DEFAULT"
_ZN5flash24flash_fwd_splitkv_kernelI23Flash_fwd_kernel_traitsILi96ELi64ELi64ELi4ELb0ELb0EN7cutlass6half_tE19Flash_kernel_traitsILi96ELi64ELi64ELi4ES3_EELb1ELb0ELb0ELb1ELb1ELb0ELb0ELb0EEEvNS_16Flash_fwd_paramsE:
.text._ZN5flash24flash_fwd_splitkv_kernelI23Flash_fwd_kernel_traitsILi96ELi64ELi64ELi4ELb0ELb0EN7cutlass6half_tE19Flash_kernel_traitsILi96ELi64ELi64ELi4ES3_EELb1ELb0ELb0ELb1ELb1ELb0ELb0ELb0EEEvNS_16Flash_fwd_paramsE:
        /* <DEDUP_REMOVED lines=54> */
[----:B------:R-:W-:Y:S02]  /*0360*/  SHF.R.S32.HI R4, RZ, 0x1f, R21 ;  /* 0x0000001fff047819 */ /* 0x000fe40000011415 */
[----:B------:R-:W-:Y:S02]  /*0370*/  LOP3.LUT R6, R0, 0x1ffffffc, RZ, 0xc0, !PT ;  /* 0x1ffffffc00067812 */ /* 0x000fe400078ec0ff */
[----:B------:R-:W-:Y:S01]  /*0380*/  SHF.R.S32.HI R9, RZ, 0x1f, R18 ;  /* 0x0000001fff097819 */ /* 0x000fe20000011412 */
[----:B------:R-:W-:Y:S01]  /*0390*/  IMAD R4, R4, UR4, RZ ;  /* 0x0000000404047c24 */ /* 0x000fe2000f8e02ff */
[----:B------:R-:W-:Y:S01]  /*03a0*/  SHF.R.S32.HI R0, RZ, 0x2, R0 ;  /* 0x00000002ff007819 */ /* 0x000fe20000011400 */
[C---:B------:R-:W-:Y:S01]  /*03b0*/  IMAD.IADD R6, R89.reuse, 0x1, -R6 ;  /* 0x0000000159067824 */ /* 0x040fe200078e0a06 */
[----:B------:R-:W-:-:S03]  /*03c0*/  LOP3.LUT P3, RZ, R89, 0x3, RZ, 0xc0, !PT ;  /* 0x0000000359ff7812 */ /* 0x000fc6000786c0ff */
[----:B------:R-:W-:-:S05]  /*03d0*/  IMAD.SHL.U32 R6, R6, 0x8, RZ ;  /* 0x0000000806067824 */ /* 0x000fca00078e00ff */
[----:B------:R-:W-:Y:S01]  /*03e0*/  SHF.R.S32.HI R7, RZ, 0x1f, R6 ;  /* 0x0000001fff077819 */ /* 0x000fe20000011406 */
[----:B-1----:R-:W-:-:S04]  /*03f0*/  IMAD R8, R5, R2, RZ ;  /* 0x0000000205087224 */ /* 0x002fc800078e02ff */
[C---:B------:R-:W-:Y:S02]  /*0400*/  IMAD R5, R91.reuse, R3, R8 ;  /* 0x000000035b057224 */ /* 0x040fe400078e0208 */
[----:B------:R-:W-:-:S04]  /*0410*/  IMAD.WIDE.U32 R6, R91, R2, R6 ;  /* 0x000000025b067225 */ /* 0x000fc800078e0006 */
        /* <DEDUP_REMOVED lines=46> */
.L_x_4878:
        /* <DEDUP_REMOVED lines=22> */
.L_x_4879:
[----:B------:R-:W-:Y:S05]  /*0860*/  @P6 BRA `(.L_x_4880) ;  /* 0x0000000400406947 */ /* 0x000fea0003800000 */
[----:B-1----:R-:W1:Y:S01]  /*0870*/  LDC R2, c[0x0][0x380] ;  /* 0x0000e000ff027b82 */ /* 0x002e620000000800 */
[----:B------:R-:W-:Y:S01]  /*0880*/  LEA R5, R84, 0xffffffc0, 0x6 ;  /* 0xffffffc054057811 */ /* 0x000fe200078e30ff */
[----:B------:R-:W-:Y:S01]  /*0890*/  ULDC.64 UR6, c[0x0][0x230] ;  /* 0x00008c0000067ab9 */ /* 0x000fe20000000a00 */
[----:B------:R-:W-:Y:S01]  /*08a0*/  ULDC.64 UR4, c[0x0][0x248] ;  /* 0x0000920000047ab9 */ /* 0x000fe20000000a00 */
[----:B------:R-:W-:Y:S01]  /*08b0*/  ULDC.64 UR8, c[0x0][0x260] ;  /* 0x0000980000087ab9 */ /* 0x000fe20000000a00 */
[----:B-----5:R-:W-:Y:S02]  /*08c0*/  IABS R0, R5 ;  /* 0x0000000500007213 */ /* 0x020fe40000000000 */
        /* <DEDUP_REMOVED lines=37> */
[----:B------:R-:W-:Y:S01]  /*0b20*/  IMAD.HI.U32 R9, R9, R6, R8 ;  /* 0x0000000609097227 */ /* 0x000fe200078e0008 */
[----:B------:R-:W-:-:S05]  /*0b30*/  MOV R6, UR4 ;  /* 0x0000000400067c02 */ /* 0x000fca0008000f00 */
[----:B------:R-:W-:-:S04]  /*0b40*/  IMAD.HI.U32 R20, R9, R4, RZ ;  /* 0x0000000409147227 */ /* 0x000fc800078e00ff */
[----:B------:R-:W-:-:S04]  /*0b50*/  IMAD.MOV R9, RZ, RZ, -R20 ;  /* 0x000000ffff097224 */ /* 0x000fc800078e0a14 */
[----:B------:R-:W-:-:S05]  /*0b60*/  IMAD R9, R0, R9, R4 ;  /* 0x0000000900097224 */ /* 0x000fca00078e0204 */
[----:B------:R-:W-:-:S13]  /*0b70*/  ISETP.GT.U32.AND P1, PT, R0, R9, PT ;  /* 0x000000090000720c */ /* 0x000fda0003f24070 */
[-C--:B------:R-:W-:Y:S02]  /*0b80*/  @!P1 IADD3 R9, R9, -R0.reuse, RZ ;  /* 0x8000000009099210 */ /* 0x080fe40007ffe0ff */
[----:B------:R-:W-:Y:S02]  /*0b90*/  @!P1 IADD3 R20, R20, 0x1, RZ ;  /* 0x0000000114149810 */ /* 0x000fe40007ffe0ff */
[----:B------:R-:W-:Y:S02]  /*0ba0*/  ISETP.GE.U32.AND P2, PT, R9, R0, PT ;  /* 0x000000000900720c */ /* 0x000fe40003f46070 */
[----:B------:R-:W-:Y:S02]  /*0bb0*/  LOP3.LUT R0, R18, R3, RZ, 0x3c, !PT ;  /* 0x0000000312007212 */ /* 0x000fe400078e3cff */
[----:B------:R-:W-:Y:S02]  /*0bc0*/  ISETP.NE.AND P1, PT, R3, RZ, PT ;  /* 0x000000ff0300720c */ /* 0x000fe40003f25270 */
[----:B------:R-:W-:Y:S01]  /*0bd0*/  ISETP.GE.AND P0, PT, R0, RZ, PT ;  /* 0x000000ff0000720c */ /* 0x000fe20003f06270 */
[----:B------:R-:W-:-:S06]  /*0be0*/  IMAD R0, R17, R6, RZ ;  /* 0x0000000611007224 */ /* 0x000fcc00078e02ff */
[----:B------:R-:W-:-:S06]  /*0bf0*/  @P2 VIADD R20, R20, 0x1 ;  /* 0x0000000114142836 */ /* 0x000fcc0000000000 */
[----:B------:R-:W-:Y:S02]  /*0c00*/  @!P0 IADD3 R20, -R20, RZ, RZ ;  /* 0x000000ff14148210 */ /* 0x000fe40007ffe1ff */
[----:B------:R-:W-:-:S04]  /*0c10*/  @!P1 LOP3.LUT R20, RZ, R3, RZ, 0x33, !PT ;  /* 0x00000003ff149212 */ /* 0x000fc800078e33ff */
[----:B------:R-:W-:Y:S02]  /*0c20*/  SHF.R.S32.HI R3, RZ, 0x1f, R20 ;  /* 0x0000001fff037819 */ /* 0x000fe40000011414 */
[----:B---3--:R-:W-:Y:S01]  /*0c30*/  SHF.R.S32.HI R19, RZ, 0x1f, R28 ;  /* 0x0000001fff137819 */ /* 0x008fe2000001141c */
[----:B------:R-:W-:-:S04]  /*0c40*/  IMAD.WIDE.U32 R8, R28, UR6, RZ ;  /* 0x000000061c087c25 */ /* 0x000fc8000f8e00ff */
[----:B------:R-:W-:Y:S01]  /*0c50*/  IMAD R7, R19, UR6, RZ ;  /* 0x0000000613077c24 */ /* 0x000fe2000f8e02ff */
[----:B------:R-:W-:-:S03]  /*0c60*/  MOV R26, R8 ;  /* 0x00000008001a7202 */ /* 0x000fc60000000f00 */
[----:B------:R-:W-:Y:S02]  /*0c70*/  IMAD R2, R28, UR7, R7 ;  /* 0x000000071c027c24 */ /* 0x000fe4000f8e0207 */
[----:B------:R-:W-:Y:S01]  /*0c80*/  IMAD.U32 R7, RZ, RZ, UR5 ;  /* 0x00000005ff077e24 */ /* 0x000fe2000f8e00ff */
[----:B------:R-:W-:Y:S01]  /*0c90*/  ULDC.64 UR4, c[0x0][0x238] ;  /* 0x00008e0000047ab9 */ /* 0x000fe20000000a00 */
[----:B------:R-:W-:Y:S02]  /*0ca0*/  IMAD.IADD R27, R9, 0x1, R2 ;  /* 0x00000001091b7824 */ /* 0x000fe400078e0202 */
[C---:B------:R-:W-:Y:S02]  /*0cb0*/  IMAD R9, R5.reuse, R7, R0 ;  /* 0x0000000705097224 */ /* 0x040fe400078e0200 */
[----:B------:R-:W-:-:S04]  /*0cc0*/  IMAD.WIDE.U32 R26, R5, R6, R26 ;  /* 0x00000006051a7225 */ /* 0x000fc800078e001a */
[----:B------:R-:W-:Y:S02]  /*0cd0*/  IMAD R19, R19, UR4, RZ ;  /* 0x0000000413137c24 */ /* 0x000fe4000f8e02ff */
[----:B------:R-:W-:Y:S02]  /*0ce0*/  IMAD.IADD R27, R27, 0x1, R9 ;  /* 0x000000011b1b7824 */ /* 0x000fe400078e0209 */
[----:B------:R-:W-:Y:S02]  /*0cf0*/  IMAD R9, R3, UR8, RZ ;  /* 0x0000000803097c24 */ /* 0x000fe4000f8e02ff */
[C---:B------:R-:W-:Y:S02]  /*0d00*/  IMAD R19, R28.reuse, UR5, R19 ;  /* 0x000000051c137c24 */ /* 0x040fe4000f8e0213 */
[----:B------:R-:W-:-:S04]  /*0d10*/  IMAD.WIDE.U32 R28, R28, UR4, RZ ;  /* 0x000000041c1c7c25 */ /* 0x000fc8000f8e00ff */
[C---:B------:R-:W-:Y:S01]  /*0d20*/  IMAD R9, R20.reuse, UR9, R9 ;  /* 0x0000000914097c24 */ /* 0x040fe2000f8e0209 */
[----:B------:R-:W-:Y:S01]  /*0d30*/  IADD3 R19, R29, R19, RZ ;  /* 0x000000131d137210 */ /* 0x000fe20007ffe0ff */
[----:B------:R-:W-:-:S05]  /*0d40*/  IMAD.WIDE.U32 R26, R20, UR8, R26 ;  /* 0x00000008141a7c25 */ /* 0x000fca000f8e001a */
[----:B------:R-:W-:Y:S01]  /*0d50*/  IADD3 R9, R27, R9, RZ ;  /* 0x000000091b097210 */ /* 0x000fe20007ffe0ff */
[----:B------:R-:W-:Y:S06]  /*0d60*/  BRA `(.L_x_4881) ;  /* 0x0000000000ec7947 */ /* 0x000fec0003800000 */
.L_x_4880:
[----:B------:R-:W3:Y:S01]  /*0d70*/  LDC R13, c[0x0][0x278] ;  /* 0x00009e00ff0d7b82 */ /* 0x000ee20000000800 */
[----:B------:R-:W-:Y:S01]  /*0d80*/  ULDC.64 UR6, c[0x0][0x230] ;  /* 0x00008c0000067ab9 */ /* 0x000fe20000000a00 */
[-C--:B---3--:R-:W-:Y:S02]  /*0d90*/  IABS R9, R13.reuse ;  /* 0x0000000d00097213 */ /* 0x088fe40000000000 */
[----:B------:R-:W-:Y:S02]  /*0da0*/  LOP3.LUT R10, R18, R13, RZ, 0x3c, !PT ;  /* 0x0000000d120a7212 */ /* 0x000fe400078e3cff */
[----:B------:R-:W3:Y:S08]  /*0db0*/  I2F.RP R6, R9 ;  /* 0x0000000900067306 */ /* 0x000ef00000209400 */
[----:B---3--:R-:W3:Y:S02]  /*0dc0*/  MUFU.RCP R4, R6 ;  /* 0x0000000600047308 */ /* 0x008ee40000001000 */
[----:B---3--:R-:W-:Y:S01]  /*0dd0*/  IADD3 R4, R4, 0xffffffe, RZ ;  /* 0x0ffffffe04047810 */ /* 0x008fe20007ffe0ff */
[----:B------:R-:W3:Y:S05]  /*0de0*/  LDC.64 R6, c[0x0][0x248] ;  /* 0x00009200ff067b82 */ /* 0x000eea0000000a00 */
[----:B------:R-:W1:Y:S02]  /*0df0*/  F2I.FTZ.U32.TRUNC.NTZ R5, R4 ;  /* 0x0000000400057305 */ /* 0x000e64000021f000 */
[----:B-1----:R-:W-:Y:S01]  /*0e00*/  IMAD.MOV R2, RZ, RZ, -R5 ;  /* 0x000000ffff027224 */ /* 0x002fe200078e0a05 */
[----:B------:R-:W-:-:S03]  /*0e10*/  MOV R4, RZ ;  /* 0x000000ff00047202 */ /* 0x000fc60000000f00 */
[----:B------:R-:W-:Y:S01]  /*0e20*/  IMAD R3, R2, R9, RZ ;  /* 0x0000000902037224 */ /* 0x000fe200078e02ff */
[----:B------:R-:W-:-:S03]  /*0e30*/  IABS R2, R18 ;  /* 0x0000001200027213 */ /* 0x000fc60000000000 */
[----:B------:R-:W-:Y:S01]  /*0e40*/  IMAD.HI.U32 R3, R5, R3, R4 ;  /* 0x0000000305037227 */ /* 0x000fe200078e0004 */
[----:B------:R-:W-:Y:S02]  /*0e50*/  LEA R5, R84, 0xffffffc0, 0x6 ;  /* 0xffffffc054057811 */ /* 0x000fe400078e30ff */
[----:B------:R-:W-:Y:S02]  /*0e60*/  SHF.R.S32.HI R4, RZ, 0x1f, R19 ;  /* 0x0000001fff047819 */ /* 0x000fe40000011413 */
[----:B------:R-:W-:Y:S01]  /*0e70*/  SHF.R.S32.HI R17, RZ, 0x1f, R5 ;  /* 0x0000001fff117819 */ /* 0x000fe20000011405 */
[----:B------:R-:W-:Y:S01]  /*0e80*/  IMAD.HI.U32 R20, R3, R2, RZ ;  /* 0x0000000203147227 */ /* 0x000fe200078e00ff */
[----:B------:R-:W-:-:S03]  /*0e90*/  IADD3 R24, P1, R19, R5, RZ ;  /* 0x0000000513187210 */ /* 0x000fc60007f3e0ff */
[----:B------:R-:W-:Y:S02]  /*0ea0*/  IMAD.MOV R8, RZ, RZ, -R20 ;  /* 0x000000ffff087224 */ /* 0x000fe400078e0a14 */
[----:B------:R-:W-:Y:S01]  /*0eb0*/  IMAD.X R15, R4, 0x1, R17, P1 ;  /* 0x00000001040f7824 */ /* 0x000fe200008e0611 */
[----:B------:R-:W-:Y:S01]  /*0ec0*/  ISETP.GE.AND P1, PT, R10, RZ, PT ;  /* 0x000000ff0a00720c */ /* 0x000fe20003f26270 */
[----:B------:R-:W-:Y:S01]  /*0ed0*/  IMAD R8, R9, R8, R2 ;  /* 0x0000000809087224 */ /* 0x000fe200078e0202 */
[----:B------:R-:W1:Y:S01]  /*0ee0*/  LDC.64 R10, c[0x0][0x260] ;  /* 0x00009800ff0a7b82 */ /* 0x000e620000000a00 */
[----:B---3--:R-:W-:Y:S01]  /*0ef0*/  IMAD R12, R15, R6, RZ ;  /* 0x000000060f0c7224 */ /* 0x008fe200078e02ff */
[----:B-----5:R-:W-:Y:S02]  /*0f00*/  SHF.R.S32.HI R15, RZ, 0x1f, R0 ;  /* 0x0000001fff0f7819 */ /* 0x020fe40000011400 */
[----:B------:R-:W-:Y:S01]  /*0f10*/  ISETP.GT.U32.AND P0, PT, R9, R8, PT ;  /* 0x000000080900720c */ /* 0x000fe20003f04070 */
[----:B------:R-:W-:-:S02]  /*0f20*/  IMAD R12, R24, R7, R12 ;  /* 0x00000007180c7224 */ /* 0x000fc400078e020c */
[----:B------:R-:W-:Y:S01]  /*0f30*/  IMAD.WIDE.U32 R24, R24, R6, RZ ;  /* 0x0000000618187225 */ /* 0x000fe200078e00ff */
[----:B------:R-:W3:Y:S03]  /*0f40*/  LDC.64 R2, c[0x0][0x250] ;  /* 0x00009400ff027b82 */ /* 0x000ee60000000a00 */
[----:B------:R-:W-:Y:S01]  /*0f50*/  IMAD.IADD R29, R25, 0x1, R12 ;  /* 0x00000001191d7824 */ /* 0x000fe200078e020c */
[----:B------:R-:W-:Y:S01]  /*0f60*/  MOV R28, R24 ;  /* 0x00000018001c7202 */ /* 0x000fe20000000f00 */
[----:B------:R-:W-:-:S04]  /*0f70*/  IMAD R25, R15, UR6, RZ ;  /* 0x000000060f197c24 */ /* 0x000fc8000f8e02ff */
[-C--:B------:R-:W-:Y:S01]  /*0f80*/  @!P0 IADD3 R8, R8, -R9.reuse, RZ ;  /* 0x8000000908088210 */ /* 0x080fe20007ffe0ff */
[----:B------:R-:W-:Y:S01]  /*0f90*/  IMAD R25, R0, UR7, R25 ;  /* 0x0000000700197c24 */ /* 0x000fe2000f8e0219 */
[----:B------:R-:W-:Y:S01]  /*0fa0*/  @!P0 IADD3 R20, R20, 0x1, RZ ;  /* 0x0000000114148810 */ /* 0x000fe20007ffe0ff */
[----:B------:R-:W-:Y:S01]  /*0fb0*/  IMAD.WIDE.U32 R28, R0, UR6, R28 ;  /* 0x00000006001c7c25 */ /* 0x000fe2000f8e001c */
[----:B------:R-:W-:Y:S02]  /*0fc0*/  ISETP.GE.U32.AND P2, PT, R8, R9, PT ;  /* 0x000000090800720c */ /* 0x000fe40003f46070 */
[----:B------:R-:W4:Y:S01]  /*0fd0*/  LDC.64 R8, c[0x0][0x238] ;  /* 0x00008e00ff087b82 */ /* 0x000f220000000a00 */
[----:B------:R-:W-:Y:S02]  /*0fe0*/  ISETP.NE.AND P0, PT, R13, RZ, PT ;  /* 0x000000ff0d00720c */ /* 0x000fe40003f05270 */
[----:B------:R-:W-:Y:S01]  /*0ff0*/  IADD3 R29, R29, R25, RZ ;  /* 0x000000191d1d7210 */ /* 0x000fe20007ffe0ff */
[----:B---3--:R-:W-:-:S07]  /*1000*/  IMAD R4, R4, R2, RZ ;  /* 0x0000000204047224 */ /* 0x008fce00078e02ff */
[----:B------:R-:W-:Y:S01]  /*1010*/  @P2 IADD3 R20, R20, 0x1, RZ ;  /* 0x0000000114142810 */ /* 0x000fe20007ffe0ff */
[----:B------:R-:W-:-:S03]  /*1020*/  IMAD.WIDE.U32 R26, R19, R2, RZ ;  /* 0x00000002131a7225 */ /* 0x000fc600078e00ff */
[----:B------:R-:W-:Y:S01]  /*1030*/  @!P1 IADD3 R20, -R20, RZ, RZ ;  /* 0x000000ff14149210 */ /* 0x000fe20007ffe1ff */
[----:B------:R-:W-:Y:S01]  /*1040*/  IMAD R3, R19, R3, R4 ;  /* 0x0000000313037224 */ /* 0x000fe200078e0204 */
[----:B------:R-:W-:-:S03]  /*1050*/  @!P0 LOP3.LUT R20, RZ, R13, RZ, 0x33, !PT ;  /* 0x0000000dff148212 */ /* 0x000fc600078e33ff */
[----:B------:R-:W-:Y:S01]  /*1060*/  IMAD.IADD R27, R27, 0x1, R3 ;  /* 0x000000011b1b7824 */ /* 0x000fe200078e0203 */
[----:B------:R-:W-:Y:S01]  /*1070*/  SHF.R.S32.HI R3, RZ, 0x1f, R20 ;  /* 0x0000001fff037819 */ /* 0x000fe20000011414 */
[----:B-1----:R-:W-:-:S04]  /*1080*/  IMAD.WIDE.U32 R12, R20, R10, R28 ;  /* 0x0000000a140c7225 */ /* 0x002fc800078e001c */
[----:B----4-:R-:W-:Y:S02]  /*1090*/  IMAD R15, R15, R8, RZ ;  /* 0x000000080f0f7224 */ /* 0x010fe400078e02ff */
[----:B------:R-:W-:Y:S02]  /*10a0*/  IMAD R2, R3, R10, RZ ;  /* 0x0000000a03027224 */ /* 0x000fe400078e02ff */
[C---:B------:R-:W-:Y:S02]  /*10b0*/  IMAD R9, R0.reuse, R9, R15 ;  /* 0x0000000900097224 */ /* 0x040fe400078e020f */
[----:B------:R-:W-:-:S04]  /*10c0*/  IMAD.WIDE.U32 R26, R0, R8, R26 ;  /* 0x00000008001a7225 */ /* 0x000fc800078e001a */
[----:B------:R-:W-:Y:S01]  /*10d0*/  IMAD R2, R20, R11, R2 ;  /* 0x0000000b14027224 */ /* 0x000fe200078e0202 */
[----:B------:R-:W-:Y:S01]  /*10e0*/  IADD3 R19, R27, R9, RZ ;  /* 0x000000091b137210 */ /* 0x000fe20007ffe0ff */
[----:B------:R-:W-:Y:S01]  /*10f0*/  IMAD.MOV.U32 R28, RZ, RZ, R26 ;  /* 0x000000ffff1c7224 */ /* 0x000fe200078e001a */
[----:B------:R-:W-:Y:S02]  /*1100*/  MOV R26, R12 ;  /* 0x0000000c001a7202 */ /* 0x000fe40000000f00 */
[----:B------:R-:W-:-:S07]  /*1110*/  IADD3 R9, R13, R2, RZ ;  /* 0x000000020d097210 */ /* 0x000fce0007ffe0ff */
.L_x_4881:
[----:B--2---:R-:W-:Y:S01]  /*1120*/  SHF.R.S32.HI R90, RZ, 0x1f, R89 ;  /* 0x0000001fff5a7819 */ /* 0x004fe20000011459 */
[----:B------:R-:W-:Y:S01]  /*1130*/  ULDC.64 UR4, c[0x0][0x228] ;  /* 0x00008a0000047ab9 */ /* 0x000fe20000000a00 */
[----:B------:R-:W-:Y:S01]  /*1140*/  ULDC.64 UR8, c[0x0][0x268] ;  /* 0x00009a0000087ab9 */ /* 0x000fe20000000a00 */
[----:B------:R-:W-:Y:S01]  /*1150*/  ULDC.64 UR10, c[0x0][0x210] ;  /* 0x00008400000a7ab9 */ /* 0x000fe20000000a00 */
[CC--:B------:R-:W-:Y:S02]  /*1160*/  LEA.HI R2, R90.reuse, R89.reuse, RZ, 0x4 ;  /* 0x000000595a027211 */ /* 0x0c0fe400078f20ff */
[CC--:B------:R-:W-:Y:S02]  /*1170*/  LEA.HI R27, R90.reuse, R89.reuse, RZ, 0x2 ;  /* 0x000000595a1b7211 */ /* 0x0c0fe400078f10ff */
[----:B------:R-:W-:Y:S02]  /*1180*/  SHF.R.S32.HI R13, RZ, 0x4, R2 ;  /* 0x00000004ff0d7819 */ /* 0x000fe40000011402 */
[----:B------:R-:W-:-:S02]  /*1190*/  LEA.HI R15, R90, R89, RZ, 0x3 ;  /* 0x000000595a0f7211 */ /* 0x000fc400078f18ff */
[----:B------:R-:W-:Y:S02]  /*11a0*/  LEA.HI R0, R2, R13, RZ, 0x1 ;  /* 0x0000000d02007211 */ /* 0x000fe400078f08ff */
[----:B------:R-:W-:Y:S02]  /*11b0*/  LOP3.LUT R124, R27, 0xfffffffc, RZ, 0xc0, !PT ;  /* 0xfffffffc1b7c7812 */ /* 0x000fe400078ec0ff */
[----:B------:R-:W-:Y:S02]  /*11c0*/  SHF.R.S32.HI R123, RZ, 0x3, R15 ;  /* 0x00000003ff7b7819 */ /* 0x000fe4000001140f */
[----:B------:R-:W-:Y:S01]  /*11d0*/  LOP3.LUT R0, R0, 0xfffffffe, RZ, 0xc0, !PT ;  /* 0xfffffffe00007812 */ /* 0x000fe200078ec0ff */
[----:B------:R-:W-:Y:S01]  /*11e0*/  IMAD.IADD R124, R89, 0x1, -R124 ;  /* 0x00000001597c7824 */ /* 0x000fe200078e0a7c */
[----:B------:R-:W-:Y:S01]  /*11f0*/  SHF.R.S32.HI R24, RZ, 0x2, R27 ;  /* 0x00000002ff187819 */ /* 0x000fe2000001141b */
[----:B------:R-:W-:Y:S01]  /*1200*/  IMAD.SHL.U32 R123, R123, 0x40, RZ ;  /* 0x000000407b7b7824 */ /* 0x000fe200078e00ff */
[----:B------:R-:W-:Y:S01]  /*1210*/  LOP3.LUT R2, R2, 0xfffffff0, RZ, 0xc0, !PT ;  /* 0xfffffff002027812 */ /* 0x000fe200078ec0ff */
[----:B------:R-:W-:Y:S01]  /*1220*/  IMAD.IADD R13, R13, 0x1, -R0 ;  /* 0x000000010d0d7824 */ /* 0x000fe200078e0a00 */
[----:B------:R-:W-:Y:S01]  /*1230*/  LOP3.LUT R0, R15, 0xfffffff8, RZ, 0xc0, !PT ;  /* 0xfffffff80f007812 */ /* 0x000fe200078ec0ff */
[----:B------:R-:W-:Y:S01]  /*1240*/  IMAD.SHL.U32 R124, R124, 0x8, RZ ;  /* 0x000000087c7c7824 */ /* 0x000fe200078e00ff */
[----:B------:R-:W-:Y:S01]  /*1250*/  LEA.HI R27, R27, R24, RZ, 0x1 ;  /* 0x000000181b1b7211 */ /* 0x000fe200078f08ff */
[----:B------:R-:W-:Y:S01]  /*1260*/  IMAD.IADD R31, R89, 0x1, -R2 ;  /* 0x00000001591f7824 */ /* 0x000fe200078e0a02 */
[----:B------:R-:W-:Y:S01]  /*1270*/  LOP3.LUT R123, R123, 0xc0, RZ, 0xc0, !PT ;  /* 0x000000c07b7b7812 */ /* 0x000fe200078ec0ff */
[----:B------:R-:W-:Y:S01]  /*1280*/  IMAD.IADD R29, R89, 0x1, -R0 ;  /* 0x00000001591d7824 */ /* 0x000fe200078e0a00 */
[----:B------:R-:W-:-:S02]  /*1290*/  LEA.HI R90, R90, R89, RZ, 0x5 ;  /* 0x000000595a5a7211 */ /* 0x000fc400078f28ff */
[----:B------:R-:W-:Y:S02]  /*12a0*/  LOP3.LUT R27, R27, 0x7fffffe, RZ, 0xc0, !PT ;  /* 0x07fffffe1b1b7812 */ /* 0x000fe400078ec0ff */
[----:B------:R-:W-:Y:S02]  /*12b0*/  SHF.R.S32.HI R0, RZ, 0x1f, R31 ;  /* 0x0000001fff007819 */ /* 0x000fe4000001141f */
[----:B------:R-:W-:Y:S01]  /*12c0*/  LOP3.LUT R2, R123, 0x18, R124, 0xf8, !PT ;  /* 0x000000187b027812 */ /* 0x000fe200078ef87c */
[----:B------:R-:W-:Y:S01]  /*12d0*/  IMAD.IADD R27, R24, 0x1, -R27 ;  /* 0x00000001181b7824 */ /* 0x000fe200078e0a1b */
[----:B------:R-:W-:Y:S02]  /*12e0*/  SHF.R.U32.HI R123, RZ, 0x3, R123 ;  /* 0x00000003ff7b7819 */ /* 0x000fe4000001167b */
[----:B------:R-:W-:Y:S02]  /*12f0*/  SHF.R.S32.HI R88, RZ, 0x5, R90 ;  /* 0x00000005ff587819 */ /* 0x000fe4000001145a */
[----:B------:R-:W-:-:S02]  /*1300*/  LEA.HI R16, R31, R31, RZ, 0x1 ;  /* 0x0000001f1f107211 */ /* 0x000fc400078f08ff */
[----:B------:R-:W-:Y:S01]  /*1310*/  LEA.HI R11, R0, R31, RZ, 0x3 ;  /* 0x0000001f000b7211 */ /* 0x000fe200078f18ff */
[----:B------:R-:W-:Y:S01]  /*1320*/  IMAD R91, R88, 0x10, R91 ;  /* 0x00000010585b7824 */ /* 0x000fe200078e025b */
[----:B------:R-:W-:Y:S02]  /*1330*/  LEA.HI R4, R29, R29, RZ, 0x1 ;  /* 0x0000001d1d047211 */ /* 0x000fe400078f08ff */
[----:B------:R-:W-:Y:S01]  /*1340*/  SHF.R.S32.HI R0, RZ, 0x1f, R21 ;  /* 0x0000001fff007819 */ /* 0x000fe20000011415 */
[----:B------:R-:W-:Y:S01]  /*1350*/  IMAD.SHL.U32 R85, R11, 0x20, RZ ;  /* 0x000000200b557824 */ /* 0x000fe200078e00ff */
[----:B------:R-:W-:Y:S01]  /*1360*/  LOP3.LUT R123, R2, R123, RZ, 0x3c, !PT ;  /* 0x0000007b027b7212 */ /* 0x000fe200078e3cff */
[----:B------:R-:W-:Y:S01]  /*1370*/  IMAD R2, R88, 0x8, R27 ;  /* 0x0000000858027824 */ /* 0x000fe200078e021b */
[----:B------:R-:W-:Y:S01]  /*1380*/  SHF.R.S32.HI R125, RZ, 0x1f, R124 ;  /* 0x0000001fff7d7819 */ /* 0x000fe2000001147c */
[----:B------:R-:W-:Y:S01]  /*1390*/  IMAD R0, R0, UR4, RZ ;  /* 0x0000000400007c24 */ /* 0x000fe2000f8e02ff */
[----:B------:R-:W-:Y:S01]  /*13a0*/  IADD3 R26, P1, R124, R26, RZ ;  /* 0x0000001a7c1a7210 */ /* 0x000fe20007f3e0ff */
[----:B------:R-:W-:Y:S01]  /*13b0*/  IMAD.U32 R123, R2, 0x20, R123 ;  /* 0x00000020027b7824 */ /* 0x000fe200078e007b */
[----:B------:R-:W-:Y:S01]  /*13c0*/  LOP3.LUT R86, R16, 0x7fffffe, RZ, 0xc0, !PT ;  /* 0x07fffffe10567812 */ /* 0x000fe200078ec0ff */
[----:B------:R-:W-:Y:S01]  /*13d0*/  IMAD R0, R21, UR5, R0 ;  /* 0x0000000515007c24 */ /* 0x000fe2000f8e0200 */
[----:B------:R-:W-:Y:S01]  /*13e0*/  LOP3.LUT R10, R4, 0x3fffffe, RZ, 0xc0, !PT ;  /* 0x03fffffe040a7812 */ /* 0x000fe200078ec0ff */
[----:B------:R-:W-:Y:S01]  /*13f0*/  IMAD.X R27, R125, 0x1, R9, P1 ;  /* 0x000000017d1b7824 */ /* 0x000fe200008e0609 */
[----:B------:R-:W-:Y:S01]  /*1400*/  IADD3 R28, P0, R124, R28, RZ ;  /* 0x0000001c7c1c7210 */ /* 0x000fe20007f1e0ff */
[----:B------:R-:W-:Y:S01]  /*1410*/  IMAD.IADD R86, R31, 0x1, -R86 ;  /* 0x000000011f567824 */ /* 0x000fe200078e0a56 */
[----:B------:R-:W-:Y:S01]  /*1420*/  SHF.R.S32.HI R2, RZ, 0x1f, R18 ;  /* 0x0000001fff027819 */ /* 0x000fe20000011412 */
[----:B------:R-:W1:Y:S01]  /*1430*/  LDC.64 R8, c[0x0][0x240] ;  /* 0x00009000ff087b82 */ /* 0x000e620000000a00 */
[----:B------:R-:W-:Y:S01]  /*1440*/  IMAD.IADD R10, R29, 0x1, -R10 ;  /* 0x000000011d0a7824 */ /* 0x000fe200078e0a0a */
[----:B------:R-:W-:Y:S01]  /*1450*/  SHF.R.S32.HI R4, RZ, 0x1, R4 ;  /* 0x00000001ff047819 */ /* 0x000fe20000011404 */
[----:B------:R-:W-:Y:S01]  /*1460*/  IMAD.WIDE.U32 R30, R21, UR4, R124 ;  /* 0x00000004151e7c25 */ /* 0x000fe2000f8e007c */
[----:B------:R-:W-:Y:S01]  /*1470*/  ULDC.64 UR4, c[0x0][0x258] ;  /* 0x0000960000047ab9 */ /* 0x000fe20000000a00 */
[----:B------:R-:W-:-:S02]  /*1480*/  SHF.R.S32.HI R25, RZ, 0x1f, R24 ;  /* 0x0000001fff197819 */ /* 0x000fc40000011418 */
[----:B------:R-:W-:Y:S01]  /*1490*/  IMAD.X R29, R125, 0x1, R19, P0 ;  /* 0x000000017d1d7824 */ /* 0x000fe200000e0613 */
[----:B------:R-:W-:Y:S01]  /*14a0*/  IADD3 R5, P0, R24, R5, RZ ;  /* 0x0000000518057210 */ /* 0x000fe20007f1e0ff */
[----:B------:R-:W-:Y:S01]  /*14b0*/  IMAD R19, R3, UR8, RZ ;  /* 0x0000000803137c24 */ /* 0x000fe2000f8e02ff */
[----:B------:R-:W-:Y:S01]  /*14c0*/  SHF.L.U64.HI R122, R6, 0x6, R7 ;  /* 0x00000006067a7819 */ /* 0x000fe20000010207 */
[----:B------:R-:W-:Y:S01]  /*14d0*/  IMAD R3, R2, UR4, RZ ;  /* 0x0000000402037c24 */ /* 0x000fe2000f8e02ff */
[----:B------:R-:W-:Y:S01]  /*14e0*/  LOP3.LUT R85, R85, 0xffffff00, RZ, 0xc0, !PT ;  /* 0xffffff0055557812 */ /* 0x000fe200078ec0ff */
[----:B------:R-:W-:Y:S02]  /*14f0*/  IMAD.IADD R31, R31, 0x1, R0 ;  /* 0x000000011f1f7824 */ /* 0x000fe400078e0200 */
[----:B------:R-:W-:Y:S01]  /*1500*/  IMAD R3, R18, UR5, R3 ;  /* 0x0000000512037c24 */ /* 0x000fe2000f8e0203 */
[----:B------:R-:W2:Y:S01]  /*1510*/  S2UR UR5, SR_CgaCtaId ;  /* 0x00000000000579c3 */ /* 0x000ea20000008800 */
[----:B------:R-:W-:-:S02]  /*1520*/  IMAD.SHL.U32 R0, R4, 0x40, RZ ;  /* 0x0000004004007824 */ /* 0x000fc400078e00ff */
[----:B------:R-:W-:Y:S02]  /*1530*/  IMAD R2, R20, UR9, R19 ;  /* 0x0000000914027c24 */ /* 0x000fe4000f8e0213 */
[----:B------:R-:W-:Y:S01]  /*1540*/  IMAD.WIDE.U32 R18, R18, UR4, R30 ;  /* 0x0000000412127c25 */ /* 0x000fe2000f8e001e */
[----:B------:R-:W-:Y:S01]  /*1550*/  LOP3.LUT R0, R0, 0xc0, RZ, 0xc0, !PT ;  /* 0x000000c000007812 */ /* 0x000fe200078ec0ff */
[----:B------:R-:W-:Y:S02]  /*1560*/  UMOV UR4, 0x400 ;  /* 0x0000040000047882 */ /* 0x000fe40000000000 */
[----:B------:R-:W-:Y:S01]  /*1570*/  IMAD.WIDE R22, R23, 0x40, R24 ;  /* 0x0000004017167825 */ /* 0x000fe200078e0218 */
[----:B------:R-:W-:Y:S02]  /*1580*/  LOP3.LUT R15, R0, 0x8, R15, 0xf8, !PT ;  /* 0x00000008000f7812 */ /* 0x000fe400078ef80f */
[----:B------:R-:W-:Y:S01]  /*1590*/  SHF.R.U32.HI R0, RZ, 0x3, R0 ;  /* 0x00000003ff007819 */ /* 0x000fe20000011600 */
[----:B------:R-:W-:-:S02]  /*15a0*/  IMAD R14, R25, R6, RZ ;  /* 0x00000006190e7224 */ /* 0x000fc400078e02ff */
[----:B------:R-:W-:Y:S01]  /*15b0*/  IMAD.X R12, R25, 0x1, R17, P0 ;  /* 0x00000001190c7824 */ /* 0x000fe200000e0611 */
[--C-:B------:R-:W-:Y:S01]  /*15c0*/  SHF.R.S32.HI R17, RZ, 0x1, R16.reuse ;  /* 0x00000001ff117819 */ /* 0x100fe20000011410 */
[----:B------:R-:W-:Y:S01]  /*15d0*/  IMAD.IADD R25, R19, 0x1, R3 ;  /* 0x0000000113197824 */ /* 0x000fe200078e0203 */
[----:B------:R-:W-:Y:S01]  /*15e0*/  SHF.R.S32.HI R16, RZ, 0x1f, R16 ;  /* 0x0000001fff107819 */ /* 0x000fe20000011410 */
[C---:B------:R-:W-:Y:S01]  /*15f0*/  IMAD R14, R24.reuse, R7, R14 ;  /* 0x00000007180e7224 */ /* 0x040fe200078e020e */
[----:B------:R-:W-:Y:S01]  /*1600*/  LOP3.LUT R0, R15, R0, RZ, 0x3c, !PT ;  /* 0x000000000f007212 */ /* 0x000fe200078e3cff */
[----:B------:R-:W-:Y:S01]  /*1610*/  IMAD.WIDE.U32 R26, R24, R6, R26 ;  /* 0x00000006181a7225 */ /* 0x000fe200078e001a */
[----:B------:R-:W-:Y:S01]  /*1620*/  LEA.HI R16, R16, R17, RZ, 0x2 ;  /* 0x0000001110107211 */ /* 0x000fe200078f10ff */
[----:B--2---:R-:W-:Y:S02]  /*1630*/  ULEA UR5, UR5, UR4, 0x18 ;  /* 0x0000000405057291 */ /* 0x004fe4000f8ec03f */
[-C--:B-1----:R-:W-:Y:S01]  /*1640*/  IMAD R19, R23, R8.reuse, RZ ;  /* 0x0000000817137224 */ /* 0x082fe200078e02ff */
[----:B------:R-:W-:Y:S01]  /*1650*/  LOP3.LUT R16, R16, 0xfffffffc, RZ, 0xc0, !PT ;  /* 0xfffffffc10107812 */ /* 0x000fe200078ec0ff */
[----:B------:R-:W-:Y:S01]  /*1660*/  IMAD.MOV.U32 R24, RZ, RZ, R18 ;  /* 0x000000ffff187224 */ /* 0x000fe200078e0012 */
[----:B------:R-:W-:Y:S01]  /*1670*/  UIADD3 UR4, UR5, 0x3000, URZ ;  /* 0x0000300005047890 */ /* 0x000fe2000fffe03f */
[C---:B------:R-:W-:Y:S01]  /*1680*/  IMAD R19, R22.reuse, R9, R19 ;  /* 0x0000000916137224 */ /* 0x040fe200078e0213 */
[----:B------:R-:W-:Y:S01]  /*1690*/  LEA R123, R123, UR5, 0x1 ;  /* 0x000000057b7b7c11 */ /* 0x000fe2000f8e08ff */
[----:B------:R-:W-:-:S04]  /*16a0*/  IMAD.WIDE.U32 R22, R22, R8, R24 ;  /* 0x0000000816167225 */ /* 0x000fc800078e0018 */
[----:B------:R-:W-:Y:S01]  /*16b0*/  IMAD.WIDE.U32 R20, R20, UR8, R28 ;  /* 0x0000000814147c25 */ /* 0x000fe2000f8e001c */
[----:B------:R-:W-:Y:S02]  /*16c0*/  ULDC.64 UR8, c[0x0][0x218] ;  /* 0x0000860000087ab9 */ /* 0x000fe40000000a00 */
[----:B------:R-:W-:Y:S01]  /*16d0*/  LEA R132, P0, R26, UR8, 0x1 ;  /* 0x000000081a847c11 */ /* 0x000fe2000f8008ff */
[----:B------:R-:W-:Y:S01]  /*16e0*/  IMAD.IADD R15, R27, 0x1, R14 ;  /* 0x000000011b0f7824 */ /* 0x000fe200078e020e */
[----:B------:R-:W-:Y:S01]  /*16f0*/  LEA R14, P1, R22, UR10, 0x1 ;  /* 0x0000000a160e7c11 */ /* 0x000fe2000f8208ff */
[----:B------:R-:W-:Y:S02]  /*1700*/  IMAD.IADD R19, R23, 0x1, R19 ;  /* 0x0000000117137824 */ /* 0x000fe400078e0213 */
[----:B------:R-:W-:Y:S01]  /*1710*/  IMAD.IADD R3, R17, 0x1, -R16 ;  /* 0x0000000111037824 */ /* 0x000fe200078e0a10 */
[----:B------:R-:W-:Y:S01]  /*1720*/  LEA.HI.X R133, R26, UR9, R15, 0x1, P0 ;  /* 0x000000091a857c11 */ /* 0x000fe200080f0c0f */
[----:B------:R-:W-:Y:S01]  /*1730*/  IMAD.IADD R21, R21, 0x1, R2 ;  /* 0x0000000115157824 */ /* 0x000fe200078e0202 */
[----:B------:R-:W-:Y:S01]  /*1740*/  LEA.HI.X R15, R22, UR11, R19, 0x1, P1 ;  /* 0x0000000b160f7c11 */ /* 0x000fe200088f0c13 */
[----:B------:R-:W-:Y:S01]  /*1750*/  IMAD.SHL.U32 R2, R6, 0x40, RZ ;  /* 0x0000004006027824 */ /* 0x000fe200078e00ff */
[C---:B------:R-:W-:Y:S01]  /*1760*/  LEA R16, P0, R8.reuse, R14, 0x6 ;  /* 0x0000000e08107211 */ /* 0x040fe200078030ff */
[----:B------:R-:W-:Y:S01]  /*1770*/  ULDC.64 UR8, c[0x0][0x250] ;  /* 0x0000940000087ab9 */ /* 0x000fe20000000a00 */
[----:B------:R-:W-:Y:S01]  /*1780*/  ULDC.64 UR10, c[0x0][0x220] ;  /* 0x00008800000a7ab9 */ /* 0x000fe20000000a00 */
[----:B------:R-:W-:Y:S01]  /*1790*/  @!PT LDS RZ, [RZ] ;  /* 0x00000000fffff984 */ /* 0x000fe20000000800 */
[----:B------:R-:W-:Y:S01]  /*17a0*/  @!PT LDS RZ, [RZ] ;  /* 0x00000000fffff984 */ /* 0x000fe20000000800 */
[----:B------:R-:W-:Y:S01]  /*17b0*/  @!PT LDS RZ, [RZ] ;  /* 0x00000000fffff984 */ /* 0x000fe20000000800 */
[----:B------:R-:W-:Y:S01]  /*17c0*/  LDGSTS.E.BYPASS.LTC128B.128 [R123], desc[UR14][R14.64] ;  /* 0x000000000e7b7fae */ /* 0x000fe2000b901d4e */
[----:B------:R-:W-:Y:S01]  /*17d0*/  LEA.HI.X R17, R8, R15, R9, 0x6, P0 ;  /* 0x0000000f08117211 */ /* 0x000fe200000f3409 */
[----:B------:R-:W-:Y:S01]  /*17e0*/  IMAD R8, R12, UR8, RZ ;  /* 0x000000080c087c24 */ /* 0x000fe2000f8e02ff */
[----:B------:R-:W-:Y:S01]  /*17f0*/  IADD3 R18, P0, R2, R132, RZ ;  /* 0x0000008402127210 */ /* 0x000fe20007f1e0ff */
[----:B------:R-:W-:Y:S01]  /*1800*/  LDGSTS.E.BYPASS.LTC128B.128 [R123+0x1000], desc[UR14][R14.64+0x40] ;  /* 0x010000400e7b7fae */ /* 0x000fe2000b901d4e */
[C---:B------:R-:W-:Y:S01]  /*1810*/  IMAD.SHL.U32 R12, R3.reuse, 0x40, RZ ;  /* 0x00000040030c7824 */ /* 0x040fe200078e00ff */
[----:B------:R-:W-:Y:S01]  /*1820*/  LOP3.LUT P1, RZ, R3, 0x2, RZ, 0xc0, !PT ;  /* 0x0000000203ff7812 */ /* 0x000fe2000782c0ff */
[----:B------:R-:W-:Y:S01]  /*1830*/  IMAD R9, R13, 0x8, R10 ;  /* 0x000000080d097824 */ /* 0x000fe200078e020a */
[----:B------:R-:W-:Y:S01]  /*1840*/  LDGSTS.E.BYPASS.LTC128B.128 [R123+0x2000], desc[UR14][R14.64+0x80] ;  /* 0x020000800e7b7fae */ /* 0x000fe2000b901d4e */
[----:B------:R-:W-:Y:S01]  /*1850*/  IMAD.X R19, R122, 0x1, R133, P0 ;  /* 0x000000017a137824 */ /* 0x000fe200000e0685 */
[----:B------:R-:W-:Y:S01]  /*1860*/  LOP3.LUT R11, R12, 0xc0, RZ, 0xc0, !PT ;  /* 0x000000c00c0b7812 */ /* 0x000fe200078ec0ff */
[----:B------:R-:W-:Y:S01]  /*1870*/  IMAD R8, R5, UR9, R8 ;  /* 0x0000000905087c24 */ /* 0x000fe2000f8e0208 */
[----:B------:R-:W-:Y:S01]  /*1880*/  LDGSTS.E.BYPASS.LTC128B.128 [R123+0x800], desc[UR14][R16.64] ;  /* 0x00800000107b7fae */ /* 0x000fe2000b901d4e */
[----:B------:R-:W-:-:S02]  /*1890*/  IMAD.SHL.U32 R10, R13, 0x8, RZ ;  /* 0x000000080d0a7824 */ /* 0x000fc400078e00ff */
[----:B------:R-:W-:Y:S01]  /*18a0*/  IMAD.WIDE.U32 R20, R5, UR8, R20 ;  /* 0x0000000805147c25 */ /* 0x000fe2000f8e0014 */
[----:B------:R-:W-:Y:S01]  /*18b0*/  LDGSTS.E.BYPASS.LTC128B.128 [R123+0x1800], desc[UR14][R16.64+0x40] ;  /* 0x01800040107b7fae */ /* 0x000fe2000b901d4e */
[----:B------:R-:W-:Y:S02]  /*18c0*/  SHF.R.U32.HI R5, RZ, 0x3, R11 ;  /* 0x00000003ff057819 */ /* 0x000fe4000001160b */
[----:B------:R-:W-:Y:S01]  /*18d0*/  IMAD.IADD R8, R21, 0x1, R8 ;  /* 0x0000000115087824 */ /* 0x000fe200078e0208 */
[----:B------:R-:W-:Y:S01]  /*18e0*/  LDGSTS.E.BYPASS.LTC128B.128 [R123+0x2800], desc[UR14][R16.64+0x80] ;  /* 0x02800080107b7fae */ /* 0x000fe2000b901d4e */
[----:B------:R-:W-:Y:S01]  /*18f0*/  LOP3.LUT R10, R11, 0x8, R10, 0xf8, !PT ;  /* 0x000000080b0a7812 */ /* 0x000fe200078ef80a */
[----:B------:R-:W-:Y:S01]  /*1900*/  IMAD R11, R88, 0x200, R85 ;  /* 0x00000200580b7824 */ /* 0x000fe200078e0255 */
[----:B------:R-:W-:Y:S01]  /*1910*/  LEA R128, P0, R20, UR10, 0x1 ;  /* 0x0000000a14807c11 */ /* 0x000fe2000f8008ff */
[----:B------:R-:W-:Y:S01]  /*1920*/  LDGSTS.E.BYPASS.LTC128B.128 [R123+0x3000], desc[UR14][R132.64] ;  /* 0x03000000847b7fae */ /* 0x000fe2000b901d4e */
[----:B------:R-:W-:Y:S01]  /*1930*/  USHF.L.U32 UR10, UR8, 0x6, URZ ;  /* 0x00000006080a7899 */ /* 0x000fe2000800063f */
[----:B------:R-:W-:Y:S01]  /*1940*/  LOP3.LUT R5, R10, R5, RZ, 0x3c, !PT ;  /* 0x000000050a057212 */ /* 0x000fe200078e3cff */
[----:B------:R-:W-:Y:S01]  /*1950*/  USHF.L.U64.HI UR8, UR8, 0x6, UR9 ;  /* 0x0000000608087899 */ /* 0x000fe20008010209 */
[----:B------:R-:W-:Y:S01]  /*1960*/  LDGSTS.E.BYPASS.LTC128B.128 [R123+0x4000], desc[UR14][R132.64+0x40] ;  /* 0x04000040847b7fae */ /* 0x000fe2000b901d4e */
[----:B------:R-:W-:Y:S01]  /*1970*/  LEA.HI.X R129, R20, UR11, R8, 0x1, P0 ;  /* 0x0000000b14817c11 */ /* 0x000fe200080f0c08 */
[----:B------:R-:W-:Y:S01]  /*1980*/  IMAD R8, R86, 0x20, R11 ;  /* 0x0000002056087824 */ /* 0x000fe200078e020b */
[----:B------:R-:W-:Y:S01]  /*1990*/  IADD3 R10, P0, R128, UR10, RZ ;  /* 0x0000000a800a7c10 */ /* 0x000fe2000ff1e0ff */
[----:B------:R-:W-:Y:S01]  /*19a0*/  LDGSTS.E.BYPASS.LTC128B.128 [R123+0x5000], desc[UR14][R132.64+0x80] ;  /* 0x05000080847b7fae */ /* 0x000fe2000b901d4e */
[----:B------:R-:W-:-:S02]  /*19b0*/  IMAD.U32 R0, R9, 0x20, R0 ;  /* 0x0000002009007824 */ /* 0x000fc400078e0000 */
[----:B------:R-:W-:Y:S01]  /*19c0*/  IMAD.IADD R121, R5, 0x1, R8 ;  /* 0x0000000105797824 */ /* 0x000fe200078e0208 */
[----:B------:R-:W-:Y:S01]  /*19d0*/  LDGSTS.E.BYPASS.LTC128B.128 [R123+0x3800], desc[UR14][R18.64] ;  /* 0x03800000127b7fae */ /* 0x000fe2000b901d4e */
[----:B------:R-:W-:Y:S01]  /*19e0*/  IADD3.X R11, R129, UR8, RZ, P0, !PT ;  /* 0x00000008810b7c10 */ /* 0x000fe200087fe4ff */
[----:B------:R-:W-:Y:S01]  /*19f0*/  IMAD R86, R86, 0x20, R85 ;  /* 0x0000002056567824 */ /* 0x000fe200078e0255 */
[----:B------:R-:W-:Y:S01]  /*1a00*/  LEA R92, R0, UR5, 0x1 ;  /* 0x00000005005c7c11 */ /* 0x000fe2000f8e08ff */
[----:B------:R-:W-:Y:S01]  /*1a10*/  LDGSTS.E.BYPASS.LTC128B.128 [R123+0x4800], desc[UR14][R18.64+0x40] ;  /* 0x04800040127b7fae */ /* 0x000fe2000b901d4e */
[----:B------:R-:W-:Y:S02]  /*1a20*/  LEA R121, R121, UR5, 0x1 ;  /* 0x0000000579797c11 */ /* 0x000fe4000f8e08ff */
[----:B------:R-:W-:Y:S01]  /*1a30*/  LOP3.LUT P0, RZ, R4, 0x2, RZ, 0xc0, !PT ;  /* 0x0000000204ff7812 */ /* 0x000fe2000780c0ff */
[----:B------:R1:W-:Y:S01]  /*1a40*/  LDGSTS.E.BYPASS.LTC128B.128 [R123+0x5800], desc[UR14][R18.64+0x80] ;  /* 0x05800080127b7fae */ /* 0x0003e2000b901d4e */
[----:B------:R-:W-:Y:S01]  /*1a50*/  IMAD.MOV.U32 R4, RZ, RZ, 0x20 ;  /* 0x00000020ff047424 */ /* 0x000fe200078e00ff */
[----:B------:R-:W-:-:S02]  /*1a60*/  LEA R120, R0, UR4, 0x1 ;  /* 0x0000000400787c11 */ /* 0x000fc4000f8e08ff */
[----:B------:R-:W0:Y:S01]  /*1a70*/  LDGDEPBAR ;  /* 0x00000000000079af */ /* 0x000e220000000000 */
[----:B------:R-:W-:Y:S02]  /*1a80*/  LOP3.LUT R0, R90, 0xffffffe0, RZ, 0xc0, !PT ;  /* 0xffffffe05a007812 */ /* 0x000fe400078ec0ff */
[C---:B------:R-:W-:Y:S02]  /*1a90*/  SEL R3, R4.reuse, 0xffffffe0, !P0 ;  /* 0xffffffe004037807 */ /* 0x040fe40004000000 */
[----:B------:R-:W-:Y:S01]  /*1aa0*/  SEL R4, R4, 0xffffffe0, !P1 ;  /* 0xffffffe004047807 */ /* 0x000fe20004800000 */
[----:B------:R-:W-:Y:S02]  /*1ab0*/  IMAD.IADD R0, R89, 0x1, -R0 ;  /* 0x0000000159007824 */ /* 0x000fe400078e0a00 */
[----:B------:R-:W-:Y:S02]  /*1ac0*/  IMAD.IADD R118, R120, 0x1, R3 ;  /* 0x0000000178767824 */ /* 0x000fe400078e0203 */
[----:B------:R-:W-:Y:S01]  /*1ad0*/  IMAD.IADD R119, R121, 0x1, R4 ;  /* 0x0000000179777824 */ /* 0x000fe200078e0204 */
[----:B------:R-:W-:-:S04]  /*1ae0*/  SHF.R.S32.HI R3, RZ, 0x1f, R0 ;  /* 0x0000001fff037819 */ /* 0x000fc80000011400 */
[----:B------:R-:W-:Y:S01]  /*1af0*/  LEA.HI R130, R3, R0, RZ, 0x2 ;  /* 0x0000000003827211 */ /* 0x000fe200078f10ff */
[----:B------:R-:W-:Y:S01]  /*1b00*/  IMAD.SHL.U32 R0, R84, 0x40, RZ ;  /* 0x0000004054007824 */ /* 0x000fe200078e00ff */
[----:B------:R-:W-:Y:S02]  /*1b10*/  SHF.R.S32.HI R3, RZ, 0x1f, R90 ;  /* 0x0000001fff037819 */ /* 0x000fe4000001145a */
[----:B------:R-:W-:Y:S02]  /*1b20*/  SHF.R.S32.HI R130, RZ, 0x2, R130 ;  /* 0x00000002ff827819 */ /* 0x000fe40000011482 */
[----:B------:R-:W-:Y:S01]  /*1b30*/  LEA.HI R131, R3, R88, RZ, 0x2 ;  /* 0x0000005803837211 */ /* 0x000fe200078f10ff */
[----:B------:R-:W-:Y:S01]  /*1b40*/  IMAD.SHL.U32 R3, R89, 0x2, RZ ;  /* 0x0000000259037824 */ /* 0x000fe200078e00ff */
[----:B------:R-:W-:-:S04]  /*1b50*/  DEPBAR.LE SB0, 0x0 ;  /* 0x000080000000791a */ /* 0x000fc80000000000 */
[----:B------:R-:W-:Y:S01]  /*1b60*/  BAR.SYNC.DEFER_BLOCKING 0x0 ;  /* 0x0000000000007b1d */ /* 0x000fe20000010000 */
[----:B------:R-:W-:Y:S02]  /*1b70*/  LOP3.LUT R3, R0, 0x6, R3, 0xf8, !PT ;  /* 0x0000000600037812 */ /* 0x000fe400078ef803 */
        /* <DEDUP_REMOVED lines=14> */
[----:B------:R-:W5:Y:S04]  /*1c60*/  LDSM.16.M88.4 R64, [R92+0x3800] ;  /* 0x003800005c40783b */ /* 0x000f680000000200 */
[----:B------:R-:W5:Y:S04]  /*1c70*/  LDSM.16.M88.4 R52, [R92+0x3c00] ;  /* 0x003c00005c34783b */ /* 0x000f680000000200 */
[----:B-1----:R-:W-:Y:S04]  /*1c80*/  LDSM.16.M88.4 R16, [R119] ;  /* 0x000000007710783b */ /* 0x002fe80000000200 */
[----:B------:R-:W1:Y:S04]  /*1c90*/  LDSM.16.M88.4 R48, [R118] ;  /* 0x000000007630783b */ /* 0x000e680000000200 */
[----:B------:R-:W1:Y:S04]  /*1ca0*/  LDSM.16.M88.4 R44, [R118+0x400] ;  /* 0x00040000762c783b */ /* 0x000e680000000200 */
[----:B------:R-:W-:Y:S04]  /*1cb0*/  LDSM.16.M88.4 R80, [R121+0x1000] ;  /* 0x001000007950783b */ /* 0x000fe80000000200 */
[----:B------:R-:W1:Y:S04]  /*1cc0*/  LDSM.16.M88.4 R12, [R92+0x4000] ;  /* 0x004000005c0c783b */ /* 0x000e680000000200 */
[----:B------:R-:W1:Y:S01]  /*1cd0*/  LDSM.16.M88.4 R36, [R118+0xc00] ;  /* 0x000c00007624783b */ /* 0x000e620000000200 */
[C---:B---3--:R-:W-:Y:S03]  /*1ce0*/  HMMA.16816.F32 R32, R56.reuse, R28, RZ ;  /* 0x0000001c3820723c */ /* 0x048fe600000018ff */
[----:B--2---:R-:W2:Y:S04]  /*1cf0*/  LDSM.16.M88.4 R8, [R92+0x4400] ;  /* 0x004400005c08783b */ /* 0x004ea80000000200 */
[----:B------:R-:W3:Y:S01]  /*1d00*/  LDSM.16.M88.4 R40, [R118+0x800] ;  /* 0x000800007628783b */ /* 0x000ee20000000200 */
[C---:B----4-:R-:W-:Y:S03]  /*1d10*/  HMMA.16816.F32 R24, R56.reuse, R20, RZ ;  /* 0x000000143818723c */ /* 0x050fe600000018ff */
[----:B------:R-:W-:Y:S03]  /*1d20*/  LDSM.16.M88.4 R72, [R92+0x4c00] ;  /* 0x004c00005c48783b */ /* 0x000fe60000000200 */
[C---:B------:R-:W-:Y:S01]  /*1d30*/  HMMA.16816.F32 R20, R56.reuse, R22, RZ ;  /* 0x000000163814723c */ /* 0x040fe200000018ff */
[----:B------:R-:W-:Y:S04]  /*1d40*/  LDSM.16.M88.4 R76, [R92+0x4800] ;  /* 0x004800005c4c783b */ /* 0x000fe80000000200 */
[----:B------:R-:W0:Y:S01]  /*1d50*/  LDGDEPBAR ;  /* 0x00000000000079af */ /* 0x000e220000000000 */
[C---:B------:R-:W-:Y:S06]  /*1d60*/  HMMA.16816.F32 R28, R56.reuse, R30, RZ ;  /* 0x0000001e381c723c */ /* 0x040fec00000018ff */
[C---:B-----5:R-:W-:Y:S06]  /*1d70*/  HMMA.16816.F32 R68, R56.reuse, R64, RZ ;  /* 0x000000403844723c */ /* 0x060fec00000018ff */
[C---:B------:R-:W-:Y:S06]  /*1d80*/  HMMA.16816.F32 R64, R56.reuse, R66, RZ ;  /* 0x000000423840723c */ /* 0x040fec00000018ff */
[----:B------:R-:W-:Y:S06]  /*1d90*/  HMMA.16816.F32 R60, R56, R52, RZ ;  /* 0x00000034383c723c */ /* 0x000fec00000018ff */
[----:B-1----:R-:W-:Y:S06]  /*1da0*/  HMMA.16816.F32 R32, R16, R48, R32 ;  /* 0x000000301020723c */ /* 0x002fec0000001820 */
[----:B------:R-:W-:Y:S01]  /*1db0*/  HMMA.16816.F32 R56, R56, R54, RZ ;  /* 0x000000363838723c */ /* 0x000fe200000018ff */
[----:B------:R-:W-:Y:S05]  /*1dc0*/  LDSM.16.M88.4 R52, [R119+0x1000] ;  /* 0x001000007734783b */ /* 0x000fea0000000200 */
[C---:B------:R-:W-:Y:S06]  /*1dd0*/  HMMA.16816.F32 R24, R16.reuse, R44, R24 ;  /* 0x0000002c1018723c */ /* 0x040fec0000001818 */
[C---:B------:R-:W-:Y:S01]  /*1de0*/  HMMA.16816.F32 R20, R16.reuse, R46, R20 ;  /* 0x0000002e1014723c */ /* 0x040fe20000001814 */
[----:B------:R-:W-:Y:S05]  /*1df0*/  LDSM.16.M88.4 R44, [R118+0x1400] ;  /* 0x00140000762c783b */ /* 0x000fea0000000200 */
[----:B------:R-:W-:Y:S01]  /*1e00*/  HMMA.16816.F32 R28, R16, R50, R28 ;  /* 0x00000032101c723c */ /* 0x000fe2000000181c */
[----:B------:R-:W1:Y:S05]  /*1e10*/  LDSM.16.M88.4 R48, [R118+0x1000] ;  /* 0x001000007630783b */ /* 0x000e6a0000000200 */
[----:B------:R-:W-:Y:S06]  /*1e20*/  HMMA.16816.F32 R32, R80, R12, R32 ;  /* 0x0000000c5020723c */ /* 0x000fec0000001820 */
[C---:B------:R-:W-:Y:S06]  /*1e30*/  HMMA.16816.F32 R60, R16.reuse, R36, R60 ;  /* 0x00000024103c723c */ /* 0x040fec000000183c */
[----:B------:R-:W-:Y:S01]  /*1e40*/  HMMA.16816.F32 R56, R16, R38, R56 ;  /* 0x000000261038723c */ /* 0x000fe20000001838 */
[----:B------:R-:W-:Y:S05]  /*1e50*/  LDSM.16.M88.4 R36, [R118+0x1c00] ;  /* 0x001c00007624783b */ /* 0x000fea0000000200 */
[C---:B--2---:R-:W-:Y:S06]  /*1e60*/  HMMA.16816.F32 R24, R80.reuse, R8, R24 ;  /* 0x000000085018723c */ /* 0x044fec0000001818 */
[----:B------:R-:W-:Y:S01]  /*1e70*/  HMMA.16816.F32 R20, R80, R10, R20 ;  /* 0x0000000a5014723c */ /* 0x000fe20000001814 */
[----:B------:R-:W-:Y:S05]  /*1e80*/  LDSM.16.M88.4 R8, [R121+0x2000] ;  /* 0x002000007908783b */ /* 0x000fea0000000200 */
[C---:B---3--:R-:W-:Y:S06]  /*1e90*/  HMMA.16816.F32 R68, R16.reuse, R40, R68 ;  /* 0x000000281044723c */ /* 0x048fec0000001844 */
[----:B------:R-:W-:Y:S01]  /*1ea0*/  HMMA.16816.F32 R64, R16, R42, R64 ;  /* 0x0000002a1040723c */ /* 0x000fe20000001840 */
[----:B------:R-:W2:Y:S04]  /*1eb0*/  LDSM.16.M88.4 R16, [R92+0x5000] ;  /* 0x005000005c10783b */ /* 0x000ea80000000200 */
[----:B------:R-:W-:Y:S01]  /*1ec0*/  LDSM.16.M88.4 R40, [R118+0x1800] ;  /* 0x001800007628783b */ /* 0x000fe20000000200 */
[----:B------:R-:W-:Y:S03]  /*1ed0*/  HMMA.16816.F32 R28, R80, R14, R28 ;  /* 0x0000000e501c723c */ /* 0x000fe6000000181c */
[----:B------:R-:W3:Y:S03]  /*1ee0*/  LDSM.16.M88.4 R12, [R92+0x5400] ;  /* 0x005400005c0c783b */ /* 0x000ee60000000200 */
[----:B-1----:R-:W-:Y:S06]  /*1ef0*/  HMMA.16816.F32 R32, R52, R48, R32 ;  /* 0x000000303420723c */ /* 0x002fec0000001820 */
[C---:B------:R-:W-:Y:S06]  /*1f00*/  HMMA.16816.F32 R60, R80.reuse, R72, R60 ;  /* 0x00000048503c723c */ /* 0x040fec000000183c */
[----:B------:R-:W-:Y:S06]  /*1f10*/  HMMA.16816.F32 R56, R80, R74, R56 ;  /* 0x0000004a5038723c */ /* 0x000fec0000001838 */
[C---:B------:R-:W-:Y:S06]  /*1f20*/  HMMA.16816.F32 R24, R52.reuse, R44, R24 ;  /* 0x0000002c3418723c */ /* 0x040fec0000001818 */
[----:B------:R-:W-:Y:S01]  /*1f30*/  HMMA.16816.F32 R72, R52, R46, R20 ;  /* 0x0000002e3448723c */ /* 0x000fe20000001814 */
[----:B------:R-:W-:Y:S04]  /*1f40*/  LDSM.16.M88.4 R20, [R119+0x2000] ;  /* 0x002000007714783b */ /* 0x000fe80000000200 */
[----:B------:R-:W1:Y:S01]  /*1f50*/  LDSM.16.M88.4 R44, [R118+0x2000] ;  /* 0x00200000762c783b */ /* 0x000e620000000200 */
[----:B------:R-:W-:Y:S06]  /*1f60*/  HMMA.16816.F32 R68, R80, R76, R68 ;  /* 0x0000004c5044723c */ /* 0x000fec0000001844 */
[----:B--2---:R-:W-:Y:S06]  /*1f70*/  HMMA.16816.F32 R32, R8, R16, R32 ;  /* 0x000000100820723c */ /* 0x004fec0000001820 */
[----:B------:R-:W-:Y:S01]  /*1f80*/  HMMA.16816.F32 R28, R52, R50, R28 ;  /* 0x00000032341c723c */ /* 0x000fe2000000181c */
[----:B------:R-:W-:Y:S05]  /*1f90*/  LDSM.16.M88.4 R48, [R92+0x5800] ;  /* 0x005800005c30783b */ /* 0x000fea0000000200 */
[C---:B---3--:R-:W-:Y:S06]  /*1fa0*/  HMMA.16816.F32 R24, R8.reuse, R12, R24 ;  /* 0x0000000c0818723c */ /* 0x048fec0000001818 */
[----:B------:R-:W-:Y:S01]  /*1fb0*/  HMMA.16816.F32 R72, R8, R14, R72 ;  /* 0x0000000e0848723c */ /* 0x000fe20000001848 */
[----:B------:R-:W2:Y:S05]  /*1fc0*/  LDSM.16.M88.4 R12, [R118+0x2400] ;  /* 0x00240000760c783b */ /* 0x000eaa0000000200 */
[----:B------:R-:W-:Y:S06]  /*1fd0*/  HMMA.16816.F32 R64, R80, R78, R64 ;  /* 0x0000004e5040723c */ /* 0x000fec0000001840 */
[----:B------:R-:W-:Y:S06]  /*1fe0*/  HMMA.16816.F32 R68, R52, R40, R68 ;  /* 0x000000283444723c */ /* 0x000fec0000001844 */
[----:B-1----:R-:W-:Y:S01]  /*1ff0*/  HMMA.16816.F32 R32, R20, R44, R32 ;  /* 0x0000002c1420723c */ /* 0x002fe20000001820 */
[----:B------:R-:W-:Y:S01]  /*2000*/  IADD3 R40, R91, 0x1, R130 ;  /* 0x000000015b287810 */ /* 0x000fe20007ffe082 */
[----:B------:R-:W-:-:S03]  /*2010*/  VIADD R41, R3, 0xffffffc0 ;  /* 0xffffffc003297836 */ /* 0x000fc60000000000 */
[----:B------:R-:W-:Y:S01]  /*2020*/  IADD3 R40, R87, -UR13, R40 ;  /* 0x8000000d57287c10 */ /* 0x000fe2000fffe028 */
[----:B------:R-:W-:Y:S01]  /*2030*/  HMMA.16816.F32 R28, R8, R18, R28 ;  /* 0x00000012081c723c */ /* 0x000fe2000000181c */
[----:B------:R-:W1:Y:S05]  /*2040*/  LDSM.16.M88.4 R16, [R92+0x5c00] ;  /* 0x005c00005c10783b */ /* 0x000e6a0000000200 */
[C---:B------:R-:W-:Y:S06]  /*2050*/  HMMA.16816.F32 R64, R52.reuse, R42, R64 ;  /* 0x0000002a3440723c */ /* 0x040fec0000001840 */
[----:B------:R-:W-:Y:S01]  /*2060*/  HMMA.16816.F32 R60, R52, R36, R60 ;  /* 0x00000024343c723c */ /* 0x000fe2000000183c */
[----:B------:R-:W-:-:S05]  /*2070*/  VIADD R42, R40, UR12 ;  /* 0x0000000c282a7c36 */ /* 0x000fca0008000000 */
[C---:B------:R-:W-:Y:S01]  /*2080*/  VIMNMX R40, R42.reuse, R87, PT ;  /* 0x000000572a287248 */ /* 0x040fe20003fe0100 */
[----:B--2---:R-:W-:Y:S01]  /*2090*/  HMMA.16816.F32 R24, R20, R12, R24 ;  /* 0x0000000c1418723c */ /* 0x004fe20000001818 */
[----:B------:R-:W-:Y:S02]  /*20a0*/  VIADDMNMX R87, R42, 0x8, R87, PT ;  /* 0x000000082a577846 */ /* 0x000fe40003800157 */
[C---:B------:R-:W-:Y:S02]  /*20b0*/  ISETP.GE.AND P2, PT, R41.reuse, R40, PT ;  /* 0x000000282900720c */ /* 0x040fe40003f46270 */
[----:B------:R-:W-:Y:S01]  /*20c0*/  ISETP.GE.AND P1, PT, R41, R87, PT ;  /* 0x000000572900720c */ /* 0x000fe20003f26270 */
[----:B------:R-:W-:Y:S01]  /*20d0*/  HMMA.16816.F32 R56, R52, R38, R56 ;  /* 0x000000263438723c */ /* 0x000fe20000001838 */
[----:B------:R-:W-:Y:S01]  /*20e0*/  VIADD R12, R3, 0xffffffc9 ;  /* 0xffffffc9030c7836 */ /* 0x000fe20000000000 */
[----:B------:R-:W2:Y:S01]  /*20f0*/  LDSM.16.M88.4 R36, [R118+0x2800] ;  /* 0x002800007624783b */ /* 0x000ea20000000200 */
[----:B------:R-:W-:-:S02]  /*2100*/  FSEL R32, R32, -INF , !P2 ;  /* 0xff80000020207808 */ /* 0x000fc40005000000 */
[----:B------:R-:W-:Y:S01]  /*2110*/  FSEL R41, R34, -INF , !P1 ;  /* 0xff80000022297808 */ /* 0x000fe20004800000 */
[----:B------:R-:W-:Y:S01]  /*2120*/  HMMA.16816.F32 R72, R20, R14, R72 ;  /* 0x0000000e1448723c */ /* 0x000fe20000001848 */
[C---:B------:R-:W-:Y:S02]  /*2130*/  ISETP.GE.AND P2, PT, R12.reuse, R40, PT ;  /* 0x000000280c00720c */ /* 0x040fe40003f46270 */
[----:B------:R-:W-:Y:S02]  /*2140*/  ISETP.GE.AND P1, PT, R12, R87, PT ;  /* 0x000000570c00720c */ /* 0x000fe40003f26270 */
[----:B------:R-:W3:Y:S01]  /*2150*/  LDSM.16.M88.4 R12, [R118+0x2c00] ;  /* 0x002c0000760c783b */ /* 0x000ee20000000200 */
[----:B------:R-:W-:Y:S01]  /*2160*/  HMMA.16816.F32 R64, R8, R50, R64 ;  /* 0x000000320840723c */ /* 0x000fe20000001840 */
[----:B------:R-:W-:-:S05]  /*2170*/  DEPBAR.LE SB0, 0x0 ;  /* 0x000080000000791a */ /* 0x000fca0000000000 */
[----:B-1----:R-:W-:Y:S06]  /*2180*/  HMMA.16816.F32 R60, R8, R16, R60 ;  /* 0x00000010083c723c */ /* 0x002fec000000183c */
[----:B------:R-:W-:Y:S01]  /*2190*/  HMMA.16816.F32 R28, R20, R46, R28 ;  /* 0x0000002e141c723c */ /* 0x000fe2000000181c */
[C---:B------:R-:W-:Y:S02]  /*21a0*/  VIADD R17, R3.reuse, 0xffffffc1 ;  /* 0xffffffc103117836 */ /* 0x040fe40000000000 */
[----:B------:R-:W-:-:S03]  /*21b0*/  VIADD R16, R3, 0xffffffc8 ;  /* 0xffffffc803107836 */ /* 0x000fc60000000000 */
[C---:B------:R-:W-:Y:S01]  /*21c0*/  HMMA.16816.F32 R68, R8.reuse, R48, R68 ;  /* 0x000000300844723c */ /* 0x040fe20000001844 */
[CC--:B------:R-:W-:Y:S02]  /*21d0*/  ISETP.GE.AND P5, PT, R17.reuse, R40.reuse, PT ;  /* 0x000000281100720c */ /* 0x0c0fe40003fa6270 */
[-C--:B------:R-:W-:Y:S01]  /*21e0*/  ISETP.GE.AND P0, PT, R17, R87.reuse, PT ;  /* 0x000000571100720c */ /* 0x080fe20003f06270 */
[C---:B------:R-:W-:Y:S01]  /*21f0*/  VIADD R17, R3.reuse, 0xffffffd0 ;  /* 0xffffffd003117836 */ /* 0x040fe20000000000 */
[CC--:B------:R-:W-:Y:S01]  /*2200*/  ISETP.GE.AND P4, PT, R16.reuse, R40.reuse, PT ;  /* 0x000000281000720c */ /* 0x0c0fe20003f86270 */
[----:B------:R-:W-:Y:S01]  /*2210*/  HMMA.16816.F32 R56, R8, R18, R56 ;  /* 0x000000120838723c */ /* 0x000fe20000001838 */
[-C--:B------:R-:W-:Y:S01]  /*2220*/  ISETP.GE.AND P3, PT, R16, R87.reuse, PT ;  /* 0x000000571000720c */ /* 0x080fe20003f66270 */
[----:B------:R-:W-:Y:S01]  /*2230*/  VIADD R16, R3, 0xffffffd1 ;  /* 0xffffffd103107836 */ /* 0x000fe20000000000 */
[----:B------:R-:W-:Y:S02]  /*2240*/  FSEL R34, R33, -INF , !P5 ;  /* 0xff80000021227808 */ /* 0x000fe40006800000 */
[----:B------:R-:W-:Y:S01]  /*2250*/  FSEL R35, R35, -INF , !P0 ;  /* 0xff80000023237808 */ /* 0x000fe20004000000 */
[C---:B--2---:R-:W-:Y:S01]  /*2260*/  HMMA.16816.F32 R64, R20.reuse, R38, R64 ;  /* 0x000000261440723c */ /* 0x044fe20000001840 */
[-C--:B------:R-:W-:Y:S01]  /*2270*/  ISETP.GE.AND P5, PT, R17, R40.reuse, PT ;  /* 0x000000281100720c */ /* 0x080fe20003fa6270 */
[----:B------:R-:W-:Y:S01]  /*2280*/  VIADD R9, R3, 0xffffffe0 ;  /* 0xffffffe003097836 */ /* 0x000fe20000000000 */
[----:B------:R-:W-:Y:S01]  /*2290*/  ISETP.GE.AND P0, PT, R17, R87, PT ;  /* 0x000000571100720c */ /* 0x000fe20003f06270 */
[C---:B------:R-:W-:Y:S01]  /*22a0*/  VIADD R17, R3.reuse, 0xffffffd8 ;  /* 0xffffffd803117836 */ /* 0x040fe20000000000 */
[----:B------:R-:W-:Y:S01]  /*22b0*/  FSEL R24, R24, -INF , !P5 ;  /* 0xff80000018187808 */ /* 0x000fe20006800000 */
[C---:B------:R-:W-:Y:S01]  /*22c0*/  VIADD R19, R3.reuse, 0xffffffe8 ;  /* 0xffffffe803137836 */ /* 0x040fe20000000000 */
[----:B------:R-:W-:Y:S01]  /*22d0*/  FSEL R28, R28, -INF , !P4 ;  /* 0xff8000001c1c7808 */ /* 0x000fe20006000000 */
[C---:B------:R-:W-:Y:S01]  /*22e0*/  VIADD R8, R3.reuse, 0xffffffe1 ;  /* 0xffffffe103087836 */ /* 0x040fe20000000000 */
[----:B---3--:R-:W-:Y:S01]  /*22f0*/  HMMA.16816.F32 R60, R20, R12, R60 ;  /* 0x0000000c143c723c */ /* 0x008fe2000000183c */
[----:B------:R-:W-:Y:S01]  /*2300*/  FSEL R45, R30, -INF , !P3 ;  /* 0xff8000001e2d7808 */ /* 0x000fe20005800000 */
[----:B------:R-:W-:Y:S01]  /*2310*/  VIADD R18, R3, 0xffffffe9 ;  /* 0xffffffe903127836 */ /* 0x000fe20000000000 */
[----:B------:R-:W-:Y:S01]  /*2320*/  BAR.SYNC.DEFER_BLOCKING 0x0 ;  /* 0x0000000000007b1d */ /* 0x000fe20000010000 */
[----:B------:R-:W-:-:S02]  /*2330*/  ISETP.GE.AND P4, PT, R16, R40, PT ;  /* 0x000000281000720c */ /* 0x000fc40003f86270 */
[-C--:B------:R-:W-:Y:S01]  /*2340*/  ISETP.GE.AND P3, PT, R16, R87.reuse, PT ;  /* 0x000000571000720c */ /* 0x080fe20003f66270 */
[----:B------:R-:W-:Y:S01]  /*2350*/  VIADD R16, R3, 0xffffffd9 ;  /* 0xffffffd903107836 */ /* 0x000fe20000000000 */
[C---:B------:R-:W-:Y:S01]  /*2360*/  HMMA.16816.F32 R68, R20.reuse, R36, R68 ;  /* 0x000000241444723c */ /* 0x040fe20000001844 */
[----:B------:R-:W-:Y:S01]  /*2370*/  FSEL R30, R29, -INF , !P2 ;  /* 0xff8000001d1e7808 */ /* 0x000fe20005000000 */
[----:B------:R-:W-:Y:S01]  /*2380*/  VIADD R12, R3, 0xfffffff1 ;  /* 0xfffffff1030c7836 */ /* 0x000fe20000000000 */
[----:B------:R-:W-:Y:S01]  /*2390*/  FSEL R29, R31, -INF , !P1 ;  /* 0xff8000001f1d7808 */ /* 0x000fe20004800000 */
[----:B------:R-:W-:Y:S01]  /*23a0*/  VIADD R13, R3, 0xfffffff0 ;  /* 0xfffffff0030d7836 */ /* 0x000fe20000000000 */
[C---:B------:R-:W-:Y:S01]  /*23b0*/  ISETP.GE.AND P2, PT, R17.reuse, R40, PT ;  /* 0x000000281100720c */ /* 0x040fe20003f46270 */
[----:B------:R-:W-:Y:S01]  /*23c0*/  HMMA.16816.F32 R56, R20, R14, R56 ;  /* 0x0000000e1438723c */ /* 0x000fe20000001838 */
[----:B------:R-:W-:Y:S02]  /*23d0*/  ISETP.GE.AND P1, PT, R17, R87, PT ;  /* 0x000000571100720c */ /* 0x000fe40003f26270 */
[----:B------:R-:W-:-:S02]  /*23e0*/  FSEL R17, R26, -INF , !P0 ;  /* 0xff8000001a117808 */ /* 0x000fc40004000000 */
[-C--:B------:R-:W-:Y:S02]  /*23f0*/  ISETP.GE.AND P0, PT, R16, R87.reuse, PT ;  /* 0x000000571000720c */ /* 0x080fe40003f06270 */
[----:B------:R-:W-:Y:S02]  /*2400*/  FSEL R10, R25, -INF , !P4 ;  /* 0xff800000190a7808 */ /* 0x000fe40006000000 */
[----:B------:R-:W-:Y:S02]  /*2410*/  FSEL R27, R27, -INF , !P3 ;  /* 0xff8000001b1b7808 */ /* 0x000fe40005800000 */
[C---:B------:R-:W-:Y:S02]  /*2420*/  ISETP.GE.AND P4, PT, R9.reuse, R40, PT ;  /* 0x000000280900720c */ /* 0x040fe40003f86270 */
[----:B------:R-:W-:Y:S02]  /*2430*/  ISETP.GE.AND P3, PT, R9, R87, PT ;  /* 0x000000570900720c */ /* 0x000fe40003f66270 */
[----:B------:R-:W-:-:S02]  /*2440*/  FSEL R9, R75, -INF , !P0 ;  /* 0xff8000004b097808 */ /* 0x000fc40004000000 */
[-C--:B------:R-:W-:Y:S02]  /*2450*/  ISETP.GE.AND P0, PT, R19, R87.reuse, PT ;  /* 0x000000571300720c */ /* 0x080fe40003f06270 */
[----:B------:R-:W-:Y:S02]  /*2460*/  ISETP.GE.AND P5, PT, R16, R40, PT ;  /* 0x000000281000720c */ /* 0x000fe40003fa6270 */
[----:B------:R-:W-:Y:S02]  /*2470*/  FSEL R103, R66, -INF , !P0 ;  /* 0xff80000042677808 */ /* 0x000fe40004000000 */
[----:B------:R-:W-:Y:S02]  /*2480*/  ISETP.GE.AND P0, PT, R12, R87, PT ;  /* 0x000000570c00720c */ /* 0x000fe40003f06270 */
[----:B------:R-:W-:Y:S02]  /*2490*/  FSEL R16, R72, -INF , !P2 ;  /* 0xff80000048107808 */ /* 0x000fe40005000000 */
[----:B------:R-:W-:-:S02]  /*24a0*/  FSEL R11, R74, -INF , !P1 ;  /* 0xff8000004a0b7808 */ /* 0x000fc40004800000 */
[CC--:B------:R-:W-:Y:S02]  /*24b0*/  ISETP.GE.AND P2, PT, R8.reuse, R40.reuse, PT ;  /* 0x000000280800720c */ /* 0x0c0fe40003f46270 */
[----:B------:R-:W-:Y:S02]  /*24c0*/  ISETP.GE.AND P1, PT, R8, R87, PT ;  /* 0x000000570800720c */ /* 0x000fe40003f26270 */
[----:B------:R-:W-:Y:S02]  /*24d0*/  FSEL R8, R73, -INF , !P5 ;  /* 0xff80000049087808 */ /* 0x000fe40006800000 */
[----:B------:R-:W-:Y:S02]  /*24e0*/  ISETP.GE.AND P5, PT, R19, R40, PT ;  /* 0x000000281300720c */ /* 0x000fe40003fa6270 */
[----:B------:R-:W-:Y:S02]  /*24f0*/  FSEL R93, R63, -INF , !P0 ;  /* 0xff8000003f5d7808 */ /* 0x000fe40004000000 */
[----:B------:R-:W-:-:S02]  /*2500*/  ISETP.GE.AND P0, PT, R84, 0x2, PT ;  /* 0x000000025400780c */ /* 0x000fc40003f06270 */
[----:B------:R-:W-:Y:S02]  /*2510*/  FSEL R104, R64, -INF , !P5 ;  /* 0xff80000040687808 */ /* 0x000fe40006800000 */
[----:B------:R-:W-:Y:S01]  /*2520*/  ISETP.GE.AND P5, PT, R12, R40, PT ;  /* 0x000000280c00720c */ /* 0x000fe20003fa6270 */
[C---:B------:R-:W-:Y:S01]  /*2530*/  VIADD R12, R3.reuse, 0xfffffff8 ;  /* 0xfffffff8030c7836 */ /* 0x040fe20000000000 */
[----:B------:R-:W-:Y:S01]  /*2540*/  FSEL R94, R68, -INF , !P4 ;  /* 0xff800000445e7808 */ /* 0x000fe20006000000 */
[----:B------:R-:W-:Y:S01]  /*2550*/  VIADD R3, R3, 0xfffffff9 ;  /* 0xfffffff903037836 */ /* 0x000fe20000000000 */
        /* <DEDUP_REMOVED lines=11> */
[CC--:B------:R-:W-:Y:S02]  /*2610*/  ISETP.GE.AND P4, PT, R12.reuse, R40.reuse, PT ;  /* 0x000000280c00720c */ /* 0x0c0fe40003f86270 */
[C---:B------:R-:W-:Y:S02]  /*2620*/  ISETP.GE.AND P3, PT, R3.reuse, R40, PT ;  /* 0x000000280300720c */ /* 0x040fe40003f66270 */
[-C--:B------:R-:W-:Y:S02]  /*2630*/  ISETP.GE.AND P2, PT, R12, R87.reuse, PT ;  /* 0x000000570c00720c */ /* 0x080fe40003f46270 */
        /* <DEDUP_REMOVED lines=8> */
[C---:B------:R-:W-:Y:S02]  /*26c0*/  SHF.L.U64.HI R5, R6.reuse, 0x5, R7 ;  /* 0x0000000506057819 */ /* 0x040fe40000010207 */
[----:B------:R-:W-:Y:S01]  /*26d0*/  SHF.L.U32 R12, R6, 0x5, RZ ;  /* 0x00000005060c7819 */ /* 0x000fe200000006ff */
[----:B------:R-:W-:Y:S06]  /*26e0*/  @P6 BRA `(.L_x_4883) ;  /* 0x0000000000ec6947 */ /* 0x000fec0003800000 */
        /* <DEDUP_REMOVED lines=46> */
[----:B------:R-:W-:Y:S01]  /*29d0*/  IMAD.WIDE.U32 R14, R2, R6, RZ ;  /* 0x00000006020e7225 */ /* 0x000fe200078e00ff */
[----:B------:R-:W-:-:S05]  /*29e0*/  SHF.R.S32.HI R13, RZ, 0x1f, R2 ;  /* 0x0000001fff0d7819 */ /* 0x000fca0000011402 */
[----:B------:R-:W-:-:S04]  /*29f0*/  IMAD R13, R13, R6, RZ ;  /* 0x000000060d0d7224 */ /* 0x000fc800078e02ff */
        /* <DEDUP_REMOVED lines=10> */
.L_x_4883:
[----:B------:R-:W-:-:S04]  /*2aa0*/  IADD3 R2, -R2, RZ, RZ ;  /* 0x000000ff02027210 */ /* 0x000fc80007ffe1ff */
[----:B------:R-:W-:-:S07]  /*2ab0*/  SHF.R.S32.HI R7, RZ, 0x1f, R2 ;  /* 0x0000001fff077819 */ /* 0x000fce0000011402 */
.L_x_4884:
[----:B------:R-:W-:-:S04]  /*2ac0*/  LEA R132, P1, R2, R132, 0x1 ;  /* 0x0000008402847211 */ /* 0x000fc800078208ff */
[----:B------:R-:W-:Y:S02]  /*2ad0*/  LEA.HI.X R133, R2, R133, R7, 0x1, P1 ;  /* 0x0000008502857211 */ /* 0x000fe400008f0c07 */
[----:B------:R-:W-:-:S03]  /*2ae0*/  LEA R6, P1, R12, R132, 0x1 ;  /* 0x000000840c067211 */ /* 0x000fc600078208ff */
[----:B------:R-:W-:Y:S01]  /*2af0*/  @!PT LDS RZ, [RZ] ;  /* 0x00000000fffff984 */ /* 0x000fe20000000800 */
[----:B------:R-:W-:Y:S01]  /*2b00*/  @!PT LDS RZ, [RZ] ;  /* 0x00000000fffff984 */ /* 0x000fe20000000800 */
[----:B------:R-:W-:Y:S01]  /*2b10*/  @!PT LDS RZ, [RZ] ;  /* 0x00000000fffff984 */ /* 0x000fe20000000800 */
[----:B------:R1:W-:Y:S01]  /*2b20*/  LDGSTS.E.BYPASS.LTC128B.128 [R123+0x3000], desc[UR14][R132.64] ;  /* 0x03000000847b7fae */ /* 0x0003e2000b901d4e */
[----:B------:R-:W-:-:S03]  /*2b30*/  LEA.HI.X R7, R12, R133, R5, 0x1, P1 ;  /* 0x000000850c077211 */ /* 0x000fc600008f0c05 */
[----:B------:R1:W-:Y:S04]  /*2b40*/  LDGSTS.E.BYPASS.LTC128B.128 [R123+0x4000], desc[UR14][R132.64+0x40] ;  /* 0x04000040847b7fae */ /* 0x0003e8000b901d4e */
[----:B------:R1:W-:Y:S04]  /*2b50*/  LDGSTS.E.BYPASS.LTC128B.128 [R123+0x5000], desc[UR14][R132.64+0x80] ;  /* 0x05000080847b7fae */ /* 0x0003e8000b901d4e */
[----:B------:R1:W-:Y:S04]  /*2b60*/  LDGSTS.E.BYPASS.LTC128B.128 [R123+0x3800], desc[UR14][R6.64] ;  /* 0x03800000067b7fae */ /* 0x0003e8000b901d4e */
[----:B------:R1:W-:Y:S04]  /*2b70*/  LDGSTS.E.BYPASS.LTC128B.128 [R123+0x4800], desc[UR14][R6.64+0x40] ;  /* 0x04800040067b7fae */ /* 0x0003e8000b901d4e */
[----:B------:R1:W-:Y:S04]  /*2b80*/  LDGSTS.E.BYPASS.LTC128B.128 [R123+0x5800], desc[UR14][R6.64+0x80] ;  /* 0x05800080067b7fae */ /* 0x0003e8000b901d4e */
[----:B------:R-:W0:Y:S02]  /*2b90*/  LDGDEPBAR ;  /* 0x00000000000079af */ /* 0x000e240000000000 */
.L_x_4882:
        /* <DEDUP_REMOVED lines=49> */
[----:B------:R-:W-:Y:S01]  /*2eb0*/  LDSM.16.MT88.4 R4, [R116+0x8000] ;  /* 0x008000007404783b */ /* 0x000fe20000004200 */
[C---:B------:R-:W-:Y:S02]  /*2ec0*/  FMUL.FTZ R90, R0.reuse, UR4 ;  /* 0x00000004005a7c20 */ /* 0x040fe40008410000 */
        /* <DEDUP_REMOVED lines=23> */
[----:B------:R-:W4:Y:S01]  /*3040*/  LDSM.16.MT88.4 R16, [R117+0x7400] ;  /* 0x007400007510783b */ /* 0x000f220000004200 */
[--C-:B------:R-:W-:Y:S01]  /*3050*/  FFMA.FTZ R95, R95, UR4, -R90.reuse ;  /* 0x000000045f5f7c23 */ /* 0x100fe2000801085a */
[--C-:B------:R-:W-:Y:S01]  /*3060*/  FFMA.FTZ R137, R96, UR4, -R99.reuse ;  /* 0x0000000460897c23 */ /* 0x100fe20008010863 */
[--C-:B------:R-:W-:Y:S01]  /*3070*/  FFMA.FTZ R98, R98, UR4, -R99.reuse ;  /* 0x0000000462627c23 */ /* 0x100fe20008010863 */
[----:B------:R-:W-:Y:S01]  /*3080*/  FFMA.FTZ R100, R100, UR4, -R99 ;  /* 0x0000000464647c23 */ /* 0x000fe20008010863 */
[--C-:B------:R-:W-:Y:S01]  /*3090*/  FFMA.FTZ R91, R91, UR4, -R90.reuse ;  /* 0x000000045b5b7c23 */ /* 0x100fe2000801085a */
[----:B------:R-:W-:Y:S01]  /*30a0*/  MUFU.EX2 R34, R34 ;  /* 0x0000002200227308 */ /* 0x000fe20000000800 */
[--C-:B------:R-:W-:Y:S01]  /*30b0*/  FFMA.FTZ R96, R93, UR4, -R90.reuse ;  /* 0x000000045d607c23 */ /* 0x100fe2000801085a */
[--C-:B------:R-:W-:Y:S01]  /*30c0*/  FFMA.FTZ R89, R89, UR4, -R90.reuse ;  /* 0x0000000459597c23 */ /* 0x100fe2000801085a */
[----:B------:R-:W-:-:S05]  /*30d0*/  FFMA.FTZ R138, R87, UR4, -R90 ;  /* 0x00000004578a7c23 */ /* 0x000fca000801085a */
[----:B------:R-:W5:Y:S01]  /*30e0*/  MUFU.EX2 R31, R31 ;  /* 0x0000001f001f7308 */ /* 0x000f620000000800 */
[----:B---3--:R-:W-:Y:S01]  /*30f0*/  F2FP.F16.F32.PACK_AB R80, R33, R86 ;  /* 0x000000562150723e */ /* 0x008fe200000000ff */
[----:B------:R-:W-:-:S06]  /*3100*/  FADD.FTZ R33, R86, R33 ;  /* 0x0000002156217221 */ /* 0x000fcc0000010000 */
[----:B------:R-:W-:Y:S08]  /*3110*/  MUFU.EX2 R88, R88 ;  /* 0x0000005800587308 */ /* 0x000ff00000000800 */
[----:B------:R-:W3:Y:S01]  /*3120*/  MUFU.EX2 R85, R85 ;  /* 0x0000005500557308 */ /* 0x000ee20000000800 */
[----:B-----5:R-:W-:Y:S01]  /*3130*/  F2FP.F16.F32.PACK_AB R82, R31, R34 ;  /* 0x000000221f52723e */ /* 0x020fe200000000ff */
[----:B------:R-:W-:-:S04]  /*3140*/  FADD.FTZ R34, R34, R33 ;  /* 0x0000002122227221 */ /* 0x000fc80000010000 */
[----:B------:R-:W-:Y:S02]  /*3150*/  FADD.FTZ R31, R31, R34 ;  /* 0x000000221f1f7221 */ /* 0x000fe40000010000 */
[----:B------:R-:W-:Y:S08]  /*3160*/  MUFU.EX2 R35, R35 ;  /* 0x0000002300237308 */ /* 0x000ff00000000800 */
        /* <DEDUP_REMOVED lines=20> */
[----:B------:R-:W5:Y:S01]  /*32b0*/  MUFU.EX2 R26, R26 ;  /* 0x0000001a001a7308 */ /* 0x000f620000000800 */
[C---:B------:R-:W-:Y:S06]  /*32c0*/  HMMA.16816.F32 R40, R80.reuse, R42, RZ ;  /* 0x0000002a5028723c */ /* 0x040fec00000018ff */
[C---:B------:R-:W-:Y:S01]  /*32d0*/  HMMA.16816.F32 R56, R80.reuse, R58, RZ ;  /* 0x0000003a5038723c */ /* 0x040fe200000018ff */
[----:B------:R-:W-:Y:S05]  /*32e0*/  MUFU.EX2 R95, R95 ;  /* 0x0000005f005f7308 */ /* 0x000fea0000000800 */
[C---:B------:R-:W-:Y:S03]  /*32f0*/  HMMA.16816.F32 R72, R80.reuse, R74, RZ ;  /* 0x0000004a5048723c */ /* 0x040fe600000018ff */
[----:B------:R-:W-:Y:S03]  /*3300*/  MUFU.EX2 R98, R98 ;  /* 0x0000006200627308 */ /* 0x000fe60000000800 */
[C---:B------:R-:W-:Y:S05]  /*3310*/  HMMA.16816.F32 R76, R80.reuse, R4, RZ ;  /* 0x00000004504c723c */ /* 0x040fea00000018ff */
        /* <DEDUP_REMOVED lines=25> */
[----:B------:R-:W-:Y:S05]  /*34b0*/  MUFU.EX2 R138, R138 ;  /* 0x0000008a008a7308 */ /* 0x000fea0000000800 */
[C---:B------:R-:W-:Y:S01]  /*34c0*/  HMMA.16816.F32 R56, R4.reuse, R18, R56 ;  /* 0x000000120438723c */ /* 0x040fe20000001838 */
[----:B------:R-:W3:Y:S05]  /*34d0*/  LDSM.16.MT88.4 R16, [R117+0x6800] ;  /* 0x006800007510783b */ /* 0x000eea0000004200 */
[C---:B------:R-:W-:Y:S06]  /*34e0*/  HMMA.16816.F32 R40, R4.reuse, R22, R40 ;  /* 0x000000160428723c */ /* 0x040fec0000001828 */
[C---:B------:R-:W-:Y:S01]  /*34f0*/  HMMA.16816.F32 R36, R4.reuse, R20, R36 ;  /* 0x000000140424723c */ /* 0x040fe20000001824 */
[--C-:B------:R-:W-:Y:S01]  /*3500*/  FFMA.FTZ R22, R92, UR4, -R99.reuse ;  /* 0x000000045c167c23 */ /* 0x100fe20008010863 */
[--C-:B------:R-:W-:Y:S01]  /*3510*/  FFMA.FTZ R23, R94, UR4, -R99.reuse ;  /* 0x000000045e177c23 */ /* 0x100fe20008010863 */
[--C-:B------:R-:W-:Y:S01]  /*3520*/  FFMA.FTZ R92, R97, UR4, -R90.reuse ;  /* 0x00000004615c7c23 */ /* 0x100fe2000801085a */
[--C-:B------:R-:W-:Y:S01]  /*3530*/  FFMA.FTZ R94, R103, UR4, -R90.reuse ;  /* 0x00000004675e7c23 */ /* 0x100fe2000801085a */
[----:B------:R-:W-:Y:S01]  /*3540*/  FFMA.FTZ R97, R101, UR4, -R90 ;  /* 0x0000000465617c23 */ /* 0x000fe2000801085a */
[----:B-1----:R-:W-:Y:S01]  /*3550*/  HMMA.16816.F32 R68, R4, R12, R68 ;  /* 0x0000000c0444723c */ /* 0x002fe20000001844 */
[--C-:B------:R-:W-:Y:S01]  /*3560*/  FFMA.FTZ R21, R104, UR4, -R99.reuse ;  /* 0x0000000468157c23 */ /* 0x100fe20008010863 */
[--C-:B------:R-:W-:Y:S01]  /*3570*/  FFMA.FTZ R20, R106, UR4, -R99.reuse ;  /* 0x000000046a147c23 */ /* 0x100fe20008010863 */
[----:B------:R-:W-:Y:S01]  /*3580*/  MUFU.EX2 R23, R23 ;  /* 0x0000001700177308 */ /* 0x000fe20000000800 */
[----:B------:R-:W-:-:S02]  /*3590*/  FFMA.FTZ R101, R102, UR4, -R99 ;  /* 0x0000000466657c23 */ /* 0x000fc40008010863 */
[C---:B------:R-:W-:Y:S01]  /*35a0*/  HMMA.16816.F32 R72, R4.reuse, R14, R72 ;  /* 0x0000000e0448723c */ /* 0x040fe20000001848 */
[----:B------:R-:W1:Y:S04]  /*35b0*/  LDSM.16.MT88.4 R12, [R116+0x6800] ;  /* 0x00680000740c783b */ /* 0x000e680000004200 */
[----:B------:R-:W4:Y:S01]  /*35c0*/  MUFU.EX2 R22, R22 ;  /* 0x0000001600167308 */ /* 0x000f220000000800 */
[C---:B--2---:R-:W-:Y:S06]  /*35d0*/  HMMA.16816.F32 R76, R4.reuse, R8, R76 ;  /* 0x00000008044c723c */ /* 0x044fec000000184c */
[----:B------:R-:W-:Y:S01]  /*35e0*/  HMMA.16816.F32 R80, R4, R10, R80 ;  /* 0x0000000a0450723c */ /* 0x000fe20000001850 */
[----:B------:R-:W2:Y:S01]  /*35f0*/  LDSM.16.MT88.4 R8, [R117+0x7800] ;  /* 0x007800007508783b */ /* 0x000ea20000004200 */
[----:B------:R-:W-:Y:S08]  /*3600*/  MUFU.EX2 R21, R21 ;  /* 0x0000001500157308 */ /* 0x000ff00000000800 */
[----:B------:R-:W5:Y:S01]  /*3610*/  MUFU.EX2 R20, R20 ;  /* 0x0000001400147308 */ /* 0x000f620000000800 */
[----:B----4-:R-:W-:Y:S01]  /*3620*/  F2FP.F16.F32.PACK_AB R4, R22, R23 ;  /* 0x000000171604723e */ /* 0x010fe200000000ff */
[----:B------:R-:W-:-:S04]  /*3630*/  FADD.FTZ R23, R23, R24 ;  /* 0x0000001817177221 */ /* 0x000fc80000010000 */
[----:B------:R-:W-:Y:S02]  /*3640*/  FADD.FTZ R22, R22, R23 ;  /* 0x0000001716167221 */ /* 0x000fe40000010000 */
[----:B------:R-:W4:Y:S08]  /*3650*/  MUFU.EX2 R92, R92 ;  /* 0x0000005c005c7308 */ /* 0x000f300000000800 */
[----:B------:R-:W-:Y:S01]  /*3660*/  MUFU.EX2 R94, R94 ;  /* 0x0000005e005e7308 */ /* 0x000fe20000000800 */
[----:B-----5:R-:W-:Y:S01]  /*3670*/  F2FP.F16.F32.PACK_AB R6, R20, R21 ;  /* 0x000000151406723e */ /* 0x020fe200000000ff */
[----:B------:R-:W-:-:S04]  /*3680*/  FADD.FTZ R21, R21, R22 ;  /* 0x0000001615157221 */ /* 0x000fc80000010000 */
[----:B------:R-:W-:Y:S02]  /*3690*/  FADD.FTZ R21, R20, R21 ;  /* 0x0000001514157221 */ /* 0x000fe40000010000 */
[----:B------:R-:W5:Y:S01]  /*36a0*/  MUFU.EX2 R97, R97 ;  /* 0x0000006100617308 */ /* 0x000f620000000800 */
[----:B----4-:R-:W-:Y:S01]  /*36b0*/  F2FP.F16.F32.PACK_AB R5, R95, R92 ;  /* 0x0000005c5f05723e */ /* 0x010fe200000000ff */
[----:B------:R-:W-:-:S04]  /*36c0*/  FADD.FTZ R92, R92, R29 ;  /* 0x0000001d5c5c7221 */ /* 0x000fc80000010000 */
[----:B------:R-:W-:Y:S02]  /*36d0*/  FADD.FTZ R95, R95, R92 ;  /* 0x0000005c5f5f7221 */ /* 0x000fe40000010000 */
[----:B------:R-:W4:Y:S01]  /*36e0*/  MUFU.EX2 R101, R101 ;  /* 0x0000006500657308 */ /* 0x000f220000000800 */
[----:B-----5:R-:W-:Y:S01]  /*36f0*/  F2FP.F16.F32.PACK_AB R7, R97, R94 ;  /* 0x0000005e6107723e */ /* 0x020fe200000000ff */
[----:B------:R-:W-:-:S04]  /*3700*/  FADD.FTZ R94, R94, R95 ;  /* 0x0000005f5e5e7221 */ /* 0x000fc80000010000 */
[----:B------:R-:W-:Y:S02]  /*3710*/  FADD.FTZ R94, R97, R94 ;  /* 0x0000005e615e7221 */ /* 0x000fe40000010000 */
        /* <DEDUP_REMOVED lines=18> */
[----:B----4-:R-:W-:Y:S01]  /*3840*/  F2FP.F16.F32.PACK_AB R4, R101, R98 ;  /* 0x000000626504723e */ /* 0x010fe200000000ff */
        /* <DEDUP_REMOVED lines=28> */
[----:B------:R-:W-:Y:S01]  /*3a10*/  UIADD3 UR4, -UR10, URZ, URZ ;  /* 0x0000003f0a047290 */ /* 0x000fe2000fffe13f */
[----:B------:R-:W-:Y:S01]  /*3a20*/  IADD3 R136, R84, -0x2, RZ ;  /* 0xfffffffe54887810 */ /* 0x000fe20007ffe0ff */
[----:B------:R-:W-:Y:S01]  /*3a30*/  ULDC UR9, c[0x0][0x248] ;  /* 0x0000920000097ab9 */ /* 0x000fe20000000800 */
[----:B------:R-:W-:Y:S01]  /*3a40*/  MOV R3, R0 ;  /* 0x0000000000037202 */ /* 0x000fe20000000f00 */
[----:B------:R-:W-:Y:S01]  /*3a50*/  USHF.R.S32.HI UR11, URZ, 0x1f, UR4 ;  /* 0x0000001f3f0b7899 */ /* 0x000fe20008011404 */
[----:B------:R-:W-:Y:S01]  /*3a60*/  IMAD.MOV.U32 R85, RZ, RZ, R2 ;  /* 0x000000ffff557224 */ /* 0x000fe200078e0002 */
[----:B------:R-:W-:Y:S01]  /*3a70*/  USHF.L.U32 UR7, UR9, 0x6, URZ ;  /* 0x0000000609077899 */ /* 0x000fe2000800063f */
[----:B------:R-:W-:Y:S01]  /*3a80*/  MOV R135, UR4 ;  /* 0x0000000400877c02 */ /* 0x000fe20008000f00 */
[----:B------:R-:W-:Y:S02]  /*3a90*/  ULDC UR4, c[0x0][0x2ec] ;  /* 0x0000bb0000047ab9 */ /* 0x000fe40000000800 */
[----:B------:R-:W-:Y:S01]  /*3aa0*/  UIADD3 UR6, -UR7, URZ, URZ ;  /* 0x0000003f07067290 */ /* 0x000fe2000fffe13f */
[----:B------:R-:W-:-:S03]  /*3ab0*/  IMAD.U32 R134, RZ, RZ, UR11 ;  /* 0x0000000bff867e24 */ /* 0x000fc6000f8e00ff */
[----:B------:R-:W-:-:S12]  /*3ac0*/  USHF.R.S32.HI UR5, URZ, 0x1f, UR6 ;  /* 0x0000001f3f057899 */ /* 0x000fd80008011406 */
.L_x_4889:
        /* <DEDUP_REMOVED lines=66> */
.L_x_4886:
        /* <DEDUP_REMOVED lines=20> */
[----:B------:R-:W-:Y:S04]  /*4030*/  LDSM.16.M88.4 R108, [R119] ;  /* 0x00000000776c783b */ /* 0x000fe80000000200 */
[----:B------:R-:W1:Y:S01]  /*4040*/  LDSM.16.M88.4 R112, [R118] ;  /* 0x000000007670783b */ /* 0x000e620000000200 */
        /* <DEDUP_REMOVED lines=14> */
[C---:B--2---:R-:W-:Y:S06]  /*4130*/  HMMA.16816.F32 R12, R108.reuse, R88, R12 ;  /* 0x000000586c0c723c */ /* 0x044fec000000180c */
[C---:B------:R-:W-:Y:S01]  /*4140*/  HMMA.16816.F32 R16, R108.reuse, R90, R16 ;  /* 0x0000005a6c10723c */ /* 0x040fe20000001810 */
[----:B------:R-:W-:Y:S05]  /*4150*/  LDSM.16.M88.4 R88, [R121+0x1000] ;  /* 0x001000007958783b */ /* 0x000fea0000000200 */
[C---:B------:R-:W-:Y:S06]  /*4160*/  HMMA.16816.F32 R20, R108.reuse, R92, R20 ;  /* 0x0000005c6c14723c */ /* 0x040fec0000001814 */
        /* <DEDUP_REMOVED lines=46> */
[----:B------:R-:W2:Y:S01]  /*4450*/  LDSM.16.M88.4 R100, [R118+0x2c00] ;  /* 0x002c00007664783b */ /* 0x000ea20000000200 */
[----:B------:R-:W-:Y:S04]  /*4460*/  DEPBAR.LE SB0, 0x0 ;  /* 0x000080000000791a */ /* 0x000fe80000000000 */
[----:B------:R-:W-:Y:S01]  /*4470*/  BAR.SYNC.DEFER_BLOCKING 0x0 ;  /* 0x0000000000007b1d */ /* 0x000fe20000010000 */
        /* <DEDUP_REMOVED lines=8> */
[----:B------:R-:W-:Y:S11]  /*4500*/  @!P0 BRA `(.L_x_4887) ;  /* 0x0000000400388947 */ /* 0x000ff60003800000 */
[----:B------:R-:W-:Y:S02]  /*4510*/  MOV R92, UR6 ;  /* 0x00000006005c7c02 */ /* 0x000fe40008000f00 */
        /* <DEDUP_REMOVED lines=63> */
.L_x_4888:
[C---:B------:R-:W-:Y:S04]  /*4910*/  LEA R132, P0, R92.reuse, R132, 0x1 ;  /* 0x000000845c847211 */ /* 0x040fe800078008ff */
[----:B------:R-:W-:Y:S02]  /*4920*/  LEA.HI.X R133, R92, R133, R89, 0x1, P0 ;  /* 0x000000855c857211 */ /* 0x000fe400000f0c59 */
[----:B------:R-:W-:Y:S03]  /*4930*/  IADD3 R86, P0, R132, UR7, RZ ;  /* 0x0000000784567c10 */ /* 0x000fe6000ff1e0ff */
[----:B------:R-:W-:Y:S01]  /*4940*/  @!PT LDS RZ, [RZ] ;  /* 0x00000000fffff984 */ /* 0x000fe20000000800 */
[----:B------:R-:W-:Y:S01]  /*4950*/  @!PT LDS RZ, [RZ] ;  /* 0x00000000fffff984 */ /* 0x000fe20000000800 */
[----:B------:R-:W-:Y:S01]  /*4960*/  @!PT LDS RZ, [RZ] ;  /* 0x00000000fffff984 */ /* 0x000fe20000000800 */
[----:B------:R1:W-:Y:S02]  /*4970*/  LDGSTS.E.BYPASS.LTC128B.128 [R123+0x3000], desc[UR14][R132.64] ;  /* 0x03000000847b7fae */ /* 0x0003e4000b901d4e */
[----:B------:R-:W-:Y:S02]  /*4980*/  IMAD.X R87, R122, 0x1, R133, P0 ;  /* 0x000000017a577824 */ /* 0x000fe400000e0685 */
[----:B------:R1:W-:Y:S04]  /*4990*/  LDGSTS.E.BYPASS.LTC128B.128 [R123+0x4000], desc[UR14][R132.64+0x40] ;  /* 0x04000040847b7fae */ /* 0x0003e8000b901d4e */
[----:B------:R1:W-:Y:S04]  /*49a0*/  LDGSTS.E.BYPASS.LTC128B.128 [R123+0x5000], desc[UR14][R132.64+0x80] ;  /* 0x05000080847b7fae */ /* 0x0003e8000b901d4e */
[----:B------:R1:W-:Y:S04]  /*49b0*/  LDGSTS.E.BYPASS.LTC128B.128 [R123+0x3800], desc[UR14][R86.64] ;  /* 0x03800000567b7fae */ /* 0x0003e8000b901d4e */
[----:B------:R1:W-:Y:S04]  /*49c0*/  LDGSTS.E.BYPASS.LTC128B.128 [R123+0x4800], desc[UR14][R86.64+0x40] ;  /* 0x04800040567b7fae */ /* 0x0003e8000b901d4e */
[----:B------:R1:W-:Y:S04]  /*49d0*/  LDGSTS.E.BYPASS.LTC128B.128 [R123+0x5800], desc[UR14][R86.64+0x80] ;  /* 0x05800080567b7fae */ /* 0x0003e8000b901d4e */
[----:B------:R-:W0:Y:S02]  /*49e0*/  LDGDEPBAR ;  /* 0x00000000000079af */ /* 0x000e240000000000 */
.L_x_4887:
        /* <DEDUP_REMOVED lines=124> */
[--C-:B------:R-:W-:Y:S01]  /*51b0*/  FFMA.FTZ R142, R15, UR4, -R109.reuse ;  /* 0x000000040f8e7c23 */ /* 0x100fe2000801086d */
[--C-:B------:R-:W-:Y:S03]  /*51c0*/  FFMA.FTZ R145, R18, UR4, -R109.reuse ;  /* 0x0000000412917c23 */ /* 0x100fe6000801086d */
[----:B------:R-:W2:Y:S01]  /*51d0*/  MUFU.EX2 R115, R115 ;  /* 0x0000007300737308 */ /* 0x000ea20000000800 */
[----:B-1----:R-:W-:Y:S01]  /*51e0*/  F2FP.F16.F32.PACK_AB R94, R113, R90 ;  /* 0x0000005a715e723e */ /* 0x002fe200000000ff */
[----:B------:R-:W-:Y:S01]  /*51f0*/  FFMA.FTZ R146, R19, UR4, -R109 ;  /* 0x0000000413927c23 */ /* 0x000fe2000801086d */
        /* <DEDUP_REMOVED lines=8> */
[----:B------:R-:W-:Y:S01]  /*5280*/  FFMA.FTZ R160, R33, UR4, -R104 ;  /* 0x0000000421a07c23 */ /* 0x000fe20008010868 */
[----:B------:R-:W-:Y:S01]  /*5290*/  FFMA.FTZ R163, R84, R137, R111 ;  /* 0x0000008954a37223 */ /* 0x000fe2000001006f */
[----:B------:R-:W-:Y:S01]  /*52a0*/  LDSM.16.MT88.4 R104, [R117+0x6c00] ;  /* 0x006c00007568783b */ /* 0x000fe20000004200 */
[----:B------:R-:W-:Y:S01]  /*52b0*/  FFMA.FTZ R137, R3, R138, R108 ;  /* 0x0000008a03897223 */ /* 0x000fe2000001006c */
[--C-:B------:R-:W-:Y:S03]  /*52c0*/  FFMA.FTZ R150, R22, UR4, -R109.reuse ;  /* 0x0000000416967c23 */ /* 0x100fe6000801086d */
[----:B------:R-:W1:Y:S01]  /*52d0*/  MUFU.EX2 R140, R140 ;  /* 0x0000008c008c7308 */ /* 0x000e620000000800 */
[----:B--2---:R-:W-:Y:S01]  /*52e0*/  F2FP.F16.F32.PACK_AB R95, R115, R112 ;  /* 0x00000070735f723e */ /* 0x004fe200000000ff */
[--C-:B------:R-:W-:Y:S01]  /*52f0*/  FFMA.FTZ R147, R23, UR4, -R109.reuse ;  /* 0x0000000417937c23 */ /* 0x100fe2000801086d */
[--C-:B------:R-:W-:Y:S01]  /*5300*/  FFMA.FTZ R153, R26, UR4, -R109.reuse ;  /* 0x000000041a997c23 */ /* 0x100fe2000801086d */
[--C-:B------:R-:W-:Y:S01]  /*5310*/  FFMA.FTZ R154, R27, UR4, -R109.reuse ;  /* 0x000000041b9a7c23 */ /* 0x100fe2000801086d */
[--C-:B------:R-:W-:Y:S01]  /*5320*/  FFMA.FTZ R157, R30, UR4, -R109.reuse ;  /* 0x000000041e9d7c23 */ /* 0x100fe2000801086d */
[--C-:B------:R-:W-:Y:S01]  /*5330*/  FFMA.FTZ R158, R31, UR4, -R109.reuse ;  /* 0x000000041f9e7c23 */ /* 0x100fe2000801086d */
[--C-:B------:R-:W-:Y:S01]  /*5340*/  FFMA.FTZ R161, R34, UR4, -R109.reuse ;  /* 0x0000000422a17c23 */ /* 0x100fe2000801086d */
[C---:B------:R-:W-:Y:S02]  /*5350*/  HMMA.16816.F32 R36, R92.reuse, R96, R36 ;  /* 0x000000605c24723c */ /* 0x040fe40000001824 */
[----:B------:R-:W-:Y:S03]  /*5360*/  MUFU.EX2 R141, R141 ;  /* 0x0000008d008d7308 */ /* 0x000fe60000000800 */
[----:B------:R-:W-:Y:S01]  /*5370*/  FFMA.FTZ R109, R35, UR4, -R109 ;  /* 0x00000004236d7c23 */ /* 0x000fe2000801086d */
[C---:B------:R-:W-:Y:S01]  /*5380*/  HMMA.16816.F32 R40, R92.reuse, R98, R40 ;  /* 0x000000625c28723c */ /* 0x040fe20000001828 */
[----:B------:R-:W2:Y:S05]  /*5390*/  LDSM.16.MT88.4 R96, [R117+0x7000] ;  /* 0x007000007560783b */ /* 0x000eaa0000004200 */
[----:B------:R3:W-:Y:S01]  /*53a0*/  MUFU.EX2 R138, R109 ;  /* 0x0000006d008a7308 */ /* 0x0007e20000000800 */
[----:B------:R-:W-:Y:S01]  /*53b0*/  ISETP.GT.AND P0, PT, R136, RZ, PT ;  /* 0x000000ff8800720c */ /* 0x000fe20003f04270 */
[----:B------:R-:W-:Y:S01]  /*53c0*/  FADD.FTZ R163, R114, R163 ;  /* 0x000000a372a37221 */ /* 0x000fe20000010000 */
[C---:B------:R-:W-:Y:S07]  /*53d0*/  HMMA.16816.F32 R44, R92.reuse, R100, R44 ;  /* 0x000000645c2c723c */ /* 0x040fee000000182c */
[----:B------:R-:W4:Y:S01]  /*53e0*/  MUFU.EX2 R142, R142 ;  /* 0x0000008e008e7308 */ /* 0x000f220000000800 */
[C---:B------:R-:W-:Y:S01]  /*53f0*/  HMMA.16816.F32 R48, R92.reuse, R102, R48 ;  /* 0x000000665c30723c */ /* 0x040fe20000001830 */
[----:B------:R-:W5:Y:S02]  /*5400*/  LDSM.16.MT88.4 R100, [R116+0x7000] ;  /* 0x007000007464783b */ /* 0x000f640000004200 */
[----:B------:R-:W-:Y:S01]  /*5410*/  FADD.FTZ R137, R88, R137 ;  /* 0x0000008958897221 */ /* 0x000fe20000010000 */
[----:B------:R-:W-:Y:S05]  /*5420*/  FADD.FTZ R88, R90, R163 ;  /* 0x000000a35a587221 */ /* 0x000fea0000010000 */
[----:B------:R-:W-:Y:S02]  /*5430*/  MUFU.EX2 R143, R143 ;  /* 0x0000008f008f7308 */ /* 0x000fe40000000800 */
[----:B------:R-:W-:Y:S01]  /*5440*/  MOV R3, R0 ;  /* 0x0000000000037202 */ /* 0x000fe20000000f00 */
[----:B---3--:R-:W-:Y:S01]  /*5450*/  LDSM.16.MT88.4 R108, [R117+0x7c00] ;  /* 0x007c0000756c783b */ /* 0x008fe20000004200 */
[----:B------:R-:W-:Y:S01]  /*5460*/  FADD.FTZ R112, R112, R137 ;  /* 0x0000008970707221 */ /* 0x000fe20000010000 */
[----:B------:R-:W-:Y:S01]  /*5470*/  FADD.FTZ R88, R113, R88 ;  /* 0x0000005871587221 */ /* 0x000fe20000010000 */
[----:B------:R-:W-:Y:S04]  /*5480*/  MOV R85, R2 ;  /* 0x0000000200557202 */ /* 0x000fe80000000f00 */
[----:B------:R-:W3:Y:S01]  /*5490*/  MUFU.EX2 R144, R144 ;  /* 0x0000009000907308 */ /* 0x000ee20000000800 */
[----:B------:R-:W-:Y:S09]  /*54a0*/  FADD.FTZ R112, R115, R112 ;  /* 0x0000007073707221 */ /* 0x000ff20000010000 */
[----:B------:R-:W-:Y:S01]  /*54b0*/  MUFU.EX2 R145, R145 ;  /* 0x0000009100917308 */ /* 0x000fe20000000800 */
[C---:B--2---:R-:W-:Y:S09]  /*54c0*/  HMMA.16816.F32 R52, R92.reuse, R96, R52 ;  /* 0x000000605c34723c */ /* 0x044ff20000001834 */
[----:B------:R-:W2:Y:S01]  /*54d0*/  MUFU.EX2 R146, R146 ;  /* 0x0000009200927308 */ /* 0x000ea20000000800 */
[C---:B------:R-:W-:Y:S01]  /*54e0*/  HMMA.16816.F32 R56, R92.reuse, R98, R56 ;  /* 0x000000625c38723c */ /* 0x040fe20000001838 */
[----:B------:R-:W1:Y:S08]  /*54f0*/  LDSM.16.MT88.4 R96, [R117+0x8000] ;  /* 0x008000007560783b */ /* 0x000e700000004200 */
[----:B------:R-:W2:Y:S01]  /*5500*/  MUFU.EX2 R148, R148 ;  /* 0x0000009400947308 */ /* 0x000ea20000000800 */
[C---:B-----5:R-:W-:Y:S06]  /*5510*/  HMMA.16816.F32 R60, R92.reuse, R100, R60 ;  /* 0x000000645c3c723c */ /* 0x060fec000000183c */
[C---:B------:R-:W-:Y:S01]  /*5520*/  HMMA.16816.F32 R64, R92.reuse, R102, R64 ;  /* 0x000000665c40723c */ /* 0x040fe20000001840 */
[----:B------:R-:W5:Y:S02]  /*5530*/  LDSM.16.MT88.4 R100, [R116+0x8000] ;  /* 0x008000007464783b */ /* 0x000f640000004200 */
[----:B------:R-:W2:Y:S10]  /*5540*/  MUFU.EX2 R149, R149 ;  /* 0x0000009500957308 */ /* 0x000eb40000000800 */
[----:B------:R-:W-:Y:S10]  /*5550*/  MUFU.EX2 R150, R150 ;  /* 0x0000009600967308 */ /* 0x000ff40000000800 */
[----:B------:R-:W2:Y:S10]  /*5560*/  MUFU.EX2 R147, R147 ;  /* 0x0000009300937308 */ /* 0x000eb40000000800 */
[----:B------:R-:W-:Y:S01]  /*5570*/  MUFU.EX2 R151, R151 ;  /* 0x0000009700977308 */ /* 0x000fe20000000800 */
[C---:B-1----:R-:W-:Y:S09]  /*5580*/  HMMA.16816.F32 R68, R92.reuse, R96, R68 ;  /* 0x000000605c44723c */ /* 0x042ff20000001844 */
[----:B------:R-:W1:Y:S01]  /*5590*/  MUFU.EX2 R152, R152 ;  /* 0x0000009800987308 */ /* 0x000e620000000800 */
[C---:B------:R-:W-:Y:S01]  /*55a0*/  HMMA.16816.F32 R72, R92.reuse, R98, R72 ;  /* 0x000000625c48723c */ /* 0x040fe20000001848 */
[----:B------:R-:W1:Y:S05]  /*55b0*/  LDSM.16.MT88.4 R96, [R117+0x6400] ;  /* 0x006400007560783b */ /* 0x000e6a0000004200 */
[C---:B-----5:R-:W-:Y:S03]  /*55c0*/  HMMA.16816.F32 R76, R92.reuse, R100, R76 ;  /* 0x000000645c4c723c */ /* 0x060fe6000000184c */
[----:B------:R-:W-:Y:S03]  /*55d0*/  MUFU.EX2 R153, R153 ;  /* 0x0000009900997308 */ /* 0x000fe60000000800 */
[----:B------:R-:W-:Y:S01]  /*55e0*/  HMMA.16816.F32 R80, R92, R102, R80 ;  /* 0x000000665c50723c */ /* 0x000fe20000001850 */
[----:B------:R-:W5:Y:S06]  /*55f0*/  LDSM.16.MT88.4 R100, [R116+0x6400] ;  /* 0x006400007464783b */ /* 0x000f6c0000004200 */
[----:B------:R-:W5:Y:S01]  /*5600*/  MUFU.EX2 R154, R154 ;  /* 0x0000009a009a7308 */ /* 0x000f620000000800 */
[----:B------:R-:W-:Y:S03]  /*5610*/  F2FP.F16.F32.PACK_AB R92, R140, R139 ;  /* 0x0000008b8c5c723e */ /* 0x000fe600000000ff */
[----:B------:R-:W-:Y:S01]  /*5620*/  FADD.FTZ R139, R139, R88 ;  /* 0x000000588b8b7221 */ /* 0x000fe20000010000 */
[----:B----4-:R-:W-:Y:S05]  /*5630*/  F2FP.F16.F32.PACK_AB R93, R142, R141 ;  /* 0x0000008d8e5d723e */ /* 0x010fea00000000ff */
[----:B------:R-:W-:Y:S01]  /*5640*/  MUFU.EX2 R155, R155 ;  /* 0x0000009b009b7308 */ /* 0x000fe20000000800 */
[----:B---3--:R-:W-:Y:S01]  /*5650*/  F2FP.F16.F32.PACK_AB R94, R144, R143 ;  /* 0x0000008f905e723e */ /* 0x008fe200000000ff */
[----:B------:R-:W-:Y:S01]  /*5660*/  FADD.FTZ R141, R141, R112 ;  /* 0x000000708d8d7221 */ /* 0x000fe20000010000 */
[----:B--2---:R-:W-:Y:S01]  /*5670*/  F2FP.F16.F32.PACK_AB R95, R146, R145 ;  /* 0x00000091925f723e */ /* 0x004fe200000000ff */
[----:B------:R-:W-:Y:S02]  /*5680*/  FADD.FTZ R140, R140, R139 ;  /* 0x0000008b8c8c7221 */ /* 0x000fe40000010000 */
[----:B------:R-:W-:Y:S04]  /*5690*/  FADD.FTZ R142, R142, R141 ;  /* 0x0000008d8e8e7221 */ /* 0x000fe80000010000 */
[----:B------:R-:W2:Y:S01]  /*56a0*/  MUFU.EX2 R156, R156 ;  /* 0x0000009c009c7308 */ /* 0x000ea20000000800 */
[----:B------:R-:W-:Y:S04]  /*56b0*/  FADD.FTZ R143, R143, R140 ;  /* 0x0000008c8f8f7221 */ /* 0x000fe80000010000 */
[----:B------:R-:W-:Y:S05]  /*56c0*/  FADD.FTZ R143, R144, R143 ;  /* 0x0000008f908f7221 */ /* 0x000fea0000010000 */
[----:B------:R-:W-:Y:S01]  /*56d0*/  MUFU.EX2 R157, R157 ;  /* 0x0000009d009d7308 */ /* 0x000fe20000000800 */
[C---:B-1----:R-:W-:Y:S03]  /*56e0*/  HMMA.16816.F32 R36, R92.reuse, R96, R36 ;  /* 0x000000605c24723c */ /* 0x042fe60000001824 */
[----:B------:R-:W-:Y:S03]  /*56f0*/  FADD.FTZ R88, R148, R143 ;  /* 0x0000008f94587221 */ /* 0x000fe60000010000 */
[C---:B------:R-:W-:Y:S01]  /*5700*/  HMMA.16816.F32 R40, R92.reuse, R98, R40 ;  /* 0x000000625c28723c */ /* 0x040fe20000001828 */
[----:B------:R-:W1:Y:S02]  /*5710*/  LDSM.16.MT88.4 R96, [R117+0x7400] ;  /* 0x007400007560783b */ /* 0x000e640000004200 */
[----:B------:R-:W3:Y:S02]  /*5720*/  MUFU.EX2 R158, R158 ;  /* 0x0000009e009e7308 */ /* 0x000ee40000000800 */
[C---:B------:R-:W-:Y:S01]  /*5730*/  FADD.FTZ R88, R149.reuse, R88 ;  /* 0x0000005895587221 */ /* 0x040fe20000010000 */
[C---:B-----5:R-:W-:Y:S07]  /*5740*/  HMMA.16816.F32 R44, R92.reuse, R100, R44 ;  /* 0x000000645c2c723c */ /* 0x060fee000000182c */
[----:B------:R-:W-:Y:S01]  /*5750*/  MUFU.EX2 R159, R159 ;  /* 0x0000009f009f7308 */ /* 0x000fe20000000800 */
[C---:B------:R-:W-:Y:S01]  /*5760*/  HMMA.16816.F32 R48, R92.reuse, R102, R48 ;  /* 0x000000665c30723c */ /* 0x040fe20000001830 */
[----:B------:R-:W4:Y:S08]  /*5770*/  LDSM.16.MT88.4 R100, [R116+0x7400] ;  /* 0x007400007464783b */ /* 0x000f300000004200 */
[----:B------:R-:W5:Y:S10]  /*5780*/  MUFU.EX2 R160, R160 ;  /* 0x000000a000a07308 */ /* 0x000f740000000800 */
[----:B------:R-:W5:Y:S01]  /*5790*/  MUFU.EX2 R161, R161 ;  /* 0x000000a100a17308 */ /* 0x000f620000000800 */
        /* <DEDUP_REMOVED lines=14> */
[----:B------:R-:W-:Y:S01]  /*5880*/  F2FP.F16.F32.PACK_AB R94, R152, R151 ;  /* 0x00000097985e723e */ /* 0x000fe200000000ff */
[----:B------:R-:W-:Y:S01]  /*5890*/  FADD.FTZ R151, R151, R88 ;  /* 0x0000005897977221 */ /* 0x000fe20000010000 */
[----:B------:R-:W-:Y:S02]  /*58a0*/  F2FP.F16.F32.PACK_AB R95, R154, R153 ;  /* 0x000000999a5f723e */ /* 0x000fe400000000ff */
[----:B------:R-:W-:Y:S01]  /*58b0*/  IADD3 R88, R136, -0x1, RZ ;  /* 0xffffffff88587810 */ /* 0x000fe20007ffe0ff */
[----:B------:R-:W-:Y:S03]  /*58c0*/  FADD.FTZ R152, R152, R151 ;  /* 0x0000009798987221 */ /* 0x000fe60000010000 */
[----:B------:R-:W-:Y:S01]  /*58d0*/  MOV R136, R88 ;  /* 0x0000005800887202 */ /* 0x000fe20000000f00 */
        /* <DEDUP_REMOVED lines=18> */
[----:B--2---:R-:W-:Y:S01]  /*5a00*/  F2FP.F16.F32.PACK_AB R92, R156, R155 ;  /* 0x0000009b9c5c723e */ /* 0x004fe200000000ff */
[----:B------:R-:W-:Y:S03]  /*5a10*/  FADD.FTZ R155, R155, R152 ;  /* 0x000000989b9b7221 */ /* 0x000fe60000010000 */
[----:B---3--:R-:W-:Y:S01]  /*5a20*/  F2FP.F16.F32.PACK_AB R93, R158, R157 ;  /* 0x0000009d9e5d723e */ /* 0x008fe200000000ff */
[----:B------:R-:W-:Y:S01]  /*5a30*/  FADD.FTZ R156, R156, R155 ;  /* 0x0000009b9c9c7221 */ /* 0x000fe20000010000 */
[----:B-----5:R-:W-:Y:S02]  /*5a40*/  F2FP.F16.F32.PACK_AB R94, R160, R159 ;  /* 0x0000009fa05e723e */ /* 0x020fe400000000ff */
[----:B------:R-:W-:Y:S01]  /*5a50*/  F2FP.F16.F32.PACK_AB R95, R138, R161 ;  /* 0x000000a18a5f723e */ /* 0x000fe200000000ff */
[----:B------:R-:W-:Y:S04]  /*5a60*/  FADD.FTZ R137, R159, R156 ;  /* 0x0000009c9f897221 */ /* 0x000fe80000010000 */
[----:B------:R-:W-:Y:S02]  /*5a70*/  FADD.FTZ R137, R160, R137 ;  /* 0x00000089a0897221 */ /* 0x000fe40000010000 */
[C---:B------:R-:W-:Y:S06]  /*5a80*/  HMMA.16816.F32 R36, R92.reuse, R104, R36 ;  /* 0x000000685c24723c */ /* 0x040fec0000001824 */
[C---:B------:R-:W-:Y:S01]  /*5a90*/  HMMA.16816.F32 R40, R92.reuse, R106, R40 ;  /* 0x0000006a5c28723c */ /* 0x040fe20000001828 */
[----:B------:R-:W2:Y:S05]  /*5aa0*/  LDSM.16.MT88.4 R104, [R117+0x8c00] ;  /* 0x008c00007568783b */ /* 0x000eaa0000004200 */
[C---:B-1----:R-:W-:Y:S06]  /*5ab0*/  HMMA.16816.F32 R44, R92.reuse, R96, R44 ;  /* 0x000000605c2c723c */ /* 0x042fec000000182c */
[C---:B------:R-:W-:Y:S01]  /*5ac0*/  HMMA.16816.F32 R48, R92.reuse, R98, R48 ;  /* 0x000000625c30723c */ /* 0x040fe20000001830 */
[----:B------:R-:W1:Y:S05]  /*5ad0*/  LDSM.16.MT88.4 R96, [R116+0x8c00] ;  /* 0x008c00007460783b */ /* 0x000e6a0000004200 */
[C---:B------:R-:W-:Y:S06]  /*5ae0*/  HMMA.16816.F32 R52, R92.reuse, R108, R52 ;  /* 0x0000006c5c34723c */ /* 0x040fec0000001834 */
[C---:B------:R-:W-:Y:S06]  /*5af0*/  HMMA.16816.F32 R56, R92.reuse, R110, R56 ;  /* 0x0000006e5c38723c */ /* 0x040fec0000001838 */
[C---:B----4-:R-:W-:Y:S06]  /*5b00*/  HMMA.16816.F32 R60, R92.reuse, R100, R60 ;  /* 0x000000645c3c723c */ /* 0x050fec000000183c */
        /* <DEDUP_REMOVED lines=8> */
[----:B------:R-:W-:Y:S05]  /*5b90*/  HMMA.16816.F32 R80, R92, R98, R80 ;  /* 0x000000625c50723c */ /* 0x000fea0000001850 */
[----:B------:R-:W-:Y:S06]  /*5ba0*/  FADD.FTZ R153, R153, R150 ;  /* 0x0000009699997221 */ /* 0x000fec0000010000 */
[----:B------:R-:W-:Y:S04]  /*5bb0*/  FADD.FTZ R154, R154, R153 ;  /* 0x000000999a9a7221 */ /* 0x000fe80000010000 */
[----:B------:R-:W-:Y:S04]  /*5bc0*/  FADD.FTZ R157, R157, R154 ;  /* 0x0000009a9d9d7221 */ /* 0x000fe80000010000 */
[----:B------:R-:W-:Y:S04]  /*5bd0*/  FADD.FTZ R158, R158, R157 ;  /* 0x0000009d9e9e7221 */ /* 0x000fe80000010000 */
[----:B------:R-:W-:Y:S04]  /*5be0*/  FADD.FTZ R161, R161, R158 ;  /* 0x0000009ea1a17221 */ /* 0x000fe80000010000 */
[----:B------:R-:W-:Y:S01]  /*5bf0*/  FADD.FTZ R138, R138, R161 ;  /* 0x000000a18a8a7221 */ /* 0x000fe20000010000 */
[----:B------:R-:W-:Y:S06]  /*5c00*/  @P0 BRA `(.L_x_4889) ;  /* 0xffffffdc00b00947 */ /* 0x000fec000383ffff */
.L_x_4885:
        /* <DEDUP_REMOVED lines=168> */
.L_x_4890:
[----:B------:R-:W-:Y:S01]  /*6690*/  S2UR UR8, SR_CTAID.Z ;  /* 0x00000000000879c3 */ /* 0x000fe20000002700 */
[----:B------:R-:W-:Y:S01]  /*66a0*/  ULDC UR9, c[0x0][0x270] ;  /* 0x00009c0000097ab9 */ /* 0x000fe20000000800 */
[----:B------:R-:W-:-:S06]  /*66b0*/  ULDC UR6, c[0x0][0x2c4] ;  /* 0x0000b10000067ab9 */ /* 0x000fcc0000000800 */
[----:B------:R-:W1:Y:S02]  /*66c0*/  S2UR UR7, SR_CTAID.Y ;  /* 0x00000000000779c3 */ /* 0x000e640000002600 */
[----:B-1----:R-:W-:-:S04]  /*66d0*/  UIMAD UR9, UR7, UR9, UR8 ;  /* 0x00000009070972a4 */ /* 0x002fc8000f8e0208 */
[----:B------:R-:W-:Y:S02]  /*66e0*/  UIMAD UR9, UR9, UR6, URZ ;  /* 0x00000006090972a4 */ /* 0x000fe4000f8e023f */
.L_x_4891:
        /* <DEDUP_REMOVED lines=21> */
.L_x_4893:
[----:B------:R-:W-:Y:S05]  /*6840*/  BSYNC B0 ;  /* 0x0000000000007941 */ /* 0x000fea0003800000 */
.L_x_4892:
        /* <DEDUP_REMOVED lines=44> */
.L_x_4894:
        /* <DEDUP_REMOVED lines=15> */
.L_x_6286:


//--------------------- .text._ZN5flash24flash_fwd_splitkv_kernelI23Flash_fwd_kernel_traitsILi96ELi64ELi64ELi4ELb0ELb0EN7cutlass6half_tE19Flash_kernel_traitsILi96ELi64ELi64ELi4ES3_EELb1ELb0ELb0ELb1ELb1ELb1ELb0ELb0EEEvNS_16Flash_fwd_paramsE --------------------------
	.section	.text._ZN5flash24flash_fwd_splitkv_kernelI23Flash_fwd_kernel_traitsILi96ELi64ELi64ELi4ELb0ELb0EN7cutlass6half_tE19Flash_kernel_traitsILi96ELi64ELi64ELi4ES3_EELb1ELb0ELb0ELb1ELb1ELb1ELb0ELb0EEEvNS_16Flash_fwd_paramsE,"ax",@progbits
	.align	128
        .global         _ZN5flash24flash_fwd_splitkv_kernelI23Flash_fwd_kernel_traitsILi96ELi64ELi64ELi4ELb0ELb0EN7cutlass6half_tE19Flash_kernel_traitsILi96ELi64ELi64ELi4ES3_EELb1ELb0ELb0ELb1ELb1ELb1ELb0ELb0EEEvNS_16Flash_fwd_paramsE
        .type           _ZN5flash24flash_fwd_splitkv_kernelI23Flash_fwd_kernel_traitsILi96ELi64ELi64ELi4ELb0ELb0EN7cutlass6half_tE19Flash_kernel_traitsILi96ELi64ELi64ELi4ES3_EELb1ELb0ELb0ELb1ELb1ELb1ELb0ELb0EEEvNS_16Flash_fwd_paramsE,@function
        .size           _ZN5flash24flash_fwd_splitkv_kernelI23Flash_fwd_kernel_traitsILi96ELi64ELi64ELi4ELb0ELb0EN7cutlass6half_tE19Flash_kernel_traitsILi96ELi64ELi64ELi4ES3_EELb1ELb0ELb0ELb1ELb1ELb1ELb0ELb0EEEvNS_16Flash_fwd_paramsE,(.L_x_6287 - _ZN5flash24flash_fwd_splitkv_kernelI23Flash_fwd_kernel_traitsILi96ELi64ELi64ELi4ELb0ELb0EN7cutlass6half_tE19Flash_kernel_traitsILi96ELi64ELi64ELi4ES3_EELb1ELb0ELb0ELb1ELb1ELb1ELb0ELb0EEEvNS_16Flash_fwd_paramsE)
        .other          _ZN5flash24flash_fwd_splitkv_kernelI23Flash_fwd_kernel_traitsILi96ELi64ELi64ELi4ELb0ELb0EN7cutlass6half_tE19Flash_kernel_traitsILi96ELi64ELi64ELi4ES3_EELb1ELb0ELb0ELb1ELb1ELb1ELb0ELb0EEEvNS_16Flash_fwd_paramsE,@"STO_CUDA_ENTRY STV_DEFAULT"
_ZN5flash24flash_fwd_splitkv_kernelI23Flash_fwd_kernel_traitsILi96ELi64ELi64ELi4ELb0ELb0EN7cutlass6half_tE19Flash_kernel_traitsILi96ELi64ELi64ELi4ES3_EELb1ELb0ELb0ELb1ELb1ELb1ELb0ELb0EEEvNS_16Flash_fwd_paramsE:
.text._ZN5flash24flash_fwd_splitkv_kernelI23Flash_fwd_kernel_traitsILi96ELi64ELi64ELi4ELb0ELb0EN7cutlass6half_tE19Flash_kernel_traitsILi96ELi64ELi64ELi4ES3_EELb1ELb0ELb0ELb1ELb1ELb1ELb0ELb0EEEvNS_16Flash_fwd_paramsE:
        /* <DEDUP_REMOVED lines=54> */
[----:B------:R-:W-:Y:S01]  /*0360*/  SHF.R.S32.HI R9, RZ, 0x1f, R18 ;  /* 0x0000001fff097819 */ /* 0x000fe20000011412 */
[----:B------:R-:W-:Y:S01]  /*0370*/  IMAD R4, R4, UR4, RZ ;  /* 0x0000000404047c24 */ /* 0x000fe2000f8e02ff */
[----:B------:R-:W-:Y:S02]  /*0380*/  LOP3.LUT R5, R0, 0x1ffffffc, RZ, 0xc0, !PT ;  /* 0x1ffffffc00057812 */ /* 0x000fe400078ec0ff */
[----:B------:R-:W-:-:S02]  /*0390*/  SHF.R.S32.HI R0, RZ, 0x2, R0 ;  /* 0x00000002ff007819 */ /* 0x000fc40000011400 */
[C---:B------:R-:W-:Y:S01]  /*03a0*/  LOP3.LUT P3, RZ, R96.reuse, 0x3, RZ, 0xc0, !PT ;  /* 0x0000000360ff7812 */ /* 0x040fe2000786c0ff */
[----:B------:R-:W-:Y:S01]  /*03b0*/  IMAD.IADD R6, R96, 0x1, -R5 ;  /* 0x0000000160067824 */ /* 0x000fe200078e0a05 */
[----:B------:R-:W-:-:S03]  /*03c0*/  SHF.R.S32.HI R5, RZ, 0x1f, R99 ;  /* 0x0000001fff057819 */ /* 0x000fc60000011463 */
        /* <DEDUP_REMOVED lines=51> */
.L_x_4895:
        /* <DEDUP_REMOVED lines=22> */
.L_x_4896:
        /* <DEDUP_REMOVED lines=59> */
[----:B------:R-:W-:Y:S02]  /*0c10*/  @!P1 LOP3.LUT R20, RZ, R3, RZ, 0x33, !PT ;  /* 0x00000003ff149212 */ /* 0x000fe400078e33ff */
[----:B---3--:R-:W-:Y:S01]  /*0c20*/  SHF.R.S32.HI R21, RZ, 0x1f, R30 ;  /* 0x0000001fff157819 */ /* 0x008fe2000001141e */
[----:B------:R-:W-:-:S04]  /*0c30*/  IMAD.WIDE.U32 R4, R30, UR6, RZ ;  /* 0x000000061e047c25 */ /* 0x000fc8000f8e00ff */
[----:B------:R-:W-:-:S04]  /*0c40*/  IMAD R7, R21, UR6, RZ ;  /* 0x0000000615077c24 */ /* 0x000fc8000f8e02ff */
[----:B------:R-:W-:Y:S02]  /*0c50*/  IMAD R2, R30, UR7, R7 ;  /* 0x000000071e027c24 */ /* 0x000fe4000f8e0207 */
[----:B------:R-:W-:Y:S01]  /*0c60*/  IMAD.U32 R7, RZ, RZ, UR5 ;  /* 0x00000005ff077e24 */ /* 0x000fe2000f8e00ff */
[----:B------:R-:W-:Y:S02]  /*0c70*/  ULDC.64 UR4, c[0x0][0x238] ;  /* 0x00008e0000047ab9 */ /* 0x000fe40000000a00 */
[----:B------:R-:W-:Y:S01]  /*0c80*/  IADD3 R5, R5, R2, RZ ;  /* 0x0000000205057210 */ /* 0x000fe20007ffe0ff */
[----:B------:R-:W-:Y:S02]  /*0c90*/  IMAD R3, R9, R7, R0 ;  /* 0x0000000709037224 */ /* 0x000fe400078e0200 */
[----:B------:R-:W-:Y:S02]  /*0ca0*/  IMAD R21, R21, UR4, RZ ;  /* 0x0000000415157c24 */ /* 0x000fe4000f8e02ff */
[----:B------:R-:W-:Y:S01]  /*0cb0*/  IMAD.WIDE.U32 R26, R9, R6, R4 ;  /* 0x00000006091a7225 */ /* 0x000fe200078e0004 */
[----:B------:R-:W-:-:S03]  /*0cc0*/  SHF.R.S32.HI R5, RZ, 0x1f, R20 ;  /* 0x0000001fff057819 */ /* 0x000fc60000011414 */
        /* <DEDUP_REMOVED lines=9> */
.L_x_4897:
[----:B------:R-:W1:Y:S01]  /*0d60*/  LDC R13, c[0x0][0x278] ;  /* 0x00009e00ff0d7b82 */ /* 0x000e620000000800 */
[----:B------:R-:W-:Y:S01]  /*0d70*/  LEA R9, R92, 0xffffffc0, 0x6 ;  /* 0xffffffc05c097811 */ /* 0x000fe200078e30ff */
[----:B------:R-:W-:Y:S01]  /*0d80*/  ULDC.64 UR6, c[0x0][0x230] ;  /* 0x00008c0000067ab9 */ /* 0x000fe20000000a00 */
[----:B------:R-:W-:Y:S02]  /*0d90*/  SHF.R.S32.HI R8, RZ, 0x1f, R19 ;  /* 0x0000001fff087819 */ /* 0x000fe40000011413 */
[----:B------:R-:W-:Y:S02]  /*0da0*/  SHF.R.S32.HI R17, RZ, 0x1f, R9 ;  /* 0x0000001fff117819 */ /* 0x000fe40000011409 */
[----:B------:R-:W-:-:S05]  /*0db0*/  IADD3 R24, P1, R19, R9, RZ ;  /* 0x0000000913187210 */ /* 0x000fca0007f3e0ff */
[----:B------:R-:W-:Y:S01]  /*0dc0*/  IMAD.X R15, R8, 0x1, R17, P1 ;  /* 0x00000001080f7824 */ /* 0x000fe200008e0611 */
[-C--:B-1----:R-:W-:Y:S02]  /*0dd0*/  IABS R3, R13.reuse ;  /* 0x0000000d00037213 */ /* 0x082fe40000000000 */
[----:B------:R-:W-:Y:S02]  /*0de0*/  LOP3.LUT R10, R18, R13, RZ, 0x3c, !PT ;  /* 0x0000000d120a7212 */ /* 0x000fe400078e3cff */
[----:B------:R-:W1:Y:S02]  /*0df0*/  I2F.RP R5, R3 ;  /* 0x0000000300057306 */ /* 0x000e640000209400 */
[----:B------:R-:W-:Y:S02]  /*0e00*/  ISETP.GE.AND P1, PT, R10, RZ, PT ;  /* 0x000000ff0a00720c */ /* 0x000fe40003f26270 */
[----:B------:R-:W3:Y:S04]  /*0e10*/  LDC.64 R10, c[0x0][0x260] ;  /* 0x00009800ff0a7b82 */ /* 0x000ee80000000a00 */
        /* <DEDUP_REMOVED lines=8> */
[----:B------:R-:W-:-:S05]  /*0ea0*/  MOV R4, R2 ;  /* 0x0000000200047202 */ /* 0x000fca0000000f00 */
[----:B------:R-:W-:Y:S02]  /*0eb0*/  IMAD.HI.U32 R20, R7, R4, RZ ;  /* 0x0000000407147227 */ /* 0x000fe400078e00ff */
[----:B------:R-:W1:Y:S02]  /*0ec0*/  LDC.64 R6, c[0x0][0x248] ;  /* 0x00009200ff067b82 */ /* 0x000e640000000a00 */
[----:B------:R-:W-:-:S04]  /*0ed0*/  IMAD.MOV R2, RZ, RZ, -R20 ;  /* 0x000000ffff027224 */ /* 0x000fc800078e0a14 */
[C---:B------:R-:W-:Y:S02]  /*0ee0*/  IMAD R2, R3.reuse, R2, R4 ;  /* 0x0000000203027224 */ /* 0x040fe400078e0204 */
[----:B------:R-:W4:Y:S03]  /*0ef0*/  LDC.64 R4, c[0x0][0x250] ;  /* 0x00009400ff047b82 */ /* 0x000f260000000a00 */
[----:B------:R-:W-:-:S13]  /*0f00*/  ISETP.GT.U32.AND P0, PT, R3, R2, PT ;  /* 0x000000020300720c */ /* 0x000fda0003f04070 */
[-C--:B------:R-:W-:Y:S01]  /*0f10*/  @!P0 IADD3 R2, R2, -R3.reuse, RZ ;  /* 0x8000000302028210 */ /* 0x080fe20007ffe0ff */
[----:B-1----:R-:W-:Y:S01]  /*0f20*/  IMAD R12, R15, R6, RZ ;  /* 0x000000060f0c7224 */ /* 0x002fe200078e02ff */
[----:B------:R-:W-:Y:S02]  /*0f30*/  @!P0 IADD3 R20, R20, 0x1, RZ ;  /* 0x0000000114148810 */ /* 0x000fe40007ffe0ff */
[----:B------:R-:W-:Y:S01]  /*0f40*/  ISETP.GE.U32.AND P2, PT, R2, R3, PT ;  /* 0x000000030200720c */ /* 0x000fe20003f46070 */
[----:B------:R-:W-:Y:S01]  /*0f50*/  IMAD R12, R24, R7, R12 ;  /* 0x00000007180c7224 */ /* 0x000fe200078e020c */
[----:B------:R-:W1:Y:S01]  /*0f60*/  LDC.64 R2, c[0x0][0x238] ;  /* 0x00008e00ff027b82 */ /* 0x000e620000000a00 */
[----:B------:R-:W-:Y:S01]  /*0f70*/  ISETP.NE.AND P0, PT, R13, RZ, PT ;  /* 0x000000ff0d00720c */ /* 0x000fe20003f05270 */
[----:B----4-:R-:W-:Y:S01]  /*0f80*/  IMAD R8, R8, R4, RZ ;  /* 0x0000000408087224 */ /* 0x010fe200078e02ff */
[----:B-----5:R-:W-:Y:S01]  /*0f90*/  SHF.R.S32.HI R15, RZ, 0x1f, R0 ;  /* 0x0000001fff0f7819 */ /* 0x020fe20000011400 */
[----:B------:R-:W-:-:S04]  /*0fa0*/  IMAD.WIDE.U32 R24, R24, R6, RZ ;  /* 0x0000000618187225 */ /* 0x000fc800078e00ff */
[C---:B------:R-:W-:Y:S02]  /*0fb0*/  IMAD R5, R19.reuse, R5, R8 ;  /* 0x0000000513057224 */ /* 0x040fe400078e0208 */
[----:B------:R-:W-:Y:S01]  /*0fc0*/  IMAD.WIDE.U32 R26, R19, R4, RZ ;  /* 0x00000004131a7225 */ /* 0x000fe200078e00ff */
[----:B------:R-:W-:-:S03]  /*0fd0*/  @P2 IADD3 R20, R20, 0x1, RZ ;  /* 0x0000000114142810 */ /* 0x000fc60007ffe0ff */
[----:B------:R-:W-:Y:S01]  /*0fe0*/  IMAD.IADD R25, R25, 0x1, R12 ;  /* 0x0000000119197824 */ /* 0x000fe200078e020c */
[----:B------:R-:W-:Y:S01]  /*0ff0*/  @!P1 IADD3 R20, -R20, RZ, RZ ;  /* 0x000000ff14149210 */ /* 0x000fe20007ffe1ff */
[----:B------:R-:W-:Y:S01]  /*1000*/  IMAD R21, R15, UR6, RZ ;  /* 0x000000060f157c24 */ /* 0x000fe2000f8e02ff */
[----:B------:R-:W-:Y:S01]  /*1010*/  @!P0 LOP3.LUT R20, RZ, R13, RZ, 0x33, !PT ;  /* 0x0000000dff148212 */ /* 0x000fe200078e33ff */
[C---:B------:R-:W-:Y:S01]  /*1020*/  IMAD.WIDE.U32 R24, R0.reuse, UR6, R24 ;  /* 0x0000000600187c25 */ /* 0x040fe2000f8e0018 */
[----:B------:R-:W-:Y:S02]  /*1030*/  IADD3 R27, R27, R5, RZ ;  /* 0x000000051b1b7210 */ /* 0x000fe40007ffe0ff */
[----:B------:R-:W-:Y:S01]  /*1040*/  SHF.R.S32.HI R5, RZ, 0x1f, R20 ;  /* 0x0000001fff057819 */ /* 0x000fe20000011414 */
[----:B------:R-:W-:Y:S02]  /*1050*/  IMAD R21, R0, UR7, R21 ;  /* 0x0000000700157c24 */ /* 0x000fe4000f8e0215 */
[----:B-1----:R-:W-:-:S02]  /*1060*/  IMAD R15, R15, R2, RZ ;  /* 0x000000020f0f7224 */ /* 0x002fc400078e02ff */
[----:B------:R-:W-:Y:S02]  /*1070*/  IMAD.IADD R25, R25, 0x1, R21 ;  /* 0x0000000119197824 */ /* 0x000fe400078e0215 */
[----:B---3--:R-:W-:Y:S02]  /*1080*/  IMAD R4, R5, R10, RZ ;  /* 0x0000000a05047224 */ /* 0x008fe400078e02ff */
[----:B------:R-:W-:-:S04]  /*1090*/  IMAD.WIDE.U32 R30, R0, R2, R26 ;  /* 0x00000002001e7225 */ /* 0x000fc800078e001a */
[----:B------:R-:W-:Y:S02]  /*10a0*/  IMAD R3, R0, R3, R15 ;  /* 0x0000000300037224 */ /* 0x000fe400078e020f */
[----:B------:R-:W-:-:S03]  /*10b0*/  IMAD.WIDE.U32 R26, R20, R10, R24 ;  /* 0x0000000a141a7225 */ /* 0x000fc600078e0018 */
[----:B------:R-:W-:Y:S01]  /*10c0*/  IADD3 R21, R31, R3, RZ ;  /* 0x000000031f157210 */ /* 0x000fe20007ffe0ff */
[----:B------:R-:W-:-:S05]  /*10d0*/  IMAD R4, R20, R11, R4 ;  /* 0x0000000b14047224 */ /* 0x000fca00078e0204 */
[----:B------:R-:W-:-:S07]  /*10e0*/  IADD3 R19, R27, R4, RZ ;  /* 0x000000041b137210 */ /* 0x000fce0007ffe0ff */
.L_x_4898:
        /* <DEDUP_REMOVED lines=8> */
[C---:B------:R-:W-:Y:S02]  /*1170*/  LEA.HI R0, R2.reuse, R13, RZ, 0x1 ;  /* 0x0000000d02007211 */ /* 0x040fe400078f08ff */
[----:B------:R-:W-:Y:S02]  /*1180*/  LOP3.LUT R33, R2, 0xfffffff0, RZ, 0xc0, !PT ;  /* 0xfffffff002217812 */ /* 0x000fe400078ec0ff */
[----:B------:R-:W-:Y:S02]  /*1190*/  LOP3.LUT R3, R27, 0xfffffffc, RZ, 0xc0, !PT ;  /* 0xfffffffc1b037812 */ /* 0x000fe400078ec0ff */
[----:B------:R-:W-:Y:S01]  /*11a0*/  SHF.R.S32.HI R123, RZ, 0x3, R15 ;  /* 0x00000003ff7b7819 */ /* 0x000fe2000001140f */
[C---:B------:R-:W-:Y:S01]  /*11b0*/  IMAD.IADD R33, R96.reuse, 0x1, -R33 ;  /* 0x0000000160217824 */ /* 0x040fe200078e0a21 */
[----:B------:R-:W-:Y:S01]  /*11c0*/  LOP3.LUT R31, R15, 0xfffffff8, RZ, 0xc0, !PT ;  /* 0xfffffff80f1f7812 */ /* 0x000fe200078ec0ff */
[----:B------:R-:W-:Y:S01]  /*11d0*/  IMAD.IADD R124, R96, 0x1, -R3 ;  /* 0x00000001607c7824 */ /* 0x000fe200078e0a03 */
        /* <DEDUP_REMOVED lines=8> */
[----:B------:R-:W-:-:S02]  /*1260*/  SHF.R.S32.HI R0, RZ, 0x1f, R33 ;  /* 0x0000001fff007819 */ /* 0x000fc40000011421 */
[----:B------:R-:W-:Y:S02]  /*1270*/  LEA.HI R3, R31, R31, RZ, 0x1 ;  /* 0x0000001f1f037211 */ /* 0x000fe400078f08ff */
[----:B------:R-:W-:Y:S02]  /*1280*/  LEA.HI R97, R97, R96, RZ, 0x5 ;  /* 0x0000006061617211 */ /* 0x000fe400078f28ff */
[----:B------:R-:W-:Y:S02]  /*1290*/  LOP3.LUT R27, R27, 0x7fffffe, RZ, 0xc0, !PT ;  /* 0x07fffffe1b1b7812 */ /* 0x000fe400078ec0ff */
[----:B------:R-:W-:Y:S02]  /*12a0*/  LEA.HI R11, R0, R33, RZ, 0x3 ;  /* 0x00000021000b7211 */ /* 0x000fe400078f18ff */
[----:B------:R-:W-:Y:S01]  /*12b0*/  LOP3.LUT R2, R123, 0x18, R124, 0xf8, !PT ;  /* 0x000000187b027812 */ /* 0x000fe200078ef87c */
[----:B------:R-:W-:Y:S01]  /*12c0*/  IMAD.IADD R27, R24, 0x1, -R27 ;  /* 0x00000001181b7824 */ /* 0x000fe200078e0a1b */
[----:B------:R-:W-:Y:S01]  /*12d0*/  SHF.R.S32.HI R0, RZ, 0x1f, R29 ;  /* 0x0000001fff007819 */ /* 0x000fe2000001141d */
[----:B------:R-:W-:Y:S01]  /*12e0*/  IMAD.SHL.U32 R11, R11, 0x20, RZ ;  /* 0x000000200b0b7824 */ /* 0x000fe200078e00ff */
[----:B------:R-:W-:-:S02]  /*12f0*/  SHF.R.U32.HI R123, RZ, 0x3, R123 ;  /* 0x00000003ff7b7819 */ /* 0x000fc4000001167b */
[----:B------:R-:W-:Y:S01]  /*1300*/  LOP3.LUT R10, R3, 0x3fffffe, RZ, 0xc0, !PT ;  /* 0x03fffffe030a7812 */ /* 0x000fe200078ec0ff */
[----:B------:R-:W-:Y:S01]  /*1310*/  IMAD R0, R0, UR4, RZ ;  /* 0x0000000400007c24 */ /* 0x000fe2000f8e02ff */
[----:B------:R-:W-:Y:S02]  /*1320*/  SHF.R.S32.HI R98, RZ, 0x5, R97 ;  /* 0x00000005ff627819 */ /* 0x000fe40000011461 */
[C---:B------:R-:W-:Y:S01]  /*1330*/  IADD3 R30, P0, R124.reuse, R30, RZ ;  /* 0x0000001e7c1e7210 */ /* 0x040fe20007f1e0ff */
[----:B------:R-:W-:Y:S01]  /*1340*/  IMAD.IADD R10, R31, 0x1, -R10 ;  /* 0x000000011f0a7824 */ /* 0x000fe200078e0a0a */
[----:B------:R-:W-:Y:S01]  /*1350*/  SHF.R.S32.HI R125, RZ, 0x1f, R124 ;  /* 0x0000001fff7d7819 */ /* 0x000fe2000001147c */
[----:B------:R-:W-:Y:S01]  /*1360*/  IMAD R0, R29, UR5, R0 ;  /* 0x000000051d007c24 */ /* 0x000fe2000f8e0200 */
[----:B------:R-:W-:Y:S01]  /*1370*/  IADD3 R26, P1, R124, R26, RZ ;  /* 0x0000001a7c1a7210 */ /* 0x000fe20007f3e0ff */
[----:B------:R-:W-:Y:S01]  /*1380*/  IMAD R99, R98, 0x10, R99 ;  /* 0x0000001062637824 */ /* 0x000fe200078e0263 */
[----:B------:R-:W-:Y:S01]  /*1390*/  LOP3.LUT R123, R2, R123, RZ, 0x3c, !PT ;  /* 0x0000007b027b7212 */ /* 0x000fe200078e3cff */
[----:B------:R-:W-:Y:S01]  /*13a0*/  IMAD R2, R98, 0x8, R27 ;  /* 0x0000000862027824 */ /* 0x000fe200078e021b */
[----:B------:R-:W-:Y:S01]  /*13b0*/  SHF.R.S32.HI R3, RZ, 0x1, R3 ;  /* 0x00000001ff037819 */ /* 0x000fe20000011403 */
[C---:B------:R-:W-:Y:S01]  /*13c0*/  IMAD.X R31, R125.reuse, 0x1, R21, P0 ;  /* 0x000000017d1f7824 */ /* 0x040fe200000e0615 */
[----:B------:R-:W-:Y:S01]  /*13d0*/  SHF.R.S32.HI R25, RZ, 0x1f, R24 ;  /* 0x0000001fff197819 */ /* 0x000fe20000011418 */
[----:B------:R-:W-:Y:S01]  /*13e0*/  IMAD.X R27, R125, 0x1, R19, P1 ;  /* 0x000000017d1b7824 */ /* 0x000fe200008e0613 */
[----:B------:R-:W-:Y:S01]  /*13f0*/  SHF.R.S32.HI R19, RZ, 0x1f, R18 ;  /* 0x0000001fff137819 */ /* 0x000fe20000011412 */
[----:B------:R-:W-:Y:S01]  /*1400*/  IMAD R21, R5, UR8, RZ ;  /* 0x0000000805157c24 */ /* 0x000fe2000f8e02ff */
[----:B------:R-:W-:Y:S01]  /*1410*/  IADD3 R9, P0, R24, R9, RZ ;  /* 0x0000000918097210 */ /* 0x000fe20007f1e0ff */
[----:B------:R-:W1:Y:S01]  /*1420*/  LDC.64 R4, c[0x0][0x240] ;  /* 0x00009000ff047b82 */ /* 0x000e620000000a00 */
[----:B------:R-:W-:Y:S01]  /*1430*/  IMAD.WIDE.U32 R28, R29, UR4, R124 ;  /* 0x000000041d1c7c25 */ /* 0x000fe2000f8e007c */
[----:B------:R-:W-:Y:S01]  /*1440*/  ULDC.64 UR4, c[0x0][0x258] ;  /* 0x0000960000047ab9 */ /* 0x000fe20000000a00 */
[----:B------:R-:W-:-:S02]  /*1450*/  LEA.HI R16, R33, R33, RZ, 0x1 ;  /* 0x0000002121107211 */ /* 0x000fc400078f08ff */
[----:B------:R-:W-:Y:S01]  /*1460*/  IMAD R19, R19, UR4, RZ ;  /* 0x0000000413137c24 */ /* 0x000fe2000f8e02ff */
[----:B------:R-:W-:Y:S01]  /*1470*/  SHF.L.U64.HI R122, R6, 0x6, R7 ;  /* 0x00000006067a7819 */ /* 0x000fe20000010207 */
[----:B------:R-:W-:Y:S01]  /*1480*/  IMAD.IADD R29, R29, 0x1, R0 ;  /* 0x000000011d1d7824 */ /* 0x000fe200078e0200 */
[----:B------:R-:W-:Y:S01]  /*1490*/  LOP3.LUT R94, R16, 0x7fffffe, RZ, 0xc0, !PT ;  /* 0x07fffffe105e7812 */ /* 0x000fe200078ec0ff */
[C---:B------:R-:W-:Y:S01]  /*14a0*/  IMAD R8, R18.reuse, UR5, R19 ;  /* 0x0000000512087c24 */ /* 0x040fe2000f8e0213 */
[----:B------:R-:W2:Y:S01]  /*14b0*/  S2UR UR5, SR_CgaCtaId ;  /* 0x00000000000579c3 */ /* 0x000ea20000008800 */
[----:B------:R-:W-:Y:S01]  /*14c0*/  IMAD.SHL.U32 R0, R3, 0x40, RZ ;  /* 0x0000004003007824 */ /* 0x000fe200078e00ff */
[----:B------:R-:W-:Y:S01]  /*14d0*/  LOP3.LUT R93, R11, 0xffffff00, RZ, 0xc0, !PT ;  /* 0xffffff000b5d7812 */ /* 0x000fe200078ec0ff */
[----:B------:R-:W-:Y:S01]  /*14e0*/  IMAD.WIDE.U32 R18, R18, UR4, R28 ;  /* 0x0000000412127c25 */ /* 0x000fe2000f8e001c */
[----:B------:R-:W-:Y:S01]  /*14f0*/  UMOV UR4, 0x400 ;  /* 0x0000040000047882 */ /* 0x000fe20000000000 */
[----:B------:R-:W-:-:S02]  /*1500*/  SHF.R.S32.HI R131, RZ, 0x1f, R97 ;  /* 0x0000001fff837819 */ /* 0x000fc40000011461 */
[----:B------:R-:W-:Y:S01]  /*1510*/  IMAD.WIDE R22, R23, 0x40, R24 ;  /* 0x0000004017167825 */ /* 0x000fe200078e0218 */
[----:B------:R-:W-:Y:S02]  /*1520*/  LOP3.LUT R0, R0, 0xc0, RZ, 0xc0, !PT ;  /* 0x000000c000007812 */ /* 0x000fe400078ec0ff */
[----:B------:R-:W-:Y:S01]  /*1530*/  LEA.HI R131, R131, R98, RZ, 0x2 ;  /* 0x0000006283837211 */ /* 0x000fe200078f10ff */
[CC--:B------:R-:W-:Y:S01]  /*1540*/  IMAD R14, R25.reuse, R6.reuse, RZ ;  /* 0x00000006190e7224 */ /* 0x0c0fe200078e02ff */
[----:B------:R-:W-:Y:S01]  /*1550*/  LOP3.LUT R15, R0, 0x8, R15, 0xf8, !PT ;  /* 0x00000008000f7812 */ /* 0x000fe200078ef80f */
[----:B------:R-:W-:Y:S01]  /*1560*/  IMAD.X R12, R25, 0x1, R17, P0 ;  /* 0x00000001190c7824 */ /* 0x000fe200000e0611 */
[----:B------:R-:W-:Y:S01]  /*1570*/  SHF.R.S32.HI R17, RZ, 0x1, R16 ;  /* 0x00000001ff117819 */ /* 0x000fe20000011410 */
[----:B------:R-:W-:Y:S01]  /*1580*/  IMAD.IADD R25, R19, 0x1, R8 ;  /* 0x0000000113197824 */ /* 0x000fe200078e0208 */
[----:B------:R-:W-:Y:S01]  /*1590*/  SHF.R.S32.HI R16, RZ, 0x1f, R16 ;  /* 0x0000001fff107819 */ /* 0x000fe20000011410 */
[C---:B------:R-:W-:Y:S01]  /*15a0*/  IMAD R14, R24.reuse, R7, R14 ;  /* 0x00000007180e7224 */ /* 0x040fe200078e020e */
[----:B------:R-:W-:Y:S01]  /*15b0*/  SHF.R.U32.HI R0, RZ, 0x3, R0 ;  /* 0x00000003ff007819 */ /* 0x000fe20000011600 */
[----:B------:R-:W-:Y:S01]  /*15c0*/  IMAD.WIDE.U32 R26, R24, R6, R26 ;  /* 0x00000006181a7225 */ /* 0x000fe200078e001a */
[----:B------:R-:W-:-:S02]  /*15d0*/  LEA.HI R16, R16, R17, RZ, 0x2 ;  /* 0x0000001110107211 */ /* 0x000fc400078f10ff */
[----:B------:R-:W-:Y:S01]  /*15e0*/  LOP3.LUT R0, R15, R0, RZ, 0x3c, !PT ;  /* 0x000000000f007212 */ /* 0x000fe200078e3cff */
[-C--:B-1----:R-:W-:Y:S01]  /*15f0*/  IMAD R19, R23, R4.reuse, RZ ;  /* 0x0000000417137224 */ /* 0x082fe200078e02ff */
[----:B------:R-:W-:Y:S01]  /*1600*/  LOP3.LUT R16, R16, 0xfffffffc, RZ, 0xc0, !PT ;  /* 0xfffffffc10107812 */ /* 0x000fe200078ec0ff */
[----:B------:R-:W-:Y:S01]  /*1610*/  IMAD.MOV.U32 R24, RZ, RZ, R18 ;  /* 0x000000ffff187224 */ /* 0x000fe200078e0012 */
[----:B--2---:R-:W-:Y:S01]  /*1620*/  ULEA UR5, UR5, UR4, 0x18 ;  /* 0x0000000405057291 */ /* 0x004fe2000f8ec03f */
[----:B------:R-:W-:Y:S01]  /*1630*/  IMAD.U32 R123, R2, 0x20, R123 ;  /* 0x00000020027b7824 */ /* 0x000fe200078e007b */
[----:B------:R-:W-:Y:S01]  /*1640*/  LOP3.LUT R131, R131, 0xfffffffc, RZ, 0xc0, !PT ;  /* 0xfffffffc83837812 */ /* 0x000fe200078ec0ff */
[----:B------:R-:W-:Y:S01]  /*1650*/  IMAD R19, R22, R5, R19 ;  /* 0x0000000516137224 */ /* 0x000fe200078e0213 */
[----:B------:R-:W-:Y:S01]  /*1660*/  UIADD3 UR4, UR5, 0x3000, URZ ;  /* 0x0000300005047890 */ /* 0x000fe2000fffe03f */
[----:B------:R-:W-:Y:S01]  /*1670*/  IMAD R2, R20, UR9, R21 ;  /* 0x0000000914027c24 */ /* 0x000fe2000f8e0215 */
        /* <DEDUP_REMOVED lines=21> */
[----:B------:R-:W-:Y:S01]  /*17d0*/  IMAD.SHL.U32 R5, R8, 0x40, RZ ;  /* 0x0000004008057824 */ /* 0x000fe200078e00ff */
[----:B------:R-:W-:Y:S01]  /*17e0*/  IADD3 R18, P0, R2, R132, RZ ;  /* 0x0000008402127210 */ /* 0x000fe20007f1e0ff */
[----:B------:R-:W-:Y:S01]  /*17f0*/  LDGSTS.E.BYPASS.LTC128B.128 [R123+0x1000], desc[UR14][R14.64+0x40] ;  /* 0x010000400e7b7fae */ /* 0x000fe2000b901d4e */
[----:B------:R-:W-:Y:S01]  /*1800*/  IMAD R4, R12, UR8, RZ ;  /* 0x000000080c047c24 */ /* 0x000fe2000f8e02ff */
[----:B------:R-:W-:Y:S01]  /*1810*/  LOP3.LUT P1, RZ, R8, 0x2, RZ, 0xc0, !PT ;  /* 0x0000000208ff7812 */ /* 0x000fe2000782c0ff */
[----:B------:R-:W-:Y:S01]  /*1820*/  IMAD.WIDE.U32 R20, R9, UR8, R20 ;  /* 0x0000000809147c25 */ /* 0x000fe2000f8e0014 */
[----:B------:R1:W-:Y:S01]  /*1830*/  LDGSTS.E.BYPASS.LTC128B.128 [R123+0x2000], desc[UR14][R14.64+0x80] ;  /* 0x020000800e7b7fae */ /* 0x0003e2000b901d4e */
[----:B------:R-:W-:-:S02]  /*1840*/  LOP3.LUT R5, R5, 0xc0, RZ, 0xc0, !PT ;  /* 0x000000c005057812 */ /* 0x000fc400078ec0ff */
[----:B------:R-:W-:Y:S01]  /*1850*/  IMAD.X R19, R122, 0x1, R133, P0 ;  /* 0x000000017a137824 */ /* 0x000fe200000e0685 */
[----:B------:R-:W-:Y:S01]  /*1860*/  LDGSTS.E.BYPASS.LTC128B.128 [R123+0x800], desc[UR14][R16.64] ;  /* 0x00800000107b7fae */ /* 0x000fe2000b901d4e */
[----:B------:R-:W-:Y:S01]  /*1870*/  IMAD R4, R9, UR9, R4 ;  /* 0x0000000909047c24 */ /* 0x000fe2000f8e0204 */
[----:B------:R-:W-:Y:S01]  /*1880*/  LEA R128, P0, R20, UR10, 0x1 ;  /* 0x0000000a14807c11 */ /* 0x000fe2000f8008ff */
[----:B------:R-:W-:Y:S01]  /*1890*/  IMAD.IADD R94, R33, 0x1, -R94 ;  /* 0x00000001215e7824 */ /* 0x000fe200078e0a5e */
[----:B------:R-:W-:Y:S01]  /*18a0*/  LDGSTS.E.BYPASS.LTC128B.128 [R123+0x1800], desc[UR14][R16.64+0x40] ;  /* 0x01800040107b7fae */ /* 0x000fe2000b901d4e */
[----:B------:R-:W-:Y:S01]  /*18b0*/  IMAD.IADD R4, R21, 0x1, R4 ;  /* 0x0000000115047824 */ /* 0x000fe200078e0204 */
[----:B------:R-:W-:Y:S01]  /*18c0*/  USHF.L.U32 UR10, UR8, 0x6, URZ ;  /* 0x00000006080a7899 */ /* 0x000fe2000800063f */
[----:B------:R-:W-:Y:S01]  /*18d0*/  IMAD R9, R98, 0x200, R93 ;  /* 0x0000020062097824 */ /* 0x000fe200078e025d */
[----:B------:R-:W-:Y:S01]  /*18e0*/  LDGSTS.E.BYPASS.LTC128B.128 [R123+0x2800], desc[UR14][R16.64+0x80] ;  /* 0x02800080107b7fae */ /* 0x000fe2000b901d4e */
[----:B------:R-:W-:Y:S01]  /*18f0*/  USHF.L.U64.HI UR8, UR8, 0x6, UR9 ;  /* 0x0000000608087899 */ /* 0x000fe20008010209 */
[----:B------:R-:W-:Y:S01]  /*1900*/  LEA.HI.X R129, R20, UR11, R4, 0x1, P0 ;  /* 0x0000000b14817c11 */ /* 0x000fe200080f0c04 */
[----:B------:R-:W-:Y:S01]  /*1910*/  IMAD R4, R94, 0x20, R9 ;  /* 0x000000205e047824 */ /* 0x000fe200078e0209 */
[----:B------:R-:W-:Y:S01]  /*1920*/  LDGSTS.E.BYPASS.LTC128B.128 [R123+0x3000], desc[UR14][R132.64] ;  /* 0x03000000847b7fae */ /* 0x000fe2000b901d4e */
[----:B------:R-:W-:-:S03]  /*1930*/  IMAD.IADD R131, R98, 0x1, -R131 ;  /* 0x0000000162837824 */ /* 0x000fc600078e0a83 */
[----:B------:R-:W-:Y:S04]  /*1940*/  LDGSTS.E.BYPASS.LTC128B.128 [R123+0x4000], desc[UR14][R132.64+0x40] ;  /* 0x04000040847b7fae */ /* 0x000fe8000b901d4e */
[----:B------:R-:W-:Y:S01]  /*1950*/  LDGSTS.E.BYPASS.LTC128B.128 [R123+0x5000], desc[UR14][R132.64+0x80] ;  /* 0x05000080847b7fae */ /* 0x000fe2000b901d4e */
[----:B-1----:R-:W-:-:S03]  /*1960*/  IMAD R15, R13, 0x8, R10 ;  /* 0x000000080d0f7824 */ /* 0x002fc600078e020a */
[----:B------:R-:W-:Y:S01]  /*1970*/  LDGSTS.E.BYPASS.LTC128B.128 [R123+0x3800], desc[UR14][R18.64] ;  /* 0x03800000127b7fae */ /* 0x000fe2000b901d4e */
[----:B------:R-:W-:Y:S02]  /*1980*/  IMAD.SHL.U32 R10, R13, 0x8, RZ ;  /* 0x000000080d0a7824 */ /* 0x000fe400078e00ff */
[----:B------:R-:W-:Y:S01]  /*1990*/  IMAD.U32 R0, R15, 0x20, R0 ;  /* 0x000000200f007824 */ /* 0x000fe200078e0000 */
[----:B------:R-:W-:Y:S02]  /*19a0*/  LDGSTS.E.BYPASS.LTC128B.128 [R123+0x4800], desc[UR14][R18.64+0x40] ;  /* 0x04800040127b7fae */ /* 0x000fe4000b901d4e */
[----:B------:R-:W-:Y:S02]  /*19b0*/  LOP3.LUT R10, R5, 0x8, R10, 0xf8, !PT ;  /* 0x00000008050a7812 */ /* 0x000fe400078ef80a */
[----:B------:R1:W-:Y:S01]  /*19c0*/  LDGSTS.E.BYPASS.LTC128B.128 [R123+0x5800], desc[UR14][R18.64+0x80] ;  /* 0x05800080127b7fae */ /* 0x0003e2000b901d4e */
[----:B------:R-:W-:Y:S02]  /*19d0*/  SHF.R.U32.HI R5, RZ, 0x3, R5 ;  /* 0x00000003ff057819 */ /* 0x000fe40000011605 */
[----:B------:R-:W-:Y:S01]  /*19e0*/  LEA R100, R0, UR5, 0x1 ;  /* 0x0000000500647c11 */ /* 0x000fe2000f8e08ff */
[----:B------:R-:W0:Y:S01]  /*19f0*/  LDGDEPBAR ;  /* 0x00000000000079af */ /* 0x000e220000000000 */
[----:B------:R-:W-:-:S02]  /*1a00*/  LOP3.LUT R5, R10, R5, RZ, 0x3c, !PT ;  /* 0x000000050a057212 */ /* 0x000fc400078e3cff */
[----:B------:R-:W-:Y:S02]  /*1a10*/  IADD3 R10, P0, R128, UR10, RZ ;  /* 0x0000000a800a7c10 */ /* 0x000fe4000ff1e0ff */
[----:B------:R-:W-:Y:S01]  /*1a20*/  LEA R120, R0, UR4, 0x1 ;  /* 0x0000000400787c11 */ /* 0x000fe2000f8e08ff */
[----:B------:R-:W-:Y:S01]  /*1a30*/  IMAD.IADD R121, R5, 0x1, R4 ;  /* 0x0000000105797824 */ /* 0x000fe200078e0204 */
[----:B------:R-:W-:Y:S01]  /*1a40*/  IADD3.X R11, R129, UR8, RZ, P0, !PT ;  /* 0x00000008810b7c10 */ /* 0x000fe200087fe4ff */
[----:B------:R-:W-:Y:S01]  /*1a50*/  IMAD.MOV.U32 R4, RZ, RZ, 0x20 ;  /* 0x00000020ff047424 */ /* 0x000fe200078e00ff */
[----:B------:R-:W-:Y:S01]  /*1a60*/  LOP3.LUT P0, RZ, R3, 0x2, RZ, 0xc0, !PT ;  /* 0x0000000203ff7812 */ /* 0x000fe2000780c0ff */
[----:B------:R-:W-:Y:S01]  /*1a70*/  ULDC UR4, c[0x0][0x39c] ;  /* 0x0000e70000047ab9 */ /* 0x000fe20000000800 */
[----:B------:R-:W-:Y:S02]  /*1a80*/  LEA R121, R121, UR5, 0x1 ;  /* 0x0000000579797c11 */ /* 0x000fe4000f8e08ff */
[----:B------:R-:W-:-:S02]  /*1a90*/  SEL R3, R4, 0xffffffe0, !P0 ;  /* 0xffffffe004037807 */ /* 0x000fc40004000000 */
[----:B------:R-:W-:-:S03]  /*1aa0*/  SEL R4, R4, 0xffffffe0, !P1 ;  /* 0xffffffe004047807 */ /* 0x000fc60004800000 */
        /* <DEDUP_REMOVED lines=13> */
[----:B-1----:R-:W-:Y:S04]  /*1b80*/  LDSM.16.M88.4 R16, [R121] ;  /* 0x000000007910783b */ /* 0x002fe80000000200 */
[----:B------:R-:W1:Y:S04]  /*1b90*/  LDSM.16.M88.4 R28, [R100+0x3000] ;  /* 0x00300000641c783b */ /* 0x000e680000000200 */
[----:B------:R-:W-:Y:S04]  /*1ba0*/  LDSM.16.M88.4 R76, [R119] ;  /* 0x00000000774c783b */ /* 0x000fe80000000200 */
[----:B------:R-:W-:Y:S04]  /*1bb0*/  LDSM.16.M88.4 R12, [R118] ;  /* 0x00000000760c783b */ /* 0x000fe80000000200 */
[----:B------:R-:W-:Y:S04]  /*1bc0*/  LDSM.16.M88.4 R52, [R121+0x1000] ;  /* 0x001000007934783b */ /* 0x000fe80000000200 */
[----:B------:R-:W-:Y:S04]  /*1bd0*/  LDSM.16.M88.4 R24, [R100+0x4000] ;  /* 0x004000006418783b */ /* 0x000fe80000000200 */
[----:B------:R-:W3:Y:S04]  /*1be0*/  LDSM.16.M88.4 R48, [R100+0x3400] ;  /* 0x003400006430783b */ /* 0x000ee80000000200 */
[----:B------:R-:W-:Y:S04]  /*1bf0*/  LDSM.16.M88.4 R44, [R119+0x1000] ;  /* 0x00100000772c783b */ /* 0x000fe80000000200 */
[----:B------:R-:W-:Y:S04]  /*1c00*/  LDSM.16.M88.4 R32, [R118+0x1000] ;  /* 0x001000007620783b */ /* 0x000fe80000000200 */
[----:B--2---:R-:W2:Y:S04]  /*1c10*/  LDSM.16.M88.4 R8, [R118+0x400] ;  /* 0x000400007608783b */ /* 0x004ea80000000200 */
[----:B------:R-:W4:Y:S01]  /*1c20*/  LDSM.16.M88.4 R60, [R100+0x3800] ;  /* 0x00380000643c783b */ /* 0x000f220000000200 */
[C---:B-1----:R-:W-:Y:S03]  /*1c30*/  HMMA.16816.F32 R20, R16.reuse, R28, RZ ;  /* 0x0000001c1014723c */ /* 0x042fe600000018ff */
[----:B------:R-:W-:Y:S04]  /*1c40*/  LDSM.16.M88.4 R84, [R100+0x5000] ;  /* 0x005000006454783b */ /* 0x000fe80000000200 */
[----:B------:R-:W1:Y:S01]  /*1c50*/  LDSM.16.M88.4 R80, [R100+0x3c00] ;  /* 0x003c00006450783b */ /* 0x000e620000000200 */
[C---:B------:R-:W-:Y:S03]  /*1c60*/  HMMA.16816.F32 R28, R16.reuse, R30, RZ ;  /* 0x0000001e101c723c */ /* 0x040fe600000018ff */
[----:B------:R-:W-:Y:S04]  /*1c70*/  LDSM.16.M88.4 R88, [R100+0x4400] ;  /* 0x004400006458783b */ /* 0x000fe80000000200 */
[----:B------:R-:W-:Y:S04]  /*1c80*/  LDSM.16.M88.4 R72, [R118+0x800] ;  /* 0x000800007648783b */ /* 0x000fe80000000200 */
[----:B------:R-:W-:Y:S01]  /*1c90*/  LDSM.16.M88.4 R68, [R118+0xc00] ;  /* 0x000c00007644783b */ /* 0x000fe20000000200 */
[----:B---3--:R-:W-:Y:S03]  /*1ca0*/  HMMA.16816.F32 R36, R16, R48, RZ ;  /* 0x000000301024723c */ /* 0x008fe600000018ff */
[----:B------:R-:W-:Y:S04]  /*1cb0*/  LDSM.16.M88.4 R40, [R118+0x1400] ;  /* 0x001400007628783b */ /* 0x000fe80000000200 */
[----:B------:R-:W0:Y:S01]  /*1cc0*/  LDGDEPBAR ;  /* 0x00000000000079af */ /* 0x000e220000000000 */
[C---:B------:R-:W-:Y:S06]  /*1cd0*/  HMMA.16816.F32 R20, R76.reuse, R12, R20 ;  /* 0x0000000c4c14723c */ /* 0x040fec0000001814 */
[----:B------:R-:W-:Y:S01]  /*1ce0*/  HMMA.16816.F32 R28, R76, R14, R28 ;  /* 0x0000000e4c1c723c */ /* 0x000fe2000000181c */
[----:B------:R-:W3:Y:S05]  /*1cf0*/  LDSM.16.M88.4 R12, [R121+0x2000] ;  /* 0x00200000790c783b */ /* 0x000eea0000000200 */
[----:B------:R-:W-:Y:S06]  /*1d00*/  HMMA.16816.F32 R48, R16, R50, RZ ;  /* 0x000000321030723c */ /* 0x000fec00000018ff */
[----:B--2---:R-:W-:Y:S06]  /*1d10*/  HMMA.16816.F32 R36, R76, R8, R36 ;  /* 0x000000084c24723c */ /* 0x004fec0000001824 */
[C---:B------:R-:W-:Y:S06]  /*1d20*/  HMMA.16816.F32 R20, R52.reuse, R24, R20 ;  /* 0x000000183414723c */ /* 0x040fec0000001814 */
[----:B------:R-:W-:Y:S01]  /*1d30*/  HMMA.16816.F32 R28, R52, R26, R28 ;  /* 0x0000001a341c723c */ /* 0x000fe2000000181c */
[----:B------:R-:W-:Y:S05]  /*1d40*/  LDSM.16.M88.4 R24, [R118+0x2000] ;  /* 0x002000007618783b */ /* 0x000fea0000000200 */
[----:B------:R-:W-:Y:S01]  /*1d50*/  HMMA.16816.F32 R48, R76, R10, R48 ;  /* 0x0000000a4c30723c */ /* 0x000fe20000001830 */
[----:B------:R-:W2:Y:S05]  /*1d60*/  LDSM.16.M88.4 R8, [R119+0x2000] ;  /* 0x002000007708783b */ /* 0x000eaa0000000200 */
[----:B----4-:R-:W-:Y:S06]  /*1d70*/  HMMA.16816.F32 R64, R16, R60, RZ ;  /* 0x0000003c1040723c */ /* 0x010fec00000018ff */
[C---:B------:R-:W-:Y:S06]  /*1d80*/  HMMA.16816.F32 R20, R44.reuse, R32, R20 ;  /* 0x000000202c14723c */ /* 0x040fec0000001814 */
[----:B------:R-:W-:Y:S01]  /*1d90*/  HMMA.16816.F32 R28, R44, R34, R28 ;  /* 0x000000222c1c723c */ /* 0x000fe2000000181c */
[----:B------:R-:W-:Y:S05]  /*1da0*/  LDSM.16.M88.4 R32, [R100+0x5400] ;  /* 0x005400006420783b */ /* 0x000fea0000000200 */
[C---:B------:R-:W-:Y:S06]  /*1db0*/  HMMA.16816.F32 R60, R16.reuse, R62, RZ ;  /* 0x0000003e103c723c */ /* 0x040fec00000018ff */
[----:B-1----:R-:W-:Y:S06]  /*1dc0*/  HMMA.16816.F32 R56, R16, R80, RZ ;  /* 0x000000501038723c */ /* 0x002fec00000018ff */
[----:B---3--:R-:W-:Y:S06]  /*1dd0*/  HMMA.16816.F32 R20, R12, R84, R20 ;  /* 0x000000540c14723c */ /* 0x008fec0000001814 */
[----:B------:R-:W-:Y:S01]  /*1de0*/  HMMA.16816.F32 R16, R16, R82, RZ ;  /* 0x000000521010723c */ /* 0x000fe200000018ff */
[----:B------:R-:W1:Y:S05]  /*1df0*/  LDSM.16.M88.4 R80, [R100+0x4800] ;  /* 0x004800006450783b */ /* 0x000e6a0000000200 */
[----:B------:R-:W-:Y:S06]  /*1e00*/  HMMA.16816.F32 R36, R52, R88, R36 ;  /* 0x000000583424723c */ /* 0x000fec0000001824 */
[----:B------:R-:W-:Y:S06]  /*1e10*/  HMMA.16816.F32 R64, R76, R72, R64 ;  /* 0x000000484c40723c */ /* 0x000fec0000001840 */
[----:B------:R-:W-:Y:S06]  /*1e20*/  HMMA.16816.F32 R28, R12, R86, R28 ;  /* 0x000000560c1c723c */ /* 0x000fec000000181c */
[----:B--2---:R-:W-:Y:S06]  /*1e30*/  HMMA.16816.F32 R20, R8, R24, R20 ;  /* 0x000000180814723c */ /* 0x004fec0000001814 */
[----:B------:R-:W-:Y:S01]  /*1e40*/  HMMA.16816.F32 R84, R76, R68, R56 ;  /* 0x000000444c54723c */ /* 0x000fe20000001838 */
[----:B------:R-:W2:Y:S05]  /*1e50*/  LDSM.16.M88.4 R56, [R118+0x1800] ;  /* 0x001800007638783b */ /* 0x000eaa0000000200 */
[----:B------:R-:W-:Y:S06]  /*1e60*/  HMMA.16816.F32 R48, R52, R90, R48 ;  /* 0x0000005a3430723c */ /* 0x000fec0000001830 */
[----:B------:R-:W-:Y:S06]  /*1e70*/  HMMA.16816.F32 R36, R44, R40, R36 ;  /* 0x000000282c24723c */ /* 0x000fec0000001824 */
[----:B-1----:R-:W-:Y:S01]  /*1e80*/  HMMA.16816.F32 R64, R52, R80, R64 ;  /* 0x000000503440723c */ /* 0x002fe20000001840 */
[----:B------:R-:W-:Y:S01]  /*1e90*/  FMUL.FTZ R0, R20, UR4 ;  /* 0x0000000414007c20 */ /* 0x000fe20008410000 */
[----:B------:R-:W-:Y:S01]  /*1ea0*/  FMUL.FTZ R3, R21, UR4 ;  /* 0x0000000415037c20 */ /* 0x000fe20008410000 */
[----:B------:R-:W-:Y:S01]  /*1eb0*/  FMUL.FTZ R40, R22, UR4 ;  /* 0x0000000416287c20 */ /* 0x000fe20008410000 */
[----:B------:R-:W-:-:S02]  /*1ec0*/  FMUL.FTZ R41, R23, UR4 ;  /* 0x0000000417297c20 */ /* 0x000fc40008410000 */
[----:B------:R-:W-:Y:S01]  /*1ed0*/  HMMA.16816.F32 R28, R8, R26, R28 ;  /* 0x0000001a081c723c */ /* 0x000fe2000000181c */
[----:B------:R-:W1:Y:S01]  /*1ee0*/  LDSM.16.M88.4 R20, [R100+0x4c00] ;  /* 0x004c00006414783b */ /* 0x000e620000000200 */
[----:B------:R-:W3:Y:S03]  /*1ef0*/  MUFU.TANH R3, R3 ;  /* 0x0000000300037308 */ /* 0x000ee60000002400 */
[----:B------:R-:W4:Y:S01]  /*1f00*/  LDSM.16.M88.4 R24, [R100+0x5800] ;  /* 0x005800006418783b */ /* 0x000f220000000200 */
[----:B------:R-:W-:Y:S03]  /*1f10*/  HMMA.16816.F32 R72, R76, R74, R60 ;  /* 0x0000004a4c48723c */ /* 0x000fe6000000183c */
[----:B------:R-:W-:Y:S01]  /*1f20*/  LDSM.16.M88.4 R60, [R118+0x2400] ;  /* 0x00240000763c783b */ /* 0x000fe20000000200 */
[----:B------:R-:W5:Y:S02]  /*1f30*/  MUFU.TANH R41, R41 ;  /* 0x0000002900297308 */ /* 0x000f640000002400 */
[C---:B------:R-:W-:Y:S06]  /*1f40*/  HMMA.16816.F32 R48, R44.reuse, R42, R48 ;  /* 0x0000002a2c30723c */ /* 0x040fec0000001830 */
[----:B--2---:R-:W-:Y:S01]  /*1f50*/  HMMA.16816.F32 R64, R44, R56, R64 ;  /* 0x000000382c40723c */ /* 0x004fe20000001840 */
[----:B------:R-:W2:Y:S05]  /*1f60*/  MUFU.TANH R0, R0 ;  /* 0x0000000000007308 */ /* 0x000eaa0000002400 */
[----:B------:R-:W-:Y:S01]  /*1f70*/  FMUL.FTZ R42, R28, UR4 ;  /* 0x000000041c2a7c20 */ /* 0x000fe20008410000 */
[----:B------:R-:W-:Y:S01]  /*1f80*/  FMUL.FTZ R43, R29, UR4 ;  /* 0x000000041d2b7c20 */ /* 0x000fe20008410000 */
[----:B------:R-:W-:Y:S01]  /*1f90*/  HMMA.16816.F32 R16, R76, R70, R16 ;  /* 0x000000464c10723c */ /* 0x000fe20000001810 */
[----:B------:R-:W-:Y:S01]  /*1fa0*/  FMUL.FTZ R56, R30, UR4 ;  /* 0x000000041e387c20 */ /* 0x000fe20008410000 */
[----:B------:R-:W-:Y:S01]  /*1fb0*/  FMUL.FTZ R57, R31, UR4 ;  /* 0x000000041f397c20 */ /* 0x000fe20008410000 */
[----:B------:R-:W2:Y:S01]  /*1fc0*/  MUFU.TANH R40, R40 ;  /* 0x0000002800287308 */ /* 0x000ea20000002400 */
[----:B------:R-:W3:Y:S02]  /*1fd0*/  LDSM.16.M88.4 R28, [R118+0x1c00] ;  /* 0x001c0000761c783b */ /* 0x000ee40000000200 */
[----:B------:R-:W-:Y:S05]  /*1fe0*/  HMMA.16816.F32 R72, R52, R82, R72 ;  /* 0x000000523448723c */ /* 0x000fea0000001848 */
[----:B------:R-:W2:Y:S01]  /*1ff0*/  MUFU.TANH R42, R42 ;  /* 0x0000002a002a7308 */ /* 0x000ea20000002400 */
[----:B------:R-:W-:Y:S06]  /*2000*/  HMMA.16816.F32 R36, R12, R32, R36 ;  /* 0x000000200c24723c */ /* 0x000fec0000001824 */
[----:B-1----:R-:W-:Y:S01]  /*2010*/  HMMA.16816.F32 R84, R52, R20, R84 ;  /* 0x000000143454723c */ /* 0x002fe20000001854 */
[----:B------:R-:W1:Y:S05]  /*2020*/  MUFU.TANH R56, R56 ;  /* 0x0000003800387308 */ /* 0x000e6a0000002400 */
[----:B------:R-:W-:Y:S01]  /*2030*/  HMMA.16816.F32 R48, R12, R34, R48 ;  /* 0x000000220c30723c */ /* 0x000fe20000001830 */
[----:B------:R-:W5:Y:S02]  /*2040*/  LDSM.16.M88.4 R32, [R118+0x2800] ;  /* 0x002800007620783b */ /* 0x000f640000000200 */
[----:B------:R-:W1:Y:S03]  /*2050*/  MUFU.TANH R43, R43 ;  /* 0x0000002b002b7308 */ /* 0x000e660000002400 */
[----:B------:R-:W-:Y:S01]  /*2060*/  HMMA.16816.F32 R20, R52, R22, R16 ;  /* 0x000000163414723c */ /* 0x000fe20000001810 */
[----:B------:R-:W2:Y:S04]  /*2070*/  LDSM.16.M88.4 R16, [R100+0x5c00] ;  /* 0x005c00006410783b */ /* 0x000ea80000000200 */
[----:B------:R-:W1:Y:S01]  /*2080*/  MUFU.TANH R57, R57 ;  /* 0x0000003900397308 */ /* 0x000e620000002400 */
[----:B------:R-:W-:Y:S06]  /*2090*/  HMMA.16816.F32 R72, R44, R58, R72 ;  /* 0x0000003a2c48723c */ /* 0x000fec0000001848 */
[----:B----4-:R-:W-:Y:S06]  /*20a0*/  HMMA.16816.F32 R64, R12, R24, R64 ;  /* 0x000000180c40723c */ /* 0x010fec0000001840 */
[----:B---3--:R-:W-:Y:S06]  /*20b0*/  HMMA.16816.F32 R84, R44, R28, R84 ;  /* 0x0000001c2c54723c */ /* 0x008fec0000001854 */
[----:B------:R-:W-:Y:S06]  /*20c0*/  HMMA.16816.F32 R36, R8, R60, R36 ;  /* 0x0000003c0824723c */ /* 0x000fec0000001824 */
[----:B------:R-:W-:Y:S01]  /*20d0*/  HMMA.16816.F32 R28, R44, R30, R20 ;  /* 0x0000001e2c1c723c */ /* 0x000fe20000001814 */
[----:B------:R-:W3:Y:S01]  /*20e0*/  LDSM.16.M88.4 R20, [R118+0x2c00] ;  /* 0x002c00007614783b */ /* 0x000ee20000000200 */
[----:B------:R-:W-:-:S04]  /*20f0*/  DEPBAR.LE SB0, 0x0 ;  /* 0x000080000000791a */ /* 0x000fc80000000000 */
[----:B------:R-:W-:Y:S06]  /*2100*/  HMMA.16816.F32 R72, R12, R26, R72 ;  /* 0x0000001a0c48723c */ /* 0x000fec0000001848 */
[----:B-----5:R-:W-:Y:S06]  /*2110*/  HMMA.16816.F32 R64, R8, R32, R64 ;  /* 0x000000200840723c */ /* 0x020fec0000001840 */
[----:B--2---:R-:W-:Y:S01]  /*2120*/  HMMA.16816.F32 R84, R12, R16, R84 ;  /* 0x000000100c54723c */ /* 0x004fe20000001854 */
[----:B------:R-:W-:Y:S01]  /*2130*/  LOP3.LUT R33, R97, 0xffffffe0, RZ, 0xc0, !PT ;  /* 0xffffffe061217812 */ /* 0x000fe200078ec0ff */
[----:B------:R-:W-:Y:S01]  /*2140*/  FMUL.FTZ R25, R38, UR4 ;  /* 0x0000000426197c20 */ /* 0x000fe20008410000 */
[----:B------:R-:W-:Y:S01]  /*2150*/  FMUL.FTZ R24, R37, UR4 ;  /* 0x0000000425187c20 */ /* 0x000fe20008410000 */
[----:B------:R-:W-:Y:S01]  /*2160*/  FMUL.FTZ R37, R39, UR4 ;  /* 0x0000000427257c20 */ /* 0x000fe20008410000 */
[----:B------:R-:W-:Y:S01]  /*2170*/  FMUL.FTZ R36, R36, UR4 ;  /* 0x0000000424247c20 */ /* 0x000fe20008410000 */
[----:B------:R-:W-:Y:S01]  /*2180*/  IMAD.IADD R38, R96, 0x1, -R33 ;  /* 0x0000000160267824 */ /* 0x000fe200078e0a21 */
[C---:B------:R-:W-:Y:S01]  /*2190*/  HMMA.16816.F32 R48, R8.reuse, R62, R48 ;  /* 0x0000003e0830723c */ /* 0x040fe20000001830 */
[----:B------:R-:W-:Y:S01]  /*21a0*/  IMAD.SHL.U32 R16, R92, 0x40, RZ ;  /* 0x000000405c107824 */ /* 0x000fe200078e00ff */
[----:B------:R-:W2:Y:S04]  /*21b0*/  MUFU.TANH R24, R24 ;  /* 0x0000001800187308 */ /* 0x000ea80000002400 */
[----:B------:R-:W-:Y:S04]  /*21c0*/  HMMA.16816.F32 R72, R8, R34, R72 ;  /* 0x000000220848723c */ /* 0x000fe80000001848 */
[----:B------:R-:W4:Y:S01]  /*21d0*/  MUFU.TANH R37, R37 ;  /* 0x0000002500257308 */ /* 0x000f220000002400 */
[----:B------:R-:W-:Y:S01]  /*21e0*/  FMUL.FTZ R64, R64, UR4 ;  /* 0x0000000440407c20 */ /* 0x000fe20008410000 */
[----:B------:R-:W-:Y:S01]  /*21f0*/  HMMA.16816.F32 R28, R12, R18, R28 ;  /* 0x000000120c1c723c */ /* 0x000fe2000000181c */
[----:B------:R-:W-:Y:S01]  /*2200*/  SHF.R.S32.HI R35, RZ, 0x1f, R38 ;  /* 0x0000001fff237819 */ /* 0x000fe20000011426 */
[----:B------:R-:W-:Y:S01]  /*2210*/  FMUL.FTZ R66, R66, UR4 ;  /* 0x0000000442427c20 */ /* 0x000fe20008410000 */
[----:B------:R-:W-:-:S02]  /*2220*/  IMAD R34, R94, 0x20, R93 ;  /* 0x000000205e227824 */ /* 0x000fc400078e025d */
[----:B------:R-:W-:Y:S01]  /*2230*/  FMUL.FTZ R39, R67, UR4 ;  /* 0x0000000443277c20 */ /* 0x000fe20008410000 */
[----:B------:R-:W-:Y:S01]  /*2240*/  LEA.HI R130, R35, R38, RZ, 0x2 ;  /* 0x0000002623827211 */ /* 0x000fe200078f10ff */
[----:B------:R-:W-:Y:S01]  /*2250*/  IMAD.SHL.U32 R35, R96, 0x2, RZ ;  /* 0x0000000260237824 */ /* 0x000fe200078e00ff */
[----:B---3--:R-:W-:Y:S01]  /*2260*/  HMMA.16816.F32 R84, R8, R20, R84 ;  /* 0x000000140854723c */ /* 0x008fe20000001854 */
[----:B------:R-:W3:Y:S01]  /*2270*/  MUFU.TANH R36, R36 ;  /* 0x0000002400247308 */ /* 0x000ee20000002400 */
[----:B------:R-:W-:Y:S01]  /*2280*/  SHF.R.S32.HI R130, RZ, 0x2, R130 ;  /* 0x00000002ff827819 */ /* 0x000fe20000011482 */
[----:B------:R-:W-:Y:S01]  /*2290*/  FMUL.FTZ R65, R65, UR4 ;  /* 0x0000000441417c20 */ /* 0x000fe20008410000 */
[----:B------:R-:W-:Y:S01]  /*22a0*/  LOP3.LUT R35, R16, 0x6, R35, 0xf8, !PT ;  /* 0x0000000610237812 */ /* 0x000fe200078ef823 */
[----:B------:R-:W-:Y:S01]  /*22b0*/  FMUL.FTZ R26, R48, UR4 ;  /* 0x00000004301a7c20 */ /* 0x000fe20008410000 */
[----:B------:R-:W-:Y:S01]  /*22c0*/  IADD3 R44, R99, 0x1, R130 ;  /* 0x00000001632c7810 */ /* 0x000fe20007ffe082 */
[----:B------:R-:W-:Y:S01]  /*22d0*/  FMUL.FTZ R32, R50, UR4 ;  /* 0x0000000432207c20 */ /* 0x000fe20008410000 */
[----:B------:R-:W-:Y:S01]  /*22e0*/  FMUL.FTZ R27, R49, UR4 ;  /* 0x00000004311b7c20 */ /* 0x000fe20008410000 */
[----:B------:R-:W-:Y:S01]  /*22f0*/  VIADD R45, R35, 0xffffffc1 ;  /* 0xffffffc1232d7836 */ /* 0x000fe20000000000 */
[----:B------:R-:W-:Y:S01]  /*2300*/  IADD3 R44, R95, -UR13, R44 ;  /* 0x8000000d5f2c7c10 */ /* 0x000fe2000fffe02c */
[C---:B------:R-:W-:Y:S01]  /*2310*/  VIADD R46, R35.reuse, 0xffffffc0 ;  /* 0xffffffc0232e7836 */ /* 0x040fe20000000000 */
[----:B------:R-:W5:Y:S01]  /*2320*/  MUFU.TANH R26, R26 ;  /* 0x0000001a001a7308 */ /* 0x000f620000002400 */
[----:B------:R-:W-:-:S02]  /*2330*/  VIADD R13, R35, 0xffffffd0 ;  /* 0xffffffd0230d7836 */ /* 0x000fc40000000000 */
[----:B------:R-:W-:Y:S01]  /*2340*/  FMUL.FTZ R72, R72, UR4 ;  /* 0x0000000448487c20 */ /* 0x000fe20008410000 */
[----:B------:R-:W-:Y:S02]  /*2350*/  VIADD R44, R44, UR12 ;  /* 0x0000000c2c2c7c36 */ /* 0x000fe40008000000 */
[----:B------:R-:W-:Y:S01]  /*2360*/  FMUL.FTZ R51, R51, UR4 ;  /* 0x0000000433337c20 */ /* 0x000fe20008410000 */
[C---:B------:R-:W-:Y:S01]  /*2370*/  VIADD R20, R35.reuse, 0xffffffc9 ;  /* 0xffffffc923147836 */ /* 0x040fe20000000000 */
[----:B------:R-:W-:Y:S01]  /*2380*/  HMMA.16816.F32 R28, R8, R22, R28 ;  /* 0x00000016081c723c */ /* 0x000fe2000000181c */
[C---:B------:R-:W-:Y:S01]  /*2390*/  VIADD R14, R35.reuse, 0xffffffd1 ;  /* 0xffffffd1230e7836 */ /* 0x040fe20000000000 */
[C---:B------:R-:W-:Y:S01]  /*23a0*/  VIMNMX R38, R44.reuse, R95, PT ;  /* 0x0000005f2c267248 */ /* 0x040fe20003fe0100 */
[----:B------:R-:W5:Y:S01]  /*23b0*/  MUFU.TANH R32, R32 ;  /* 0x0000002000207308 */ /* 0x000f620000002400 */
[----:B------:R-:W-:Y:S01]  /*23c0*/  VIADDMNMX R17, R44, 0x8, R95, PT ;  /* 0x000000082c117846 */ /* 0x000fe2000380015f */
[----:B------:R-:W-:Y:S01]  /*23d0*/  VIADD R44, R35, 0xffffffc8 ;  /* 0xffffffc8232c7836 */ /* 0x000fe20000000000 */
[-C--:B------:R-:W-:Y:S01]  /*23e0*/  ISETP.GE.AND P0, PT, R45, R38.reuse, PT ;  /* 0x000000262d00720c */ /* 0x080fe20003f06270 */
[----:B------:R-:W-:Y:S01]  /*23f0*/  VIADD R8, R35, 0xffffffe0 ;  /* 0xffffffe023087836 */ /* 0x000fe20000000000 */
[-C--:B------:R-:W-:Y:S01]  /*2400*/  ISETP.GE.AND P3, PT, R45, R17.reuse, PT ;  /* 0x000000112d00720c */ /* 0x080fe20003f66270 */
[----:B------:R-:W-:Y:S01]  /*2410*/  FMUL.FTZ R85, R85, UR4 ;  /* 0x0000000455557c20 */ /* 0x000fe20008410000 */
[CC--:B------:R-:W-:Y:S01]  /*2420*/  ISETP.GE.AND P2, PT, R46.reuse, R38.reuse, PT ;  /* 0x000000262e00720c */ /* 0x0c0fe20003f46270 */
[----:B------:R-:W5:Y:S01]  /*2430*/  MUFU.TANH R106, R64 ;  /* 0x00000040006a7308 */ /* 0x000f620000002400 */
[-C--:B------:R-:W-:Y:S01]  /*2440*/  ISETP.GE.AND P1, PT, R46, R17.reuse, PT ;  /* 0x000000112e00720c */ /* 0x080fe20003f26270 */
[C---:B------:R-:W-:Y:S01]  /*2450*/  VIADD R9, R35.reuse, 0xffffffd9 ;  /* 0xffffffd923097836 */ /* 0x040fe20000000000 */
[-C--:B------:R-:W-:Y:S01]  /*2460*/  ISETP.GE.AND P5, PT, R44, R38.reuse, PT ;  /* 0x000000262c00720c */ /* 0x080fe20003fa6270 */
[----:B------:R-:W-:Y:S01]  /*2470*/  FMUL.FTZ R74, R74, UR4 ;  /* 0x000000044a4a7c20 */ /* 0x000fe20008410000 */
[-C--:B------:R-:W-:Y:S01]  /*2480*/  ISETP.GE.AND P4, PT, R44, R17.reuse, PT ;  /* 0x000000112c00720c */ /* 0x080fe20003f86270 */
[----:B------:R-:W-:Y:S01]  /*2490*/  VIADD R10, R35, 0xffffffe9 ;  /* 0xffffffe9230a7836 */ /* 0x000fe20000000000 */
[----:B------:R-:W-:Y:S01]  /*24a0*/  FSEL R12, R3, -INF , !P0 ;  /* 0xff800000030c7808 */ /* 0x000fe20004000000 */
[----:B------:R-:W5:Y:S01]  /*24b0*/  MUFU.TANH R103, R66 ;  /* 0x0000004200677308 */ /* 0x000f620000002400 */
[----:B------:R-:W-:Y:S01]  /*24c0*/  FSEL R41, R41, -INF , !P3 ;  /* 0xff80000029297808 */ /* 0x000fe20005800000 */
[----:B------:R-:W-:Y:S01]  /*24d0*/  VIADD R18, R35, 0xffffffe8 ;  /* 0xffffffe823127836 */ /* 0x000fe20000000000 */
[----:B------:R-:W-:Y:S01]  /*24e0*/  FSEL R0, R0, -INF , !P2 ;  /* 0xff80000000007808 */ /* 0x000fe20005000000 */
[----:B------:R-:W-:Y:S01]  /*24f0*/  FMUL.FTZ R73, R73, UR4 ;  /* 0x0000000449497c20 */ /* 0x000fe20008410000 */
[----:B------:R-:W-:Y:S01]  /*2500*/  FSEL R19, R40, -INF , !P1 ;  /* 0xff80000028137808 */ /* 0x000fe20004800000 */
[----:B------:R-:W-:Y:S01]  /*2510*/  FMUL.FTZ R75, R75, UR4 ;  /* 0x000000044b4b7c20 */ /* 0x000fe20008410000 */
[CC--:B------:R-:W-:Y:S01]  /*2520*/  ISETP.GE.AND P0, PT, R13.reuse, R38.reuse, PT ;  /* 0x000000260d00720c */ /* 0x0c0fe20003f06270 */
[----:B------:R-:W5:Y:S01]  /*2530*/  MUFU.TANH R27, R27 ;  /* 0x0000001b001b7308 */ /* 0x000f620000002400 */
[-C--:B------:R-:W-:Y:S01]  /*2540*/  ISETP.GE.AND P3, PT, R13, R17.reuse, PT ;  /* 0x000000110d00720c */ /* 0x080fe20003f66270 */
[----:B------:R-:W-:Y:S01]  /*2550*/  VIADD R13, R35, 0xffffffd8 ;  /* 0xffffffd8230d7836 */ /* 0x000fe20000000000 */
[-C--:B------:R-:W-:Y:S01]  /*2560*/  ISETP.GE.AND P2, PT, R20, R38.reuse, PT ;  /* 0x000000261400720c */ /* 0x080fe20003f46270 */
[----:B------:R-:W-:Y:S01]  /*2570*/  FMUL.FTZ R84, R84, UR4 ;  /* 0x0000000454547c20 */ /* 0x000fe20008410000 */
[-C--:B------:R-:W-:Y:S01]  /*2580*/  ISETP.GE.AND P1, PT, R20, R17.reuse, PT ;  /* 0x000000111400720c */ /* 0x080fe20003f26270 */
[----:B------:R-:W-:Y:S01]  /*2590*/  FMUL.FTZ R86, R86, UR4 ;  /* 0x0000000456567c20 */ /* 0x000fe20008410000 */
[----:B------:R-:W-:Y:S01]  /*25a0*/  FSEL R42, R42, -INF , !P5 ;  /* 0xff8000002a2a7808 */ /* 0x000fe20006800000 */
[----:B------:R-:W5:Y:S01]  /*25b0*/  MUFU.TANH R25, R25 ;  /* 0x0000001900197308 */ /* 0x000f620000002400 */
[----:B-1----:R-:W-:Y:S01]  /*25c0*/  FSEL R3, R56, -INF , !P4 ;  /* 0xff80000038037808 */ /* 0x002fe20006000000 */
[----:B------:R-:W-:Y:S01]  /*25d0*/  FMUL.FTZ R87, R87, UR4 ;  /* 0x0000000457577c20 */ /* 0x000fe20008410000 */
[-C--:B------:R-:W-:Y:S01]  /*25e0*/  ISETP.GE.AND P5, PT, R14, R38.reuse, PT ;  /* 0x000000260e00720c */ /* 0x080fe20003fa6270 */
[----:B------:R-:W-:Y:S01]  /*25f0*/  FMUL.FTZ R28, R28, UR4 ;  /* 0x000000041c1c7c20 */ /* 0x000fe20008410000 */
[-C--:B------:R-:W-:Y:S01]  /*2600*/  ISETP.GE.AND P4, PT, R14, R17.reuse, PT ;  /* 0x000000110e00720c */ /* 0x080fe20003f86270 */
[----:B------:R-:W-:Y:S01]  /*2610*/  FMUL.FTZ R29, R29, UR4 ;  /* 0x000000041d1d7c20 */ /* 0x000fe20008410000 */
[----:B------:R-:W-:Y:S01]  /*2620*/  FSEL R14, R43, -INF , !P2 ;  /* 0xff8000002b0e7808 */ /* 0x000fe20005000000 */
[----:B------:R-:W1:Y:S01]  /*2630*/  MUFU.TANH R94, R72 ;  /* 0x00000048005e7308 */ /* 0x000e620000002400 */
[----:B------:R-:W-:Y:S01]  /*2640*/  FSEL R57, R57, -INF , !P1 ;  /* 0xff80000039397808 */ /* 0x000fe20004800000 */
[----:B------:R-:W-:Y:S01]  /*2650*/  FMUL.FTZ R30, R30, UR4 ;  /* 0x000000041e1e7c20 */ /* 0x000fe20008410000 */
[----:B------:R-:W-:Y:S01]  /*2660*/  ISETP.GE.AND P2, PT, R13, R38, PT ;  /* 0x000000260d00720c */ /* 0x000fe20003f46270 */
[----:B------:R-:W-:Y:S01]  /*2670*/  FMUL.FTZ R31, R31, UR4 ;  /* 0x000000041f1f7c20 */ /* 0x000fe20008410000 */
[----:B------:R-:W-:Y:S01]  /*2680*/  ISETP.GE.AND P1, PT, R13, R17, PT ;  /* 0x000000110d00720c */ /* 0x000fe20003f26270 */
[----:B------:R-:W-:Y:S01]  /*2690*/  IMAD.IADD R117, R5, 0x1, R34 ;  /* 0x0000000105757824 */ /* 0x000fe200078e0222 */
[----:B--2---:R-:W-:Y:S01]  /*26a0*/  FSEL R24, R24, -INF , !P5 ;  /* 0xff80000018187808 */ /* 0x004fe20006800000 */
[----:B------:R-:W2:Y:S01]  /*26b0*/  MUFU.TANH R33, R51 ;  /* 0x0000003300217308 */ /* 0x000ea20000002400 */
[----:B----4-:R-:W-:-:S02]  /*26c0*/  FSEL R13, R37, -INF , !P4 ;  /* 0xff800000250d7808 */ /* 0x010fc40006000000 */
[CC--:B------:R-:W-:Y:S02]  /*26d0*/  ISETP.GE.AND P5, PT, R8.reuse, R38.reuse, PT ;  /* 0x000000260800720c */ /* 0x0c0fe40003fa6270 */
[----:B------:R-:W-:Y:S01]  /*26e0*/  ISETP.GE.AND P4, PT, R8, R17, PT ;  /* 0x000000110800720c */ /* 0x000fe20003f86270 */
[----:B------:R-:W-:Y:S01]  /*26f0*/  VIADD R8, R35, 0xffffffe1 ;  /* 0xffffffe123087836 */ /* 0x000fe20000000000 */
[----:B---3--:R-:W-:Y:S01]  /*2700*/  FSEL R36, R36, -INF , !P0 ;  /* 0xff80000024247808 */ /* 0x008fe20004000000 */
[----:B------:R-:W3:Y:S01]  /*2710*/  MUFU.TANH R100, R85 ;  /* 0x0000005500647308 */ /* 0x000ee20000002400 */
[----:B------:R-:W-:Y:S02]  /*2720*/  ISETP.GE.AND P0, PT, R9, R38, PT ;  /* 0x000000260900720c */ /* 0x000fe40003f06270 */
[----:B-----5:R-:W-:Y:S02]  /*2730*/  FSEL R26, R26, -INF , !P2 ;  /* 0xff8000001a1a7808 */ /* 0x020fe40005000000 */
[----:B------:R-:W-:-:S02]  /*2740*/  FSEL R11, R32, -INF , !P1 ;  /* 0xff800000200b7808 */ /* 0x000fc40004800000 */
[CC--:B------:R-:W-:Y:S01]  /*2750*/  ISETP.GE.AND P2, PT, R8.reuse, R38.reuse, PT ;  /* 0x000000260800720c */ /* 0x0c0fe20003f46270 */
[----:B------:R-:W4:Y:S01]  /*2760*/  MUFU.TANH R101, R74 ;  /* 0x0000004a00657308 */ /* 0x000f220000002400 */
[----:B------:R-:W-:Y:S02]  /*2770*/  ISETP.GE.AND P1, PT, R8, R17, PT ;  /* 0x000000110800720c */ /* 0x000fe40003f26270 */
[----:B------:R-:W-:Y:S02]  /*2780*/  FSEL R106, R106, -INF , !P5 ;  /* 0xff8000006a6a7808 */ /* 0x000fe40006800000 */
[----:B------:R-:W-:Y:S02]  /*2790*/  FSEL R103, R103, -INF , !P4 ;  /* 0xff80000067677808 */ /* 0x000fe40006000000 */
[----:B------:R-:W-:Y:S01]  /*27a0*/  FSEL R8, R27, -INF , !P0 ;  /* 0xff8000001b087808 */ /* 0x000fe20004000000 */
[----:B------:R-:W5:Y:S01]  /*27b0*/  MUFU.TANH R104, R65 ;  /* 0x0000004100687308 */ /* 0x000f620000002400 */
[----:B------:R-:W-:-:S02]  /*27c0*/  ISETP.GE.AND P5, PT, R10, R38, PT ;  /* 0x000000260a00720c */ /* 0x000fc40003fa6270 */
[-C--:B------:R-:W-:Y:S01]  /*27d0*/  ISETP.GE.AND P4, PT, R10, R17.reuse, PT ;  /* 0x000000110a00720c */ /* 0x080fe20003f86270 */
[----:B------:R-:W-:Y:S01]  /*27e0*/  VIADD R10, R35, 0xfffffff1 ;  /* 0xfffffff1230a7836 */ /* 0x000fe20000000000 */
[-C--:B------:R-:W-:Y:S02]  /*27f0*/  ISETP.GE.AND P0, PT, R18, R38.reuse, PT ;  /* 0x000000261200720c */ /* 0x080fe40003f06270 */
[----:B------:R-:W-:Y:S01]  /*2800*/  FSEL R15, R25, -INF , !P3 ;  /* 0xff800000190f7808 */ /* 0x000fe20005800000 */
[----:B------:R-:W5:Y:S01]  /*2810*/  MUFU.TANH R39, R39 ;  /* 0x0000002700277308 */ /* 0x000f620000002400 */
[----:B------:R-:W-:Y:S02]  /*2820*/  ISETP.GE.AND P3, PT, R9, R17, PT ;  /* 0x000000110900720c */ /* 0x000fe40003f66270 */
[----:B-1----:R-:W-:Y:S02]  /*2830*/  FSEL R94, R94, -INF , !P0 ;  /* 0xff8000005e5e7808 */ /* 0x002fe40004000000 */
[----:B------:R-:W-:-:S02]  /*2840*/  ISETP.GE.AND P0, PT, R10, R38, PT ;  /* 0x000000260a00720c */ /* 0x000fc40003f06270 */
[----:B--2---:R-:W-:Y:S01]  /*2850*/  FSEL R9, R33, -INF , !P3 ;  /* 0xff80000021097808 */ /* 0x004fe20005800000 */
[----:B------:R-:W1:Y:S01]  /*2860*/  MUFU.TANH R90, R73 ;  /* 0x00000049005a7308 */ /* 0x000e620000002400 */
[-C--:B------:R-:W-:Y:S01]  /*2870*/  ISETP.GE.AND P3, PT, R18, R17.reuse, PT ;  /* 0x000000111200720c */ /* 0x080fe20003f66270 */
[----:B------:R-:W-:Y:S01]  /*2880*/  VIADD R18, R35, 0xfffffff0 ;  /* 0xfffffff023127836 */ /* 0x000fe20000000000 */
[----:B---3--:R-:W-:Y:S02]  /*2890*/  FSEL R100, R100, -INF , !P0 ;  /* 0xff80000064647808 */ /* 0x008fe40004000000 */
[----:B------:R-:W-:Y:S02]  /*28a0*/  ISETP.GE.AND P0, PT, R92, 0x2, PT ;  /* 0x000000025c00780c */ /* 0x000fe40003f06270 */
[----:B----4-:R-:W-:Y:S01]  /*28b0*/  FSEL R101, R101, -INF , !P3 ;  /* 0xff80000065657808 */ /* 0x010fe20005800000 */
[----:B------:R-:W2:Y:S01]  /*28c0*/  MUFU.TANH R97, R75 ;  /* 0x0000004b00617308 */ /* 0x000ea20000002400 */
[----:B------:R-:W-:Y:S01]  /*28d0*/  ISETP.GE.AND P3, PT, R10, R17, PT ;  /* 0x000000110a00720c */ /* 0x000fe20003f66270 */
[C---:B------:R-:W-:Y:S01]  /*28e0*/  VIADD R10, R35.reuse, 0xfffffff8 ;  /* 0xfffffff8230a7836 */ /* 0x040fe20000000000 */
[----:B-----5:R-:W-:Y:S01]  /*28f0*/  FSEL R104, R104, -INF , !P2 ;  /* 0xff80000068687808 */ /* 0x020fe20005000000 */
[----:B------:R-:W-:Y:S01]  /*2900*/  VIADD R35, R35, 0xfffffff9 ;  /* 0xfffffff923237836 */ /* 0x000fe20000000000 */
[----:B------:R-:W-:-:S02]  /*2910*/  FSEL R95, R39, -INF , !P1 ;  /* 0xff800000275f7808 */ /* 0x000fc40004800000 */
[CC--:B------:R-:W-:Y:S01]  /*2920*/  ISETP.GE.AND P2, PT, R18.reuse, R38.reuse, PT ;  /* 0x000000261200720c */ /* 0x0c0fe20003f46270 */
[----:B------:R-:W3:Y:S01]  /*2930*/  MUFU.TANH R98, R84 ;  /* 0x0000005400627308 */ /* 0x000ee20000002400 */
[----:B------:R-:W-:Y:S02]  /*2940*/  ISETP.GE.AND P1, PT, R18, R17, PT ;  /* 0x000000111200720c */ /* 0x000fe40003f26270 */
[----:B-1----:R-:W-:Y:S02]  /*2950*/  FSEL R90, R90, -INF , !P5 ;  /* 0xff8000005a5a7808 */ /* 0x002fe40006800000 */
[----:B------:R-:W-:-:S03]  /*2960*/  ISETP.GE.AND P5, PT, R10, R38, PT ;  /* 0x000000260a00720c */ /* 0x000fc60003fa6270 */
        /* <DEDUP_REMOVED lines=11> */
[----:B--2---:R-:W-:-:S07]  /*2a20*/  FSEL R93, R93, -INF , !P3 ;  /* 0xff8000005d5d7808 */ /* 0x004fce0005800000 */
[----:B------:R-:W2:Y:S01]  /*2a30*/  MUFU.TANH R89, R30 ;  /* 0x0000001e00597308 */ /* 0x000ea20000002400 */
[----:B---3--:R-:W-:-:S07]  /*2a40*/  FSEL R102, R102, -INF , !P5 ;  /* 0xff80000066667808 */ /* 0x008fce0006800000 */
[----:B------:R-:W3:Y:S01]  /*2a50*/  MUFU.TANH R87, R31 ;  /* 0x0000001f00577308 */ /* 0x000ee20000002400 */
[----:B-1----:R-:W-:Y:S02]  /*2a60*/  FSEL R96, R96, -INF , !P4 ;  /* 0xff80000060607808 */ /* 0x002fe40006000000 */
[----:B--2---:R-:W-:Y:S02]  /*2a70*/  FSEL R89, R89, -INF , !P2 ;  /* 0xff80000059597808 */ /* 0x004fe40005000000 */
[----:B---3--:R-:W-:Y:S01]  /*2a80*/  FSEL R87, R87, -INF , !P1 ;  /* 0xff80000057577808 */ /* 0x008fe20004800000 */
        /* <DEDUP_REMOVED lines=63> */
.L_x_4900:
[----:B------:R-:W-:-:S04]  /*2e80*/  IADD3 R2, -R2, RZ, RZ ;  /* 0x000000ff02027210 */ /* 0x000fc80007ffe1ff */
[----:B------:R-:W-:-:S07]  /*2e90*/  SHF.R.S32.HI R7, RZ, 0x1f, R2 ;  /* 0x0000001fff077819 */ /* 0x000fce0000011402 */
.L_x_4901:
        /* <DEDUP_REMOVED lines=14> */
.L_x_4899:
        /* <DEDUP_REMOVED lines=32> */
[----:B-1----:R-:W1:Y:S03]  /*3180*/  SHFL.BFLY PT, R7, R10, 0x2, 0x1f ;  /* 0x0c401f000a077f89 */ /* 0x002e6600000e0000 */
        /* <DEDUP_REMOVED lines=23> */
[----:B------:R-:W-:Y:S01]  /*3300*/  LDSM.16.MT88.4 R4, [R116+0x8000] ;  /* 0x008000007404783b */ /* 0x000fe20000004200 */
        /* <DEDUP_REMOVED lines=12> */
[----:B------:R-:W-:Y:S01]  /*33d0*/  FFMA.FTZ R3, R8, UR4, -R99 ;  /* 0x0000000408037c23 */ /* 0x000fe20008010863 */
[--C-:B------:R-:W-:Y:S01]  /*33e0*/  FFMA.FTZ R28, R15, UR4, -R88.reuse ;  /* 0x000000040f1c7c23 */ /* 0x100fe20008010858 */
[----:B------:R-:W-:Y:S01]  /*33f0*/  MUFU.EX2 R34, R34 ;  /* 0x0000002200227308 */ /* 0x000fe20000000800 */
[--C-:B------:R-:W-:Y:S01]  /*3400*/  FFMA.FTZ R27, R13, UR4, -R88.reuse ;  /* 0x000000040d1b7c23 */ /* 0x100fe20008010858 */
[--C-:B------:R-:W-:Y:S01]  /*3410*/  FFMA.FTZ R29, R11, UR4, -R88.reuse ;  /* 0x000000040b1d7c23 */ /* 0x100fe20008010858 */
[--C-:B------:R-:W-:Y:S01]  /*3420*/  FFMA.FTZ R26, R9, UR4, -R88.reuse ;  /* 0x00000004091a7c23 */ /* 0x100fe20008010858 */
[----:B------:R-:W3:Y:S01]  /*3430*/  LDSM.16.MT88.4 R12, [R116+0x6400] ;  /* 0x00640000740c783b */ /* 0x000ee20000004200 */
[--C-:B------:R-:W-:Y:S01]  /*3440*/  FFMA.FTZ R95, R95, UR4, -R88.reuse ;  /* 0x000000045f5f7c23 */ /* 0x100fe20008010858 */
[--C-:B------:R-:W-:Y:S01]  /*3450*/  FFMA.FTZ R97, R97, UR4, -R88.reuse ;  /* 0x0000000461617c23 */ /* 0x100fe20008010858 */
[--C-:B------:R-:W-:Y:S01]  /*3460*/  FFMA.FTZ R91, R91, UR4, -R88.reuse ;  /* 0x000000045b5b7c23 */ /* 0x100fe20008010858 */
[----:B------:R-:W4:Y:S01]  /*3470*/  MUFU.EX2 R31, R31 ;  /* 0x0000001f001f7308 */ /* 0x000f220000000800 */
[----:B------:R-:W5:Y:S01]  /*3480*/  LDSM.16.MT88.4 R8, [R116+0x7400] ;  /* 0x007400007408783b */ /* 0x000f620000004200 */
[----:B-1----:R-:W-:Y:S01]  /*3490*/  F2FP.F16.F32.PACK_AB R48, R33, R84 ;  /* 0x000000542130723e */ /* 0x002fe200000000ff */
[--C-:B------:R-:W-:Y:S01]  /*34a0*/  FFMA.FTZ R96, R93, UR4, -R88.reuse ;  /* 0x000000045d607c23 */ /* 0x100fe20008010858 */
[--C-:B------:R-:W-:Y:S01]  /*34b0*/  FFMA.FTZ R89, R89, UR4, -R88.reuse ;  /* 0x0000000459597c23 */ /* 0x100fe20008010858 */
[----:B------:R-:W1:Y:S01]  /*34c0*/  LDSM.16.MT88.4 R16, [R117+0x7400] ;  /* 0x007400007510783b */ /* 0x000e620000004200 */
[----:B------:R-:W-:Y:S01]  /*34d0*/  FFMA.FTZ R138, R87, UR4, -R88 ;  /* 0x00000004578a7c23 */ /* 0x000fe20008010858 */
[----:B------:R-:W-:Y:S01]  /*34e0*/  FADD.FTZ R33, R84, R33 ;  /* 0x0000002154217221 */ /* 0x000fe20000010000 */
[----:B------:R-:W-:Y:S08]  /*34f0*/  MUFU.EX2 R86, R86 ;  /* 0x0000005600567308 */ /* 0x000ff00000000800 */
[----:B------:R-:W2:Y:S01]  /*3500*/  MUFU.EX2 R85, R85 ;  /* 0x0000005500557308 */ /* 0x000ea20000000800 */
[----:B----4-:R-:W-:Y:S01]  /*3510*/  F2FP.F16.F32.PACK_AB R50, R31, R34 ;  /* 0x000000221f32723e */ /* 0x010fe200000000ff */
[----:B------:R-:W-:-:S04]  /*3520*/  FADD.FTZ R34, R34, R33 ;  /* 0x0000002122227221 */ /* 0x000fc80000010000 */
[----:B------:R-:W-:Y:S02]  /*3530*/  FADD.FTZ R31, R31, R34 ;  /* 0x000000221f1f7221 */ /* 0x000fe40000010000 */
[----:B------:R-:W-:Y:S08]  /*3540*/  MUFU.EX2 R35, R35 ;  /* 0x0000002300237308 */ /* 0x000ff00000000800 */
[----:B------:R-:W4:Y:S01]  /*3550*/  MUFU.EX2 R32, R32 ;  /* 0x0000002000207308 */ /* 0x000f220000000800 */
[----:B--2---:R-:W-:Y:S01]  /*3560*/  F2FP.F16.F32.PACK_AB R49, R85, R86 ;  /* 0x000000565531723e */ /* 0x004fe200000000ff */
[----:B------:R-:W-:-:S06]  /*3570*/  FADD.FTZ R86, R86, R85 ;  /* 0x0000005556567221 */ /* 0x000fcc0000010000 */
[----:B------:R-:W-:Y:S08]  /*3580*/  MUFU.EX2 R30, R30 ;  /* 0x0000001e001e7308 */ /* 0x000ff00000000800 */
[----:B------:R-:W2:Y:S01]  /*3590*/  MUFU.EX2 R25, R25 ;  /* 0x0000001900197308 */ /* 0x000ea20000000800 */
[----:B----4-:R-:W-:Y:S01]  /*35a0*/  F2FP.F16.F32.PACK_AB R51, R32, R35 ;  /* 0x000000232033723e */ /* 0x010fe200000000ff */
        /* <DEDUP_REMOVED lines=23> */
[----:B--2---:R-:W-:Y:S01]  /*3720*/  F2FP.F16.F32.PACK_AB R4, R25, R30 ;  /* 0x0000001e1904723e */ /* 0x004fe200000000ff */
[----:B------:R-:W-:Y:S01]  /*3730*/  FADD.FTZ R30, R30, R31 ;  /* 0x0000001f1e1e7221 */ /* 0x000fe20000010000 */
[----:B----4-:R-:W-:Y:S01]  /*3740*/  F2FP.F16.F32.PACK_AB R5, R27, R28 ;  /* 0x0000001c1b05723e */ /* 0x010fe200000000ff */
[----:B------:R-:W-:-:S02]  /*3750*/  FADD.FTZ R28, R28, R35 ;  /* 0x000000231c1c7221 */ /* 0x000fc40000010000 */
[----:B------:R-:W-:Y:S01]  /*3760*/  FADD.FTZ R25, R25, R30 ;  /* 0x0000001e19197221 */ /* 0x000fe20000010000 */
[----:B------:R-:W-:Y:S01]  /*3770*/  F2FP.F16.F32.PACK_AB R6, R3, R24 ;  /* 0x000000180306723e */ /* 0x000fe200000000ff */
[----:B------:R-:W-:Y:S01]  /*3780*/  MUFU.EX2 R137, R137 ;  /* 0x0000008900897308 */ /* 0x000fe20000000800 */
[----:B---3--:R-:W-:Y:S01]  /*3790*/  F2FP.F16.F32.PACK_AB R7, R26, R29 ;  /* 0x0000001d1a07723e */ /* 0x008fe200000000ff */
        /* <DEDUP_REMOVED lines=8> */
[----:B------:R-:W2:Y:S02]  /*3820*/  LDSM.16.MT88.4 R12, [R117+0x8400] ;  /* 0x00840000750c783b */ /* 0x000ea40000004200 */
[----:B------:R-:W-:Y:S03]  /*3830*/  MUFU.EX2 R96, R96 ;  /* 0x0000006000607308 */ /* 0x000fe60000000800 */
[C---:B-----5:R-:W-:Y:S05]  /*3840*/  HMMA.16816.F32 R56, R4.reuse, R8, R56 ;  /* 0x000000080438723c */ /* 0x060fea0000001838 */
[----:B------:R-:W-:Y:S01]  /*3850*/  MUFU.EX2 R89, R89 ;  /* 0x0000005900597308 */ /* 0x000fe20000000800 */
[C---:B------:R-:W-:Y:S01]  /*3860*/  HMMA.16816.F32 R52, R4.reuse, R10, R52 ;  /* 0x0000000a0434723c */ /* 0x040fe20000001834 */
[----:B------:R-:W3:Y:S05]  /*3870*/  LDSM.16.MT88.4 R8, [R116+0x8400] ;  /* 0x008400007408783b */ /* 0x000eea0000004200 */
[C---:B-1----:R-:W-:Y:S01]  /*3880*/  HMMA.16816.F32 R64, R4.reuse, R16, R64 ;  /* 0x000000100440723c */ /* 0x042fe20000001840 */
[----:B------:R-:W-:Y:S05]  /*3890*/  MUFU.EX2 R138, R138 ;  /* 0x0000008a008a7308 */ /* 0x000fea0000000800 */
[C---:B------:R-:W-:Y:S01]  /*38a0*/  HMMA.16816.F32 R60, R4.reuse, R18, R60 ;  /* 0x00000012043c723c */ /* 0x040fe2000000183c */
[----:B------:R-:W1:Y:S05]  /*38b0*/  LDSM.16.MT88.4 R16, [R117+0x6800] ;  /* 0x006800007510783b */ /* 0x000e6a0000004200 */
[C---:B------:R-:W-:Y:S06]  /*38c0*/  HMMA.16816.F32 R80, R4.reuse, R20, R80 ;  /* 0x000000140450723c */ /* 0x040fec0000001850 */
[C---:B------:R-:W-:Y:S01]  /*38d0*/  HMMA.16816.F32 R76, R4.reuse, R22, R76 ;  /* 0x00000016044c723c */ /* 0x040fe2000000184c */
[--C-:B------:R-:W-:Y:S01]  /*38e0*/  FFMA.FTZ R21, R94, UR4, -R99.reuse ;  /* 0x000000045e157c23 */ /* 0x100fe20008010863 */
[--C-:B------:R-:W-:Y:S01]  /*38f0*/  FFMA.FTZ R20, R90, UR4, -R99.reuse ;  /* 0x000000045a147c23 */ /* 0x100fe20008010863 */
[--C-:B------:R-:W-:Y:S01]  /*3900*/  FFMA.FTZ R90, R103, UR4, -R88.reuse ;  /* 0x00000004675a7c23 */ /* 0x100fe20008010858 */
[----:B------:R-:W-:Y:S01]  /*3910*/  FFMA.FTZ R94, R101, UR4, -R88 ;  /* 0x00000004655e7c23 */ /* 0x000fe20008010858 */
[--C-:B------:R-:W-:Y:S01]  /*3920*/  FFMA.FTZ R101, R100, UR4, -R99.reuse ;  /* 0x0000000464657c23 */ /* 0x100fe20008010863 */
[----:B--2---:R-:W-:Y:S01]  /*3930*/  HMMA.16816.F32 R36, R4, R12, R36 ;  /* 0x0000000c0424723c */ /* 0x004fe20000001824 */
[--C-:B------:R-:W-:Y:S01]  /*3940*/  FFMA.FTZ R23, R106, UR4, -R99.reuse ;  /* 0x000000046a177c23 */ /* 0x100fe20008010863 */
[--C-:B------:R-:W-:Y:S01]  /*3950*/  FFMA.FTZ R22, R104, UR4, -R99.reuse ;  /* 0x0000000468167c23 */ /* 0x100fe20008010863 */
[----:B------:R-:W-:Y:S01]  /*3960*/  MUFU.EX2 R21, R21 ;  /* 0x0000001500157308 */ /* 0x000fe20000000800 */
[----:B------:R-:W-:-:S02]  /*3970*/  FFMA.FTZ R100, R102, UR4, -R99 ;  /* 0x0000000466647c23 */ /* 0x000fc40008010863 */
[C---:B------:R-:W-:Y:S01]  /*3980*/  HMMA.16816.F32 R40, R4.reuse, R14, R40 ;  /* 0x0000000e0428723c */ /* 0x040fe20000001828 */
[----:B------:R-:W2:Y:S04]  /*3990*/  LDSM.16.MT88.4 R12, [R116+0x6800] ;  /* 0x00680000740c783b */ /* 0x000ea80000004200 */
[----:B------:R-:W-:Y:S01]  /*39a0*/  MUFU.EX2 R23, R23 ;  /* 0x0000001700177308 */ /* 0x000fe20000000800 */
[C---:B---3--:R-:W-:Y:S06]  /*39b0*/  HMMA.16816.F32 R44, R4.reuse, R8, R44 ;  /* 0x00000008042c723c */ /* 0x048fec000000182c */
[----:B------:R-:W-:Y:S01]  /*39c0*/  HMMA.16816.F32 R48, R4, R10, R48 ;  /* 0x0000000a0430723c */ /* 0x000fe20000001830 */
[----:B------:R-:W3:Y:S01]  /*39d0*/  LDSM.16.MT88.4 R8, [R117+0x7800] ;  /* 0x007800007508783b */ /* 0x000ee20000004200 */
[----:B------:R-:W4:Y:S08]  /*39e0*/  MUFU.EX2 R22, R22 ;  /* 0x0000001600167308 */ /* 0x000f300000000800 */
[----:B------:R-:W5:Y:S08]  /*39f0*/  MUFU.EX2 R20, R20 ;  /* 0x0000001400147308 */ /* 0x000f700000000800 */
[----:B------:R-:W1:Y:S01]  /*3a00*/  MUFU.EX2 R90, R90 ;  /* 0x0000005a005a7308 */ /* 0x000e620000000800 */
[----:B----4-:R-:W-:Y:S01]  /*3a10*/  F2FP.F16.F32.PACK_AB R4, R22, R23 ;  /* 0x000000171604723e */ /* 0x010fe200000000ff */
[----:B------:R-:W-:-:S04]  /*3a20*/  FADD.FTZ R23, R23, R24 ;  /* 0x0000001817177221 */ /* 0x000fc80000010000 */
[----:B------:R-:W-:Y:S02]  /*3a30*/  FADD.FTZ R22, R22, R23 ;  /* 0x0000001716167221 */ /* 0x000fe40000010000 */
[----:B------:R-:W4:Y:S01]  /*3a40*/  MUFU.EX2 R94, R94 ;  /* 0x0000005e005e7308 */ /* 0x000f220000000800 */
[----:B-----5:R-:W-:Y:S01]  /*3a50*/  F2FP.F16.F32.PACK_AB R6, R20, R21 ;  /* 0x000000151406723e */ /* 0x020fe200000000ff */
[----:B------:R-:W-:-:S04]  /*3a60*/  FADD.FTZ R21, R21, R22 ;  /* 0x0000001615157221 */ /* 0x000fc80000010000 */
[----:B------:R-:W-:Y:S02]  /*3a70*/  FADD.FTZ R21, R20, R21 ;  /* 0x0000001514157221 */ /* 0x000fe40000010000 */
[----:B------:R-:W5:Y:S01]  /*3a80*/  MUFU.EX2 R101, R101 ;  /* 0x0000006500657308 */ /* 0x000f620000000800 */
[----:B-1----:R-:W-:Y:S01]  /*3a90*/  F2FP.F16.F32.PACK_AB R5, R95, R90 ;  /* 0x0000005a5f05723e */ /* 0x002fe200000000ff */
[----:B------:R-:W-:-:S04]  /*3aa0*/  FADD.FTZ R90, R90, R29 ;  /* 0x0000001d5a5a7221 */ /* 0x000fc80000010000 */
[----:B------:R-:W-:Y:S02]  /*3ab0*/  FADD.FTZ R95, R95, R90 ;  /* 0x0000005a5f5f7221 */ /* 0x000fe40000010000 */
[----:B------:R-:W1:Y:S01]  /*3ac0*/  MUFU.EX2 R100, R100 ;  /* 0x0000006400647308 */ /* 0x000e620000000800 */
[----:B----4-:R-:W-:Y:S01]  /*3ad0*/  F2FP.F16.F32.PACK_AB R7, R97, R94 ;  /* 0x0000005e6107723e */ /* 0x010fe200000000ff */
[----:B------:R-:W-:-:S04]  /*3ae0*/  FADD.FTZ R94, R94, R95 ;  /* 0x0000005f5e5e7221 */ /* 0x000fc80000010000 */
[----:B------:R-:W-:Y:S02]  /*3af0*/  FADD.FTZ R94, R97, R94 ;  /* 0x0000005e615e7221 */ /* 0x000fe40000010000 */
[C---:B------:R-:W-:Y:S06]  /*3b00*/  HMMA.16816.F32 R80, R4.reuse, R16, R80 ;  /* 0x000000100450723c */ /* 0x040fec0000001850 */
        /* <DEDUP_REMOVED lines=14> */
[C---:B---3--:R-:W-:Y:S06]  /*3bf0*/  HMMA.16816.F32 R44, R4.reuse, R8, R44 ;  /* 0x00000008042c723c */ /* 0x048fec000000182c */
[----:B------:R-:W-:Y:S01]  /*3c00*/  HMMA.16816.F32 R48, R4, R10, R48 ;  /* 0x0000000a0430723c */ /* 0x000fe20000001830 */
[----:B------:R-:W3:Y:S06]  /*3c10*/  LDSM.16.MT88.4 R8, [R117+0x7c00] ;  /* 0x007c00007508783b */ /* 0x000eec0000004200 */
[----:B-----5:R-:W-:Y:S01]  /*3c20*/  F2FP.F16.F32.PACK_AB R4, R101, R98 ;  /* 0x000000626504723e */ /* 0x020fe200000000ff */
[----:B------:R-:W-:Y:S01]  /*3c30*/  FADD.FTZ R98, R98, R21 ;  /* 0x0000001562627221 */ /* 0x000fe20000010000 */
[----:B------:R-:W-:Y:S01]  /*3c40*/  F2FP.F16.F32.PACK_AB R5, R96, R91 ;  /* 0x0000005b6005723e */ /* 0x000fe200000000ff */
[----:B------:R-:W-:Y:S01]  /*3c50*/  FADD.FTZ R91, R91, R94 ;  /* 0x0000005e5b5b7221 */ /* 0x000fe20000010000 */
[----:B-1----:R-:W-:Y:S01]  /*3c60*/  F2FP.F16.F32.PACK_AB R6, R137, R100 ;  /* 0x000000648906723e */ /* 0x002fe200000000ff */
[----:B------:R-:W-:Y:S01]  /*3c70*/  FADD.FTZ R101, R101, R98 ;  /* 0x0000006265657221 */ /* 0x000fe20000010000 */
[----:B------:R-:W-:Y:S01]  /*3c80*/  F2FP.F16.F32.PACK_AB R7, R138, R89 ;  /* 0x000000598a07723e */ /* 0x000fe200000000ff */
[----:B------:R-:W-:-:S02]  /*3c90*/  FADD.FTZ R96, R96, R91 ;  /* 0x0000005b60607221 */ /* 0x000fc40000010000 */
[----:B------:R-:W-:Y:S02]  /*3ca0*/  FADD.FTZ R100, R100, R101 ;  /* 0x0000006564647221 */ /* 0x000fe40000010000 */
[----:B------:R-:W-:Y:S02]  /*3cb0*/  FADD.FTZ R89, R89, R96 ;  /* 0x0000006059597221 */ /* 0x000fe40000010000 */
[----:B----4-:R-:W-:Y:S01]  /*3cc0*/  HMMA.16816.F32 R80, R4, R16, R80 ;  /* 0x000000100450723c */ /* 0x010fe20000001850 */
[----:B------:R-:W-:Y:S01]  /*3cd0*/  FADD.FTZ R137, R137, R100 ;  /* 0x0000006489897221 */ /* 0x000fe20000010000 */
[----:B------:R-:W-:-:S04]  /*3ce0*/  FADD.FTZ R138, R138, R89 ;  /* 0x000000598a8a7221 */ /* 0x000fc80000010000 */
        /* <DEDUP_REMOVED lines=16> */
[----:B------:R-:W-:Y:S01]  /*3df0*/  UIADD3 UR4, -UR10, URZ, URZ ;  /* 0x0000003f0a047290 */ /* 0x000fe2000fffe13f */
[----:B------:R-:W-:Y:S01]  /*3e00*/  IADD3 R136, R92, -0x2, RZ ;  /* 0xfffffffe5c887810 */ /* 0x000fe20007ffe0ff */
[----:B------:R-:W-:Y:S01]  /*3e10*/  ULDC UR9, c[0x0][0x248] ;  /* 0x0000920000097ab9 */ /* 0x000fe20000000800 */
[----:B------:R-:W-:Y:S01]  /*3e20*/  MOV R3, R0 ;  /* 0x0000000000037202 */ /* 0x000fe20000000f00 */
[----:B------:R-:W-:Y:S01]  /*3e30*/  USHF.L.U32 UR7, UR9, 0x6, URZ ;  /* 0x0000000609077899 */ /* 0x000fe2000800063f */
[----:B------:R-:W-:Y:S01]  /*3e40*/  IMAD.MOV.U32 R87, RZ, RZ, R2 ;  /* 0x000000ffff577224 */ /* 0x000fe200078e0002 */
[----:B------:R-:W-:Y:S01]  /*3e50*/  USHF.R.S32.HI UR11, URZ, 0x1f, UR4 ;  /* 0x0000001f3f0b7899 */ /* 0x000fe20008011404 */
[----:B------:R-:W-:Y:S01]  /*3e60*/  MOV R135, UR4 ;  /* 0x0000000400877c02 */ /* 0x000fe20008000f00 */
[----:B------:R-:W-:Y:S01]  /*3e70*/  UIADD3 UR6, -UR7, URZ, URZ ;  /* 0x0000003f07067290 */ /* 0x000fe2000fffe13f */
[----:B------:R-:W-:-:S03]  /*3e80*/  ULDC UR4, c[0x0][0x2ec] ;  /* 0x0000bb0000047ab9 */ /* 0x000fc60000000800 */
[----:B------:R-:W-:Y:S01]  /*3e90*/  IMAD.U32 R134, RZ, RZ, UR11 ;  /* 0x0000000bff867e24 */ /* 0x000fe2000f8e00ff */
[----:B------:R-:W-:Y:S01]  /*3ea0*/  USHF.R.S32.HI UR5, URZ, 0x1f, UR6 ;  /* 0x0000001f3f057899 */ /* 0x000fe20008011406 */
[----:B------:R-:W-:-:S11]  /*3eb0*/  ULDC UR11, c[0x0][0x39c] ;  /* 0x0000e700000b7ab9 */ /* 0x000fd60000000800 */
.L_x_4906:
        /* <DEDUP_REMOVED lines=66> */
.L_x_4903:
        /* <DEDUP_REMOVED lines=14> */
[----:B------:R-:W-:Y:S06]  /*43c0*/  LDSM.16.M88.4 R88, [R121] ;  /* 0x000000007958783b */ /* 0x000fec0000000200 */
[----:B------:R-:W2:Y:S06]  /*43d0*/  LDSM.16.M88.4 R92, [R120] ;  /* 0x00000000785c783b */ /* 0x000eac0000000200 */
[----:B------:R-:W3:Y:S06]  /*43e0*/  LDSM.16.M88.4 R96, [R120+0x400] ;  /* 0x000400007860783b */ /* 0x000eec0000000200 */
[----:B------:R-:W4:Y:S06]  /*43f0*/  LDSM.16.M88.4 R100, [R120+0x800] ;  /* 0x000800007864783b */ /* 0x000f2c0000000200 */
[----:B------:R-:W5:Y:S06]  /*4400*/  LDSM.16.M88.4 R104, [R120+0xc00] ;  /* 0x000c00007868783b */ /* 0x000f6c0000000200 */
[----:B------:R-:W0:Y:S06]  /*4410*/  LDGDEPBAR ;  /* 0x00000000000079af */ /* 0x000e2c0000000000 */
[----:B------:R-:W-:Y:S06]  /*4420*/  LDSM.16.M88.4 R108, [R119] ;  /* 0x00000000776c783b */ /* 0x000fec0000000200 */
        /* <DEDUP_REMOVED lines=74> */
[----:B------:R-:W-:Y:S05]  /*48d0*/  DEPBAR.LE SB0, 0x0 ;  /* 0x000080000000791a */ /* 0x000fea0000000000 */
[----:B------:R-:W1:Y:S01]  /*48e0*/  MUFU.TANH R157, R157 ;  /* 0x0000009d009d7308 */ /* 0x000e620000002400 */
[----:B------:R-:W-:Y:S01]  /*48f0*/  BAR.SYNC.DEFER_BLOCKING 0x0 ;  /* 0x0000000000007b1d */ /* 0x000fe20000010000 */
[C---:B---3--:R-:W-:Y:S05]  /*4900*/  HMMA.16816.F32 R20, R96.reuse, R92, R20 ;  /* 0x0000005c6014723c */ /* 0x048fea0000001814 */
[----:B------:R-:W-:Y:S03]  /*4910*/  FMUL.FTZ R161, R9, UR11 ;  /* 0x0000000b09a17c20 */ /* 0x000fe60008410000 */
        /* <DEDUP_REMOVED lines=18> */
[----:B-1----:R-:W-:Y:S03]  /*4a40*/  FMUL.FTZ R0, R11, UR11 ;  /* 0x0000000b0b007c20 */ /* 0x002fe60008410000 */
[----:B------:R-:W1:Y:S01]  /*4a50*/  MUFU.TANH R159, R159 ;  /* 0x0000009f009f7308 */ /* 0x000e620000002400 */
[C---:B----4-:R-:W-:Y:S03]  /*4a60*/  HMMA.16816.F32 R28, R96.reuse, R88, R28 ;  /* 0x00000058601c723c */ /* 0x050fe6000000181c */
[----:B------:R-:W-:Y:S01]  /*4a70*/  FMUL.FTZ R160, R24, UR11 ;  /* 0x0000000b18a07c20 */ /* 0x000fe20008410000 */
[----:B------:R-:W-:Y:S01]  /*4a80*/  FMUL.FTZ R150, R25, UR11 ;  /* 0x0000000b19967c20 */ /* 0x000fe20008410000 */
[----:B------:R-:W-:Y:S01]  /*4a90*/  FMUL.FTZ R148, R26, UR11 ;  /* 0x0000000b1a947c20 */ /* 0x000fe20008410000 */
[----:B------:R-:W-:Y:S03]  /*4aa0*/  HMMA.16816.F32 R32, R96, R90, R32 ;  /* 0x0000005a6020723c */ /* 0x000fe60000001820 */
[----:B------:R4:W1:Y:S02]  /*4ab0*/  MUFU.TANH R114, R2 ;  /* 0x0000000200727308 */ /* 0x0008640000002400 */
[----:B------:R-:W-:Y:S08]  /*4ac0*/  FMUL.FTZ R146, R27, UR11 ;  /* 0x0000000b1b927c20 */ /* 0x000ff00008410000 */
[----:B------:R4:W1:Y:S10]  /*4ad0*/  MUFU.TANH R105, R0 ;  /* 0x0000000000697308 */ /* 0x0008740000002400 */
        /* <DEDUP_REMOVED lines=33> */
[----:B------:R-:W-:Y:S02]  /*4cf0*/  MOV R10, UR6 ;  /* 0x00000006000a7c02 */ /* 0x000fe40008000f00 */
[----:B------:R-:W-:Y:S01]  /*4d00*/  MOV R7, UR5 ;  /* 0x0000000500077c02 */ /* 0x000fe20008000f00 */
[----:B------:R-:W-:Y:S06]  /*4d10*/  @P6 BRA `(.L_x_4905) ;  /* 0x0000000000f46947 */ /* 0x000fec0003800000 */
[----:B----4-:R-:W2:Y:S01]  /*4d20*/  LDC R0, c[0x0][0x380] ;  /* 0x0000e000ff007b82 */ /* 0x010ea20000000800 */
        /* <DEDUP_REMOVED lines=60> */
.L_x_4905:
        /* <DEDUP_REMOVED lines=14> */
.L_x_4904:
[----:B-1--4-:R-:W-:Y:S01]  /*51d0*/  FMNMX.FTZ R0, R114, R87, !PT ;  /* 0x0000005772007209 */ /* 0x012fe20007810000 */
        /* <DEDUP_REMOVED lines=16> */
[----:B--2---:R-:W-:Y:S02]  /*52e0*/  FMNMX.FTZ R5, R145, R0, !PT ;  /* 0x0000000091057209 */ /* 0x004fe40007810000 */
        /* <DEDUP_REMOVED lines=46> */
[----:B------:R-:W2:Y:S01]  /*55d0*/  MUFU.EX2 R84, R84 ;  /* 0x0000005400547308 */ /* 0x000ea20000000800 */
[----:B------:R-:W-:Y:S01]  /*55e0*/  FFMA.FTZ R98, R151, UR4, -R97 ;  /* 0x0000000497627c23 */ /* 0x000fe20008010861 */
[--C-:B------:R-:W-:Y:S01]  /*55f0*/  FFMA.FTZ R100, R149, UR4, -R89.reuse ;  /* 0x0000000495647c23 */ /* 0x100fe20008010859 */
[----:B------:R-:W-:Y:S01]  /*5600*/  FFMA.FTZ R101, R155, UR4, -R89 ;  /* 0x000000049b657c23 */ /* 0x000fe20008010859 */
        /* <DEDUP_REMOVED lines=37> */
[----:B------:R-:W-:Y:S01]  /*5860*/  FFMA.FTZ R103, R145, UR4, -R97 ;  /* 0x0000000491677c23 */ /* 0x000fe20008010861 */
[----:B------:R-:W4:Y:S01]  /*5870*/  LDSM.16.MT88.4 R52, [R116+0x8000] ;  /* 0x008000007434783b */ /* 0x000f220000004200 */
[--C-:B------:R-:W-:Y:S01]  /*5880*/  FFMA.FTZ R104, R164, UR4, -R89.reuse ;  /* 0x00000004a4687c23 */ /* 0x100fe20008010859 */
[----:B------:R-:W-:Y:S01]  /*5890*/  FFMA.FTZ R105, R162, UR4, -R89 ;  /* 0x00000004a2697c23 */ /* 0x000fe20008010859 */
[C---:B------:R-:W-:Y:S01]  /*58a0*/  FMUL.FTZ R44, R84.reuse, R44 ;  /* 0x0000002c542c7220 */ /* 0x040fe20000410000 */
[----:B------:R-:W-:Y:S01]  /*58b0*/  FMUL.FTZ R45, R84, R45 ;  /* 0x0000002d542d7220 */ /* 0x000fe20000410000 */
[C---:B------:R-:W-:Y:S03]  /*58c0*/  FMUL.FTZ R46, R3.reuse, R46 ;  /* 0x0000002e032e7220 */ /* 0x040fe60000410000 */
[----:B------:R-:W5:Y:S01]  /*58d0*/  MUFU.EX2 R95, R95 ;  /* 0x0000005f005f7308 */ /* 0x000f620000000800 */
[----:B---3--:R-:W-:Y:S01]  /*58e0*/  F2FP.F16.F32.PACK_AB R81, R94, R90 ;  /* 0x0000005a5e51723e */ /* 0x008fe200000000ff */
[C---:B------:R-:W-:Y:S01]  /*58f0*/  FMUL.FTZ R47, R3.reuse, R47 ;  /* 0x0000002f032f7220 */ /* 0x040fe20000410000 */
[C---:B------:R-:W-:Y:S01]  /*5900*/  FMUL.FTZ R48, R84.reuse, R48 ;  /* 0x0000003054307220 */ /* 0x040fe20000410000 */
[----:B------:R-:W-:Y:S01]  /*5910*/  FMUL.FTZ R49, R84, R49 ;  /* 0x0000003154317220 */ /* 0x000fe20000410000 */
[C---:B------:R-:W-:Y:S01]  /*5920*/  FMUL.FTZ R50, R3.reuse, R50 ;  /* 0x0000003203327220 */ /* 0x040fe20000410000 */
[----:B------:R-:W-:Y:S01]  /*5930*/  FMUL.FTZ R51, R3, R51 ;  /* 0x0000003303337220 */ /* 0x000fe20000410000 */
[----:B------:R-:W-:Y:S03]  /*5940*/  LDSM.16.MT88.4 R76, [R117+0x6c00] ;  /* 0x006c0000754c783b */ /* 0x000fe60000004200 */
[----:B------:R-:W-:Y:S01]  /*5950*/  MUFU.EX2 R93, R93 ;  /* 0x0000005d005d7308 */ /* 0x000fe20000000800 */
[--C-:B------:R-:W-:Y:S01]  /*5960*/  FFMA.FTZ R107, R152, UR4, -R97.reuse ;  /* 0x00000004986b7c23 */ /* 0x100fe20008010861 */
[----:B------:R-:W-:Y:S01]  /*5970*/  FFMA.FTZ R108, R154, UR4, -R97 ;  /* 0x000000049a6c7c23 */ /* 0x000fe20008010861 */
[--C-:B------:R-:W-:Y:S01]  /*5980*/  FFMA.FTZ R109, R156, UR4, -R89.reuse ;  /* 0x000000049c6d7c23 */ /* 0x100fe20008010859 */
[----:B------:R-:W-:Y:S01]  /*5990*/  FFMA.FTZ R106, R158, UR4, -R89 ;  /* 0x000000049e6a7c23 */ /* 0x000fe20008010859 */
[--C-:B------:R-:W-:Y:S01]  /*59a0*/  FFMA.FTZ R110, R160, UR4, -R97.reuse ;  /* 0x00000004a06e7c23 */ /* 0x100fe20008010861 */
[----:B------:R-:W-:Y:S01]  /*59b0*/  FFMA.FTZ R111, R150, UR4, -R97 ;  /* 0x00000004966f7c23 */ /* 0x000fe20008010861 */
[--C-:B------:R-:W-:Y:S03]  /*59c0*/  FFMA.FTZ R112, R148, UR4, -R89.reuse ;  /* 0x0000000494707c23 */ /* 0x100fe60008010859 */
[----:B------:R-:W3:Y:S01]  /*59d0*/  MUFU.EX2 R92, R92 ;  /* 0x0000005c005c7308 */ /* 0x000ee20000000800 */
[----:B-----5:R-:W-:Y:S01]  /*59e0*/  F2FP.F16.F32.PACK_AB R82, R95, R96 ;  /* 0x000000605f52723e */ /* 0x020fe200000000ff */
[----:B------:R-:W-:Y:S01]  /*59f0*/  FFMA.FTZ R113, R146, UR4, -R89 ;  /* 0x0000000492717c23 */ /* 0x000fe20008010859 */
[----:B------:R-:W-:Y:S01]  /*5a00*/  FFMA.FTZ R91, R84, R137, R91 ;  /* 0x00000089545b7223 */ /* 0x000fe2000001005b */
[----:B------:R-:W-:Y:S01]  /*5a10*/  FFMA.FTZ R115, R139, UR4, -R97 ;  /* 0x000000048b737c23 */ /* 0x000fe20008010861 */
[--C-:B------:R-:W-:Y:S01]  /*5a20*/  FFMA.FTZ R139, R140, UR4, -R89.reuse ;  /* 0x000000048c8b7c23 */ /* 0x100fe20008010859 */
[----:B------:R-:W-:Y:S01]  /*5a30*/  FFMA.FTZ R140, R141, UR4, -R89 ;  /* 0x000000048d8c7c23 */ /* 0x000fe20008010859 */
[--C-:B------:R-:W-:Y:S03]  /*5a40*/  FFMA.FTZ R114, R144, UR4, -R97.reuse ;  /* 0x0000000490727c23 */ /* 0x100fe60008010861 */
[----:B------:R-:W-:Y:S01]  /*5a50*/  MUFU.EX2 R99, R99 ;  /* 0x0000006300637308 */ /* 0x000fe20000000800 */
[----:B------:R-:W-:Y:S01]  /*5a60*/  FFMA.FTZ R141, R142, UR4, -R97 ;  /* 0x000000048e8d7c23 */ /* 0x000fe20008010861 */
[--C-:B------:R-:W-:Y:S01]  /*5a70*/  FFMA.FTZ R86, R86, UR4, -R89.reuse ;  /* 0x0000000456567c23 */ /* 0x100fe20008010859 */
[----:B------:R-:W-:Y:S01]  /*5a80*/  FFMA.FTZ R89, R85, UR4, -R89 ;  /* 0x0000000455597c23 */ /* 0x000fe20008010859 */
[----:B------:R-:W-:Y:S01]  /*5a90*/  FFMA.FTZ R97, R143, UR4, -R97 ;  /* 0x000000048f617c23 */ /* 0x000fe20008010861 */
[----:B------:R-:W-:Y:S05]  /*5aa0*/  ISETP.GT.AND P0, PT, R136, RZ, PT ;  /* 0x000000ff8800720c */ /* 0x000fea0003f04270 */
[----:B------:R-:W5:Y:S01]  /*5ab0*/  MUFU.EX2 R98, R98 ;  /* 0x0000006200627308 */ /* 0x000f620000000800 */
[----:B---3--:R-:W-:Y:S07]  /*5ac0*/  F2FP.F16.F32.PACK_AB R83, R92, R93 ;  /* 0x0000005d5c53723e */ /* 0x008fee00000000ff */
        /* <DEDUP_REMOVED lines=15> */
[C---:B------:R-:W-:Y:S01]  /*5bc0*/  FMUL.FTZ R23, R3.reuse, R67 ;  /* 0x0000004303177220 */ /* 0x040fe20000410000 */
[----:B------:R-:W-:Y:S02]  /*5bd0*/  MUFU.EX2 R106, R106 ;  /* 0x0000006a006a7308 */ /* 0x000fe40000000800 */
[C---:B------:R-:W-:Y:S04]  /*5be0*/  FFMA.FTZ R65, R3.reuse, R138, R90 ;  /* 0x0000008a03417223 */ /* 0x040fe8000001005a */
[C---:B------:R-:W-:Y:S04]  /*5bf0*/  HMMA.16816.F32 R20, R80.reuse, R28, R20 ;  /* 0x0000001c5014723c */ /* 0x040fe80000001814 */
[----:B------:R-:W-:Y:S01]  /*5c00*/  MUFU.EX2 R110, R110 ;  /* 0x0000006e006e7308 */ /* 0x000fe20000000800 */
[----:B------:R-:W-:Y:S01]  /*5c10*/  FADD.FTZ R94, R94, R65 ;  /* 0x000000415e5e7221 */ /* 0x000fe20000010000 */
[C---:B------:R-:W-:Y:S08]  /*5c20*/  HMMA.16816.F32 R24, R80.reuse, R30, R24 ;  /* 0x0000001e5018723c */ /* 0x040ff00000001818 */
[----:B------:R-:W3:Y:S03]  /*5c30*/  MUFU.EX2 R101, R101 ;  /* 0x0000006500657308 */ /* 0x000ee60000000800 */
[C---:B------:R-:W-:Y:S01]  /*5c40*/  FMUL.FTZ R28, R84.reuse, R56 ;  /* 0x00000038541c7220 */ /* 0x040fe20000410000 */
[----:B------:R-:W-:Y:S01]  /*5c50*/  FMUL.FTZ R29, R84, R57 ;  /* 0x00000039541d7220 */ /* 0x000fe20000410000 */
[C---:B------:R-:W-:Y:S01]  /*5c60*/  FMUL.FTZ R30, R3.reuse, R58 ;  /* 0x0000003a031e7220 */ /* 0x040fe20000410000 */
[----:B------:R-:W-:Y:S02]  /*5c70*/  FMUL.FTZ R31, R3, R59 ;  /* 0x0000003b031f7220 */ /* 0x000fe40000410000 */
[----:B------:R-:W3:Y:S01]  /*5c80*/  LDSM.16.MT88.4 R56, [R117+0x6400] ;  /* 0x006400007538783b */ /* 0x000ee20000004200 */
[----:B------:R-:W-:Y:S01]  /*5c90*/  FADD.FTZ R93, R93, R94 ;  /* 0x0000005e5d5d7221 */ /* 0x000fe20000010000 */
[----:B------:R-:W-:Y:S03]  /*5ca0*/  MUFU.EX2 R111, R111 ;  /* 0x0000006f006f7308 */ /* 0x000fe60000000800 */
[C---:B--2---:R-:W-:Y:S03]  /*5cb0*/  HMMA.16816.F32 R28, R80.reuse, R68, R28 ;  /* 0x00000044501c723c */ /* 0x044fe6000000181c */
[----:B------:R-:W-:Y:S04]  /*5cc0*/  FADD.FTZ R93, R92, R93 ;  /* 0x0000005d5c5d7221 */ /* 0x000fe80000010000 */
[----:B------:R-:W-:Y:S01]  /*5cd0*/  MUFU.EX2 R112, R112 ;  /* 0x0000007000707308 */ /* 0x000fe20000000800 */
[C---:B------:R-:W-:Y:S01]  /*5ce0*/  HMMA.16816.F32 R32, R80.reuse, R70, R32 ;  /* 0x000000465020723c */ /* 0x040fe20000001820 */
[----:B------:R-:W-:Y:S05]  /*5cf0*/  LDSM.16.MT88.4 R68, [R116+0x6c00] ;  /* 0x006c00007444783b */ /* 0x000fea0000004200 */
[C---:B-1----:R-:W-:Y:S03]  /*5d00*/  HMMA.16816.F32 R36, R80.reuse, R60, R36 ;  /* 0x0000003c5024723c */ /* 0x042fe60000001824 */
[----:B------:R-:W-:Y:S03]  /*5d10*/  MUFU.EX2 R113, R113 ;  /* 0x0000007100717308 */ /* 0x000fe60000000800 */
[C---:B------:R-:W-:Y:S01]  /*5d20*/  HMMA.16816.F32 R40, R80.reuse, R62, R40 ;  /* 0x0000003e5028723c */ /* 0x040fe20000001828 */
[----:B------:R-:W1:Y:S06]  /*5d30*/  LDSM.16.MT88.4 R60, [R116+0x6400] ;  /* 0x00640000743c783b */ /* 0x000e6c0000004200 */
[----:B------:R-:W-:Y:S01]  /*5d40*/  MUFU.EX2 R102, R102 ;  /* 0x0000006600667308 */ /* 0x000fe20000000800 */
[C---:B----4-:R-:W-:Y:S09]  /*5d50*/  HMMA.16816.F32 R44, R80.reuse, R52, R44 ;  /* 0x00000034502c723c */ /* 0x050ff2000000182c */
[----:B------:R-:W2:Y:S01]  /*5d60*/  MUFU.EX2 R103, R103 ;  /* 0x0000006700677308 */ /* 0x000ea20000000800 */
[----:B------:R-:W-:Y:S03]  /*5d70*/  HMMA.16816.F32 R48, R80, R54, R48 ;  /* 0x000000365030723c */ /* 0x000fe60000001830 */
[----:B-----5:R-:W-:Y:S06]  /*5d80*/  F2FP.F16.F32.PACK_AB R52, R98, R99 ;  /* 0x000000636234723e */ /* 0x020fec00000000ff */
[----:B------:R-:W-:Y:S02]  /*5d90*/  MUFU.EX2 R104, R104 ;  /* 0x0000006800687308 */ /* 0x000fe40000000800 */
[----:B---3--:R-:W-:Y:S01]  /*5da0*/  F2FP.F16.F32.PACK_AB R53, R101, R100 ;  /* 0x000000646535723e */ /* 0x008fe200000000ff */
[----:B------:R-:W-:Y:S07]  /*5db0*/  FADD.FTZ R100, R100, R93 ;  /* 0x0000005d64647221 */ /* 0x000fee0000010000 */
[----:B------:R-:W3:Y:S01]  /*5dc0*/  MUFU.EX2 R105, R105 ;  /* 0x0000006900697308 */ /* 0x000ee20000000800 */
[----:B--2---:R-:W-:Y:S01]  /*5dd0*/  F2FP.F16.F32.PACK_AB R54, R103, R102 ;  /* 0x000000666736723e */ /* 0x004fe200000000ff */
[----:B------:R-:W-:Y:S08]  /*5de0*/  FADD.FTZ R101, R101, R100 ;  /* 0x0000006465657221 */ /* 0x000ff00000010000 */
        /* <DEDUP_REMOVED lines=12> */
[----:B------:R-:W3:Y:S10]  /*5eb0*/  MUFU.EX2 R142, R97 ;  /* 0x00000061008e7308 */ /* 0x000ef40000000800 */
[----:B------:R-:W-:Y:S10]  /*5ec0*/  MUFU.EX2 R86, R86 ;  /* 0x0000005600567308 */ /* 0x000ff40000000800 */
[----:B------:R4:W5:Y:S01]  /*5ed0*/  MUFU.EX2 R3, R89 ;  /* 0x0000005900037308 */ /* 0x0009620000000800 */
[----:B---3--:R-:W-:Y:S01]  /*5ee0*/  F2FP.F16.F32.PACK_AB R90, R142, R141 ;  /* 0x0000008d8e5a723e */ /* 0x008fe200000000ff */
[C---:B--2---:R-:W-:Y:S06]  /*5ef0*/  HMMA.16816.F32 R20, R52.reuse, R56, R20 ;  /* 0x000000383414723c */ /* 0x044fec0000001814 */
[C---:B------:R-:W-:Y:S01]  /*5f00*/  HMMA.16816.F32 R24, R52.reuse, R58, R24 ;  /* 0x0000003a3418723c */ /* 0x040fe20000001818 */
[----:B------:R-:W2:Y:S04]  /*5f10*/  LDSM.16.MT88.4 R56, [R117+0x8400] ;  /* 0x008400007538783b */ /* 0x000ea80000004200 */
[----:B----4-:R-:W-:Y:S01]  /*5f20*/  F2FP.F16.F32.PACK_AB R89, R140, R139 ;  /* 0x0000008b8c59723e */ /* 0x010fe200000000ff */
        /* <DEDUP_REMOVED lines=31> */
[----:B------:R-:W-:Y:S01]  /*6120*/  FADD.FTZ R61, R88, R91 ;  /* 0x0000005b583d7221 */ /* 0x000fe20000010000 */
[----:B------:R-:W-:Y:S02]  /*6130*/  F2FP.F16.F32.PACK_AB R88, R115, R114 ;  /* 0x000000727358723e */ /* 0x000fe400000000ff */
[----:B-----5:R-:W-:Y:S07]  /*6140*/  F2FP.F16.F32.PACK_AB R91, R3, R86 ;  /* 0x00000056035b723e */ /* 0x020fee00000000ff */
[C---:B------:R-:W-:Y:S01]  /*6150*/  HMMA.16816.F32 R80, R88.reuse, R76, R4 ;  /* 0x0000004c5850723c */ /* 0x040fe20000001804 */
[----:B------:R-:W3:Y:S05]  /*6160*/  LDSM.16.MT88.4 R4, [R117+0x8c00] ;  /* 0x008c00007504783b */ /* 0x000eea0000004200 */
[C---:B------:R-:W-:Y:S03]  /*6170*/  HMMA.16816.F32 R76, R88.reuse, R78, R8 ;  /* 0x0000004e584c723c */ /* 0x040fe60000001808 */
[----:B------:R-:W4:Y:S03]  /*6180*/  LDSM.16.MT88.4 R8, [R116+0x8c00] ;  /* 0x008c00007408783b */ /* 0x000f260000004200 */
[C---:B------:R-:W-:Y:S06]  /*6190*/  HMMA.16816.F32 R72, R88.reuse, R68, R12 ;  /* 0x000000445848723c */ /* 0x040fec000000180c */
        /* <DEDUP_REMOVED lines=10> */
[C---:B---3--:R-:W-:Y:S05]  /*6240*/  HMMA.16816.F32 R36, R88.reuse, R4, R36 ;  /* 0x000000045824723c */ /* 0x048fea0000001824 */
[----:B------:R-:W-:Y:S01]  /*6250*/  FADD.FTZ R102, R102, R99 ;  /* 0x0000006366667221 */ /* 0x000fe20000010000 */
[----:B------:R-:W-:Y:S01]  /*6260*/  FADD.FTZ R12, R105, R12 ;  /* 0x0000000c690c7221 */ /* 0x000fe20000010000 */
[C---:B------:R-:W-:Y:S04]  /*6270*/  HMMA.16816.F32 R40, R88.reuse, R6, R40 ;  /* 0x000000065828723c */ /* 0x040fe80000001828 */
[----:B------:R-:W-:Y:S01]  /*6280*/  IADD3 R4, R136, -0x1, RZ ;  /* 0xffffffff88047810 */ /* 0x000fe20007ffe0ff */
[----:B------:R-:W-:Y:S01]  /*6290*/  FADD.FTZ R102, R103, R102 ;  /* 0x0000006667667221 */ /* 0x000fe20000010000 */
[----:B------:R-:W-:Y:S01]  /*62a0*/  FADD.FTZ R109, R109, R12 ;  /* 0x0000000c6d6d7221 */ /* 0x000fe20000010000 */
[C---:B----4-:R-:W-:Y:S04]  /*62b0*/  HMMA.16816.F32 R44, R88.reuse, R8, R44 ;  /* 0x00000008582c723c */ /* 0x050fe8000000182c */
        /* <DEDUP_REMOVED lines=19> */
.L_x_4902:
        /* <DEDUP_REMOVED lines=168> */
.L_x_4907:
[----:B------:R-:W-:Y:S01]  /*6e70*/  S2UR UR8, SR_CTAID.Z ;  /* 0x00000000000879c3 */ /* 0x000fe20000002700 */
[----:B------:R-:W-:Y:S01]  /*6e80*/  ULDC UR9, c[0x0][0x270] ;  /* 0x00009c0000097ab9 */ /* 0x000fe20000000800 */
[----:B------:R-:W-:-:S06]  /*6e90*/  ULDC UR6, c[0x0][0x2c4] ;  /* 0x0000b10000067ab9 */ /* 0x000fcc0000000800 */
[----:B------:R-:W1:Y:S02]  /*6ea0*/  S2UR UR7, SR_CTAID.Y ;  /* 0x00000000000779c3 */ /* 0x000e640000002600 */
[----:B-1----:R-:W-:-:S04]  /*6eb0*/  UIMAD UR9, UR7, UR9, UR8 ;  /* 0x00000009070972a4 */ /* 0x002fc8000f8e0208 */
[----:B------:R-:W-:Y:S02]  /*6ec0*/  UIMAD UR9, UR9, UR6, URZ ;  /* 0x00000006090972a4 */ /* 0x000fe4000f8e023f */
.L_x_4908:
        /* <DEDUP_REMOVED lines=21> */
.L_x_4910:
[----:B------:R-:W-:Y:S05]  /*7020*/  BSYNC B0 ;  /* 0x0000000000007941 */ /* 0x000fea0003800000 */
.L_x_4909:
        /* <DEDUP_REMOVED lines=44> */
.L_x_4911:
        /* <DEDUP_REMOVED lines=9> */
.L_x_6287:


//--------------------- .text._ZN5flash24flash_fwd_splitkv_kernelI23Flash_fwd_kernel_traitsILi96ELi64ELi64ELi4ELb0ELb0EN7cutlass6half_tE19Flash_kernel_traitsILi96ELi64ELi64ELi4ES3_EELb1ELb0ELb0ELb1ELb1ELb0ELb1ELb0EEEvNS_16Flash_fwd_paramsE --------------------------
	.section	.text._ZN5flash24flash_fwd_splitkv_kernelI23Flash_fwd_kernel_traitsILi96ELi64ELi64ELi4ELb0ELb0EN7cutlass6half_tE19Flash_kernel_traitsILi96ELi64ELi64ELi4ES3_EELb1ELb0ELb0ELb1ELb1ELb0ELb1ELb0EEEvNS_16Flash_fwd_paramsE,"ax",@progbits
	.align	128
        .global         _ZN5flash24flash_fwd_splitkv_kernelI23Flash_fwd_kernel_traitsILi96ELi64ELi64ELi4ELb0ELb0EN7cutlass6half_tE19Flash_kernel_traitsILi96ELi64ELi64ELi4ES3_EELb1ELb0ELb0ELb1ELb1ELb0ELb1ELb0EEEvNS_16Flash_fwd_paramsE
        .type           _ZN5flash24flash_fwd_splitkv_kernelI23Flash_fwd_kernel_traitsILi96ELi64ELi64ELi4ELb0ELb0EN7cutlass6half_tE19Flash_kernel_traitsILi96ELi64ELi64ELi4ES3_EELb1ELb0ELb0ELb1ELb1ELb0ELb1ELb0EEEvNS_16Flash_fwd_paramsE,@function
        .size           _ZN5flash24flash_fwd_splitkv_kernelI23Flash_fwd_kernel_traitsILi96ELi64ELi64ELi4ELb0ELb0EN7cutlass6half_tE19Flash_kernel_traitsILi96ELi64ELi64ELi4ES3_EELb1ELb0ELb0ELb1ELb1ELb0ELb1ELb0EEEvNS_16Flash_fwd_paramsE,(.L_x_6288 - _ZN5flash24flash_fwd_splitkv_kernelI23Flash_fwd_kernel_traitsILi96ELi64ELi64ELi4ELb0ELb0EN7cutlass6half_tE19Flash_kernel_traitsILi96ELi64ELi64ELi4ES3_EELb1ELb0ELb0ELb1ELb1ELb0ELb1ELb0EEEvNS_16Flash_fwd_paramsE)
        .other          _ZN5flash24flash_fwd_splitkv_kernelI23Flash_fwd_kernel_traitsILi96ELi64ELi64ELi4ELb0ELb0EN7cutlass6half_tE19Flash_kernel_traitsILi96ELi64ELi64ELi4ES3_EELb1ELb0ELb0ELb1ELb1ELb0ELb1ELb0EEEvNS_16Flash_fwd_paramsE,@"STO_CUDA_ENTRY STV_DEFAULT"
_ZN5flash24flash_fwd_splitkv_kernelI23Flash_fwd_kernel_traitsILi96ELi64ELi64ELi4ELb0ELb0EN7cutlass6half_tE19Flash_kernel_traitsILi96ELi64ELi64ELi4ES3_EELb1ELb0ELb0ELb1ELb1ELb0ELb1ELb0EEEvNS_16Flash_fwd_paramsE:
.text._ZN5flash24flash_fwd_splitkv_kernelI23Flash_fwd_kernel_traitsILi96ELi64ELi64ELi4ELb0ELb0EN7cutlass6half_tE19Flash_kernel_traitsILi96ELi64ELi64ELi4ES3_EELb1ELb0ELb0ELb1ELb1ELb0ELb1ELb0EEEvNS_16Flash_fwd_paramsE:
        /* <DEDUP_REMOVED lines=110> */
[----:B------:R-:W-:Y:S01]  /*06e0*/  IMAD R3, R3, R7, R14 ;  /* 0x0000000703037224 */ /* 0x000fe200078e020e */
[----:B------:R-:W-:Y:S01]  /*06f0*/  IADD3 R7, -R88, UR13, RZ ;  /* 0x0000000d58077c10 */ /* 0x000fe2000fffe1ff */
[C---:B------:R-:W-:Y:S02]  /*0700*/  VIADD R4, R0.reuse, 0x20 ;  /* 0x0000002000047836 */ /* 0x040fe40000000000 */
[----:B------:R-:W-:Y:S01]  /*0710*/  IMAD R5, R3, UR13, R88 ;  /* 0x0000000d03057c24 */ /* 0x000fe2000f8e0258 */
[CC--:B------:R-:W-:Y:S01]  /*0720*/  ISETP.GE.OR P4, PT, R0.reuse, R7.reuse, P5 ;  /* 0x000000070000720c */ /* 0x0c0fe20002f86670 */
[----:B------:R-:W-:Y:S01]  /*0730*/  VIADD R6, R0, 0x10 ;  /* 0x0000001000067836 */ /* 0x000fe20000000000 */
[-C--:B------:R-:W-:Y:S01]  /*0740*/  ISETP.GE.OR P2, PT, R4, R7.reuse, P5 ;  /* 0x000000070400720c */ /* 0x080fe20002f46670 */
[C---:B------:R-:W-:Y:S01]  /*0750*/  IMAD R2, R5.reuse, UR4, RZ ;  /* 0x0000000405027c24 */ /* 0x040fe2000f8e02ff */
[----:B------:R-:W-:Y:S01]  /*0760*/  SHF.R.S32.HI R9, RZ, 0x1f, R5 ;  /* 0x0000001fff097819 */ /* 0x000fe20000011405 */
[----:B------:R-:W-:Y:S01]  /*0770*/  IMAD.WIDE R10, R0, 0x60, R10 ;  /* 0x00000060000a7825 */ /* 0x000fe200078e020a */
[----:B------:R-:W-:Y:S01]  /*0780*/  IADD3 R5, P0, R5, R0, RZ ;  /* 0x0000000005057210 */ /* 0x000fe20007f1e0ff */
[----:B------:R-:W-:Y:S01]  /*0790*/  ULDC.64 UR4, c[0x0][0x2b8] ;  /* 0x0000ae0000047ab9 */ /* 0x000fe20000000a00 */
[----:B------:R-:W-:-:S02]  /*07a0*/  ISETP.GE.OR P3, PT, R6, R7, P5 ;  /* 0x000000070600720c */ /* 0x000fc40002f66670 */
[C---:B------:R-:W-:Y:S01]  /*07b0*/  LEA.HI.X.SX32 R4, R0.reuse, R9, 0x1, P0 ;  /* 0x0000000900047211 */ /* 0x040fe200000f0eff */
[----:B------:R-:W-:Y:S01]  /*07c0*/  VIADD R0, R0, 0x30 ;  /* 0x0000003000007836 */ /* 0x000fe20000000000 */
[----:B------:R-:W-:Y:S01]  /*07d0*/  IADD3 R3, P1, R2, R10, RZ ;  /* 0x0000000a02037210 */ /* 0x000fe20007f3e0ff */
[----:B------:R-:W-:Y:S01]  /*07e0*/  @!P4 IMAD.MOV.U32 R13, RZ, RZ, -0x800000 ;  /* 0xff800000ff0dc424 */ /* 0x000fe200078e00ff */
[----:B------:R-:W-:Y:S02]  /*07f0*/  LEA R8, P0, R5, UR4, 0x2 ;  /* 0x0000000405087c11 */ /* 0x000fe4000f8010ff */
[----:B------:R-:W-:Y:S02]  /*0800*/  ISETP.GE.OR P5, PT, R0, R7, P5 ;  /* 0x000000070000720c */ /* 0x000fe40002fa6670 */
[----:B------:R-:W-:Y:S02]  /*0810*/  LEA.HI.X.SX32 R2, R2, R11, 0x1, P1 ;  /* 0x0000000b02027211 */ /* 0x000fe400008f0eff */
[----:B------:R-:W-:-:S02]  /*0820*/  LEA R10, P1, R3, UR6, 0x2 ;  /* 0x00000006030a7c11 */ /* 0x000fc4000f8210ff */
        /* <DEDUP_REMOVED lines=23> */
.L_x_4912:
        /* <DEDUP_REMOVED lines=22> */
.L_x_4913:
        /* <DEDUP_REMOVED lines=32> */
[----:B-1----:R-:W-:Y:S01]  /*0d00*/  IABS R0, R5 ;  /* 0x0000000500007213 */ /* 0x002fe20000000000 */
[----:B------:R-:W-:-:S03]  /*0d10*/  IMAD.MOV R7, RZ, RZ, -R7 ;  /* 0x000000ffff077224 */ /* 0x000fc600078e0a07 */
[----:B------:R-:W1:Y:S01]  /*0d20*/  I2F.RP R6, R0 ;  /* 0x0000000000067306 */ /* 0x000e620000209400 */
[----:B------:R-:W-:-:S05]  /*0d30*/  IMAD R12, R3, R7, R12 ;  /* 0x00000007030c7224 */ /* 0x000fca00078e020c */
[----:B------:R-:W-:Y:S02]  /*0d40*/  SHF.R.S32.HI R11, RZ, 0x1f, R12 ;  /* 0x0000001fff0b7819 */ /* 0x000fe4000001140c */
[----:B-1----:R-:W1:Y:S02]  /*0d50*/  MUFU.RCP R8, R6 ;  /* 0x0000000600087308 */ /* 0x002e640000001000 */
[----:B-1----:R-:W-:Y:S02]  /*0d60*/  IADD3 R8, R8, 0xffffffe, RZ ;  /* 0x0ffffffe08087810 */ /* 0x002fe40007ffe0ff */
[----:B------:R-:W-:-:S04]  /*0d70*/  MOV R6, UR4 ;  /* 0x0000000400067c02 */ /* 0x000fc80008000f00 */
        /* <DEDUP_REMOVED lines=21> */
[----:B--2---:R-:W-:Y:S01]  /*0ed0*/  SHF.R.S32.HI R3, RZ, 0x1f, R26 ;  /* 0x0000001fff037819 */ /* 0x004fe2000001141a */
[----:B------:R-:W-:-:S04]  /*0ee0*/  IMAD.WIDE.U32 R8, R26, UR6, RZ ;  /* 0x000000061a087c25 */ /* 0x000fc8000f8e00ff */
[----:B------:R-:W-:-:S04]  /*0ef0*/  IMAD R7, R3, UR6, RZ ;  /* 0x0000000603077c24 */ /* 0x000fc8000f8e02ff */
[----:B------:R-:W-:Y:S02]  /*0f00*/  IMAD R2, R26, UR7, R7 ;  /* 0x000000071a027c24 */ /* 0x000fe4000f8e0207 */
[----:B------:R-:W-:Y:S01]  /*0f10*/  IMAD.U32 R7, RZ, RZ, UR5 ;  /* 0x00000005ff077e24 */ /* 0x000fe2000f8e00ff */
[----:B------:R-:W-:Y:S02]  /*0f20*/  ULDC.64 UR4, c[0x0][0x238] ;  /* 0x00008e0000047ab9 */ /* 0x000fe40000000a00 */
[----:B------:R-:W-:Y:S01]  /*0f30*/  IADD3 R9, R9, R2, RZ ;  /* 0x0000000209097210 */ /* 0x000fe20007ffe0ff */
[C---:B------:R-:W-:Y:S02]  /*0f40*/  IMAD R5, R12.reuse, R7, R0 ;  /* 0x000000070c057224 */ /* 0x040fe400078e0200 */
[----:B------:R-:W-:Y:S02]  /*0f50*/  IMAD R3, R3, UR4, RZ ;  /* 0x0000000403037c24 */ /* 0x000fe4000f8e02ff */
[----:B------:R-:W-:-:S04]  /*0f60*/  IMAD.WIDE.U32 R22, R12, R6, R8 ;  /* 0x000000060c167225 */ /* 0x000fc800078e0008 */
        /* <DEDUP_REMOVED lines=9> */
.L_x_4914:
[----:B------:R-:W1:Y:S01]  /*1000*/  LDC R13, c[0x0][0x278] ;  /* 0x00009e00ff0d7b82 */ /* 0x000e620000000800 */
[----:B------:R-:W-:Y:S01]  /*1010*/  LEA R12, R85, 0xffffffc0, 0x6 ;  /* 0xffffffc0550c7811 */ /* 0x000fe200078e30ff */
[----:B------:R-:W-:Y:S01]  /*1020*/  ULDC.64 UR6, c[0x0][0x230] ;  /* 0x00008c0000067ab9 */ /* 0x000fe20000000a00 */
[----:B------:R-:W-:Y:S02]  /*1030*/  SHF.R.S32.HI R10, RZ, 0x1f, R21 ;  /* 0x0000001fff0a7819 */ /* 0x000fe40000011415 */
[----:B------:R-:W-:Y:S02]  /*1040*/  SHF.R.S32.HI R11, RZ, 0x1f, R12 ;  /* 0x0000001fff0b7819 */ /* 0x000fe4000001140c */
[----:B------:R-:W-:Y:S01]  /*1050*/  IADD3 R22, P1, R21, R12, RZ ;  /* 0x0000000c15167210 */ /* 0x000fe20007f3e0ff */
[----:B------:R-:W2:Y:S01]  /*1060*/  LDC.64 R8, c[0x0][0x250] ;  /* 0x00009400ff087b82 */ /* 0x000ea20000000a00 */
[----:B-----5:R-:W-:-:S03]  /*1070*/  SHF.R.S32.HI R15, RZ, 0x1f, R0 ;  /* 0x0000001fff0f7819 */ /* 0x020fc60000011400 */
[----:B------:R-:W-:Y:S01]  /*1080*/  IMAD.X R17, R10, 0x1, R11, P1 ;  /* 0x000000010a117824 */ /* 0x000fe200008e060b */
[----:B-1----:R-:W-:-:S04]  /*1090*/  IABS R3, R13 ;  /* 0x0000000d00037213 */ /* 0x002fc80000000000 */
[----:B------:R-:W1:Y:S01]  /*10a0*/  I2F.RP R5, R3 ;  /* 0x0000000300057306 */ /* 0x000e620000209400 */
[----:B--2---:R-:W-:-:S04]  /*10b0*/  IMAD R10, R10, R8, RZ ;  /* 0x000000080a0a7224 */ /* 0x004fc800078e02ff */
[C---:B------:R-:W-:Y:S02]  /*10c0*/  IMAD R9, R21.reuse, R9, R10 ;  /* 0x0000000915097224 */ /* 0x040fe400078e020a */
[----:B------:R-:W-:Y:S01]  /*10d0*/  IMAD.WIDE.U32 R20, R21, R8, RZ ;  /* 0x0000000815147225 */ /* 0x000fe200078e00ff */
[----:B-1----:R-:W1:Y:S04]  /*10e0*/  MUFU.RCP R6, R5 ;  /* 0x0000000500067308 */ /* 0x002e680000001000 */
[----:B------:R-:W-:Y:S02]  /*10f0*/  IADD3 R21, R21, R9, RZ ;  /* 0x0000000915157210 */ /* 0x000fe40007ffe0ff */
[----:B-1----:R-:W-:-:S04]  /*1100*/  IADD3 R6, R6, 0xffffffe, RZ ;  /* 0x0ffffffe06067810 */ /* 0x002fc80007ffe0ff */
        /* <DEDUP_REMOVED lines=10> */
[----:B------:R-:W-:Y:S01]  /*11b0*/  IMAD R2, R3, R2, R4 ;  /* 0x0000000203027224 */ /* 0x000fe200078e0204 */
[----:B------:R-:W-:-:S04]  /*11c0*/  LOP3.LUT R4, R14, R13, RZ, 0x3c, !PT ;  /* 0x0000000d0e047212 */ /* 0x000fc800078e3cff */
[----:B------:R-:W-:Y:S02]  /*11d0*/  ISETP.GT.U32.AND P0, PT, R3, R2, PT ;  /* 0x000000020300720c */ /* 0x000fe40003f04070 */
[----:B------:R-:W-:Y:S02]  /*11e0*/  ISETP.GE.AND P1, PT, R4, RZ, PT ;  /* 0x000000ff0400720c */ /* 0x000fe40003f26270 */
[----:B------:R-:W2:Y:S09]  /*11f0*/  LDC.64 R4, c[0x0][0x260] ;  /* 0x00009800ff047b82 */ /* 0x000eb20000000a00 */
[----:B------:R-:W-:Y:S01]  /*1200*/  @!P0 IADD3 R2, R2, -R3, RZ ;  /* 0x8000000302028210 */ /* 0x000fe20007ffe0ff */
[----:B-1----:R-:W-:Y:S01]  /*1210*/  IMAD R17, R17, R6, RZ ;  /* 0x0000000611117224 */ /* 0x002fe200078e02ff */
[----:B------:R-:W-:-:S02]  /*1220*/  @!P0 IADD3 R16, R16, 0x1, RZ ;  /* 0x0000000110108810 */ /* 0x000fc40007ffe0ff */
[----:B------:R-:W-:Y:S01]  /*1230*/  ISETP.GE.U32.AND P2, PT, R2, R3, PT ;  /* 0x000000030200720c */ /* 0x000fe20003f46070 */
[C---:B------:R-:W-:Y:S01]  /*1240*/  IMAD R17, R22.reuse, R7, R17 ;  /* 0x0000000716117224 */ /* 0x040fe200078e0211 */
[----:B------:R-:W1:Y:S01]  /*1250*/  LDC.64 R2, c[0x0][0x238] ;  /* 0x00008e00ff027b82 */ /* 0x000e620000000a00 */
[----:B------:R-:W-:Y:S01]  /*1260*/  ISETP.NE.AND P0, PT, R13, RZ, PT ;  /* 0x000000ff0d00720c */ /* 0x000fe20003f05270 */
[----:B------:R-:W-:-:S04]  /*1270*/  IMAD.WIDE.U32 R22, R22, R6, RZ ;  /* 0x0000000616167225 */ /* 0x000fc800078e00ff */
[----:B------:R-:W-:Y:S02]  /*1280*/  IMAD.IADD R23, R23, 0x1, R17 ;  /* 0x0000000117177824 */ /* 0x000fe400078e0211 */
[----:B------:R-:W-:Y:S02]  /*1290*/  IMAD R17, R15, UR6, RZ ;  /* 0x000000060f117c24 */ /* 0x000fe4000f8e02ff */
[----:B------:R-:W-:Y:S01]  /*12a0*/  IMAD.WIDE.U32 R22, R0, UR6, R22 ;  /* 0x0000000600167c25 */ /* 0x000fe2000f8e0016 */
[----:B------:R-:W-:-:S03]  /*12b0*/  @P2 IADD3 R16, R16, 0x1, RZ ;  /* 0x0000000110102810 */ /* 0x000fc60007ffe0ff */
[----:B------:R-:W-:Y:S01]  /*12c0*/  IMAD R17, R0, UR7, R17 ;  /* 0x0000000700117c24 */ /* 0x000fe2000f8e0211 */
[----:B------:R-:W-:Y:S02]  /*12d0*/  @!P1 IADD3 R16, -R16, RZ, RZ ;  /* 0x000000ff10109210 */ /* 0x000fe40007ffe1ff */
[----:B------:R-:W-:Y:S01]  /*12e0*/  @!P0 LOP3.LUT R16, RZ, R13, RZ, 0x33, !PT ;  /* 0x0000000dff108212 */ /* 0x000fe200078e33ff */
[----:B------:R-:W-:-:S03]  /*12f0*/  IMAD.IADD R23, R23, 0x1, R17 ;  /* 0x0000000117177824 */ /* 0x000fc600078e0211 */
[----:B------:R-:W-:Y:S01]  /*1300*/  SHF.R.S32.HI R13, RZ, 0x1f, R16 ;  /* 0x0000001fff0d7819 */ /* 0x000fe20000011410 */
[----:B--2---:R-:W-:-:S04]  /*1310*/  IMAD.WIDE.U32 R22, R16, R4, R22 ;  /* 0x0000000410167225 */ /* 0x004fc800078e0016 */
[----:B-1----:R-:W-:Y:S02]  /*1320*/  IMAD R15, R15, R2, RZ ;  /* 0x000000020f0f7224 */ /* 0x002fe400078e02ff */
[----:B------:R-:W-:Y:S02]  /*1330*/  IMAD R8, R13, R4, RZ ;  /* 0x000000040d087224 */ /* 0x000fe400078e02ff */
[C---:B------:R-:W-:Y:S02]  /*1340*/  IMAD R3, R0.reuse, R3, R15 ;  /* 0x0000000300037224 */ /* 0x040fe400078e020f */
[----:B------:R-:W-:-:S04]  /*1350*/  IMAD.WIDE.U32 R26, R0, R2, R20 ;  /* 0x00000002001a7225 */ /* 0x000fc800078e0014 */
[----:B------:R-:W-:Y:S01]  /*1360*/  IMAD R5, R16, R5, R8 ;  /* 0x0000000510057224 */ /* 0x000fe200078e0208 */
[----:B------:R-:W-:-:S04]  /*1370*/  IADD3 R3, R27, R3, RZ ;  /* 0x000000031b037210 */ /* 0x000fc80007ffe0ff */
[----:B------:R-:W-:-:S07]  /*1380*/  IADD3 R0, R23, R5, RZ ;  /* 0x0000000517007210 */ /* 0x000fce0007ffe0ff */
.L_x_4915:
[----:B------:R-:W-:Y:S01]  /*1390*/  SHF.R.S32.HI R17, RZ, 0x1f, R86 ;  /* 0x0000001fff117819 */ /* 0x000fe20000011456 */
[----:B------:R-:W-:Y:S01]  /*13a0*/  ULDC.64 UR8, c[0x0][0x268] ;  /* 0x00009a0000087ab9 */ /* 0x000fe20000000a00 */
[----:B------:R-:W-:Y:S01]  /*13b0*/  ULDC.64 UR4, c[0x0][0x228] ;  /* 0x00008a0000047ab9 */ /* 0x000fe20000000a00 */
[----:B------:R-:W-:Y:S01]  /*13c0*/  IMAD R13, R13, UR8, RZ ;  /* 0x000000080d0d7c24 */ /* 0x000fe2000f8e02ff */
[CC--:B------:R-:W-:Y:S01]  /*13d0*/  LEA.HI R9, R17.reuse, R86.reuse, RZ, 0x3 ;  /* 0x0000005611097211 */ /* 0x0c0fe200078f18ff */
[----:B------:R-:W1:Y:S01]  /*13e0*/  S2UR UR16, SR_CgaCtaId ;  /* 0x00000000001079c3 */ /* 0x000e620000008800 */
[CC--:B------:R-:W-:Y:S01]  /*13f0*/  LEA.HI R25, R17.reuse, R86.reuse, RZ, 0x4 ;  /* 0x0000005611197211 */ /* 0x0c0fe200078f20ff */
[----:B------:R-:W-:Y:S01]  /*1400*/  ULDC.64 UR10, c[0x0][0x210] ;  /* 0x00008400000a7ab9 */ /* 0x000fe20000000a00 */
[----:B------:R-:W-:Y:S02]  /*1410*/  LEA.HI R5, R17, R86, RZ, 0x2 ;  /* 0x0000005611057211 */ /* 0x000fe400078f10ff */
[----:B------:R-:W-:-:S02]  /*1420*/  SHF.R.S32.HI R122, RZ, 0x3, R9 ;  /* 0x00000003ff7a7819 */ /* 0x000fc40000011409 */
[----:B------:R-:W-:Y:S02]  /*1430*/  SHF.R.S32.HI R2, RZ, 0x4, R25 ;  /* 0x00000004ff027819 */ /* 0x000fe40000011419 */
[----:B------:R-:W-:Y:S02]  /*1440*/  SHF.R.S32.HI R20, RZ, 0x2, R5 ;  /* 0x00000002ff147819 */ /* 0x000fe40000011405 */
[----:B------:R-:W-:Y:S02]  /*1450*/  LOP3.LUT R15, R5, 0xfffffffc, RZ, 0xc0, !PT ;  /* 0xfffffffc050f7812 */ /* 0x000fe400078ec0ff */
[C---:B------:R-:W-:Y:S02]  /*1460*/  LEA.HI R23, R9.reuse, R122, RZ, 0x1 ;  /* 0x0000007a09177211 */ /* 0x040fe400078f08ff */
[----:B------:R-:W-:Y:S01]  /*1470*/  LOP3.LUT R9, R9, 0xfffffff8, RZ, 0xc0, !PT ;  /* 0xfffffff809097812 */ /* 0x000fe200078ec0ff */
[----:B------:R-:W-:Y:S01]  /*1480*/  IMAD.IADD R4, R86, 0x1, -R15 ;  /* 0x0000000156047824 */ /* 0x000fe200078e0a0f */
[----:B------:R-:W-:Y:S01]  /*1490*/  LEA.HI R8, R25, R2, RZ, 0x1 ;  /* 0x0000000219087211 */ /* 0x000fe200078f08ff */
[----:B------:R-:W-:Y:S01]  /*14a0*/  IMAD.SHL.U32 R15, R122, 0x40, RZ ;  /* 0x000000407a0f7824 */ /* 0x000fe200078e00ff */
[----:B------:R-:W-:Y:S01]  /*14b0*/  LEA.HI R5, R5, R20, RZ, 0x1 ;  /* 0x0000001405057211 */ /* 0x000fe200078f08ff */
[----:B------:R-:W-:Y:S01]  /*14c0*/  IMAD.IADD R10, R86, 0x1, -R9 ;  /* 0x00000001560a7824 */ /* 0x000fe200078e0a09 */
[----:B------:R-:W-:Y:S01]  /*14d0*/  LOP3.LUT R25, R25, 0xfffffff0, RZ, 0xc0, !PT ;  /* 0xfffffff019197812 */ /* 0x000fe200078ec0ff */
[----:B------:R-:W-:Y:S01]  /*14e0*/  IMAD.SHL.U32 R4, R4, 0x8, RZ ;  /* 0x0000000804047824 */ /* 0x000fe200078e00ff */
[----:B------:R-:W-:-:S02]  /*14f0*/  LOP3.LUT R5, R5, 0x7fffffe, RZ, 0xc0, !PT ;  /* 0x07fffffe05057812 */ /* 0x000fc400078ec0ff */
[----:B------:R-:W-:Y:S01]  /*1500*/  LOP3.LUT R8, R8, 0xfffffffe, RZ, 0xc0, !PT ;  /* 0xfffffffe08087812 */ /* 0x000fe200078ec0ff */
[----:B------:R-:W-:Y:S01]  /*1510*/  IMAD.IADD R24, R86, 0x1, -R25 ;  /* 0x0000000156187824 */ /* 0x000fe200078e0a19 */
[----:B------:R-:W-:Y:S01]  /*1520*/  LEA.HI R123, R10, R10, RZ, 0x1 ;  /* 0x0000000a0a7b7211 */ /* 0x000fe200078f08ff */
[----:B------:R-:W-:Y:S01]  /*1530*/  IMAD.IADD R120, R20, 0x1, -R5 ;  /* 0x0000000114787824 */ /* 0x000fe200078e0a05 */
[----:B------:R-:W-:Y:S01]  /*1540*/  IADD3 R26, P0, R4, R26, RZ ;  /* 0x0000001a041a7210 */ /* 0x000fe20007f1e0ff */
[----:B------:R-:W-:Y:S01]  /*1550*/  IMAD.IADD R8, R2, 0x1, -R8 ;  /* 0x0000000102087824 */ /* 0x000fe200078e0a08 */
[----:B------:R-:W-:Y:S02]  /*1560*/  SHF.R.S32.HI R5, RZ, 0x1f, R4 ;  /* 0x0000001fff057819 */ /* 0x000fe40000011404 */
[----:B------:R-:W-:Y:S02]  /*1570*/  LEA.HI R2, R24, R24, RZ, 0x1 ;  /* 0x0000001818027211 */ /* 0x000fe400078f08ff */
[----:B------:R-:W-:Y:S01]  /*1580*/  LOP3.LUT R121, R123, 0xfffffffe, RZ, 0xc0, !PT ;  /* 0xfffffffe7b797812 */ /* 0x000fe200078ec0ff */
[----:B------:R-:W-:Y:S01]  /*1590*/  IMAD.X R27, R5, 0x1, R3, P0 ;  /* 0x00000001051b7824 */ /* 0x000fe200000e0603 */
[----:B------:R-:W-:-:S02]  /*15a0*/  LOP3.LUT R23, R23, 0xfffffffe, RZ, 0xc0, !PT ;  /* 0xfffffffe17177812 */ /* 0x000fc400078ec0ff */
[----:B------:R-:W-:Y:S01]  /*15b0*/  LOP3.LUT R81, R2, 0x7fffffe, RZ, 0xc0, !PT ;  /* 0x07fffffe02517812 */ /* 0x000fe200078ec0ff */
[----:B------:R-:W-:Y:S01]  /*15c0*/  IMAD.IADD R121, R10, 0x1, -R121 ;  /* 0x000000010a797824 */ /* 0x000fe200078e0a79 */
[----:B------:R-:W-:Y:S01]  /*15d0*/  IADD3 R22, P1, R4, R22, RZ ;  /* 0x0000001604167210 */ /* 0x000fe20007f3e0ff */
[----:B------:R-:W-:Y:S01]  /*15e0*/  IMAD R10, R16, UR9, R13 ;  /* 0x00000009100a7c24 */ /* 0x000fe2000f8e020d */
[----:B------:R-:W-:Y:S01]  /*15f0*/  LOP3.LUT R15, R15, 0xc0, RZ, 0xc0, !PT ;  /* 0x000000c00f0f7812 */ /* 0x000fe200078ec0ff */
[----:B------:R-:W-:Y:S01]  /*1600*/  IMAD.IADD R122, R122, 0x1, -R23 ;  /* 0x000000017a7a7824 */ /* 0x000fe200078e0a17 */
[----:B------:R-:W-:Y:S01]  /*1610*/  SHF.R.S32.HI R9, RZ, 0x1f, R24 ;  /* 0x0000001fff097819 */ /* 0x000fe20000011418 */
[----:B------:R-:W-:Y:S01]  /*1620*/  IMAD.IADD R81, R24, 0x1, -R81 ;  /* 0x0000000118517824 */ /* 0x000fe200078e0a51 */
[----:B------:R-:W-:Y:S01]  /*1630*/  LEA.HI R84, R17, R86, RZ, 0x5 ;  /* 0x0000005611547211 */ /* 0x000fe200078f28ff */
[----:B------:R-:W-:Y:S01]  /*1640*/  IMAD.WIDE.U32 R16, R16, UR8, R26 ;  /* 0x0000000810107c25 */ /* 0x000fe2000f8e001a */
[----:B------:R-:W-:Y:S01]  /*1650*/  LOP3.LUT R28, R15, 0x18, R4, 0xf8, !PT ;  /* 0x000000180f1c7812 */ /* 0x000fe200078ef804 */
[----:B------:R-:W-:Y:S01]  /*1660*/  ULDC.64 UR8, c[0x0][0x250] ;  /* 0x0000940000087ab9 */ /* 0x000fe20000000a00 */
[----:B------:R-:W-:Y:S01]  /*1670*/  LEA.HI R9, R9, R24, RZ, 0x3 ;  /* 0x0000001809097211 */ /* 0x000fe200078f18ff */
[----:B------:R-:W-:Y:S01]  /*1680*/  IMAD.X R23, R5, 0x1, R0, P1 ;  /* 0x0000000105177824 */ /* 0x000fe200008e0600 */
[----:B------:R-:W-:Y:S01]  /*1690*/  SHF.R.S32.HI R24, RZ, 0x1f, R125 ;  /* 0x0000001fff187819 */ /* 0x000fe2000001147d */
[----:B------:R-:W-:Y:S01]  /*16a0*/  IMAD.WIDE.U32 R26, R125, UR4, R4 ;  /* 0x000000047d1a7c25 */ /* 0x000fe2000f8e0004 */
[--C-:B------:R-:W-:Y:S01]  /*16b0*/  SHF.R.S32.HI R21, RZ, 0x1f, R20.reuse ;  /* 0x0000001fff157819 */ /* 0x100fe20000011414 */
[----:B------:R-:W2:Y:S01]  /*16c0*/  LDC.64 R4, c[0x0][0x240] ;  /* 0x00009000ff047b82 */ /* 0x000ea20000000a00 */
[----:B------:R-:W-:Y:S01]  /*16d0*/  IADD3 R12, P0, R20, R12, RZ ;  /* 0x0000000c140c7210 */ /* 0x000fe20007f1e0ff */
[----:B------:R-:W-:Y:S01]  /*16e0*/  IMAD R24, R24, UR4, RZ ;  /* 0x0000000418187c24 */ /* 0x000fe2000f8e02ff */
[----:B------:R-:W-:Y:S01]  /*16f0*/  SHF.R.U32.HI R15, RZ, 0x3, R15 ;  /* 0x00000003ff0f7819 */ /* 0x000fe2000001160f */
[----:B------:R-:W-:Y:S01]  /*1700*/  IMAD.WIDE R18, R19, 0x40, R20 ;  /* 0x0000004013127825 */ /* 0x000fe200078e0214 */
[----:B------:R-:W-:-:S02]  /*1710*/  SHF.R.S32.HI R83, RZ, 0x5, R84 ;  /* 0x00000005ff537819 */ /* 0x000fc40000011454 */
[----:B------:R-:W-:Y:S01]  /*1720*/  SHF.R.S32.HI R3, RZ, 0x1f, R14 ;  /* 0x0000001fff037819 */ /* 0x000fe2000001140e */
[C---:B------:R-:W-:Y:S01]  /*1730*/  IMAD.X R11, R21.reuse, 0x1, R11, P0 ;  /* 0x00000001150b7824 */ /* 0x040fe200000e060b */
[----:B------:R-:W-:Y:S01]  /*1740*/  LOP3.LUT R15, R28, R15, RZ, 0x3c, !PT ;  /* 0x0000000f1c0f7212 */ /* 0x000fe200078e3cff */
[----:B------:R-:W-:Y:S01]  /*1750*/  IMAD R0, R21, R6, RZ ;  /* 0x0000000615007224 */ /* 0x000fe200078e02ff */
[----:B------:R-:W-:Y:S01]  /*1760*/  SHF.R.S32.HI R21, RZ, 0x1, R2 ;  /* 0x00000001ff157819 */ /* 0x000fe20000011402 */
[----:B------:R-:W-:Y:S01]  /*1770*/  IMAD R24, R125, UR5, R24 ;  /* 0x000000057d187c24 */ /* 0x000fe2000f8e0218 */
[----:B------:R-:W-:Y:S01]  /*1780*/  SHF.R.S32.HI R2, RZ, 0x1f, R2 ;  /* 0x0000001fff027819 */ /* 0x000fe20000011402 */
[----:B------:R-:W-:Y:S01]  /*1790*/  ULDC.64 UR4, c[0x0][0x258] ;  /* 0x0000960000047ab9 */ /* 0x000fe20000000a00 */
[----:B------:R-:W-:Y:S01]  /*17a0*/  IMAD R120, R83, 0x8, R120 ;  /* 0x0000000853787824 */ /* 0x000fe200078e0278 */
[----:B------:R-:W-:Y:S01]  /*17b0*/  SHF.R.S32.HI R123, RZ, 0x1, R123 ;  /* 0x00000001ff7b7819 */ /* 0x000fe2000001147b */
[----:B------:R-:W-:Y:S01]  /*17c0*/  IMAD.IADD R25, R27, 0x1, R24 ;  /* 0x000000011b197824 */ /* 0x000fe200078e0218 */
[----:B------:R-:W-:Y:S01]  /*17d0*/  LEA.HI R2, R2, R21, RZ, 0x2 ;  /* 0x0000001502027211 */ /* 0x000fe200078f10ff */
[----:B------:R-:W-:Y:S01]  /*17e0*/  IMAD R3, R3, UR4, RZ ;  /* 0x0000000403037c24 */ /* 0x000fe2000f8e02ff */
[----:B------:R-:W-:Y:S01]  /*17f0*/  SHF.L.U64.HI R119, R6, 0x6, R7 ;  /* 0x0000000606777819 */ /* 0x000fe20000010207 */
[----:B------:R-:W-:Y:S01]  /*1800*/  IMAD.MOV.U32 R24, RZ, RZ, R26 ;  /* 0x000000ffff187224 */ /* 0x000fe200078e001a */
[----:B------:R-:W-:Y:S01]  /*1810*/  LOP3.LUT R2, R2, 0xfffffffc, RZ, 0xc0, !PT ;  /* 0xfffffffc02027812 */ /* 0x000fe200078ec0ff */
[----:B------:R-:W-:-:S02]  /*1820*/  IMAD.U32 R120, R120, 0x20, R15 ;  /* 0x0000002078787824 */ /* 0x000fc400078e000f */
[C---:B------:R-:W-:Y:S02]  /*1830*/  IMAD R3, R14.reuse, UR5, R3 ;  /* 0x000000050e037c24 */ /* 0x040fe4000f8e0203 */
[----:B------:R-:W-:Y:S01]  /*1840*/  IMAD.WIDE.U32 R14, R14, UR4, R24 ;  /* 0x000000040e0e7c25 */ /* 0x000fe2000f8e0018 */
[----:B------:R-:W-:-:S03]  /*1850*/  ULDC.64 UR4, c[0x0][0x218] ;  /* 0x0000860000047ab9 */ /* 0x000fc60000000a00 */
[C---:B------:R-:W-:Y:S02]  /*1860*/  IMAD R129, R20.reuse, R7, R0 ;  /* 0x0000000714817224 */ /* 0x040fe400078e0200 */
[----:B------:R-:W-:-:S04]  /*1870*/  IMAD.WIDE.U32 R22, R20, R6, R22 ;  /* 0x0000000614167225 */ /* 0x000fc800078e0016 */
[----:B------:R-:W-:Y:S01]  /*1880*/  IMAD.IADD R15, R15, 0x1, R3 ;  /* 0x000000010f0f7824 */ /* 0x000fe200078e0203 */
[----:B------:R-:W-:Y:S01]  /*1890*/  LEA R128, P0, R22, UR4, 0x1 ;  /* 0x0000000416807c11 */ /* 0x000fe2000f8008ff */
[----:B------:R-:W-:Y:S02]  /*18a0*/  IMAD.IADD R3, R21, 0x1, -R2 ;  /* 0x0000000115037824 */ /* 0x000fe400078e0a02 */
[-C--:B--2---:R-:W-:Y:S02]  /*18b0*/  IMAD R2, R19, R4.reuse, RZ ;  /* 0x0000000413027224 */ /* 0x084fe400078e02ff */
[----:B------:R-:W-:Y:S01]  /*18c0*/  IMAD.IADD R129, R23, 0x1, R129 ;  /* 0x0000000117817824 */ /* 0x000fe200078e0281 */
[----:B------:R-:W-:Y:S01]  /*18d0*/  LOP3.LUT P1, RZ, R3, 0x2, RZ, 0xc0, !PT ;  /* 0x0000000203ff7812 */ /* 0x000fe2000782c0ff */
[----:B------:R-:W-:Y:S02]  /*18e0*/  IMAD.SHL.U32 R0, R123, 0x40, RZ ;  /* 0x000000407b007824 */ /* 0x000fe400078e00ff */
[----:B------:R-:W-:Y:S01]  /*18f0*/  IMAD R2, R18, R5, R2 ;  /* 0x0000000512027224 */ /* 0x000fe200078e0202 */
[----:B------:R-:W-:Y:S01]  /*1900*/  LEA.HI.X R129, R22, UR5, R129, 0x1, P0 ;  /* 0x0000000516817c11 */ /* 0x000fe200080f0c81 */
[----:B------:R-:W-:Y:S01]  /*1910*/  IMAD.WIDE.U32 R18, R18, R4, R14 ;  /* 0x0000000412127225 */ /* 0x000fe200078e000e */
[----:B------:R-:W-:Y:S01]  /*1920*/  UMOV UR5, 0x400 ;  /* 0x0000040000057882 */ /* 0x000fe20000000000 */
[----:B------:R-:W-:Y:S01]  /*1930*/  LOP3.LUT R0, R0, 0xc0, RZ, 0xc0, !PT ;  /* 0x000000c000007812 */ /* 0x000fe200078ec0ff */
[----:B-1----:R-:W-:Y:S01]  /*1940*/  ULEA UR5, UR16, UR5, 0x18 ;  /* 0x0000000510057291 */ /* 0x002fe2000f8ec03f */
[----:B------:R-:W-:Y:S01]  /*1950*/  IMAD.SHL.U32 R13, R122, 0x8, RZ ;  /* 0x000000087a0d7824 */ /* 0x000fe200078e00ff */
[----:B------:R-:W-:Y:S01]  /*1960*/  LEA R14, P0, R18, UR10, 0x1 ;  /* 0x0000000a120e7c11 */ /* 0x000fe2000f8008ff */
[----:B------:R-:W-:Y:S01]  /*1970*/  IMAD.IADD R2, R19, 0x1, R2 ;  /* 0x0000000113027824 */ /* 0x000fe200078e0202 */
[----:B------:R-:W-:Y:S01]  /*1980*/  UIADD3 UR4, UR5, 0x3000, URZ ;  /* 0x0000300005047890 */ /* 0x000fe2000fffe03f */
[----:B------:R-:W-:Y:S01]  /*1990*/  IMAD R11, R11, UR8, RZ ;  /* 0x000000080b0b7c24 */ /* 0x000fe2000f8e02ff */
[----:B------:R-:W-:Y:S01]  /*19a0*/  LOP3.LUT R13, R0, 0x8, R13, 0xf8, !PT ;  /* 0x00000008000d7812 */ /* 0x000fe200078ef80d */
[----:B------:R-:W-:Y:S01]  /*19b0*/  IMAD.IADD R17, R17, 0x1, R10 ;  /* 0x0000000111117824 */ /* 0x000fe200078e020a */
[----:B------:R-:W-:Y:S01]  /*19c0*/  SHF.R.U32.HI R0, RZ, 0x3, R0 ;  /* 0x00000003ff007819 */ /* 0x000fe20000011600 */
[----:B------:R-:W-:Y:S01]  /*19d0*/  IMAD R10, R12, UR9, R11 ;  /* 0x000000090c0a7c24 */ /* 0x000fe2000f8e020b */
[----:B------:R-:W-:Y:S01]  /*19e0*/  LEA.HI.X R15, R18, UR11, R2, 0x1, P0 ;  /* 0x0000000b120f7c11 */ /* 0x000fe200080f0c02 */
[----:B------:R-:W-:Y:S01]  /*19f0*/  IMAD.SHL.U32 R2, R6, 0x40, RZ ;  /* 0x0000004006027824 */ /* 0x000fe200078e00ff */
[----:B------:R-:W-:Y:S01]  /*1a00*/  LEA R18, P0, R4, R14, 0x6 ;  /* 0x0000000e04127211 */ /* 0x000fe200078030ff */
[----:B------:R-:W-:Y:S01]  /*1a10*/  IMAD.SHL.U32 R9, R9, 0x20, RZ ;  /* 0x0000002009097824 */ /* 0x000fe200078e00ff */
[----:B------:R-:W-:Y:S01]  /*1a20*/  LEA R120, R120, UR5, 0x1 ;  /* 0x0000000578787c11 */ /* 0x000fe2000f8e08ff */
[----:B------:R-:W-:Y:S01]  /*1a30*/  ULDC.64 UR10, c[0x0][0x220] ;  /* 0x00008800000a7ab9 */ /* 0x000fe20000000a00 */
[----:B------:R-:W-:Y:S01]  /*1a40*/  LOP3.LUT R0, R13, R0, RZ, 0x3c, !PT ;  /* 0x000000000d007212 */ /* 0x000fe200078e3cff */
[----:B------:R-:W-:Y:S01]  /*1a50*/  IMAD.WIDE.U32 R12, R12, UR8, R16 ;  /* 0x000000080c0c7c25 */ /* 0x000fe2000f8e0010 */
[----:B------:R-:W-:Y:S01]  /*1a60*/  LEA.HI.X R19, R4, R15, R5, 0x6, P0 ;  /* 0x0000000f04137211 */ /* 0x000fe200000f3405 */
[----:B------:R-:W-:Y:S01]  /*1a70*/  @!PT LDS RZ, [RZ] ;  /* 0x00000000fffff984 */ /* 0x000fe20000000800 */
[----:B------:R-:W-:Y:S01]  /*1a80*/  @!PT LDS RZ, [RZ] ;  /* 0x00000000fffff984 */ /* 0x000fe20000000800 */
[----:B------:R-:W-:Y:S01]  /*1a90*/  @!PT LDS RZ, [RZ] ;  /* 0x00000000fffff984 */ /* 0x000fe20000000800 */
[----:B------:R-:W-:Y:S01]  /*1aa0*/  LDGSTS.E.BYPASS.LTC128B.128 [R120], desc[UR14][R14.64] ;  /* 0x000000000e787fae */ /* 0x000fe2000b901d4e */
[----:B------:R-:W-:Y:S01]  /*1ab0*/  IADD3 R16, P0, R2, R128, RZ ;  /* 0x0000008002107210 */ /* 0x000fe20007f1e0ff */
[----:B------:R-:W-:Y:S01]  /*1ac0*/  IMAD.SHL.U32 R5, R3, 0x40, RZ ;  /* 0x0000004003057824 */ /* 0x000fe200078e00ff */
[----:B------:R-:W-:Y:S01]  /*1ad0*/  LOP3.LUT R80, R9, 0xffffff00, RZ, 0xc0, !PT ;  /* 0xffffff0009507812 */ /* 0x000fe200078ec0ff */
[----:B------:R-:W-:Y:S01]  /*1ae0*/  LDGSTS.E.BYPASS.LTC128B.128 [R120+0x1000], desc[UR14][R14.64+0x40] ;  /* 0x010000400e787fae */ /* 0x000fe2000b901d4e */
[----:B------:R-:W-:-:S02]  /*1af0*/  IMAD.SHL.U32 R4, R8, 0x8, RZ ;  /* 0x0000000808047824 */ /* 0x000fc400078e00ff */
[----:B------:R-:W-:Y:S01]  /*1b00*/  IMAD.X R17, R119, 0x1, R129, P0 ;  /* 0x0000000177117824 */ /* 0x000fe200000e0681 */
[----:B------:R-:W-:Y:S01]  /*1b10*/  LDGSTS.E.BYPASS.LTC128B.128 [R120+0x2000], desc[UR14][R14.64+0x80] ;  /* 0x020000800e787fae */ /* 0x000fe2000b901d4e */
[----:B------:R-:W-:Y:S01]  /*1b20*/  LOP3.LUT R5, R5, 0xc0, RZ, 0xc0, !PT ;  /* 0x000000c005057812 */ /* 0x000fe200078ec0ff */
[----:B------:R-:W-:Y:S01]  /*1b30*/  IMAD.IADD R9, R13, 0x1, R10 ;  /* 0x000000010d097824 */ /* 0x000fe200078e020a */
[C---:B------:R-:W-:Y:S01]  /*1b40*/  LEA R130, P0, R12.reuse, UR10, 0x1 ;  /* 0x0000000a0c827c11 */ /* 0x040fe2000f8008ff */
[----:B------:R-:W-:Y:S01]  /*1b50*/  LDGSTS.E.BYPASS.LTC128B.128 [R120+0x800], desc[UR14][R18.64] ;  /* 0x0080000012787fae */ /* 0x000fe2000b901d4e */
[----:B------:R-:W-:Y:S01]  /*1b60*/  LOP3.LUT R4, R5, 0x8, R4, 0xf8, !PT ;  /* 0x0000000805047812 */ /* 0x000fe200078ef804 */
[----:B------:R-:W-:Y:S01]  /*1b70*/  USHF.L.U32 UR10, UR8, 0x6, URZ ;  /* 0x00000006080a7899 */ /* 0x000fe2000800063f */
[----:B------:R-:W-:Y:S01]  /*1b80*/  SHF.R.U32.HI R5, RZ, 0x3, R5 ;  /* 0x00000003ff057819 */ /* 0x000fe20000011605 */
[----:B------:R-:W-:Y:S01]  /*1b90*/  LDGSTS.E.BYPASS.LTC128B.128 [R120+0x1800], desc[UR14][R18.64+0x40] ;  /* 0x0180004012787fae */ /* 0x000fe2000b901d4e */
[----:B------:R-:W-:Y:S01]  /*1ba0*/  LEA.HI.X R131, R12, UR11, R9, 0x1, P0 ;  /* 0x0000000b0c837c11 */ /* 0x000fe200080f0c09 */
[----:B------:R-:W-:Y:S01]  /*1bb0*/  USHF.L.U64.HI UR8, UR8, 0x6, UR9 ;  /* 0x0000000608087899 */ /* 0x000fe20008010209 */
[----:B------:R-:W-:Y:S01]  /*1bc0*/  LOP3.LUT R5, R4, R5, RZ, 0x3c, !PT ;  /* 0x0000000504057212 */ /* 0x000fe200078e3cff */
[----:B------:R-:W-:Y:S01]  /*1bd0*/  LDGSTS.E.BYPASS.LTC128B.128 [R120+0x2800], desc[UR14][R18.64+0x80] ;  /* 0x0280008012787fae */ /* 0x000fe2000b901d4e */
[----:B------:R-:W-:-:S02]  /*1be0*/  IMAD R4, R83, 0x200, R80 ;  /* 0x0000020053047824 */ /* 0x000fc400078e0250 */
[----:B------:R-:W-:Y:S01]  /*1bf0*/  IMAD R9, R8, 0x8, R121 ;  /* 0x0000000808097824 */ /* 0x000fe200078e0279 */
[----:B------:R-:W-:Y:S01]  /*1c00*/  LDGSTS.E.BYPASS.LTC128B.128 [R120+0x3000], desc[UR14][R128.64] ;  /* 0x0300000080787fae */ /* 0x000fe2000b901d4e */
[----:B------:R-:W-:Y:S01]  /*1c10*/  IMAD R4, R81, 0x20, R4 ;  /* 0x0000002051047824 */ /* 0x000fe200078e0204 */
[----:B------:R-:W-:Y:S01]  /*1c20*/  IADD3 R8, P0, R130, UR10, RZ ;  /* 0x0000000a82087c10 */ /* 0x000fe2000ff1e0ff */
[----:B------:R-:W-:Y:S01]  /*1c30*/  IMAD.U32 R0, R9, 0x20, R0 ;  /* 0x0000002009007824 */ /* 0x000fe200078e0000 */
[----:B------:R-:W-:Y:S01]  /*1c40*/  LDGSTS.E.BYPASS.LTC128B.128 [R120+0x4000], desc[UR14][R128.64+0x40] ;  /* 0x0400004080787fae */ /* 0x000fe2000b901d4e */
[----:B------:R-:W-:Y:S01]  /*1c50*/  IMAD.IADD R117, R5, 0x1, R4 ;  /* 0x0000000105757824 */ /* 0x000fe200078e0204 */
[----:B------:R-:W-:Y:S01]  /*1c60*/  IADD3.X R9, R131, UR8, RZ, P0, !PT ;  /* 0x0000000883097c10 */ /* 0x000fe200087fe4ff */
[----:B------:R-:W-:Y:S01]  /*1c70*/  IMAD.MOV.U32 R4, RZ, RZ, 0x20 ;  /* 0x00000020ff047424 */ /* 0x000fe200078e00ff */
[----:B------:R-:W-:Y:S01]  /*1c80*/  LDGSTS.E.BYPASS.LTC128B.128 [R120+0x5000], desc[UR14][R128.64+0x80] ;  /* 0x0500008080787fae */ /* 0x000fe2000b901d4e */
[----:B------:R-:W-:Y:S01]  /*1c90*/  LEA R87, R0, UR5, 0x1 ;  /* 0x0000000500577c11 */ /* 0x000fe2000f8e08ff */
[----:B------:R-:W-:Y:S01]  /*1ca0*/  IMAD R80, R81, 0x20, R80 ;  /* 0x0000002051507824 */ /* 0x000fe200078e0250 */
[----:B------:R-:W-:Y:S01]  /*1cb0*/  LEA R117, R117, UR5, 0x1 ;  /* 0x0000000575757c11 */ /* 0x000fe2000f8e08ff */
[----:B------:R-:W-:Y:S01]  /*1cc0*/  LDGSTS.E.BYPASS.LTC128B.128 [R120+0x3800], desc[UR14][R16.64] ;  /* 0x0380000010787fae */ /* 0x000fe2000b901d4e */
[----:B------:R-:W-:-:S02]  /*1cd0*/  LOP3.LUT P0, RZ, R123, 0x2, RZ, 0xc0, !PT ;  /* 0x000000027bff7812 */ /* 0x000fc4000780c0ff */
[----:B------:R-:W-:Y:S01]  /*1ce0*/  LEA R116, R0, UR4, 0x1 ;  /* 0x0000000400747c11 */ /* 0x000fe2000f8e08ff */
[----:B------:R-:W-:Y:S01]  /*1cf0*/  LDGSTS.E.BYPASS.LTC128B.128 [R120+0x4800], desc[UR14][R16.64+0x40] ;  /* 0x0480004010787fae */ /* 0x000fe2000b901d4e */
[C---:B------:R-:W-:Y:S02]  /*1d00*/  SEL R3, R4.reuse, 0xffffffe0, !P0 ;  /* 0xffffffe004037807 */ /* 0x040fe40004000000 */
[----:B------:R-:W-:Y:S01]  /*1d10*/  SEL R4, R4, 0xffffffe0, !P1 ;  /* 0xffffffe004047807 */ /* 0x000fe20004800000 */
[----:B------:R1:W-:Y:S02]  /*1d20*/  LDGSTS.E.BYPASS.LTC128B.128 [R120+0x5800], desc[UR14][R16.64+0x80] ;  /* 0x0580008010787fae */ /* 0x0003e4000b901d4e */
[----:B------:R-:W-:Y:S01]  /*1d30*/  IMAD.IADD R114, R116, 0x1, R3 ;  /* 0x0000000174727824 */ /* 0x000fe200078e0203 */
[----:B------:R-:W-:Y:S01]  /*1d40*/  LOP3.LUT R3, R84, 0xffffffe0, RZ, 0xc0, !PT ;  /* 0xffffffe054037812 */ /* 0x000fe200078ec0ff */
[----:B------:R-:W0:Y:S01]  /*1d50*/  LDGDEPBAR ;  /* 0x00000000000079af */ /* 0x000e220000000000 */
[----:B------:R-:W-:-:S03]  /*1d60*/  IMAD.IADD R115, R117, 0x1, R4 ;  /* 0x0000000175737824 */ /* 0x000fc600078e0204 */
[----:B------:R-:W-:-:S05]  /*1d70*/  IMAD.IADD R3, R86, 0x1, -R3 ;  /* 0x0000000156037824 */ /* 0x000fca00078e0a03 */
[----:B------:R-:W-:-:S04]  /*1d80*/  SHF.R.S32.HI R124, RZ, 0x1f, R3 ;  /* 0x0000001fff7c7819 */ /* 0x000fc80000011403 */
[----:B------:R-:W-:Y:S01]  /*1d90*/  LEA.HI R124, R124, R3, RZ, 0x2 ;  /* 0x000000037c7c7211 */ /* 0x000fe200078f10ff */
[----:B------:R-:W-:-:S03]  /*1da0*/  IMAD.SHL.U32 R3, R86, 0x2, RZ ;  /* 0x0000000256037824 */ /* 0x000fc600078e00ff */
[----:B------:R-:W-:Y:S01]  /*1db0*/  SHF.R.S32.HI R124, RZ, 0x2, R124 ;  /* 0x00000002ff7c7819 */ /* 0x000fe2000001147c */
        /* <DEDUP_REMOVED lines=13> */
[----:B-1----:R-:W1:Y:S04]  /*1e90*/  LDSM.16.M88.4 R16, [R87+0x3400] ;  /* 0x003400005710783b */ /* 0x002e680000000200 */
[----:B------:R-:W4:Y:S04]  /*1ea0*/  LDSM.16.M88.4 R60, [R87+0x3800] ;  /* 0x00380000573c783b */ /* 0x000f280000000200 */
[----:B------:R-:W5:Y:S04]  /*1eb0*/  LDSM.16.M88.4 R68, [R87+0x3c00] ;  /* 0x003c00005744783b */ /* 0x000f680000000200 */
[----:B------:R-:W-:Y:S04]  /*1ec0*/  LDSM.16.M88.4 R32, [R115] ;  /* 0x000000007320783b */ /* 0x000fe80000000200 */
[----:B------:R-:W5:Y:S04]  /*1ed0*/  LDSM.16.M88.4 R48, [R114] ;  /* 0x000000007230783b */ /* 0x000f680000000200 */
[----:B------:R-:W5:Y:S04]  /*1ee0*/  LDSM.16.M88.4 R44, [R114+0x400] ;  /* 0x00040000722c783b */ /* 0x000f680000000200 */
[----:B------:R-:W5:Y:S04]  /*1ef0*/  LDSM.16.M88.4 R40, [R114+0x800] ;  /* 0x000800007228783b */ /* 0x000f680000000200 */
[----:B------:R-:W-:Y:S04]  /*1f00*/  LDSM.16.M88.4 R76, [R117+0x1000] ;  /* 0x00100000754c783b */ /* 0x000fe80000000200 */
[----:B------:R-:W5:Y:S01]  /*1f10*/  LDSM.16.M88.4 R12, [R87+0x4000] ;  /* 0x00400000570c783b */ /* 0x000f620000000200 */
[C---:B---3--:R-:W-:Y:S03]  /*1f20*/  HMMA.16816.F32 R28, R52.reuse, R24, RZ ;  /* 0x00000018341c723c */ /* 0x048fe600000018ff */
[----:B------:R-:W3:Y:S04]  /*1f30*/  LDSM.16.M88.4 R36, [R114+0xc00] ;  /* 0x000c00007224783b */ /* 0x000ee80000000200 */
[----:B------:R-:W3:Y:S01]  /*1f40*/  LDSM.16.M88.4 R72, [R87+0x4800] ;  /* 0x004800005748783b */ /* 0x000ee20000000200 */
[C---:B------:R-:W-:Y:S03]  /*1f50*/  HMMA.16816.F32 R24, R52.reuse, R26, RZ ;  /* 0x0000001a3418723c */ /* 0x040fe600000018ff */
[----:B--2---:R-:W-:Y:S03]  /*1f60*/  LDSM.16.M88.4 R8, [R87+0x4400] ;  /* 0x004400005708783b */ /* 0x004fe60000000200 */
[C---:B-1----:R-:W-:Y:S01]  /*1f70*/  HMMA.16816.F32 R20, R52.reuse, R16, RZ ;  /* 0x000000103414723c */ /* 0x042fe200000018ff */
[----:B------:R-:W0:Y:S05]  /*1f80*/  LDGDEPBAR ;  /* 0x00000000000079af */ /* 0x000e2a0000000000 */
[C---:B------:R-:W-:Y:S06]  /*1f90*/  HMMA.16816.F32 R16, R52.reuse, R18, RZ ;  /* 0x000000123410723c */ /* 0x040fec00000018ff */
[C---:B----4-:R-:W-:Y:S06]  /*1fa0*/  HMMA.16816.F32 R64, R52.reuse, R60, RZ ;  /* 0x0000003c3440723c */ /* 0x050fec00000018ff */
[C---:B------:R-:W-:Y:S06]  /*1fb0*/  HMMA.16816.F32 R60, R52.reuse, R62, RZ ;  /* 0x0000003e343c723c */ /* 0x040fec00000018ff */
[----:B-----5:R-:W-:Y:S06]  /*1fc0*/  HMMA.16816.F32 R56, R52, R68, RZ ;  /* 0x000000443438723c */ /* 0x020fec00000018ff */
[----:B------:R-:W-:Y:S06]  /*1fd0*/  HMMA.16816.F32 R28, R32, R48, R28 ;  /* 0x00000030201c723c */ /* 0x000fec000000181c */
[----:B------:R-:W-:Y:S01]  /*1fe0*/  HMMA.16816.F32 R52, R52, R70, RZ ;  /* 0x000000463434723c */ /* 0x000fe200000018ff */
[----:B------:R-:W-:Y:S05]  /*1ff0*/  LDSM.16.M88.4 R68, [R87+0x4c00] ;  /* 0x004c00005744783b */ /* 0x000fea0000000200 */
[C---:B------:R-:W-:Y:S01]  /*2000*/  HMMA.16816.F32 R24, R32.reuse, R50, R24 ;  /* 0x000000322018723c */ /* 0x040fe20000001818 */
[----:B------:R-:W-:Y:S05]  /*2010*/  LDSM.16.M88.4 R48, [R115+0x1000] ;  /* 0x001000007330783b */ /* 0x000fea0000000200 */
[C---:B------:R-:W-:Y:S06]  /*2020*/  HMMA.16816.F32 R20, R32.reuse, R44, R20 ;  /* 0x0000002c2014723c */ /* 0x040fec0000001814 */
[C---:B------:R-:W-:Y:S01]  /*2030*/  HMMA.16816.F32 R16, R32.reuse, R46, R16 ;  /* 0x0000002e2010723c */ /* 0x040fe20000001810 */
[----:B------:R-:W1:Y:S05]  /*2040*/  LDSM.16.M88.4 R44, [R114+0x1000] ;  /* 0x00100000722c783b */ /* 0x000e6a0000000200 */
[----:B------:R-:W-:Y:S06]  /*2050*/  HMMA.16816.F32 R64, R32, R40, R64 ;  /* 0x000000282040723c */ /* 0x000fec0000001840 */
[----:B------:R-:W-:Y:S06]  /*2060*/  HMMA.16816.F32 R28, R76, R12, R28 ;  /* 0x0000000c4c1c723c */ /* 0x000fec000000181c */
[C---:B---3--:R-:W-:Y:S06]  /*2070*/  HMMA.16816.F32 R56, R32.reuse, R36, R56 ;  /* 0x000000242038723c */ /* 0x048fec0000001838 */
[----:B------:R-:W-:Y:S01]  /*2080*/  HMMA.16816.F32 R52, R32, R38, R52 ;  /* 0x000000262034723c */ /* 0x000fe20000001834 */
[----:B------:R-:W2:Y:S05]  /*2090*/  LDSM.16.M88.4 R36, [R114+0x1800] ;  /* 0x001800007224783b */ /* 0x000eaa0000000200 */
[C---:B------:R-:W-:Y:S01]  /*20a0*/  HMMA.16816.F32 R24, R76.reuse, R14, R24 ;  /* 0x0000000e4c18723c */ /* 0x040fe20000001818 */
[----:B------:R-:W-:Y:S05]  /*20b0*/  LDSM.16.M88.4 R12, [R87+0x5000] ;  /* 0x00500000570c783b */ /* 0x000fea0000000200 */
[----:B------:R-:W-:Y:S06]  /*20c0*/  HMMA.16816.F32 R64, R76, R72, R64 ;  /* 0x000000484c40723c */ /* 0x000fec0000001840 */
[----:B------:R-:W-:Y:S01]  /*20d0*/  HMMA.16816.F32 R60, R32, R42, R60 ;  /* 0x0000002a203c723c */ /* 0x000fe2000000183c */
[----:B------:R-:W3:Y:S04]  /*20e0*/  LDSM.16.M88.4 R40, [R114+0x1400] ;  /* 0x001400007228783b */ /* 0x000ee80000000200 */
[----:B------:R-:W-:Y:S01]  /*20f0*/  LDSM.16.M88.4 R32, [R114+0x1c00] ;  /* 0x001c00007220783b */ /* 0x000fe20000000200 */
[----:B-1----:R-:W-:Y:S06]  /*2100*/  HMMA.16816.F32 R28, R48, R44, R28 ;  /* 0x0000002c301c723c */ /* 0x002fec000000181c */
[C---:B------:R-:W-:Y:S06]  /*2110*/  HMMA.16816.F32 R20, R76.reuse, R8, R20 ;  /* 0x000000084c14723c */ /* 0x040fec0000001814 */
[----:B------:R-:W-:Y:S01]  /*2120*/  HMMA.16816.F32 R16, R76, R10, R16 ;  /* 0x0000000a4c10723c */ /* 0x000fe20000001810 */
[----:B------:R-:W-:Y:S05]  /*2130*/  LDSM.16.M88.4 R8, [R117+0x2000] ;  /* 0x002000007508783b */ /* 0x000fea0000000200 */
[C---:B------:R-:W-:Y:S01]  /*2140*/  HMMA.16816.F32 R44, R48.reuse, R46, R24 ;  /* 0x0000002e302c723c */ /* 0x040fe20000001818 */
[----:B------:R-:W1:Y:S05]  /*2150*/  LDSM.16.M88.4 R24, [R87+0x5800] ;  /* 0x005800005718783b */ /* 0x000e6a0000000200 */
[----:B--2---:R-:W-:Y:S06]  /*2160*/  HMMA.16816.F32 R64, R48, R36, R64 ;  /* 0x000000243040723c */ /* 0x004fec0000001840 */
[C---:B------:R-:W-:Y:S01]  /*2170*/  HMMA.16816.F32 R60, R76.reuse, R74, R60 ;  /* 0x0000004a4c3c723c */ /* 0x040fe2000000183c */
[----:B------:R-:W-:Y:S05]  /*2180*/  LDSM.16.M88.4 R72, [R114+0x2000] ;  /* 0x002000007248783b */ /* 0x000fea0000000200 */
[C---:B------:R-:W-:Y:S06]  /*2190*/  HMMA.16816.F32 R56, R76.reuse, R68, R56 ;  /* 0x000000444c38723c */ /* 0x040fec0000001838 */
[----:B------:R-:W-:Y:S01]  /*21a0*/  HMMA.16816.F32 R68, R76, R70, R52 ;  /* 0x000000464c44723c */ /* 0x000fe20000001834 */
[----:B------:R-:W2:Y:S05]  /*21b0*/  LDSM.16.M88.4 R52, [R87+0x5400] ;  /* 0x005400005734783b */ /* 0x000eaa0000000200 */
[C---:B---3--:R-:W-:Y:S01]  /*21c0*/  HMMA.16816.F32 R76, R48.reuse, R40, R20 ;  /* 0x00000028304c723c */ /* 0x048fe20000001814 */
[----:B------:R-:W3:Y:S05]  /*21d0*/  LDSM.16.M88.4 R20, [R115+0x2000] ;  /* 0x002000007314783b */ /* 0x000eea0000000200 */
[----:B------:R-:W-:Y:S01]  /*21e0*/  HMMA.16816.F32 R60, R48, R38, R60 ;  /* 0x00000026303c723c */ /* 0x000fe2000000183c */
[----:B------:R-:W4:Y:S01]  /*21f0*/  LDSM.16.M88.4 R36, [R87+0x5c00] ;  /* 0x005c00005724783b */ /* 0x000f220000000200 */
[----:B------:R-:W-:Y:S01]  /*2200*/  SHF.R.S32.HI R40, RZ, 0x1f, R84 ;  /* 0x0000001fff287819 */ /* 0x000fe20000011454 */
[----:B------:R-:W-:-:S03]  /*2210*/  VIADD R41, R85, 0xffffffff ;  /* 0xffffffff55297836 */ /* 0x000fc60000000000 */
[----:B-1----:R-:W-:Y:S01]  /*2220*/  HMMA.16816.F32 R64, R8, R24, R64 ;  /* 0x000000180840723c */ /* 0x002fe20000001840 */
[----:B------:R-:W-:Y:S01]  /*2230*/  LEA.HI R40, R40, R83, RZ, 0x2 ;  /* 0x0000005328287211 */ /* 0x000fe200078f10ff */
[C---:B------:R-:W-:Y:S01]  /*2240*/  IMAD.SHL.U32 R0, R41.reuse, 0x40, RZ ;  /* 0x0000004029007824 */ /* 0x040fe200078e00ff */
[----:B------:R-:W-:Y:S02]  /*2250*/  ISETP.GT.AND P0, PT, R41, R118, PT ;  /* 0x000000762900720c */ /* 0x000fe40003f04270 */
[----:B------:R-:W-:Y:S01]  /*2260*/  LOP3.LUT R40, R40, 0xfffffffc, RZ, 0xc0, !PT ;  /* 0xfffffffc28287812 */ /* 0x000fe200078ec0ff */
[----:B------:R-:W-:Y:S01]  /*2270*/  HMMA.16816.F32 R16, R48, R42, R16 ;  /* 0x0000002a3010723c */ /* 0x000fe20000001810 */
[C---:B------:R-:W-:Y:S01]  /*2280*/  IMAD R25, R83.reuse, 0x10, R88 ;  /* 0x0000001053197824 */ /* 0x040fe200078e0258 */
[----:B------:R-:W-:Y:S02]  /*2290*/  LOP3.LUT R3, R0, 0x6, R3, 0xf8, !PT ;  /* 0x0000000600037812 */ /* 0x000fe400078ef803 */
[----:B------:R-:W-:-:S02]  /*22a0*/  IMAD.IADD R133, R83, 0x1, -R40 ;  /* 0x0000000153857824 */ /* 0x000fc400078e0a28 */
[----:B------:R-:W-:Y:S01]  /*22b0*/  IADD3 R25, R25, 0x1, R124 ;  /* 0x0000000119197810 */ /* 0x000fe20007ffe07c */
[C---:B------:R-:W-:Y:S03]  /*22c0*/  HMMA.16816.F32 R28, R8.reuse, R12, R28 ;  /* 0x0000000c081c723c */ /* 0x040fe6000000181c */
[----:B------:R-:W-:Y:S02]  /*22d0*/  IADD3 R24, R82, -UR13, R25 ;  /* 0x8000000d52187c10 */ /* 0x000fe4000fffe019 */
[----:B------:R-:W-:Y:S01]  /*22e0*/  LOP3.LUT R25, R3, 0x1, RZ, 0xfc, !PT ;  /* 0x0000000103197812 */ /* 0x000fe200078efcff */
[----:B------:R-:W-:Y:S01]  /*22f0*/  HMMA.16816.F32 R44, R8, R14, R44 ;  /* 0x0000000e082c723c */ /* 0x000fe2000000182c */
[----:B------:R-:W1:Y:S01]  /*2300*/  LDSM.16.M88.4 R12, [R114+0x2400] ;  /* 0x00240000720c783b */ /* 0x000e620000000200 */
[----:B------:R-:W-:-:S04]  /*2310*/  VIADD R41, R24, UR12 ;  /* 0x0000000c18297c36 */ /* 0x000fc80008000000 */
[C---:B------:R-:W-:Y:S01]  /*2320*/  HMMA.16816.F32 R56, R48.reuse, R32, R56 ;  /* 0x000000203038723c */ /* 0x040fe20000001838 */
[C---:B------:R-:W-:Y:S02]  /*2330*/  VIMNMX R40, R41.reuse, R82, PT ;  /* 0x0000005229287248 */ /* 0x040fe40003fe0100 */
[----:B------:R-:W-:Y:S02]  /*2340*/  VIADDMNMX R82, R41, 0x8, R82, PT ;  /* 0x0000000829527846 */ /* 0x000fe40003800152 */
[C---:B------:R-:W-:Y:S01]  /*2350*/  ISETP.GE.AND P3, PT, R25.reuse, R40, PT ;  /* 0x000000281900720c */ /* 0x040fe20003f66270 */
[----:B------:R-:W-:Y:S01]  /*2360*/  HMMA.16816.F32 R68, R48, R34, R68 ;  /* 0x000000223044723c */ /* 0x000fe20000001844 */
[----:B------:R-:W5:Y:S01]  /*2370*/  LDSM.16.M88.4 R32, [R114+0x2800] ;  /* 0x002800007220783b */ /* 0x000f620000000200 */
[----:B------:R-:W-:Y:S02]  /*2380*/  ISETP.GE.AND P5, PT, R25, R82, PT ;  /* 0x000000521900720c */ /* 0x000fe40003fa6270 */
[----:B------:R-:W-:-:S02]  /*2390*/  LOP3.LUT R41, R3, 0x8, RZ, 0xfc, !PT ;  /* 0x0000000803297812 */ /* 0x000fc400078efcff */
[----:B------:R-:W-:Y:S01]  /*23a0*/  HMMA.16816.F32 R60, R8, R26, R60 ;  /* 0x0000001a083c723c */ /* 0x000fe2000000183c */
[----:B------:R-:W5:Y:S01]  /*23b0*/  LDSM.16.M88.4 R24, [R114+0x2c00] ;  /* 0x002c00007218783b */ /* 0x000f620000000200 */
[----:B------:R-:W-:Y:S01]  /*23c0*/  ISETP.GE.AND P2, PT, R41, R40, PT ;  /* 0x000000282900720c */ /* 0x000fe20003f46270 */
[----:B------:R-:W-:-:S04]  /*23d0*/  DEPBAR.LE SB0, 0x0 ;  /* 0x000080000000791a */ /* 0x000fc80000000000 */
[----:B--2---:R-:W-:Y:S01]  /*23e0*/  HMMA.16816.F32 R76, R8, R52, R76 ;  /* 0x00000034084c723c */ /* 0x004fe2000000184c */
[----:B------:R-:W-:-:S05]  /*23f0*/  ISETP.GE.AND P1, PT, R41, R82, PT ;  /* 0x000000522900720c */ /* 0x000fca0003f26270 */
[----:B------:R-:W-:Y:S06]  /*2400*/  HMMA.16816.F32 R16, R8, R54, R16 ;  /* 0x000000360810723c */ /* 0x000fec0000001810 */
[----:B---3--:R-:W-:Y:S06]  /*2410*/  HMMA.16816.F32 R28, R20, R72, R28 ;  /* 0x00000048141c723c */ /* 0x008fec000000181c */
[----:B----4-:R-:W-:Y:S06]  /*2420*/  HMMA.16816.F32 R56, R8, R36, R56 ;  /* 0x000000240838723c */ /* 0x010fec0000001838 */
[C---:B------:R-:W-:Y:S06]  /*2430*/  HMMA.16816.F32 R44, R20.reuse, R74, R44 ;  /* 0x0000004a142c723c */ /* 0x040fec000000182c */
[----:B-1----:R-:W-:Y:S06]  /*2440*/  HMMA.16816.F32 R76, R20, R12, R76 ;  /* 0x0000000c144c723c */ /* 0x002fec000000184c */
[----:B------:R-:W-:Y:S01]  /*2450*/  HMMA.16816.F32 R68, R8, R38, R68 ;  /* 0x000000260844723c */ /* 0x000fe20000001844 */
[----:B------:R-:W-:-:S02]  /*2460*/  LOP3.LUT R13, R3, 0x9, RZ, 0xfc, !PT ;  /* 0x00000009030d7812 */ /* 0x000fc400078efcff */
[----:B------:R-:W-:Y:S02]  /*2470*/  FSEL R12, R29, -INF , !P3 ;  /* 0xff8000001d0c7808 */ /* 0x000fe40005800000 */
[C---:B------:R-:W-:Y:S01]  /*2480*/  ISETP.GE.AND P4, PT, R13.reuse, R40, PT ;  /* 0x000000280d00720c */ /* 0x040fe20003f86270 */
[C---:B------:R-:W-:Y:S01]  /*2490*/  HMMA.16816.F32 R16, R20.reuse, R14, R16 ;  /* 0x0000000e1410723c */ /* 0x040fe20000001810 */
[----:B------:R-:W-:Y:S02]  /*24a0*/  ISETP.GE.AND P3, PT, R13, R82, PT ;  /* 0x000000520d00720c */ /* 0x000fe40003f66270 */
[----:B------:R-:W-:Y:S02]  /*24b0*/  LOP3.LUT R13, R3, 0x10, RZ, 0xfc, !PT ;  /* 0x00000010030d7812 */ /* 0x000fe400078efcff */
[----:B------:R-:W-:Y:S01]  /*24c0*/  FSEL R31, R31, -INF , !P5 ;  /* 0xff8000001f1f7808 */ /* 0x000fe20006800000 */
[----:B-----5:R-:W-:Y:S01]  /*24d0*/  HMMA.16816.F32 R64, R20, R32, R64 ;  /* 0x000000201440723c */ /* 0x020fe20000001840 */
[----:B------:R-:W-:-:S02]  /*24e0*/  LOP3.LUT R15, R3, 0x11, RZ, 0xfc, !PT ;  /* 0x00000011030f7812 */ /* 0x000fc400078efcff */
[----:B------:R-:W-:Y:S02]  /*24f0*/  FSEL R44, R44, -INF , !P2 ;  /* 0xff8000002c2c7808 */ /* 0x000fe40005000000 */
[C---:B------:R-:W-:Y:S01]  /*2500*/  ISETP.GE.AND P5, PT, R13.reuse, R40, PT ;  /* 0x000000280d00720c */ /* 0x040fe20003fa6270 */
[C---:B------:R-:W-:Y:S01]  /*2510*/  HMMA.16816.F32 R60, R20.reuse, R34, R60 ;  /* 0x00000022143c723c */ /* 0x040fe2000000183c */
[----:B------:R-:W-:Y:S02]  /*2520*/  ISETP.GE.AND P2, PT, R13, R82, PT ;  /* 0x000000520d00720c */ /* 0x000fe40003f46270 */
[----:B------:R-:W-:Y:S02]  /*2530*/  FSEL R13, R46, -INF , !P1 ;  /* 0xff8000002e0d7808 */ /* 0x000fe40004800000 */
[----:B------:R-:W-:Y:S01]  /*2540*/  FSEL R14, R45, -INF , !P4 ;  /* 0xff8000002d0e7808 */ /* 0x000fe20006000000 */
[----:B------:R-:W-:Y:S01]  /*2550*/  HMMA.16816.F32 R56, R20, R24, R56 ;  /* 0x000000181438723c */ /* 0x000fe20000001838 */
[----:B------:R-:W-:-:S02]  /*2560*/  ISETP.GE.AND P1, PT, R15, R40, PT ;  /* 0x000000280f00720c */ /* 0x000fc40003f26270 */
[----:B------:R-:W-:Y:S02]  /*2570*/  ISETP.GE.AND P4, PT, R15, R82, PT ;  /* 0x000000520f00720c */ /* 0x000fe40003f86270 */
[C---:B------:R-:W-:Y:S01]  /*2580*/  LOP3.LUT R15, R3.reuse, 0x18, RZ, 0xfc, !PT ;  /* 0x00000018030f7812 */ /* 0x040fe200078efcff */
[----:B------:R-:W-:Y:S01]  /*2590*/  HMMA.16816.F32 R68, R20, R26, R68 ;  /* 0x0000001a1444723c */ /* 0x000fe20000001844 */
[C---:B------:R-:W-:Y:S02]  /*25a0*/  LOP3.LUT R29, R3.reuse, 0x19, RZ, 0xfc, !PT ;  /* 0x00000019031d7812 */ /* 0x040fe400078efcff */
[----:B------:R-:W-:Y:S02]  /*25b0*/  LOP3.LUT R9, R3, 0x20, RZ, 0xfc, !PT ;  /* 0x0000002003097812 */ /* 0x000fe400078efcff */
[----:B------:R-:W-:Y:S02]  /*25c0*/  FSEL R47, R47, -INF , !P3 ;  /* 0xff8000002f2f7808 */ /* 0x000fe40005800000 */
[----:B------:R-:W-:-:S02]  /*25d0*/  FSEL R76, R76, -INF , !P5 ;  /* 0xff8000004c4c7808 */ /* 0x000fc40006800000 */
[----:B------:R-:W-:Y:S02]  /*25e0*/  FSEL R11, R78, -INF , !P2 ;  /* 0xff8000004e0b7808 */ /* 0x000fe40005000000 */
[----:B------:R-:W-:Y:S02]  /*25f0*/  FSEL R10, R77, -INF , !P1 ;  /* 0xff8000004d0a7808 */ /* 0x000fe40004800000 */
[----:B------:R-:W-:Y:S01]  /*2600*/  FSEL R79, R79, -INF , !P4 ;  /* 0xff8000004f4f7808 */ /* 0x000fe20006000000 */
[----:B------:R-:W-:Y:S01]  /*2610*/  BAR.SYNC.DEFER_BLOCKING 0x0 ;  /* 0x0000000000007b1d */ /* 0x000fe20000010000 */
[C---:B------:R-:W-:Y:S02]  /*2620*/  ISETP.GE.AND P3, PT, R15.reuse, R40, PT ;  /* 0x000000280f00720c */ /* 0x040fe40003f66270 */
[----:B------:R-:W-:Y:S02]  /*2630*/  ISETP.GE.AND P5, PT, R15, R82, PT ;  /* 0x000000520f00720c */ /* 0x000fe40003fa6270 */
[----:B------:R-:W-:-:S02]  /*2640*/  ISETP.GE.AND P2, PT, R29, R40, PT ;  /* 0x000000281d00720c */ /* 0x000fc40003f46270 */
[----:B------:R-:W-:Y:S02]  /*2650*/  ISETP.GE.AND P1, PT, R29, R82, PT ;  /* 0x000000521d00720c */ /* 0x000fe40003f26270 */
[----:B------:R-:W-:Y:S02]  /*2660*/  ISETP.GE.AND P4, PT, R9, R40, PT ;  /* 0x000000280900720c */ /* 0x000fe40003f86270 */
[C---:B------:R-:W-:Y:S02]  /*2670*/  LOP3.LUT R29, R3.reuse, 0x21, RZ, 0xfc, !PT ;  /* 0x00000021031d7812 */ /* 0x040fe400078efcff */
[----:B------:R-:W-:Y:S02]  /*2680*/  LOP3.LUT R15, R3, 0x28, RZ, 0xfc, !PT ;  /* 0x00000028030f7812 */ /* 0x000fe400078efcff */
[----:B------:R-:W-:Y:S02]  /*2690*/  FSEL R16, R16, -INF , !P3 ;  /* 0xff80000010107808 */ /* 0x000fe40005800000 */
[----:B------:R-:W-:-:S02]  /*26a0*/  FSEL R8, R17, -INF , !P2 ;  /* 0xff80000011087808 */ /* 0x000fc40005000000 */
[----:B------:R-:W-:Y:S02]  /*26b0*/  FSEL R19, R19, -INF , !P1 ;  /* 0xff80000013137808 */ /* 0x000fe40004800000 */
[----:B------:R-:W-:Y:S02]  /*26c0*/  FSEL R102, R64, -INF , !P4 ;  /* 0xff80000040667808 */ /* 0x000fe40006000000 */
[-C--:B------:R-:W-:Y:S02]  /*26d0*/  ISETP.GE.AND P3, PT, R9, R82.reuse, PT ;  /* 0x000000520900720c */ /* 0x080fe40003f66270 */
[----:B------:R-:W-:Y:S02]  /*26e0*/  ISETP.GE.AND P2, PT, R29, R82, PT ;  /* 0x000000521d00720c */ /* 0x000fe40003f46270 */
[C---:B------:R-:W-:Y:S02]  /*26f0*/  ISETP.GE.AND P1, PT, R15.reuse, R40, PT ;  /* 0x000000280f00720c */ /* 0x040fe40003f26270 */
[----:B------:R-:W-:-:S02]  /*2700*/  ISETP.GE.AND P4, PT, R15, R82, PT ;  /* 0x000000520f00720c */ /* 0x000fc40003f86270 */
[C---:B------:R-:W-:Y:S02]  /*2710*/  LOP3.LUT R17, R3.reuse, 0x29, RZ, 0xfc, !PT ;  /* 0x0000002903117812 */ /* 0x040fe400078efcff */
[----:B------:R-:W-:Y:S02]  /*2720*/  LOP3.LUT R15, R3, 0x30, RZ, 0xfc, !PT ;  /* 0x00000030030f7812 */ /* 0x000fe400078efcff */
[----:B------:R-:W-:Y:S02]  /*2730*/  FSEL R9, R18, -INF , !P5 ;  /* 0xff80000012097808 */ /* 0x000fe40006800000 */
[----:B------:R-:W-:Y:S02]  /*2740*/  FSEL R107, R66, -INF , !P3 ;  /* 0xff800000426b7808 */ /* 0x000fe40005800000 */
[----:B------:R-:W-:Y:S02]  /*2750*/  FSEL R103, R67, -INF , !P2 ;  /* 0xff80000043677808 */ /* 0x000fe40005000000 */
[----:B------:R-:W-:-:S02]  /*2760*/  FSEL R106, R60, -INF , !P1 ;  /* 0xff8000003c6a7808 */ /* 0x000fc40004800000 */
[-C--:B------:R-:W-:Y:S02]  /*2770*/  ISETP.GE.AND P5, PT, R29, R40.reuse, PT ;  /* 0x000000281d00720c */ /* 0x080fe40003fa6270 */
[-C--:B------:R-:W-:Y:S02]  /*2780*/  ISETP.GE.AND P3, PT, R17, R40.reuse, PT ;  /* 0x000000281100720c */ /* 0x080fe40003f66270 */
[C---:B------:R-:W-:Y:S02]  /*2790*/  ISETP.GE.AND P2, PT, R15.reuse, R40, PT ;  /* 0x000000280f00720c */ /* 0x040fe40003f46270 */
[----:B------:R-:W-:Y:S02]  /*27a0*/  ISETP.GE.AND P1, PT, R15, R82, PT ;  /* 0x000000520f00720c */ /* 0x000fe40003f26270 */
[----:B------:R-:W-:Y:S02]  /*27b0*/  LOP3.LUT R15, R3, 0x31, RZ, 0xfc, !PT ;  /* 0x00000031030f7812 */ /* 0x000fe400078efcff */
[----:B------:R-:W-:-:S02]  /*27c0*/  FSEL R104, R65, -INF , !P5 ;  /* 0xff80000041687808 */ /* 0x000fc40006800000 */
[----:B------:R-:W-:Y:S02]  /*27d0*/  FSEL R105, R62, -INF , !P4 ;  /* 0xff8000003e697808 */ /* 0x000fe40006000000 */
[----:B------:R-:W-:Y:S02]  /*27e0*/  FSEL R108, R61, -INF , !P3 ;  /* 0xff8000003d6c7808 */ /* 0x000fe40005800000 */
[----:B------:R-:W-:Y:S02]  /*27f0*/  FSEL R97, R58, -INF , !P1 ;  /* 0xff8000003a617808 */ /* 0x000fe40004800000 */
[----:B------:R-:W-:Y:S02]  /*2800*/  ISETP.GE.AND P5, PT, R17, R82, PT ;  /* 0x000000521100720c */ /* 0x000fe40003fa6270 */
[C---:B------:R-:W-:Y:S02]  /*2810*/  ISETP.GE.AND P4, PT, R15.reuse, R40, PT ;  /* 0x000000280f00720c */ /* 0x040fe40003f86270 */
[----:B------:R-:W-:-:S02]  /*2820*/  ISETP.GE.AND P3, PT, R15, R82, PT ;  /* 0x000000520f00720c */ /* 0x000fc40003f66270 */
[C---:B------:R-:W-:Y:S02]  /*2830*/  ISETP.GE.AND P1, PT, R3.reuse, R40, PT ;  /* 0x000000280300720c */ /* 0x040fe40003f26270 */
[C---:B------:R-:W-:Y:S02]  /*2840*/  LOP3.LUT R17, R3.reuse, 0x38, RZ, 0xfc, !PT ;  /* 0x0000003803117812 */ /* 0x040fe400078efcff */
[----:B------:R-:W-:Y:S02]  /*2850*/  LOP3.LUT R15, R3, 0x39, RZ, 0xfc, !PT ;  /* 0x00000039030f7812 */ /* 0x000fe400078efcff */
[----:B------:R-:W-:Y:S02]  /*2860*/  FSEL R109, R63, -INF , !P5 ;  /* 0xff8000003f6d7808 */ /* 0x000fe40006800000 */
[----:B------:R-:W-:Y:S02]  /*2870*/  FSEL R98, R56, -INF , !P2 ;  /* 0xff80000038627808 */ /* 0x000fe40005000000 */
[----:B------:R-:W-:-:S02]  /*2880*/  FSEL R96, R57, -INF , !P4 ;  /* 0xff80000039607808 */ /* 0x000fc40006000000 */
[----:B------:R-:W-:Y:S02]  /*2890*/  FSEL R95, R59, -INF , !P3 ;  /* 0xff8000003b5f7808 */ /* 0x000fe40005800000 */
[----:B------:R-:W-:Y:S02]  /*28a0*/  FSEL R28, R28, -INF , !P1 ;  /* 0xff8000001c1c7808 */ /* 0x000fe40004800000 */
[C---:B------:R-:W-:Y:S02]  /*28b0*/  ISETP.GE.AND P5, PT, R17.reuse, R40, PT ;  /* 0x000000281100720c */ /* 0x040fe40003fa6270 */
[----:B------:R-:W-:Y:S02]  /*28c0*/  ISETP.GE.AND P2, PT, R17, R82, PT ;  /* 0x000000521100720c */ /* 0x000fe40003f46270 */
[----:B------:R-:W-:Y:S02]  /*28d0*/  ISETP.GE.AND P4, PT, R15, R40, PT ;  /* 0x000000280f00720c */ /* 0x000fe40003f86270 */
[-C--:B------:R-:W-:Y:S01]  /*28e0*/  ISETP.GE.AND P3, PT, R3, R82.reuse, PT ;  /* 0x000000520300720c */ /* 0x080fe20003f66270 */
[----:B------:R-:W-:Y:S01]  /*28f0*/  IMAD.IADD R3, R5, 0x1, R80 ;  /* 0x0000000105037824 */ /* 0x000fe200078e0250 */
[----:B------:R-:W-:-:S02]  /*2900*/  ISETP.GE.AND P1, PT, R15, R82, PT ;  /* 0x000000520f00720c */ /* 0x000fc40003f26270 */
[----:B------:R-:W-:Y:S02]  /*2910*/  FSEL R5, R30, -INF , !P3 ;  /* 0xff8000001e057808 */ /* 0x000fe40005800000 */
        /* <DEDUP_REMOVED lines=66> */
.L_x_4917:
[----:B------:R-:W-:-:S04]  /*2d40*/  IADD3 R2, -R2, RZ, RZ ;  /* 0x000000ff02027210 */ /* 0x000fc80007ffe1ff */
[----:B------:R-:W-:-:S07]  /*2d50*/  SHF.R.S32.HI R7, RZ, 0x1f, R2 ;  /* 0x0000001fff077819 */ /* 0x000fce0000011402 */
.L_x_4918:
        /* <DEDUP_REMOVED lines=14> */
.L_x_4916:
        /* <DEDUP_REMOVED lines=60> */
[----:B-1----:R-:W-:-:S04]  /*3200*/  FMNMX.FTZ R0, R6, R7, !PT ;  /* 0x0000000706007209 */ /* 0x002fc80007810000 */
[----:B------:R-:W1:Y:S01]  /*3210*/  MUFU.EX2 R88, R88 ;  /* 0x0000005800587308 */ /* 0x000e620000000800 */
[C---:B------:R-:W-:Y:S01]  /*3220*/  FSETP.NEU.FTZ.AND P1, PT, R0.reuse, -INF , PT ;  /* 0xff8000000000780b */ /* 0x040fe20003f3d000 */
[----:B------:R-:W-:-:S05]  /*3230*/  FMUL.FTZ R94, R0, UR4 ;  /* 0x00000004005e7c20 */ /* 0x000fca0008410000 */
[----:B------:R-:W-:Y:S01]  /*3240*/  FSEL R94, R94, RZ, P1 ;  /* 0x000000ff5e5e7208 */ /* 0x000fe20000800000 */
[----:B------:R-:W-:Y:S04]  /*3250*/  MUFU.EX2 R84, R84 ;  /* 0x0000005400547308 */ /* 0x000fe80000000800 */
[--C-:B------:R-:W-:Y:S01]  /*3260*/  FFMA.FTZ R91, R5, UR4, -R94.reuse ;  /* 0x00000004055b7c23 */ /* 0x100fe2000801085e */
[--C-:B------:R-:W-:Y:S01]  /*3270*/  FFMA.FTZ R90, R31, UR4, -R94.reuse ;  /* 0x000000041f5a7c23 */ /* 0x100fe2000801085e */
[--C-:B------:R-:W-:Y:S01]  /*3280*/  FFMA.FTZ R87, R13, UR4, -R94.reuse ;  /* 0x000000040d577c23 */ /* 0x100fe2000801085e */
[--C-:B------:R-:W-:Y:S01]  /*3290*/  FFMA.FTZ R86, R47, UR4, -R94.reuse ;  /* 0x000000042f567c23 */ /* 0x100fe2000801085e */
[----:B------:R-:W2:Y:S01]  /*32a0*/  MUFU.EX2 R35, R35 ;  /* 0x0000002300237308 */ /* 0x000ea20000000800 */
[--C-:B------:R-:W-:Y:S01]  /*32b0*/  FFMA.FTZ R34, R11, UR4, -R94.reuse ;  /* 0x000000040b227c23 */ /* 0x100fe2000801085e */
[--C-:B------:R-:W-:Y:S01]  /*32c0*/  FFMA.FTZ R32, R9, UR4, -R94.reuse ;  /* 0x0000000409207c23 */ /* 0x100fe2000801085e */
[----:B-1----:R-:W-:Y:S01]  /*32d0*/  F2FP.F16.F32.PACK_AB R80, R88, R89 ;  /* 0x000000595850723e */ /* 0x002fe200000000ff */
[----:B------:R-:W-:Y:S01]  /*32e0*/  LDSM.16.MT88.4 R8, [R112+0x7400] ;  /* 0x007400007008783b */ /* 0x000fe20000004200 */
[--C-:B------:R-:W-:Y:S01]  /*32f0*/  FFMA.FTZ R31, R79, UR4, -R94.reuse ;  /* 0x000000044f1f7c23 */ /* 0x100fe2000801085e */
[--C-:B------:R-:W-:Y:S01]  /*3300*/  FFMA.FTZ R3, R19, UR4, -R94.reuse ;  /* 0x0000000413037c23 */ /* 0x100fe2000801085e */
[--C-:B------:R-:W-:Y:S01]  /*3310*/  FFMA.FTZ R97, R97, UR4, -R94.reuse ;  /* 0x0000000461617c23 */ /* 0x100fe2000801085e */
[----:B------:R-:W-:Y:S01]  /*3320*/  MUFU.EX2 R91, R91 ;  /* 0x0000005b005b7308 */ /* 0x000fe20000000800 */
[----:B------:R-:W1:Y:S01]  /*3330*/  LDSM.16.MT88.4 R16, [R112+0x8000] ;  /* 0x008000007010783b */ /* 0x000e620000004200 */
[----:B------:R-:W-:Y:S01]  /*3340*/  FFMA.FTZ R93, R93, UR4, -R94 ;  /* 0x000000045d5d7c23 */ /* 0x000fe2000801085e */
[----:B------:R-:W-:-:S02]  /*3350*/  FADD.FTZ R89, R89, R88 ;  /* 0x0000005859597221 */ /* 0x000fc40000010000 */
[----:B------:R-:W3:Y:S03]  /*3360*/  LDSM.16.MT88.4 R12, [R112+0x6400] ;  /* 0x00640000700c783b */ /* 0x000ee60000004200 */
[----:B------:R-:W4:Y:S01]  /*3370*/  MUFU.EX2 R90, R90 ;  /* 0x0000005a005a7308 */ /* 0x000f220000000800 */
[----:B--2---:R-:W-:-:S07]  /*3380*/  F2FP.F16.F32.PACK_AB R82, R35, R84 ;  /* 0x000000542352723e */ /* 0x004fce00000000ff */
[----:B------:R-:W-:Y:S08]  /*3390*/  MUFU.EX2 R87, R87 ;  /* 0x0000005700577308 */ /* 0x000ff00000000800 */
[----:B------:R-:W2:Y:S01]  /*33a0*/  MUFU.EX2 R86, R86 ;  /* 0x0000005600567308 */ /* 0x000ea20000000800 */
[----:B----4-:R-:W-:Y:S01]  /*33b0*/  F2FP.F16.F32.PACK_AB R81, R90, R91 ;  /* 0x0000005b5a51723e */ /* 0x010fe200000000ff */
[----:B------:R-:W-:-:S06]  /*33c0*/  FADD.FTZ R90, R91, R90 ;  /* 0x0000005a5b5a7221 */ /* 0x000fcc0000010000 */
[----:B------:R-:W-:Y:S08]  /*33d0*/  MUFU.EX2 R33, R33 ;  /* 0x0000002100217308 */ /* 0x000ff00000000800 */
[----:B------:R-:W4:Y:S01]  /*33e0*/  MUFU.EX2 R30, R30 ;  /* 0x0000001e001e7308 */ /* 0x000f220000000800 */
[----:B--2---:R-:W-:-:S07]  /*33f0*/  F2FP.F16.F32.PACK_AB R83, R86, R87 ;  /* 0x000000575653723e */ /* 0x004fce00000000ff */
        /* <DEDUP_REMOVED lines=16> */
[C---:B------:R-:W-:Y:S06]  /*3500*/  HMMA.16816.F32 R40, R80.reuse, R42, RZ ;  /* 0x0000002a5028723c */ /* 0x040fec00000018ff */
[C---:B------:R-:W-:Y:S01]  /*3510*/  HMMA.16816.F32 R56, R80.reuse, R58, RZ ;  /* 0x0000003a5038723c */ /* 0x040fe200000018ff */
[----:B------:R-:W-:Y:S05]  /*3520*/  MUFU.EX2 R98, R98 ;  /* 0x0000006200627308 */ /* 0x000fea0000000800 */
[----:B------:R-:W-:Y:S01]  /*3530*/  HMMA.16816.F32 R72, R80, R74, RZ ;  /* 0x0000004a5048723c */ /* 0x000fe200000018ff */
[----:B--2---:R-:W-:-:S02]  /*3540*/  F2FP.F16.F32.PACK_AB R7, R3, R32 ;  /* 0x000000200307723e */ /* 0x004fc400000000ff */
[----:B------:R-:W-:Y:S03]  /*3550*/  MUFU.EX2 R97, R97 ;  /* 0x0000006100617308 */ /* 0x000fe60000000800 */
[----:B-1----:R-:W-:Y:S06]  /*3560*/  HMMA.16816.F32 R76, R80, R16, RZ ;  /* 0x00000010504c723c */ /* 0x002fec00000018ff */
[C---:B------:R-:W-:Y:S01]  /*3570*/  HMMA.16816.F32 R60, R4.reuse, R8, R60 ;  /* 0x00000008043c723c */ /* 0x040fe2000000183c */
[----:B------:R-:W-:Y:S05]  /*3580*/  MUFU.EX2 R93, R93 ;  /* 0x0000005d005d7308 */ /* 0x000fea0000000800 */
[----:B------:R-:W-:Y:S01]  /*3590*/  HMMA.16816.F32 R64, R4, R10, R64 ;  /* 0x0000000a0440723c */ /* 0x000fe20000001840 */
[----:B------:R-:W1:Y:S05]  /*35a0*/  LDSM.16.MT88.4 R8, [R112+0x8400] ;  /* 0x008400007008783b */ /* 0x000e6a0000004200 */
[----:B------:R-:W-:Y:S01]  /*35b0*/  HMMA.16816.F32 R80, R80, R18, RZ ;  /* 0x000000125050723c */ /* 0x000fe200000018ff */
[----:B------:R-:W-:Y:S05]  /*35c0*/  LDSM.16.MT88.4 R16, [R113+0x7800] ;  /* 0x007800007110783b */ /* 0x000fea0000004200 */
[C---:B---3--:R-:W-:Y:S06]  /*35d0*/  HMMA.16816.F32 R44, R4.reuse, R12, R44 ;  /* 0x0000000c042c723c */ /* 0x048fec000000182c */
        /* <DEDUP_REMOVED lines=9> */
[--C-:B------:R-:W-:Y:S01]  /*3670*/  FFMA.FTZ R26, R105, UR4, -R94.reuse ;  /* 0x00000004691a7c23 */ /* 0x100fe2000801085e */
[----:B------:R-:W-:Y:S01]  /*3680*/  MUFU.EX2 R24, R24 ;  /* 0x0000001800187308 */ /* 0x000fe20000000800 */
[--C-:B------:R-:W-:Y:S01]  /*3690*/  FFMA.FTZ R103, R96, UR4, -R101.reuse ;  /* 0x0000000460677c23 */ /* 0x100fe20008010865 */
[--C-:B------:R-:W-:Y:S01]  /*36a0*/  FFMA.FTZ R96, R100, UR4, -R101.reuse ;  /* 0x0000000464607c23 */ /* 0x100fe20008010865 */
[C---:B-1----:R-:W-:Y:S01]  /*36b0*/  HMMA.16816.F32 R76, R4.reuse, R8, R76 ;  /* 0x00000008044c723c */ /* 0x042fe2000000184c */
[--C-:B------:R-:W-:Y:S01]  /*36c0*/  FFMA.FTZ R21, R106, UR4, -R101.reuse ;  /* 0x000000046a157c23 */ /* 0x100fe20008010865 */
[--C-:B------:R-:W-:Y:S01]  /*36d0*/  FFMA.FTZ R20, R108, UR4, -R101.reuse ;  /* 0x000000046c147c23 */ /* 0x100fe20008010865 */
[--C-:B------:R-:W-:Y:S01]  /*36e0*/  FFMA.FTZ R100, R95, UR4, -R94.reuse ;  /* 0x000000045f647c23 */ /* 0x100fe2000801085e */
[----:B------:R-:W-:Y:S01]  /*36f0*/  FFMA.FTZ R108, R92, UR4, -R94 ;  /* 0x000000045c6c7c23 */ /* 0x000fe2000801085e */
[----:B------:R-:W1:Y:S01]  /*3700*/  MUFU.EX2 R27, R27 ;  /* 0x0000001b001b7308 */ /* 0x000e620000000800 */
[C---:B------:R-:W-:Y:S01]  /*3710*/  HMMA.16816.F32 R80, R4.reuse, R10, R80 ;  /* 0x0000000a0450723c */ /* 0x040fe20000001850 */
[----:B------:R-:W3:Y:S05]  /*3720*/  LDSM.16.MT88.4 R8, [R112+0x6800] ;  /* 0x006800007008783b */ /* 0x000eea0000004200 */
[C---:B------:R-:W-:Y:S01]  /*3730*/  HMMA.16816.F32 R56, R4.reuse, R22, R56 ;  /* 0x000000160438723c */ /* 0x040fe20000001838 */
[----:B------:R-:W-:Y:S05]  /*3740*/  MUFU.EX2 R21, R21 ;  /* 0x0000001500157308 */ /* 0x000fea0000000800 */
[C---:B--2---:R-:W-:Y:S01]  /*3750*/  HMMA.16816.F32 R68, R4.reuse, R12, R68 ;  /* 0x0000000c0444723c */ /* 0x044fe20000001844 */
[--C-:B------:R-:W-:Y:S01]  /*3760*/  FFMA.FTZ R23, R102, UR4, -R101.reuse ;  /* 0x0000000466177c23 */ /* 0x100fe20008010865 */
[----:B------:R-:W-:Y:S01]  /*3770*/  FFMA.FTZ R22, R104, UR4, -R101 ;  /* 0x0000000468167c23 */ /* 0x000fe20008010865 */
[----:B------:R-:W2:Y:S03]  /*3780*/  MUFU.EX2 R20, R20 ;  /* 0x0000001400147308 */ /* 0x000ea60000000800 */
[----:B------:R-:W-:Y:S01]  /*3790*/  HMMA.16816.F32 R72, R4, R14, R72 ;  /* 0x0000000e0448723c */ /* 0x000fe20000001848 */
[----:B------:R-:W4:Y:S04]  /*37a0*/  LDSM.16.MT88.4 R12, [R113+0x6800] ;  /* 0x00680000710c783b */ /* 0x000f280000004200 */
[----:B------:R-:W-:Y:S02]  /*37b0*/  MUFU.EX2 R23, R23 ;  /* 0x0000001700177308 */ /* 0x000fe40000000800 */
[----:B-1----:R-:W-:-:S06]  /*37c0*/  F2FP.F16.F32.PACK_AB R5, R27, R24 ;  /* 0x000000181b05723e */ /* 0x002fcc00000000ff */
[----:B------:R-:W1:Y:S01]  /*37d0*/  MUFU.EX2 R22, R22 ;  /* 0x0000001600167308 */ /* 0x000e620000000800 */
[----:B--2---:R-:W-:-:S07]  /*37e0*/  F2FP.F16.F32.PACK_AB R6, R20, R21 ;  /* 0x000000151406723e */ /* 0x004fce00000000ff */
[----:B------:R-:W-:Y:S08]  /*37f0*/  MUFU.EX2 R26, R26 ;  /* 0x0000001a001a7308 */ /* 0x000ff00000000800 */
[----:B------:R-:W2:Y:S01]  /*3800*/  MUFU.EX2 R25, R25 ;  /* 0x0000001900197308 */ /* 0x000ea20000000800 */
[----:B-1----:R-:W-:-:S07]  /*3810*/  F2FP.F16.F32.PACK_AB R4, R22, R23 ;  /* 0x000000171604723e */ /* 0x002fce00000000ff */
[----:B------:R-:W1:Y:S08]  /*3820*/  MUFU.EX2 R103, R103 ;  /* 0x0000006700677308 */ /* 0x000e700000000800 */
[----:B------:R-:W-:Y:S01]  /*3830*/  MUFU.EX2 R96, R96 ;  /* 0x0000006000607308 */ /* 0x000fe20000000800 */
[----:B--2---:R-:W-:-:S07]  /*3840*/  F2FP.F16.F32.PACK_AB R7, R25, R26 ;  /* 0x0000001a1907723e */ /* 0x004fce00000000ff */
[C---:B---3--:R-:W-:Y:S01]  /*3850*/  HMMA.16816.F32 R44, R4.reuse, R8, R44 ;  /* 0x00000008042c723c */ /* 0x048fe2000000182c */
[----:B------:R-:W-:Y:S05]  /*3860*/  MUFU.EX2 R109, R109 ;  /* 0x0000006d006d7308 */ /* 0x000fea0000000800 */
[C---:B------:R-:W-:Y:S01]  /*3870*/  HMMA.16816.F32 R48, R4.reuse, R10, R48 ;  /* 0x0000000a0430723c */ /* 0x040fe20000001830 */
[----:B------:R-:W2:Y:S02]  /*3880*/  LDSM.16.MT88.4 R8, [R112+0x7800] ;  /* 0x007800007008783b */ /* 0x000ea40000004200 */
[----:B------:R-:W3:Y:S03]  /*3890*/  MUFU.EX2 R100, R100 ;  /* 0x0000006400647308 */ /* 0x000ee60000000800 */
[C---:B----4-:R-:W-:Y:S05]  /*38a0*/  HMMA.16816.F32 R36, R4.reuse, R12, R36 ;  /* 0x0000000c0424723c */ /* 0x050fea0000001824 */
[----:B------:R-:W4:Y:S01]  /*38b0*/  MUFU.EX2 R108, R108 ;  /* 0x0000006c006c7308 */ /* 0x000f220000000800 */
        /* <DEDUP_REMOVED lines=14> */
[----:B-1----:R-:W-:-:S02]  /*39a0*/  F2FP.F16.F32.PACK_AB R4, R103, R98 ;  /* 0x000000626704723e */ /* 0x002fc400000000ff */
[----:B---3--:R-:W-:Y:S02]  /*39b0*/  F2FP.F16.F32.PACK_AB R5, R100, R97 ;  /* 0x000000616405723e */ /* 0x008fe400000000ff */
[----:B------:R-:W-:Y:S02]  /*39c0*/  F2FP.F16.F32.PACK_AB R6, R109, R96 ;  /* 0x000000606d06723e */ /* 0x000fe400000000ff */
[----:B----4-:R-:W-:-:S07]  /*39d0*/  F2FP.F16.F32.PACK_AB R7, R108, R93 ;  /* 0x0000005d6c07723e */ /* 0x010fce00000000ff */
        /* <DEDUP_REMOVED lines=9> */
[C---:B-1----:R-:W-:Y:S06]  /*3a70*/  HMMA.16816.F32 R60, R4.reuse, R16, R60 ;  /* 0x00000010043c723c */ /* 0x042fec000000183c */
        /* <DEDUP_REMOVED lines=33> */
[----:B------:R-:W-:Y:S06]  /*3c90*/  @!P0 BRA `(.L_x_4919) ;  /* 0x0000002000808947 */ /* 0x000fec0003800000 */
        /* <DEDUP_REMOVED lines=12> */
.L_x_4923:
        /* <DEDUP_REMOVED lines=66> */
.L_x_4920:
        /* <DEDUP_REMOVED lines=19> */
[----:B------:R-:W0:Y:S01]  /*42b0*/  LDGDEPBAR ;  /* 0x00000000000079af */ /* 0x000e220000000000 */
[C---:B--2---:R-:W-:Y:S06]  /*42c0*/  HMMA.16816.F32 R4, R88.reuse, R92, RZ ;  /* 0x0000005c5804723c */ /* 0x044fec00000018ff */
[C---:B------:R-:W-:Y:S01]  /*42d0*/  HMMA.16816.F32 R8, R88.reuse, R94, RZ ;  /* 0x0000005e5808723c */ /* 0x040fe200000018ff */
[----:B------:R-:W-:Y:S05]  /*42e0*/  LDSM.16.M88.4 R92, [R115] ;  /* 0x00000000735c783b */ /* 0x000fea0000000200 */
[C---:B---3--:R-:W-:Y:S06]  /*42f0*/  HMMA.16816.F32 R12, R88.reuse, R96, RZ ;  /* 0x00000060580c723c */ /* 0x048fec00000018ff */
[C---:B------:R-:W-:Y:S01]  /*4300*/  HMMA.16816.F32 R16, R88.reuse, R98, RZ ;  /* 0x000000625810723c */ /* 0x040fe200000018ff */
[----:B------:R-:W2:Y:S05]  /*4310*/  LDSM.16.M88.4 R96, [R114] ;  /* 0x000000007260783b */ /* 0x000eaa0000000200 */
[C---:B----4-:R-:W-:Y:S06]  /*4320*/  HMMA.16816.F32 R20, R88.reuse, R100, RZ ;  /* 0x000000645814723c */ /* 0x050fec00000018ff */
[C---:B------:R-:W-:Y:S06]  /*4330*/  HMMA.16816.F32 R24, R88.reuse, R102, RZ ;  /* 0x000000665818723c */ /* 0x040fec00000018ff */
[C---:B-----5:R-:W-:Y:S06]  /*4340*/  HMMA.16816.F32 R28, R88.reuse, R104, RZ ;  /* 0x00000068581c723c */ /* 0x060fec00000018ff */
[----:B------:R-:W-:Y:S01]  /*4350*/  HMMA.16816.F32 R32, R88, R106, RZ ;  /* 0x0000006a5820723c */ /* 0x000fe200000018ff */
[----:B------:R-:W3:Y:S05]  /*4360*/  LDSM.16.M88.4 R88, [R114+0x400] ;  /* 0x000400007258783b */ /* 0x000eea0000000200 */
[C---:B--2---:R-:W-:Y:S06]  /*4370*/  HMMA.16816.F32 R4, R92.reuse, R96, R4 ;  /* 0x000000605c04723c */ /* 0x044fec0000001804 */
[C---:B------:R-:W-:Y:S01]  /*4380*/  HMMA.16816.F32 R8, R92.reuse, R98, R8 ;  /* 0x000000625c08723c */ /* 0x040fe20000001808 */
[----:B------:R-:W2:Y:S05]  /*4390*/  LDSM.16.M88.4 R96, [R114+0x800] ;  /* 0x000800007260783b */ /* 0x000eaa0000000200 */
[C---:B---3--:R-:W-:Y:S06]  /*43a0*/  HMMA.16816.F32 R12, R92.reuse, R88, R12 ;  /* 0x000000585c0c723c */ /* 0x048fec000000180c */
[C---:B------:R-:W-:Y:S01]  /*43b0*/  HMMA.16816.F32 R16, R92.reuse, R90, R16 ;  /* 0x0000005a5c10723c */ /* 0x040fe20000001810 */
[----:B------:R-:W3:Y:S05]  /*43c0*/  LDSM.16.M88.4 R88, [R114+0xc00] ;  /* 0x000c00007258783b */ /* 0x000eea0000000200 */
[C---:B--2---:R-:W-:Y:S06]  /*43d0*/  HMMA.16816.F32 R20, R92.reuse, R96, R20 ;  /* 0x000000605c14723c */ /* 0x044fec0000001814 */
[C---:B------:R-:W-:Y:S01]  /*43e0*/  HMMA.16816.F32 R24, R92.reuse, R98, R24 ;  /* 0x000000625c18723c */ /* 0x040fe20000001818 */
[----:B------:R-:W-:Y:S05]  /*43f0*/  LDSM.16.M88.4 R96, [R117+0x1000] ;  /* 0x001000007560783b */ /* 0x000fea0000000200 */
[C---:B---3--:R-:W-:Y:S06]  /*4400*/  HMMA.16816.F32 R28, R92.reuse, R88, R28 ;  /* 0x000000585c1c723c */ /* 0x048fec000000181c */
[----:B------:R-:W-:Y:S01]  /*4410*/  HMMA.16816.F32 R32, R92, R90, R32 ;  /* 0x0000005a5c20723c */ /* 0x000fe20000001820 */
[----:B------:R-:W2:Y:S04]  /*4420*/  LDSM.16.M88.4 R88, [R116+0x1000] ;  /* 0x001000007458783b */ /* 0x000ea80000000200 */
[----:B------:R-:W3:Y:S01]  /*4430*/  LDSM.16.M88.4 R92, [R116+0x1400] ;  /* 0x00140000745c783b */ /* 0x000ee20000000200 */
        /* <DEDUP_REMOVED lines=44> */
[----:B------:R-:W3:Y:S01]  /*4700*/  LDSM.16.M88.4 R96, [R114+0x2c00] ;  /* 0x002c00007260783b */ /* 0x000ee20000000200 */
[----:B------:R-:W-:Y:S04]  /*4710*/  DEPBAR.LE SB0, 0x0 ;  /* 0x000080000000791a */ /* 0x000fe80000000000 */
[----:B------:R-:W-:Y:S01]  /*4720*/  BAR.SYNC.DEFER_BLOCKING 0x0 ;  /* 0x0000000000007b1d */ /* 0x000fe20000010000 */
[C---:B--2---:R-:W-:Y:S06]  /*4730*/  HMMA.16816.F32 R20, R88.reuse, R92, R20 ;  /* 0x0000005c5814723c */ /* 0x044fec0000001814 */
[C---:B------:R-:W-:Y:S06]  /*4740*/  HMMA.16816.F32 R24, R88.reuse, R94, R24 ;  /* 0x0000005e5818723c */ /* 0x040fec0000001818 */
[C---:B---3--:R-:W-:Y:S06]  /*4750*/  HMMA.16816.F32 R28, R88.reuse, R96, R28 ;  /* 0x00000060581c723c */ /* 0x048fec000000181c */
[----:B------:R-:W-:Y:S01]  /*4760*/  HMMA.16816.F32 R32, R88, R98, R32 ;  /* 0x000000625820723c */ /* 0x000fe20000001820 */
[----:B------:R-:W-:Y:S11]  /*4770*/  @!UPT UIADD3 URZ, URZ, URZ, URZ ;  /* 0x0000003f3f3ff290 */ /* 0x000ff6000fffe03f */
[----:B------:R-:W-:Y:S01]  /*4780*/  @!UPT UIADD3 URZ, URZ, URZ, URZ ;  /* 0x0000003f3f3ff290 */ /* 0x000fe2000fffe03f */
[----:B-1----:R-:W-:Y:S11]  /*4790*/  @!P0 BRA `(.L_x_4921) ;  /* 0x0000000400388947 */ /* 0x002ff60003800000 */
        /* <DEDUP_REMOVED lines=64> */
.L_x_4922:
        /* <DEDUP_REMOVED lines=14> */
.L_x_4921:
        /* <DEDUP_REMOVED lines=95> */
[----:B-1----:R-:W-:Y:S01]  /*5270*/  F2FP.F16.F32.PACK_AB R93, R110, R104 ;  /* 0x000000686e5d723e */ /* 0x002fe200000000ff */
[--C-:B------:R-:W-:Y:S01]  /*5280*/  FFMA.FTZ R142, R15, UR4, -R136.reuse ;  /* 0x000000040f8e7c23 */ /* 0x100fe20008010888 */
[--C-:B------:R-:W-:Y:S01]  /*5290*/  FFMA.FTZ R145, R18, UR4, -R136.reuse ;  /* 0x0000000412917c23 */ /* 0x100fe20008010888 */
[----:B------:R-:W-:Y:S01]  /*52a0*/  FFMA.FTZ R146, R19, UR4, -R136 ;  /* 0x0000000413927c23 */ /* 0x000fe20008010888 */
[--C-:B------:R-:W-:Y:S01]  /*52b0*/  FFMA.FTZ R148, R20, UR4, -R105.reuse ;  /* 0x0000000414947c23 */ /* 0x100fe20008010869 */
[--C-:B------:R-:W-:Y:S01]  /*52c0*/  FFMA.FTZ R149, R21, UR4, -R105.reuse ;  /* 0x0000000415957c23 */ /* 0x100fe20008010869 */
[--C-:B------:R-:W-:Y:S03]  /*52d0*/  FFMA.FTZ R151, R24, UR4, -R105.reuse ;  /* 0x0000000418977c23 */ /* 0x100fe60008010869 */
[----:B------:R-:W1:Y:S01]  /*52e0*/  MUFU.EX2 R138, R138 ;  /* 0x0000008a008a7308 */ /* 0x000e620000000800 */
[--C-:B------:R-:W-:Y:S01]  /*52f0*/  FFMA.FTZ R152, R25, UR4, -R105.reuse ;  /* 0x0000000419987c23 */ /* 0x100fe20008010869 */
[--C-:B------:R-:W-:Y:S01]  /*5300*/  FFMA.FTZ R155, R28, UR4, -R105.reuse ;  /* 0x000000041c9b7c23 */ /* 0x100fe20008010869 */
[--C-:B------:R-:W-:Y:S01]  /*5310*/  FFMA.FTZ R156, R29, UR4, -R105.reuse ;  /* 0x000000041d9c7c23 */ /* 0x100fe20008010869 */
[--C-:B------:R-:W-:Y:S01]  /*5320*/  FFMA.FTZ R159, R32, UR4, -R105.reuse ;  /* 0x00000004209f7c23 */ /* 0x100fe20008010869 */
[----:B------:R-:W-:Y:S01]  /*5330*/  FFMA.FTZ R160, R33, UR4, -R105 ;  /* 0x0000000421a07c23 */ /* 0x000fe20008010869 */
[----:B------:R-:W-:Y:S01]  /*5340*/  FFMA.FTZ R163, R3, R108, R104 ;  /* 0x0000006c03a37223 */ /* 0x000fe20000010068 */
[--C-:B------:R-:W-:Y:S03]  /*5350*/  FFMA.FTZ R150, R22, UR4, -R136.reuse ;  /* 0x0000000416967c23 */ /* 0x100fe60008010888 */
[----:B------:R-:W3:Y:S01]  /*5360*/  MUFU.EX2 R90, R90 ;  /* 0x0000005a005a7308 */ /* 0x000ee20000000800 */
[C---:B--2---:R-:W-:Y:S01]  /*5370*/  FMUL.FTZ R36, R84.reuse, R36 ;  /* 0x0000002454247220 */ /* 0x044fe20000410000 */
[C---:B------:R-:W-:Y:S01]  /*5380*/  FMUL.FTZ R37, R84.reuse, R37 ;  /* 0x0000002554257220 */ /* 0x040fe20000410000 */
[C---:B------:R-:W-:Y:S01]  /*5390*/  FMUL.FTZ R40, R84.reuse, R40 ;  /* 0x0000002854287220 */ /* 0x040fe20000410000 */
[C---:B------:R-:W-:Y:S01]  /*53a0*/  FMUL.FTZ R41, R84.reuse, R41 ;  /* 0x0000002954297220 */ /* 0x040fe20000410000 */
[C---:B------:R-:W-:Y:S01]  /*53b0*/  FMUL.FTZ R44, R84.reuse, R44 ;  /* 0x0000002c542c7220 */ /* 0x040fe20000410000 */
[C---:B------:R-:W-:Y:S01]  /*53c0*/  FMUL.FTZ R45, R84.reuse, R45 ;  /* 0x0000002d542d7220 */ /* 0x040fe20000410000 */
[----:B------:R-:W-:Y:S03]  /*53d0*/  FMUL.FTZ R48, R84, R48 ;  /* 0x0000003054307220 */ /* 0x000fe60000410000 */
        /* <DEDUP_REMOVED lines=21> */
[----:B------:R-:W-:Y:S01]  /*5530*/  MUFU.EX2 R140, R140 ;  /* 0x0000008c008c7308 */ /* 0x000fe20000000800 */
[----:B------:R-:W-:Y:S01]  /*5540*/  FFMA.FTZ R109, R84, R109, R107 ;  /* 0x0000006d546d7223 */ /* 0x000fe2000001006b */
[----:B------:R-:W-:Y:S01]  /*5550*/  FADD.FTZ R162, R110, R163 ;  /* 0x000000a36ea27221 */ /* 0x000fe20000010000 */
[----:B------:R-:W-:Y:S01]  /*5560*/  LDSM.16.MT88.4 R104, [R113+0x6c00] ;  /* 0x006c00007168783b */ /* 0x000fe20000004200 */
[----:B-1----:R-:W-:Y:S01]  /*5570*/  F2FP.F16.F32.PACK_AB R95, R88, R137 ;  /* 0x00000089585f723e */ /* 0x002fe200000000ff */
[----:B------:R-:W-:Y:S01]  /*5580*/  FADD.FTZ R138, R138, R109 ;  /* 0x0000006d8a8a7221 */ /* 0x000fe20000010000 */
[--C-:B------:R-:W-:Y:S01]  /*5590*/  FFMA.FTZ R147, R23, UR4, -R136.reuse ;  /* 0x0000000417937c23 */ /* 0x100fe20008010888 */
[----:B------:R-:W-:Y:S03]  /*55a0*/  FFMA.FTZ R154, R26, UR4, -R136 ;  /* 0x000000041a9a7c23 */ /* 0x000fe60008010888 */
[----:B------:R-:W1:Y:S01]  /*55b0*/  MUFU.EX2 R139, R139 ;  /* 0x0000008b008b7308 */ /* 0x000e620000000800 */
[----:B------:R-:W-:Y:S01]  /*55c0*/  FADD.FTZ R163, R111, R138 ;  /* 0x0000008a6fa37221 */ /* 0x000fe20000010000 */
[--C-:B------:R-:W-:Y:S01]  /*55d0*/  FFMA.FTZ R153, R27, UR4, -R136.reuse ;  /* 0x000000041b997c23 */ /* 0x100fe20008010888 */
[C---:B------:R-:W-:Y:S01]  /*55e0*/  HMMA.16816.F32 R36, R92.reuse, R96, R36 ;  /* 0x000000605c24723c */ /* 0x040fe20000001824 */
[----:B------:R-:W-:Y:S06]  /*55f0*/  LDSM.16.MT88.4 R108, [R113+0x7c00] ;  /* 0x007c0000716c783b */ /* 0x000fec0000004200 */
[----:B------:R-:W-:Y:S01]  /*5600*/  MUFU.EX2 R141, R141 ;  /* 0x0000008d008d7308 */ /* 0x000fe20000000800 */
[C---:B------:R-:W-:Y:S01]  /*5610*/  HMMA.16816.F32 R40, R92.reuse, R98, R40 ;  /* 0x000000625c28723c */ /* 0x040fe20000001828 */
[----:B------:R-:W2:Y:S02]  /*5620*/  LDSM.16.MT88.4 R96, [R112+0x6000] ;  /* 0x006000007060783b */ /* 0x000ea40000004200 */
[----:B------:R-:W-:Y:S01]  /*5630*/  ISETP.GT.AND P0, PT, R135, R118, PT ;  /* 0x000000768700720c */ /* 0x000fe20003f04270 */
[--C-:B------:R-:W-:Y:S01]  /*5640*/  FFMA.FTZ R157, R30, UR4, -R136.reuse ;  /* 0x000000041e9d7c23 */ /* 0x100fe20008010888 */
[--C-:B------:R-:W-:Y:S04]  /*5650*/  FFMA.FTZ R158, R31, UR4, -R136.reuse ;  /* 0x000000041f9e7c23 */ /* 0x100fe80008010888 */
[----:B------:R-:W3:Y:S02]  /*5660*/  MUFU.EX2 R142, R142 ;  /* 0x0000008e008e7308 */ /* 0x000ee40000000800 */
[--C-:B------:R-:W-:Y:S01]  /*5670*/  FFMA.FTZ R161, R34, UR4, -R136.reuse ;  /* 0x0000000422a17c23 */ /* 0x100fe20008010888 */
[----:B------:R-:W-:Y:S01]  /*5680*/  FFMA.FTZ R136, R35, UR4, -R136 ;  /* 0x0000000423887c23 */ /* 0x000fe20008010888 */
[----:B------:R-:W-:Y:S01]  /*5690*/  FADD.FTZ R137, R137, R162 ;  /* 0x000000a289897221 */ /* 0x000fe20000010000 */
[----:B------:R-:W-:Y:S01]  /*56a0*/  FADD.FTZ R163, R90, R163 ;  /* 0x000000a35aa37221 */ /* 0x000fe20000010000 */
[----:B------:R-:W-:Y:S04]  /*56b0*/  MOV R3, R0 ;  /* 0x0000000000037202 */ /* 0x000fe80000000f00 */
[----:B------:R-:W-:Y:S01]  /*56c0*/  MUFU.EX2 R143, R143 ;  /* 0x0000008f008f7308 */ /* 0x000fe20000000800 */
[----:B------:R-:W-:Y:S01]  /*56d0*/  FADD.FTZ R88, R88, R137 ;  /* 0x0000008958587221 */ /* 0x000fe20000010000 */
[----:B------:R-:W-:Y:S08]  /*56e0*/  MOV R85, R2 ;  /* 0x0000000200557202 */ /* 0x000ff00000000f00 */
[----:B------:R-:W4:Y:S10]  /*56f0*/  MUFU.EX2 R144, R144 ;  /* 0x0000009000907308 */ /* 0x000f340000000800 */
[----:B------:R-:W-:Y:S10]  /*5700*/  MUFU.EX2 R145, R145 ;  /* 0x0000009100917308 */ /* 0x000ff40000000800 */
[----:B------:R-:W5:Y:S01]  /*5710*/  MUFU.EX2 R146, R146 ;  /* 0x0000009200927308 */ /* 0x000f620000000800 */
[C---:B--2---:R-:W-:Y:S09]  /*5720*/  HMMA.16816.F32 R44, R92.reuse, R96, R44 ;  /* 0x000000605c2c723c */ /* 0x044ff2000000182c */
[----:B------:R-:W2:Y:S01]  /*5730*/  MUFU.EX2 R148, R148 ;  /* 0x0000009400947308 */ /* 0x000ea20000000800 */
[C---:B------:R-:W-:Y:S01]  /*5740*/  HMMA.16816.F32 R48, R92.reuse, R98, R48 ;  /* 0x000000625c30723c */ /* 0x040fe20000001830 */
[----:B------:R-:W1:Y:S08]  /*5750*/  LDSM.16.MT88.4 R96, [R113+0x7000] ;  /* 0x007000007160783b */ /* 0x000e700000004200 */
[----:B------:R-:W2:Y:S10]  /*5760*/  MUFU.EX2 R149, R149 ;  /* 0x0000009500957308 */ /* 0x000eb40000000800 */
[----:B------:R-:W-:Y:S10]  /*5770*/  MUFU.EX2 R150, R150 ;  /* 0x0000009600967308 */ /* 0x000ff40000000800 */
[----:B------:R-:W2:Y:S10]  /*5780*/  MUFU.EX2 R147, R147 ;  /* 0x0000009300937308 */ /* 0x000eb40000000800 */
[----:B------:R-:W-:Y:S10]  /*5790*/  MUFU.EX2 R151, R151 ;  /* 0x0000009700977308 */ /* 0x000ff40000000800 */
[----:B------:R-:W2:Y:S01]  /*57a0*/  MUFU.EX2 R152, R152 ;  /* 0x0000009800987308 */ /* 0x000ea20000000800 */
[C---:B-1----:R-:W-:Y:S09]  /*57b0*/  HMMA.16816.F32 R52, R92.reuse, R96, R52 ;  /* 0x000000605c34723c */ /* 0x042ff20000001834 */
[----:B------:R-:W-:Y:S01]  /*57c0*/  MUFU.EX2 R154, R154 ;  /* 0x0000009a009a7308 */ /* 0x000fe20000000800 */
[C---:B------:R-:W-:Y:S01]  /*57d0*/  HMMA.16816.F32 R56, R92.reuse, R98, R56 ;  /* 0x000000625c38723c */ /* 0x040fe20000001838 */
[----:B------:R-:W1:Y:S08]  /*57e0*/  LDSM.16.MT88.4 R96, [R112+0x7000] ;  /* 0x007000007060783b */ /* 0x000e700000004200 */
[----:B------:R-:W2:Y:S10]  /*57f0*/  MUFU.EX2 R153, R153 ;  /* 0x0000009900997308 */ /* 0x000eb40000000800 */
[----:B------:R-:W-:Y:S10]  /*5800*/  MUFU.EX2 R155, R155 ;  /* 0x0000009b009b7308 */ /* 0x000ff40000000800 */
[----:B------:R-:W2:Y:S10]  /*5810*/  MUFU.EX2 R156, R156 ;  /* 0x0000009c009c7308 */ /* 0x000eb40000000800 */
[----:B------:R-:W-:Y:S10]  /*5820*/  MUFU.EX2 R157, R157 ;  /* 0x0000009d009d7308 */ /* 0x000ff40000000800 */
[----:B------:R-:W2:Y:S01]  /*5830*/  MUFU.EX2 R158, R158 ;  /* 0x0000009e009e7308 */ /* 0x000ea20000000800 */
[C---:B-1----:R-:W-:Y:S06]  /*5840*/  HMMA.16816.F32 R60, R92.reuse, R96, R60 ;  /* 0x000000605c3c723c */ /* 0x042fec000000183c */
[C---:B------:R-:W-:Y:S01]  /*5850*/  HMMA.16816.F32 R64, R92.reuse, R98, R64 ;  /* 0x000000625c40723c */ /* 0x040fe20000001840 */
[----:B------:R-:W1:Y:S02]  /*5860*/  LDSM.16.MT88.4 R96, [R113+0x8000] ;  /* 0x008000007160783b */ /* 0x000e640000004200 */
[----:B------:R-:W-:Y:S10]  /*5870*/  MUFU.EX2 R159, R159 ;  /* 0x0000009f009f7308 */ /* 0x000ff40000000800 */
[----:B------:R-:W2:Y:S10]  /*5880*/  MUFU.EX2 R160, R160 ;  /* 0x000000a000a07308 */ /* 0x000eb40000000800 */
[----:B------:R-:W-:Y:S10]  /*5890*/  MUFU.EX2 R161, R161 ;  /* 0x000000a100a17308 */ /* 0x000ff40000000800 */
[----:B------:R-:W2:Y:S01]  /*58a0*/  MUFU.EX2 R136, R136 ;  /* 0x0000008800887308 */ /* 0x000ea20000000800 */
[C---:B-1----:R-:W-:Y:S06]  /*58b0*/  HMMA.16816.F32 R68, R92.reuse, R96, R68 ;  /* 0x000000605c44723c */ /* 0x042fec0000001844 */
[C---:B------:R-:W-:Y:S01]  /*58c0*/  HMMA.16816.F32 R72, R92.reuse, R98, R72 ;  /* 0x000000625c48723c */ /* 0x040fe20000001848 */
[----:B------:R-:W1:Y:S05]  /*58d0*/  LDSM.16.MT88.4 R96, [R112+0x8000] ;  /* 0x008000007060783b */ /* 0x000e6a0000004200 */
[C---:B-1----:R-:W-:Y:S06]  /*58e0*/  HMMA.16816.F32 R76, R92.reuse, R96, R76 ;  /* 0x000000605c4c723c */ /* 0x042fec000000184c */
[----:B------:R-:W-:Y:S01]  /*58f0*/  HMMA.16816.F32 R80, R92, R98, R80 ;  /* 0x000000625c50723c */ /* 0x000fe20000001850 */
[----:B------:R-:W1:Y:S06]  /*5900*/  LDSM.16.MT88.4 R96, [R113+0x6400] ;  /* 0x006400007160783b */ /* 0x000e6c0000004200 */
[----:B------:R-:W-:Y:S01]  /*5910*/  F2FP.F16.F32.PACK_AB R92, R139, R140 ;  /* 0x0000008c8b5c723e */ /* 0x000fe200000000ff */
[----:B------:R-:W-:Y:S03]  /*5920*/  FADD.FTZ R140, R140, R163 ;  /* 0x000000a38c8c7221 */ /* 0x000fe60000010000 */
[----:B---3--:R-:W-:Y:S01]  /*5930*/  F2FP.F16.F32.PACK_AB R93, R142, R141 ;  /* 0x0000008d8e5d723e */ /* 0x008fe200000000ff */
[----:B------:R-:W-:Y:S01]  /*5940*/  FADD.FTZ R141, R141, R88 ;  /* 0x000000588d8d7221 */ /* 0x000fe20000010000 */
[----:B----4-:R-:W-:Y:S01]  /*5950*/  F2FP.F16.F32.PACK_AB R94, R144, R143 ;  /* 0x0000008f905e723e */ /* 0x010fe200000000ff */
[----:B------:R-:W-:Y:S01]  /*5960*/  FADD.FTZ R140, R139, R140 ;  /* 0x0000008c8b8c7221 */ /* 0x000fe20000010000 */
[----:B-----5:R-:W-:Y:S01]  /*5970*/  F2FP.F16.F32.PACK_AB R95, R146, R145 ;  /* 0x00000091925f723e */ /* 0x020fe200000000ff */
[----:B------:R-:W-:Y:S02]  /*5980*/  FADD.FTZ R142, R142, R141 ;  /* 0x0000008d8e8e7221 */ /* 0x000fe40000010000 */
[----:B------:R-:W-:Y:S04]  /*5990*/  FADD.FTZ R143, R143, R140 ;  /* 0x0000008c8f8f7221 */ /* 0x000fe80000010000 */
[----:B------:R-:W-:Y:S04]  /*59a0*/  FADD.FTZ R143, R144, R143 ;  /* 0x0000008f908f7221 */ /* 0x000fe80000010000 */
[----:B--2---:R-:W-:Y:S04]  /*59b0*/  FADD.FTZ R88, R148, R143 ;  /* 0x0000008f94587221 */ /* 0x004fe80000010000 */
[C---:B------:R-:W-:Y:S01]  /*59c0*/  FADD.FTZ R88, R149.reuse, R88 ;  /* 0x0000005895587221 */ /* 0x040fe20000010000 */
        /* <DEDUP_REMOVED lines=19> */
[----:B------:R-:W-:Y:S02]  /*5b00*/  F2FP.F16.F32.PACK_AB R93, R147, R150 ;  /* 0x00000096935d723e */ /* 0x000fe400000000ff */
[C---:B------:R-:W-:Y:S01]  /*5b10*/  F2FP.F16.F32.PACK_AB R94, R152.reuse, R151 ;  /* 0x00000097985e723e */ /* 0x040fe200000000ff */
        /* <DEDUP_REMOVED lines=28> */
[----:B------:R-:W-:Y:S07]  /*5ce0*/  F2FP.F16.F32.PACK_AB R95, R136, R161 ;  /* 0x000000a1885f723e */ /* 0x000fee00000000ff */
[C---:B------:R-:W-:Y:S06]  /*5cf0*/  HMMA.16816.F32 R36, R92.reuse, R104, R36 ;  /* 0x000000685c24723c */ /* 0x040fec0000001824 */
[C---:B------:R-:W-:Y:S01]  /*5d00*/  HMMA.16816.F32 R40, R92.reuse, R106, R40 ;  /* 0x0000006a5c28723c */ /* 0x040fe20000001828 */
[----:B------:R-:W3:Y:S05]  /*5d10*/  LDSM.16.MT88.4 R104, [R113+0x8c00] ;  /* 0x008c00007168783b */ /* 0x000eea0000004200 */
[C---:B-1----:R-:W-:Y:S06]  /*5d20*/  HMMA.16816.F32 R44, R92.reuse, R96, R44 ;  /* 0x000000605c2c723c */ /* 0x042fec000000182c */
[C---:B------:R-:W-:Y:S01]  /*5d30*/  HMMA.16816.F32 R48, R92.reuse, R98, R48 ;  /* 0x000000625c30723c */ /* 0x040fe20000001830 */
[----:B------:R-:W1:Y:S05]  /*5d40*/  LDSM.16.MT88.4 R96, [R112+0x8c00] ;  /* 0x008c00007060783b */ /* 0x000e6a0000004200 */
[C---:B------:R-:W-:Y:S06]  /*5d50*/  HMMA.16816.F32 R52, R92.reuse, R108, R52 ;  /* 0x0000006c5c34723c */ /* 0x040fec0000001834 */
        /* <DEDUP_REMOVED lines=20> */
.L_x_4919:
[----:B------:R-:W1:Y:S01]  /*5ea0*/  SHFL.BFLY PT, R3, R108, 0x2, 0x1f ;  /* 0x0c401f006c037f89 */ /* 0x000e6200000e0000 */
[----:B------:R-:W2:Y:S01]  /*5eb0*/  S2UR UR5, SR_CgaCtaId ;  /* 0x00000000000579c3 */ /* 0x000ea20000008800 */
[----:B------:R-:W-:Y:S01]  /*5ec0*/  MOV R9, 0x3f800000 ;  /* 0x3f80000000097802 */ /* 0x000fe20000000f00 */
[----:B------:R-:W-:Y:S01]  /*5ed0*/  UMOV UR4, 0x400 ;  /* 0x0000040000047882 */ /* 0x000fe20000000000 */
[----:B------:R-:W3:Y:S01]  /*5ee0*/  SHFL.BFLY PT, R8, R109, 0x2, 0x1f ;  /* 0x0c401f006d087f89 */ /* 0x000ee200000e0000 */
[----:B------:R-:W-:Y:S01]  /*5ef0*/  SHF.L.U32 R123, R123, 0x3, RZ ;  /* 0x000000037b7b7819 */ /* 0x000fe200000006ff */
[----:B------:R-:W-:Y:S01]  /*5f00*/  BSSY B0, `(.L_x_4924) ;  /* 0x00000bd000007945 */ /* 0x000fe20003800000 */
[----:B------:R-:W-:Y:S01]  /*5f10*/  IMAD R133, R133, 0x10, R124 ;  /* 0x0000001085857824 */ /* 0x000fe200078e027c */
[----:B------:R-:W4:Y:S01]  /*5f20*/  S2R R5, SR_TID.X ;  /* 0x0000000000057919 */ /* 0x000f220000002100 */
[----:B------:R-:W-:Y:S01]  /*5f30*/  BAR.SYNC.DEFER_BLOCKING 0x0 ;  /* 0x0000000000007b1d */ /* 0x000fe20000010000 */
[----:B-1----:R-:W-:Y:S01]  /*5f40*/  FADD.FTZ R3, R3, R108 ;  /* 0x0000006c03037221 */ /* 0x002fe20000010000 */
[----:B--2---:R-:W-:-:S06]  /*5f50*/  ULEA UR5, UR5, UR4, 0x18 ;  /* 0x0000000405057291 */ /* 0x004fcc000f8ec03f */
[----:B------:R-:W1:Y:S01]  /*5f60*/  S2UR UR4, SR_CTAID.Z ;  /* 0x00000000000479c3 */ /* 0x000e620000002700 */
[----:B---3--:R-:W-:Y:S01]  /*5f70*/  FADD.FTZ R8, R8, R109 ;  /* 0x0000006d08087221 */ /* 0x008fe20000010000 */
[----:B------:R-:W2:Y:S04]  /*5f80*/  SHFL.BFLY PT, R6, R3, 0x1, 0x1f ;  /* 0x0c201f0003067f89 */ /* 0x000ea800000e0000 */
[----:B------:R-:W3:Y:S01]  /*5f90*/  SHFL.BFLY PT, R7, R8, 0x1, 0x1f ;  /* 0x0c201f0008077f89 */ /* 0x000ee200000e0000 */
[----:B----4-:R-:W-:-:S04]  /*5fa0*/  SHF.R.S32.HI R4, RZ, 0x1f, R5 ;  /* 0x0000001fff047819 */ /* 0x010fc80000011405 */
[CC--:B------:R-:W-:Y:S02]  /*5fb0*/  LEA.HI R11, R4.reuse, R5.reuse, RZ, 0x2 ;  /* 0x00000005040b7211 */ /* 0x0c0fe400078f10ff */
[-C--:B------:R-:W-:Y:S02]  /*5fc0*/  LEA.HI R12, R4, R5.reuse, RZ, 0x4 ;  /* 0x00000005040c7211 */ /* 0x080fe400078f20ff */
[----:B------:R-:W-:Y:S02]  /*5fd0*/  LOP3.LUT R10, R11, 0xfffffffc, RZ, 0xc0, !PT ;  /* 0xfffffffc0b0a7812 */ /* 0x000fe400078ec0ff */
[----:B------:R-:W-:Y:S02]  /*5fe0*/  SHF.R.S32.HI R11, RZ, 0x2, R11 ;  /* 0x00000002ff0b7819 */ /* 0x000fe4000001140b */
[----:B------:R-:W-:Y:S01]  /*5ff0*/  IADD3 R10, -R10, R5, RZ ;  /* 0x000000050a0a7210 */ /* 0x000fe20007ffe1ff */
[----:B--2---:R-:W-:Y:S01]  /*6000*/  FADD.FTZ R6, R3, R6 ;  /* 0x0000000603067221 */ /* 0x004fe20000010000 */
[----:B------:R-:W-:-:S02]  /*6010*/  SHF.R.S32.HI R14, RZ, 0x1f, R11 ;  /* 0x0000001fff0e7819 */ /* 0x000fc4000001140b */
[----:B------:R-:W-:Y:S01]  /*6020*/  LEA.HI R3, R4, R5, RZ, 0x5 ;  /* 0x0000000504037211 */ /* 0x000fe200078f28ff */
[----:B---3--:R-:W-:Y:S01]  /*6030*/  FADD.FTZ R7, R8, R7 ;  /* 0x0000000708077221 */ /* 0x008fe20000010000 */
[----:B------:R-:W-:Y:S02]  /*6040*/  LEA.HI R14, R14, R11, RZ, 0x3 ;  /* 0x0000000b0e0e7211 */ /* 0x000fe400078f18ff */
[----:B------:R-:W-:Y:S02]  /*6050*/  SHF.R.S32.HI R13, RZ, 0x5, R3 ;  /* 0x00000005ff0d7819 */ /* 0x000fe40000011403 */
[----:B------:R-:W-:Y:S02]  /*6060*/  LOP3.LUT R14, R14, 0xfffffff8, RZ, 0xc0, !PT ;  /* 0xfffffff80e0e7812 */ /* 0x000fe400078ec0ff */
[----:B------:R-:W-:Y:S02]  /*6070*/  FSETP.NE.FTZ.AND P3, PT, R7, RZ, PT ;  /* 0x000000ff0700720b */ /* 0x000fe40003f75000 */
[----:B------:R-:W-:-:S02]  /*6080*/  IADD3 R11, R11, -R14, RZ ;  /* 0x8000000e0b0b7210 */ /* 0x000fc40007ffe0ff */
[----:B------:R-:W-:Y:S02]  /*6090*/  LEA R10, R13, R10, 0x8 ;  /* 0x0000000a0d0a7211 */ /* 0x000fe400078e40ff */
[----:B------:R-:W-:Y:S02]  /*60a0*/  LEA.HI R13, R11, R11, RZ, 0x1 ;  /* 0x0000000b0b0d7211 */ /* 0x000fe400078f08ff */
[----:B------:R-:W-:Y:S02]  /*60b0*/  FSETP.NE.FTZ.AND P2, PT, R6, RZ, PT ;  /* 0x000000ff0600720b */ /* 0x000fe40003f55000 */
[----:B------:R-:W-:Y:S02]  /*60c0*/  LEA.HI R15, R4, R5, RZ, 0x6 ;  /* 0x00000005040f7211 */ /* 0x000fe400078f30ff */
[----:B------:R-:W-:Y:S01]  /*60d0*/  SHF.R.S32.HI R12, RZ, 0x4, R12 ;  /* 0x00000004ff0c7819 */ /* 0x000fe2000001140c */
[----:B------:R-:W2:Y:S01]  /*60e0*/  @P3 MUFU.RCP R9, R7 ;  /* 0x0000000700093308 */ /* 0x000ea20000001000 */
[----:B------:R-:W-:-:S02]  /*60f0*/  LOP3.LUT R14, R13, 0x1fffffe, RZ, 0xc0, !PT ;  /* 0x01fffffe0d0e7812 */ /* 0x000fc400078ec0ff */
[----:B------:R-:W-:Y:S02]  /*6100*/  SHF.R.S32.HI R13, RZ, 0x1, R13 ;  /* 0x00000001ff0d7819 */ /* 0x000fe4000001140d */
[----:B------:R-:W-:Y:S02]  /*6110*/  SHF.L.U32 R15, R15, 0x2, RZ ;  /* 0x000000020f0f7819 */ /* 0x000fe400000006ff */
[----:B------:R-:W-:Y:S01]  /*6120*/  SHF.L.U32 R12, R12, 0x6, RZ ;  /* 0x000000060c0c7819 */ /* 0x000fe200000006ff */
[----:B------:R-:W-:Y:S01]  /*6130*/  @P3 MUFU.LG2 R7, R7 ;  /* 0x0000000700073308 */ /* 0x000fe20000000c00 */
[----:B------:R-:W-:Y:S02]  /*6140*/  IADD3 R11, R11, -R14, RZ ;  /* 0x8000000e0b0b7210 */ /* 0x000fe40007ffe0ff */
[----:B------:R-:W-:Y:S02]  /*6150*/  SHF.L.U32 R14, R13, 0x6, RZ ;  /* 0x000000060d0e7819 */ /* 0x000fe400000006ff */
[----:B------:R-:W-:-:S02]  /*6160*/  MOV R8, 0x3f800000 ;  /* 0x3f80000000087802 */ /* 0x000fc40000000f00 */
[----:B------:R-:W-:Y:S02]  /*6170*/  LOP3.LUT R15, R15, 0x3fffff00, RZ, 0xc0, !PT ;  /* 0x3fffff000f0f7812 */ /* 0x000fe400078ec0ff */
[----:B------:R-:W-:Y:S01]  /*6180*/  LOP3.LUT R12, R12, 0xc0, RZ, 0xc0, !PT ;  /* 0x000000c00c0c7812 */ /* 0x000fe200078ec0ff */
[C---:B--2---:R-:W-:Y:S01]  /*6190*/  FMUL.FTZ R36, R9.reuse, R36 ;  /* 0x0000002409247220 */ /* 0x044fe20000410000 */
[----:B------:R-:W-:Y:S01]  /*61a0*/  LOP3.LUT R16, R14, 0xc0, RZ, 0xc0, !PT ;  /* 0x000000c00e107812 */ /* 0x000fe200078ec0ff */
[----:B------:R-:W2:Y:S01]  /*61b0*/  @P2 MUFU.RCP R8, R6 ;  /* 0x0000000600082308 */ /* 0x000ea20000001000 */
[----:B------:R-:W-:Y:S01]  /*61c0*/  LEA R122, R122, R15, 0x5 ;  /* 0x0000000f7a7a7211 */ /* 0x000fe200078e28ff */
[----:B------:R-:W-:Y:S01]  /*61d0*/  FMUL.FTZ R37, R9, R37 ;  /* 0x0000002509257220 */ /* 0x000fe20000410000 */
[----:B------:R-:W-:Y:S01]  /*61e0*/  LEA R11, R11, R10, 0x4 ;  /* 0x0000000a0b0b7211 */ /* 0x000fe200078e20ff */
[----:B------:R-:W-:Y:S01]  /*61f0*/  FMUL.FTZ R40, R9, R40 ;  /* 0x0000002809287220 */ /* 0x000fe20000410000 */
[----:B------:R-:W-:Y:S01]  /*6200*/  LOP3.LUT R14, R13, 0x1, RZ, 0xc0, !PT ;  /* 0x000000010d0e7812 */ /* 0x000fe200078ec0ff */
[C---:B------:R-:W-:Y:S01]  /*6210*/  FMUL.FTZ R41, R9.reuse, R41 ;  /* 0x0000002909297220 */ /* 0x040fe20000410000 */
        /* <DEDUP_REMOVED lines=26> */
[C---:B--2---:R-:W-:Y:S01]  /*63c0*/  FMUL.FTZ R39, R8.reuse, R39 ;  /* 0x0000002708277220 */ /* 0x044fe20000410000 */
[----:B------:R-:W-:Y:S01]  /*63d0*/  LEA R11, R11, UR5, 0x2 ;  /* 0x000000050b0b7c11 */ /* 0x000fe2000f8e10ff */
[C---:B------:R-:W-:Y:S01]  /*63e0*/  FMUL.FTZ R38, R8.reuse, R38 ;  /* 0x0000002608267220 */ /* 0x040fe20000410000 */
[----:B------:R-:W-:Y:S01]  /*63f0*/  MOV R9, 0x40 ;  /* 0x0000004000097802 */ /* 0x000fe20000000f00 */
[C---:B------:R-:W-:Y:S01]  /*6400*/  FMUL.FTZ R43, R8.reuse, R43 ;  /* 0x0000002b082b7220 */ /* 0x040fe20000410000 */
[----:B------:R-:W-:Y:S01]  /*6410*/  IADD3 R12, R11, -0x20, RZ ;  /* 0xffffffe00b0c7810 */ /* 0x000fe20007ffe0ff */
[C---:B------:R-:W-:Y:S01]  /*6420*/  FMUL.FTZ R42, R8.reuse, R42 ;  /* 0x0000002a082a7220 */ /* 0x040fe20000410000 */
[----:B------:R-:W-:Y:S01]  /*6430*/  SEL R9, R9, 0xffffffc0, !P0 ;  /* 0xffffffc009097807 */ /* 0x000fe20004000000 */
[C---:B------:R-:W-:Y:S01]  /*6440*/  FMUL.FTZ R47, R8.reuse, R47 ;  /* 0x0000002f082f7220 */ /* 0x040fe20000410000 */
[C---:B------:R-:W-:Y:S01]  /*6450*/  @P1 IADD3 R12, R11.reuse, 0x20, RZ ;  /* 0x000000200b0c1810 */ /* 0x040fe20007ffe0ff */
[C---:B------:R-:W-:Y:S01]  /*6460*/  FMUL.FTZ R46, R8.reuse, R46 ;  /* 0x0000002e082e7220 */ /* 0x040fe20000410000 */
[----:B------:R-:W-:Y:S01]  /*6470*/  IADD3 R13, R11, R9, RZ ;  /* 0x000000090b0d7210 */ /* 0x000fe20007ffe0ff */
[C---:B------:R-:W-:Y:S01]  /*6480*/  FMUL.FTZ R51, R8.reuse, R51 ;  /* 0x0000003308337220 */ /* 0x040fe20000410000 */
[C---:B------:R-:W-:Y:S01]  /*6490*/  FMUL.FTZ R50, R8.reuse, R50 ;  /* 0x0000003208327220 */ /* 0x040fe20000410000 */
[----:B------:R-:W-:Y:S01]  /*64a0*/  IADD3 R14, R9, R12, RZ ;  /* 0x0000000c090e7210 */ /* 0x000fe20007ffe0ff */
[C---:B------:R-:W-:Y:S01]  /*64b0*/  FMUL.FTZ R55, R8.reuse, R55 ;  /* 0x0000003708377220 */ /* 0x040fe20000410000 */
        /* <DEDUP_REMOVED lines=18> */
[----:B------:R-:W-:Y:S01]  /*65e0*/  FMUL.FTZ R82, R8, R82 ;  /* 0x0000005208527220 */ /* 0x000fe20000410000 */
[----:B------:R-:W-:Y:S01]  /*65f0*/  STS.64 [R13], R44 ;  /* 0x0000002c0d007388 */ /* 0x000fe20000000a00 */
[----:B------:R-:W-:Y:S01]  /*6600*/  LEA R121, R121, R122, 0x2 ;  /* 0x0000007a79797211 */ /* 0x000fe200078e10ff */
[----:B------:R-:W2:Y:S01]  /*6610*/  LDC.64 R8, c[0x0][0x2c0] ;  /* 0x0000b000ff087b82 */ /* 0x000ea20000000a00 */
[----:B------:R-:W-:Y:S01]  /*6620*/  LOP3.LUT R10, R10, R15, RZ, 0x3c, !PT ;  /* 0x0000000f0a0a7212 */ /* 0x000fe200078e3cff */
[----:B------:R-:W-:Y:S01]  /*6630*/  STS.64 [R13+0x400], R46 ;  /* 0x0004002e0d007388 */ /* 0x000fe20000000a00 */
[----:B------:R-:W3:Y:S01]  /*6640*/  @P2 MUFU.LG2 R6, R6 ;  /* 0x0000000600062308 */ /* 0x000ee20000000c00 */
[----:B------:R-:W-:-:S02]  /*6650*/  LEA.HI R4, R4, R5, RZ, 0x3 ;  /* 0x0000000504047211 */ /* 0x000fc400078f18ff */
[----:B------:R-:W-:Y:S01]  /*6660*/  STS.64 [R14], R48 ;  /* 0x000000300e007388 */ /* 0x000fe20000000a00 */
[----:B------:R-:W-:-:S03]  /*6670*/  IADD3 R121, R121, R10, RZ ;  /* 0x0000000a79797210 */ /* 0x000fc60007ffe0ff */
[----:B------:R-:W-:Y:S01]  /*6680*/  STS.64 [R14+0x400], R50 ;  /* 0x000400320e007388 */ /* 0x000fe20000000a00 */
[----:B------:R-:W-:-:S03]  /*6690*/  LEA R121, R121, UR5, 0x2 ;  /* 0x0000000579797c11 */ /* 0x000fc6000f8e10ff */
[----:B------:R-:W-:Y:S04]  /*66a0*/  STS.64 [R11+0x2000], R52 ;  /* 0x002000340b007388 */ /* 0x000fe80000000a00 */
[----:B------:R-:W-:Y:S04]  /*66b0*/  STS.64 [R11+0x2400], R54 ;  /* 0x002400360b007388 */ /* 0x000fe80000000a00 */
[----:B------:R-:W-:Y:S04]  /*66c0*/  STS.64 [R12+0x2000], R56 ;  /* 0x002000380c007388 */ /* 0x000fe80000000a00 */
[----:B------:R-:W-:Y:S04]  /*66d0*/  STS.64 [R12+0x2400], R58 ;  /* 0x0024003a0c007388 */ /* 0x000fe80000000a00 */
[----:B------:R4:W-:Y:S04]  /*66e0*/  STS.64 [R13+0x2000], R60 ;  /* 0x0020003c0d007388 */ /* 0x0009e80000000a00 */
[----:B------:R5:W-:Y:S04]  /*66f0*/  STS.64 [R13+0x2400], R62 ;  /* 0x0024003e0d007388 */ /* 0x000be80000000a00 */
[----:B------:R1:W-:Y:S04]  /*6700*/  STS.64 [R14+0x2000], R64 ;  /* 0x002000400e007388 */ /* 0x0003e80000000a00 */
[----:B------:R3:W-:Y:S04]  /*6710*/  STS.64 [R14+0x2400], R66 ;  /* 0x002400420e007388 */ /* 0x0007e80000000a00 */
[----:B------:R-:W-:Y:S04]  /*6720*/  STS.64 [R11+0x4000], R68 ;  /* 0x004000440b007388 */ /* 0x000fe80000000a00 */
[----:B------:R2:W-:Y:S04]  /*6730*/  STS.64 [R11+0x4400], R70 ;  /* 0x004400460b007388 */ /* 0x0005e80000000a00 */
[----:B------:R2:W-:Y:S01]  /*6740*/  STS.64 [R12+0x4000], R72 ;  /* 0x004000480c007388 */ /* 0x0005e20000000a00 */
[----:B----4-:R-:W4:Y:S03]  /*6750*/  @P3 LDC R61, c[0x0][0x2e8] ;  /* 0x0000ba00ff3d3b82 */ /* 0x010f260000000800 */
[----:B------:R4:W-:Y:S01]  /*6760*/  STS.64 [R12+0x4400], R74 ;  /* 0x0044004a0c007388 */ /* 0x0009e20000000a00 */
[----:B-----5:R-:W-:-:S03]  /*6770*/  LOP3.LUT R62, R3, 0xffffffe0, RZ, 0xc0, !PT ;  /* 0xffffffe0033e7812 */ /* 0x020fc600078ec0ff */
[----:B------:R4:W-:Y:S01]  /*6780*/  STS.64 [R13+0x4000], R76 ;  /* 0x0040004c0d007388 */ /* 0x0009e20000000a00 */
[----:B------:R-:W-:Y:S01]  /*6790*/  MOV R3, 0xff800000 ;  /* 0xff80000000037802 */ /* 0x000fe20000000f00 */
[----:B------:R-:W5:Y:S02]  /*67a0*/  @P2 LDC R63, c[0x0][0x2e8] ;  /* 0x0000ba00ff3f2b82 */ /* 0x000f640000000800 */
[----:B------:R4:W-:Y:S01]  /*67b0*/  STS.64 [R13+0x4400], R78 ;  /* 0x0044004e0d007388 */ /* 0x0009e20000000a00 */
[-C--:B------:R-:W-:Y:S01]  /*67c0*/  IADD3 R62, -R62, R5.reuse, RZ ;  /* 0x000000053e3e7210 */ /* 0x080fe20007ffe1ff */
[----:B-1----:R-:W-:Y:S01]  /*67d0*/  @P3 FMUL.FTZ R65, R7, 0.69314718246459960938 ;  /* 0x3f31721807413820 */ /* 0x002fe20000410000 */
[----:B---3--:R-:W-:Y:S01]  /*67e0*/  IADD3 R66, -R125, RZ, RZ ;  /* 0x000000ff7d427210 */ /* 0x008fe20007ffe1ff */
[----:B------:R1:W-:Y:S01]  /*67f0*/  STS.64 [R14+0x4000], R80 ;  /* 0x004000500e007388 */ /* 0x0003e20000000a00 */
[----:B------:R-:W-:Y:S02]  /*6800*/  LOP3.LUT P0, RZ, R62, 0x3, RZ, 0xc0, !PT ;  /* 0x000000033eff7812 */ /* 0x000fe4000780c0ff */
[----:B------:R-:W-:Y:S01]  /*6810*/  LOP3.LUT R64, R4, 0xfffffff8, RZ, 0xc0, !PT ;  /* 0xfffffff804407812 */ /* 0x000fe200078ec0ff */
[----:B------:R1:W-:Y:S01]  /*6820*/  STS.64 [R14+0x4400], R82 ;  /* 0x004400520e007388 */ /* 0x0003e20000000a00 */
[----:B------:R-:W-:Y:S01]  /*6830*/  SHF.R.S32.HI R4, RZ, 0x3, R4 ;  /* 0x00000003ff047819 */ /* 0x000fe20000011404 */
[----:B--2---:R-:W2:Y:S08]  /*6840*/  LDC R11, c[0x0][0x270] ;  /* 0x00009c00ff0b7b82 */ /* 0x004eb00000000800 */
[----:B------:R-:W-:Y:S01]  /*6850*/  BAR.SYNC.DEFER_BLOCKING 0x0 ;  /* 0x0000000000007b1d */ /* 0x000fe20000010000 */
[----:B------:R-:W-:Y:S01]  /*6860*/  IADD3 R64, -R64, R5, RZ ;  /* 0x0000000540407210 */ /* 0x000fe20007ffe1ff */
[----:B------:R-:W-:Y:S01]  /*6870*/  @P2 FMUL.FTZ R5, R6, 0.69314718246459960938 ;  /* 0x3f31721806052820 */ /* 0x000fe20000410000 */
[----:B----4-:R-:W-:Y:S01]  /*6880*/  @P3 FFMA.FTZ R3, R2, R61, R65 ;  /* 0x0000003d02033223 */ /* 0x010fe20000010041 */
[----:B------:R-:W-:-:S02]  /*6890*/  MOV R2, 0xff800000 ;  /* 0xff80000000027802 */ /* 0x000fc40000000f00 */
[----:B------:R-:W-:Y:S01]  /*68a0*/  SHF.L.U32 R64, R64, 0x2, RZ ;  /* 0x0000000240407819 */ /* 0x000fe200000006ff */
[----:B------:R-:W3:Y:S03]  /*68b0*/  S2R R10, SR_CTAID.Y ;  /* 0x00000000000a7919 */ /* 0x000ee60000002600 */
[----:B------:R-:W-:Y:S01]  /*68c0*/  SHF.R.S32.HI R65, RZ, 0x1f, R64 ;  /* 0x0000001fff417819 */ /* 0x000fe20000011440 */
[----:B-----5:R-:W-:Y:S01]  /*68d0*/  @P2 FFMA.FTZ R2, R0, R63, R5 ;  /* 0x0000003f00022223 */ /* 0x020fe20000010005 */
[----:B------:R-:W4:Y:S01]  /*68e0*/  S2R R60, SR_CTAID.X ;  /* 0x00000000003c7919 */ /* 0x000f220000002500 */
[----:B--2---:R-:W-:Y:S01]  /*68f0*/  IMAD R66, R11, R66, UR4 ;  /* 0x000000040b427e24 */ /* 0x004fe2000f8e0242 */
[----:B------:R1:W2:Y:S04]  /*6900*/  LDS.128 R56, [R121] ;  /* 0x0000000079387984 */ /* 0x0002a80000000c00 */
[----:B------:R1:W1:Y:S04]  /*6910*/  LDS.128 R52, [R121+0x800] ;  /* 0x0008000079347984 */ /* 0x0002680000000c00 */
[----:B------:R1:W1:Y:S04]  /*6920*/  LDS.128 R48, [R121+0x1000] ;  /* 0x0010000079307984 */ /* 0x0002680000000c00 */
[----:B------:R1:W1:Y:S04]  /*6930*/  LDS.128 R44, [R121+0x1800] ;  /* 0x00180000792c7984 */ /* 0x0002680000000c00 */
[----:B------:R1:W1:Y:S01]  /*6940*/  LDS.128 R40, [R121+0x2000] ;  /* 0x0020000079287984 */ /* 0x0002620000000c00 */
[----:B---3--:R-:W-:-:S03]  /*6950*/  IMAD R8, R10, R8, R125 ;  /* 0x000000080a087224 */ /* 0x008fc600078e027d */
[----:B------:R3:W1:Y:S01]  /*6960*/  LDS.128 R36, [R121+0x2800] ;  /* 0x0028000079247984 */ /* 0x0006620000000c00 */
[----:B----4-:R-:W-:Y:S01]  /*6970*/  SHF.L.U32 R6, R60, 0x6, RZ ;  /* 0x000000063c067819 */ /* 0x010fe200000006ff */
[----:B------:R-:W-:Y:S02]  /*6980*/  IMAD R8, R8, R11, R66 ;  /* 0x0000000b08087224 */ /* 0x000fe400078e0242 */
[----:B------:R3:W4:Y:S02]  /*6990*/  LDS.128 R32, [R121+0x3000] ;  /* 0x0030000079207984 */ /* 0x0007240000000c00 */
[----:B------:R-:W-:Y:S02]  /*69a0*/  IMAD R6, R8, R9, R6 ;  /* 0x0000000908067224 */ /* 0x000fe400078e0206 */
[----:B------:R3:W1:Y:S04]  /*69b0*/  LDS.128 R28, [R121+0x3800] ;  /* 0x00380000791c7984 */ /* 0x0006680000000c00 */
[----:B------:R3:W1:Y:S04]  /*69c0*/  LDS.128 R24, [R121+0x4000] ;  /* 0x0040000079187984 */ /* 0x0006680000000c00 */
[----:B------:R3:W1:Y:S04]  /*69d0*/  LDS.128 R20, [R121+0x4800] ;  /* 0x0048000079147984 */ /* 0x0006680000000c00 */
[----:B------:R3:W1:Y:S04]  /*69e0*/  LDS.128 R16, [R121+0x5000] ;  /* 0x0050000079107984 */ /* 0x0006680000000c00 */
[----:B------:R3:W1:Y:S01]  /*69f0*/  LDS.128 R12, [R121+0x5800] ;  /* 0x00580000790c7984 */ /* 0x0006620000000c00 */
[----:B--2---:R-:W-:Y:S05]  /*6a00*/  @P0 BRA `(.L_x_4925) ;  /* 0x0000000000300947 */ /* 0x004fea0003800000 */
        /* <DEDUP_REMOVED lines=12> */
.L_x_4925:
[----:B------:R-:W-:Y:S05]  /*6ad0*/  BSYNC B0 ;  /* 0x0000000000007941 */ /* 0x000fea0003800000 */
.L_x_4924:
        /* <DEDUP_REMOVED lines=8> */
[----:B------:R-:W-:Y:S04]  /*6b60*/  STG.E.128 desc[UR14][R2.64], R56 ;  /* 0x0000003802007986 */ /* 0x000fe8000c101d0e */
[----:B-1----:R-:W-:Y:S04]  /*6b70*/  STG.E.128 desc[UR14][R2.64+0x1800], R52 ;  /* 0x0018003402007986 */ /* 0x002fe8000c101d0e */
[----:B------:R-:W-:Y:S04]  /*6b80*/  STG.E.128 desc[UR14][R2.64+0x3000], R48 ;  /* 0x0030003002007986 */ /* 0x000fe8000c101d0e */
[----:B------:R-:W-:Y:S04]  /*6b90*/  STG.E.128 desc[UR14][R2.64+0x4800], R44 ;  /* 0x0048002c02007986 */ /* 0x000fe8000c101d0e */
[----:B------:R-:W-:Y:S04]  /*6ba0*/  STG.E.128 desc[UR14][R2.64+0x80], R40 ;  /* 0x0000802802007986 */ /* 0x000fe8000c101d0e */
[----:B------:R-:W-:Y:S04]  /*6bb0*/  STG.E.128 desc[UR14][R2.64+0x1880], R36 ;  /* 0x0018802402007986 */ /* 0x000fe8000c101d0e */
[----:B----4-:R-:W-:Y:S04]  /*6bc0*/  STG.E.128 desc[UR14][R2.64+0x3080], R32 ;  /* 0x0030802002007986 */ /* 0x010fe8000c101d0e */
[----:B------:R-:W-:Y:S04]  /*6bd0*/  STG.E.128 desc[UR14][R2.64+0x4880], R28 ;  /* 0x0048801c02007986 */ /* 0x000fe8000c101d0e */
[----:B------:R-:W-:Y:S04]  /*6be0*/  STG.E.128 desc[UR14][R2.64+0x100], R24 ;  /* 0x0001001802007986 */ /* 0x000fe8000c101d0e */
[----:B------:R-:W-:Y:S04]  /*6bf0*/  STG.E.128 desc[UR14][R2.64+0x1900], R20 ;  /* 0x0019001402007986 */ /* 0x000fe8000c101d0e */
[----:B------:R-:W-:Y:S04]  /*6c00*/  STG.E.128 desc[UR14][R2.64+0x3100], R16 ;  /* 0x0031001002007986 */ /* 0x000fe8000c101d0e */
[----:B------:R-:W-:Y:S01]  /*6c10*/  STG.E.128 desc[UR14][R2.64+0x4900], R12 ;  /* 0x0049000c02007986 */ /* 0x000fe2000c101d0e */
[----:B------:R-:W-:Y:S05]  /*6c20*/  EXIT ;  /* 0x000000000000794d */ /* 0x000fea0003800000 */
.L_x_4926:
        /* <DEDUP_REMOVED lines=13> */
.L_x_6288:


//--------------------- .text._ZN5flash24flash_fwd_splitkv_kernelI23Flash_fwd_kernel_traitsILi96ELi64ELi64ELi4ELb0ELb0EN7cutlass6half_tE19Flash_kernel_traitsILi96ELi64ELi64ELi4ES3_EELb1ELb0ELb0ELb1ELb1ELb1ELb1ELb0EEEvNS_16Flash_fwd_paramsE --------------------------
	.section	.text._ZN5flash24flash_fwd_splitkv_kernelI23Flash_fwd_kernel_traitsILi96ELi64ELi64ELi4ELb0ELb0EN7cutlass6half_tE19Flash_kernel_traitsILi96ELi64ELi64ELi4ES3_EELb1ELb0ELb0ELb1ELb1ELb1ELb1ELb0EEEvNS_16Flash_fwd_paramsE,"ax",@progbits
	.align	128
        .global         _ZN5flash24flash_fwd_splitkv_kernelI23Flash_fwd_kernel_traitsILi96ELi64ELi64ELi4ELb0ELb0EN7cutlass6half_tE19Flash_kernel_traitsILi96ELi64ELi64ELi4ES3_EELb1ELb0ELb0ELb1ELb1ELb1ELb1ELb0EEEvNS_16Flash_fwd_paramsE
        .type           _ZN5flash24flash_fwd_splitkv_kernelI23Flash_fwd_kernel_traitsILi96ELi64ELi64ELi4ELb0ELb0EN7cutlass6half_tE19Flash_kernel_traitsILi96ELi64ELi64ELi4ES3_EELb1ELb0ELb0ELb1ELb1ELb1ELb1ELb0EEEvNS_16Flash_fwd_paramsE,@function
        .size           _ZN5flash24flash_fwd_splitkv_kernelI23Flash_fwd_kernel_traitsILi96ELi64ELi64ELi4ELb0ELb0EN7cutlass6half_tE19Flash_kernel_traitsILi96ELi64ELi64ELi4ES3_EELb1ELb0ELb0ELb1ELb1ELb1ELb1ELb0EEEvNS_16Flash_fwd_paramsE,(.L_x_6289 - _ZN5flash24flash_fwd_splitkv_kernelI23Flash_fwd_kernel_traitsILi96ELi64ELi64ELi4ELb0ELb0EN7cutlass6half_tE19Flash_kernel_traitsILi96ELi64ELi64ELi4ES3_EELb1ELb0ELb0ELb1ELb1ELb1ELb1ELb0EEEvNS_16Flash_fwd_paramsE)
        .other          _ZN5flash24flash_fwd_splitkv_kernelI23Flash_fwd_kernel_traitsILi96ELi64ELi64ELi4ELb0ELb0EN7cutlass6half_tE19Flash_kernel_traitsILi96ELi64ELi64ELi4ES3_EELb1ELb0ELb0ELb1ELb1ELb1ELb1ELb0EEEvNS_16Flash_fwd_paramsE,@"STO_CUDA_ENTRY STV_DEFAULT"
_ZN5flash24flash_fwd_splitkv_kernelI23Flash_fwd_kernel_traitsILi96ELi64ELi64ELi4ELb0ELb0EN7cutlass6half_tE19Flash_kernel_traitsILi96ELi64ELi64ELi4ES3_EELb1ELb0ELb0ELb1ELb1ELb1ELb1ELb0EEEvNS_16Flash_fwd_paramsE:
.text._ZN5flash24flash_fwd_splitkv_kernelI23Flash_fwd_kernel_traitsILi96ELi64ELi64ELi4ELb0ELb0EN7cutlass6half_tE19Flash_kernel_traitsILi96ELi64ELi64ELi4ES3_EELb1ELb0ELb0ELb1ELb1ELb1ELb1ELb0EEEvNS_16Flash_fwd_paramsE:
        /* <DEDUP_REMOVED lines=44> */
[----:B------:R-:W-:-:S06]  /*02c0*/  ULDC UR12, c[0x0][0x398] ;  /* 0x0000e600000c7ab9 */ /* 0x000fcc0000000800 */
[----:B------:R-:W3:Y:S01]  /*02d0*/  LDC R0, c[0x0][0x2c8] ;  /* 0x0000b200ff007b82 */ /* 0x000ee20000000800 */
[-C--:B--2---:R-:W-:Y:S02]  /*02e0*/  IABS R9, R6.reuse ;  /* 0x0000000600097213 */ /* 0x084fe40000000000 */
[----:B-1----:R-:W-:Y:S02]  /*02f0*/  IABS R3, R6 ;  /* 0x0000000600037213 */ /* 0x002fe40000000000 */
[----:B------:R-:W1:Y:S03]  /*0300*/  I2F.RP R2, R9 ;  /* 0x0000000900027306 */ /* 0x000e660000209400 */
[----:B------:R-:W-:Y:S02]  /*0310*/  IMAD.MOV R3, RZ, RZ, -R3 ;  /* 0x000000ffff037224 */ /* 0x000fe400078e0a03 */
[----:B---3--:R-:W-:-:S05]  /*0320*/  VIADD R0, R0, 0x3f ;  /* 0x0000003f00007836 */ /* 0x008fca0000000000 */
        /* <DEDUP_REMOVED lines=17> */
[----:B------:R-:W3:Y:S03]  /*0440*/  @!P0 LDC.64 R2, c[0x0][0x2c8] ;  /* 0x0000b200ff028b82 */ /* 0x000ee60000000a00 */
[----:B------:R-:W-:Y:S02]  /*0450*/  ISETP.GT.U32.AND P2, PT, R9, R10, PT ;  /* 0x0000000a0900720c */ /* 0x000fe40003f44070 */
[----:B--2---:R-:W-:-:S11]  /*0460*/  @!P0 ISETP.NE.U32.AND P1, PT, R4, RZ, PT ;  /* 0x000000ff0400820c */ /* 0x004fd60003f25070 */
[----:B------:R-:W-:Y:S01]  /*0470*/  @!P2 IMAD.IADD R10, R10, 0x1, -R9 ;  /* 0x000000010a0aa824 */ /* 0x000fe200078e0a09 */
[----:B------:R-:W-:Y:S01]  /*0480*/  @!P0 ISETP.NE.AND.EX P1, PT, R5, RZ, PT, P1 ;  /* 0x000000ff0500820c */ /* 0x000fe20003f25310 */
[----:B------:R-:W-:-:S03]  /*0490*/  @!P2 VIADD R8, R8, 0x1 ;  /* 0x000000010808a836 */ /* 0x000fc60000000000 */
[----:B------:R-:W-:Y:S02]  /*04a0*/  ISETP.GE.U32.AND P3, PT, R10, R9, PT ;  /* 0x000000090a00720c */ /* 0x000fe40003f66070 */
[----:B---3--:R-:W-:Y:S02]  /*04b0*/  @!P0 SEL R3, R3, RZ, P1 ;  /* 0x000000ff03038207 */ /* 0x008fe40000800000 */
        /* <DEDUP_REMOVED lines=18> */
[----:B------:R-:W-:Y:S02]  /*05e0*/  VIMNMX R89, R8, R5, PT ;  /* 0x0000000508597248 */ /* 0x000fe40003fe0100 */
[----:B------:R-:W1:Y:S02]  /*05f0*/  S2R R5, SR_TID.X ;  /* 0x0000000000057919 */ /* 0x000e640000002100 */
[----:B------:R-:W-:-:S13]  /*0600*/  ISETP.GE.AND P0, PT, R114, R89, PT ;  /* 0x000000597200720c */ /* 0x000fda0003f06270 */
[----:B------:R-:W-:Y:S05]  /*0610*/  @!P0 BRA `(.L_x_4927) ;  /* 0x0000000000e08947 */ /* 0x000fea0003800000 */
[----:B------:R-:W2:Y:S01]  /*0620*/  LDC R3, c[0x0][0x2c0] ;  /* 0x0000b000ff037b82 */ /* 0x000ea20000000800 */
[----:B-1----:R-:W-:Y:S01]  /*0630*/  SHF.R.S32.HI R2, RZ, 0x1f, R5 ;  /* 0x0000001fff027819 */ /* 0x002fe20000011405 */
        /* <DEDUP_REMOVED lines=8> */
[----:B--2---:R-:W-:Y:S01]  /*06c0*/  IMAD R3, R0, R3, R121 ;  /* 0x0000000300037224 */ /* 0x004fe200078e0279 */
        /* <DEDUP_REMOVED lines=45> */
.L_x_4927:
[----:B------:R-:W2:Y:S01]  /*09a0*/  LDC.64 R2, c[0x0][0x368] ;  /* 0x0000da00ff027b82 */ /* 0x000ea20000000a00 */
[----:B------:R-:W-:Y:S01]  /*09b0*/  IMAD.MOV.U32 R0, RZ, RZ, R121 ;  /* 0x000000ffff007224 */ /* 0x000fe200078e0079 */
[----:B------:R-:W-:Y:S01]  /*09c0*/  ULDC.64 UR4, c[0x0][0x370] ;  /* 0x0000dc0000047ab9 */ /* 0x000fe20000000a00 */
[----:B--2---:R-:W-:-:S04]  /*09d0*/  ISETP.NE.U32.AND P0, PT, R2, RZ, PT ;  /* 0x000000ff0200720c */ /* 0x004fc80003f05070 */
[----:B------:R-:W-:-:S13]  /*09e0*/  ISETP.NE.AND.EX P0, PT, R3, RZ, PT, P0 ;  /* 0x000000ff0300720c */ /* 0x000fda0003f05300 */
[----:B------:R-:W2:Y:S02]  /*09f0*/  @P0 LDC.64 R2, c[0x0][0x368] ;  /* 0x0000da00ff020b82 */ /* 0x000ea40000000a00 */
[----:B--2---:R-:W-:-:S05]  /*0a00*/  @P0 IMAD.WIDE R2, R121, 0x4, R2 ;  /* 0x0000000479020825 */ /* 0x004fca00078e0202 */
[----:B------:R2:W5:Y:S01]  /*0a10*/  @P0 LDG.E R0, desc[UR14][R2.64] ;  /* 0x0000000e02000981 */ /* 0x000562000c1e1900 */
[----:B------:R-:W-:Y:S02]  /*0a20*/  ISETP.NE.U32.AND P0, PT, RZ, UR4, PT ;  /* 0x00000004ff007c0c */ /* 0x000fe4000bf05070 */
[----:B------:R-:W-:Y:S02]  /*0a30*/  CS2R R122, SRZ ;  /* 0x00000000007a7805 */ /* 0x000fe4000001ff00 */
[----:B------:R-:W-:Y:S02]  /*0a40*/  PLOP3.LUT P6, PT, PT, PT, PT, 0x80, 0x0 ;  /* 0x000000000000781c */ /* 0x000fe40003fcf070 */
[----:B------:R-:W-:-:S13]  /*0a50*/  ISETP.NE.AND.EX P0, PT, RZ, UR5, PT, P0 ;  /* 0x00000005ff007c0c */ /* 0x000fda000bf05300 */
[----:B------:R-:W-:Y:S05]  /*0a60*/  @!P0 BRA `(.L_x_4928) ;  /* 0x0000000000248947 */ /* 0x000fea0003800000 */
[----:B--2---:R-:W2:Y:S01]  /*0a70*/  LDC.64 R2, c[0x0][0x378] ;  /* 0x0000de00ff027b82 */ /* 0x004ea20000000a00 */
[----:B------:R-:W-:Y:S02]  /*0a80*/  SHF.R.S32.HI R7, RZ, 0x1f, R121 ;  /* 0x0000001fff077819 */ /* 0x000fe40000011479 */
[----:B------:R-:W-:-:S03]  /*0a90*/  PLOP3.LUT P6, PT, PT, PT, PT, 0x8, 0x0 ;  /* 0x000000000000781c */ /* 0x000fc60003fce170 */
[-C--:B--2---:R-:W-:Y:S02]  /*0aa0*/  IMAD R4, R7, R2.reuse, RZ ;  /* 0x0000000207047224 */ /* 0x084fe400078e02ff */
[----:B------:R-:W-:-:S04]  /*0ab0*/  IMAD.WIDE.U32 R6, R121, R2, RZ ;  /* 0x0000000279067225 */ /* 0x000fc800078e00ff */
[----:B------:R-:W-:Y:S01]  /*0ac0*/  IMAD R3, R121, R3, R4 ;  /* 0x0000000379037224 */ /* 0x000fe200078e0204 */
[----:B------:R-:W-:-:S04]  /*0ad0*/  LEA R122, P0, R6, UR4, 0x2 ;  /* 0x00000004067a7c11 */ /* 0x000fc8000f8010ff */
[----:B------:R-:W-:-:S04]  /*0ae0*/  IADD3 R3, R7, R3, RZ ;  /* 0x0000000307037210 */ /* 0x000fc80007ffe0ff */
[----:B------:R-:W-:-:S07]  /*0af0*/  LEA.HI.X R123, R6, UR5, R3, 0x2, P0 ;  /* 0x00000005067b7c11 */ /* 0x000fce00080f1403 */
.L_x_4928:
[----:B------:R-:W-:Y:S05]  /*0b00*/  @P6 BRA `(.L_x_4929) ;  /* 0x0000000400406947 */ /* 0x000fea0003800000 */
[----:B--2---:R-:W2:Y:S01]  /*0b10*/  LDC R2, c[0x0][0x380] ;  /* 0x0000e000ff027b82 */ /* 0x004ea20000000800 */
[----:B------:R-:W-:Y:S01]  /*0b20*/  MOV R6, RZ ;  /* 0x000000ff00067202 */ /* 0x000fe20000000f00 */
[----:B------:R-:W-:Y:S01]  /*0b30*/  ULDC.64 UR6, c[0x0][0x230] ;  /* 0x00008c0000067ab9 */ /* 0x000fe20000000a00 */
[----:B------:R-:W-:Y:S01]  /*0b40*/  LEA R13, R89, 0xffffffc0, 0x6 ;  /* 0xffffffc0590d7811 */ /* 0x000fe200078e30ff */
[----:B------:R-:W-:Y:S01]  /*0b50*/  ULDC.64 UR4, c[0x0][0x248] ;  /* 0x0000920000047ab9 */ /* 0x000fe20000000a00 */
[----:B------:R-:W-:Y:S02]  /*0b60*/  ULDC.64 UR8, c[0x0][0x260] ;  /* 0x0000980000087ab9 */ /* 0x000fe40000000a00 */
[----:B-----5:R-:W-:Y:S01]  /*0b70*/  IABS R0, R13 ;  /* 0x0000000d00007213 */ /* 0x020fe20000000000 */
[----:B------:R-:W3:Y:S01]  /*0b80*/  LDC R9, c[0x0][0x278] ;  /* 0x00009e00ff097b82 */ /* 0x000ee20000000800 */
[----:B--2---:R-:W-:-:S04]  /*0b90*/  IABS R4, R2 ;  /* 0x0000000200047213 */ /* 0x004fc80000000000 */
[----:B------:R-:W2:Y:S08]  /*0ba0*/  I2F.RP R8, R4 ;  /* 0x0000000400087306 */ /* 0x000eb00000209400 */
[----:B--2---:R-:W2:Y:S02]  /*0bb0*/  MUFU.RCP R7, R8 ;  /* 0x0000000800077308 */ /* 0x004ea40000001000 */
[----:B--2---:R-:W-:-:S06]  /*0bc0*/  IADD3 R7, R7, 0xffffffe, RZ ;  /* 0x0ffffffe07077810 */ /* 0x004fcc0007ffe0ff */
[----:B------:R-:W2:Y:S02]  /*0bd0*/  F2I.FTZ.U32.TRUNC.NTZ R7, R7 ;  /* 0x0000000700077305 */ /* 0x000ea4000021f000 */
[----:B--2---:R-:W-:-:S04]  /*0be0*/  IMAD.MOV R3, RZ, RZ, -R7 ;  /* 0x000000ffff037224 */ /* 0x004fc800078e0a07 */
        /* <DEDUP_REMOVED lines=13> */
[----:B------:R-:W-:-:S05]  /*0cc0*/  IMAD.MOV.U32 R3, RZ, RZ, R6 ;  /* 0x000000ffff037224 */ /* 0x000fca00078e0006 */
[----:B------:R-:W-:Y:S02]  /*0cd0*/  @!P0 IADD3 R3, -R3, RZ, RZ ;  /* 0x000000ff03038210 */ /* 0x000fe40007ffe1ff */
[----:B------:R-:W-:-:S05]  /*0ce0*/  @!P1 LOP3.LUT R3, RZ, R2, RZ, 0x33, !PT ;  /* 0x00000002ff039212 */ /* 0x000fca00078e33ff */
[----:B------:R-:W-:-:S06]  /*0cf0*/  IMAD.WIDE R22, R3, 0x4, R122 ;  /* 0x0000000403167825 */ /* 0x000fcc00078e027a */
[----:B------:R-:W2:Y:S01]  /*0d00*/  LDG.E R22, desc[UR14][R22.64] ;  /* 0x0000000e16167981 */ /* 0x000ea2000c1e1900 */
[----:B---3--:R-:W-:Y:S02]  /*0d10*/  IABS R0, R9 ;  /* 0x0000000900007213 */ /* 0x008fe40000000000 */
[----:B------:R-:W-:Y:S02]  /*0d20*/  IADD3 R3, -R3, RZ, RZ ;  /* 0x000000ff03037210 */ /* 0x000fe40007ffe1ff */
[----:B------:R-:W3:Y:S03]  /*0d30*/  I2F.RP R7, R0 ;  /* 0x0000000000077306 */ /* 0x000ee60000209400 */
[----:B------:R-:W-:-:S05]  /*0d40*/  IMAD R13, R2, R3, R13 ;  /* 0x00000003020d7224 */ /* 0x000fca00078e020d */
[----:B------:R-:W-:Y:S01]  /*0d50*/  SHF.R.S32.HI R15, RZ, 0x1f, R13 ;  /* 0x0000001fff0f7819 */ /* 0x000fe2000001140d */
[----:B---3--:R-:W3:Y:S02]  /*0d60*/  MUFU.RCP R10, R7 ;  /* 0x00000007000a7308 */ /* 0x008ee40000001000 */
[----:B---3--:R-:W-:-:S06]  /*0d70*/  VIADD R10, R10, 0xffffffe ;  /* 0x0ffffffe0a0a7836 */ /* 0x008fcc0000000000 */
[----:B------:R-:W3:Y:S02]  /*0d80*/  F2I.FTZ.U32.TRUNC.NTZ R11, R10 ;  /* 0x0000000a000b7305 */ /* 0x000ee4000021f000 */
[----:B---3--:R-:W-:Y:S01]  /*0d90*/  IADD3 R4, RZ, -R11, RZ ;  /* 0x8000000bff047210 */ /* 0x008fe20007ffe0ff */
[----:B------:R-:W-:-:S04]  /*0da0*/  IMAD.MOV.U32 R10, RZ, RZ, RZ ;  /* 0x000000ffff0a7224 */ /* 0x000fc800078e00ff */
[----:B------:R-:W-:Y:S01]  /*0db0*/  IMAD R6, R4, R0, RZ ;  /* 0x0000000004067224 */ /* 0x000fe200078e02ff */
[----:B------:R-:W-:-:S03]  /*0dc0*/  IABS R4, R14 ;  /* 0x0000000e00047213 */ /* 0x000fc60000000000 */
[----:B------:R-:W-:-:S04]  /*0dd0*/  IMAD.HI.U32 R11, R11, R6, R10 ;  /* 0x000000060b0b7227 */ /* 0x000fc800078e000a */
[----:B------:R-:W-:Y:S02]  /*0de0*/  IMAD.U32 R6, RZ, RZ, UR4 ;  /* 0x00000004ff067e24 */ /* 0x000fe4000f8e00ff */
[----:B------:R-:W-:-:S05]  /*0df0*/  IMAD.HI.U32 R18, R11, R4, RZ ;  /* 0x000000040b127227 */ /* 0x000fca00078e00ff */
[----:B------:R-:W-:-:S05]  /*0e00*/  IADD3 R7, -R18, RZ, RZ ;  /* 0x000000ff12077210 */ /* 0x000fca0007ffe1ff */
[----:B------:R-:W-:-:S05]  /*0e10*/  IMAD R7, R0, R7, R4 ;  /* 0x0000000700077224 */ /* 0x000fca00078e0204 */
[----:B------:R-:W-:-:S13]  /*0e20*/  ISETP.GT.U32.AND P1, PT, R0, R7, PT ;  /* 0x000000070000720c */ /* 0x000fda0003f24070 */
[----:B------:R-:W-:Y:S02]  /*0e30*/  @!P1 IMAD.IADD R7, R7, 0x1, -R0 ;  /* 0x0000000107079824 */ /* 0x000fe400078e0a00 */
[----:B------:R-:W-:Y:S01]  /*0e40*/  @!P1 VIADD R18, R18, 0x1 ;  /* 0x0000000112129836 */ /* 0x000fe20000000000 */
[----:B------:R-:W-:Y:S02]  /*0e50*/  ISETP.NE.AND P1, PT, R9, RZ, PT ;  /* 0x000000ff0900720c */ /* 0x000fe40003f25270 */
[----:B------:R-:W-:Y:S02]  /*0e60*/  ISETP.GE.U32.AND P2, PT, R7, R0, PT ;  /* 0x000000000700720c */ /* 0x000fe40003f46070 */
[----:B------:R-:W-:-:S04]  /*0e70*/  LOP3.LUT R0, R14, R9, RZ, 0x3c, !PT ;  /* 0x000000090e007212 */ /* 0x000fc800078e3cff */
[----:B------:R-:W-:Y:S01]  /*0e80*/  ISETP.GE.AND P0, PT, R0, RZ, PT ;  /* 0x000000ff0000720c */ /* 0x000fe20003f06270 */
[----:B------:R-:W-:-:S06]  /*0e90*/  IMAD R0, R15, R6, RZ ;  /* 0x000000060f007224 */ /* 0x000fcc00078e02ff */
[----:B------:R-:W-:-:S06]  /*0ea0*/  @P2 IADD3 R18, R18, 0x1, RZ ;  /* 0x0000000112122810 */ /* 0x000fcc0007ffe0ff */
[----:B------:R-:W-:Y:S01]  /*0eb0*/  @!P0 IMAD.MOV R18, RZ, RZ, -R18 ;  /* 0x000000ffff128224 */ /* 0x000fe200078e0a12 */
[----:B------:R-:W-:Y:S02]  /*0ec0*/  @!P1 LOP3.LUT R18, RZ, R9, RZ, 0x33, !PT ;  /* 0x00000009ff129212 */ /* 0x000fe400078e33ff */
[----:B--2---:R-:W-:Y:S01]  /*0ed0*/  SHF.R.S32.HI R3, RZ, 0x1f, R22 ;  /* 0x0000001fff037819 */ /* 0x004fe20000011416 */
[----:B------:R-:W-:-:S04]  /*0ee0*/  IMAD.WIDE.U32 R10, R22, UR6, RZ ;  /* 0x00000006160a7c25 */ /* 0x000fc8000f8e00ff */
[----:B------:R-:W-:-:S04]  /*0ef0*/  IMAD R7, R3, UR6, RZ ;  /* 0x0000000603077c24 */ /* 0x000fc8000f8e02ff */
[C---:B------:R-:W-:Y:S01]  /*0f00*/  IMAD R2, R22.reuse, UR7, R7 ;  /* 0x0000000716027c24 */ /* 0x040fe2000f8e0207 */
[----:B------:R-:W-:Y:S01]  /*0f10*/  MOV R7, UR5 ;  /* 0x0000000500077c02 */ /* 0x000fe20008000f00 */
[----:B------:R-:W-:Y:S02]  /*0f20*/  ULDC.64 UR4, c[0x0][0x238] ;  /* 0x00008e0000047ab9 */ /* 0x000fe40000000a00 */
[----:B------:R-:W-:Y:S01]  /*0f30*/  IMAD R3, R3, UR4, RZ ;  /* 0x0000000403037c24 */ /* 0x000fe2000f8e02ff */
[----:B------:R-:W-:Y:S01]  /*0f40*/  IADD3 R11, R11, R2, RZ ;  /* 0x000000020b0b7210 */ /* 0x000fe20007ffe0ff */
[C---:B------:R-:W-:Y:S02]  /*0f50*/  IMAD R9, R13.reuse, R7, R0 ;  /* 0x000000070d097224 */ /* 0x040fe400078e0200 */
[----:B------:R-:W-:Y:S02]  /*0f60*/  IMAD R3, R22, UR5, R3 ;  /* 0x0000000516037c24 */ /* 0x000fe4000f8e0203 */
[----:B------:R-:W-:Y:S01]  /*0f70*/  IMAD.WIDE.U32 R24, R13, R6, R10 ;  /* 0x000000060d187225 */ /* 0x000fe200078e000a */
[----:B------:R-:W-:-:S03]  /*0f80*/  SHF.R.S32.HI R11, RZ, 0x1f, R18 ;  /* 0x0000001fff0b7819 */ /* 0x000fc60000011412 */
[----:B------:R-:W-:Y:S02]  /*0f90*/  IMAD.IADD R25, R25, 0x1, R9 ;  /* 0x0000000119197824 */ /* 0x000fe400078e0209 */
[----:B------:R-:W-:Y:S02]  /*0fa0*/  IMAD R9, R11, UR8, RZ ;  /* 0x000000080b097c24 */ /* 0x000fe4000f8e02ff */
[----:B------:R-:W-:-:S04]  /*0fb0*/  IMAD.WIDE.U32 R22, R22, UR4, RZ ;  /* 0x0000000416167c25 */ /* 0x000fc8000f8e00ff */
[C---:B------:R-:W-:Y:S01]  /*0fc0*/  IMAD R0, R18.reuse, UR9, R9 ;  /* 0x0000000912007c24 */ /* 0x040fe2000f8e0209 */
[----:B------:R-:W-:Y:S01]  /*0fd0*/  IADD3 R3, R23, R3, RZ ;  /* 0x0000000317037210 */ /* 0x000fe20007ffe0ff */
[----:B------:R-:W-:-:S05]  /*0fe0*/  IMAD.WIDE.U32 R24, R18, UR8, R24 ;  /* 0x0000000812187c25 */ /* 0x000fca000f8e0018 */
[----:B------:R-:W-:Y:S01]  /*0ff0*/  IADD3 R0, R25, R0, RZ ;  /* 0x0000000019007210 */ /* 0x000fe20007ffe0ff */
[----:B------:R-:W-:Y:S06]  /*1000*/  BRA `(.L_x_4930) ;  /* 0x0000000000e47947 */ /* 0x000fec0003800000 */
.L_x_4929:
[----:B------:R-:W2:Y:S01]  /*1010*/  LDC R17, c[0x0][0x278] ;  /* 0x00009e00ff117b82 */ /* 0x000ea20000000800 */
[----:B------:R-:W-:Y:S01]  /*1020*/  LEA R13, R89, 0xffffffc0, 0x6 ;  /* 0xffffffc0590d7811 */ /* 0x000fe200078e30ff */
[----:B------:R-:W-:-:S03]  /*1030*/  ULDC.64 UR6, c[0x0][0x230] ;  /* 0x00008c0000067ab9 */ /* 0x000fc60000000a00 */
[----:B------:R-:W-:Y:S02]  /*1040*/  SHF.R.S32.HI R15, RZ, 0x1f, R13 ;  /* 0x0000001fff0f7819 */ /* 0x000fe4000001140d */
[----:B------:R-:W-:Y:S01]  /*1050*/  IADD3 R24, P1, R23, R13, RZ ;  /* 0x0000000d17187210 */ /* 0x000fe20007f3e0ff */
[----:B------:R-:W3:Y:S01]  /*1060*/  LDC.64 R10, c[0x0][0x250] ;  /* 0x00009400ff0a7b82 */ /* 0x000ee20000000a00 */
[----:B--2---:R-:W-:-:S04]  /*1070*/  IABS R3, R17 ;  /* 0x0000001100037213 */ /* 0x004fc80000000000 */
[----:B------:R-:W2:Y:S08]  /*1080*/  I2F.RP R8, R3 ;  /* 0x0000000300087306 */ /* 0x000eb00000209400 */
[----:B--2---:R-:W2:Y:S02]  /*1090*/  MUFU.RCP R6, R8 ;  /* 0x0000000800067308 */ /* 0x004ea40000001000 */
[----:B--2---:R-:W-:-:S02]  /*10a0*/  IADD3 R6, R6, 0xffffffe, RZ ;  /* 0x0ffffffe06067810 */ /* 0x004fc40007ffe0ff */
[----:B------:R-:W-:-:S04]  /*10b0*/  LOP3.LUT R8, R14, R17, RZ, 0x3c, !PT ;  /* 0x000000110e087212 */ /* 0x000fc800078e3cff */
[----:B------:R-:W2:Y:S02]  /*10c0*/  F2I.FTZ.U32.TRUNC.NTZ R7, R6 ;  /* 0x0000000600077305 */ /* 0x000ea4000021f000 */
[----:B--2---:R-:W-:Y:S01]  /*10d0*/  IADD3 R2, RZ, -R7, RZ ;  /* 0x80000007ff027210 */ /* 0x004fe20007ffe0ff */
[----:B------:R-:W-:-:S04]  /*10e0*/  IMAD.MOV.U32 R6, RZ, RZ, RZ ;  /* 0x000000ffff067224 */ /* 0x000fc800078e00ff */
[----:B------:R-:W-:Y:S01]  /*10f0*/  IMAD R4, R2, R3, RZ ;  /* 0x0000000302047224 */ /* 0x000fe200078e02ff */
[----:B------:R-:W-:-:S03]  /*1100*/  IABS R2, R14 ;  /* 0x0000000e00027213 */ /* 0x000fc60000000000 */
[----:B------:R-:W-:Y:S01]  /*1110*/  IMAD.HI.U32 R7, R7, R4, R6 ;  /* 0x0000000407077227 */ /* 0x000fe200078e0006 */
[----:B------:R-:W-:-:S05]  /*1120*/  MOV R4, R2 ;  /* 0x0000000200047202 */ /* 0x000fca0000000f00 */
[----:B------:R-:W-:Y:S02]  /*1130*/  IMAD.HI.U32 R18, R7, R4, RZ ;  /* 0x0000000407127227 */ /* 0x000fe400078e00ff */
[----:B------:R-:W2:Y:S02]  /*1140*/  LDC.64 R6, c[0x0][0x248] ;  /* 0x00009200ff067b82 */ /* 0x000ea40000000a00 */
[----:B------:R-:W-:-:S04]  /*1150*/  IMAD.MOV R2, RZ, RZ, -R18 ;  /* 0x000000ffff027224 */ /* 0x000fc800078e0a12 */
[----:B------:R-:W-:Y:S01]  /*1160*/  IMAD R2, R3, R2, R4 ;  /* 0x0000000203027224 */ /* 0x000fe200078e0204 */
[----:B------:R-:W-:-:S04]  /*1170*/  SHF.R.S32.HI R4, RZ, 0x1f, R23 ;  /* 0x0000001fff047819 */ /* 0x000fc80000011417 */
[----:B------:R-:W-:Y:S01]  /*1180*/  ISETP.GT.U32.AND P0, PT, R3, R2, PT ;  /* 0x000000020300720c */ /* 0x000fe20003f04070 */
[----:B------:R-:W-:Y:S01]  /*1190*/  IMAD.X R19, R4, 0x1, R15, P1 ;  /* 0x0000000104137824 */ /* 0x000fe200008e060f */
[----:B------:R-:W-:Y:S01]  /*11a0*/  ISETP.GE.AND P1, PT, R8, RZ, PT ;  /* 0x000000ff0800720c */ /* 0x000fe20003f26270 */
[-C--:B---3--:R-:W-:Y:S01]  /*11b0*/  IMAD R4, R4, R10.reuse, RZ ;  /* 0x0000000a04047224 */ /* 0x088fe200078e02ff */
[----:B------:R-:W3:Y:S03]  /*11c0*/  LDC.64 R8, c[0x0][0x260] ;  /* 0x00009800ff087b82 */ /* 0x000ee60000000a00 */
[C---:B------:R-:W-:Y:S02]  /*11d0*/  IMAD R4, R23.reuse, R11, R4 ;  /* 0x0000000b17047224 */ /* 0x040fe400078e0204 */
[----:B------:R-:W-:-:S04]  /*11e0*/  IMAD.WIDE.U32 R22, R23, R10, RZ ;  /* 0x0000000a17167225 */ /* 0x000fc800078e00ff */
[-C--:B------:R-:W-:Y:S01]  /*11f0*/  @!P0 IADD3 R2, R2, -R3.reuse, RZ ;  /* 0x8000000302028210 */ /* 0x080fe20007ffe0ff */
[-C--:B--2---:R-:W-:Y:S01]  /*1200*/  IMAD R12, R19, R6.reuse, RZ ;  /* 0x00000006130c7224 */ /* 0x084fe200078e02ff */
[----:B------:R-:W-:Y:S02]  /*1210*/  @!P0 IADD3 R18, R18, 0x1, RZ ;  /* 0x0000000112128810 */ /* 0x000fe40007ffe0ff */
[----:B------:R-:W-:Y:S01]  /*1220*/  ISETP.GE.U32.AND P2, PT, R2, R3, PT ;  /* 0x000000030200720c */ /* 0x000fe20003f46070 */
[C---:B------:R-:W-:Y:S01]  /*1230*/  IMAD R12, R24.reuse, R7, R12 ;  /* 0x00000007180c7224 */ /* 0x040fe200078e020c */
[----:B------:R-:W2:Y:S01]  /*1240*/  LDC.64 R2, c[0x0][0x238] ;  /* 0x00008e00ff027b82 */ /* 0x000ea20000000a00 */
[----:B------:R-:W-:Y:S01]  /*1250*/  ISETP.NE.AND P0, PT, R17, RZ, PT ;  /* 0x000000ff1100720c */ /* 0x000fe20003f05270 */
[----:B------:R-:W-:Y:S01]  /*1260*/  IMAD.WIDE.U32 R24, R24, R6, RZ ;  /* 0x0000000618187225 */ /* 0x000fe200078e00ff */
[----:B-----5:R-:W-:Y:S02]  /*1270*/  SHF.R.S32.HI R19, RZ, 0x1f, R0 ;  /* 0x0000001fff137819 */ /* 0x020fe40000011400 */
[----:B------:R-:W-:Y:S01]  /*1280*/  IADD3 R23, R23, R4, RZ ;  /* 0x0000000417177210 */ /* 0x000fe20007ffe0ff */
[----:B------:R-:W-:-:S02]  /*1290*/  IMAD.IADD R25, R25, 0x1, R12 ;  /* 0x0000000119197824 */ /* 0x000fc400078e020c */
        /* <DEDUP_REMOVED lines=8> */
[----:B---3--:R-:W-:-:S04]  /*1320*/  IMAD.WIDE.U32 R24, R18, R8, R24 ;  /* 0x0000000812187225 */ /* 0x008fc800078e0018 */
[----:B--2---:R-:W-:Y:S02]  /*1330*/  IMAD R19, R19, R2, RZ ;  /* 0x0000000213137224 */ /* 0x004fe400078e02ff */
[----:B------:R-:W-:Y:S02]  /*1340*/  IMAD R4, R11, R8, RZ ;  /* 0x000000080b047224 */ /* 0x000fe400078e02ff */
[C---:B------:R-:W-:Y:S02]  /*1350*/  IMAD R3, R0.reuse, R3, R19 ;  /* 0x0000000300037224 */ /* 0x040fe400078e0213 */
[----:B------:R-:W-:-:S04]  /*1360*/  IMAD.WIDE.U32 R22, R0, R2, R22 ;  /* 0x0000000200167225 */ /* 0x000fc800078e0016 */
[----:B------:R-:W-:Y:S01]  /*1370*/  IMAD R4, R18, R9, R4 ;  /* 0x0000000912047224 */ /* 0x000fe200078e0204 */
[----:B------:R-:W-:-:S04]  /*1380*/  IADD3 R3, R23, R3, RZ ;  /* 0x0000000317037210 */ /* 0x000fc80007ffe0ff */
[----:B------:R-:W-:-:S07]  /*1390*/  IADD3 R0, R25, R4, RZ ;  /* 0x0000000419007210 */ /* 0x000fce0007ffe0ff */
.L_x_4930:
[----:B-1----:R-:W-:Y:S01]  /*13a0*/  SHF.R.S32.HI R94, RZ, 0x1f, R5 ;  /* 0x0000001fff5e7819 */ /* 0x002fe20000011405 */
[----:B------:R-:W-:Y:S01]  /*13b0*/  ULDC.64 UR8, c[0x0][0x268] ;  /* 0x00009a0000087ab9 */ /* 0x000fe20000000a00 */
[----:B------:R-:W-:Y:S01]  /*13c0*/  ULDC.64 UR4, c[0x0][0x228] ;  /* 0x00008a0000047ab9 */ /* 0x000fe20000000a00 */
[----:B------:R-:W-:Y:S01]  /*13d0*/  IMAD R11, R11, UR8, RZ ;  /* 0x000000080b0b7c24 */ /* 0x000fe2000f8e02ff */
[CC--:B------:R-:W-:Y:S01]  /*13e0*/  LEA.HI R26, R94.reuse, R5.reuse, RZ, 0x4 ;  /* 0x000000055e1a7211 */ /* 0x0c0fe200078f20ff */
[----:B------:R-:W1:Y:S01]  /*13f0*/  S2UR UR16, SR_CgaCtaId ;  /* 0x00000000001079c3 */ /* 0x000e620000008800 */
[-C--:B------:R-:W-:Y:S01]  /*1400*/  LEA.HI R9, R94, R5.reuse, RZ, 0x2 ;  /* 0x000000055e097211 */ /* 0x080fe200078f10ff */
[----:B------:R-:W-:Y:S01]  /*1410*/  IMAD R11, R18, UR9, R11 ;  /* 0x00000009120b7c24 */ /* 0x000fe2000f8e020b */
[----:B------:R-:W-:Y:S01]  /*1420*/  SHF.R.S32.HI R19, RZ, 0x4, R26 ;  /* 0x00000004ff137819 */ /* 0x000fe2000001141a */
[----:B------:R-:W-:Y:S01]  /*1430*/  ULDC.64 UR10, c[0x0][0x210] ;  /* 0x00008400000a7ab9 */ /* 0x000fe20000000a00 */
[----:B------:R-:W-:-:S02]  /*1440*/  LEA.HI R25, R94, R5, RZ, 0x3 ;  /* 0x000000055e197211 */ /* 0x000fc400078f18ff */
[----:B------:R-:W-:Y:S02]  /*1450*/  LEA.HI R4, R26, R19, RZ, 0x1 ;  /* 0x000000131a047211 */ /* 0x000fe400078f08ff */
[----:B------:R-:W-:Y:S02]  /*1460*/  LOP3.LUT R8, R9, 0xfffffffc, RZ, 0xc0, !PT ;  /* 0xfffffffc09087812 */ /* 0x000fe400078ec0ff */
[----:B------:R-:W-:Y:S02]  /*1470*/  LOP3.LUT R4, R4, 0xfffffffe, RZ, 0xc0, !PT ;  /* 0xfffffffe04047812 */ /* 0x000fe400078ec0ff */
[----:B------:R-:W-:Y:S01]  /*1480*/  SHF.R.S32.HI R118, RZ, 0x3, R25 ;  /* 0x00000003ff767819 */ /* 0x000fe20000011419 */
[----:B------:R-:W-:Y:S01]  /*1490*/  IMAD.IADD R8, R5, 0x1, -R8 ;  /* 0x0000000105087824 */ /* 0x000fe200078e0a08 */
[----:B------:R-:W-:Y:S01]  /*14a0*/  SHF.R.S32.HI R16, RZ, 0x2, R9 ;  /* 0x00000002ff107819 */ /* 0x000fe20000011409 */
[----:B------:R-:W-:Y:S01]  /*14b0*/  IMAD.IADD R4, R19, 0x1, -R4 ;  /* 0x0000000113047824 */ /* 0x000fe200078e0a04 */
[----:B------:R-:W-:Y:S01]  /*14c0*/  LOP3.LUT R26, R26, 0xfffffff0, RZ, 0xc0, !PT ;  /* 0xfffffff01a1a7812 */ /* 0x000fe200078ec0ff */
[----:B------:R-:W-:Y:S01]  /*14d0*/  IMAD.SHL.U32 R19, R118, 0x40, RZ ;  /* 0x0000004076137824 */ /* 0x000fe200078e00ff */
[----:B------:R-:W-:Y:S01]  /*14e0*/  LEA.HI R23, R25, R118, RZ, 0x1 ;  /* 0x0000007619177211 */ /* 0x000fe200078f08ff */
[----:B------:R-:W-:Y:S01]  /*14f0*/  IMAD.SHL.U32 R8, R8, 0x8, RZ ;  /* 0x0000000808087824 */ /* 0x000fe200078e00ff */
[----:B------:R-:W-:Y:S01]  /*1500*/  LEA.HI R9, R9, R16, RZ, 0x1 ;  /* 0x0000001009097211 */ /* 0x000fe200078f08ff */
[----:B------:R-:W-:Y:S01]  /*1510*/  IMAD.IADD R26, R5, 0x1, -R26 ;  /* 0x00000001051a7824 */ /* 0x000fe200078e0a1a */
[----:B------:R-:W-:-:S02]  /*1520*/  LOP3.LUT R19, R19, 0xc0, RZ, 0xc0, !PT ;  /* 0x000000c013137812 */ /* 0x000fc400078ec0ff */
[----:B------:R-:W-:Y:S02]  /*1530*/  LOP3.LUT R23, R23, 0xfffffffe, RZ, 0xc0, !PT ;  /* 0xfffffffe17177812 */ /* 0x000fe400078ec0ff */
[----:B------:R-:W-:Y:S02]  /*1540*/  LOP3.LUT R9, R9, 0x7fffffe, RZ, 0xc0, !PT ;  /* 0x07fffffe09097812 */ /* 0x000fe400078ec0ff */
[----:B------:R-:W-:Y:S01]  /*1550*/  LEA.HI R94, R94, R5, RZ, 0x5 ;  /* 0x000000055e5e7211 */ /* 0x000fe200078f28ff */
[----:B------:R-:W-:Y:S01]  /*1560*/  IMAD.IADD R118, R118, 0x1, -R23 ;  /* 0x0000000176767824 */ /* 0x000fe200078e0a17 */
[----:B------:R-:W-:Y:S01]  /*1570*/  LEA.HI R2, R26, R26, RZ, 0x1 ;  /* 0x0000001a1a027211 */ /* 0x000fe200078f08ff */
[----:B------:R-:W-:Y:S01]  /*1580*/  IMAD.IADD R116, R16, 0x1, -R9 ;  /* 0x0000000110747824 */ /* 0x000fe200078e0a09 */
[----:B------:R-:W-:Y:S02]  /*1590*/  LOP3.LUT R10, R19, 0x18, R8, 0xf8, !PT ;  /* 0x00000018130a7812 */ /* 0x000fe400078ef808 */
[----:B------:R-:W-:-:S02]  /*15a0*/  SHF.R.U32.HI R19, RZ, 0x3, R19 ;  /* 0x00000003ff137819 */ /* 0x000fc40000011613 */
[----:B------:R-:W-:Y:S02]  /*15b0*/  SHF.R.S32.HI R93, RZ, 0x5, R94 ;  /* 0x00000005ff5d7819 */ /* 0x000fe4000001145e */
[----:B------:R-:W-:Y:S02]  /*15c0*/  SHF.R.S32.HI R23, RZ, 0x1f, R26 ;  /* 0x0000001fff177819 */ /* 0x000fe4000001141a */
[----:B------:R-:W-:Y:S01]  /*15d0*/  LOP3.LUT R91, R2, 0x7fffffe, RZ, 0xc0, !PT ;  /* 0x07fffffe025b7812 */ /* 0x000fe200078ec0ff */
[----:B------:R-:W-:Y:S01]  /*15e0*/  IMAD R116, R93, 0x8, R116 ;  /* 0x000000085d747824 */ /* 0x000fe200078e0274 */
[----:B------:R-:W-:Y:S02]  /*15f0*/  IADD3 R22, P0, R8, R22, RZ ;  /* 0x0000001608167210 */ /* 0x000fe40007f1e0ff */
[----:B------:R-:W-:Y:S01]  /*1600*/  SHF.R.S32.HI R9, RZ, 0x1f, R8 ;  /* 0x0000001fff097819 */ /* 0x000fe20000011408 */
[----:B------:R-:W-:Y:S01]  /*1610*/  IMAD.IADD R91, R26, 0x1, -R91 ;  /* 0x000000011a5b7824 */ /* 0x000fe200078e0a5b */
[----:B------:R-:W-:-:S02]  /*1620*/  LOP3.LUT R19, R10, R19, RZ, 0x3c, !PT ;  /* 0x000000130a137212 */ /* 0x000fc400078e3cff */
[----:B------:R-:W-:Y:S01]  /*1630*/  LEA.HI R10, R23, R26, RZ, 0x3 ;  /* 0x0000001a170a7211 */ /* 0x000fe200078f18ff */
[----:B------:R-:W-:Y:S01]  /*1640*/  IMAD.X R23, R9, 0x1, R3, P0 ;  /* 0x0000000109177824 */ /* 0x000fe200000e0603 */
[----:B------:R-:W-:Y:S01]  /*1650*/  IADD3 R24, P1, R8, R24, RZ ;  /* 0x0000001808187210 */ /* 0x000fe20007f3e0ff */
[----:B------:R-:W-:Y:S01]  /*1660*/  IMAD.U32 R116, R116, 0x20, R19 ;  /* 0x0000002074747824 */ /* 0x000fe200078e0013 */
[----:B------:R-:W-:Y:S01]  /*1670*/  SHF.R.S32.HI R26, RZ, 0x1f, R121 ;  /* 0x0000001fff1a7819 */ /* 0x000fe20000011479 */
[----:B------:R-:W-:Y:S01]  /*1680*/  IMAD.WIDE.U32 R18, R18, UR8, R22 ;  /* 0x0000000812127c25 */ /* 0x000fe2000f8e0016 */
[----:B------:R-:W-:Y:S01]  /*1690*/  LOP3.LUT R12, R25, 0xfffffff8, RZ, 0xc0, !PT ;  /* 0xfffffff8190c7812 */ /* 0x000fe200078ec0ff */
[----:B------:R-:W-:Y:S01]  /*16a0*/  ULDC.64 UR8, c[0x0][0x250] ;  /* 0x0000940000087ab9 */ /* 0x000fe20000000a00 */
[----:B------:R-:W-:Y:S01]  /*16b0*/  SHF.R.S32.HI R3, RZ, 0x1f, R14 ;  /* 0x0000001fff037819 */ /* 0x000fe2000001140e */
[----:B------:R-:W-:Y:S01]  /*16c0*/  IMAD.X R25, R9, 0x1, R0, P1 ;  /* 0x0000000109197824 */ /* 0x000fe200008e0600 */
[----:B------:R-:W-:Y:S01]  /*16d0*/  SHF.R.S32.HI R17, RZ, 0x1f, R16 ;  /* 0x0000001fff117819 */ /* 0x000fe20000011410 */
[----:B------:R-:W-:Y:S01]  /*16e0*/  IMAD.WIDE.U32 R22, R121, UR4, R8 ;  /* 0x0000000479167c25 */ /* 0x000fe2000f8e0008 */
[----:B------:R-:W-:Y:S01]  /*16f0*/  IADD3 R13, P0, R16, R13, RZ ;  /* 0x0000000d100d7210 */ /* 0x000fe20007f1e0ff */
[----:B------:R-:W2:Y:S01]  /*1700*/  LDC.64 R8, c[0x0][0x240] ;  /* 0x00009000ff087b82 */ /* 0x000ea20000000a00 */
[----:B------:R-:W-:Y:S01]  /*1710*/  SHF.L.U64.HI R115, R6, 0x6, R7 ;  /* 0x0000000606737819 */ /* 0x000fe20000010207 */
[----:B------:R-:W-:-:S02]  /*1720*/  IMAD R26, R26, UR4, RZ ;  /* 0x000000041a1a7c24 */ /* 0x000fc4000f8e02ff */
[----:B------:R-:W-:Y:S02]  /*1730*/  IMAD.IADD R12, R5, 0x1, -R12 ;  /* 0x00000001050c7824 */ /* 0x000fe400078e0a0c */
[----:B------:R-:W-:Y:S01]  /*1740*/  IMAD R26, R121, UR5, R26 ;  /* 0x00000005791a7c24 */ /* 0x000fe2000f8e021a */
[----:B------:R-:W-:Y:S01]  /*1750*/  ULDC.64 UR4, c[0x0][0x258] ;  /* 0x0000960000047ab9 */ /* 0x000fe20000000a00 */
[----:B------:R-:W-:Y:S01]  /*1760*/  IMAD R0, R17, R6, RZ ;  /* 0x0000000611007224 */ /* 0x000fe200078e02ff */
[----:B------:R-:W-:Y:S01]  /*1770*/  LEA.HI R119, R12, R12, RZ, 0x1 ;  /* 0x0000000c0c777211 */ /* 0x000fe200078f08ff */
[----:B------:R-:W-:Y:S01]  /*1780*/  IMAD.IADD R27, R23, 0x1, R26 ;  /* 0x00000001171b7824 */ /* 0x000fe200078e021a */
[--C-:B------:R-:W-:Y:S01]  /*1790*/  SHF.R.S32.HI R23, RZ, 0x1, R2.reuse ;  /* 0x00000001ff177819 */ /* 0x100fe20000011402 */
[----:B------:R-:W-:Y:S01]  /*17a0*/  IMAD R3, R3, UR4, RZ ;  /* 0x0000000403037c24 */ /* 0x000fe2000f8e02ff */
[----:B------:R-:W-:Y:S01]  /*17b0*/  SHF.R.S32.HI R2, RZ, 0x1f, R2 ;  /* 0x0000001fff027819 */ /* 0x000fe20000011402 */
[----:B------:R-:W-:Y:S01]  /*17c0*/  IMAD.MOV.U32 R26, RZ, RZ, R22 ;  /* 0x000000ffff1a7224 */ /* 0x000fe200078e0016 */
[----:B------:R-:W-:Y:S01]  /*17d0*/  LOP3.LUT R117, R119, 0xfffffffe, RZ, 0xc0, !PT ;  /* 0xfffffffe77757812 */ /* 0x000fe200078ec0ff */
[----:B------:R-:W-:Y:S01]  /*17e0*/  IMAD R3, R14, UR5, R3 ;  /* 0x000000050e037c24 */ /* 0x000fe2000f8e0203 */
[----:B------:R-:W-:Y:S01]  /*17f0*/  LEA.HI R2, R2, R23, RZ, 0x2 ;  /* 0x0000001702027211 */ /* 0x000fe200078f10ff */
[----:B------:R-:W-:Y:S01]  /*1800*/  IMAD.WIDE R20, R21, 0x40, R16 ;  /* 0x0000004015147825 */ /* 0x000fe200078e0210 */
[----:B------:R-:W-:-:S02]  /*1810*/  SHF.R.S32.HI R119, RZ, 0x1, R119 ;  /* 0x00000001ff777819 */ /* 0x000fc40000011477 */
[----:B------:R-:W-:Y:S01]  /*1820*/  LOP3.LUT R2, R2, 0xfffffffc, RZ, 0xc0, !PT ;  /* 0xfffffffc02027812 */ /* 0x000fe200078ec0ff */
[----:B------:R-:W-:Y:S02]  /*1830*/  IMAD.IADD R117, R12, 0x1, -R117 ;  /* 0x000000010c757824 */ /* 0x000fe400078e0a75 */
[----:B------:R-:W-:Y:S02]  /*1840*/  IMAD.X R12, R17, 0x1, R15, P0 ;  /* 0x00000001110c7824 */ /* 0x000fe400000e060f */
        /* <DEDUP_REMOVED lines=25> */
[C---:B------:R-:W-:Y:S01]  /*19e0*/  IMAD R11, R13.reuse, UR9, R12 ;  /* 0x000000090d0b7c24 */ /* 0x040fe2000f8e020c */
[----:B------:R-:W-:Y:S01]  /*19f0*/  LEA.HI.X R15, R20, UR11, R2, 0x1, P0 ;  /* 0x0000000b140f7c11 */ /* 0x000fe200080f0c02 */
[----:B------:R-:W-:Y:S01]  /*1a00*/  IMAD.SHL.U32 R2, R6, 0x40, RZ ;  /* 0x0000004006027824 */ /* 0x000fe200078e00ff */
[----:B------:R-:W-:Y:S01]  /*1a10*/  LEA R16, P0, R8, R14, 0x6 ;  /* 0x0000000e08107211 */ /* 0x000fe200078030ff */
[----:B------:R-:W-:Y:S01]  /*1a20*/  IMAD.WIDE.U32 R12, R13, UR8, R18 ;  /* 0x000000080d0c7c25 */ /* 0x000fe2000f8e0012 */
[----:B------:R-:W-:Y:S01]  /*1a30*/  LEA R116, R116, UR5, 0x1 ;  /* 0x0000000574747c11 */ /* 0x000fe2000f8e08ff */
[----:B------:R-:W-:Y:S01]  /*1a40*/  ULDC.64 UR10, c[0x0][0x220] ;  /* 0x00008800000a7ab9 */ /* 0x000fe20000000a00 */
[----:B------:R-:W-:Y:S01]  /*1a50*/  LOP3.LUT R0, R17, R0, RZ, 0x3c, !PT ;  /* 0x0000000011007212 */ /* 0x000fe200078e3cff */
[----:B------:R-:W-:Y:S01]  /*1a60*/  IMAD.SHL.U32 R88, R3, 0x40, RZ ;  /* 0x0000004003587824 */ /* 0x000fe200078e00ff */
        /* <DEDUP_REMOVED lines=11> */
[----:B------:R1:W-:Y:S01]  /*1b20*/  LDGSTS.E.BYPASS.LTC128B.128 [R116+0x2000], desc[UR14][R14.64+0x80] ;  /* 0x020000800e747fae */ /* 0x0003e2000b901d4e */
[----:B------:R-:W-:Y:S01]  /*1b30*/  LOP3.LUT R90, R10, 0xffffff00, RZ, 0xc0, !PT ;  /* 0xffffff000a5a7812 */ /* 0x000fe200078ec0ff */
[----:B------:R-:W-:Y:S01]  /*1b40*/  IMAD.IADD R11, R13, 0x1, R11 ;  /* 0x000000010d0b7824 */ /* 0x000fe200078e020b */
[----:B------:R-:W-:Y:S01]  /*1b50*/  LOP3.LUT R9, R88, 0x8, R9, 0xf8, !PT ;  /* 0x0000000858097812 */ /* 0x000fe200078ef809 */
[----:B------:R-:W-:Y:S01]  /*1b60*/  LDGSTS.E.BYPASS.LTC128B.128 [R116+0x800], desc[UR14][R16.64] ;  /* 0x0080000010747fae */ /* 0x000fe2000b901d4e */
[----:B------:R-:W-:Y:S01]  /*1b70*/  SHF.R.U32.HI R88, RZ, 0x3, R88 ;  /* 0x00000003ff587819 */ /* 0x000fe20000011658 */
[----:B------:R-:W-:Y:S01]  /*1b80*/  IMAD R8, R93, 0x200, R90 ;  /* 0x000002005d087824 */ /* 0x000fe200078e025a */
[----:B------:R-:W-:Y:S01]  /*1b90*/  LEA R126, P0, R12, UR10, 0x1 ;  /* 0x0000000a0c7e7c11 */ /* 0x000fe2000f8008ff */
[----:B------:R-:W-:Y:S01]  /*1ba0*/  LDGSTS.E.BYPASS.LTC128B.128 [R116+0x1800], desc[UR14][R16.64+0x40] ;  /* 0x0180004010747fae */ /* 0x000fe2000b901d4e */
[----:B------:R-:W-:Y:S01]  /*1bb0*/  USHF.L.U32 UR10, UR8, 0x6, URZ ;  /* 0x00000006080a7899 */ /* 0x000fe2000800063f */
[----:B------:R-:W-:Y:S01]  /*1bc0*/  LOP3.LUT R88, R9, R88, RZ, 0x3c, !PT ;  /* 0x0000005809587212 */ /* 0x000fe200078e3cff */
[----:B------:R-:W-:Y:S01]  /*1bd0*/  USHF.L.U64.HI UR8, UR8, 0x6, UR9 ;  /* 0x0000000608087899 */ /* 0x000fe20008010209 */
[----:B------:R-:W-:Y:S01]  /*1be0*/  LDGSTS.E.BYPASS.LTC128B.128 [R116+0x2800], desc[UR14][R16.64+0x80] ;  /* 0x0280008010747fae */ /* 0x000fe2000b901d4e */
[----:B------:R-:W-:Y:S01]  /*1bf0*/  IMAD R9, R4, 0x8, R117 ;  /* 0x0000000804097824 */ /* 0x000fe200078e0275 */
[----:B------:R-:W-:Y:S01]  /*1c00*/  LEA.HI.X R127, R12, UR11, R11, 0x1, P0 ;  /* 0x0000000b0c7f7c11 */ /* 0x000fe200080f0c0b */
[----:B------:R-:W-:Y:S01]  /*1c10*/  IMAD R113, R91, 0x20, R8 ;  /* 0x000000205b717824 */ /* 0x000fe200078e0208 */
[----:B------:R-:W-:Y:S01]  /*1c20*/  LDGSTS.E.BYPASS.LTC128B.128 [R116+0x3000], desc[UR14][R124.64] ;  /* 0x030000007c747fae */ /* 0x000fe2000b901d4e */
[----:B------:R-:W-:Y:S01]  /*1c30*/  IADD3 R8, P0, R126, UR10, RZ ;  /* 0x0000000a7e087c10 */ /* 0x000fe2000ff1e0ff */
[----:B------:R-:W-:-:S02]  /*1c40*/  IMAD.U32 R0, R9, 0x20, R0 ;  /* 0x0000002009007824 */ /* 0x000fc400078e0000 */
        /* <DEDUP_REMOVED lines=9> */
[----:B------:R-:W-:Y:S01]  /*1ce0*/  LOP3.LUT P0, RZ, R119, 0x2, RZ, 0xc0, !PT ;  /* 0x0000000277ff7812 */ /* 0x000fe2000780c0ff */
[----:B------:R-:W-:Y:S01]  /*1cf0*/  IMAD.IADD R109, R88, 0x1, R109 ;  /* 0x00000001586d7824 */ /* 0x000fe200078e026d */
[----:B------:R-:W-:Y:S01]  /*1d00*/  LEA R112, R0, UR4, 0x1 ;  /* 0x0000000400707c11 */ /* 0x000fe2000f8e08ff */
[----:B------:R-:W-:Y:S01]  /*1d10*/  LDGSTS.E.BYPASS.LTC128B.128 [R116+0x4800], desc[UR14][R18.64+0x40] ;  /* 0x0480004012747fae */ /* 0x000fe2000b901d4e */
[C---:B------:R-:W-:Y:S01]  /*1d20*/  SEL R3, R4.reuse, 0xffffffe0, !P0 ;  /* 0xffffffe004037807 */ /* 0x040fe20004000000 */
[----:B------:R-:W-:Y:S01]  /*1d30*/  ULDC UR4, c[0x0][0x39c] ;  /* 0x0000e70000047ab9 */ /* 0x000fe20000000800 */
[----:B------:R-:W-:Y:S01]  /*1d40*/  SEL R4, R4, 0xffffffe0, !P1 ;  /* 0xffffffe004047807 */ /* 0x000fe20004800000 */
[----:B------:R-:W-:Y:S01]  /*1d50*/  LDGSTS.E.BYPASS.LTC128B.128 [R116+0x5800], desc[UR14][R18.64+0x80] ;  /* 0x0580008012747fae */ /* 0x000fe2000b901d4e */
[----:B------:R-:W-:-:S02]  /*1d60*/  IMAD.MOV.U32 R120, RZ, RZ, R127 ;  /* 0x000000ffff787224 */ /* 0x000fc400078e007f */
[----:B------:R-:W-:Y:S01]  /*1d70*/  IMAD.IADD R110, R112, 0x1, R3 ;  /* 0x00000001706e7824 */ /* 0x000fe200078e0203 */
[----:B------:R-:W0:Y:S01]  /*1d80*/  LDGDEPBAR ;  /* 0x00000000000079af */ /* 0x000e220000000000 */
        /* <DEDUP_REMOVED lines=14> */
[----:B------:R-:W-:Y:S04]  /*1e70*/  LDSM.16.M88.4 R68, [R111] ;  /* 0x000000006f44783b */ /* 0x000fe80000000200 */
[----:B-1----:R-:W-:Y:S04]  /*1e80*/  LDSM.16.M88.4 R12, [R110] ;  /* 0x000000006e0c783b */ /* 0x002fe80000000200 */
[----:B------:R-:W1:Y:S04]  /*1e90*/  LDSM.16.M88.4 R48, [R95+0x3400] ;  /* 0x003400005f30783b */ /* 0x000e680000000200 */
[----:B------:R-:W-:Y:S04]  /*1ea0*/  LDSM.16.M88.4 R56, [R113+0x1000] ;  /* 0x001000007138783b */ /* 0x000fe80000000200 */
[----:B------:R-:W-:Y:S04]  /*1eb0*/  LDSM.16.M88.4 R28, [R95+0x4000] ;  /* 0x004000005f1c783b */ /* 0x000fe80000000200 */
[----:B------:R-:W4:Y:S04]  /*1ec0*/  LDSM.16.M88.4 R84, [R95+0x3800] ;  /* 0x003800005f54783b */ /* 0x000f280000000200 */
[----:B--2---:R-:W2:Y:S04]  /*1ed0*/  LDSM.16.M88.4 R8, [R110+0x400] ;  /* 0x000400006e08783b */ /* 0x004ea80000000200 */
[----:B------:R-:W-:Y:S04]  /*1ee0*/  LDSM.16.M88.4 R16, [R111+0x1000] ;  /* 0x001000006f10783b */ /* 0x000fe80000000200 */
[----:B------:R-:W-:Y:S01]  /*1ef0*/  LDSM.16.M88.4 R36, [R110+0x1000] ;  /* 0x001000006e24783b */ /* 0x000fe20000000200 */
[C---:B---3--:R-:W-:Y:S03]  /*1f00*/  HMMA.16816.F32 R24, R20.reuse, R32, RZ ;  /* 0x000000201418723c */ /* 0x048fe600000018ff */
[----:B------:R-:W3:Y:S04]  /*1f10*/  LDSM.16.M88.4 R64, [R110+0x800] ;  /* 0x000800006e40783b */ /* 0x000ee80000000200 */
[----:B------:R-:W5:Y:S01]  /*1f20*/  LDSM.16.M88.4 R80, [R95+0x4400] ;  /* 0x004400005f50783b */ /* 0x000f620000000200 */
[C---:B------:R-:W-:Y:S03]  /*1f30*/  HMMA.16816.F32 R32, R20.reuse, R34, RZ ;  /* 0x000000221420723c */ /* 0x040fe600000018ff */
        /* <DEDUP_REMOVED lines=9> */
[----:B------:R-:W1:Y:S05]  /*1fd0*/  LDSM.16.M88.4 R12, [R113+0x2000] ;  /* 0x00200000710c783b */ /* 0x000e6a0000000200 */
[----:B----4-:R-:W-:Y:S06]  /*1fe0*/  HMMA.16816.F32 R60, R20, R84, RZ ;  /* 0x00000054143c723c */ /* 0x010fec00000018ff */
[----:B--2---:R-:W-:Y:S06]  /*1ff0*/  HMMA.16816.F32 R40, R68, R8, R40 ;  /* 0x000000084428723c */ /* 0x004fec0000001828 */
[C---:B------:R-:W-:Y:S06]  /*2000*/  HMMA.16816.F32 R24, R56.reuse, R28, R24 ;  /* 0x0000001c3818723c */ /* 0x040fec0000001818 */
[----:B------:R-:W-:Y:S01]  /*2010*/  HMMA.16816.F32 R32, R56, R30, R32 ;  /* 0x0000001e3820723c */ /* 0x000fe20000001820 */
[----:B------:R-:W-:Y:S05]  /*2020*/  LDSM.16.M88.4 R28, [R110+0x2000] ;  /* 0x002000006e1c783b */ /* 0x000fea0000000200 */
[C---:B------:R-:W-:Y:S01]  /*2030*/  HMMA.16816.F32 R48, R68.reuse, R10, R48 ;  /* 0x0000000a4430723c */ /* 0x040fe20000001830 */
[----:B------:R-:W2:Y:S05]  /*2040*/  LDSM.16.M88.4 R8, [R111+0x2000] ;  /* 0x002000006f08783b */ /* 0x000eaa0000000200 */
[----:B---3--:R-:W-:Y:S06]  /*2050*/  HMMA.16816.F32 R60, R68, R64, R60 ;  /* 0x00000040443c723c */ /* 0x008fec000000183c */
[C---:B------:R-:W-:Y:S06]  /*2060*/  HMMA.16816.F32 R24, R16.reuse, R36, R24 ;  /* 0x000000241018723c */ /* 0x040fec0000001818 */
[----:B------:R-:W-:Y:S01]  /*2070*/  HMMA.16816.F32 R32, R16, R38, R32 ;  /* 0x000000261020723c */ /* 0x000fe20000001820 */
[----:B------:R-:W-:Y:S05]  /*2080*/  LDSM.16.M88.4 R36, [R95+0x5400] ;  /* 0x005400005f24783b */ /* 0x000fea0000000200 */
[C---:B-----5:R-:W-:Y:S06]  /*2090*/  HMMA.16816.F32 R40, R56.reuse, R80, R40 ;  /* 0x000000503828723c */ /* 0x060fec0000001828 */
[----:B------:R-:W-:Y:S06]  /*20a0*/  HMMA.16816.F32 R48, R56, R82, R48 ;  /* 0x000000523830723c */ /* 0x000fec0000001830 */
[C---:B-1----:R-:W-:Y:S06]  /*20b0*/  HMMA.16816.F32 R24, R12.reuse, R76, R24 ;  /* 0x0000004c0c18723c */ /* 0x042fec0000001818 */
[----:B------:R-:W-:Y:S01]  /*20c0*/  HMMA.16816.F32 R32, R12, R78, R32 ;  /* 0x0000004e0c20723c */ /* 0x000fe20000001820 */
[----:B------:R-:W1:Y:S05]  /*20d0*/  LDSM.16.M88.4 R76, [R110+0x1800] ;  /* 0x001800006e4c783b */ /* 0x000e6a0000000200 */
[----:B------:R-:W-:Y:S06]  /*20e0*/  HMMA.16816.F32 R84, R20, R86, RZ ;  /* 0x000000561454723c */ /* 0x000fec00000018ff */
[----:B------:R-:W-:Y:S06]  /*20f0*/  HMMA.16816.F32 R60, R56, R52, R60 ;  /* 0x00000034383c723c */ /* 0x000fec000000183c */
[----:B------:R-:W-:Y:S06]  /*2100*/  HMMA.16816.F32 R40, R16, R44, R40 ;  /* 0x0000002c1028723c */ /* 0x000fec0000001828 */
[----:B--2---:R-:W-:Y:S06]  /*2110*/  HMMA.16816.F32 R24, R8, R28, R24 ;  /* 0x0000001c0818723c */ /* 0x004fec0000001818 */
[----:B------:R-:W-:Y:S01]  /*2120*/  HMMA.16816.F32 R48, R16, R46, R48 ;  /* 0x0000002e1030723c */ /* 0x000fe20000001830 */
[----:B------:R-:W2:Y:S05]  /*2130*/  LDSM.16.M88.4 R44, [R110+0xc00] ;  /* 0x000c00006e2c783b */ /* 0x000eaa0000000200 */
[----:B------:R-:W-:Y:S01]  /*2140*/  HMMA.16816.F32 R32, R8, R30, R32 ;  /* 0x0000001e0820723c */ /* 0x000fe20000001820 */
[----:B------:R-:W3:Y:S05]  /*2150*/  LDSM.16.M88.4 R28, [R95+0x5800] ;  /* 0x005800005f1c783b */ /* 0x000eea0000000200 */
[C---:B------:R-:W-:Y:S06]  /*2160*/  HMMA.16816.F32 R80, R20.reuse, R72, RZ ;  /* 0x000000481450723c */ /* 0x040fec00000018ff */
[----:B------:R-:W-:Y:S01]  /*2170*/  HMMA.16816.F32 R72, R20, R74, RZ ;  /* 0x0000004a1448723c */ /* 0x000fe200000018ff */
[----:B------:R-:W-:Y:S01]  /*2180*/  FMUL.FTZ R0, R24, UR4 ;  /* 0x0000000418007c20 */ /* 0x000fe20008410000 */
[----:B------:R-:W-:Y:S01]  /*2190*/  FMUL.FTZ R52, R25, UR4 ;  /* 0x0000000419347c20 */ /* 0x000fe20008410000 */
[----:B------:R-:W-:Y:S01]  /*21a0*/  FMUL.FTZ R3, R26, UR4 ;  /* 0x000000041a037c20 */ /* 0x000fe20008410000 */
[----:B------:R-:W-:Y:S01]  /*21b0*/  FMUL.FTZ R53, R27, UR4 ;  /* 0x000000041b357c20 */ /* 0x000fe20008410000 */
[----:B------:R-:W-:Y:S01]  /*21c0*/  LDSM.16.M88.4 R20, [R110+0x2400] ;  /* 0x002400006e14783b */ /* 0x000fe20000000200 */
[----:B------:R-:W-:Y:S01]  /*21d0*/  HMMA.16816.F32 R84, R68, R66, R84 ;  /* 0x000000424454723c */ /* 0x000fe20000001854 */
[----:B------:R-:W-:Y:S02]  /*21e0*/  MUFU.TANH R0, R0 ;  /* 0x0000000000007308 */ /* 0x000fe40000002400 */
[----:B------:R-:W4:Y:S03]  /*21f0*/  LDSM.16.M88.4 R24, [R95+0x4c00] ;  /* 0x004c00005f18783b */ /* 0x000f260000000200 */
[----:B-1----:R-:W-:Y:S01]  /*2200*/  HMMA.16816.F32 R60, R16, R76, R60 ;  /* 0x0000004c103c723c */ /* 0x002fe2000000183c */
[----:B------:R-:W-:-:S02]  /*2210*/  FMUL.FTZ R64, R32, UR4 ;  /* 0x0000000420407c20 */ /* 0x000fc40008410000 */
[----:B------:R-:W1:Y:S03]  /*2220*/  MUFU.TANH R52, R52 ;  /* 0x0000003400347308 */ /* 0x000e660000002400 */
[----:B------:R-:W-:Y:S05]  /*2230*/  HMMA.16816.F32 R40, R12, R36, R40 ;  /* 0x000000240c28723c */ /* 0x000fea0000001828 */
[----:B------:R-:W5:Y:S01]  /*2240*/  MUFU.TANH R53, R53 ;  /* 0x0000003500357308 */ /* 0x000f620000002400 */
[C---:B--2---:R-:W-:Y:S06]  /*2250*/  HMMA.16816.F32 R80, R68.reuse, R44, R80 ;  /* 0x0000002c4450723c */ /* 0x044fec0000001850 */
[----:B------:R-:W-:Y:S01]  /*2260*/  HMMA.16816.F32 R72, R68, R46, R72 ;  /* 0x0000002e4448723c */ /* 0x000fe20000001848 */
[----:B------:R-:W-:Y:S01]  /*2270*/  FMUL.FTZ R44, R34, UR4 ;  /* 0x00000004222c7c20 */ /* 0x000fe20008410000 */
[----:B------:R-:W2:Y:S04]  /*2280*/  MUFU.TANH R64, R64 ;  /* 0x0000004000407308 */ /* 0x000ea80000002400 */
[----:B------:R-:W-:Y:S04]  /*2290*/  HMMA.16816.F32 R84, R56, R54, R84 ;  /* 0x000000363854723c */ /* 0x000fe80000001854 */
[----:B------:R-:W2:Y:S02]  /*22a0*/  MUFU.TANH R44, R44 ;  /* 0x0000002c002c7308 */ /* 0x000ea40000002400 */
[----:B---3--:R-:W-:Y:S01]  /*22b0*/  HMMA.16816.F32 R60, R12, R28, R60 ;  /* 0x0000001c0c3c723c */ /* 0x008fe2000000183c */
[----:B------:R-:W-:-:S05]  /*22c0*/  FMUL.FTZ R54, R33, UR4 ;  /* 0x0000000421367c20 */ /* 0x000fca0008410000 */
[----:B------:R-:W-:Y:S01]  /*22d0*/  HMMA.16816.F32 R48, R12, R38, R48 ;  /* 0x000000260c30723c */ /* 0x000fe20000001830 */
[----:B------:R-:W-:Y:S01]  /*22e0*/  FMUL.FTZ R28, R35, UR4 ;  /* 0x00000004231c7c20 */ /* 0x000fe20008410000 */
[----:B------:R-:W3:Y:S01]  /*22f0*/  LDSM.16.M88.4 R36, [R110+0x2800] ;  /* 0x002800006e24783b */ /* 0x000ee20000000200 */
[----:B------:R-:W2:Y:S03]  /*2300*/  MUFU.TANH R54, R54 ;  /* 0x0000003600367308 */ /* 0x000ea60000002400 */
[----:B------:R-:W1:Y:S01]  /*2310*/  LDSM.16.M88.4 R32, [R110+0x1c00] ;  /* 0x001c00006e20783b */ /* 0x000e620000000200 */
[C---:B----4-:R-:W-:Y:S04]  /*2320*/  HMMA.16816.F32 R80, R56.reuse, R24, R80 ;  /* 0x000000183850723c */ /* 0x050fe80000001850 */
[----:B------:R-:W4:Y:S02]  /*2330*/  MUFU.TANH R28, R28 ;  /* 0x0000001c001c7308 */ /* 0x000f240000002400 */
[----:B------:R-:W-:Y:S01]  /*2340*/  HMMA.16816.F32 R72, R56, R26, R72 ;  /* 0x0000001a3848723c */ /* 0x000fe20000001848 */
[----:B------:R-:W-:-:S02]  /*2350*/  LOP3.LUT R24, R94, 0xffffffe0, RZ, 0xc0, !PT ;  /* 0xffffffe05e187812 */ /* 0x000fc400078ec0ff */
[----:B------:R-:W-:-:S03]  /*2360*/  SHF.R.S32.HI R94, RZ, 0x1f, R94 ;  /* 0x0000001fff5e7819 */ /* 0x000fc6000001145e */
[C---:B------:R-:W-:Y:S01]  /*2370*/  HMMA.16816.F32 R40, R8.reuse, R20, R40 ;  /* 0x000000140828723c */ /* 0x040fe20000001828 */
[----:B------:R-:W-:Y:S05]  /*2380*/  MUFU.TANH R3, R3 ;  /* 0x0000000300037308 */ /* 0x000fea0000002400 */
[----:B------:R-:W-:Y:S01]  /*2390*/  HMMA.16816.F32 R48, R8, R22, R48 ;  /* 0x000000160830723c */ /* 0x000fe20000001830 */
[----:B------:R-:W5:Y:S05]  /*23a0*/  LDSM.16.M88.4 R20, [R95+0x5c00] ;  /* 0x005c00005f14783b */ /* 0x000f6a0000000200 */
[----:B------:R-:W-:Y:S06]  /*23b0*/  HMMA.16816.F32 R84, R16, R78, R84 ;  /* 0x0000004e1054723c */ /* 0x000fec0000001854 */
[----:B---3--:R-:W-:Y:S06]  /*23c0*/  HMMA.16816.F32 R60, R8, R36, R60 ;  /* 0x00000024083c723c */ /* 0x008fec000000183c */
[----:B------:R-:W-:Y:S01]  /*23d0*/  FMUL.FTZ R29, R40, UR4 ;  /* 0x00000004281d7c20 */ /* 0x000fe20008410000 */
[----:B------:R-:W-:Y:S01]  /*23e0*/  FMUL.FTZ R40, R41, UR4 ;  /* 0x0000000429287c20 */ /* 0x000fe20008410000 */
[----:B------:R-:W-:Y:S01]  /*23f0*/  FMUL.FTZ R41, R42, UR4 ;  /* 0x000000042a297c20 */ /* 0x000fe20008410000 */
[----:B------:R-:W-:Y:S01]  /*2400*/  FMUL.FTZ R42, R43, UR4 ;  /* 0x000000042b2a7c20 */ /* 0x000fe20008410000 */
[----:B-1----:R-:W-:Y:S02]  /*2410*/  HMMA.16816.F32 R80, R16, R32, R80 ;  /* 0x000000201050723c */ /* 0x002fe40000001850 */
[----:B------:R-:W-:Y:S01]  /*2420*/  FMUL.FTZ R36, R48, UR4 ;  /* 0x0000000430247c20 */ /* 0x000fe20008410000 */
[----:B------:R-:W1:Y:S01]  /*2430*/  MUFU.TANH R29, R29 ;  /* 0x0000001d001d7308 */ /* 0x000e620000002400 */
[----:B------:R-:W-:-:S02]  /*2440*/  LEA.HI R37, R94, R93, RZ, 0x2 ;  /* 0x0000005d5e257211 */ /* 0x000fc400078f10ff */
[----:B------:R-:W-:Y:S01]  /*2450*/  HMMA.16816.F32 R72, R16, R34, R72 ;  /* 0x000000221048723c */ /* 0x000fe20000001848 */
[----:B------:R-:W-:Y:S02]  /*2460*/  IMAD.IADD R33, R5, 0x1, -R24 ;  /* 0x0000000105217824 */ /* 0x000fe400078e0a18 */
[----:B------:R-:W-:Y:S01]  /*2470*/  FMUL.FTZ R32, R51, UR4 ;  /* 0x0000000433207c20 */ /* 0x000fe20008410000 */
[----:B------:R-:W3:Y:S01]  /*2480*/  LDSM.16.M88.4 R24, [R110+0x2c00] ;  /* 0x002c00006e18783b */ /* 0x000ee20000000200 */
[----:B------:R-:W1:Y:S01]  /*2490*/  MUFU.TANH R41, R41 ;  /* 0x0000002900297308 */ /* 0x000e620000002400 */
[----:B------:R-:W-:-:S04]  /*24a0*/  DEPBAR.LE SB0, 0x0 ;  /* 0x000080000000791a */ /* 0x000fc80000000000 */
[C---:B------:R-:W-:Y:S01]  /*24b0*/  HMMA.16816.F32 R84, R12.reuse, R30, R84 ;  /* 0x0000001e0c54723c */ /* 0x040fe20000001854 */
[----:B------:R-:W-:Y:S02]  /*24c0*/  SHF.R.S32.HI R46, RZ, 0x1f, R33 ;  /* 0x0000001fff2e7819 */ /* 0x000fe40000011421 */
[----:B------:R-:W1:Y:S01]  /*24d0*/  MUFU.TANH R42, R42 ;  /* 0x0000002a002a7308 */ /* 0x000e620000002400 */
[----:B------:R-:W-:Y:S01]  /*24e0*/  FMUL.FTZ R61, R61, UR4 ;  /* 0x000000043d3d7c20 */ /* 0x000fe20008410000 */
[----:B------:R-:W-:Y:S01]  /*24f0*/  LEA.HI R46, R46, R33, RZ, 0x2 ;  /* 0x000000212e2e7211 */ /* 0x000fe200078f10ff */
[----:B------:R-:W-:Y:S02]  /*2500*/  IMAD R33, R93, 0x10, R96 ;  /* 0x000000105d217824 */ /* 0x000fe400078e0260 */
[----:B------:R-:W-:Y:S01]  /*2510*/  FMUL.FTZ R30, R49, UR4 ;  /* 0x00000004311e7c20 */ /* 0x000fe20008410000 */
[----:B------:R-:W-:Y:S01]  /*2520*/  FMUL.FTZ R31, R50, UR4 ;  /* 0x00000004321f7c20 */ /* 0x000fe20008410000 */
[C---:B-----5:R-:W-:Y:S01]  /*2530*/  HMMA.16816.F32 R80, R12.reuse, R20, R80 ;  /* 0x000000140c50723c */ /* 0x060fe20000001850 */
[----:B------:R-:W-:Y:S01]  /*2540*/  SHF.R.S32.HI R128, RZ, 0x2, R46 ;  /* 0x00000002ff807819 */ /* 0x000fe2000001142e */
[----:B------:R-:W5:Y:S01]  /*2550*/  MUFU.TANH R36, R36 ;  /* 0x0000002400247308 */ /* 0x000f620000002400 */
[----:B------:R-:W-:Y:S01]  /*2560*/  FMUL.FTZ R62, R62, UR4 ;  /* 0x000000043e3e7c20 */ /* 0x000fe20008410000 */
[----:B------:R-:W-:Y:S01]  /*2570*/  FMUL.FTZ R60, R60, UR4 ;  /* 0x000000043c3c7c20 */ /* 0x000fe20008410000 */
[----:B------:R-:W-:Y:S01]  /*2580*/  IADD3 R33, R33, 0x1, R128 ;  /* 0x0000000121217810 */ /* 0x000fe20007ffe080 */
[----:B------:R-:W-:Y:S01]  /*2590*/  HMMA.16816.F32 R72, R12, R22, R72 ;  /* 0x000000160c48723c */ /* 0x000fe20000001848 */
[----:B------:R-:W-:-:S02]  /*25a0*/  VIADD R21, R89, 0xffffffff ;  /* 0xffffffff59157836 */ /* 0x000fc40000000000 */
[----:B------:R-:W-:Y:S01]  /*25b0*/  FMUL.FTZ R63, R63, UR4 ;  /* 0x000000043f3f7c20 */ /* 0x000fe20008410000 */
[----:B------:R-:W-:Y:S01]  /*25c0*/  IMAD.SHL.U32 R20, R5, 0x2, RZ ;  /* 0x0000000205147824 */ /* 0x000fe200078e00ff */
[----:B------:R-:W5:Y:S01]  /*25d0*/  MUFU.TANH R40, R40 ;  /* 0x0000002800287308 */ /* 0x000f620000002400 */
[C---:B------:R-:W-:Y:S01]  /*25e0*/  IMAD.SHL.U32 R5, R21.reuse, 0x40, RZ ;  /* 0x0000004015057824 */ /* 0x040fe200078e00ff */
[----:B------:R-:W-:Y:S02]  /*25f0*/  ISETP.GT.AND P0, PT, R21, R114, PT ;  /* 0x000000721500720c */ /* 0x000fe40003f04270 */
[----:B------:R-:W-:Y:S01]  /*2600*/  IADD3 R21, R92, -UR13, R33 ;  /* 0x8000000d5c157c10 */ /* 0x000fe2000fffe021 */
[----:B------:R-:W-:Y:S01]  /*2610*/  HMMA.16816.F32 R84, R8, R38, R84 ;  /* 0x000000260854723c */ /* 0x000fe20000001854 */
[----:B------:R-:W-:Y:S02]  /*2620*/  LOP3.LUT R16, R5, 0x6, R20, 0xf8, !PT ;  /* 0x0000000605107812 */ /* 0x000fe400078ef814 */
[----:B------:R-:W-:Y:S01]  /*2630*/  MUFU.TANH R30, R30 ;  /* 0x0000001e001e7308 */ /* 0x000fe20000002400 */
[----:B------:R-:W-:Y:S01]  /*2640*/  VIADD R21, R21, UR12 ;  /* 0x0000000c15157c36 */ /* 0x000fe20008000000 */
[----:B------:R-:W-:-:S02]  /*2650*/  LOP3.LUT R18, R16, 0x1, RZ, 0xfc, !PT ;  /* 0x0000000110127812 */ /* 0x000fc400078efcff */
[----:B------:R-:W-:Y:S02]  /*2660*/  LOP3.LUT R20, R16, 0x8, RZ, 0xfc, !PT ;  /* 0x0000000810147812 */ /* 0x000fe400078efcff */
[C---:B------:R-:W-:Y:S01]  /*2670*/  VIMNMX R19, R21.reuse, R92, PT ;  /* 0x0000005c15137248 */ /* 0x040fe20003fe0100 */
[C---:B---3--:R-:W-:Y:S01]  /*2680*/  HMMA.16816.F32 R80, R8.reuse, R24, R80 ;  /* 0x000000180850723c */ /* 0x048fe20000001850 */
[----:B------:R-:W-:Y:S01]  /*2690*/  VIADDMNMX R17, R21, 0x8, R92, PT ;  /* 0x0000000815117846 */ /* 0x000fe2000380015c */
[----:B------:R-:W3:Y:S01]  /*26a0*/  MUFU.TANH R31, R31 ;  /* 0x0000001f001f7308 */ /* 0x000ee20000002400 */
[C---:B------:R-:W-:Y:S02]  /*26b0*/  ISETP.GE.AND P3, PT, R18.reuse, R19, PT ;  /* 0x000000131200720c */ /* 0x040fe40003f66270 */
[----:B------:R-:W-:Y:S01]  /*26c0*/  ISETP.GE.AND P1, PT, R18, R17, PT ;  /* 0x000000111200720c */ /* 0x000fe20003f26270 */
[----:B------:R-:W-:Y:S01]  /*26d0*/  HMMA.16816.F32 R72, R8, R26, R72 ;  /* 0x0000001a0848723c */ /* 0x000fe20000001848 */
[----:B------:R-:W-:-:S02]  /*26e0*/  LOP3.LUT R18, R16, 0x9, RZ, 0xfc, !PT ;  /* 0x0000000910127812 */ /* 0x000fc400078efcff */
[----:B------:R-:W-:Y:S01]  /*26f0*/  FSEL R52, R52, -INF , !P3 ;  /* 0xff80000034347808 */ /* 0x000fe20005800000 */
[----:B------:R-:W3:Y:S01]  /*2700*/  MUFU.TANH R32, R32 ;  /* 0x0000002000207308 */ /* 0x000ee20000002400 */
[-C--:B------:R-:W-:Y:S02]  /*2710*/  ISETP.GE.AND P2, PT, R20, R19.reuse, PT ;  /* 0x000000131400720c */ /* 0x080fe40003f46270 */
[----:B------:R-:W-:Y:S01]  /*2720*/  ISETP.GE.AND P4, PT, R18, R19, PT ;  /* 0x000000131200720c */ /* 0x000fe20003f86270 */
[----:B------:R-:W-:Y:S01]  /*2730*/  FMUL.FTZ R84, R84, UR4 ;  /* 0x0000000454547c20 */ /* 0x000fe20008410000 */
[-C--:B------:R-:W-:Y:S01]  /*2740*/  ISETP.GE.AND P3, PT, R18, R17.reuse, PT ;  /* 0x000000111200720c */ /* 0x080fe20003f66270 */
[----:B------:R-:W-:Y:S01]  /*2750*/  FMUL.FTZ R85, R85, UR4 ;  /* 0x0000000455557c20 */ /* 0x000fe20008410000 */
[----:B------:R-:W-:Y:S01]  /*2760*/  LOP3.LUT R18, R16, 0x10, RZ, 0xfc, !PT ;  /* 0x0000001010127812 */ /* 0x000fe200078efcff */
[----:B------:R-:W-:Y:S01]  /*2770*/  MUFU.TANH R106, R61 ;  /* 0x0000003d006a7308 */ /* 0x000fe20000002400 */
[----:B------:R-:W-:Y:S01]  /*2780*/  FSEL R53, R53, -INF , !P1 ;  /* 0xff80000035357808 */ /* 0x000fe20004800000 */
[----:B------:R-:W-:Y:S01]  /*2790*/  FMUL.FTZ R86, R86, UR4 ;  /* 0x0000000456567c20 */ /* 0x000fe20008410000 */
[----:B--2---:R-:W-:Y:S01]  /*27a0*/  FSEL R64, R64, -INF , !P2 ;  /* 0xff80000040407808 */ /* 0x004fe20005000000 */
[----:B------:R-:W-:Y:S01]  /*27b0*/  FMUL.FTZ R87, R87, UR4 ;  /* 0x0000000457577c20 */ /* 0x000fe20008410000 */
[----:B------:R-:W-:Y:S01]  /*27c0*/  ISETP.GE.AND P5, PT, R20, R17, PT ;  /* 0x000000111400720c */ /* 0x000fe20003fa6270 */
[----:B------:R-:W-:Y:S01]  /*27d0*/  FMUL.FTZ R80, R80, UR4 ;  /* 0x0000000450507c20 */ /* 0x000fe20008410000 */
[C---:B------:R-:W-:Y:S01]  /*27e0*/  ISETP.GE.AND P1, PT, R18.reuse, R19, PT ;  /* 0x000000131200720c */ /* 0x040fe20003f26270 */
[----:B------:R-:W2:Y:S01]  /*27f0*/  MUFU.TANH R131, R62 ;  /* 0x0000003e00837308 */ /* 0x000ea20000002400 */
[----:B------:R-:W-:Y:S01]  /*2800*/  ISETP.GE.AND P2, PT, R18, R17, PT ;  /* 0x000000111200720c */ /* 0x000fe20003f46270 */
[----:B------:R-:W-:Y:S01]  /*2810*/  FMUL.FTZ R81, R81, UR4 ;  /* 0x0000000451517c20 */ /* 0x000fe20008410000 */
[----:B------:R-:W-:Y:S01]  /*2820*/  LOP3.LUT R12, R16, 0x11, RZ, 0xfc, !PT ;  /* 0x00000011100c7812 */ /* 0x000fe200078efcff */
[----:B------:R-:W-:Y:S01]  /*2830*/  FMUL.FTZ R82, R82, UR4 ;  /* 0x0000000452527c20 */ /* 0x000fe20008410000 */
[C---:B------:R-:W-:Y:S01]  /*2840*/  LOP3.LUT R18, R16.reuse, 0x18, RZ, 0xfc, !PT ;  /* 0x0000001810127812 */ /* 0x040fe200078efcff */
[----:B------:R-:W-:Y:S01]  /*2850*/  FMUL.FTZ R83, R83, UR4 ;  /* 0x0000000453537c20 */ /* 0x000fe20008410000 */
[----:B------:R-:W-:Y:S01]  /*2860*/  LOP3.LUT R14, R16, 0x19, RZ, 0xfc, !PT ;  /* 0x00000019100e7812 */ /* 0x000fe200078efcff */
[----:B------:R-:W2:Y:S01]  /*2870*/  MUFU.TANH R130, R60 ;  /* 0x0000003c00827308 */ /* 0x000ea20000002400 */
[----:B------:R-:W-:Y:S01]  /*2880*/  FSEL R15, R44, -INF , !P5 ;  /* 0xff8000002c0f7808 */ /* 0x000fe20006800000 */
[----:B------:R-:W-:Y:S01]  /*2890*/  FMUL.FTZ R72, R72, UR4 ;  /* 0x0000000448487c20 */ /* 0x000fe20008410000 */
[----:B------:R-:W-:Y:S01]  /*28a0*/  FSEL R54, R54, -INF , !P4 ;  /* 0xff80000036367808 */ /* 0x000fe20006000000 */
[----:B------:R-:W-:Y:S01]  /*28b0*/  FMUL.FTZ R73, R73, UR4 ;  /* 0x0000000449497c20 */ /* 0x000fe20008410000 */
[----:B----4-:R-:W-:Y:S01]  /*28c0*/  FSEL R13, R28, -INF , !P3 ;  /* 0xff8000001c0d7808 */ /* 0x010fe20005800000 */
[----:B------:R-:W-:Y:S01]  /*28d0*/  FMUL.FTZ R74, R74, UR4 ;  /* 0x000000044a4a7c20 */ /* 0x000fe20008410000 */
[C---:B------:R-:W-:Y:S01]  /*28e0*/  ISETP.GE.AND P5, PT, R12.reuse, R19, PT ;  /* 0x000000130c00720c */ /* 0x040fe20003fa6270 */
[----:B------:R-:W4:Y:S01]  /*28f0*/  MUFU.TANH R107, R63 ;  /* 0x0000003f006b7308 */ /* 0x000f220000002400 */
[----:B------:R-:W-:Y:S01]  /*2900*/  ISETP.GE.AND P4, PT, R12, R17, PT ;  /* 0x000000110c00720c */ /* 0x000fe20003f86270 */
[----:B------:R-:W-:Y:S01]  /*2910*/  FMUL.FTZ R75, R75, UR4 ;  /* 0x000000044b4b7c20 */ /* 0x000fe20008410000 */
[----:B------:R-:W-:-:S02]  /*2920*/  ISETP.GE.AND P3, PT, R18, R19, PT ;  /* 0x000000131200720c */ /* 0x000fc40003f66270 */
[----:B-1----:R-:W-:Y:S02]  /*2930*/  FSEL R12, R29, -INF , !P1 ;  /* 0xff8000001d0c7808 */ /* 0x002fe40004800000 */
[----:B------:R-:W-:Y:S01]  /*2940*/  FSEL R41, R41, -INF , !P2 ;  /* 0xff80000029297808 */ /* 0x000fe20005000000 */
[----:B------:R-:W1:Y:S01]  /*2950*/  MUFU.TANH R104, R84 ;  /* 0x0000005400687308 */ /* 0x000e620000002400 */
[----:B------:R-:W-:Y:S02]  /*2960*/  LOP3.LUT R8, R16, 0x20, RZ, 0xfc, !PT ;  /* 0x0000002010087812 */ /* 0x000fe400078efcff */
[----:B------:R-:W-:Y:S02]  /*2970*/  ISETP.GE.AND P1, PT, R18, R17, PT ;  /* 0x000000111200720c */ /* 0x000fe40003f26270 */
[----:B------:R-:W-:Y:S02]  /*2980*/  ISETP.GE.AND P2, PT, R14, R19, PT ;  /* 0x000000130e00720c */ /* 0x000fe40003f46270 */
[----:B------:R-:W-:Y:S01]  /*2990*/  LOP3.LUT R10, R16, 0x21, RZ, 0xfc, !PT ;  /* 0x00000021100a7812 */ /* 0x000fe200078efcff */
[----:B------:R-:W-:Y:S01]  /*29a0*/  MUFU.TANH R102, R85 ;  /* 0x0000005500667308 */ /* 0x000fe20000002400 */
[----:B------:R-:W-:-:S02]  /*29b0*/  FSEL R21, R42, -INF , !P4 ;  /* 0xff8000002a157808 */ /* 0x000fc40006000000 */
[----:B-----5:R-:W-:Y:S02]  /*29c0*/  FSEL R36, R36, -INF , !P3 ;  /* 0xff80000024247808 */ /* 0x020fe40005800000 */
[C---:B------:R-:W-:Y:S02]  /*29d0*/  ISETP.GE.AND P4, PT, R8.reuse, R19, PT ;  /* 0x000000130800720c */ /* 0x040fe40003f86270 */
[----:B------:R-:W-:Y:S01]  /*29e0*/  ISETP.GE.AND P3, PT, R8, R17, PT ;  /* 0x000000110800720c */ /* 0x000fe20003f66270 */
[----:B------:R-:W5:Y:S01]  /*29f0*/  MUFU.TANH R105, R86 ;  /* 0x0000005600697308 */ /* 0x000f620000002400 */
[----:B------:R-:W-:Y:S02]  /*2a00*/  FSEL R40, R40, -INF , !P5 ;  /* 0xff80000028287808 */ /* 0x000fe40006800000 */
[----:B---3--:R-:W-:Y:S02]  /*2a10*/  FSEL R11, R31, -INF , !P1 ;  /* 0xff8000001f0b7808 */ /* 0x008fe40004800000 */
[----:B------:R-:W-:-:S02]  /*2a20*/  FSEL R8, R30, -INF , !P2 ;  /* 0xff8000001e087808 */ /* 0x000fc40005000000 */
[----:B------:R-:W-:Y:S01]  /*2a30*/  ISETP.GE.AND P5, PT, R14, R17, PT ;  /* 0x000000110e00720c */ /* 0x000fe20003fa6270 */
[----:B------:R-:W3:Y:S01]  /*2a40*/  MUFU.TANH R103, R87 ;  /* 0x0000005700677308 */ /* 0x000ee20000002400 */
[C---:B------:R-:W-:Y:S02]  /*2a50*/  ISETP.GE.AND P1, PT, R10.reuse, R19, PT ;  /* 0x000000130a00720c */ /* 0x040fe40003f26270 */
[----:B------:R-:W-:Y:S02]  /*2a60*/  ISETP.GE.AND P2, PT, R10, R17, PT ;  /* 0x000000110a00720c */ /* 0x000fe40003f46270 */
[----:B------:R-:W-:Y:S02]  /*2a70*/  LOP3.LUT R38, R37, 0xfffffffc, RZ, 0xc0, !PT ;  /* 0xfffffffc25267812 */ /* 0x000fe400078ec0ff */
[C---:B------:R-:W-:Y:S01]  /*2a80*/  LOP3.LUT R14, R16.reuse, 0x28, RZ, 0xfc, !PT ;  /* 0x00000028100e7812 */ /* 0x040fe200078efcff */
[----:B------:R-:W3:Y:S01]  /*2a90*/  MUFU.TANH R99, R80 ;  /* 0x0000005000637308 */ /* 0x000ee20000002400 */
[----:B------:R-:W-:Y:S01]  /*2aa0*/  LOP3.LUT R10, R16, 0x29, RZ, 0xfc, !PT ;  /* 0x00000029100a7812 */ /* 0x000fe200078efcff */
[----:B------:R-:W-:Y:S01]  /*2ab0*/  IMAD.IADD R129, R93, 0x1, -R38 ;  /* 0x000000015d817824 */ /* 0x000fe200078e0a26 */
[----:B------:R-:W-:-:S02]  /*2ac0*/  FSEL R9, R32, -INF , !P5 ;  /* 0xff80000020097808 */ /* 0x000fc40006800000 */
[----:B--2---:R-:W-:Y:S02]  /*2ad0*/  FSEL R131, R131, -INF , !P3 ;  /* 0xff80000083837808 */ /* 0x004fe40005800000 */
[----:B------:R-:W-:Y:S01]  /*2ae0*/  FSEL R106, R106, -INF , !P1 ;  /* 0xff8000006a6a7808 */ /* 0x000fe20004800000 */
[----:B------:R-:W-:Y:S01]  /*2af0*/  MUFU.TANH R98, R81 ;  /* 0x0000005100627308 */ /* 0x000fe20000002400 */
[-C--:B------:R-:W-:Y:S02]  /*2b00*/  ISETP.GE.AND P5, PT, R14, R19.reuse, PT ;  /* 0x000000130e00720c */ /* 0x080fe40003fa6270 */
[C---:B------:R-:W-:Y:S02]  /*2b10*/  ISETP.GE.AND P3, PT, R10.reuse, R19, PT ;  /* 0x000000130a00720c */ /* 0x040fe40003f66270 */
[----:B------:R-:W-:Y:S02]  /*2b20*/  ISETP.GE.AND P1, PT, R10, R17, PT ;  /* 0x000000110a00720c */ /* 0x000fe40003f26270 */
[----:B------:R-:W-:Y:S01]  /*2b30*/  LOP3.LUT R10, R16, 0x30, RZ, 0xfc, !PT ;  /* 0x00000030100a7812 */ /* 0x000fe200078efcff */
[----:B------:R-:W2:Y:S01]  /*2b40*/  MUFU.TANH R97, R82 ;  /* 0x0000005200617308 */ /* 0x000ea20000002400 */
[----:B------:R-:W-:-:S02]  /*2b50*/  FSEL R130, R130, -INF , !P4 ;  /* 0xff80000082827808 */ /* 0x000fc40006000000 */
[----:B----4-:R-:W-:Y:S02]  /*2b60*/  FSEL R107, R107, -INF , !P2 ;  /* 0xff8000006b6b7808 */ /* 0x010fe40005000000 */
[----:B-1----:R-:W-:Y:S02]  /*2b70*/  FSEL R104, R104, -INF , !P5 ;  /* 0xff80000068687808 */ /* 0x002fe40006800000 */
[----:B------:R-:W-:Y:S01]  /*2b80*/  ISETP.GE.AND P4, PT, R14, R17, PT ;  /* 0x000000110e00720c */ /* 0x000fe20003f86270 */
[----:B------:R-:W1:Y:S01]  /*2b90*/  MUFU.TANH R95, R83 ;  /* 0x00000053005f7308 */ /* 0x000e620000002400 */
[C---:B------:R-:W-:Y:S02]  /*2ba0*/  ISETP.GE.AND P2, PT, R10.reuse, R19, PT ;  /* 0x000000130a00720c */ /* 0x040fe40003f46270 */
[----:B------:R-:W-:Y:S02]  /*2bb0*/  ISETP.GE.AND P5, PT, R10, R17, PT ;  /* 0x000000110a00720c */ /* 0x000fe40003fa6270 */
[----:B------:R-:W-:-:S02]  /*2bc0*/  LOP3.LUT R14, R16, 0x31, RZ, 0xfc, !PT ;  /* 0x00000031100e7812 */ /* 0x000fc400078efcff */
[----:B------:R-:W-:Y:S01]  /*2bd0*/  LOP3.LUT R10, R16, 0x38, RZ, 0xfc, !PT ;  /* 0x00000038100a7812 */ /* 0x000fe200078efcff */
[----:B------:R-:W4:Y:S01]  /*2be0*/  MUFU.TANH R96, R72 ;  /* 0x0000004800607308 */ /* 0x000f220000002400 */
[----:B-----5:R-:W-:Y:S02]  /*2bf0*/  FSEL R105, R105, -INF , !P4 ;  /* 0xff80000069697808 */ /* 0x020fe40006000000 */
[----:B------:R-:W-:Y:S02]  /*2c00*/  FSEL R102, R102, -INF , !P3 ;  /* 0xff80000066667808 */ /* 0x000fe40005800000 */
[----:B---3--:R-:W-:Y:S02]  /*2c10*/  FSEL R103, R103, -INF , !P1 ;  /* 0xff80000067677808 */ /* 0x008fe40004800000 */
[----:B------:R-:W-:Y:S01]  /*2c20*/  FSEL R99, R99, -INF , !P2 ;  /* 0xff80000063637808 */ /* 0x000fe20005000000 */
[----:B------:R-:W-:Y:S01]  /*2c30*/  MUFU.TANH R100, R73 ;  /* 0x0000004900647308 */ /* 0x000fe20000002400 */
[----:B------:R-:W-:Y:S01]  /*2c40*/  BAR.SYNC.DEFER_BLOCKING 0x0 ;  /* 0x0000000000007b1d */ /* 0x000fe20000010000 */
[----:B------:R-:W-:-:S02]  /*2c50*/  ISETP.GE.AND P4, PT, R14, R19, PT ;  /* 0x000000130e00720c */ /* 0x000fc40003f86270 */
[----:B------:R-:W-:Y:S02]  /*2c60*/  ISETP.GE.AND P3, PT, R14, R17, PT ;  /* 0x000000110e00720c */ /* 0x000fe40003f66270 */
[C---:B------:R-:W-:Y:S02]  /*2c70*/  ISETP.GE.AND P1, PT, R10.reuse, R19, PT ;  /* 0x000000130a00720c */ /* 0x040fe40003f26270 */
[----:B------:R-:W3:Y:S01]  /*2c80*/  MUFU.TANH R93, R74 ;  /* 0x0000004a005d7308 */ /* 0x000ee20000002400 */
[----:B------:R-:W-:Y:S02]  /*2c90*/  ISETP.GE.AND P2, PT, R10, R17, PT ;  /* 0x000000110a00720c */ /* 0x000fe40003f46270 */
[----:B------:R-:W-:Y:S02]  /*2ca0*/  LOP3.LUT R10, R16, 0x39, RZ, 0xfc, !PT ;  /* 0x00000039100a7812 */ /* 0x000fe400078efcff */
[----:B--2---:R-:W-:Y:S02]  /*2cb0*/  FSEL R97, R97, -INF , !P5 ;  /* 0xff80000061617808 */ /* 0x004fe40006800000 */
[----:B------:R-:W-:Y:S01]  /*2cc0*/  FSEL R98, R98, -INF , !P4 ;  /* 0xff80000062627808 */ /* 0x000fe20006000000 */
[----:B------:R-:W2:Y:S01]  /*2cd0*/  MUFU.TANH R92, R75 ;  /* 0x0000004b005c7308 */ /* 0x000ea20000002400 */
[----:B-1----:R-:W-:-:S02]  /*2ce0*/  FSEL R95, R95, -INF , !P3 ;  /* 0xff8000005f5f7808 */ /* 0x002fc40005800000 */
[----:B----4-:R-:W-:Y:S02]  /*2cf0*/  FSEL R96, R96, -INF , !P1 ;  /* 0xff80000060607808 */ /* 0x010fe40004800000 */
[-C--:B------:R-:W-:Y:S02]  /*2d00*/  ISETP.GE.AND P5, PT, R16, R19.reuse, PT ;  /* 0x000000131000720c */ /* 0x080fe40003fa6270 */
[----:B------:R-:W-:Y:S02]  /*2d10*/  ISETP.GE.AND P4, PT, R10, R19, PT ;  /* 0x000000130a00720c */ /* 0x000fe40003f86270 */
[-C--:B------:R-:W-:Y:S02]  /*2d20*/  ISETP.GE.AND P3, PT, R16, R17.reuse, PT ;  /* 0x000000111000720c */ /* 0x080fe40003f66270 */
[----:B------:R-:W-:Y:S02]  /*2d30*/  ISETP.GE.AND P1, PT, R10, R17, PT ;  /* 0x000000110a00720c */ /* 0x000fe40003f26270 */
[----:B---3--:R-:W-:-:S02]  /*2d40*/  FSEL R93, R93, -INF , !P2 ;  /* 0xff8000005d5d7808 */ /* 0x008fc40005000000 */
[----:B------:R-:W-:Y:S02]  /*2d50*/  FSEL R0, R0, -INF , !P5 ;  /* 0xff80000000007808 */ /* 0x000fe40006800000 */
[----:B------:R-:W-:Y:S02]  /*2d60*/  FSEL R100, R100, -INF , !P4 ;  /* 0xff80000064647808 */ /* 0x000fe40006000000 */
[----:B------:R-:W-:Y:S02]  /*2d70*/  FSEL R3, R3, -INF , !P3 ;  /* 0xff80000003037808 */ /* 0x000fe40005800000 */
[----:B--2---:R-:W-:Y:S01]  /*2d80*/  FSEL R92, R92, -INF , !P1 ;  /* 0xff8000005c5c7808 */ /* 0x004fe20004800000 */
        /* <DEDUP_REMOVED lines=62> */
.L_x_4932:
[----:B------:R-:W-:-:S04]  /*3170*/  IADD3 R2, -R2, RZ, RZ ;  /* 0x000000ff02027210 */ /* 0x000fc80007ffe1ff */
[----:B------:R-:W-:-:S07]  /*3180*/  SHF.R.S32.HI R7, RZ, 0x1f, R2 ;  /* 0x0000001fff077819 */ /* 0x000fce0000011402 */
.L_x_4933:
        /* <DEDUP_REMOVED lines=14> */
.L_x_4931:
        /* <DEDUP_REMOVED lines=30> */
[----:B------:R-:W-:Y:S01]  /*3450*/  FMNMX.FTZ R5, R93, R6, !PT ;  /* 0x000000065d057209 */ /* 0x000fe20007810000 */
[----:B------:R-:W-:Y:S01]  /*3460*/  LDSM.16.MT88.4 R76, [R109+0x6000] ;  /* 0x006000006d4c783b */ /* 0x000fe20000004200 */
[----:B------:R-:W-:-:S02]  /*3470*/  IADD3 R108, R4, R109, RZ ;  /* 0x0000006d046c7210 */ /* 0x000fc40007ffe0ff */
[----:B------:R-:W-:Y:S01]  /*3480*/  FMNMX.FTZ R6, R92, R5, !PT ;  /* 0x000000055c067209 */ /* 0x000fe20007810000 */
[----:B------:R-:W1:Y:S04]  /*3490*/  SHFL.BFLY PT, R7, R10, 0x2, 0x1f ;  /* 0x0c401f000a077f89 */ /* 0x000e6800000e0000 */
[----:B------:R-:W2:Y:S04]  /*34a0*/  SHFL.BFLY PT, R5, R6, 0x2, 0x1f ;  /* 0x0c401f0006057f89 */ /* 0x000ea800000e0000 */
[----:B------:R-:W-:Y:S04]  /*34b0*/  LDSM.16.MT88.4 R68, [R108+0x6000] ;  /* 0x006000006c44783b */ /* 0x000fe80000004200 */
[----:B------:R-:W-:Y:S04]  /*34c0*/  LDSM.16.MT88.4 R60, [R109+0x7000] ;  /* 0x007000006d3c783b */ /* 0x000fe80000004200 */
[----:B------:R-:W-:Y:S04]  /*34d0*/  LDSM.16.MT88.4 R16, [R108+0x8000] ;  /* 0x008000006c10783b */ /* 0x000fe80000004200 */
[----:B------:R-:W-:Y:S01]  /*34e0*/  LDSM.16.MT88.4 R24, [R109+0x6400] ;  /* 0x006400006d18783b */ /* 0x000fe20000004200 */
[----:B-1----:R-:W-:-:S02]  /*34f0*/  FMNMX.FTZ R7, R10, R7, !PT ;  /* 0x000000070a077209 */ /* 0x002fc40007810000 */
[----:B--2---:R-:W-:-:S03]  /*3500*/  FMNMX.FTZ R5, R6, R5, !PT ;  /* 0x0000000506057209 */ /* 0x004fc60007810000 */
[----:B------:R-:W1:Y:S02]  /*3510*/  SHFL.BFLY PT, R2, R7, 0x1, 0x1f ;  /* 0x0c201f0007027f89 */ /* 0x000e6400000e0000 */
[----:B-1----:R-:W-:-:S04]  /*3520*/  FMNMX.FTZ R2, R7, R2, !PT ;  /* 0x0000000207027209 */ /* 0x002fc80007810000 */
        /* <DEDUP_REMOVED lines=17> */
[----:B------:R-:W2:Y:S08]  /*3640*/  MUFU.EX2 R87, R87 ;  /* 0x0000005700577308 */ /* 0x000eb00000000800 */
[----:B------:R-:W-:Y:S01]  /*3650*/  MUFU.EX2 R84, R84 ;  /* 0x0000005400547308 */ /* 0x000fe20000000800 */
[----:B-1----:R-:W-:-:S04]  /*3660*/  FMNMX.FTZ R0, R5, R0, !PT ;  /* 0x0000000005007209 */ /* 0x002fc80007810000 */
[C---:B------:R-:W-:Y:S01]  /*3670*/  FSETP.NEU.FTZ.AND P1, PT, R0.reuse, -INF , PT ;  /* 0xff8000000000780b */ /* 0x040fe20003f3d000 */
[----:B------:R-:W-:Y:S02]  /*3680*/  FMUL.FTZ R94, R0, UR4 ;  /* 0x00000004005e7c20 */ /* 0x000fe40008410000 */
[----:B------:R-:W1:Y:S01]  /*3690*/  MUFU.EX2 R35, R35 ;  /* 0x0000002300237308 */ /* 0x000e620000000800 */
[----:B--2---:R-:W-:Y:S01]  /*36a0*/  F2FP.F16.F32.PACK_AB R48, R87, R88 ;  /* 0x000000585730723e */ /* 0x004fe200000000ff */
[----:B------:R-:W-:Y:S01]  /*36b0*/  FADD.FTZ R87, R88, R87 ;  /* 0x0000005758577221 */ /* 0x000fe20000010000 */
[----:B------:R-:W-:-:S05]  /*36c0*/  FSEL R94, R94, RZ, P1 ;  /* 0x000000ff5e5e7208 */ /* 0x000fca0000800000 */
        /* <DEDUP_REMOVED lines=8> */
[----:B------:R-:W-:Y:S01]  /*3750*/  MUFU.EX2 R91, R91 ;  /* 0x0000005b005b7308 */ /* 0x000fe20000000800 */
[----:B------:R-:W-:Y:S01]  /*3760*/  LDSM.16.MT88.4 R8, [R108+0x7400] ;  /* 0x007400006c08783b */ /* 0x000fe20000004200 */
[----:B-1----:R-:W-:Y:S01]  /*3770*/  F2FP.F16.F32.PACK_AB R50, R35, R84 ;  /* 0x000000542332723e */ /* 0x002fe200000000ff */
[--C-:B------:R-:W-:Y:S01]  /*3780*/  FFMA.FTZ R34, R41, UR4, -R94.reuse ;  /* 0x0000000429227c23 */ /* 0x100fe2000801085e */
[--C-:B------:R-:W-:Y:S01]  /*3790*/  FFMA.FTZ R31, R21, UR4, -R94.reuse ;  /* 0x00000004151f7c23 */ /* 0x100fe2000801085e */
[----:B------:R-:W1:Y:S01]  /*37a0*/  LDSM.16.MT88.4 R40, [R109+0x8000] ;  /* 0x008000006d28783b */ /* 0x000e620000004200 */
[--C-:B------:R-:W-:Y:S01]  /*37b0*/  FFMA.FTZ R97, R97, UR4, -R94.reuse ;  /* 0x0000000461617c23 */ /* 0x100fe2000801085e */
[--C-:B------:R-:W-:Y:S01]  /*37c0*/  FFMA.FTZ R100, R95, UR4, -R94.reuse ;  /* 0x000000045f647c23 */ /* 0x100fe2000801085e */
[----:B------:R-:W3:Y:S01]  /*37d0*/  MUFU.EX2 R90, R90 ;  /* 0x0000005a005a7308 */ /* 0x000ee20000000800 */
[----:B------:R-:W4:Y:S01]  /*37e0*/  LDSM.16.MT88.4 R12, [R108+0x6400] ;  /* 0x006400006c0c783b */ /* 0x000f220000004200 */
[--C-:B------:R-:W-:Y:S01]  /*37f0*/  FFMA.FTZ R93, R93, UR4, -R94.reuse ;  /* 0x000000045d5d7c23 */ /* 0x100fe2000801085e */
[----:B------:R-:W-:-:S02]  /*3800*/  FFMA.FTZ R132, R92, UR4, -R94 ;  /* 0x000000045c847c23 */ /* 0x000fc4000801085e */
[----:B------:R-:W-:Y:S03]  /*3810*/  LDSM.16.MT88.4 R20, [R109+0x7400] ;  /* 0x007400006d14783b */ /* 0x000fe60000004200 */
        /* <DEDUP_REMOVED lines=18> */
[----:B------:R-:W-:Y:S01]  /*3940*/  MUFU.EX2 R32, R32 ;  /* 0x0000002000207308 */ /* 0x000fe20000000800 */
[C---:B------:R-:W-:Y:S06]  /*3950*/  HMMA.16816.F32 R80, R48.reuse, R76, RZ ;  /* 0x0000004c3050723c */ /* 0x040fec00000018ff */
[----:B------:R-:W-:Y:S01]  /*3960*/  HMMA.16816.F32 R64, R48, R60, RZ ;  /* 0x0000003c3040723c */ /* 0x000fe200000018ff */
[----:B------:R-:W2:Y:S01]  /*3970*/  MUFU.EX2 R3, R3 ;  /* 0x0000000300037308 */ /* 0x000ea20000000800 */
[----:B---3--:R-:W-:Y:S01]  /*3980*/  F2FP.F16.F32.PACK_AB R5, R31, R34 ;  /* 0x000000221f05723e */ /* 0x008fe200000000ff */
[----:B------:R-:W-:-:S03]  /*3990*/  FADD.FTZ R34, R34, R85 ;  /* 0x0000005522227221 */ /* 0x000fc60000010000 */
[C---:B-1----:R-:W-:Y:S01]  /*39a0*/  HMMA.16816.F32 R36, R48.reuse, R40, RZ ;  /* 0x000000283024723c */ /* 0x042fe200000018ff */
[----:B------:R-:W-:Y:S02]  /*39b0*/  FADD.FTZ R31, R31, R34 ;  /* 0x000000221f1f7221 */ /* 0x000fe40000010000 */
[----:B------:R-:W-:Y:S03]  /*39c0*/  MUFU.EX2 R99, R99 ;  /* 0x0000006300637308 */ /* 0x000fe60000000800 */
[C---:B------:R-:W-:Y:S05]  /*39d0*/  HMMA.16816.F32 R76, R48.reuse, R78, RZ ;  /* 0x0000004e304c723c */ /* 0x040fea00000018ff */
[----:B------:R-:W-:Y:S01]  /*39e0*/  MUFU.EX2 R98, R98 ;  /* 0x0000006200627308 */ /* 0x000fe20000000800 */
[----:B--2---:R-:W-:Y:S01]  /*39f0*/  F2FP.F16.F32.PACK_AB R7, R3, R32 ;  /* 0x000000200307723e */ /* 0x004fe200000000ff */
[----:B------:R-:W-:Y:S01]  /*3a00*/  HMMA.16816.F32 R60, R48, R62, RZ ;  /* 0x0000003e303c723c */ /* 0x000fe200000018ff */
[----:B------:R-:W-:-:S04]  /*3a10*/  FADD.FTZ R32, R32, R31 ;  /* 0x0000001f20207221 */ /* 0x000fc80000010000 */
[----:B------:R-:W-:Y:S01]  /*3a20*/  FADD.FTZ R3, R3, R32 ;  /* 0x0000002003037221 */ /* 0x000fe20000010000 */
[C---:B------:R-:W-:Y:S01]  /*3a30*/  HMMA.16816.F32 R56, R4.reuse, R8, R56 ;  /* 0x000000080438723c */ /* 0x040fe20000001838 */
[----:B------:R-:W-:Y:S05]  /*3a40*/  MUFU.EX2 R96, R96 ;  /* 0x0000006000607308 */ /* 0x000fea0000000800 */
[----:B------:R-:W-:Y:S01]  /*3a50*/  HMMA.16816.F32 R52, R4, R10, R52 ;  /* 0x0000000a0434723c */ /* 0x000fe20000001834 */
[----:B------:R-:W1:Y:S02]  /*3a60*/  LDSM.16.MT88.4 R8, [R108+0x8400] ;  /* 0x008400006c08783b */ /* 0x000e640000004200 */
[----:B------:R-:W-:Y:S03]  /*3a70*/  MUFU.EX2 R135, R135 ;  /* 0x0000008700877308 */ /* 0x000fe60000000800 */
[C---:B------:R-:W-:Y:S05]  /*3a80*/  HMMA.16816.F32 R40, R48.reuse, R42, RZ ;  /* 0x0000002a3028723c */ /* 0x040fea00000018ff */
[----:B------:R-:W-:Y:S01]  /*3a90*/  MUFU.EX2 R97, R97 ;  /* 0x0000006100617308 */ /* 0x000fe20000000800 */
[C---:B------:R-:W-:Y:S06]  /*3aa0*/  HMMA.16816.F32 R44, R48.reuse, R16, RZ ;  /* 0x00000010302c723c */ /* 0x040fec00000018ff */
[----:B------:R-:W-:Y:S01]  /*3ab0*/  HMMA.16816.F32 R48, R48, R18, RZ ;  /* 0x000000123030723c */ /* 0x000fe200000018ff */
[----:B------:R-:W-:Y:S01]  /*3ac0*/  LDSM.16.MT88.4 R16, [R109+0x7800] ;  /* 0x007800006d10783b */ /* 0x000fe20000004200 */
[----:B------:R-:W-:Y:S04]  /*3ad0*/  MUFU.EX2 R100, R100 ;  /* 0x0000006400647308 */ /* 0x000fe80000000800 */
[C---:B----4-:R-:W-:Y:S04]  /*3ae0*/  HMMA.16816.F32 R72, R4.reuse, R12, R72 ;  /* 0x0000000c0448723c */ /* 0x050fe80000001848 */
[----:B------:R-:W-:Y:S02]  /*3af0*/  MUFU.EX2 R93, R93 ;  /* 0x0000005d005d7308 */ /* 0x000fe40000000800 */
[C---:B------:R-:W-:Y:S01]  /*3b00*/  HMMA.16816.F32 R68, R4.reuse, R14, R68 ;  /* 0x0000000e0444723c */ /* 0x040fe20000001844 */
[----:B------:R-:W2:Y:S05]  /*3b10*/  LDSM.16.MT88.4 R12, [R109+0x8400] ;  /* 0x008400006d0c783b */ /* 0x000eaa0000004200 */
[C---:B------:R-:W-:Y:S01]  /*3b20*/  HMMA.16816.F32 R80, R4.reuse, R24, R80 ;  /* 0x000000180450723c */ /* 0x040fe20000001850 */
[----:B------:R-:W-:Y:S05]  /*3b30*/  MUFU.EX2 R132, R132 ;  /* 0x0000008400847308 */ /* 0x000fea0000000800 */
[----:B-1----:R-:W-:Y:S01]  /*3b40*/  HMMA.16816.F32 R44, R4, R8, R44 ;  /* 0x00000008042c723c */ /* 0x002fe2000000182c */
[--C-:B------:R-:W-:Y:S01]  /*3b50*/  FFMA.FTZ R24, R131, UR4, -R94.reuse ;  /* 0x0000000483187c23 */ /* 0x100fe2000801085e */
[----:B------:R-:W-:-:S04]  /*3b60*/  FFMA.FTZ R25, R103, UR4, -R94 ;  /* 0x0000000467197c23 */ /* 0x000fc8000801085e */
[C---:B------:R-:W-:Y:S01]  /*3b70*/  HMMA.16816.F32 R48, R4.reuse, R10, R48 ;  /* 0x0000000a0430723c */ /* 0x040fe20000001830 */
[----:B------:R-:W1:Y:S01]  /*3b80*/  LDSM.16.MT88.4 R8, [R108+0x6800] ;  /* 0x006800006c08783b */ /* 0x000e620000004200 */
[----:B------:R-:W-:Y:S04]  /*3b90*/  MUFU.EX2 R24, R24 ;  /* 0x0000001800187308 */ /* 0x000fe80000000800 */
[C---:B------:R-:W-:Y:S04]  /*3ba0*/  HMMA.16816.F32 R76, R4.reuse, R26, R76 ;  /* 0x0000001a044c723c */ /* 0x040fe8000000184c */
[----:B------:R-:W-:Y:S02]  /*3bb0*/  MUFU.EX2 R25, R25 ;  /* 0x0000001900197308 */ /* 0x000fe40000000800 */
[----:B------:R-:W-:Y:S01]  /*3bc0*/  HMMA.16816.F32 R64, R4, R20, R64 ;  /* 0x000000140440723c */ /* 0x000fe20000001840 */
[--C-:B------:R-:W-:Y:S01]  /*3bd0*/  FFMA.FTZ R27, R107, UR4, -R94.reuse ;  /* 0x000000046b1b7c23 */ /* 0x100fe2000801085e */
[----:B------:R-:W-:-:S04]  /*3be0*/  FFMA.FTZ R26, R105, UR4, -R94 ;  /* 0x00000004691a7c23 */ /* 0x000fc8000801085e */
[C---:B------:R-:W-:Y:S01]  /*3bf0*/  HMMA.16816.F32 R60, R4.reuse, R22, R60 ;  /* 0x00000016043c723c */ /* 0x040fe2000000183c */
[--C-:B------:R-:W-:Y:S01]  /*3c00*/  FFMA.FTZ R21, R104, UR4, -R101.reuse ;  /* 0x0000000468157c23 */ /* 0x100fe20008010865 */
[--C-:B------:R-:W-:Y:S01]  /*3c10*/  FFMA.FTZ R20, R102, UR4, -R101.reuse ;  /* 0x0000000466147c23 */ /* 0x100fe20008010865 */
[----:B------:R-:W3:Y:S03]  /*3c20*/  MUFU.EX2 R27, R27 ;  /* 0x0000001b001b7308 */ /* 0x000ee60000000800 */
[----:B--2---:R-:W-:Y:S01]  /*3c30*/  HMMA.16816.F32 R36, R4, R12, R36 ;  /* 0x0000000c0424723c */ /* 0x004fe20000001824 */
[--C-:B------:R-:W-:Y:S01]  /*3c40*/  FFMA.FTZ R23, R130, UR4, -R101.reuse ;  /* 0x0000000482177c23 */ /* 0x100fe20008010865 */
[----:B------:R-:W-:-:S03]  /*3c50*/  FFMA.FTZ R22, R106, UR4, -R101 ;  /* 0x000000046a167c23 */ /* 0x000fc60008010865 */
[----:B------:R-:W-:Y:S01]  /*3c60*/  MUFU.EX2 R21, R21 ;  /* 0x0000001500157308 */ /* 0x000fe20000000800 */
[----:B------:R-:W-:Y:S01]  /*3c70*/  HMMA.16816.F32 R40, R4, R14, R40 ;  /* 0x0000000e0428723c */ /* 0x000fe20000001828 */
[----:B------:R-:W2:Y:S06]  /*3c80*/  LDSM.16.MT88.4 R12, [R109+0x6800] ;  /* 0x006800006d0c783b */ /* 0x000eac0000004200 */
[----:B------:R-:W-:Y:S01]  /*3c90*/  MUFU.EX2 R23, R23 ;  /* 0x0000001700177308 */ /* 0x000fe20000000800 */
[----:B---3--:R-:W-:Y:S01]  /*3ca0*/  F2FP.F16.F32.PACK_AB R5, R27, R24 ;  /* 0x000000181b05723e */ /* 0x008fe200000000ff */
[----:B------:R-:W-:-:S04]  /*3cb0*/  FADD.FTZ R24, R24, R3 ;  /* 0x0000000318187221 */ /* 0x000fc80000010000 */
[----:B------:R-:W-:Y:S02]  /*3cc0*/  FADD.FTZ R27, R27, R24 ;  /* 0x000000181b1b7221 */ /* 0x000fe40000010000 */
[----:B------:R-:W3:Y:S08]  /*3cd0*/  MUFU.EX2 R22, R22 ;  /* 0x0000001600167308 */ /* 0x000ef00000000800 */
[----:B------:R-:W4:Y:S08]  /*3ce0*/  MUFU.EX2 R20, R20 ;  /* 0x0000001400147308 */ /* 0x000f300000000800 */
[----:B------:R-:W5:Y:S01]  /*3cf0*/  MUFU.EX2 R26, R26 ;  /* 0x0000001a001a7308 */ /* 0x000f620000000800 */
[----:B---3--:R-:W-:-:S02]  /*3d00*/  F2FP.F16.F32.PACK_AB R4, R22, R23 ;  /* 0x000000171604723e */ /* 0x008fc400000000ff */
[----:B----4-:R-:W-:Y:S02]  /*3d10*/  F2FP.F16.F32.PACK_AB R6, R20, R21 ;  /* 0x000000151406723e */ /* 0x010fe400000000ff */
[----:B-----5:R-:W-:Y:S01]  /*3d20*/  F2FP.F16.F32.PACK_AB R7, R25, R26 ;  /* 0x0000001a1907723e */ /* 0x020fe200000000ff */
[----:B------:R-:W-:-:S04]  /*3d30*/  FADD.FTZ R26, R26, R27 ;  /* 0x0000001b1a1a7221 */ /* 0x000fc80000010000 */
        /* <DEDUP_REMOVED lines=50> */
[----:B------:R-:W-:-:S04]  /*4060*/  FADD.FTZ R21, R21, R22 ;  /* 0x0000001615157221 */ /* 0x000fc80000010000 */
[----:B------:R-:W-:-:S04]  /*4070*/  FADD.FTZ R20, R20, R21 ;  /* 0x0000001514147221 */ /* 0x000fc80000010000 */
[----:B------:R-:W-:-:S04]  /*4080*/  FADD.FTZ R99, R99, R20 ;  /* 0x0000001463637221 */ /* 0x000fc80000010000 */
[----:B------:R-:W-:-:S04]  /*4090*/  FADD.FTZ R99, R98, R99 ;  /* 0x0000006362637221 */ /* 0x000fc80000010000 */
[----:B------:R-:W-:-:S04]  /*40a0*/  FADD.FTZ R96, R96, R99 ;  /* 0x0000006360607221 */ /* 0x000fc80000010000 */
[----:B------:R-:W-:Y:S01]  /*40b0*/  FADD.FTZ R135, R135, R96 ;  /* 0x0000006087877221 */ /* 0x000fe20000010000 */
[----:B------:R-:W-:Y:S06]  /*40c0*/  @!P0 BRA `(.L_x_4934) ;  /* 0x0000002400888947 */ /* 0x000fec0003800000 */
        /* <DEDUP_REMOVED lines=13> */
.L_x_4938:
        /* <DEDUP_REMOVED lines=66> */
.L_x_4935:
[C---:B------:R-:W-:Y:S04]  /*45c0*/  LEA R126, P0, R10.reuse, R126, 0x1 ;  /* 0x0000007e0a7e7211 */ /* 0x040fe800078008ff */
[----:B------:R-:W-:Y:S02]  /*45d0*/  LEA.HI.X R120, R10, R120, R3, 0x1, P0 ;  /* 0x000000780a787211 */ /* 0x000fe400000f0c03 */
[----:B------:R-:W-:Y:S02]  /*45e0*/  IADD3 R2, P0, R126, UR10, RZ ;  /* 0x0000000a7e027c10 */ /* 0x000fe4000ff1e0ff */
[----:B------:R-:W-:Y:S02]  /*45f0*/  MOV R127, R120 ;  /* 0x00000078007f7202 */ /* 0x000fe40000000f00 */
[----:B------:R-:W-:Y:S02]  /*4600*/  IADD3.X R3, R120, UR8, RZ, P0, !PT ;  /* 0x0000000878037c10 */ /* 0x000fe400087fe4ff */
[----:B------:R-:W-:Y:S01]  /*4610*/  ISETP.GT.AND P0, PT, R133, R114, PT ;  /* 0x000000728500720c */ /* 0x000fe20003f04270 */
[----:B------:R-:W-:Y:S01]  /*4620*/  @!PT LDS RZ, [RZ] ;  /* 0x00000000fffff984 */ /* 0x000fe20000000800 */
[----:B------:R-:W-:Y:S01]  /*4630*/  @!PT LDS RZ, [RZ] ;  /* 0x00000000fffff984 */ /* 0x000fe20000000800 */
[----:B------:R-:W-:Y:S01]  /*4640*/  @!PT LDS RZ, [RZ] ;  /* 0x00000000fffff984 */ /* 0x000fe20000000800 */
        /* <DEDUP_REMOVED lines=11> */
[----:B------:R-:W0:Y:S01]  /*4700*/  LDGDEPBAR ;  /* 0x00000000000079af */ /* 0x000e220000000000 */
[C---:B---3--:R-:W-:Y:S06]  /*4710*/  HMMA.16816.F32 R4, R88.reuse, R92, RZ ;  /* 0x0000005c5804723c */ /* 0x048fec00000018ff */
[C---:B------:R-:W-:Y:S01]  /*4720*/  HMMA.16816.F32 R8, R88.reuse, R94, RZ ;  /* 0x0000005e5808723c */ /* 0x040fe200000018ff */
[----:B------:R-:W-:Y:S05]  /*4730*/  LDSM.16.M88.4 R92, [R111] ;  /* 0x000000006f5c783b */ /* 0x000fea0000000200 */
[C---:B----4-:R-:W-:Y:S06]  /*4740*/  HMMA.16816.F32 R12, R88.reuse, R96, RZ ;  /* 0x00000060580c723c */ /* 0x050fec00000018ff */
[C---:B------:R-:W-:Y:S01]  /*4750*/  HMMA.16816.F32 R16, R88.reuse, R98, RZ ;  /* 0x000000625810723c */ /* 0x040fe200000018ff */
[----:B------:R-:W3:Y:S05]  /*4760*/  LDSM.16.M88.4 R96, [R110] ;  /* 0x000000006e60783b */ /* 0x000eea0000000200 */
[C---:B-----5:R-:W-:Y:S06]  /*4770*/  HMMA.16816.F32 R20, R88.reuse, R100, RZ ;  /* 0x000000645814723c */ /* 0x060fec00000018ff */
[C---:B------:R-:W-:Y:S06]  /*4780*/  HMMA.16816.F32 R24, R88.reuse, R102, RZ ;  /* 0x000000665818723c */ /* 0x040fec00000018ff */
[C---:B-1----:R-:W-:Y:S06]  /*4790*/  HMMA.16816.F32 R28, R88.reuse, R104, RZ ;  /* 0x00000068581c723c */ /* 0x042fec00000018ff */
[----:B------:R-:W-:Y:S01]  /*47a0*/  HMMA.16816.F32 R32, R88, R106, RZ ;  /* 0x0000006a5820723c */ /* 0x000fe200000018ff */
[----:B------:R-:W1:Y:S05]  /*47b0*/  LDSM.16.M88.4 R88, [R110+0x400] ;  /* 0x000400006e58783b */ /* 0x000e6a0000000200 */
[C---:B---3--:R-:W-:Y:S06]  /*47c0*/  HMMA.16816.F32 R4, R92.reuse, R96, R4 ;  /* 0x000000605c04723c */ /* 0x048fec0000001804 */
[C---:B------:R-:W-:Y:S01]  /*47d0*/  HMMA.16816.F32 R8, R92.reuse, R98, R8 ;  /* 0x000000625c08723c */ /* 0x040fe20000001808 */
[----:B------:R-:W3:Y:S05]  /*47e0*/  LDSM.16.M88.4 R96, [R110+0x800] ;  /* 0x000800006e60783b */ /* 0x000eea0000000200 */
        /* <DEDUP_REMOVED lines=8> */
[----:B------:R-:W1:Y:S06]  /*4870*/  LDSM.16.M88.4 R88, [R112+0x1000] ;  /* 0x001000007058783b */ /* 0x000e6c0000000200 */
[----:B------:R-:W3:Y:S01]  /*4880*/  LDSM.16.M88.4 R92, [R112+0x1400] ;  /* 0x00140000705c783b */ /* 0x000ee20000000200 */
[C---:B-1----:R-:W-:Y:S06]  /*4890*/  HMMA.16816.F32 R4, R96.reuse, R88, R4 ;  /* 0x000000586004723c */ /* 0x042fec0000001804 */
[C---:B------:R-:W-:Y:S01]  /*48a0*/  HMMA.16816.F32 R8, R96.reuse, R90, R8 ;  /* 0x0000005a6008723c */ /* 0x040fe20000001808 */
[----:B------:R-:W1:Y:S05]  /*48b0*/  LDSM.16.M88.4 R88, [R112+0x1800] ;  /* 0x001800007058783b */ /* 0x000e6a0000000200 */
[C---:B---3--:R-:W-:Y:S06]  /*48c0*/  HMMA.16816.F32 R12, R96.reuse, R92, R12 ;  /* 0x0000005c600c723c */ /* 0x048fec000000180c */
[C---:B------:R-:W-:Y:S01]  /*48d0*/  HMMA.16816.F32 R16, R96.reuse, R94, R16 ;  /* 0x0000005e6010723c */ /* 0x040fe20000001810 */
[----:B------:R-:W3:Y:S05]  /*48e0*/  LDSM.16.M88.4 R92, [R112+0x1c00] ;  /* 0x001c0000705c783b */ /* 0x000eea0000000200 */
[C---:B-1----:R-:W-:Y:S06]  /*48f0*/  HMMA.16816.F32 R20, R96.reuse, R88, R20 ;  /* 0x000000586014723c */ /* 0x042fec0000001814 */
[C---:B------:R-:W-:Y:S01]  /*4900*/  HMMA.16816.F32 R24, R96.reuse, R90, R24 ;  /* 0x0000005a6018723c */ /* 0x040fe20000001818 */
[----:B------:R-:W-:Y:S05]  /*4910*/  LDSM.16.M88.4 R88, [R111+0x1000] ;  /* 0x001000006f58783b */ /* 0x000fea0000000200 */
[C---:B---3--:R-:W-:Y:S06]  /*4920*/  HMMA.16816.F32 R28, R96.reuse, R92, R28 ;  /* 0x0000005c601c723c */ /* 0x048fec000000181c */
        /* <DEDUP_REMOVED lines=34> */
[----:B------:R-:W3:Y:S01]  /*4b50*/  LDSM.16.M88.4 R96, [R110+0x2c00] ;  /* 0x002c00006e60783b */ /* 0x000ee20000000200 */
[----:B------:R-:W-:Y:S04]  /*4b60*/  DEPBAR.LE SB0, 0x0 ;  /* 0x000080000000791a */ /* 0x000fe80000000000 */
[----:B------:R-:W-:Y:S01]  /*4b70*/  FMUL.FTZ R159, R4, UR11 ;  /* 0x0000000b049f7c20 */ /* 0x000fe20008410000 */
[----:B------:R-:W-:Y:S01]  /*4b80*/  FMUL.FTZ R157, R5, UR11 ;  /* 0x0000000b059d7c20 */ /* 0x000fe20008410000 */
[----:B------:R-:W-:Y:S03]  /*4b90*/  FMUL.FTZ R156, R6, UR11 ;  /* 0x0000000b069c7c20 */ /* 0x000fe60008410000 */
[----:B------:R-:W-:Y:S01]  /*4ba0*/  FMUL.FTZ R160, R7, UR11 ;  /* 0x0000000b07a07c20 */ /* 0x000fe20008410000 */
[----:B------:R-:W4:Y:S01]  /*4bb0*/  MUFU.TANH R159, R159 ;  /* 0x0000009f009f7308 */ /* 0x000f220000002400 */
[----:B------:R-:W-:Y:S01]  /*4bc0*/  BAR.SYNC.DEFER_BLOCKING 0x0 ;  /* 0x0000000000007b1d */ /* 0x000fe20000010000 */
        /* <DEDUP_REMOVED lines=12> */
[----:B------:R-:W-:Y:S04]  /*4c90*/  FMUL.FTZ R148, R19, UR11 ;  /* 0x0000000b13947c20 */ /* 0x000fe80008410000 */
[----:B------:R-:W2:Y:S01]  /*4ca0*/  MUFU.TANH R156, R156 ;  /* 0x0000009c009c7308 */ /* 0x000ea20000002400 */
[C---:B-1----:R-:W-:Y:S06]  /*4cb0*/  HMMA.16816.F32 R20, R88.reuse, R92, R20 ;  /* 0x0000005c5814723c */ /* 0x042fec0000001814 */
[C---:B------:R-:W-:Y:S03]  /*4cc0*/  HMMA.16816.F32 R24, R88.reuse, R94, R24 ;  /* 0x0000005e5818723c */ /* 0x040fe60000001818 */
[----:B------:R-:W1:Y:S03]  /*4cd0*/  MUFU.TANH R160, R160 ;  /* 0x000000a000a07308 */ /* 0x000e660000002400 */
[C---:B---3--:R-:W-:Y:S07]  /*4ce0*/  HMMA.16816.F32 R28, R88.reuse, R96, R28 ;  /* 0x00000060581c723c */ /* 0x048fee000000181c */
[----:B------:R-:W3:Y:S01]  /*4cf0*/  MUFU.TANH R163, R163 ;  /* 0x000000a300a37308 */ /* 0x000ee20000002400 */
[----:B------:R-:W-:Y:S09]  /*4d00*/  HMMA.16816.F32 R32, R88, R98, R32 ;  /* 0x000000625820723c */ /* 0x000ff20000001820 */
        /* <DEDUP_REMOVED lines=18> */
[----:B--2---:R-:W-:Y:S05]  /*4e30*/  FMUL.FTZ R3, R35, UR11 ;  /* 0x0000000b23037c20 */ /* 0x004fea0008410000 */
        /* <DEDUP_REMOVED lines=25> */
[----:B------:R-:W-:Y:S02]  /*4fd0*/  MOV R10, UR6 ;  /* 0x00000006000a7c02 */ /* 0x000fe40008000f00 */
        /* <DEDUP_REMOVED lines=63> */
.L_x_4937:
        /* <DEDUP_REMOVED lines=14> */
.L_x_4936:
[----:B------:R-:W-:Y:S01]  /*54b0*/  FMNMX.FTZ R0, R159, R87, !PT ;  /* 0x000000579f007209 */ /* 0x000fe20007810000 */
        /* <DEDUP_REMOVED lines=125> */
[----:B------:R-:W3:Y:S01]  /*5c90*/  MUFU.EX2 R89, R89 ;  /* 0x0000005900597308 */ /* 0x000ee20000000800 */
[--C-:B------:R-:W-:Y:S01]  /*5ca0*/  FFMA.FTZ R138, R140, UR4, -R93.reuse ;  /* 0x000000048c8a7c23 */ /* 0x100fe2000801085d */
[--C-:B------:R-:W-:Y:S01]  /*5cb0*/  FFMA.FTZ R127, R127, UR4, -R93.reuse ;  /* 0x000000047f7f7c23 */ /* 0x100fe2000801085d */
[--C-:B------:R-:W-:Y:S01]  /*5cc0*/  FFMA.FTZ R134, R134, UR4, -R93.reuse ;  /* 0x0000000486867c23 */ /* 0x100fe2000801085d */
[--C-:B------:R-:W-:Y:S01]  /*5cd0*/  FFMA.FTZ R84, R84, UR4, -R93.reuse ;  /* 0x0000000454547c23 */ /* 0x100fe2000801085d */
[--C-:B------:R-:W-:Y:S01]  /*5ce0*/  FFMA.FTZ R140, R146, UR4, -R106.reuse ;  /* 0x00000004928c7c23 */ /* 0x100fe2000801086a */
[----:B------:R-:W-:Y:S01]  /*5cf0*/  LDSM.16.MT88.4 R68, [R108+0x6c00] ;  /* 0x006c00006c44783b */ /* 0x000fe20000004200 */
[----:B------:R-:W-:Y:S03]  /*5d00*/  FFMA.FTZ R93, R3, UR4, -R93 ;  /* 0x00000004035d7c23 */ /* 0x000fe6000801085d */
[----:B------:R-:W5:Y:S01]  /*5d10*/  MUFU.EX2 R92, R92 ;  /* 0x0000005c005c7308 */ /* 0x000f620000000800 */
[----:B----4-:R-:W-:Y:S01]  /*5d20*/  F2FP.F16.F32.PACK_AB R82, R88, R91 ;  /* 0x0000005b5852723e */ /* 0x010fe200000000ff */
[--C-:B------:R-:W-:Y:S01]  /*5d30*/  FFMA.FTZ R143, R143, UR4, -R106.reuse ;  /* 0x000000048f8f7c23 */ /* 0x100fe2000801086a */
[--C-:B------:R-:W-:Y:S01]  /*5d40*/  FFMA.FTZ R145, R145, UR4, -R106.reuse ;  /* 0x0000000491917c23 */ /* 0x100fe2000801086a */
[----:B------:R-:W-:Y:S01]  /*5d50*/  FFMA.FTZ R106, R147, UR4, -R106 ;  /* 0x00000004936a7c23 */ /* 0x000fe2000801086a */
[----:B------:R-:W-:Y:S01]  /*5d60*/  FFMA.FTZ R103, R86, R135, R103 ;  /* 0x0000008756677223 */ /* 0x000fe20000010067 */
[----:B------:R-:W-:Y:S01]  /*5d70*/  FFMA.FTZ R96, R85, R132, R96 ;  /* 0x0000008455607223 */ /* 0x000fe20000010060 */
[----:B------:R-:W-:Y:S03]  /*5d80*/  ISETP.GT.AND P0, PT, R133, R114, PT ;  /* 0x000000728500720c */ /* 0x000fe60003f04270 */
[----:B------:R-:W-:Y:S01]  /*5d90*/  MUFU.EX2 R98, R98 ;  /* 0x0000006200627308 */ /* 0x000fe20000000800 */
[----:B------:R-:W-:Y:S01]  /*5da0*/  FADD.FTZ R94, R94, R103 ;  /* 0x000000675e5e7221 */ /* 0x000fe20000010000 */
[----:B------:R-:W-:Y:S03]  /*5db0*/  FADD.FTZ R96, R90, R96 ;  /* 0x000000605a607221 */ /* 0x000fe60000010000 */
[----:B------:R-:W-:Y:S01]  /*5dc0*/  FADD.FTZ R103, R91, R94 ;  /* 0x0000005e5b677221 */ /* 0x000fe20000010000 */
[----:B---3--:R-:W-:Y:S04]  /*5dd0*/  FADD.FTZ R3, R89, R96 ;  /* 0x0000006059037221 */ /* 0x008fe80000010000 */
[----:B------:R-:W3:Y:S01]  /*5de0*/  MUFU.EX2 R95, R95 ;  /* 0x0000005f005f7308 */ /* 0x000ee20000000800 */
[----:B-----5:R-:W-:Y:S01]  /*5df0*/  F2FP.F16.F32.PACK_AB R83, R92, R89 ;  /* 0x000000595c53723e */ /* 0x020fe200000000ff */
[----:B------:R-:W-:Y:S01]  /*5e00*/  FADD.FTZ R103, R88, R103 ;  /* 0x0000006758677221 */ /* 0x000fe20000010000 */
[----:B------:R-:W-:Y:S01]  /*5e10*/  FADD.FTZ R92, R92, R3 ;  /* 0x000000035c5c7221 */ /* 0x000fe20000010000 */
[----:B------:R-:W-:Y:S04]  /*5e20*/  IADD3 R3, R133, -0x1, RZ ;  /* 0xffffffff85037810 */ /* 0x000fe80007ffe0ff */
[C---:B------:R-:W-:Y:S02]  /*5e30*/  HMMA.16816.F32 R4, R80.reuse, R12, R4 ;  /* 0x0000000c5004723c */ /* 0x040fe40000001804 */
[----:B------:R-:W-:Y:S03]  /*5e40*/  MUFU.EX2 R107, R107 ;  /* 0x0000006b006b7308 */ /* 0x000fe60000000800 */
[----:B------:R-:W-:Y:S01]  /*5e50*/  MOV R133, R3 ;  /* 0x0000000300857202 */ /* 0x000fe20000000f00 */
        /* <DEDUP_REMOVED lines=11> */
[C---:B------:R-:W-:Y:S03]  /*5f10*/  FMUL.FTZ R21, R86.reuse, R65 ;  /* 0x0000004156157220 */ /* 0x040fe60000410000 */
[C---:B------:R-:W-:Y:S01]  /*5f20*/  FMUL.FTZ R22, R85.reuse, R66 ;  /* 0x0000004255167220 */ /* 0x040fe20000410000 */
[C---:B------:R-:W-:Y:S01]  /*5f30*/  FMUL.FTZ R23, R85.reuse, R67 ;  /* 0x0000004355177220 */ /* 0x040fe20000410000 */
[----:B------:R-:W-:Y:S06]  /*5f40*/  MUFU.EX2 R105, R105 ;  /* 0x0000006900697308 */ /* 0x000fec0000000800 */
[C---:B------:R-:W-:Y:S04]  /*5f50*/  HMMA.16816.F32 R20, R80.reuse, R28, R20 ;  /* 0x0000001c5014723c */ /* 0x040fe80000001814 */
[----:B------:R-:W-:Y:S02]  /*5f60*/  MUFU.EX2 R137, R137 ;  /* 0x0000008900897308 */ /* 0x000fe40000000800 */
[C---:B------:R-:W-:Y:S08]  /*5f70*/  HMMA.16816.F32 R24, R80.reuse, R30, R24 ;  /* 0x0000001e5018723c */ /* 0x040ff00000001818 */
[----:B------:R-:W4:Y:S03]  /*5f80*/  MUFU.EX2 R100, R100 ;  /* 0x0000006400647308 */ /* 0x000f260000000800 */
        /* <DEDUP_REMOVED lines=9> */
[----:B------:R-:W-:Y:S05]  /*6020*/  LDSM.16.MT88.4 R60, [R108+0x6800] ;  /* 0x006800006c3c783b */ /* 0x000fea0000004200 */
[C---:B-1----:R-:W-:Y:S03]  /*6030*/  HMMA.16816.F32 R36, R80.reuse, R52, R36 ;  /* 0x000000345024723c */ /* 0x042fe60000001824 */
[----:B------:R-:W-:Y:S03]  /*6040*/  MUFU.EX2 R138, R138 ;  /* 0x0000008a008a7308 */ /* 0x000fe60000000800 */
[C---:B------:R-:W-:Y:S01]  /*6050*/  HMMA.16816.F32 R40, R80.reuse, R54, R40 ;  /* 0x000000365028723c */ /* 0x040fe20000001828 */
[----:B------:R-:W1:Y:S06]  /*6060*/  LDSM.16.MT88.4 R52, [R108+0x8000] ;  /* 0x008000006c34783b */ /* 0x000e6c0000004200 */
[----:B------:R-:W-:Y:S10]  /*6070*/  MUFU.EX2 R99, R99 ;  /* 0x0000006300637308 */ /* 0x000ff40000000800 */
[----:B------:R-:W2:Y:S10]  /*6080*/  MUFU.EX2 R104, R104 ;  /* 0x0000006800687308 */ /* 0x000eb40000000800 */
[----:B------:R-:W-:Y:S10]  /*6090*/  MUFU.EX2 R102, R102 ;  /* 0x0000006600667308 */ /* 0x000ff40000000800 */
[----:B------:R-:W5:Y:S10]  /*60a0*/  MUFU.EX2 R101, R101 ;  /* 0x0000006500657308 */ /* 0x000f740000000800 */
[----:B------:R-:W-:Y:S01]  /*60b0*/  MUFU.EX2 R86, R143 ;  /* 0x0000008f00567308 */ /* 0x000fe20000000800 */
[C---:B-1----:R-:W-:Y:S09]  /*60c0*/  HMMA.16816.F32 R44, R80.reuse, R52, R44 ;  /* 0x00000034502c723c */ /* 0x042ff2000000182c */
[----:B------:R-:W1:Y:S01]  /*60d0*/  MUFU.EX2 R135, R145 ;  /* 0x0000009100877308 */ /* 0x000e620000000800 */
[----:B------:R-:W-:Y:S09]  /*60e0*/  HMMA.16816.F32 R48, R80, R54, R48 ;  /* 0x000000365030723c */ /* 0x000ff20000001830 */
[----:B------:R-:W-:Y:S02]  /*60f0*/  MUFU.EX2 R127, R127 ;  /* 0x0000007f007f7308 */ /* 0x000fe40000000800 */
[----:B---3--:R-:W-:Y:S01]  /*6100*/  F2FP.F16.F32.PACK_AB R52, R95, R98 ;  /* 0x000000625f34723e */ /* 0x008fe200000000ff */
[----:B------:R-:W-:Y:S01]  /*6110*/  FADD.FTZ R98, R98, R103 ;  /* 0x0000006762627221 */ /* 0x000fe20000010000 */
[----:B----4-:R-:W-:Y:S01]  /*6120*/  F2FP.F16.F32.PACK_AB R53, R100, R97 ;  /* 0x000000616435723e */ /* 0x010fe200000000ff */
[----:B------:R-:W-:Y:S01]  /*6130*/  FADD.FTZ R97, R97, R92 ;  /* 0x0000005c61617221 */ /* 0x000fe20000010000 */
[----:B--2---:R-:W-:Y:S04]  /*6140*/  F2FP.F16.F32.PACK_AB R54, R104, R99 ;  /* 0x000000636836723e */ /* 0x004fe800000000ff */
[----:B------:R-:W2:Y:S01]  /*6150*/  MUFU.EX2 R134, R134 ;  /* 0x0000008600867308 */ /* 0x000ea20000000800 */
[----:B-----5:R-:W-:Y:S01]  /*6160*/  F2FP.F16.F32.PACK_AB R55, R101, R102 ;  /* 0x000000666537723e */ /* 0x020fe200000000ff */
        /* <DEDUP_REMOVED lines=11> */
[----:B------:R-:W-:Y:S03]  /*6220*/  FADD.FTZ R104, R104, R99 ;  /* 0x0000006368687221 */ /* 0x000fe60000010000 */
[----:B------:R-:W-:Y:S05]  /*6230*/  FADD.FTZ R101, R101, R102 ;  /* 0x0000006665657221 */ /* 0x000fea0000010000 */
        /* <DEDUP_REMOVED lines=21> */
[C---:B------:R-:W-:Y:S01]  /*6390*/  F2FP.F16.F32.PACK_AB R53, R105.reuse, R142 ;  /* 0x0000008e6935723e */ /* 0x040fe200000000ff */
[----:B------:R-:W-:Y:S01]  /*63a0*/  FADD.FTZ R142, R142, R101 ;  /* 0x000000658e8e7221 */ /* 0x000fe20000010000 */
[----:B------:R-:W-:Y:S01]  /*63b0*/  F2FP.F16.F32.PACK_AB R54, R136, R137 ;  /* 0x000000898836723e */ /* 0x000fe200000000ff */
[----:B------:R-:W-:Y:S01]  /*63c0*/  FADD.FTZ R148, R148, R107 ;  /* 0x0000006b94947221 */ /* 0x000fe20000010000 */
[----:B------:R-:W-:Y:S01]  /*63d0*/  F2FP.F16.F32.PACK_AB R55, R138, R139 ;  /* 0x0000008b8a37723e */ /* 0x000fe200000000ff */
        /* <DEDUP_REMOVED lines=12> */
[----:B------:R-:W-:Y:S01]  /*64a0*/  MOV R85, R0 ;  /* 0x0000000000557202 */ /* 0x000fe20000000f00 */
[----:B------:R-:W-:Y:S01]  /*64b0*/  FADD.FTZ R132, R93, R84 ;  /* 0x000000545d847221 */ /* 0x000fe20000010000 */
        /* <DEDUP_REMOVED lines=29> */
[C---:B------:R-:W-:Y:S06]  /*6690*/  HMMA.16816.F32 R40, R88.reuse, R6, R40 ;  /* 0x000000065828723c */ /* 0x040fec0000001828 */
[C---:B----4-:R-:W-:Y:S06]  /*66a0*/  HMMA.16816.F32 R44, R88.reuse, R8, R44 ;  /* 0x00000008582c723c */ /* 0x050fec000000182c */
[----:B------:R-:W-:Y:S01]  /*66b0*/  HMMA.16816.F32 R48, R88, R10, R48 ;  /* 0x0000000a5830723c */ /* 0x000fe20000001830 */
[----:B------:R-:W-:Y:S11]  /*66c0*/  @!UPT UIADD3 URZ, URZ, URZ, URZ ;  /* 0x0000003f3f3ff290 */ /* 0x000ff6000fffe03f */
[----:B------:R-:W-:Y:S01]  /*66d0*/  @!UPT UIADD3 URZ, URZ, URZ, URZ ;  /* 0x0000003f3f3ff290 */ /* 0x000fe2000fffe03f */
[----:B------:R-:W-:Y:S11]  /*66e0*/  @P0 BRA `(.L_x_4938) ;  /* 0xffffffd800ac0947 */ /* 0x000ff6000383ffff */
.L_x_4934:
        /* <DEDUP_REMOVED lines=128> */
[----:B------:R4:W-:Y:S04]  /*6ef0*/  STS.64 [R11+0x2000], R64 ;  /* 0x002000400b007388 */ /* 0x0009e80000000a00 */
[----:B------:R5:W-:Y:S04]  /*6f00*/  STS.64 [R11+0x2400], R66 ;  /* 0x002400420b007388 */ /* 0x000be80000000a00 */
[----:B------:R-:W-:Y:S04]  /*6f10*/  STS.64 [R12+0x2000], R60 ;  /* 0x0020003c0c007388 */ /* 0x000fe80000000a00 */
[----:B------:R-:W-:Y:S04]  /*6f20*/  STS.64 [R12+0x2400], R62 ;  /* 0x0024003e0c007388 */ /* 0x000fe80000000a00 */
[----:B------:R-:W-:Y:S04]  /*6f30*/  STS.64 [R13+0x2000], R56 ;  /* 0x002000380d007388 */ /* 0x000fe80000000a00 */
[----:B------:R-:W-:Y:S04]  /*6f40*/  STS.64 [R13+0x2400], R58 ;  /* 0x0024003a0d007388 */ /* 0x000fe80000000a00 */
[----:B------:R-:W-:Y:S01]  /*6f50*/  STS.64 [R14+0x2000], R52 ;  /* 0x002000340e007388 */ /* 0x000fe20000000a00 */
[----:B----4-:R-:W4:Y:S03]  /*6f60*/  @P3 LDC R65, c[0x0][0x2e8] ;  /* 0x0000ba00ff413b82 */ /* 0x010f260000000800 */
[----:B------:R-:W-:Y:S01]  /*6f70*/  STS.64 [R14+0x2400], R54 ;  /* 0x002400360e007388 */ /* 0x000fe20000000a00 */
[----:B-----5:R-:W-:-:S03]  /*6f80*/  IADD3 R66, -R121, RZ, RZ ;  /* 0x000000ff79427210 */ /* 0x020fc60007ffe1ff */
[----:B------:R-:W-:Y:S04]  /*6f90*/  STS.64 [R11+0x4000], R36 ;  /* 0x004000240b007388 */ /* 0x000fe80000000a00 */
[----:B------:R5:W-:Y:S04]  /*6fa0*/  STS.64 [R11+0x4400], R38 ;  /* 0x004400260b007388 */ /* 0x000be80000000a00 */
[----:B------:R-:W-:Y:S04]  /*6fb0*/  STS.64 [R12+0x4000], R40 ;  /* 0x004000280c007388 */ /* 0x000fe80000000a00 */
[----:B------:R-:W-:Y:S04]  /*6fc0*/  STS.64 [R12+0x4400], R42 ;  /* 0x0044002a0c007388 */ /* 0x000fe80000000a00 */
[----:B------:R-:W-:Y:S04]  /*6fd0*/  STS.64 [R13+0x4000], R44 ;  /* 0x0040002c0d007388 */ /* 0x000fe80000000a00 */
[----:B------:R-:W-:Y:S04]  /*6fe0*/  STS.64 [R13+0x4400], R46 ;  /* 0x0044002e0d007388 */ /* 0x000fe80000000a00 */
[----:B------:R1:W-:Y:S04]  /*6ff0*/  STS.64 [R14+0x4000], R48 ;  /* 0x004000300e007388 */ /* 0x0003e80000000a00 */
[----:B------:R3:W-:Y:S01]  /*7000*/  STS.64 [R14+0x4400], R50 ;  /* 0x004400320e007388 */ /* 0x0007e20000000a00 */
[----:B-----5:R-:W5:Y:S08]  /*7010*/  LDC R11, c[0x0][0x270] ;  /* 0x00009c00ff0b7b82 */ /* 0x020f700000000800 */
[----:B------:R-:W-:Y:S06]  /*7020*/  BAR.SYNC.DEFER_BLOCKING 0x0 ;  /* 0x0000000000007b1d */ /* 0x000fec0000010000 */
[----:B------:R-:W2:Y:S01]  /*7030*/  S2R R10, SR_CTAID.Y ;  /* 0x00000000000a7919 */ /* 0x000ea20000002600 */
[----:B------:R-:W2:Y:S01]  /*7040*/  S2R R64, SR_CTAID.X ;  /* 0x0000000000407919 */ /* 0x000ea20000002500 */
[----:B-1----:R-:W1:Y:S01]  /*7050*/  @P2 LDC R49, c[0x0][0x2e8] ;  /* 0x0000ba00ff312b82 */ /* 0x002e620000000800 */
[----:B------:R-:W-:-:S02]  /*7060*/  LOP3.LUT R48, R3, 0xffffffe0, RZ, 0xc0, !PT ;  /* 0xffffffe003307812 */ /* 0x000fc400078ec0ff */
[----:B------:R-:W-:Y:S01]  /*7070*/  MOV R3, 0xff800000 ;  /* 0xff80000000037802 */ /* 0x000fe20000000f00 */
[----:B-----5:R-:W-:Y:S01]  /*7080*/  IMAD R66, R11, R66, UR4 ;  /* 0x000000040b427e24 */ /* 0x020fe2000f8e0242 */
[----:B------:R1:W1:Y:S01]  /*7090*/  LDS.128 R60, [R117] ;  /* 0x00000000753c7984 */ /* 0x0002620000000c00 */
[----:B------:R-:W-:Y:S01]  /*70a0*/  IADD3 R48, -R48, R5, RZ ;  /* 0x0000000530307210 */ /* 0x000fe20007ffe1ff */
[----:B---3--:R-:W-:Y:S01]  /*70b0*/  @P3 FMUL.FTZ R51, R7, 0.69314718246459960938 ;  /* 0x3f31721807333820 */ /* 0x008fe20000410000 */
[----:B------:R-:W-:Y:S01]  /*70c0*/  LOP3.LUT R50, R4, 0xfffffff8, RZ, 0xc0, !PT ;  /* 0xfffffff804327812 */ /* 0x000fe200078ec0ff */
[----:B------:R3:W3:Y:S01]  /*70d0*/  LDS.128 R56, [R117+0x800] ;  /* 0x0008000075387984 */ /* 0x0006e20000000c00 */
[----:B------:R-:W-:Y:S01]  /*70e0*/  LOP3.LUT P0, RZ, R48, 0x3, RZ, 0xc0, !PT ;  /* 0x0000000330ff7812 */ /* 0x000fe2000780c0ff */
[----:B----4-:R-:W-:Y:S01]  /*70f0*/  @P3 FFMA.FTZ R3, R2, R65, R51 ;  /* 0x0000004102033223 */ /* 0x010fe20000010033 */
[----:B------:R-:W-:Y:S01]  /*7100*/  IADD3 R50, -R50, R5, RZ ;  /* 0x0000000532327210 */ /* 0x000fe20007ffe1ff */
[----:B------:R4:W3:Y:S01]  /*7110*/  LDS.128 R52, [R117+0x1000] ;  /* 0x0010000075347984 */ /* 0x0008e20000000c00 */
[----:B------:R-:W-:Y:S01]  /*7120*/  @P2 FMUL.FTZ R5, R6, 0.69314718246459960938 ;  /* 0x3f31721806052820 */ /* 0x000fe20000410000 */
[----:B------:R-:W-:-:S02]  /*7130*/  MOV R2, 0xff800000 ;  /* 0xff80000000027802 */ /* 0x000fc40000000f00 */
[----:B------:R4:W3:Y:S01]  /*7140*/  LDS.128 R44, [R117+0x1800] ;  /* 0x00180000752c7984 */ /* 0x0008e20000000c00 */
[----:B------:R-:W-:Y:S02]  /*7150*/  SHF.L.U32 R50, R50, 0x2, RZ ;  /* 0x0000000232327819 */ /* 0x000fe400000006ff */
[----:B------:R-:W-:Y:S01]  /*7160*/  SHF.R.S32.HI R4, RZ, 0x3, R4 ;  /* 0x00000003ff047819 */ /* 0x000fe20000011404 */
[----:B------:R4:W3:Y:S01]  /*7170*/  LDS.128 R40, [R117+0x2000] ;  /* 0x0020000075287984 */ /* 0x0008e20000000c00 */
[----:B--2---:R-:W-:Y:S01]  /*7180*/  IMAD R8, R10, R8, R121 ;  /* 0x000000080a087224 */ /* 0x004fe200078e0279 */
[----:B------:R-:W-:Y:S01]  /*7190*/  SHF.R.S32.HI R51, RZ, 0x1f, R50 ;  /* 0x0000001fff337819 */ /* 0x000fe20000011432 */
[----:B-1----:R-:W-:Y:S01]  /*71a0*/  @P2 FFMA.FTZ R2, R0, R49, R5 ;  /* 0x0000003100022223 */ /* 0x002fe20000010005 */
[----:B------:R4:W1:Y:S01]  /*71b0*/  LDS.128 R36, [R117+0x2800] ;  /* 0x0028000075247984 */ /* 0x0008620000000c00 */
[----:B------:R-:W-:Y:S01]  /*71c0*/  SHF.L.U32 R6, R64, 0x6, RZ ;  /* 0x0000000640067819 */ /* 0x000fe200000006ff */
[----:B------:R-:W-:-:S02]  /*71d0*/  IMAD R8, R8, R11, R66 ;  /* 0x0000000b08087224 */ /* 0x000fc400078e0242 */
[----:B------:R4:W2:Y:S02]  /*71e0*/  LDS.128 R32, [R117+0x3000] ;  /* 0x0030000075207984 */ /* 0x0008a40000000c00 */
[----:B------:R-:W-:Y:S02]  /*71f0*/  IMAD R6, R8, R9, R6 ;  /* 0x0000000908067224 */ /* 0x000fe400078e0206 */
[----:B------:R4:W1:Y:S04]  /*7200*/  LDS.128 R28, [R117+0x3800] ;  /* 0x00380000751c7984 */ /* 0x0008680000000c00 */
[----:B------:R4:W1:Y:S04]  /*7210*/  LDS.128 R24, [R117+0x4000] ;  /* 0x0040000075187984 */ /* 0x0008680000000c00 */
[----:B------:R4:W1:Y:S04]  /*7220*/  LDS.128 R20, [R117+0x4800] ;  /* 0x0048000075147984 */ /* 0x0008680000000c00 */
[----:B------:R4:W1:Y:S04]  /*7230*/  LDS.128 R16, [R117+0x5000] ;  /* 0x0050000075107984 */ /* 0x0008680000000c00 */
[----:B------:R4:W1:Y:S01]  /*7240*/  LDS.128 R12, [R117+0x5800] ;  /* 0x00580000750c7984 */ /* 0x0008620000000c00 */
[----:B------:R-:W-:Y:S05]  /*7250*/  @P0 BRA `(.L_x_4940) ;  /* 0x0000000000300947 */ /* 0x000fea0003800000 */
        /* <DEDUP_REMOVED lines=12> */
.L_x_4940:
[----:B------:R-:W-:Y:S05]  /*7320*/  BSYNC B0 ;  /* 0x0000000000007941 */ /* 0x000fea0003800000 */
.L_x_4939:
[----:B------:R-:W-:Y:S01]  /*7330*/  ULDC UR4, c[0x0][0x2dc] ;  /* 0x0000b70000047ab9 */ /* 0x000fe20000000800 */
[----:B------:R-:W-:-:S04]  /*7340*/  IMAD.WIDE R4, R4, 0x60, R50 ;  /* 0x0000006004047825 */ /* 0x000fc800078e0232 */
[----:B------:R-:W-:Y:S01]  /*7350*/  IMAD R6, R6, UR4, RZ ;  /* 0x0000000406067c24 */ /* 0x000fe2000f8e02ff */
[----:B------:R-:W-:-:S04]  /*7360*/  ULDC.64 UR4, c[0x0][0x288] ;  /* 0x0000a20000047ab9 */ /* 0x000fc80000000a00 */
[----:B------:R-:W-:-:S04]  /*7370*/  IADD3 R0, P0, R6, R4, RZ ;  /* 0x0000000406007210 */ /* 0x000fc80007f1e0ff */
[----:B-1----:R-:W-:Y:S02]  /*7380*/  LEA.HI.X.SX32 R3, R6, R5, 0x1, P0 ;  /* 0x0000000506037211 */ /* 0x002fe400000f0eff */
[----:B------:R-:W-:-:S04]  /*7390*/  LEA R2, P0, R0, UR4, 0x2 ;  /* 0x0000000400027c11 */ /* 0x000fc8000f8010ff */
[----:B------:R-:W-:-:S05]  /*73a0*/  LEA.HI.X R3, R0, UR5, R3, 0x2, P0 ;  /* 0x0000000500037c11 */ /* 0x000fca00080f1403 */
[----:B------:R-:W-:Y:S04]  /*73b0*/  STG.E.128 desc[UR14][R2.64], R60 ;  /* 0x0000003c02007986 */ /* 0x000fe8000c101d0e */
[----:B---3--:R-:W-:Y:S04]  /*73c0*/  STG.E.128 desc[UR14][R2.64+0x1800], R56 ;  /* 0x0018003802007986 */ /* 0x008fe8000c101d0e */
[----:B------:R-:W-:Y:S04]  /*73d0*/  STG.E.128 desc[UR14][R2.64+0x3000], R52 ;  /* 0x0030003402007986 */ /* 0x000fe8000c101d0e */
[----:B------:R-:W-:Y:S04]  /*73e0*/  STG.E.128 desc[UR14][R2.64+0x4800], R44 ;  /* 0x0048002c02007986 */ /* 0x000fe8000c101d0e */
[----:B------:R-:W-:Y:S04]  /*73f0*/  STG.E.128 desc[UR14][R2.64+0x80], R40 ;  /* 0x0000802802007986 */ /* 0x000fe8000c101d0e */
[----:B------:R-:W-:Y:S04]  /*7400*/  STG.E.128 desc[UR14][R2.64+0x1880], R36 ;  /* 0x0018802402007986 */ /* 0x000fe8000c101d0e */
[----:B--2---:R-:W-:Y:S04]  /*7410*/  STG.E.128 desc[UR14][R2.64+0x3080], R32 ;  /* 0x0030802002007986 */ /* 0x004fe8000c101d0e */
[----:B------:R-:W-:Y:S04]  /*7420*/  STG.E.128 desc[UR14][R2.64+0x4880], R28 ;  /* 0x0048801c02007986 */ /* 0x000fe8000c101d0e */
[----:B------:R-:W-:Y:S04]  /*7430*/  STG.E.128 desc[UR14][R2.64+0x100], R24 ;  /* 0x0001001802007986 */ /* 0x000fe8000c101d0e */
[----:B------:R-:W-:Y:S04]  /*7440*/  STG.E.128 desc[UR14][R2.64+0x1900], R20 ;  /* 0x0019001402007986 */ /* 0x000fe8000c101d0e */
[----:B------:R-:W-:Y:S04]  /*7450*/  STG.E.128 desc[UR14][R2.64+0x3100], R16 ;  /* 0x0031001002007986 */ /* 0x000fe8000c101d0e */
[----:B------:R-:W-:Y:S01]  /*7460*/  STG.E.128 desc[UR14][R2.64+0x4900], R12 ;  /* 0x0049000c02007986 */ /* 0x000fe2000c101d0e */
[----:B------:R-:W-:Y:S05]  /*7470*/  EXIT ;  /* 0x000000000000794d */ /* 0x000fea0003800000 */
.L_x_4941:
        /* <DEDUP_REMOVED lines=16> */
.L_x_6289:


//--------------------- .text._ZN5flash24flash_fwd_splitkv_kernelI23Flash_fwd_kernel_traitsILi96ELi64ELi64ELi4ELb0ELb0EN7cutlass6half_tE19Flash_kernel_traitsILi96ELi64ELi64ELi4ES3_EELb1ELb0ELb0ELb0ELb1ELb0ELb0ELb0EEEvNS_16Flash_fwd_paramsE --------------------------
	.section	.text._ZN5flash24flash_fwd_splitkv_kernelI23Flash_fwd_kernel_traitsILi96ELi64ELi64ELi4ELb0ELb0EN7cutlass6half_tE19Flash_kernel_traitsILi96ELi64ELi64ELi4ES3_EELb1ELb0ELb0ELb0ELb1ELb0ELb0ELb0EEEvNS_16Flash_fwd_paramsE,"ax",@progbits
	.align	128
        .global         _ZN5flash24flash_fwd_splitkv_kernelI23Flash_fwd_kernel_traitsILi96ELi64ELi64ELi4ELb0ELb0EN7cutlass6half_tE19Flash_kernel_traitsILi96ELi64ELi64ELi4ES3_EELb1ELb0ELb0ELb0ELb1ELb0ELb0ELb0EEEvNS_16Flash_fwd_paramsE
        .type           _ZN5flash24flash_fwd_splitkv_kernelI23Flash_fwd_kernel_traitsILi96ELi64ELi64ELi4ELb0ELb0EN7cutlass6half_tE19Flash_kernel_traitsILi96ELi64ELi64ELi4ES3_EELb1ELb0ELb0ELb0ELb1ELb0ELb0ELb0EEEvNS_16Flash_fwd_paramsE,@function
        .size           _ZN5flash24flash_fwd_splitkv_kernelI23Flash_fwd_kernel_traitsILi96ELi64ELi64ELi4ELb0ELb0EN7cutlass6half_tE19Flash_kernel_traitsILi96ELi64ELi64ELi4ES3_EELb1ELb0ELb0ELb0ELb1ELb0ELb0ELb0EEEvNS_16Flash_fwd_paramsE,(.L_x_6290 - _ZN5flash24flash_fwd_splitkv_kernelI23Flash_fwd_kernel_traitsILi96ELi64ELi64ELi4ELb0ELb0EN7cutlass6half_tE19Flash_kernel_traitsILi96ELi64ELi64ELi4ES3_EELb1ELb0ELb0ELb0ELb1ELb0ELb0ELb0EEEvNS_16Flash_fwd_paramsE)
        .other          _ZN5flash24flash_fwd_splitkv_kernelI23Flash_fwd_kernel_traitsILi96ELi64ELi64ELi4ELb0ELb0EN7cutlass6half_tE19Flash_kernel_traitsILi96ELi64ELi64ELi4ES3_EELb1ELb0ELb0ELb0ELb1ELb0ELb0ELb0EEEvNS_16Flash_fwd_paramsE,@"STO_CUDA_ENTRY STV_DEFAULT"
_ZN5flash24flash_fwd_splitkv_kernelI23Flash_fwd_kernel_traitsILi96ELi64ELi64ELi4ELb0ELb0EN7cutlass6half_tE19Flash_kernel_traitsILi96ELi64ELi64ELi4ES3_EELb1ELb0ELb0ELb0ELb1ELb0ELb0ELb0EEEvNS_16Flash_fwd_paramsE:
.text._ZN5flash24flash_fwd_splitkv_kernelI23Flash_fwd_kernel_traitsILi96ELi64ELi64ELi4ELb0ELb0EN7cutlass6half_tE19Flash_kernel_traitsILi96ELi64ELi64ELi4ES3_EELb1ELb0ELb0ELb0ELb1ELb0ELb0ELb0EEEvNS_16Flash_fwd_paramsE:
        /* <DEDUP_REMOVED lines=27> */
[----:B------:R-:W4:Y:S01]  /*01b0*/  S2R R32, SR_CTAID.Z ;  /* 0x0000000000207919 */ /* 0x000f220000002700 */
[----:B------:R-:W1:Y:S07]  /*01c0*/  S2R R85, SR_TID.X ;  /* 0x0000000000557919 */ /* 0x000e6e0000002100 */
        /* <DEDUP_REMOVED lines=10> */
.L_x_4942:
[----:B------:R-:W1:Y:S02]  /*0270*/  LDC R5, c[0x0][0x2c8] ;  /* 0x0000b200ff057b82 */ /* 0x000e640000000800 */
.L_x_4943:
        /* <DEDUP_REMOVED lines=14> */
[----:B------:R-:W-:Y:S02]  /*0360*/  ULDC UR5, c[0x0][0x2c8] ;  /* 0x0000b20000057ab9 */ /* 0x000fe40000000800 */
        /* <DEDUP_REMOVED lines=26> */
[----:B------:R-:W-:Y:S01]  /*0510*/  ULDC UR6, c[0x0][0x2c4] ;  /* 0x0000b10000067ab9 */ /* 0x000fe20000000800 */
[----:B------:R-:W-:Y:S01]  /*0520*/  LOP3.LUT P4, RZ, R85, 0x3, RZ, 0xc0, !PT ;  /* 0x0000000355ff7812 */ /* 0x000fe2000788c0ff */
[----:B------:R-:W-:Y:S01]  /*0530*/  BSSY B0, `(.L_x_4945) ;  /* 0x000002e000007945 */ /* 0x000fe20003800000 */
[----:B------:R-:W-:-:S02]  /*0540*/  LOP3.LUT R6, R7, 0x1ffffffc, RZ, 0xc0, !PT ;  /* 0x1ffffffc07067812 */ /* 0x000fc400078ec0ff */
[----:B------:R-:W-:Y:S01]  /*0550*/  SHF.R.S32.HI R7, RZ, 0x2, R7 ;  /* 0x00000002ff077819 */ /* 0x000fe20000011407 */
[----:B------:R-:W2:Y:S01]  /*0560*/  @!P0 LDC.64 R2, c[0x0][0x290] ;  /* 0x0000a400ff028b82 */ /* 0x000ea20000000a00 */
[----:B------:R-:W-:Y:S01]  /*0570*/  @!P0 SHF.R.S32.HI R9, RZ, 0x1f, R21 ;  /* 0x0000001fff098819 */ /* 0x000fe20000011415 */
[----:B------:R-:W-:Y:S01]  /*0580*/  IMAD.IADD R6, R85, 0x1, -R6 ;  /* 0x0000000155067824 */ /* 0x000fe200078e0a06 */
[CC--:B------:R-:W-:Y:S02]  /*0590*/  ISETP.GE.AND P1, PT, R7.reuse, R122.reuse, PT ;  /* 0x0000007a0700720c */ /* 0x0c0fe40003f26270 */
[----:B------:R-:W-:Y:S01]  /*05a0*/  ISETP.GE.OR P3, PT, R7, R122, P4 ;  /* 0x0000007a0700720c */ /* 0x000fe20002766670 */
[----:B------:R-:W-:Y:S02]  /*05b0*/  IMAD.SHL.U32 R10, R6, 0x8, RZ ;  /* 0x00000008060a7824 */ /* 0x000fe400078e00ff */
[----:B------:R-:W-:-:S03]  /*05c0*/  IMAD R6, R21, UR7, R32 ;  /* 0x0000000715067c24 */ /* 0x000fc6000f8e0220 */
[--C-:B------:R-:W-:Y:S01]  /*05d0*/  SHF.R.S32.HI R11, RZ, 0x1f, R10.reuse ;  /* 0x0000001fff0b7819 */ /* 0x100fe2000001140a */
[----:B------:R-:W-:Y:S02]  /*05e0*/  IMAD R6, R6, UR6, R95 ;  /* 0x0000000606067c24 */ /* 0x000fe4000f8e025f */
[----:B-1----:R-:W-:-:S04]  /*05f0*/  IMAD.WIDE.U32 R10, R95, R4, R10 ;  /* 0x000000045f0a7225 */ /* 0x002fc800078e000a */
[----:B--2---:R-:W-:Y:S02]  /*0600*/  @!P0 IMAD R0, R9, R2, RZ ;  /* 0x0000000209008224 */ /* 0x004fe400078e02ff */
[----:B------:R-:W-:-:S04]  /*0610*/  @P0 IMAD.WIDE.U32 R8, R119, R4, RZ ;  /* 0x0000000477080225 */ /* 0x000fc800078e00ff */
[C---:B------:R-:W-:Y:S02]  /*0620*/  @!P0 IMAD R0, R21.reuse, R3, R0 ;  /* 0x0000000315008224 */ /* 0x040fe400078e0200 */
[----:B------:R-:W-:-:S04]  /*0630*/  @!P0 IMAD.WIDE.U32 R2, R21, R2, RZ ;  /* 0x0000000215028225 */ /* 0x000fc800078e00ff */
[----:B------:R-:W-:Y:S01]  /*0640*/  @P0 IMAD R119, R119, R5, R9 ;  /* 0x0000000577770224 */ /* 0x000fe200078e0209 */
[----:B------:R-:W-:Y:S01]  /*0650*/  @!P0 MOV R8, R2 ;  /* 0x0000000200088202 */ /* 0x000fe20000000f00 */
[----:B------:R-:W-:Y:S01]  /*0660*/  @!P0 IMAD.IADD R119, R3, 0x1, R0 ;  /* 0x0000000103778824 */ /* 0x000fe200078e0200 */
[----:B------:R-:W-:Y:S02]  /*0670*/  SHF.R.S32.HI R3, RZ, 0x1f, R95 ;  /* 0x0000001fff037819 */ /* 0x000fe4000001145f */
[----:B------:R-:W-:Y:S02]  /*0680*/  SHF.R.S32.HI R0, RZ, 0x1f, R32 ;  /* 0x0000001fff007819 */ /* 0x000fe40000011420 */
[----:B------:R-:W-:Y:S01]  /*0690*/  IADD3 R8, P0, R8, R10, RZ ;  /* 0x0000000a08087210 */ /* 0x000fe20007f1e0ff */
[----:B------:R-:W-:Y:S02]  /*06a0*/  IMAD R2, R3, R4, RZ ;  /* 0x0000000403027224 */ /* 0x000fe400078e02ff */
[----:B------:R-:W-:-:S02]  /*06b0*/  IMAD R3, R0, UR4, RZ ;  /* 0x0000000400037c24 */ /* 0x000fc4000f8e02ff */
[----:B------:R-:W-:-:S05]  /*06c0*/  IMAD R2, R95, R5, R2 ;  /* 0x000000055f027224 */ /* 0x000fca00078e0202 */
        /* <DEDUP_REMOVED lines=20> */
.L_x_4946:
[----:B------:R-:W-:Y:S05]  /*0810*/  BSYNC B0 ;  /* 0x0000000000007941 */ /* 0x000fea0003800000 */
.L_x_4945:
        /* <DEDUP_REMOVED lines=15> */
.L_x_4948:
[----:B------:R-:W-:Y:S05]  /*0910*/  BSYNC B0 ;  /* 0x0000000000007941 */ /* 0x000fea0003800000 */
.L_x_4947:
        /* <DEDUP_REMOVED lines=11> */
.L_x_4944:
        /* <DEDUP_REMOVED lines=24> */
.L_x_4949:
        /* <DEDUP_REMOVED lines=33> */
[----:B------:R-:W-:Y:S02]  /*0d60*/  IADD3 R8, -R11, RZ, RZ ;  /* 0x000000ff0b087210 */ /* 0x000fe40007ffe1ff */
        /* <DEDUP_REMOVED lines=46> */
.L_x_4950:
        /* <DEDUP_REMOVED lines=49> */
.L_x_4952:
[----:B------:R-:W-:Y:S01]  /*1360*/  @!P0 LOP3.LUT R22, RZ, R11, RZ, 0x33, !PT ;  /* 0x0000000bff168212 */ /* 0x000fe200078e33ff */
[----:B------:R-:W-:Y:S01]  /*1370*/  IMAD R4, R17, R90, RZ ;  /* 0x0000005a11047224 */ /* 0x000fe200078e02ff */
[----:B------:R-:W-:Y:S02]  /*1380*/  MOV R11, R5 ;  /* 0x00000005000b7202 */ /* 0x000fe40000000f00 */
[----:B------:R-:W-:Y:S01]  /*1390*/  SHF.R.S32.HI R23, RZ, 0x1f, R22 ;  /* 0x0000001fff177819 */ /* 0x000fe20000011416 */
[----:B------:R-:W-:Y:S01]  /*13a0*/  IMAD R5, R91, R19, R4 ;  /* 0x000000135b057224 */ /* 0x000fe200078e0204 */
[----:B------:R-:W-:Y:S01]  /*13b0*/  @P3 IADD3 R9, R8, R9, RZ ;  /* 0x0000000908093210 */ /* 0x000fe20007ffe0ff */
[----:B------:R-:W-:-:S04]  /*13c0*/  IMAD.WIDE.U32 R10, R90, R19, R10 ;  /* 0x000000135a0a7225 */ /* 0x000fc800078e000a */
        /* <DEDUP_REMOVED lines=9> */
[----:B------:R-:W-:Y:S02]  /*1460*/  SHF.R.S32.HI R9, RZ, 0x1f, R8 ;  /* 0x0000001fff097819 */ /* 0x000fe40000011408 */
[----:B-----5:R-:W-:-:S05]  /*1470*/  SHF.R.S32.HI R7, RZ, 0x1f, R0 ;  /* 0x0000001fff077819 */ /* 0x020fca0000011400 */
[----:B------:R-:W2:Y:S01]  /*1480*/  LDC.64 R2, c[0x0][0x238] ;  /* 0x00008e00ff027b82 */ /* 0x000ea20000000a00 */
[----:B-1----:R-:W-:-:S04]  /*1490*/  IMAD R9, R9, R4, RZ ;  /* 0x0000000409097224 */ /* 0x002fc800078e02ff */
[C---:B------:R-:W-:Y:S02]  /*14a0*/  IMAD R5, R8.reuse, R5, R9 ;  /* 0x0000000508057224 */ /* 0x040fe400078e0209 */
[----:B------:R-:W-:-:S04]  /*14b0*/  IMAD.WIDE.U32 R8, R8, R4, RZ ;  /* 0x0000000408087225 */ /* 0x000fc800078e00ff */
[----:B--2---:R-:W-:Y:S01]  /*14c0*/  IMAD R7, R7, R2, RZ ;  /* 0x0000000207077224 */ /* 0x004fe200078e02ff */
[----:B------:R-:W-:-:S03]  /*14d0*/  IADD3 R9, R9, R5, RZ ;  /* 0x0000000509097210 */ /* 0x000fc60007ffe0ff */
[C---:B------:R-:W-:Y:S02]  /*14e0*/  IMAD R7, R0.reuse, R3, R7 ;  /* 0x0000000300077224 */ /* 0x040fe400078e0207 */
[----:B------:R-:W-:-:S05]  /*14f0*/  IMAD.WIDE.U32 R34, R0, R2, R8 ;  /* 0x0000000200227225 */ /* 0x000fca00078e0008 */
[----:B------:R-:W-:-:S07]  /*1500*/  IADD3 R7, R35, R7, RZ ;  /* 0x0000000723077210 */ /* 0x000fce0007ffe0ff */
.L_x_4951:
[----:B------:R-:W-:Y:S01]  /*1510*/  ISETP.NE.AND P0, PT, R119, -0x1, PT ;  /* 0xffffffff7700780c */ /* 0x000fe20003f05270 */
[----:B------:R-:W-:Y:S01]  /*1520*/  VIADD R120, R98, 0xffffffff ;  /* 0xffffffff62787836 */ /* 0x000fe20000000000 */
[----:B------:R-:W-:Y:S01]  /*1530*/  SHF.R.S32.HI R92, RZ, 0x1f, R85 ;  /* 0x0000001fff5c7819 */ /* 0x000fe20000011455 */
[----:B------:R-:W-:Y:S01]  /*1540*/  IMAD.IADD R118, R122, 0x1, -R95 ;  /* 0x000000017a767824 */ /* 0x000fe200078e0a5f */
[----:B------:R-:W-:Y:S01]  /*1550*/  ULDC.64 UR4, c[0x0][0x258] ;  /* 0x0000960000047ab9 */ /* 0x000fe20000000a00 */
[----:B-----5:R-:W-:Y:S01]  /*1560*/  IMAD.SHL.U32 R0, R120, 0x40, RZ ;  /* 0x0000004078007824 */ /* 0x020fe200078e00ff */
[CC--:B------:R-:W-:Y:S01]  /*1570*/  LEA.HI R9, R92.reuse, R85.reuse, RZ, 0x2 ;  /* 0x000000555c097211 */ /* 0x0c0fe200078f10ff */
[----:B------:R-:W1:Y:S01]  /*1580*/  S2UR UR6, SR_CgaCtaId ;  /* 0x00000000000679c3 */ /* 0x000e620000008800 */
[-C--:B------:R-:W-:Y:S01]  /*1590*/  LEA.HI R8, R92, R85.reuse, RZ, 0x3 ;  /* 0x000000555c087211 */ /* 0x080fe200078f18ff */
[----:B------:R-:W-:Y:S01]  /*15a0*/  IMAD.IADD R10, R81, 0x1, -R0 ;  /* 0x00000001510a7824 */ /* 0x000fe200078e0a00 */
[----:B------:R-:W-:Y:S01]  /*15b0*/  LOP3.LUT R124, R9, 0xfffffffc, RZ, 0xc0, !PT ;  /* 0xfffffffc097c7812 */ /* 0x000fe200078ec0ff */
[----:B------:R-:W-:Y:S01]  /*15c0*/  IMAD.SHL.U32 R76, R90, 0x20, RZ ;  /* 0x000000205a4c7824 */ /* 0x000fe200078e00ff */
[----:B------:R-:W-:Y:S01]  /*15d0*/  SHF.R.S32.HI R15, RZ, 0x3, R8 ;  /* 0x00000003ff0f7819 */ /* 0x000fe20000011408 */
[----:B------:R-:W-:Y:S01]  /*15e0*/  ULDC.64 UR8, c[0x0][0x220] ;  /* 0x0000880000087ab9 */ /* 0x000fe20000000a00 */
[----:B------:R-:W-:Y:S01]  /*15f0*/  LEA.HI R11, R92, R85, RZ, 0x4 ;  /* 0x000000555c0b7211 */ /* 0x000fe200078f20ff */
[----:B------:R-:W2:Y:S01]  /*1600*/  @!P0 LDC.64 R2, c[0x0][0x228] ;  /* 0x00008a00ff028b82 */ /* 0x000ea20000000a00 */
[----:B------:R-:W-:Y:S01]  /*1610*/  IMAD.IADD R124, R85, 0x1, -R124 ;  /* 0x00000001557c7824 */ /* 0x000fe200078e0a7c */
[----:B------:R-:W-:Y:S01]  /*1620*/  SHF.R.S32.HI R12, RZ, 0x2, R9 ;  /* 0x00000002ff0c7819 */ /* 0x000fe20000011409 */
[----:B------:R-:W-:Y:S01]  /*1630*/  IMAD.SHL.U32 R121, R15, 0x40, RZ ;  /* 0x000000400f797824 */ /* 0x000fe200078e00ff */
[----:B------:R-:W-:Y:S01]  /*1640*/  SHF.R.S32.HI R14, RZ, 0x4, R11 ;  /* 0x00000004ff0e7819 */ /* 0x000fe2000001140b */
[----:B------:R-:W-:Y:S01]  /*1650*/  IMAD.SHL.U32 R124, R124, 0x8, RZ ;  /* 0x000000087c7c7824 */ /* 0x000fe200078e00ff */
[C---:B------:R-:W-:Y:S01]  /*1660*/  ISETP.GE.AND P4, PT, R12.reuse, R10, PT ;  /* 0x0000000a0c00720c */ /* 0x040fe20003f86270 */
[----:B------:R-:W-:Y:S01]  /*1670*/  VIADD R25, R12, 0x20 ;  /* 0x000000200c197836 */ /* 0x000fe20000000000 */
[----:B------:R-:W3:Y:S01]  /*1680*/  @P0 LDC.64 R4, c[0x0][0x240] ;  /* 0x00009000ff040b82 */ /* 0x000ee20000000a00 */
[----:B------:R-:W-:Y:S01]  /*1690*/  LOP3.LUT R121, R121, 0xc0, RZ, 0xc0, !PT ;  /* 0x000000c079797812 */ /* 0x000fe200078ec0ff */
[----:B------:R-:W-:Y:S01]  /*16a0*/  IMAD.SHL.U32 R15, R15, 0x8, RZ ;  /* 0x000000080f0f7824 */ /* 0x000fe200078e00ff */
[----:B------:R-:W-:-:S02]  /*16b0*/  LEA.HI R16, R11, R14, RZ, 0x1 ;  /* 0x0000000e0b107211 */ /* 0x000fc400078f08ff */
[----:B------:R-:W-:Y:S02]  /*16c0*/  LOP3.LUT R24, R121, 0x18, R124, 0xf8, !PT ;  /* 0x0000001879187812 */ /* 0x000fe400078ef87c */
[----:B------:R-:W-:Y:S01]  /*16d0*/  LOP3.LUT R16, R16, 0xfffffffe, RZ, 0xc0, !PT ;  /* 0xfffffffe10107812 */ /* 0x000fe200078ec0ff */
[----:B------:R-:W4:Y:S01]  /*16e0*/  LDC.64 R88, c[0x0][0x250] ;  /* 0x00009400ff587b82 */ /* 0x000f220000000a00 */
[----:B------:R-:W-:Y:S02]  /*16f0*/  SHF.R.U32.HI R121, RZ, 0x3, R121 ;  /* 0x00000003ff797819 */ /* 0x000fe40000011679 */
[----:B------:R-:W-:Y:S01]  /*1700*/  @!P0 SHF.R.S32.HI R27, RZ, 0x1f, R21 ;  /* 0x0000001fff1b8819 */ /* 0x000fe20000011415 */
[----:B------:R-:W-:Y:S01]  /*1710*/  IMAD.IADD R16, R14, 0x1, -R16 ;  /* 0x000000010e107824 */ /* 0x000fe200078e0a10 */
[----:B------:R-:W-:Y:S01]  /*1720*/  LOP3.LUT R8, R8, 0xfffffff8, RZ, 0xc0, !PT ;  /* 0xfffffff808087812 */ /* 0x000fe200078ec0ff */
[----:B------:R-:W1:Y:S01]  /*1730*/  @!P4 S2R R18, SR_CgaCtaId ;  /* 0x000000000012c919 */ /* 0x000e620000008800 */
[----:B------:R-:W-:Y:S01]  /*1740*/  ISETP.GE.AND P3, PT, R25, R10, PT ;  /* 0x0000000a1900720c */ /* 0x000fe20003f66270 */
[-C--:B--2---:R-:W-:Y:S01]  /*1750*/  @!P0 IMAD R14, R27, R2.reuse, RZ ;  /* 0x000000021b0e8224 */ /* 0x084fe200078e02ff */
[----:B------:R-:W-:Y:S01]  /*1760*/  LOP3.LUT R121, R24, R121, RZ, 0x3c, !PT ;  /* 0x0000007918797212 */ /* 0x000fe200078e3cff */
[----:B------:R-:W-:Y:S01]  /*1770*/  @!P0 IMAD.WIDE.U32 R36, R21, R2, RZ ;  /* 0x0000000215248225 */ /* 0x000fe200078e00ff */
[----:B------:R-:W-:-:S02]  /*1780*/  LOP3.LUT R24, R11, 0xfffffff0, RZ, 0xc0, !PT ;  /* 0xfffffff00b187812 */ /* 0x000fc400078ec0ff */
[-C--:B------:R-:W-:Y:S01]  /*1790*/  ISETP.GE.AND P5, PT, R25, R118.reuse, PT ;  /* 0x000000761900720c */ /* 0x080fe20003fa6270 */
[----:B------:R-:W-:Y:S01]  /*17a0*/  IMAD.IADD R11, R85, 0x1, -R8 ;  /* 0x00000001550b7824 */ /* 0x000fe200078e0a08 */
[----:B------:R-:W-:Y:S01]  /*17b0*/  ISETP.GE.AND P1, PT, R12, R118, PT ;  /* 0x000000760c00720c */ /* 0x000fe20003f26270 */
[----:B------:R-:W-:Y:S01]  /*17c0*/  @!P0 IMAD R3, R21, R3, R14 ;  /* 0x0000000315038224 */ /* 0x000fe200078e020e */
[----:B------:R-:W-:Y:S01]  /*17d0*/  LEA.HI R92, R92, R85, RZ, 0x5 ;  /* 0x000000555c5c7211 */ /* 0x000fe200078f28ff */
[----:B---3--:R-:W-:Y:S01]  /*17e0*/  @P0 IMAD.WIDE.U32 R26, R119, R4, RZ ;  /* 0x00000004771a0225 */ /* 0x008fe200078e00ff */
[----:B------:R-:W-:Y:S02]  /*17f0*/  LEA.HI R21, R11, R11, RZ, 0x1 ;  /* 0x0000000b0b157211 */ /* 0x000fe400078f08ff */
[----:B------:R-:W-:Y:S01]  /*1800*/  SHF.R.S32.HI R93, RZ, 0x5, R92 ;  /* 0x00000005ff5d7819 */ /* 0x000fe2000001145c */
[----:B------:R-:W-:Y:S01]  /*1810*/  IMAD.IADD R83, R85, 0x1, -R24 ;  /* 0x0000000155537824 */ /* 0x000fe200078e0a18 */
[----:B------:R-:W-:Y:S01]  /*1820*/  LOP3.LUT R2, R21, 0x3fffffe, RZ, 0xc0, !PT ;  /* 0x03fffffe15027812 */ /* 0x000fe200078ec0ff */
[----:B------:R-:W2:Y:S01]  /*1830*/  @!P3 S2R R24, SR_CgaCtaId ;  /* 0x000000000018b919 */ /* 0x000ea20000008800 */
[----:B------:R-:W-:Y:S01]  /*1840*/  @P0 IMAD R5, R119, R5, R27 ;  /* 0x0000000577050224 */ /* 0x000fe200078e021b */
[----:B------:R-:W-:Y:S01]  /*1850*/  @!P4 MOV R31, 0x400 ;  /* 0x00000400001fc802 */ /* 0x000fe20000000f00 */
[----:B------:R-:W-:Y:S01]  /*1860*/  @!P0 IMAD.IADD R5, R37, 0x1, R3 ;  /* 0x0000000125058824 */ /* 0x000fe200078e0203 */
[----:B------:R-:W-:Y:S01]  /*1870*/  LEA.HI R30, R83, R83, RZ, 0x1 ;  /* 0x00000053531e7211 */ /* 0x000fe200078f08ff */
[----:B------:R-:W-:Y:S01]  /*1880*/  IMAD.IADD R11, R11, 0x1, -R2 ;  /* 0x000000010b0b7824 */ /* 0x000fe200078e0a02 */
[----:B------:R-:W-:Y:S01]  /*1890*/  LEA.HI R3, R9, R12, RZ, 0x1 ;  /* 0x0000000c09037211 */ /* 0x000fe200078f08ff */
[----:B------:R-:W-:Y:S01]  /*18a0*/  @!P0 IMAD.MOV.U32 R26, RZ, RZ, R36 ;  /* 0x000000ffff1a8224 */ /* 0x000fe200078e0024 */
[----:B------:R-:W3:Y:S01]  /*18b0*/  @!P5 S2R R20, SR_CgaCtaId ;  /* 0x000000000014d919 */ /* 0x000ee20000008800 */
[----:B------:R-:W-:Y:S01]  /*18c0*/  IADD3 R34, P0, R124, R34, RZ ;  /* 0x000000227c227210 */ /* 0x000fe20007f1e0ff */
[----:B------:R-:W4:Y:S01]  /*18d0*/  @!P1 LDC.64 R8, c[0x0][0x240] ;  /* 0x00009000ff089b82 */ /* 0x000f220000000a00 */
[----:B------:R-:W-:Y:S01]  /*18e0*/  SHF.R.S32.HI R2, RZ, 0x1f, R124 ;  /* 0x0000001fff027819 */ /* 0x000fe2000001147c */
[----:B------:R-:W-:Y:S01]  /*18f0*/  IMAD R11, R16, 0x8, R11 ;  /* 0x00000008100b7824 */ /* 0x000fe200078e020b */
[----:B------:R-:W-:-:S02]  /*1900*/  SHF.R.S32.HI R14, RZ, 0x1f, R83 ;  /* 0x0000001fff0e7819 */ /* 0x000fc40000011453 */
[----:B------:R-:W-:Y:S01]  /*1910*/  LOP3.LUT R4, R30, 0x7fffffe, RZ, 0xc0, !PT ;  /* 0x07fffffe1e047812 */ /* 0x000fe200078ec0ff */
[----:B------:R-:W-:Y:S01]  /*1920*/  IMAD.X R35, R2, 0x1, R7, P0 ;  /* 0x0000000102237824 */ /* 0x000fe200000e0607 */
[----:B------:R-:W-:Y:S02]  /*1930*/  LOP3.LUT R3, R3, 0x7fffffe, RZ, 0xc0, !PT ;  /* 0x07fffffe03037812 */ /* 0x000fe400078ec0ff */
[----:B------:R-:W-:Y:S01]  /*1940*/  LEA.HI R14, R14, R83, RZ, 0x3 ;  /* 0x000000530e0e7211 */ /* 0x000fe200078f18ff */
[----:B------:R-:W-:Y:S01]  /*1950*/  IMAD.IADD R83, R83, 0x1, -R4 ;  /* 0x0000000153537824 */ /* 0x000fe200078e0a04 */
[----:B------:R-:W-:Y:S01]  /*1960*/  IADD3 R78, P0, R124, R78, RZ ;  /* 0x0000004e7c4e7210 */ /* 0x000fe20007f1e0ff */
[----:B------:R-:W-:Y:S01]  /*1970*/  IMAD.IADD R4, R12, 0x1, -R3 ;  /* 0x000000010c047824 */ /* 0x000fe200078e0a03 */
[----:B-1----:R-:W-:Y:S01]  /*1980*/  @!P4 LEA R18, R18, R31, 0x18 ;  /* 0x0000001f1212c211 */ /* 0x002fe200078ec0ff */
[----:B------:R-:W-:Y:S01]  /*1990*/  IMAD.SHL.U32 R14, R14, 0x20, RZ ;  /* 0x000000200e0e7824 */ /* 0x000fe200078e00ff */
[----:B------:R-:W-:Y:S01]  /*19a0*/  SHF.R.S32.HI R31, RZ, 0x1f, R32 ;  /* 0x0000001fff1f7819 */ /* 0x000fe20000011420 */
[----:B------:R-:W-:Y:S01]  /*19b0*/  IMAD.X R79, R2, 0x1, R6, P0 ;  /* 0x00000001024f7824 */ /* 0x000fe200000e0606 */
[----:B------:R-:W-:Y:S01]  /*19c0*/  IADD3 R26, P0, R124, R26, RZ ;  /* 0x0000001a7c1a7210 */ /* 0x000fe20007f1e0ff */
[----:B------:R-:W-:Y:S01]  /*19d0*/  IMAD R4, R93, 0x8, R4 ;  /* 0x000000085d047824 */ /* 0x000fe200078e0204 */
[----:B------:R-:W1:Y:S01]  /*19e0*/  @!P1 LDC.64 R6, c[0x0][0x210] ;  /* 0x00008400ff069b82 */ /* 0x000e620000000a00 */
[----:B------:R-:W-:Y:S01]  /*19f0*/  @!P3 MOV R3, 0x400 ;  /* 0x000004000003b802 */ /* 0x000fe20000000f00 */
[----:B------:R-:W-:Y:S01]  /*1a00*/  IMAD R31, R31, UR4, RZ ;  /* 0x000000041f1f7c24 */ /* 0x000fe2000f8e02ff */
[--C-:B------:R-:W-:Y:S01]  /*1a10*/  SHF.R.S32.HI R13, RZ, 0x1f, R12.reuse ;  /* 0x0000001fff0d7819 */ /* 0x100fe2000001140c */
[----:B------:R-:W-:Y:S01]  /*1a20*/  IMAD.X R27, R2, 0x1, R5, P0 ;  /* 0x00000001021b7824 */ /* 0x000fe200000e0605 */
[----:B------:R-:W-:Y:S01]  /*1a30*/  ISETP.GE.AND P2, PT, R25, R10, PT ;  /* 0x0000000a1900720c */ /* 0x000fe20003f46270 */
[----:B------:R-:W-:Y:S01]  /*1a40*/  IMAD.U32 R121, R4, 0x20, R121 ;  /* 0x0000002004797824 */ /* 0x000fe200078e0079 */
[----:B--2---:R-:W-:Y:S01]  /*1a50*/  @!P3 LEA R24, R24, R3, 0x18 ;  /* 0x000000031818b211 */ /* 0x004fe200078ec0ff */
[----:B------:R-:W2:Y:S01]  /*1a60*/  @!P5 LDC.64 R4, c[0x0][0x240] ;  /* 0x00009000ff04db82 */ /* 0x000ea20000000a00 */
[----:B------:R-:W-:Y:S01]  /*1a70*/  IMAD.WIDE R28, R29, 0x40, R12 ;  /* 0x000000401d1c7825 */ /* 0x000fe200078e020c */
[----:B------:R-:W-:-:S02]  /*1a80*/  @!P5 MOV R25, 0x400 ;  /* 0x000004000019d802 */ /* 0x000fc40000000f00 */
[----:B------:R-:W-:Y:S01]  /*1a90*/  LOP3.LUT R80, R14, 0xffffff00, RZ, 0xc0, !PT ;  /* 0xffffff000e507812 */ /* 0x000fe200078ec0ff */
[----:B------:R-:W-:Y:S01]  /*1aa0*/  IMAD R31, R32, UR5, R31 ;  /* 0x00000005201f7c24 */ /* 0x000fe2000f8e021f */
[----:B---3--:R-:W-:Y:S01]  /*1ab0*/  @!P5 LEA R20, R20, R25, 0x18 ;  /* 0x000000191414d211 */ /* 0x008fe200078ec0ff */
[----:B------:R-:W-:Y:S01]  /*1ac0*/  IMAD.WIDE.U32 R32, R32, UR4, R26 ;  /* 0x0000000420207c25 */ /* 0x000fe2000f8e001a */
[----:B------:R-:W3:Y:S01]  /*1ad0*/  @!P5 LDC.64 R2, c[0x0][0x210] ;  /* 0x00008400ff02db82 */ /* 0x000ee20000000a00 */
[----:B------:R-:W-:Y:S01]  /*1ae0*/  @!P5 IADD3 R25, P0, R28, 0x20, RZ ;  /* 0x000000201c19d810 */ /* 0x000fe20007f1e0ff */
[----:B------:R-:W-:Y:S01]  /*1af0*/  ULDC.64 UR4, c[0x0][0x268] ;  /* 0x00009a0000047ab9 */ /* 0x000fe20000000a00 */
[--C-:B------:R-:W-:Y:S01]  /*1b00*/  SHF.R.S32.HI R27, RZ, 0x1, R30.reuse ;  /* 0x00000001ff1b7819 */ /* 0x100fe2000001141e */
[----:B----4-:R-:W-:Y:S01]  /*1b10*/  @!P1 IMAD R26, R29, R8, RZ ;  /* 0x000000081d1a9224 */ /* 0x010fe200078e02ff */
[----:B------:R-:W-:Y:S01]  /*1b20*/  SHF.R.S32.HI R30, RZ, 0x1f, R30 ;  /* 0x0000001fff1e7819 */ /* 0x000fe2000001141e */
[----:B------:R-:W-:-:S02]  /*1b30*/  IMAD.IADD R33, R33, 0x1, R31 ;  /* 0x0000000121217824 */ /* 0x000fc400078e021f */
[----:B------:R-:W-:Y:S01]  /*1b40*/  @!P5 IMAD.X R29, RZ, RZ, R29, P0 ;  /* 0x000000ffff1dd224 */ /* 0x000fe200000e061d */
[----:B------:R-:W-:Y:S01]  /*1b50*/  LEA.HI R30, R30, R27, RZ, 0x2 ;  /* 0x0000001b1e1e7211 */ /* 0x000fe200078f10ff */
[C---:B------:R-:W-:Y:S02]  /*1b60*/  @!P1 IMAD R26, R28.reuse, R9, R26 ;  /* 0x000000091c1a9224 */ /* 0x040fe400078e021a */
[----:B------:R-:W-:Y:S01]  /*1b70*/  @!P1 IMAD.WIDE.U32 R36, R28, R8, R32 ;  /* 0x000000081c249225 */ /* 0x000fe200078e0020 */
[----:B------:R-:W-:-:S03]  /*1b80*/  LOP3.LUT R8, R30, 0xfffffffc, RZ, 0xc0, !PT ;  /* 0xfffffffc1e087812 */ /* 0x000fc600078ec0ff */
[----:B--2---:R-:W-:Y:S01]  /*1b90*/  @!P5 IMAD R28, R29, R4, RZ ;  /* 0x000000041d1cd224 */ /* 0x004fe200078e02ff */
[C---:B-1----:R-:W-:Y:S01]  /*1ba0*/  @!P1 LEA R30, P0, R36.reuse, R6, 0x1 ;  /* 0x00000006241e9211 */ /* 0x042fe200078008ff */
[----:B------:R-:W-:Y:S02]  /*1bb0*/  @!P1 IMAD.IADD R26, R37, 0x1, R26 ;  /* 0x00000001251a9824 */ /* 0x000fe400078e021a */
[C---:B------:R-:W-:Y:S02]  /*1bc0*/  @!P5 IMAD R5, R25.reuse, R5, R28 ;  /* 0x000000051905d224 */ /* 0x040fe400078e021c */
[----:B------:R-:W-:Y:S01]  /*1bd0*/  @!P5 IMAD.WIDE.U32 R28, R25, R4, R32 ;  /* 0x00000004191cd225 */ /* 0x000fe200078e0020 */
[----:B------:R-:W-:Y:S02]  /*1be0*/  @!P1 LEA.HI.X R31, R36, R7, R26, 0x1, P0 ;  /* 0x00000007241f9211 */ /* 0x000fe400000f0c1a */
[----:B------:R-:W1:Y:S01]  /*1bf0*/  @!P4 LDC.64 R6, c[0x0][0x218] ;  /* 0x00008600ff06cb82 */ /* 0x000e620000000a00 */
[----:B------:R-:W-:Y:S01]  /*1c00*/  @!P5 IMAD.IADD R4, R29, 0x1, R5 ;  /* 0x000000011d04d824 */ /* 0x000fe200078e0205 */
[----:B---3--:R-:W-:Y:S01]  /*1c10*/  @!P5 LEA R26, P0, R28, R2, 0x1 ;  /* 0x000000021c1ad211 */ /* 0x008fe200078008ff */
[----:B------:R-:W-:Y:S01]  /*1c20*/  IMAD R9, R23, UR4, RZ ;  /* 0x0000000417097c24 */ /* 0x000fe2000f8e02ff */
[----:B------:R-:W-:Y:S01]  /*1c30*/  SHF.L.U64.HI R2, R90, 0x5, R91 ;  /* 0x000000055a027819 */ /* 0x000fe2000001025b */
[----:B------:R-:W-:Y:S01]  /*1c40*/  IMAD.IADD R8, R27, 0x1, -R8 ;  /* 0x000000011b087824 */ /* 0x000fe200078e0a08 */
[----:B------:R-:W-:Y:S01]  /*1c50*/  @!P5 LEA.HI.X R27, R28, R3, R4, 0x1, P0 ;  /* 0x000000031c1bd211 */ /* 0x000fe200000f0c04 */
[C---:B------:R-:W-:Y:S01]  /*1c60*/  IMAD R9, R22.reuse, UR5, R9 ;  /* 0x0000000516097c24 */ /* 0x040fe2000f8e0209 */
[----:B------:R-:W2:Y:S01]  /*1c70*/  @!P3 LDC.64 R4, c[0x0][0x218] ;  /* 0x00008600ff04bb82 */ /* 0x000ea20000000a00 */
[----:B------:R-:W-:Y:S01]  /*1c80*/  IMAD.WIDE.U32 R22, R22, UR4, R34 ;  /* 0x0000000416167c25 */ /* 0x000fe2000f8e0022 */
[----:B------:R-:W-:Y:S01]  /*1c90*/  UMOV UR4, 0x400 ;  /* 0x0000040000047882 */ /* 0x000fe20000000000 */
[----:B------:R-:W-:Y:S01]  /*1ca0*/  SHF.R.S32.HI R3, RZ, 0x1, R21 ;  /* 0x00000001ff037819 */ /* 0x000fe20000011415 */
[----:B------:R-:W-:Y:S01]  /*1cb0*/  ULEA UR4, UR6, UR4, 0x18 ;  /* 0x0000000406047291 */ /* 0x000fe2000f8ec03f */
[----:B------:R-:W-:Y:S01]  /*1cc0*/  IADD3 R19, P0, R12, R19, RZ ;  /* 0x000000130c137210 */ /* 0x000fe20007f1e0ff */
[----:B------:R-:W-:-:S02]  /*1cd0*/  @!P5 IMAD R20, R121, 0x2, R20 ;  /* 0x000000027914d824 */ /* 0x000fc400078e0214 */
[----:B------:R-:W-:Y:S02]  /*1ce0*/  IMAD.SHL.U32 R28, R3, 0x40, RZ ;  /* 0x00000040031c7824 */ /* 0x000fe400078e00ff */
[C---:B------:R-:W-:Y:S02]  /*1cf0*/  @!P4 IMAD R18, R121.reuse, 0x2, R18 ;  /* 0x000000027912c824 */ /* 0x040fe400078e0212 */
[C---:B------:R-:W-:Y:S01]  /*1d00*/  @!P3 IMAD R24, R121.reuse, 0x2, R24 ;  /* 0x000000027918b824 */ /* 0x040fe200078e0218 */
[----:B------:R-:W-:Y:S01]  /*1d10*/  LEA R121, R121, UR4, 0x1 ;  /* 0x0000000479797c11 */ /* 0x000fe2000f8e08ff */
[C---:B------:R-:W-:Y:S01]  /*1d20*/  IMAD.X R17, R13.reuse, 0x1, R17, P0 ;  /* 0x000000010d117824 */ /* 0x040fe200000e0611 */
[----:B------:R-:W-:Y:S01]  /*1d30*/  LOP3.LUT R28, R28, 0xc0, RZ, 0xc0, !PT ;  /* 0x000000c01c1c7812 */ /* 0x000fe200078ec0ff */
[-C--:B------:R-:W-:Y:S02]  /*1d40*/  IMAD R13, R13, R90.reuse, RZ ;  /* 0x0000005a0d0d7224 */ /* 0x080fe400078e02ff */
[----:B------:R-:W-:Y:S01]  /*1d50*/  IMAD.WIDE.U32 R78, R12, R90, R78 ;  /* 0x0000005a0c4e7225 */ /* 0x000fe200078e004e */
[----:B------:R-:W-:Y:S01]  /*1d60*/  @!PT LDS RZ, [RZ] ;  /* 0x00000000fffff984 */ /* 0x000fe20000000800 */
[----:B------:R-:W-:Y:S01]  /*1d70*/  @!PT LDS RZ, [RZ] ;  /* 0x00000000fffff984 */ /* 0x000fe20000000800 */
[----:B------:R-:W-:Y:S01]  /*1d80*/  @!PT LDS RZ, [RZ] ;  /* 0x00000000fffff984 */ /* 0x000fe20000000800 */
[----:B------:R-:W-:Y:S01]  /*1d90*/  @!P1 LDGSTS.E.BYPASS.LTC128B.128 [R121], desc[UR10][R30.64] ;  /* 0x000000001e799fae */ /* 0x000fe2000b901d4a */
[----:B------:R-:W-:-:S02]  /*1da0*/  LOP3.LUT R15, R28, 0x8, R15, 0xf8, !PT ;  /* 0x000000081c0f7812 */ /* 0x000fc400078ef80f */
[----:B------:R-:W-:Y:S01]  /*1db0*/  IMAD R13, R12, R91, R13 ;  /* 0x0000005b0c0d7224 */ /* 0x000fe200078e020d */
[----:B------:R-:W-:Y:S01]  /*1dc0*/  @!P1 LDGSTS.E.BYPASS.LTC128B.128 [R121+0x1000], desc[UR10][R30.64+0x40] ;  /* 0x010000401e799fae */ /* 0x000fe2000b901d4a */
[----:B------:R-:W-:Y:S01]  /*1dd0*/  SHF.R.U32.HI R116, RZ, 0x3, R28 ;  /* 0x00000003ff747819 */ /* 0x000fe2000001161c */
[----:B------:R-:W-:Y:S02]  /*1de0*/  IMAD.SHL.U32 R77, R8, 0x40, RZ ;  /* 0x00000040084d7824 */ /* 0x000fe400078e00ff */
[----:B------:R2:W-:Y:S01]  /*1df0*/  @!P1 LDGSTS.E.BYPASS.LTC128B.128 [R121+0x2000], desc[UR10][R30.64+0x80] ;  /* 0x020000801e799fae */ /* 0x0005e2000b901d4a */
[----:B------:R-:W-:Y:S01]  /*1e00*/  IMAD.IADD R102, R79, 0x1, R13 ;  /* 0x000000014f667824 */ /* 0x000fe200078e020d */
[----:B-1----:R-:W-:Y:S01]  /*1e10*/  @!P4 LEA R28, P1, R78, R6, 0x1 ;  /* 0x000000064e1cc211 */ /* 0x002fe200078208ff */
[----:B------:R-:W-:Y:S01]  /*1e20*/  IMAD.IADD R23, R23, 0x1, R9 ;  /* 0x0000000117177824 */ /* 0x000fe200078e0209 */
[----:B------:R-:W-:Y:S01]  /*1e30*/  @!P3 IADD3 R6, P0, R76, R78, RZ ;  /* 0x0000004e4c06b210 */ /* 0x000fe20007f1e0ff */
[----:B------:R-:W-:Y:S01]  /*1e40*/  @!P5 LDGSTS.E.BYPASS.LTC128B.128 [R20+0x800], desc[UR10][R26.64] ;  /* 0x008000001a14dfae */ /* 0x000fe2000b901d4a */
[----:B------:R-:W-:Y:S01]  /*1e50*/  @!P4 LEA.HI.X R29, R78, R7, R102, 0x1, P1 ;  /* 0x000000074e1dc211 */ /* 0x000fe200008f0c66 */
[----:B------:R-:W-:Y:S01]  /*1e60*/  IMAD.WIDE.U32 R86, R19, R88, R22 ;  /* 0x0000005813567225 */ /* 0x000fe200078e0016 */
[----:B------:R-:W-:Y:S01]  /*1e70*/  LOP3.LUT R77, R77, 0xc0, RZ, 0xc0, !PT ;  /* 0x000000c04d4d7812 */ /* 0x000fe200078ec0ff */
[----:B------:R-:W-:Y:S01]  /*1e80*/  @!P5 LDGSTS.E.BYPASS.LTC128B.128 [R20+0x1800], desc[UR10][R26.64+0x40] ;  /* 0x018000401a14dfae */ /* 0x000fe2000b901d4a */
[----:B------:R-:W-:Y:S01]  /*1e90*/  ISETP.GE.AND P1, PT, R12, R10, PT ;  /* 0x0000000a0c00720c */ /* 0x000fe20003f26270 */
[----:B------:R-:W-:Y:S01]  /*1ea0*/  @!P3 IMAD.X R7, R2, 0x1, R102, P0 ;  /* 0x000000010207b824 */ /* 0x000fe200000e0666 */
[----:B------:R-:W-:Y:S01]  /*1eb0*/  LOP3.LUT R116, R15, R116, RZ, 0x3c, !PT ;  /* 0x000000740f747212 */ /* 0x000fe200078e3cff */
[----:B------:R-:W-:Y:S04]  /*1ec0*/  @!P5 LDGSTS.E.BYPASS.LTC128B.128 [R20+0x2800], desc[UR10][R26.64+0x80] ;  /* 0x028000801a14dfae */ /* 0x000fe8000b901d4a */
[----:B------:R-:W-:Y:S01]  /*1ed0*/  @!P4 LDGSTS.E.BYPASS.LTC128B.128 [R18+0x3000], desc[UR10][R28.64] ;  /* 0x030000001c12cfae */ /* 0x000fe2000b901d4a */
[----:B------:R-:W-:-:S03]  /*1ee0*/  IMAD.U32 R116, R11, 0x20, R116 ;  /* 0x000000200b747824 */ /* 0x000fc600078e0074 */
[----:B------:R-:W-:Y:S02]  /*1ef0*/  @!P4 LDGSTS.E.BYPASS.LTC128B.128 [R18+0x4000], desc[UR10][R28.64+0x40] ;  /* 0x040000401c12cfae */ /* 0x000fe4000b901d4a */
[----:B------:R-:W-:Y:S02]  /*1f00*/  LEA R116, R116, UR4, 0x1 ;  /* 0x0000000474747c11 */ /* 0x000fe4000f8e08ff */
[----:B------:R-:W-:Y:S01]  /*1f10*/  @!P4 LDGSTS.E.BYPASS.LTC128B.128 [R18+0x5000], desc[UR10][R28.64+0x80] ;  /* 0x050000801c12cfae */ /* 0x000fe2000b901d4a */
[----:B--2---:R-:W-:Y:S01]  /*1f20*/  @!P3 LEA R30, P0, R6, R4, 0x1 ;  /* 0x00000004061eb211 */ /* 0x004fe200078008ff */
[----:B------:R-:W-:-:S03]  /*1f30*/  IMAD R4, R17, R88, RZ ;  /* 0x0000005811047224 */ /* 0x000fc600078e02ff */
[----:B------:R-:W-:Y:S01]  /*1f40*/  @!P3 LEA.HI.X R31, R6, R5, R7, 0x1, P0 ;  /* 0x00000005061fb211 */ /* 0x000fe200000f0c07 */
[----:B------:R-:W-:Y:S01]  /*1f50*/  IMAD R5, R19, R89, R4 ;  /* 0x0000005913057224 */ /* 0x000fe200078e0204 */
[----:B------:R-:W-:Y:S01]  /*1f60*/  LEA R128, P0, R86, UR8, 0x1 ;  /* 0x0000000856807c11 */ /* 0x000fe2000f8008ff */
[----:B------:R-:W-:Y:S02]  /*1f70*/  IMAD.SHL.U32 R4, R16, 0x8, RZ ;  /* 0x0000000810047824 */ /* 0x000fe400078e00ff */
[----:B------:R-:W-:Y:S01]  /*1f80*/  @!P3 LDGSTS.E.BYPASS.LTC128B.128 [R24+0x3800], desc[UR10][R30.64] ;  /* 0x038000001e18bfae */ /* 0x000fe2000b901d4a */
[----:B------:R-:W-:Y:S02]  /*1f90*/  IMAD.IADD R84, R87, 0x1, R5 ;  /* 0x0000000157547824 */ /* 0x000fe400078e0205 */
[----:B------:R-:W-:Y:S01]  /*1fa0*/  LOP3.LUT R4, R77, 0x8, R4, 0xf8, !PT ;  /* 0x000000084d047812 */ /* 0x000fe200078ef804 */
[----:B------:R-:W-:Y:S01]  /*1fb0*/  @!P3 LDGSTS.E.BYPASS.LTC128B.128 [R24+0x4800], desc[UR10][R30.64+0x40] ;  /* 0x048000401e18bfae */ /* 0x000fe2000b901d4a */
[----:B------:R-:W-:Y:S01]  /*1fc0*/  SHF.R.U32.HI R77, RZ, 0x3, R77 ;  /* 0x00000003ff4d7819 */ /* 0x000fe2000001164d */
[----:B------:R-:W-:Y:S01]  /*1fd0*/  IMAD.WIDE.U32 R6, R88, 0x40, RZ ;  /* 0x0000004058067825 */ /* 0x000fe200078e00ff */
[----:B------:R-:W-:Y:S01]  /*1fe0*/  LEA.HI.X R129, R86, UR9, R84, 0x1, P0 ;  /* 0x0000000956817c11 */ /* 0x000fe200080f0c54 */
[----:B------:R1:W-:Y:S01]  /*1ff0*/  @!P3 LDGSTS.E.BYPASS.LTC128B.128 [R24+0x5800], desc[UR10][R30.64+0x80] ;  /* 0x058000801e18bfae */ /* 0x0003e2000b901d4a */
[----:B------:R-:W-:Y:S01]  /*2000*/  LOP3.LUT R77, R4, R77, RZ, 0x3c, !PT ;  /* 0x0000004d044d7212 */ /* 0x000fe200078e3cff */
[----:B------:R-:W-:Y:S01]  /*2010*/  IMAD R4, R93, 0x200, R80 ;  /* 0x000002005d047824 */ /* 0x000fe200078e0250 */
[----:B------:R-:W-:Y:S01]  /*2020*/  @!P2 IADD3 R6, P0, R128, R6, RZ ;  /* 0x000000068006a210 */ /* 0x000fe20007f1e0ff */
[----:B------:R-:W0:Y:S01]  /*2030*/  LDGDEPBAR ;  /* 0x00000000000079af */ /* 0x000e220000000000 */
[----:B------:R-:W-:-:S02]  /*2040*/  IMAD.SHL.U32 R5, R89, 0x40, RZ ;  /* 0x0000004059057824 */ /* 0x000fc400078e00ff */
[C---:B------:R-:W-:Y:S02]  /*2050*/  IMAD R4, R83.reuse, 0x20, R4 ;  /* 0x0000002053047824 */ /* 0x040fe400078e0204 */
[----:B------:R-:W-:Y:S01]  /*2060*/  IMAD R80, R83, 0x20, R80 ;  /* 0x0000002053507824 */ /* 0x000fe200078e0250 */
[----:B------:R-:W-:Y:S01]  /*2070*/  @!P2 IADD3.X R7, R129, R7, R5, P0, !PT ;  /* 0x000000078107a210 */ /* 0x000fe200007fe405 */
[----:B------:R-:W-:Y:S01]  /*2080*/  IMAD.IADD R117, R77, 0x1, R4 ;  /* 0x000000014d757824 */ /* 0x000fe200078e0204 */
[----:B------:R-:W-:Y:S01]  /*2090*/  LOP3.LUT P0, RZ, R3, 0x2, RZ, 0xc0, !PT ;  /* 0x0000000203ff7812 */ /* 0x000fe2000780c0ff */
[----:B------:R-:W-:Y:S02]  /*20a0*/  IMAD.MOV.U32 R3, RZ, RZ, 0x10 ;  /* 0x00000010ff037424 */ /* 0x000fe400078e00ff */
[----:B------:R-:W-:Y:S01]  /*20b0*/  IMAD.MOV.U32 R5, RZ, RZ, 0x20 ;  /* 0x00000020ff057424 */ /* 0x000fe200078e00ff */
[----:B------:R-:W-:-:S04]  /*20c0*/  LEA R117, R117, UR4, 0x1 ;  /* 0x0000000475757c11 */ /* 0x000fc8000f8e08ff */
[----:B------:R-:W-:-:S05]  /*20d0*/  SEL R5, R5, 0xffffffe0, !P0 ;  /* 0xffffffe005057807 */ /* 0x000fca0004000000 */
[----:B------:R-:W-:Y:S01]  /*20e0*/  IMAD.IADD R113, R116, 0x1, R5 ;  /* 0x0000000174717824 */ /* 0x000fe200078e0205 */
[----:B------:R-:W-:-:S04]  /*20f0*/  DEPBAR.LE SB0, 0x0 ;  /* 0x000080000000791a */ /* 0x000fc80000000000 */
[----:B------:R-:W-:Y:S06]  /*2100*/  BAR.SYNC.DEFER_BLOCKING 0x0 ;  /* 0x0000000000007b1d */ /* 0x000fec0000010000 */
        /* <DEDUP_REMOVED lines=10> */
[----:B------:R-:W-:Y:S01]  /*21b0*/  @!P1 LDGSTS.E.BYPASS.LTC128B.128 [R121+0x8000], desc[UR10][R128.64+0x80] ;  /* 0x0800008080799fae */ /* 0x000fe2000b901d4a */
[----:B------:R-:W-:-:S03]  /*21c0*/  LOP3.LUT P1, RZ, R8, 0x2, RZ, 0xc0, !PT ;  /* 0x0000000208ff7812 */ /* 0x000fc6000782c0ff */
[----:B------:R-:W-:Y:S01]  /*21d0*/  @P2 STS.128 [R121+0x6800], RZ ;  /* 0x006800ff79002388 */ /* 0x000fe20000000c00 */
[----:B------:R-:W-:-:S03]  /*21e0*/  SEL R3, R3, 0xfffffff0, !P1 ;  /* 0xfffffff003037807 */ /* 0x000fc60004800000 */
[----:B------:R-:W-:Y:S02]  /*21f0*/  @P2 STS.128 [R121+0x7800], RZ ;  /* 0x007800ff79002388 */ /* 0x000fe40000000c00 */
[----:B------:R-:W-:Y:S02]  /*2200*/  IMAD R115, R3, 0x2, R117 ;  /* 0x0000000203737824 */ /* 0x000fe400078e0275 */
        /* <DEDUP_REMOVED lines=9> */
[----:B------:R-:W4:Y:S04]  /*22a0*/  LDSM.16.M88.4 R32, [R116+0x3400] ;  /* 0x003400007420783b */ /* 0x000f280000000200 */
[----:B-1----:R-:W1:Y:S04]  /*22b0*/  LDSM.16.M88.4 R24, [R116+0x3800] ;  /* 0x003800007418783b */ /* 0x002e680000000200 */
[----:B------:R-:W-:Y:S04]  /*22c0*/  LDSM.16.M88.4 R20, [R115] ;  /* 0x000000007314783b */ /* 0x000fe80000000200 */
[----:B------:R-:W1:Y:S04]  /*22d0*/  LDSM.16.M88.4 R16, [R113+0x3000] ;  /* 0x003000007110783b */ /* 0x000e680000000200 */
[----:B------:R-:W1:Y:S04]  /*22e0*/  LDSM.16.M88.4 R56, [R116+0x3c00] ;  /* 0x003c00007438783b */ /* 0x000e680000000200 */
[----:B------:R-:W1:Y:S04]  /*22f0*/  LDSM.16.M88.4 R8, [R113+0x3400] ;  /* 0x003400007108783b */ /* 0x000e680000000200 */
[----:B------:R-:W1:Y:S04]  /*2300*/  LDSM.16.M88.4 R52, [R113+0x3800] ;  /* 0x003800007134783b */ /* 0x000e680000000200 */
[----:B------:R-:W-:Y:S04]  /*2310*/  LDSM.16.M88.4 R72, [R117+0x1000] ;  /* 0x001000007548783b */ /* 0x000fe80000000200 */
[----:B------:R-:W1:Y:S01]  /*2320*/  LDSM.16.M88.4 R12, [R116+0x4000] ;  /* 0x00400000740c783b */ /* 0x000e620000000200 */
[C---:B---3--:R-:W-:Y:S03]  /*2330*/  HMMA.16816.F32 R44, R60.reuse, R40, RZ ;  /* 0x000000283c2c723c */ /* 0x048fe600000018ff */
[----:B------:R-:W3:Y:S04]  /*2340*/  LDSM.16.M88.4 R48, [R113+0x3c00] ;  /* 0x003c00007130783b */ /* 0x000ee80000000200 */
[----:B--2---:R-:W2:Y:S01]  /*2350*/  LDSM.16.M88.4 R4, [R116+0x4400] ;  /* 0x004400007404783b */ /* 0x004ea20000000200 */
[C---:B------:R-:W-:Y:S03]  /*2360*/  HMMA.16816.F32 R40, R60.reuse, R42, RZ ;  /* 0x0000002a3c28723c */ /* 0x040fe600000018ff */
[----:B------:R-:W-:Y:S03]  /*2370*/  LDSM.16.M88.4 R68, [R116+0x4c00] ;  /* 0x004c00007444783b */ /* 0x000fe60000000200 */
[C---:B----4-:R-:W-:Y:S01]  /*2380*/  HMMA.16816.F32 R36, R60.reuse, R32, RZ ;  /* 0x000000203c24723c */ /* 0x050fe200000018ff */
[----:B------:R-:W0:Y:S05]  /*2390*/  LDGDEPBAR ;  /* 0x00000000000079af */ /* 0x000e2a0000000000 */
[C---:B------:R-:W-:Y:S06]  /*23a0*/  HMMA.16816.F32 R32, R60.reuse, R34, RZ ;  /* 0x000000223c20723c */ /* 0x040fec00000018ff */
[C---:B-1----:R-:W-:Y:S06]  /*23b0*/  HMMA.16816.F32 R28, R60.reuse, R24, RZ ;  /* 0x000000183c1c723c */ /* 0x042fec00000018ff */
[----:B------:R-:W-:Y:S06]  /*23c0*/  HMMA.16816.F32 R24, R60, R26, RZ ;  /* 0x0000001a3c18723c */ /* 0x000fec00000018ff */
[----:B------:R-:W-:Y:S06]  /*23d0*/  HMMA.16816.F32 R44, R20, R16, R44 ;  /* 0x00000010142c723c */ /* 0x000fec000000182c */
[----:B------:R-:W-:Y:S06]  /*23e0*/  HMMA.16816.F32 R64, R60, R56, RZ ;  /* 0x000000383c40723c */ /* 0x000fec00000018ff */
[----:B------:R-:W-:Y:S01]  /*23f0*/  HMMA.16816.F32 R40, R20, R18, R40 ;  /* 0x000000121428723c */ /* 0x000fe20000001828 */
[----:B------:R-:W-:Y:S05]  /*2400*/  LDSM.16.M88.4 R16, [R116+0x4800] ;  /* 0x004800007410783b */ /* 0x000fea0000000200 */
[----:B------:R-:W-:Y:S01]  /*2410*/  HMMA.16816.F32 R60, R60, R58, RZ ;  /* 0x0000003a3c3c723c */ /* 0x000fe200000018ff */
[----:B------:R-:W-:Y:S05]  /*2420*/  LDSM.16.M88.4 R56, [R113+0x4000] ;  /* 0x004000007138783b */ /* 0x000fea0000000200 */
[C---:B------:R-:W-:Y:S06]  /*2430*/  HMMA.16816.F32 R36, R20.reuse, R8, R36 ;  /* 0x000000081424723c */ /* 0x040fec0000001824 */
[C---:B------:R-:W-:Y:S01]  /*2440*/  HMMA.16816.F32 R32, R20.reuse, R10, R32 ;  /* 0x0000000a1420723c */ /* 0x040fe20000001820 */
[----:B------:R-:W1:Y:S05]  /*2450*/  LDSM.16.M88.4 R8, [R115+0x1000] ;  /* 0x001000007308783b */ /* 0x000e6a0000000200 */
[C---:B------:R-:W-:Y:S06]  /*2460*/  HMMA.16816.F32 R28, R20.reuse, R52, R28 ;  /* 0x00000034141c723c */ /* 0x040fec000000181c */
[----:B------:R-:W-:Y:S01]  /*2470*/  HMMA.16816.F32 R24, R20, R54, R24 ;  /* 0x000000361418723c */ /* 0x000fe20000001818 */
[----:B------:R-:W4:Y:S05]  /*2480*/  LDSM.16.M88.4 R52, [R113+0x4400] ;  /* 0x004400007134783b */ /* 0x000f2a0000000200 */
[----:B------:R-:W-:Y:S06]  /*2490*/  HMMA.16816.F32 R44, R72, R12, R44 ;  /* 0x0000000c482c723c */ /* 0x000fec000000182c */
[----:B---3--:R-:W-:Y:S06]  /*24a0*/  HMMA.16816.F32 R64, R20, R48, R64 ;  /* 0x000000301440723c */ /* 0x008fec0000001840 */
[----:B------:R-:W-:Y:S01]  /*24b0*/  HMMA.16816.F32 R40, R72, R14, R40 ;  /* 0x0000000e4828723c */ /* 0x000fe20000001828 */
[----:B------:R-:W-:Y:S05]  /*24c0*/  LDSM.16.M88.4 R12, [R113+0x4c00] ;  /* 0x004c0000710c783b */ /* 0x000fea0000000200 */
[----:B------:R-:W-:Y:S01]  /*24d0*/  HMMA.16816.F32 R60, R20, R50, R60 ;  /* 0x00000032143c723c */ /* 0x000fe2000000183c */
[----:B------:R-:W-:Y:S04]  /*24e0*/  LDSM.16.M88.4 R20, [R116+0x5000] ;  /* 0x005000007414783b */ /* 0x000fe80000000200 */
[----:B------:R-:W-:Y:S01]  /*24f0*/  LDSM.16.M88.4 R48, [R113+0x4800] ;  /* 0x004800007130783b */ /* 0x000fe20000000200 */
[C---:B--2---:R-:W-:Y:S06]  /*2500*/  HMMA.16816.F32 R36, R72.reuse, R4, R36 ;  /* 0x000000044824723c */ /* 0x044fec0000001824 */
[----:B------:R-:W-:Y:S01]  /*2510*/  HMMA.16816.F32 R32, R72, R6, R32 ;  /* 0x000000064820723c */ /* 0x000fe20000001820 */
[----:B------:R-:W2:Y:S05]  /*2520*/  LDSM.16.M88.4 R4, [R117+0x2000] ;  /* 0x002000007504783b */ /* 0x000eaa0000000200 */
[----:B-1----:R-:W-:Y:S06]  /*2530*/  HMMA.16816.F32 R44, R8, R56, R44 ;  /* 0x00000038082c723c */ /* 0x002fec000000182c */
[----:B------:R-:W-:Y:S06]  /*2540*/  HMMA.16816.F32 R64, R72, R68, R64 ;  /* 0x000000444840723c */ /* 0x000fec0000001840 */
[----:B------:R-:W-:Y:S01]  /*2550*/  HMMA.16816.F32 R56, R8, R58, R40 ;  /* 0x0000003a0838723c */ /* 0x000fe20000001828 */
[----:B------:R-:W-:Y:S05]  /*2560*/  LDSM.16.M88.4 R40, [R116+0x5800] ;  /* 0x005800007428783b */ /* 0x000fea0000000200 */
[C---:B------:R-:W-:Y:S06]  /*2570*/  HMMA.16816.F32 R28, R72.reuse, R16, R28 ;  /* 0x00000010481c723c */ /* 0x040fec000000181c */
[C---:B------:R-:W-:Y:S01]  /*2580*/  HMMA.16816.F32 R24, R72.reuse, R18, R24 ;  /* 0x000000124818723c */ /* 0x040fe20000001818 */
[----:B------:R-:W1:Y:S05]  /*2590*/  LDSM.16.M88.4 R16, [R116+0x5400] ;  /* 0x005400007410783b */ /* 0x000e6a0000000200 */
[----:B------:R-:W-:Y:S01]  /*25a0*/  HMMA.16816.F32 R60, R72, R70, R60 ;  /* 0x00000046483c723c */ /* 0x000fe2000000183c */
[----:B------:R-:W-:Y:S05]  /*25b0*/  LDSM.16.M88.4 R68, [R113+0x5000] ;  /* 0x005000007144783b */ /* 0x000fea0000000200 */
[----:B----4-:R-:W-:Y:S01]  /*25c0*/  HMMA.16816.F32 R72, R8, R52, R36 ;  /* 0x000000340848723c */ /* 0x010fe20000001824 */
[----:B------:R-:W3:Y:S05]  /*25d0*/  LDSM.16.M88.4 R36, [R115+0x2000] ;  /* 0x002000007324783b */ /* 0x000eea0000000200 */
[----:B--2---:R-:W-:Y:S06]  /*25e0*/  HMMA.16816.F32 R44, R4, R20, R44 ;  /* 0x00000014042c723c */ /* 0x004fec000000182c */
[C---:B------:R-:W-:Y:S06]  /*25f0*/  HMMA.16816.F32 R32, R8.reuse, R54, R32 ;  /* 0x000000360820723c */ /* 0x040fec0000001820 */
[----:B------:R-:W-:Y:S06]  /*2600*/  HMMA.16816.F32 R64, R8, R12, R64 ;  /* 0x0000000c0840723c */ /* 0x000fec0000001840 */
[----:B------:R-:W-:Y:S01]  /*2610*/  HMMA.16816.F32 R56, R4, R22, R56 ;  /* 0x000000160438723c */ /* 0x000fe20000001838 */
[----:B------:R-:W-:Y:S01]  /*2620*/  LOP3.LUT R12, R92, 0xffffffe0, RZ, 0xc0, !PT ;  /* 0xffffffe05c0c7812 */ /* 0x000fe200078ec0ff */
[----:B------:R-:W2:Y:S04]  /*2630*/  LDSM.16.M88.4 R20, [R113+0x5400] ;  /* 0x005400007114783b */ /* 0x000ea80000000200 */
[C---:B------:R-:W-:Y:S01]  /*2640*/  IMAD.IADD R12, R85.reuse, 0x1, -R12 ;  /* 0x00000001550c7824 */ /* 0x040fe200078e0a0c */
[----:B------:R-:W-:Y:S01]  /*2650*/  HMMA.16816.F32 R28, R8, R48, R28 ;  /* 0x00000030081c723c */ /* 0x000fe2000000181c */
[----:B------:R-:W-:-:S03]  /*2660*/  IMAD.SHL.U32 R85, R85, 0x2, RZ ;  /* 0x0000000255557824 */ /* 0x000fc600078e00ff */
[----:B------:R-:W-:Y:S02]  /*2670*/  SHF.R.S32.HI R123, RZ, 0x1f, R12 ;  /* 0x0000001fff7b7819 */ /* 0x000fe4000001140c */
[----:B-1----:R-:W-:Y:S01]  /*2680*/  HMMA.16816.F32 R72, R4, R16, R72 ;  /* 0x000000100448723c */ /* 0x002fe20000001848 */
[----:B------:R-:W-:Y:S02]  /*2690*/  LOP3.LUT R85, R85, 0x6, RZ, 0xc0, !PT ;  /* 0x0000000655557812 */ /* 0x000fe400078ec0ff */
[----:B------:R-:W-:Y:S01]  /*26a0*/  LEA.HI R123, R123, R12, RZ, 0x2 ;  /* 0x0000000c7b7b7211 */ /* 0x000fe200078f10ff */
[----:B------:R-:W-:Y:S02]  /*26b0*/  IMAD R12, R93, 0x10, R95 ;  /* 0x000000105d0c7824 */ /* 0x000fe400078e025f */
[----:B---3--:R-:W-:Y:S01]  /*26c0*/  HMMA.16816.F32 R44, R36, R68, R44 ;  /* 0x00000044242c723c */ /* 0x008fe2000000182c */
[----:B------:R-:W-:-:S04]  /*26d0*/  SHF.R.S32.HI R123, RZ, 0x2, R123 ;  /* 0x00000002ff7b7819 */ /* 0x000fc8000001147b */
[----:B------:R-:W-:Y:S01]  /*26e0*/  IADD3 R12, R12, 0x1, R123 ;  /* 0x000000010c0c7810 */ /* 0x000fe20007ffe07b */
[----:B------:R-:W-:Y:S01]  /*26f0*/  HMMA.16816.F32 R32, R4, R18, R32 ;  /* 0x000000120420723c */ /* 0x000fe20000001820 */
[----:B------:R-:W-:Y:S02]  /*2700*/  LDSM.16.M88.4 R16, [R113+0x5800] ;  /* 0x005800007110783b */ /* 0x000fe40000000200 */
[----:B------:R-:W-:Y:S01]  /*2710*/  IADD3 R13, R81, R12, -R122 ;  /* 0x0000000c510d7210 */ /* 0x000fe20007ffe87a */
[----:B------:R-:W-:Y:S02]  /*2720*/  IMAD.IADD R12, R0, 0x1, R85 ;  /* 0x00000001000c7824 */ /* 0x000fe400078e0255 */
[----:B------:R-:W-:Y:S02]  /*2730*/  HMMA.16816.F32 R56, R36, R70, R56 ;  /* 0x000000462438723c */ /* 0x000fe40000001838 */
[----:B------:R-:W-:Y:S02]  /*2740*/  IMAD.IADD R82, R13, 0x1, R82 ;  /* 0x000000010d527824 */ /* 0x000fe400078e0252 */
[----:B------:R-:W-:-:S02]  /*2750*/  VIADD R13, R12, 0x1 ;  /* 0x000000010c0d7836 */ /* 0x000fc40000000000 */
[----:B------:R-:W-:Y:S01]  /*2760*/  HMMA.16816.F32 R24, R8, R50, R24 ;  /* 0x000000320818723c */ /* 0x000fe20000001818 */
[----:B------:R-:W1:Y:S01]  /*2770*/  LDSM.16.M88.4 R48, [R116+0x5c00] ;  /* 0x005c00007430783b */ /* 0x000e620000000200 */
[C---:B------:R-:W-:Y:S02]  /*2780*/  VIMNMX R100, R82.reuse, R81, PT ;  /* 0x0000005152647248 */ /* 0x040fe40003fe0100 */
[----:B------:R-:W-:Y:S02]  /*2790*/  VIADDMNMX R99, R82, 0x8, R81, PT ;  /* 0x0000000852637846 */ /* 0x000fe40003800151 */
[----:B------:R-:W-:Y:S01]  /*27a0*/  HMMA.16816.F32 R28, R4, R40, R28 ;  /* 0x00000028041c723c */ /* 0x000fe2000000181c */
[-C--:B------:R-:W-:Y:S02]  /*27b0*/  ISETP.GE.AND P3, PT, R13, R100.reuse, PT ;  /* 0x000000640d00720c */ /* 0x080fe40003f66270 */
[C---:B------:R-:W-:Y:S02]  /*27c0*/  ISETP.GE.AND P0, PT, R12.reuse, R100, PT ;  /* 0x000000640c00720c */ /* 0x040fe40003f06270 */
[----:B------:R-:W-:Y:S01]  /*27d0*/  FSEL R45, R45, -INF , !P3 ;  /* 0xff8000002d2d7808 */ /* 0x000fe20005800000 */
[----:B--2---:R-:W-:Y:S01]  /*27e0*/  HMMA.16816.F32 R72, R36, R20, R72 ;  /* 0x000000142448723c */ /* 0x004fe20000001848 */
[C---:B------:R-:W-:Y:S01]  /*27f0*/  VIADD R41, R12.reuse, 0x8 ;  /* 0x000000080c297836 */ /* 0x040fe20000000000 */
[CC--:B------:R-:W-:Y:S01]  /*2800*/  ISETP.GE.AND P3, PT, R12.reuse, R99.reuse, PT ;  /* 0x000000630c00720c */ /* 0x0c0fe20003f66270 */
[----:B------:R-:W-:Y:S01]  /*2810*/  VIADD R40, R12, 0x9 ;  /* 0x000000090c287836 */ /* 0x000fe20000000000 */
[----:B------:R-:W-:-:S02]  /*2820*/  ISETP.GE.AND P1, PT, R13, R99, PT ;  /* 0x000000630d00720c */ /* 0x000fc40003f26270 */
[CC--:B------:R-:W-:Y:S01]  /*2830*/  ISETP.GE.AND P5, PT, R41.reuse, R100.reuse, PT ;  /* 0x000000642900720c */ /* 0x0c0fe20003fa6270 */
[----:B------:R-:W-:Y:S01]  /*2840*/  VIADD R20, R12, 0x10 ;  /* 0x000000100c147836 */ /* 0x000fe20000000000 */
[----:B------:R-:W-:Y:S01]  /*2850*/  HMMA.16816.F32 R32, R36, R22, R32 ;  /* 0x000000162420723c */ /* 0x000fe20000001820 */
[-C--:B------:R-:W-:Y:S02]  /*2860*/  ISETP.GE.AND P2, PT, R41, R99.reuse, PT ;  /* 0x000000632900720c */ /* 0x080fe40003f46270 */
[----:B------:R-:W-:Y:S02]  /*2870*/  FSEL R41, R56, -INF , !P5 ;  /* 0xff80000038297808 */ /* 0x000fe40006800000 */
[----:B------:R-:W-:Y:S01]  /*2880*/  FSEL R46, R46, -INF , !P3 ;  /* 0xff8000002e2e7808 */ /* 0x000fe20005800000 */
[----:B------:R-:W-:Y:S01]  /*2890*/  HMMA.16816.F32 R60, R8, R14, R60 ;  /* 0x0000000e083c723c */ /* 0x000fe2000000183c */
[C---:B------:R-:W-:Y:S02]  /*28a0*/  ISETP.GE.AND P5, PT, R20.reuse, R100, PT ;  /* 0x000000641400720c */ /* 0x040fe40003fa6270 */
[----:B------:R-:W-:-:S02]  /*28b0*/  ISETP.GE.AND P3, PT, R20, R99, PT ;  /* 0x000000631400720c */ /* 0x000fc40003f66270 */
[----:B------:R-:W2:Y:S01]  /*28c0*/  LDSM.16.M88.4 R20, [R113+0x5c00] ;  /* 0x005c00007114783b */ /* 0x000ea20000000200 */
[C---:B------:R-:W-:Y:S01]  /*28d0*/  HMMA.16816.F32 R24, R4.reuse, R42, R24 ;  /* 0x0000002a0418723c */ /* 0x040fe20000001818 */
[----:B------:R-:W-:Y:S01]  /*28e0*/  FSEL R13, R44, -INF , !P0 ;  /* 0xff8000002c0d7808 */ /* 0x000fe20004000000 */
[----:B------:R-:W-:Y:S01]  /*28f0*/  VIADD R9, R12, 0x18 ;  /* 0x000000180c097836 */ /* 0x000fe20000000000 */
[-C--:B------:R-:W-:Y:S01]  /*2900*/  ISETP.GE.AND P4, PT, R40, R100.reuse, PT ;  /* 0x000000642800720c */ /* 0x080fe20003f86270 */
[----:B------:R-:W-:Y:S01]  /*2910*/  VIADD R11, R12, 0x19 ;  /* 0x000000190c0b7836 */ /* 0x000fe20000000000 */
[----:B------:R-:W-:Y:S01]  /*2920*/  ISETP.GE.AND P0, PT, R40, R99, PT ;  /* 0x000000632800720c */ /* 0x000fe20003f06270 */
[C---:B------:R-:W-:Y:S01]  /*2930*/  VIADD R40, R12.reuse, 0x11 ;  /* 0x000000110c287836 */ /* 0x040fe20000000000 */
[----:B------:R-:W-:Y:S01]  /*2940*/  FSEL R57, R57, -INF , !P4 ;  /* 0xff80000039397808 */ /* 0x000fe20006000000 */
[----:B------:R-:W-:Y:S01]  /*2950*/  VIADD R14, R12, 0x20 ;  /* 0x000000200c0e7836 */ /* 0x000fe20000000000 */
[----:B------:R-:W-:Y:S01]  /*2960*/  FSEL R58, R58, -INF , !P2 ;  /* 0xff8000003a3a7808 */ /* 0x000fe20005000000 */
[----:B-1----:R-:W-:Y:S01]  /*2970*/  HMMA.16816.F32 R64, R4, R48, R64 ;  /* 0x000000300440723c */ /* 0x002fe20000001840 */
[----:B------:R-:W-:Y:S01]  /*2980*/  ISETP.GE.AND P4, PT, R40, R100, PT ;  /* 0x000000642800720c */ /* 0x000fe20003f86270 */
[----:B------:R-:W-:-:S04]  /*2990*/  DEPBAR.LE SB0, 0x0 ;  /* 0x000080000000791a */ /* 0x000fc80000000000 */
[----:B------:R-:W-:Y:S01]  /*29a0*/  FSEL R10, R59, -INF , !P0 ;  /* 0xff8000003b0a7808 */ /* 0x000fe20004000000 */
[----:B------:R-:W-:Y:S01]  /*29b0*/  HMMA.16816.F32 R28, R36, R16, R28 ;  /* 0x00000010241c723c */ /* 0x000fe2000000181c */
[CC--:B------:R-:W-:Y:S01]  /*29c0*/  ISETP.GE.AND P2, PT, R9.reuse, R100.reuse, PT ;  /* 0x000000640900720c */ /* 0x0c0fe20003f46270 */
[----:B------:R-:W-:Y:S01]  /*29d0*/  BAR.SYNC.DEFER_BLOCKING 0x0 ;  /* 0x0000000000007b1d */ /* 0x000fe20000010000 */
[----:B------:R-:W-:Y:S02]  /*29e0*/  ISETP.GE.AND P0, PT, R9, R99, PT ;  /* 0x000000630900720c */ /* 0x000fe40003f06270 */
[----:B------:R-:W-:Y:S01]  /*29f0*/  FSEL R9, R72, -INF , !P5 ;  /* 0xff80000048097808 */ /* 0x000fe20006800000 */
[----:B------:R-:W-:Y:S01]  /*2a00*/  HMMA.16816.F32 R60, R4, R50, R60 ;  /* 0x00000032043c723c */ /* 0x000fe2000000183c */
[----:B------:R-:W-:Y:S02]  /*2a10*/  FSEL R73, R73, -INF , !P4 ;  /* 0xff80000049497808 */ /* 0x000fe40006000000 */
[----:B------:R-:W-:-:S02]  /*2a20*/  ISETP.GE.AND P5, PT, R11, R100, PT ;  /* 0x000000640b00720c */ /* 0x000fc40003fa6270 */
[-C--:B------:R-:W-:Y:S01]  /*2a30*/  ISETP.GE.AND P4, PT, R11, R99.reuse, PT ;  /* 0x000000630b00720c */ /* 0x080fe20003f86270 */
[C---:B------:R-:W-:Y:S01]  /*2a40*/  HMMA.16816.F32 R24, R36.reuse, R18, R24 ;  /* 0x000000122418723c */ /* 0x040fe20000001818 */
[----:B------:R-:W-:Y:S01]  /*2a50*/  FSEL R11, R32, -INF , !P2 ;  /* 0xff800000200b7808 */ /* 0x000fe20005000000 */
[----:B------:R-:W-:Y:S01]  /*2a60*/  VIADD R4, R12, 0x28 ;  /* 0x000000280c047836 */ /* 0x000fe20000000000 */
[----:B------:R-:W-:Y:S01]  /*2a70*/  FSEL R74, R74, -INF , !P3 ;  /* 0xff8000004a4a7808 */ /* 0x000fe20005800000 */
[----:B------:R-:W-:Y:S01]  /*2a80*/  VIADD R7, R12, 0x30 ;  /* 0x000000300c077836 */ /* 0x000fe20000000000 */
[----:B------:R-:W-:Y:S02]  /*2a90*/  FSEL R8, R47, -INF , !P1 ;  /* 0xff8000002f087808 */ /* 0x000fe40004800000 */
[C---:B------:R-:W-:Y:S02]  /*2aa0*/  ISETP.GE.AND P2, PT, R14.reuse, R100, PT ;  /* 0x000000640e00720c */ /* 0x040fe40003f46270 */
[-C--:B------:R-:W-:Y:S01]  /*2ab0*/  ISETP.GE.AND P3, PT, R14, R99.reuse, PT ;  /* 0x000000630e00720c */ /* 0x080fe20003f66270 */
[----:B------:R-:W-:Y:S01]  /*2ac0*/  VIADD R14, R12, 0x21 ;  /* 0x000000210c0e7836 */ /* 0x000fe20000000000 */
[----:B------:R-:W-:Y:S01]  /*2ad0*/  ISETP.GE.AND P1, PT, R40, R99, PT ;  /* 0x000000632800720c */ /* 0x000fe20003f26270 */
[----:B--2---:R-:W-:Y:S01]  /*2ae0*/  HMMA.16816.F32 R64, R36, R20, R64 ;  /* 0x000000142440723c */ /* 0x004fe20000001840 */
[----:B------:R-:W-:-:S02]  /*2af0*/  FSEL R5, R33, -INF , !P5 ;  /* 0xff80000021057808 */ /* 0x000fc40006800000 */
[----:B------:R-:W-:Y:S02]  /*2b00*/  FSEL R16, R75, -INF , !P1 ;  /* 0xff8000004b107808 */ /* 0x000fe40004800000 */
[C---:B------:R-:W-:Y:S01]  /*2b10*/  ISETP.GE.AND P1, PT, R14.reuse, R100, PT ;  /* 0x000000640e00720c */ /* 0x040fe20003f26270 */
[----:B------:R-:W-:Y:S01]  /*2b20*/  HMMA.16816.F32 R60, R36, R22, R60 ;  /* 0x00000016243c723c */ /* 0x000fe2000000183c */
[----:B------:R-:W-:Y:S02]  /*2b30*/  ISETP.GE.AND P5, PT, R14, R99, PT ;  /* 0x000000630e00720c */ /* 0x000fe40003fa6270 */
[----:B------:R-:W-:Y:S02]  /*2b40*/  FSEL R14, R34, -INF , !P0 ;  /* 0xff800000220e7808 */ /* 0x000fe40004000000 */
[----:B------:R-:W-:Y:S02]  /*2b50*/  ISETP.GT.AND P0, PT, R98, 0x1, PT ;  /* 0x000000016200780c */ /* 0x000fe40003f04270 */
[----:B------:R-:W-:-:S02]  /*2b60*/  FSEL R6, R35, -INF , !P4 ;  /* 0xff80000023067808 */ /* 0x000fc40006000000 */
[----:B------:R-:W-:Y:S02]  /*2b70*/  FSEL R33, R28, -INF , !P2 ;  /* 0xff8000001c217808 */ /* 0x000fe40005000000 */
[CC--:B------:R-:W-:Y:S02]  /*2b80*/  ISETP.GE.AND P4, PT, R4.reuse, R100.reuse, PT ;  /* 0x000000640400720c */ /* 0x0c0fe40003f86270 */
[-C--:B------:R-:W-:Y:S01]  /*2b90*/  ISETP.GE.AND P2, PT, R4, R99.reuse, PT ;  /* 0x000000630400720c */ /* 0x080fe20003f46270 */
[----:B------:R-:W-:Y:S01]  /*2ba0*/  VIADD R4, R12, 0x29 ;  /* 0x000000290c047836 */ /* 0x000fe20000000000 */
[----:B------:R-:W-:Y:S02]  /*2bb0*/  FSEL R85, R29, -INF , !P1 ;  /* 0xff8000001d557808 */ /* 0x000fe40004800000 */
[----:B------:R-:W-:Y:S01]  /*2bc0*/  FSEL R35, R24, -INF , !P4 ;  /* 0xff80000018237808 */ /* 0x000fe20006000000 */
[----:B------:R-:W1:Y:S01]  /*2bd0*/  @!P0 LDC.64 R96, c[0x0][0x218] ;  /* 0x00008600ff608b82 */ /* 0x000e620000000a00 */
[C---:B------:R-:W-:Y:S01]  /*2be0*/  ISETP.GE.AND P1, PT, R4.reuse, R100, PT ;  /* 0x000000640400720c */ /* 0x040fe20003f26270 */
[----:B------:R-:W-:Y:S01]  /*2bf0*/  @!P0 IMAD.MOV.U32 R101, RZ, RZ, R78 ;  /* 0x000000ffff658224 */ /* 0x000fe200078e004e */
[----:B------:R-:W-:Y:S01]  /*2c00*/  ISETP.GE.AND P4, PT, R4, R99, PT ;  /* 0x000000630400720c */ /* 0x000fe20003f86270 */
[----:B------:R-:W-:Y:S01]  /*2c10*/  VIADD R4, R12, 0x31 ;  /* 0x000000310c047836 */ /* 0x000fe20000000000 */
[----:B------:R-:W-:-:S02]  /*2c20*/  FSEL R34, R25, -INF , !P1 ;  /* 0xff80000019227808 */ /* 0x000fc40004800000 */
[----:B------:R-:W-:Y:S02]  /*2c30*/  FSEL R92, R30, -INF , !P3 ;  /* 0xff8000001e5c7808 */ /* 0x000fe40005800000 */
[CC--:B------:R-:W-:Y:S02]  /*2c40*/  ISETP.GE.AND P1, PT, R7.reuse, R100.reuse, PT ;  /* 0x000000640700720c */ /* 0x0c0fe40003f26270 */
[----:B------:R-:W-:Y:S01]  /*2c50*/  ISETP.GE.AND P3, PT, R7, R99, PT ;  /* 0x000000630700720c */ /* 0x000fe20003f66270 */
[C---:B------:R-:W-:Y:S01]  /*2c60*/  VIADD R7, R12.reuse, 0x38 ;  /* 0x000000380c077836 */ /* 0x040fe20000000000 */
[----:B------:R-:W-:Y:S01]  /*2c70*/  FSEL R108, R31, -INF , !P5 ;  /* 0xff8000001f6c7808 */ /* 0x000fe20006800000 */
[----:B------:R-:W-:Y:S01]  /*2c80*/  VIADD R12, R12, 0x39 ;  /* 0x000000390c0c7836 */ /* 0x000fe20000000000 */
[----:B------:R-:W-:Y:S02]  /*2c90*/  FSEL R110, R26, -INF , !P2 ;  /* 0xff8000001a6e7808 */ /* 0x000fe40005000000 */
[----:B------:R-:W-:-:S02]  /*2ca0*/  ISETP.GE.AND P5, PT, R4, R100, PT ;  /* 0x000000640400720c */ /* 0x000fc40003fa6270 */
[----:B------:R-:W-:Y:S01]  /*2cb0*/  ISETP.GE.AND P2, PT, R4, R99, PT ;  /* 0x000000630400720c */ /* 0x000fe20003f46270 */
[----:B------:R-:W-:Y:S01]  /*2cc0*/  IMAD.IADD R4, R77, 0x1, R80 ;  /* 0x000000014d047824 */ /* 0x000fe200078e0250 */
[----:B------:R-:W-:Y:S02]  /*2cd0*/  FSEL R106, R27, -INF , !P4 ;  /* 0xff8000001b6a7808 */ /* 0x000fe40006000000 */
[----:B------:R-:W-:Y:S02]  /*2ce0*/  FSEL R95, R64, -INF , !P1 ;  /* 0xff800000405f7808 */ /* 0x000fe40004800000 */
[----:B------:R-:W-:Y:S02]  /*2cf0*/  FSEL R103, R65, -INF , !P5 ;  /* 0xff80000041677808 */ /* 0x000fe40006800000 */
[----:B------:R-:W-:Y:S02]  /*2d00*/  FSEL R26, R66, -INF , !P3 ;  /* 0xff800000421a7808 */ /* 0x000fe40005800000 */
[----:B------:R-:W-:-:S02]  /*2d10*/  FSEL R25, R67, -INF , !P2 ;  /* 0xff80000043197808 */ /* 0x000fc40005000000 */
[C---:B------:R-:W-:Y:S02]  /*2d20*/  ISETP.GE.AND P4, PT, R7.reuse, R100, PT ;  /* 0x000000640700720c */ /* 0x040fe40003f86270 */
[-C--:B------:R-:W-:Y:S02]  /*2d30*/  ISETP.GE.AND P1, PT, R7, R99.reuse, PT ;  /* 0x000000630700720c */ /* 0x080fe40003f26270 */
[----:B-1----:R-:W-:Y:S02]  /*2d40*/  @!P0 LEA R136, P2, R78, R96, 0x1 ;  /* 0x000000604e888211 */ /* 0x002fe400078408ff */
        /* <DEDUP_REMOVED lines=68> */
.L_x_4954:
[----:B------:R-:W-:-:S04]  /*3190*/  LEA R101, -R90, RZ, 0x6 ;  /* 0x000000ff5a657211 */ /* 0x000fc800078e31ff */
[----:B------:R-:W-:-:S07]  /*31a0*/  SHF.R.S32.HI R7, RZ, 0x1f, R101 ;  /* 0x0000001fff077819 */ /* 0x000fce0000011465 */
.L_x_4955:
[----:B------:R-:W1:Y:S01]  /*31b0*/  LDC.64 R96, c[0x0][0x218] ;  /* 0x00008600ff607b82 */ /* 0x000e620000000a00 */
[----:B------:R-:W-:Y:S02]  /*31c0*/  IADD3 R76, P1, P0, R78, R101, R76 ;  /* 0x000000654e4c7210 */ /* 0x000fe4000783e04c */
[----:B------:R-:W-:Y:S02]  /*31d0*/  IADD3 R101, P2, R101, R78, RZ ;  /* 0x0000004e65657210 */ /* 0x000fe40007f5e0ff */
[----:B------:R-:W-:-:S03]  /*31e0*/  IADD3.X R2, R102, R7, R2, P1, P0 ;  /* 0x0000000766027210 */ /* 0x000fc60000fe0402 */
[----:B------:R-:W-:Y:S01]  /*31f0*/  IMAD.X R102, R7, 0x1, R102, P2 ;  /* 0x0000000107667824 */ /* 0x000fe200010e0666 */
[CC--:B-1----:R-:W-:Y:S02]  /*3200*/  LEA R136, P1, R101.reuse, R96.reuse, 0x1 ;  /* 0x0000006065887211 */ /* 0x0c2fe400078208ff */
[C---:B------:R-:W-:Y:S02]  /*3210*/  LEA R18, P0, R76.reuse, R96, 0x1 ;  /* 0x000000604c127211 */ /* 0x040fe400078008ff */
[-C--:B------:R-:W-:Y:S02]  /*3220*/  LEA.HI.X R137, R101, R97.reuse, R102, 0x1, P1 ;  /* 0x0000006165897211 */ /* 0x080fe400008f0c66 */
[----:B------:R-:W-:-:S03]  /*3230*/  LEA.HI.X R19, R76, R97, R2, 0x1, P0 ;  /* 0x000000614c137211 */ /* 0x000fc600000f0c02 */
[----:B------:R-:W-:Y:S01]  /*3240*/  @!PT LDS RZ, [RZ] ;  /* 0x00000000fffff984 */ /* 0x000fe20000000800 */
[----:B------:R-:W-:Y:S01]  /*3250*/  @!PT LDS RZ, [RZ] ;  /* 0x00000000fffff984 */ /* 0x000fe20000000800 */
[----:B------:R-:W-:Y:S01]  /*3260*/  @!PT LDS RZ, [RZ] ;  /* 0x00000000fffff984 */ /* 0x000fe20000000800 */
[----:B------:R1:W-:Y:S04]  /*3270*/  LDGSTS.E.BYPASS.LTC128B.128 [R121+0x3000], desc[UR10][R136.64] ;  /* 0x0300000088797fae */ /* 0x0003e8000b901d4a */
[----:B------:R1:W-:Y:S04]  /*3280*/  LDGSTS.E.BYPASS.LTC128B.128 [R121+0x4000], desc[UR10][R136.64+0x40] ;  /* 0x0400004088797fae */ /* 0x0003e8000b901d4a */
[----:B------:R1:W-:Y:S04]  /*3290*/  LDGSTS.E.BYPASS.LTC128B.128 [R121+0x5000], desc[UR10][R136.64+0x80] ;  /* 0x0500008088797fae */ /* 0x0003e8000b901d4a */
[----:B------:R1:W-:Y:S04]  /*32a0*/  LDGSTS.E.BYPASS.LTC128B.128 [R121+0x3800], desc[UR10][R18.64] ;  /* 0x0380000012797fae */ /* 0x0003e8000b901d4a */
[----:B------:R1:W-:Y:S04]  /*32b0*/  LDGSTS.E.BYPASS.LTC128B.128 [R121+0x4800], desc[UR10][R18.64+0x40] ;  /* 0x0480004012797fae */ /* 0x0003e8000b901d4a */
[----:B------:R1:W-:Y:S04]  /*32c0*/  LDGSTS.E.BYPASS.LTC128B.128 [R121+0x5800], desc[UR10][R18.64+0x80] ;  /* 0x0580008012797fae */ /* 0x0003e8000b901d4a */
[----:B------:R-:W0:Y:S02]  /*32d0*/  LDGDEPBAR ;  /* 0x00000000000079af */ /* 0x000e240000000000 */
.L_x_4953:
        /* <DEDUP_REMOVED lines=36> */
[----:B------:R-:W-:Y:S01]  /*3520*/  LDSM.16.MT88.4 R48, [R112+0x6000] ;  /* 0x006000007030783b */ /* 0x000fe20000004200 */
[----:B-1----:R-:W-:-:S02]  /*3530*/  FMNMX.FTZ R15, R18, R15, !PT ;  /* 0x0000000f120f7209 */ /* 0x002fc40007810000 */
        /* <DEDUP_REMOVED lines=31> */
[----:B------:R-:W3:Y:S01]  /*3730*/  LDSM.16.MT88.4 R72, [R114+0x8000] ;  /* 0x008000007248783b */ /* 0x000ee20000004200 */
[--C-:B------:R-:W-:Y:S01]  /*3740*/  FFMA.FTZ R93, R85, UR5, -R132.reuse ;  /* 0x00000005555d7c23 */ /* 0x100fe20008010884 */
[--C-:B------:R-:W-:Y:S01]  /*3750*/  FFMA.FTZ R104, R33, UR5, -R132.reuse ;  /* 0x0000000521687c23 */ /* 0x100fe20008010884 */
[--C-:B------:R-:W-:Y:S01]  /*3760*/  FFMA.FTZ R85, R35, UR5, -R132.reuse ;  /* 0x0000000523557c23 */ /* 0x100fe20008010884 */
[----:B------:R-:W4:Y:S01]  /*3770*/  LDSM.16.MT88.4 R56, [R114+0x7000] ;  /* 0x007000007238783b */ /* 0x000f220000004200 */
[----:B------:R-:W-:Y:S01]  /*3780*/  MUFU.EX2 R130, R130 ;  /* 0x0000008200827308 */ /* 0x000fe20000000800 */
[--C-:B------:R-:W-:Y:S01]  /*3790*/  FFMA.FTZ R34, R34, UR5, -R132.reuse ;  /* 0x0000000522227c23 */ /* 0x100fe20008010884 */
[--C-:B------:R-:W-:Y:S01]  /*37a0*/  FFMA.FTZ R35, R108, UR5, -R29.reuse ;  /* 0x000000056c237c23 */ /* 0x100fe2000801081d */
[----:B------:R-:W5:Y:S01]  /*37b0*/  LDSM.16.MT88.4 R16, [R112+0x6400] ;  /* 0x006400007010783b */ /* 0x000f620000004200 */
[--C-:B------:R-:W-:Y:S01]  /*37c0*/  FFMA.FTZ R33, R106, UR5, -R29.reuse ;  /* 0x000000056a217c23 */ /* 0x100fe2000801081d */
[--C-:B------:R-:W-:Y:S01]  /*37d0*/  FFMA.FTZ R95, R95, UR5, -R132.reuse ;  /* 0x000000055f5f7c23 */ /* 0x100fe20008010884 */
[----:B------:R-:W-:Y:S01]  /*37e0*/  FFMA.FTZ R105, R105, UR5, -R132 ;  /* 0x0000000569697c23 */ /* 0x000fe20008010884 */
[----:B------:R-:W5:Y:S01]  /*37f0*/  LDSM.16.MT88.4 R12, [R114+0x7400] ;  /* 0x00740000720c783b */ /* 0x000f620000004200 */
[----:B------:R-:W1:Y:S01]  /*3800*/  MUFU.EX2 R109, R109 ;  /* 0x0000006d006d7308 */ /* 0x000e620000000800 */
[----:B--2---:R-:W-:Y:S01]  /*3810*/  F2FP.F16.F32.PACK_AB R80, R94, R133 ;  /* 0x000000855e50723e */ /* 0x004fe200000000ff */
[----:B------:R-:W-:Y:S01]  /*3820*/  FADD.FTZ R133, R133, R94 ;  /* 0x0000005e85857221 */ /* 0x000fe20000010000 */
[--C-:B------:R-:W-:Y:S01]  /*3830*/  FFMA.FTZ R26, R26, UR5, -R29.reuse ;  /* 0x000000051a1a7c23 */ /* 0x100fe2000801081d */
[--C-:B------:R-:W-:Y:S01]  /*3840*/  FFMA.FTZ R25, R25, UR5, -R29.reuse ;  /* 0x0000000519197c23 */ /* 0x100fe2000801081d */
[--C-:B------:R-:W-:Y:S01]  /*3850*/  FFMA.FTZ R28, R28, UR5, -R29.reuse ;  /* 0x000000051c1c7c23 */ /* 0x100fe2000801081d */
[----:B------:R-:W-:Y:S01]  /*3860*/  FFMA.FTZ R27, R27, UR5, -R29 ;  /* 0x000000051b1b7c23 */ /* 0x000fe2000801081d */
[--C-:B------:R-:W-:Y:S01]  /*3870*/  FFMA.FTZ R103, R103, UR5, -R132.reuse ;  /* 0x0000000567677c23 */ /* 0x100fe20008010884 */
[----:B------:R-:W-:Y:S01]  /*3880*/  MUFU.EX2 R131, R131 ;  /* 0x0000008300837308 */ /* 0x000fe20000000800 */
[----:B------:R-:W-:Y:S01]  /*3890*/  FFMA.FTZ R107, R107, UR5, -R132 ;  /* 0x000000056b6b7c23 */ /* 0x000fe20008010884 */
[----:B------:R-:W-:-:S06]  /*38a0*/  ISETP.GE.AND P0, PT, R98, 0x2, PT ;  /* 0x000000026200780c */ /* 0x000fcc0003f06270 */
[----:B------:R-:W2:Y:S01]  /*38b0*/  MUFU.EX2 R134, R134 ;  /* 0x0000008600867308 */ /* 0x000ea20000000800 */
[----:B-1----:R-:W-:-:S07]  /*38c0*/  F2FP.F16.F32.PACK_AB R82, R109, R130 ;  /* 0x000000826d52723e */ /* 0x002fce00000000ff */
[----:B------:R-:W-:Y:S08]  /*38d0*/  MUFU.EX2 R111, R111 ;  /* 0x0000006f006f7308 */ /* 0x000ff00000000800 */
[----:B------:R-:W1:Y:S01]  /*38e0*/  MUFU.EX2 R32, R32 ;  /* 0x0000002000207308 */ /* 0x000e620000000800 */
[----:B--2---:R-:W-:Y:S01]  /*38f0*/  F2FP.F16.F32.PACK_AB R81, R134, R131 ;  /* 0x000000838651723e */ /* 0x004fe200000000ff */
[----:B------:R-:W-:-:S06]  /*3900*/  FADD.FTZ R134, R131, R134 ;  /* 0x0000008683867221 */ /* 0x000fcc0000010000 */
[----:B------:R-:W-:Y:S08]  /*3910*/  MUFU.EX2 R31, R31 ;  /* 0x0000001f001f7308 */ /* 0x000ff00000000800 */
[----:B------:R-:W2:Y:S01]  /*3920*/  MUFU.EX2 R22, R22 ;  /* 0x0000001600167308 */ /* 0x000ea20000000800 */
[----:B-1----:R-:W-:Y:S01]  /*3930*/  F2FP.F16.F32.PACK_AB R83, R32, R111 ;  /* 0x0000006f2053723e */ /* 0x002fe200000000ff */
[----:B------:R-:W-:-:S04]  /*3940*/  FADD.FTZ R111, R111, R134 ;  /* 0x000000866f6f7221 */ /* 0x000fc80000010000 */
[----:B------:R-:W-:Y:S02]  /*3950*/  FADD.FTZ R111, R32, R111 ;  /* 0x0000006f206f7221 */ /* 0x000fe40000010000 */
[C---:B------:R-:W-:Y:S01]  /*3960*/  HMMA.16816.F32 R36, R80.reuse, R40, RZ ;  /* 0x000000285024723c */ /* 0x040fe200000018ff */
[----:B------:R-:W-:Y:S05]  /*3970*/  MUFU.EX2 R21, R21 ;  /* 0x0000001500157308 */ /* 0x000fea0000000800 */
[----:B------:R-:W-:Y:S03]  /*3980*/  HMMA.16816.F32 R40, R80, R42, RZ ;  /* 0x0000002a5028723c */ /* 0x000fe600000018ff */
[----:B------:R-:W1:Y:S01]  /*3990*/  MUFU.EX2 R20, R20 ;  /* 0x0000001400147308 */ /* 0x000e620000000800 */
[----:B--2---:R-:W-:-:S02]  /*39a0*/  F2FP.F16.F32.PACK_AB R4, R22, R31 ;  /* 0x0000001f1604723e */ /* 0x004fc400000000ff */
[C---:B------:R-:W-:Y:S05]  /*39b0*/  HMMA.16816.F32 R60, R80.reuse, R64, RZ ;  /* 0x00000040503c723c */ /* 0x040fea00000018ff */
[----:B------:R-:W-:Y:S01]  /*39c0*/  MUFU.EX2 R30, R30 ;  /* 0x0000001e001e7308 */ /* 0x000fe20000000800 */
[C---:B------:R-:W-:Y:S06]  /*39d0*/  HMMA.16816.F32 R64, R80.reuse, R66, RZ ;  /* 0x000000425040723c */ /* 0x040fec00000018ff */
[----:B---3--:R-:W-:Y:S01]  /*39e0*/  HMMA.16816.F32 R68, R80, R72, RZ ;  /* 0x000000485044723c */ /* 0x008fe200000018ff */
[----:B------:R-:W2:Y:S01]  /*39f0*/  MUFU.EX2 R23, R23 ;  /* 0x0000001700177308 */ /* 0x000ea20000000800 */
[----:B-1----:R-:W-:-:S04]  /*3a00*/  F2FP.F16.F32.PACK_AB R6, R20, R21 ;  /* 0x000000151406723e */ /* 0x002fc800000000ff */
[C---:B------:R-:W-:Y:S03]  /*3a10*/  HMMA.16816.F32 R72, R80.reuse, R74, RZ ;  /* 0x0000004a5048723c */ /* 0x040fe600000018ff */
[----:B------:R-:W-:Y:S03]  /*3a20*/  MUFU.EX2 R24, R24 ;  /* 0x0000001800187308 */ /* 0x000fe60000000800 */
[C---:B------:R-:W-:Y:S05]  /*3a30*/  HMMA.16816.F32 R44, R80.reuse, R48, RZ ;  /* 0x00000030502c723c */ /* 0x040fea00000018ff */
[----:B------:R-:W1:Y:S01]  /*3a40*/  MUFU.EX2 R3, R3 ;  /* 0x0000000300037308 */ /* 0x000e620000000800 */
[----:B--2---:R-:W-:Y:S01]  /*3a50*/  F2FP.F16.F32.PACK_AB R5, R23, R30 ;  /* 0x0000001e1705723e */ /* 0x004fe200000000ff */
[----:B----4-:R-:W-:Y:S01]  /*3a60*/  HMMA.16816.F32 R52, R80, R56, RZ ;  /* 0x000000385034723c */ /* 0x010fe200000018ff */
[----:B------:R-:W-:-:S04]  /*3a70*/  FADD.FTZ R30, R30, R111 ;  /* 0x0000006f1e1e7221 */ /* 0x000fc80000010000 */
[----:B------:R-:W-:Y:S01]  /*3a80*/  FADD.FTZ R23, R23, R30 ;  /* 0x0000001e17177221 */ /* 0x000fe20000010000 */
[C---:B------:R-:W-:Y:S01]  /*3a90*/  HMMA.16816.F32 R48, R80.reuse, R50, RZ ;  /* 0x000000325030723c */ /* 0x040fe200000018ff */
[----:B------:R-:W-:Y:S05]  /*3aa0*/  MUFU.EX2 R104, R104 ;  /* 0x0000006800687308 */ /* 0x000fea0000000800 */
[----:B------:R-:W-:Y:S01]  /*3ab0*/  HMMA.16816.F32 R56, R80, R58, RZ ;  /* 0x0000003a5038723c */ /* 0x000fe200000018ff */
[----:B-1----:R-:W-:Y:S02]  /*3ac0*/  F2FP.F16.F32.PACK_AB R7, R3, R24 ;  /* 0x000000180307723e */ /* 0x002fe400000000ff */
[----:B------:R-:W-:Y:S01]  /*3ad0*/  MUFU.EX2 R93, R93 ;  /* 0x0000005d005d7308 */ /* 0x000fe20000000800 */
[----:B------:R-:W-:-:S04]  /*3ae0*/  FADD.FTZ R24, R24, R23 ;  /* 0x0000001718187221 */ /* 0x000fc80000010000 */
[----:B------:R-:W-:Y:S01]  /*3af0*/  FADD.FTZ R3, R3, R24 ;  /* 0x0000001803037221 */ /* 0x000fe20000010000 */
[C---:B------:R-:W-:Y:S02]  /*3b00*/  HMMA.16816.F32 R36, R4.reuse, R8, R36 ;  /* 0x000000080424723c */ /* 0x040fe40000001824 */
[----:B------:R-:W-:Y:S04]  /*3b10*/  MUFU.EX2 R85, R85 ;  /* 0x0000005500557308 */ /* 0x000fe80000000800 */
[C---:B------:R-:W-:Y:S01]  /*3b20*/  HMMA.16816.F32 R40, R4.reuse, R10, R40 ;  /* 0x0000000a0428723c */ /* 0x040fe20000001828 */
[----:B------:R-:W1:Y:S03]  /*3b30*/  LDSM.16.MT88.4 R8, [R112+0x7400] ;  /* 0x007400007008783b */ /* 0x000e660000004200 */
[----:B------:R-:W2:Y:S02]  /*3b40*/  MUFU.EX2 R34, R34 ;  /* 0x0000002200227308 */ /* 0x000ea40000000800 */
[C---:B-----5:R-:W-:Y:S06]  /*3b50*/  HMMA.16816.F32 R44, R4.reuse, R16, R44 ;  /* 0x00000010042c723c */ /* 0x060fec000000182c */
[C---:B------:R-:W-:Y:S01]  /*3b60*/  HMMA.16816.F32 R48, R4.reuse, R18, R48 ;  /* 0x000000120430723c */ /* 0x040fe20000001830 */
[----:B------:R-:W-:Y:S01]  /*3b70*/  MUFU.EX2 R35, R35 ;  /* 0x0000002300237308 */ /* 0x000fe20000000800 */
[----:B------:R-:W-:Y:S04]  /*3b80*/  LDSM.16.MT88.4 R16, [R114+0x6c00] ;  /* 0x006c00007210783b */ /* 0x000fe80000004200 */
[C---:B------:R-:W-:Y:S03]  /*3b90*/  HMMA.16816.F32 R52, R4.reuse, R12, R52 ;  /* 0x0000000c0434723c */ /* 0x040fe60000001834 */
[----:B------:R-:W-:Y:S03]  /*3ba0*/  MUFU.EX2 R33, R33 ;  /* 0x0000002100217308 */ /* 0x000fe60000000800 */
[----:B------:R-:W-:Y:S01]  /*3bb0*/  HMMA.16816.F32 R56, R4, R14, R56 ;  /* 0x0000000e0438723c */ /* 0x000fe20000001838 */
[----:B------:R-:W-:-:S04]  /*3bc0*/  FADD.FTZ R12, R130, R133 ;  /* 0x00000085820c7221 */ /* 0x000fc80000010000 */
[----:B------:R-:W-:Y:S01]  /*3bd0*/  FADD.FTZ R12, R109, R12 ;  /* 0x0000000c6d0c7221 */ /* 0x000fe20000010000 */
[----:B------:R-:W-:Y:S03]  /*3be0*/  MUFU.EX2 R95, R95 ;  /* 0x0000005f005f7308 */ /* 0x000fe60000000800 */
[----:B------:R-:W-:Y:S02]  /*3bf0*/  FADD.FTZ R31, R31, R12 ;  /* 0x0000000c1f1f7221 */ /* 0x000fe40000010000 */
[----:B------:R-:W-:Y:S02]  /*3c00*/  LDSM.16.MT88.4 R12, [R112+0x6c00] ;  /* 0x006c0000700c783b */ /* 0x000fe40000004200 */
[----:B------:R-:W-:Y:S01]  /*3c10*/  FADD.FTZ R22, R22, R31 ;  /* 0x0000001f16167221 */ /* 0x000fe20000010000 */
[----:B------:R-:W-:Y:S01]  /*3c20*/  MUFU.EX2 R106, R103 ;  /* 0x00000067006a7308 */ /* 0x000fe20000000800 */
[----:B-1----:R-:W-:Y:S02]  /*3c30*/  HMMA.16816.F32 R60, R4, R8, R60 ;  /* 0x00000008043c723c */ /* 0x002fe4000000183c */
[----:B------:R-:W-:-:S05]  /*3c40*/  FADD.FTZ R21, R21, R22 ;  /* 0x0000001615157221 */ /* 0x000fca0000010000 */
[----:B------:R-:W-:Y:S01]  /*3c50*/  MUFU.EX2 R105, R105 ;  /* 0x0000006900697308 */ /* 0x000fe20000000800 */
[----:B------:R-:W-:Y:S01]  /*3c60*/  HMMA.16816.F32 R64, R4, R10, R64 ;  /* 0x0000000a0440723c */ /* 0x000fe20000001840 */
[----:B------:R-:W1:Y:S01]  /*3c70*/  LDSM.16.MT88.4 R8, [R114+0x8400] ;  /* 0x008400007208783b */ /* 0x000e620000004200 */
[----:B------:R-:W-:-:S05]  /*3c80*/  FADD.FTZ R21, R20, R21 ;  /* 0x0000001514157221 */ /* 0x000fca0000010000 */
[----:B------:R-:W-:Y:S08]  /*3c90*/  MUFU.EX2 R108, R107 ;  /* 0x0000006b006c7308 */ /* 0x000ff00000000800 */
[----:B------:R-:W-:Y:S08]  /*3ca0*/  MUFU.EX2 R26, R26 ;  /* 0x0000001a001a7308 */ /* 0x000ff00000000800 */
[----:B------:R-:W-:Y:S08]  /*3cb0*/  MUFU.EX2 R25, R25 ;  /* 0x0000001900197308 */ /* 0x000ff00000000800 */
[----:B------:R-:W-:Y:S08]  /*3cc0*/  MUFU.EX2 R28, R28 ;  /* 0x0000001c001c7308 */ /* 0x000ff00000000800 */
[----:B------:R-:W-:Y:S01]  /*3cd0*/  MUFU.EX2 R27, R27 ;  /* 0x0000001b001b7308 */ /* 0x000fe20000000800 */
[C---:B-1----:R-:W-:Y:S06]  /*3ce0*/  HMMA.16816.F32 R68, R4.reuse, R8, R68 ;  /* 0x000000080444723c */ /* 0x042fec0000001844 */
[----:B------:R-:W-:Y:S01]  /*3cf0*/  HMMA.16816.F32 R72, R4, R10, R72 ;  /* 0x0000000a0448723c */ /* 0x000fe20000001848 */
[----:B------:R-:W1:Y:S05]  /*3d00*/  LDSM.16.MT88.4 R8, [R112+0x8000] ;  /* 0x008000007008783b */ /* 0x000e6a0000004200 */
[C---:B-1----:R-:W-:Y:S06]  /*3d10*/  HMMA.16816.F32 R76, R80.reuse, R8, RZ ;  /* 0x00000008504c723c */ /* 0x042fec00000018ff */
[----:B------:R-:W-:Y:S01]  /*3d20*/  HMMA.16816.F32 R80, R80, R10, RZ ;  /* 0x0000000a5050723c */ /* 0x000fe200000018ff */
[----:B------:R-:W1:-:S15]  /*3d30*/  LDSM.16.MT88.4 R8, [R112+0x8400] ;  /* 0x008400007008783b */ /* 0x000e5e0000004200 */
[----:B------:R-:W-:-:S02]  /*3d40*/  NOP ;  /* 0x0000000000007918 */ /* 0x000fc40000000000 */
[C---:B-1----:R-:W-:Y:S06]  /*3d50*/  HMMA.16816.F32 R76, R4.reuse, R8, R76 ;  /* 0x00000008044c723c */ /* 0x042fec000000184c */
[----:B------:R-:W-:Y:S01]  /*3d60*/  HMMA.16816.F32 R80, R4, R10, R80 ;  /* 0x0000000a0450723c */ /* 0x000fe20000001850 */
[----:B------:R-:W1:Y:S06]  /*3d70*/  LDSM.16.MT88.4 R8, [R114+0x6800] ;  /* 0x006800007208783b */ /* 0x000e6c0000004200 */
[--C-:B------:R-:W-:Y:S01]  /*3d80*/  FFMA.FTZ R4, R92, UR5, -R29.reuse ;  /* 0x000000055c047c23 */ /* 0x100fe2000801081d */
[----:B------:R-:W-:Y:S01]  /*3d90*/  FFMA.FTZ R92, R110, UR5, -R29 ;  /* 0x000000056e5c7c23 */ /* 0x000fe2000801081d */
[----:B--2---:R-:W-:-:S02]  /*3da0*/  F2FP.F16.F32.PACK_AB R6, R34, R85 ;  /* 0x000000552206723e */ /* 0x004fc400000000ff */
[----:B------:R2:W3:Y:S08]  /*3db0*/  MUFU.EX2 R94, R4 ;  /* 0x00000004005e7308 */ /* 0x0004f00000000800 */
[----:B------:R-:W4:Y:S01]  /*3dc0*/  MUFU.EX2 R92, R92 ;  /* 0x0000005c005c7308 */ /* 0x000f220000000800 */
[----:B--2---:R-:W-:Y:S01]  /*3dd0*/  F2FP.F16.F32.PACK_AB R4, R93, R104 ;  /* 0x000000685d04723e */ /* 0x004fe200000000ff */
[----:B------:R-:W-:Y:S01]  /*3de0*/  FADD.FTZ R104, R104, R21 ;  /* 0x0000001568687221 */ /* 0x000fe20000010000 */
[----:B---3--:R-:W-:Y:S01]  /*3df0*/  F2FP.F16.F32.PACK_AB R5, R35, R94 ;  /* 0x0000005e2305723e */ /* 0x008fe200000000ff */
[----:B------:R-:W-:-:S02]  /*3e00*/  FADD.FTZ R94, R94, R3 ;  /* 0x000000035e5e7221 */ /* 0x000fc40000010000 */
[----:B------:R-:W-:Y:S02]  /*3e10*/  FADD.FTZ R104, R93, R104 ;  /* 0x000000685d687221 */ /* 0x000fe40000010000 */
[----:B------:R-:W-:Y:S01]  /*3e20*/  FADD.FTZ R35, R35, R94 ;  /* 0x0000005e23237221 */ /* 0x000fe20000010000 */
[----:B----4-:R-:W-:Y:S01]  /*3e30*/  F2FP.F16.F32.PACK_AB R7, R33, R92 ;  /* 0x0000005c2107723e */ /* 0x010fe200000000ff */
[----:B------:R-:W-:Y:S02]  /*3e40*/  FADD.FTZ R85, R85, R104 ;  /* 0x0000006855557221 */ /* 0x000fe40000010000 */
[----:B------:R-:W-:Y:S02]  /*3e50*/  FADD.FTZ R92, R92, R35 ;  /* 0x000000235c5c7221 */ /* 0x000fe40000010000 */
[----:B------:R-:W-:Y:S02]  /*3e60*/  FADD.FTZ R34, R34, R85 ;  /* 0x0000005522227221 */ /* 0x000fe40000010000 */
[----:B-1----:R-:W-:Y:S01]  /*3e70*/  HMMA.16816.F32 R36, R4, R8, R36 ;  /* 0x000000080424723c */ /* 0x002fe20000001824 */
[----:B------:R-:W-:-:S05]  /*3e80*/  FADD.FTZ R33, R33, R92 ;  /* 0x0000005c21217221 */ /* 0x000fca0000010000 */
        /* <DEDUP_REMOVED lines=110> */
.L_x_4957:
[----:B------:R-:W-:-:S04]  /*4570*/  LEA R3, -R88, RZ, 0x6 ;  /* 0x000000ff58037211 */ /* 0x000fc800078e31ff */
[----:B------:R-:W-:-:S07]  /*4580*/  SHF.R.S32.HI R5, RZ, 0x1f, R3 ;  /* 0x0000001fff057819 */ /* 0x000fce0000011403 */
.L_x_4958:
[C---:B------:R-:W-:Y:S02]  /*4590*/  LEA R7, P1, R88.reuse, R3, 0x5 ;  /* 0x0000000358077211 */ /* 0x040fe400078228ff */
[C---:B------:R-:W-:Y:S02]  /*45a0*/  LEA R128, P3, R3.reuse, R128, 0x1 ;  /* 0x0000008003807211 */ /* 0x040fe400078608ff */
[-C--:B------:R-:W-:Y:S02]  /*45b0*/  IADD3 R4, P2, R3, R86.reuse, RZ ;  /* 0x0000005603047210 */ /* 0x080fe40007f5e0ff */
[----:B------:R-:W-:Y:S02]  /*45c0*/  IADD3 R86, P0, R7, R86, RZ ;  /* 0x0000005607567210 */ /* 0x000fe40007f1e0ff */
[----:B------:R-:W-:Y:S02]  /*45d0*/  LEA.HI.X R7, R88, R5, R89, 0x5, P1 ;  /* 0x0000000558077211 */ /* 0x000fe400008f2c59 */
[----:B------:R-:W-:Y:S01]  /*45e0*/  LEA.HI.X R129, R3, R129, R5, 0x1, P3 ;  /* 0x0000008103817211 */ /* 0x000fe200018f0c05 */
[--C-:B------:R-:W-:Y:S01]  /*45f0*/  IMAD.X R5, R5, 0x1, R84.reuse, P2 ;  /* 0x0000000105057824 */ /* 0x100fe200010e0654 */
[----:B------:R-:W-:Y:S01]  /*4600*/  LEA R12, P1, R4, UR8, 0x1 ;  /* 0x00000008040c7c11 */ /* 0x000fe2000f8208ff */
[----:B------:R-:W-:Y:S01]  /*4610*/  IMAD.X R7, R7, 0x1, R84, P0 ;  /* 0x0000000107077824 */ /* 0x000fe200000e0654 */
[----:B------:R-:W-:Y:S01]  /*4620*/  LEA R14, P2, R88, R128, 0x6 ;  /* 0x00000080580e7211 */ /* 0x000fe200078430ff */
[----:B------:R-:W-:Y:S01]  /*4630*/  @!PT LDS RZ, [RZ] ;  /* 0x00000000fffff984 */ /* 0x000fe20000000800 */
[----:B------:R-:W-:Y:S01]  /*4640*/  @!PT LDS RZ, [RZ] ;  /* 0x00000000fffff984 */ /* 0x000fe20000000800 */
[----:B------:R-:W-:Y:S01]  /*4650*/  @!PT LDS RZ, [RZ] ;  /* 0x00000000fffff984 */ /* 0x000fe20000000800 */
[----:B------:R-:W-:Y:S01]  /*4660*/  LDGSTS.E.BYPASS.LTC128B.128 [R121+0x6000], desc[UR10][R128.64] ;  /* 0x0600000080797fae */ /* 0x000fe2000b901d4a */
[----:B------:R-:W-:-:S02]  /*4670*/  LEA R24, P0, R86, UR8, 0x1 ;  /* 0x0000000856187c11 */ /* 0x000fc4000f8008ff */
[----:B------:R-:W-:Y:S01]  /*4680*/  LEA.HI.X R13, R4, UR9, R5, 0x1, P1 ;  /* 0x00000009040d7c11 */ /* 0x000fe200088f0c05 */
[----:B------:R-:W1:Y:S01]  /*4690*/  S2R R3, SR_TID.X ;  /* 0x0000000000037919 */ /* 0x000e620000002100 */
[----:B------:R-:W-:Y:S02]  /*46a0*/  LEA.HI.X R15, R88, R129, R89, 0x6, P2 ;  /* 0x00000081580f7211 */ /* 0x000fe400010f3459 */
[----:B------:R-:W-:Y:S01]  /*46b0*/  LEA.HI.X R25, R86, UR9, R7, 0x1, P0 ;  /* 0x0000000956197c11 */ /* 0x000fe200080f0c07 */
[----:B------:R-:W-:Y:S01]  /*46c0*/  LDGSTS.E.BYPASS.LTC128B.128 [R121+0x7000], desc[UR10][R12.64+0x40] ;  /* 0x070000400c797fae */ /* 0x000fe2000b901d4a */
[----:B------:R-:W-:-:S03]  /*46d0*/  ISETP.GE.AND P0, PT, R98, 0x3, PT ;  /* 0x000000036200780c */ /* 0x000fc60003f06270 */
[----:B------:R-:W-:Y:S04]  /*46e0*/  LDGSTS.E.BYPASS.LTC128B.128 [R121+0x8000], desc[UR10][R12.64+0x80] ;  /* 0x080000800c797fae */ /* 0x000fe8000b901d4a */
[----:B------:R2:W-:Y:S04]  /*46f0*/  LDGSTS.E.BYPASS.LTC128B.128 [R121+0x6800], desc[UR10][R14.64] ;  /* 0x068000000e797fae */ /* 0x0005e8000b901d4a */
[----:B------:R-:W-:Y:S04]  /*4700*/  LDGSTS.E.BYPASS.LTC128B.128 [R121+0x7800], desc[UR10][R24.64+0x40] ;  /* 0x0780004018797fae */ /* 0x000fe8000b901d4a */
[----:B------:R3:W-:Y:S04]  /*4710*/  LDGSTS.E.BYPASS.LTC128B.128 [R121+0x8800], desc[UR10][R24.64+0x80] ;  /* 0x0880008018797fae */ /* 0x0007e8000b901d4a */
[----:B------:R-:W-:Y:S04]  /*4720*/  LDSM.16.M88.4 R4, [R117] ;  /* 0x000000007504783b */ /* 0x000fe80000000200 */
[----:B------:R-:W3:Y:S04]  /*4730*/  LDSM.16.M88.4 R20, [R116+0x3400] ;  /* 0x003400007414783b */ /* 0x000ee80000000200 */
[----:B------:R-:W4:Y:S01]  /*4740*/  LDSM.16.M88.4 R28, [R116+0x3000] ;  /* 0x00300000741c783b */ /* 0x000f220000000200 */
[----:B-1----:R-:W-:-:S03]  /*4750*/  IMAD.SHL.U32 R3, R3, 0x2, RZ ;  /* 0x0000000203037824 */ /* 0x002fc600078e00ff */
[----:B------:R-:W-:Y:S02]  /*4760*/  LDSM.16.M88.4 R84, [R115] ;  /* 0x000000007354783b */ /* 0x000fe40000000200 */
[----:B------:R-:W-:Y:S02]  /*4770*/  LOP3.LUT R3, R3, 0x6, RZ, 0xc0, !PT ;  /* 0x0000000603037812 */ /* 0x000fe400078ec0ff */
[----:B------:R-:W1:Y:S03]  /*4780*/  LDSM.16.M88.4 R92, [R113+0x3400] ;  /* 0x00340000715c783b */ /* 0x000e660000000200 */
[----:B------:R-:W-:Y:S01]  /*4790*/  IMAD R3, R120, 0x40, R3 ;  /* 0x0000004078037824 */ /* 0x000fe200078e0203 */
[----:B------:R-:W5:Y:S04]  /*47a0*/  LDSM.16.M88.4 R16, [R113+0x3000] ;  /* 0x003000007110783b */ /* 0x000f680000000200 */
[----:B------:R-:W5:Y:S04]  /*47b0*/  LDSM.16.M88.4 R8, [R116+0x3800] ;  /* 0x003800007408783b */ /* 0x000f680000000200 */
[----:B--2---:R-:W2:Y:S04]  /*47c0*/  LDSM.16.M88.4 R12, [R113+0x3800] ;  /* 0x00380000710c783b */ /* 0x004ea80000000200 */
[----:B------:R-:W0:Y:S01]  /*47d0*/  LDGDEPBAR ;  /* 0x00000000000079af */ /* 0x000e220000000000 */
[C---:B---3--:R-:W-:Y:S06]  /*47e0*/  HMMA.16816.F32 R24, R4.reuse, R20, RZ ;  /* 0x000000140418723c */ /* 0x048fec00000018ff */
[C---:B------:R-:W-:Y:S06]  /*47f0*/  HMMA.16816.F32 R20, R4.reuse, R22, RZ ;  /* 0x000000160414723c */ /* 0x040fec00000018ff */
[C---:B----4-:R-:W-:Y:S06]  /*4800*/  HMMA.16816.F32 R32, R4.reuse, R28, RZ ;  /* 0x0000001c0420723c */ /* 0x050fec00000018ff */
[----:B------:R-:W-:Y:S06]  /*4810*/  HMMA.16816.F32 R28, R4, R30, RZ ;  /* 0x0000001e041c723c */ /* 0x000fec00000018ff */
[C---:B-1----:R-:W-:Y:S06]  /*4820*/  HMMA.16816.F32 R24, R84.reuse, R92, R24 ;  /* 0x0000005c5418723c */ /* 0x042fec0000001818 */
[C---:B------:R-:W-:Y:S01]  /*4830*/  HMMA.16816.F32 R20, R84.reuse, R94, R20 ;  /* 0x0000005e5414723c */ /* 0x040fe20000001814 */
[----:B------:R-:W1:Y:S05]  /*4840*/  LDSM.16.M88.4 R92, [R116+0x3c00] ;  /* 0x003c0000745c783b */ /* 0x000e6a0000000200 */
[C---:B-----5:R-:W-:Y:S06]  /*4850*/  HMMA.16816.F32 R32, R84.reuse, R16, R32 ;  /* 0x000000105420723c */ /* 0x060fec0000001820 */
[----:B------:R-:W-:Y:S06]  /*4860*/  HMMA.16816.F32 R28, R84, R18, R28 ;  /* 0x00000012541c723c */ /* 0x000fec000000181c */
[C---:B------:R-:W-:Y:S06]  /*4870*/  HMMA.16816.F32 R16, R4.reuse, R8, RZ ;  /* 0x000000080410723c */ /* 0x040fec00000018ff */
[----:B------:R-:W-:-:S15]  /*4880*/  HMMA.16816.F32 R8, R4, R10, RZ ;  /* 0x0000000a0408723c */ /* 0x000fde00000018ff */
[----:B------:R-:W-:-:S03]  /*4890*/  NOP ;  /* 0x0000000000007918 */ /* 0x000fc60000000000 */
[C---:B--2---:R-:W-:Y:S06]  /*48a0*/  HMMA.16816.F32 R16, R84.reuse, R12, R16 ;  /* 0x0000000c5410723c */ /* 0x044fec0000001810 */
[----:B------:R-:W-:Y:S06]  /*48b0*/  HMMA.16816.F32 R12, R84, R14, R8 ;  /* 0x0000000e540c723c */ /* 0x000fec0000001808 */
[C---:B-1----:R-:W-:Y:S06]  /*48c0*/  HMMA.16816.F32 R8, R4.reuse, R92, RZ ;  /* 0x0000005c0408723c */ /* 0x042fec00000018ff */
[----:B------:R-:W-:Y:S01]  /*48d0*/  HMMA.16816.F32 R4, R4, R94, RZ ;  /* 0x0000005e0404723c */ /* 0x000fe200000018ff */
[----:B------:R-:W1:-:S15]  /*48e0*/  LDSM.16.M88.4 R92, [R113+0x3c00] ;  /* 0x003c0000715c783b */ /* 0x000e5e0000000200 */
[----:B------:R-:W-:-:S02]  /*48f0*/  NOP ;  /* 0x0000000000007918 */ /* 0x000fc40000000000 */
        /* <DEDUP_REMOVED lines=55> */
[C---:B------:R-:W-:Y:S02]  /*4c70*/  VIADD R84, R3.reuse, 0x1 ;  /* 0x0000000103547836 */ /* 0x040fe40000000000 */
[----:B------:R-:W-:Y:S01]  /*4c80*/  VIADD R85, R3, 0x9 ;  /* 0x0000000903557836 */ /* 0x000fe20000000000 */
[----:B------:R-:W-:Y:S02]  /*4c90*/  BAR.SYNC.DEFER_BLOCKING 0x0 ;  /* 0x0000000000007b1d */ /* 0x000fe40000010000 */
[----:B------:R-:W-:-:S02]  /*4ca0*/  ISETP.GE.AND P4, PT, R84, R100, PT ;  /* 0x000000645400720c */ /* 0x000fc40003f86270 */
[-C--:B------:R-:W-:Y:S01]  /*4cb0*/  ISETP.GE.AND P5, PT, R84, R99.reuse, PT ;  /* 0x000000635400720c */ /* 0x080fe20003fa6270 */
[----:B------:R-:W-:Y:S01]  /*4cc0*/  VIADD R84, R3, 0x8 ;  /* 0x0000000803547836 */ /* 0x000fe20000000000 */
[-C--:B------:R-:W-:Y:S02]  /*4cd0*/  ISETP.GE.AND P3, PT, R85, R100.reuse, PT ;  /* 0x000000645500720c */ /* 0x080fe40003f66270 */
[----:B------:R-:W-:Y:S02]  /*4ce0*/  FSEL R35, R35, -INF , !P5 ;  /* 0xff80000023237808 */ /* 0x000fe40006800000 */
[C---:B------:R-:W-:Y:S02]  /*4cf0*/  ISETP.GE.AND P2, PT, R84.reuse, R100, PT ;  /* 0x000000645400720c */ /* 0x040fe40003f46270 */
[-C--:B------:R-:W-:Y:S02]  /*4d00*/  ISETP.GE.AND P1, PT, R84, R99.reuse, PT ;  /* 0x000000635400720c */ /* 0x080fe40003f26270 */
[----:B------:R-:W-:Y:S01]  /*4d10*/  FSEL R84, R33, -INF , !P4 ;  /* 0xff80000021547808 */ /* 0x000fe20006000000 */
[----:B------:R-:W-:Y:S01]  /*4d20*/  VIADD R33, R3, 0x10 ;  /* 0x0000001003217836 */ /* 0x000fe20000000000 */
[----:B------:R-:W-:Y:S01]  /*4d30*/  ISETP.GE.AND P4, PT, R85, R99, PT ;  /* 0x000000635500720c */ /* 0x000fe20003f86270 */
[----:B------:R-:W-:Y:S01]  /*4d40*/  VIADD R85, R3, 0x11 ;  /* 0x0000001103557836 */ /* 0x000fe20000000000 */
[----:B------:R-:W-:-:S02]  /*4d50*/  FSEL R28, R28, -INF , !P2 ;  /* 0xff8000001c1c7808 */ /* 0x000fc40005000000 */
        /* <DEDUP_REMOVED lines=8> */
[----:B------:R-:W-:Y:S02]  /*4de0*/  FSEL R31, R31, -INF , !P4 ;  /* 0xff8000001f1f7808 */ /* 0x000fe40006000000 */
[----:B------:R-:W-:Y:S02]  /*4df0*/  FSEL R143, R26, -INF , !P2 ;  /* 0xff8000001a8f7808 */ /* 0x000fe40005000000 */
[----:B------:R-:W-:Y:S02]  /*4e00*/  FSEL R140, R25, -INF , !P1 ;  /* 0xff800000198c7808 */ /* 0x000fe40004800000 */
[-C--:B------:R-:W-:Y:S02]  /*4e10*/  ISETP.GE.AND P4, PT, R29, R100.reuse, PT ;  /* 0x000000641d00720c */ /* 0x080fe40003f86270 */
[C---:B------:R-:W-:Y:S02]  /*4e20*/  ISETP.GE.AND P2, PT, R24.reuse, R100, PT ;  /* 0x000000641800720c */ /* 0x040fe40003f46270 */
[-C--:B------:R-:W-:Y:S01]  /*4e30*/  ISETP.GE.AND P1, PT, R24, R99.reuse, PT ;  /* 0x000000631800720c */ /* 0x080fe20003f26270 */
[----:B------:R-:W-:Y:S01]  /*4e40*/  VIADD R24, R3, 0x20 ;  /* 0x0000002003187836 */ /* 0x000fe20000000000 */
[----:B------:R-:W-:-:S02]  /*4e50*/  ISETP.GE.AND P3, PT, R85, R99, PT ;  /* 0x000000635500720c */ /* 0x000fc40003f66270 */
[----:B------:R-:W-:Y:S01]  /*4e60*/  FSEL R144, R20, -INF , !P4 ;  /* 0xff80000014907808 */ /* 0x000fe20006000000 */
[----:B------:R-:W-:Y:S01]  /*4e70*/  VIADD R20, R3, 0x21 ;  /* 0x0000002103147836 */ /* 0x000fe20000000000 */
[----:B------:R-:W-:Y:S02]  /*4e80*/  ISETP.GE.AND P5, PT, R29, R99, PT ;  /* 0x000000631d00720c */ /* 0x000fe40003fa6270 */
[----:B------:R-:W-:Y:S02]  /*4e90*/  FSEL R149, R27, -INF , !P3 ;  /* 0xff8000001b957808 */ /* 0x000fe40005800000 */
[----:B------:R-:W-:Y:S02]  /*4ea0*/  ISETP.GE.AND P3, PT, R24, R100, PT ;  /* 0x000000641800720c */ /* 0x000fe40003f66270 */
[----:B------:R-:W-:Y:S02]  /*4eb0*/  FSEL R151, R22, -INF , !P5 ;  /* 0xff80000016977808 */ /* 0x000fe40006800000 */
[----:B------:R-:W-:-:S02]  /*4ec0*/  FSEL R148, R21, -INF , !P2 ;  /* 0xff80000015947808 */ /* 0x000fc40005000000 */
[C---:B------:R-:W-:Y:S02]  /*4ed0*/  ISETP.GE.AND P5, PT, R20.reuse, R100, PT ;  /* 0x000000641400720c */ /* 0x040fe40003fa6270 */
[-C--:B------:R-:W-:Y:S01]  /*4ee0*/  ISETP.GE.AND P2, PT, R20, R99.reuse, PT ;  /* 0x000000631400720c */ /* 0x080fe20003f46270 */
[C---:B------:R-:W-:Y:S01]  /*4ef0*/  VIADD R20, R3.reuse, 0x28 ;  /* 0x0000002803147836 */ /* 0x040fe20000000000 */
[----:B------:R-:W-:Y:S01]  /*4f00*/  FSEL R106, R16, -INF , !P3 ;  /* 0xff800000106a7808 */ /* 0x000fe20005800000 */
[----:B------:R-:W-:Y:S01]  /*4f10*/  VIADD R16, R3, 0x29 ;  /* 0x0000002903107836 */ /* 0x000fe20000000000 */
[----:B------:R-:W-:Y:S02]  /*4f20*/  ISETP.GE.AND P4, PT, R24, R99, PT ;  /* 0x000000631800720c */ /* 0x000fe40003f86270 */
[----:B------:R-:W-:Y:S02]  /*4f30*/  FSEL R135, R23, -INF , !P1 ;  /* 0xff80000017877808 */ /* 0x000fe40004800000 */
[----:B------:R-:W-:-:S02]  /*4f40*/  FSEL R111, R18, -INF , !P4 ;  /* 0xff800000126f7808 */ /* 0x000fc40006000000 */
[----:B------:R-:W-:Y:S02]  /*4f50*/  FSEL R110, R17, -INF , !P5 ;  /* 0xff800000116e7808 */ /* 0x000fe40006800000 */
[-C--:B------:R-:W-:Y:S02]  /*4f60*/  ISETP.GE.AND P1, PT, R20, R100.reuse, PT ;  /* 0x000000641400720c */ /* 0x080fe40003f26270 */
[C---:B------:R-:W-:Y:S02]  /*4f70*/  ISETP.GE.AND P4, PT, R16.reuse, R100, PT ;  /* 0x000000641000720c */ /* 0x040fe40003f86270 */
[-C--:B------:R-:W-:Y:S01]  /*4f80*/  ISETP.GE.AND P5, PT, R16, R99.reuse, PT ;  /* 0x000000631000720c */ /* 0x080fe20003fa6270 */
        /* <DEDUP_REMOVED lines=8> */
[----:B------:R-:W-:Y:S02]  /*5010*/  FSEL R134, R13, -INF , !P4 ;  /* 0xff8000000d867808 */ /* 0x000fe40006000000 */
[----:B------:R-:W-:-:S02]  /*5020*/  ISETP.GE.AND P3, PT, R12, R100, PT ;  /* 0x000000640c00720c */ /* 0x000fc40003f66270 */
[----:B------:R-:W-:Y:S01]  /*5030*/  ISETP.GE.AND P4, PT, R12, R99, PT ;  /* 0x000000630c00720c */ /* 0x000fe20003f86270 */
[C---:B------:R-:W-:Y:S01]  /*5040*/  VIADD R12, R3.reuse, 0x38 ;  /* 0x00000038030c7836 */ /* 0x040fe20000000000 */
[----:B------:R-:W-:Y:S01]  /*5050*/  FSEL R130, R8, -INF , !P2 ;  /* 0xff80000008827808 */ /* 0x000fe20005000000 */
[C---:B------:R-:W-:Y:S01]  /*5060*/  VIADD R8, R3.reuse, 0x39 ;  /* 0x0000003903087836 */ /* 0x040fe20000000000 */
[----:B------:R-:W-:Y:S02]  /*5070*/  FSEL R95, R10, -INF , !P1 ;  /* 0xff8000000a5f7808 */ /* 0x000fe40004800000 */
[----:B------:R-:W-:Y:S02]  /*5080*/  ISETP.GE.AND P1, PT, R3, R100, PT ;  /* 0x000000640300720c */ /* 0x000fe40003f26270 */
[----:B------:R-:W-:Y:S02]  /*5090*/  FSEL R131, R15, -INF , !P5 ;  /* 0xff8000000f837808 */ /* 0x000fe40006800000 */
[----:B------:R-:W-:-:S02]  /*50a0*/  FSEL R133, R9, -INF , !P3 ;  /* 0xff80000009857808 */ /* 0x000fc40005800000 */
[----:B------:R-:W-:Y:S02]  /*50b0*/  FSEL R98, R11, -INF , !P4 ;  /* 0xff8000000b627808 */ /* 0x000fe40006000000 */
[----:B------:R-:W-:Y:S02]  /*50c0*/  FSEL R32, R32, -INF , !P1 ;  /* 0xff80000020207808 */ /* 0x000fe40004800000 */
[CC--:B------:R-:W-:Y:S02]  /*50d0*/  ISETP.GE.AND P5, PT, R12.reuse, R100.reuse, PT ;  /* 0x000000640c00720c */ /* 0x0c0fe40003fa6270 */
[-C--:B------:R-:W-:Y:S02]  /*50e0*/  ISETP.GE.AND P2, PT, R12, R99.reuse, PT ;  /* 0x000000630c00720c */ /* 0x080fe40003f46270 */
        /* <DEDUP_REMOVED lines=12> */
[----:B------:R-:W-:-:S04]  /*51b0*/  MOV R10, RZ ;  /* 0x000000ff000a7202 */ /* 0x000fc80000000f00 */
        /* <DEDUP_REMOVED lines=11> */
[----:B-1----:R-:W-:-:S04]  /*5270*/  IMAD.MOV R5, RZ, RZ, -R11 ;  /* 0x000000ffff057224 */ /* 0x002fc800078e0a0b */
        /* <DEDUP_REMOVED lines=27> */
[----:B------:R1:W2:Y:S04]  /*5430*/  LDG.E R7, desc[UR10][R10.64] ;  /* 0x0000000a0a077981 */ /* 0x0002a8000c1e1900 */
[----:B------:R-:W2:Y:S01]  /*5440*/  LDG.E R6, desc[UR10][R12.64] ;  /* 0x0000000a0c067981 */ /* 0x000ea2000c1e1900 */
[----:B------:R-:W-:Y:S02]  /*5450*/  IMAD.IADD R8, R5, 0x1, -R8 ;  /* 0x0000000105087824 */ /* 0x000fe400078e0a08 */
[----:B------:R-:W3:Y:S02]  /*5460*/  LDC.64 R4, c[0x0][0x230] ;  /* 0x00008c00ff047b82 */ /* 0x000ee40000000a00 */
[----:B------:R-:W-:-:S05]  /*5470*/  IMAD R8, R8, R3, -0x40 ;  /* 0xffffffc008087424 */ /* 0x000fca00078e0203 */
[----:B------:R-:W-:-:S05]  /*5480*/  SHF.R.S32.HI R3, RZ, 0x1f, R8 ;  /* 0x0000001fff037819 */ /* 0x000fca0000011408 */
[----:B------:R-:W-:-:S04]  /*5490*/  IMAD R3, R3, R90, RZ ;  /* 0x0000005a03037224 */ /* 0x000fc800078e02ff */
[C---:B------:R-:W-:Y:S02]  /*54a0*/  IMAD R3, R8.reuse, R91, R3 ;  /* 0x0000005b08037224 */ /* 0x040fe400078e0203 */
[----:B-1----:R-:W-:-:S04]  /*54b0*/  IMAD.WIDE.U32 R10, R8, R90, RZ ;  /* 0x0000005a080a7225 */ /* 0x002fc800078e00ff */
        /* <DEDUP_REMOVED lines=9> */
.L_x_4960:
[----:B------:R-:W-:-:S04]  /*5550*/  LEA R4, -R90, RZ, 0x6 ;  /* 0x000000ff5a047211 */ /* 0x000fc800078e31ff */
[----:B------:R-:W-:-:S07]  /*5560*/  SHF.R.S32.HI R5, RZ, 0x1f, R4 ;  /* 0x0000001fff057819 */ /* 0x000fce0000011404 */
.L_x_4961:
[CC--:B------:R-:W-:Y:S02]  /*5570*/  LEA R6, P1, R90.reuse, R4.reuse, 0x5 ;  /* 0x000000045a067211 */ /* 0x0c0fe400078228ff */
[C---:B------:R-:W-:Y:S02]  /*5580*/  IADD3 R4, P2, R101.reuse, R4, RZ ;  /* 0x0000000465047210 */ /* 0x040fe40007f5e0ff */
[----:B------:R-:W-:Y:S02]  /*5590*/  IADD3 R6, P0, R101, R6, RZ ;  /* 0x0000000665067210 */ /* 0x000fe40007f1e0ff */
[----:B------:R-:W-:Y:S01]  /*55a0*/  LEA.HI.X R91, R90, R5, R91, 0x5, P1 ;  /* 0x000000055a5b7211 */ /* 0x000fe200008f2c5b */
[----:B------:R-:W-:Y:S01]  /*55b0*/  IMAD.X R5, R102, 0x1, R5, P2 ;  /* 0x0000000166057824 */ /* 0x000fe200010e0605 */
[----:B------:R-:W-:-:S03]  /*55c0*/  LEA R136, P1, R4, R96, 0x1 ;  /* 0x0000006004887211 */ /* 0x000fc600078208ff */
[----:B------:R-:W-:Y:S01]  /*55d0*/  IMAD.X R91, R102, 0x1, R91, P0 ;  /* 0x00000001665b7824 */ /* 0x000fe200000e065b */
[----:B------:R-:W-:Y:S02]  /*55e0*/  LEA R96, P0, R6, R96, 0x1 ;  /* 0x0000006006607211 */ /* 0x000fe400078008ff */
        /* <DEDUP_REMOVED lines=12> */
.L_x_4959:
        /* <DEDUP_REMOVED lines=34> */
[----:B------:R-:W2:Y:S04]  /*58d0*/  SHFL.BFLY PT, R3, R6, 0x2, 0x1f ;  /* 0x0c401f0006037f89 */ /* 0x000ea800000e0000 */
[----:B------:R-:W3:Y:S01]  /*58e0*/  SHFL.BFLY PT, R4, R5, 0x2, 0x1f ;  /* 0x0c401f0005047f89 */ /* 0x000ee200000e0000 */
[----:B--2---:R-:W-:Y:S02]  /*58f0*/  FMNMX.FTZ R3, R6, R3, !PT ;  /* 0x0000000306037209 */ /* 0x004fe40007810000 */
[----:B---3--:R-:W-:-:S03]  /*5900*/  FMNMX.FTZ R4, R5, R4, !PT ;  /* 0x0000000405047209 */ /* 0x008fc60007810000 */
[----:B------:R-:W2:Y:S04]  /*5910*/  SHFL.BFLY PT, R92, R3, 0x1, 0x1f ;  /* 0x0c201f00035c7f89 */ /* 0x000ea800000e0000 */
[----:B------:R-:W3:Y:S01]  /*5920*/  SHFL.BFLY PT, R91, R4, 0x1, 0x1f ;  /* 0x0c201f00045b7f89 */ /* 0x000ee200000e0000 */
[----:B--2---:R-:W-:Y:S02]  /*5930*/  FMNMX.FTZ R92, R3, R92, !PT ;  /* 0x0000005c035c7209 */ /* 0x004fe40007810000 */
[----:B---3--:R-:W-:-:S03]  /*5940*/  FMNMX.FTZ R91, R4, R91, !PT ;  /* 0x0000005b045b7209 */ /* 0x008fc60007810000 */
        /* <DEDUP_REMOVED lines=11> */
[--C-:B-1----:R-:W-:Y:S01]  /*5a00*/  FFMA.FTZ R96, R84, UR5, -R147.reuse ;  /* 0x0000000554607c23 */ /* 0x102fe20008010893 */
        /* <DEDUP_REMOVED lines=34> */
[----:B------:R-:W-:Y:S01]  /*5c30*/  FFMA.FTZ R134, R142, UR5, -R147 ;  /* 0x000000058e867c23 */ /* 0x000fe20008010893 */
[--C-:B------:R-:W-:Y:S01]  /*5c40*/  FFMA.FTZ R95, R95, UR5, -R102.reuse ;  /* 0x000000055f5f7c23 */ /* 0x100fe20008010866 */
[----:B------:R-:W-:-:S04]  /*5c50*/  FFMA.FTZ R99, R99, UR5, -R102 ;  /* 0x0000000563637c23 */ /* 0x000fc80008010866 */
[----:B------:R-:W-:Y:S08]  /*5c60*/  MUFU.EX2 R97, R97 ;  /* 0x0000006100617308 */ /* 0x000ff00000000800 */
[----:B------:R-:W2:Y:S01]  /*5c70*/  MUFU.EX2 R2, R2 ;  /* 0x0000000200027308 */ /* 0x000ea20000000800 */
[----:B----4-:R-:W-:-:S07]  /*5c80*/  F2FP.F16.F32.PACK_AB R86, R3, R94 ;  /* 0x0000005e0356723e */ /* 0x010fce00000000ff */
[----:B------:R-:W4:Y:S08]  /*5c90*/  MUFU.EX2 R103, R103 ;  /* 0x0000006700677308 */ /* 0x000f300000000800 */
[----:B------:R-:W5:Y:S01]  /*5ca0*/  MUFU.EX2 R101, R101 ;  /* 0x0000006500657308 */ /* 0x000f620000000800 */
[----:B--2---:R-:W-:-:S07]  /*5cb0*/  F2FP.F16.F32.PACK_AB R85, R2, R97 ;  /* 0x000000610255723e */ /* 0x004fce00000000ff */
[----:B------:R-:W-:Y:S01]  /*5cc0*/  MUFU.EX2 R93, R93 ;  /* 0x0000005d005d7308 */ /* 0x000fe20000000800 */
[-C--:B----4-:R-:W-:Y:S01]  /*5cd0*/  FMUL.FTZ R20, R52, R103.reuse ;  /* 0x0000006734147220 */ /* 0x090fe20000410000 */
[-C--:B------:R-:W-:Y:S01]  /*5ce0*/  FMUL.FTZ R21, R53, R103.reuse ;  /* 0x0000006735157220 */ /* 0x080fe20000410000 */
[-C--:B------:R-:W-:Y:S01]  /*5cf0*/  FMUL.FTZ R56, R56, R103.reuse ;  /* 0x0000006738387220 */ /* 0x080fe20000410000 */
[-C--:B------:R-:W-:Y:S01]  /*5d00*/  FMUL.FTZ R57, R57, R103.reuse ;  /* 0x0000006739397220 */ /* 0x080fe20000410000 */
[-C--:B------:R-:W-:Y:S01]  /*5d10*/  FMUL.FTZ R12, R44, R103.reuse ;  /* 0x000000672c0c7220 */ /* 0x080fe20000410000 */
[-C--:B------:R-:W-:Y:S01]  /*5d20*/  FMUL.FTZ R13, R45, R103.reuse ;  /* 0x000000672d0d7220 */ /* 0x080fe20000410000 */
[----:B------:R-:W-:Y:S01]  /*5d30*/  FMUL.FTZ R48, R48, R103 ;  /* 0x0000006730307220 */ /* 0x000fe20000410000 */
[----:B------:R-:W2:Y:S01]  /*5d40*/  MUFU.EX2 R0, R0 ;  /* 0x0000000000007308 */ /* 0x000ea20000000800 */
[-C--:B-----5:R-:W-:Y:S01]  /*5d50*/  FMUL.FTZ R22, R54, R101.reuse ;  /* 0x0000006536167220 */ /* 0x0a0fe20000410000 */
        /* <DEDUP_REMOVED lines=14> */
[----:B------:R-:W-:Y:S01]  /*5e40*/  LDSM.16.MT88.4 R60, [R114+0x6400] ;  /* 0x00640000723c783b */ /* 0x000fe20000004200 */
[----:B--2---:R-:W-:Y:S01]  /*5e50*/  F2FP.F16.F32.PACK_AB R87, R0, R93 ;  /* 0x0000005d0057723e */ /* 0x004fe200000000ff */
[----:B------:R-:W2:Y:S01]  /*5e60*/  MUFU.EX2 R145, R145 ;  /* 0x0000009100917308 */ /* 0x000ea20000000800 */
[----:B------:R-:W-:Y:S01]  /*5e70*/  FMUL.FTZ R5, R37, R103 ;  /* 0x0000006725057220 */ /* 0x000fe20000410000 */
[-C--:B------:R-:W-:Y:S01]  /*5e80*/  FMUL.FTZ R6, R38, R101.reuse ;  /* 0x0000006526067220 */ /* 0x080fe20000410000 */
[----:B------:R-:W-:Y:S01]  /*5e90*/  FMUL.FTZ R7, R39, R101 ;  /* 0x0000006527077220 */ /* 0x000fe20000410000 */
[-C--:B------:R-:W-:Y:S01]  /*5ea0*/  FMUL.FTZ R40, R40, R103.reuse ;  /* 0x0000006728287220 */ /* 0x080fe20000410000 */
[----:B------:R-:W-:Y:S01]  /*5eb0*/  FMUL.FTZ R41, R41, R103 ;  /* 0x0000006729297220 */ /* 0x000fe20000410000 */
[C---:B------:R-:W-:Y:S01]  /*5ec0*/  HMMA.16816.F32 R20, R84.reuse, R24, R20 ;  /* 0x000000185414723c */ /* 0x040fe20000001814 */
[-C--:B------:R-:W-:Y:S01]  /*5ed0*/  FMUL.FTZ R42, R42, R101.reuse ;  /* 0x000000652a2a7220 */ /* 0x080fe20000410000 */
[----:B------:R-:W-:Y:S01]  /*5ee0*/  MUFU.EX2 R140, R140 ;  /* 0x0000008c008c7308 */ /* 0x000fe20000000800 */
[----:B------:R-:W-:Y:S01]  /*5ef0*/  FMUL.FTZ R43, R43, R101 ;  /* 0x000000652b2b7220 */ /* 0x000fe20000410000 */
[-C--:B------:R-:W-:Y:S01]  /*5f00*/  FMUL.FTZ R64, R64, R103.reuse ;  /* 0x0000006740407220 */ /* 0x080fe20000410000 */
[----:B------:R-:W-:Y:S01]  /*5f10*/  FMUL.FTZ R65, R65, R103 ;  /* 0x0000006741417220 */ /* 0x000fe20000410000 */
[C---:B------:R-:W-:Y:S01]  /*5f20*/  HMMA.16816.F32 R24, R84.reuse, R26, R56 ;  /* 0x0000001a5418723c */ /* 0x040fe20000001838 */
[----:B------:R-:W-:Y:S01]  /*5f30*/  LDSM.16.MT88.4 R56, [R112+0x6400] ;  /* 0x006400007038783b */ /* 0x000fe20000004200 */
[-C--:B------:R-:W-:Y:S01]  /*5f40*/  FMUL.FTZ R66, R66, R101.reuse ;  /* 0x0000006542427220 */ /* 0x080fe20000410000 */
[----:B------:R-:W-:Y:S01]  /*5f50*/  FMUL.FTZ R67, R67, R101 ;  /* 0x0000006543437220 */ /* 0x000fe20000410000 */
[----:B------:R-:W4:Y:S01]  /*5f60*/  MUFU.EX2 R139, R139 ;  /* 0x0000008b008b7308 */ /* 0x000f220000000800 */
[----:B--2---:R-:W-:Y:S01]  /*5f70*/  F2FP.F16.F32.PACK_AB R52, R145, R146 ;  /* 0x000000929134723e */ /* 0x004fe200000000ff */
        /* <DEDUP_REMOVED lines=8> */
[----:B------:R-:W2:Y:S01]  /*6000*/  LDSM.16.MT88.4 R48, [R112+0x8000] ;  /* 0x008000007030783b */ /* 0x000ea20000004200 */
[----:B------:R-:W-:Y:S01]  /*6010*/  FMUL.FTZ R81, R81, R103 ;  /* 0x0000006751517220 */ /* 0x000fe20000410000 */
[-C--:B------:R-:W-:Y:S01]  /*6020*/  FMUL.FTZ R82, R82, R101.reuse ;  /* 0x0000006552527220 */ /* 0x080fe20000410000 */
[----:B------:R-:W-:Y:S01]  /*6030*/  FMUL.FTZ R83, R83, R101 ;  /* 0x0000006553537220 */ /* 0x000fe20000410000 */
[C---:B-1----:R-:W-:Y:S01]  /*6040*/  HMMA.16816.F32 R4, R84.reuse, R8, R4 ;  /* 0x000000085404723c */ /* 0x042fe20000001804 */
[-C--:B------:R-:W-:Y:S01]  /*6050*/  FMUL.FTZ R36, R68, R103.reuse ;  /* 0x0000006744247220 */ /* 0x080fe20000410000 */
[----:B------:R-:W-:Y:S01]  /*6060*/  FMUL.FTZ R37, R69, R103 ;  /* 0x0000006745257220 */ /* 0x000fe20000410000 */
[----:B------:R-:W1:Y:S01]  /*6070*/  MUFU.EX2 R143, R143 ;  /* 0x0000008f008f7308 */ /* 0x000e620000000800 */
[----:B----4-:R-:W-:Y:S01]  /*6080*/  F2FP.F16.F32.PACK_AB R54, R139, R140 ;  /* 0x0000008c8b36723e */ /* 0x010fe200000000ff */
[-C--:B------:R-:W-:Y:S01]  /*6090*/  FMUL.FTZ R38, R70, R101.reuse ;  /* 0x0000006546267220 */ /* 0x080fe20000410000 */
[C---:B------:R-:W-:Y:S01]  /*60a0*/  HMMA.16816.F32 R8, R84.reuse, R10, R40 ;  /* 0x0000000a5408723c */ /* 0x040fe20000001828 */
[----:B------:R-:W4:Y:S01]  /*60b0*/  LDSM.16.MT88.4 R40, [R114+0x8000] ;  /* 0x008000007228783b */ /* 0x000f220000004200 */
[----:B------:R-:W-:Y:S01]  /*60c0*/  FMUL.FTZ R39, R71, R101 ;  /* 0x0000006547277220 */ /* 0x000fe20000410000 */
[-C--:B------:R-:W-:Y:S01]  /*60d0*/  FMUL.FTZ R72, R72, R103.reuse ;  /* 0x0000006748487220 */ /* 0x080fe20000410000 */
[----:B------:R-:W-:Y:S01]  /*60e0*/  FMUL.FTZ R73, R73, R103 ;  /* 0x0000006749497220 */ /* 0x000fe20000410000 */
[----:B------:R-:W-:Y:S01]  /*60f0*/  MUFU.EX2 R138, R138 ;  /* 0x0000008a008a7308 */ /* 0x000fe20000000800 */
[----:B---3--:R-:W-:Y:S01]  /*6100*/  HMMA.16816.F32 R28, R84, R32, R28 ;  /* 0x00000020541c723c */ /* 0x008fe2000000181c */
[-C--:B------:R-:W-:Y:S01]  /*6110*/  FMUL.FTZ R74, R74, R101.reuse ;  /* 0x000000654a4a7220 */ /* 0x080fe20000410000 */
[----:B------:R-:W-:Y:S01]  /*6120*/  FMUL.FTZ R75, R75, R101 ;  /* 0x000000654b4b7220 */ /* 0x000fe20000410000 */
[----:B------:R-:W-:Y:S01]  /*6130*/  FFMA.FTZ R103, R109, R103, R104 ;  /* 0x000000676d677223 */ /* 0x000fe20000010068 */
[----:B------:R-:W-:-:S02]  /*6140*/  FFMA.FTZ R97, R108, R101, R97 ;  /* 0x000000656c617223 */ /* 0x000fc40000010061 */
[----:B------:R-:W-:Y:S01]  /*6150*/  HMMA.16816.F32 R32, R84, R34, R64 ;  /* 0x000000225420723c */ /* 0x000fe20000001840 */
[----:B------:R-:W3:Y:S01]  /*6160*/  MUFU.EX2 R135, R135 ;  /* 0x0000008700877308 */ /* 0x000ee20000000800 */
[----:B-1----:R-:W-:Y:S01]  /*6170*/  F2FP.F16.F32.PACK_AB R53, R143, R144 ;  /* 0x000000908f35723e */ /* 0x002fe200000000ff */
[----:B------:R-:W-:Y:S01]  /*6180*/  LDSM.16.MT88.4 R64, [R112+0x7c00] ;  /* 0x007c00007040783b */ /* 0x000fe20000004200 */
[----:B------:R-:W-:Y:S01]  /*6190*/  FADD.FTZ R103, R96, R103 ;  /* 0x0000006760677221 */ /* 0x000fe20000010000 */
[----:B------:R-:W-:-:S03]  /*61a0*/  FADD.FTZ R2, R2, R97 ;  /* 0x0000006102027221 */ /* 0x000fc60000010000 */
[----:B------:R-:W-:Y:S01]  /*61b0*/  FADD.FTZ R94, R94, R103 ;  /* 0x000000675e5e7221 */ /* 0x000fe20000010000 */
[----:B------:R-:W-:Y:S03]  /*61c0*/  MUFU.EX2 R148, R148 ;  /* 0x0000009400947308 */ /* 0x000fe60000000800 */
[----:B------:R-:W-:-:S04]  /*61d0*/  FADD.FTZ R3, R3, R94 ;  /* 0x0000005e03037221 */ /* 0x000fc80000010000 */
[----:B------:R-:W-:Y:S01]  /*61e0*/  FADD.FTZ R146, R146, R3 ;  /* 0x0000000392927221 */ /* 0x000fe20000010000 */
[----:B------:R-:W-:Y:S01]  /*61f0*/  MUFU.EX2 R151, R151 ;  /* 0x0000009700977308 */ /* 0x000fe20000000800 */
[----:B---3--:R-:W-:Y:S01]  /*6200*/  F2FP.F16.F32.PACK_AB R55, R135, R138 ;  /* 0x0000008a8737723e */ /* 0x008fe200000000ff */
[----:B--2---:R-:W-:Y:S01]  /*6210*/  HMMA.16816.F32 R44, R84, R48, R44 ;  /* 0x00000030542c723c */ /* 0x004fe2000000182c */
[----:B------:R-:W-:-:S04]  /*6220*/  FADD.FTZ R145, R145, R146 ;  /* 0x0000009291917221 */ /* 0x000fc80000010000 */
[----:B------:R-:W-:Y:S01]  /*6230*/  FADD.FTZ R140, R140, R145 ;  /* 0x000000918c8c7221 */ /* 0x000fe20000010000 */
[----:B------:R-:W-:Y:S01]  /*6240*/  HMMA.16816.F32 R12, R52, R56, R12 ;  /* 0x00000038340c723c */ /* 0x000fe2000000180c */
[----:B------:R-:W-:Y:S02]  /*6250*/  MUFU.EX2 R106, R106 ;  /* 0x0000006a006a7308 */ /* 0x000fe40000000800 */
[----:B------:R-:W-:-:S03]  /*6260*/  FADD.FTZ R139, R139, R140 ;  /* 0x0000008c8b8b7221 */ /* 0x000fc60000010000 */
[C---:B------:R-:W-:Y:S01]  /*6270*/  HMMA.16816.F32 R16, R52.reuse, R58, R16 ;  /* 0x0000003a3410723c */ /* 0x040fe20000001810 */
[----:B------:R-:W1:Y:S02]  /*6280*/  LDSM.16.MT88.4 R56, [R112+0x7400] ;  /* 0x007400007038783b */ /* 0x000e640000004200 */
[----:B------:R-:W-:Y:S03]  /*6290*/  MUFU.EX2 R149, R149 ;  /* 0x0000009500957308 */ /* 0x000fe60000000800 */
[C---:B------:R-:W-:Y:S05]  /*62a0*/  HMMA.16816.F32 R4, R52.reuse, R60, R4 ;  /* 0x0000003c3404723c */ /* 0x040fea0000001804 */
[----:B------:R-:W-:Y:S01]  /*62b0*/  MUFU.EX2 R111, R111 ;  /* 0x0000006f006f7308 */ /* 0x000fe20000000800 */
[----:B------:R-:W-:Y:S01]  /*62c0*/  HMMA.16816.F32 R8, R52, R62, R8 ;  /* 0x0000003e3408723c */ /* 0x000fe20000001808 */
[----:B------:R-:W2:Y:S05]  /*62d0*/  LDSM.16.MT88.4 R60, [R114+0x7400] ;  /* 0x00740000723c783b */ /* 0x000eaa0000004200 */
[C---:B------:R-:W-:Y:S01]  /*62e0*/  HMMA.16816.F32 R48, R84.reuse, R50, R80 ;  /* 0x000000325430723c */ /* 0x040fe20000001850 */
[----:B------:R-:W-:Y:S01]  /*62f0*/  MUFU.EX2 R132, R132 ;  /* 0x0000008400847308 */ /* 0x000fe20000000800 */
[----:B------:R-:W-:Y:S04]  /*6300*/  LDSM.16.MT88.4 R80, [R112+0x8800] ;  /* 0x008800007050783b */ /* 0x000fe80000004200 */
[C---:B----4-:R-:W-:Y:S03]  /*6310*/  HMMA.16816.F32 R36, R84.reuse, R40, R36 ;  /* 0x000000285424723c */ /* 0x050fe60000001824 */
[----:B------:R-:W-:Y:S03]  /*6320*/  MUFU.EX2 R105, R105 ;  /* 0x0000006900697308 */ /* 0x000fe60000000800 */
[----:B------:R-:W-:Y:S01]  /*6330*/  HMMA.16816.F32 R40, R84, R42, R72 ;  /* 0x0000002a5428723c */ /* 0x000fe20000001848 */
[----:B------:R-:W-:Y:S04]  /*6340*/  LDSM.16.MT88.4 R72, [R114+0x8800] ;  /* 0x008800007248783b */ /* 0x000fe80000004200 */
[----:B------:R-:W-:Y:S01]  /*6350*/  MUFU.EX2 R110, R110 ;  /* 0x0000006e006e7308 */ /* 0x000fe20000000800 */
[C---:B-1----:R-:W-:Y:S07]  /*6360*/  HMMA.16816.F32 R28, R52.reuse, R56, R28 ;  /* 0x00000038341c723c */ /* 0x042fee000000181c */
[----:B------:R-:W-:Y:S01]  /*6370*/  MUFU.EX2 R130, R130 ;  /* 0x0000008200827308 */ /* 0x000fe20000000800 */
[C---:B------:R-:W-:Y:S01]  /*6380*/  HMMA.16816.F32 R32, R52.reuse, R58, R32 ;  /* 0x0000003a3420723c */ /* 0x040fe20000001820 */
[----:B------:R-:W1:Y:S06]  /*6390*/  LDSM.16.MT88.4 R56, [R112+0x8400] ;  /* 0x008400007038783b */ /* 0x000e6c0000004200 */
[----:B------:R-:W3:Y:S01]  /*63a0*/  MUFU.EX2 R107, R107 ;  /* 0x0000006b006b7308 */ /* 0x000ee20000000800 */
[C---:B--2---:R-:W-:Y:S06]  /*63b0*/  HMMA.16816.F32 R20, R52.reuse, R60, R20 ;  /* 0x0000003c3414723c */ /* 0x044fec0000001814 */
[----:B------:R-:W-:Y:S01]  /*63c0*/  HMMA.16816.F32 R24, R52, R62, R24 ;  /* 0x0000003e3418723c */ /* 0x000fe20000001818 */
[----:B------:R-:W2:Y:S01]  /*63d0*/  LDSM.16.MT88.4 R60, [R114+0x8400] ;  /* 0x00840000723c783b */ /* 0x000ea20000004200 */
[----:B------:R-:W-:Y:S01]  /*63e0*/  MUFU.EX2 R131, R131 ;  /* 0x0000008300837308 */ /* 0x000fe20000000800 */
[----:B---3--:R-:W-:-:S07]  /*63f0*/  F2FP.F16.F32.PACK_AB R84, R107, R130 ;  /* 0x000000826b54723e */ /* 0x008fce00000000ff */
[----:B------:R-:W3:Y:S08]  /*6400*/  MUFU.EX2 R134, R134 ;  /* 0x0000008600867308 */ /* 0x000ef00000000800 */
[----:B------:R-:W-:Y:S08]  /*6410*/  MUFU.EX2 R95, R95 ;  /* 0x0000005f005f7308 */ /* 0x000ff00000000800 */
[----:B------:R-:W-:Y:S01]  /*6420*/  MUFU.EX2 R99, R99 ;  /* 0x0000006300637308 */ /* 0x000fe20000000800 */
[----:B---3--:R-:W-:Y:S01]  /*6430*/  F2FP.F16.F32.PACK_AB R86, R134, R131 ;  /* 0x000000838656723e */ /* 0x008fe200000000ff */
[C---:B-1----:R-:W-:Y:S06]  /*6440*/  HMMA.16816.F32 R44, R52.reuse, R56, R44 ;  /* 0x00000038342c723c */ /* 0x042fec000000182c */
[C---:B------:R-:W-:Y:S01]  /*6450*/  HMMA.16816.F32 R48, R52.reuse, R58, R48 ;  /* 0x0000003a3430723c */ /* 0x040fe20000001830 */
[----:B------:R-:W1:Y:S05]  /*6460*/  LDSM.16.MT88.4 R56, [R114+0x6800] ;  /* 0x006800007238783b */ /* 0x000e6a0000004200 */
        /* <DEDUP_REMOVED lines=14> */
[----:B------:R-:W3:Y:S01]  /*6550*/  LDSM.16.MT88.4 R40, [R114+0x6c00] ;  /* 0x006c00007228783b */ /* 0x000ee20000004200 */
[--C-:B------:R-:W-:Y:S01]  /*6560*/  FFMA.FTZ R36, R98, UR5, -R102.reuse ;  /* 0x0000000562247c23 */ /* 0x100fe20008010866 */
[----:B------:R-:W-:Y:S01]  /*6570*/  FFMA.FTZ R98, R100, UR5, -R102 ;  /* 0x0000000564627c23 */ /* 0x000fe20008010866 */
[----:B------:R-:W-:Y:S02]  /*6580*/  FADD.FTZ R130, R107, R130 ;  /* 0x000000826b827221 */ /* 0x000fe40000010000 */
[----:B-1----:R-:W-:Y:S01]  /*6590*/  HMMA.16816.F32 R4, R52, R56, R4 ;  /* 0x000000383404723c */ /* 0x002fe20000001804 */
[----:B------:R-:W1:Y:S01]  /*65a0*/  MUFU.EX2 R100, R36 ;  /* 0x0000002400647308 */ /* 0x000e620000000800 */
[----:B------:R-:W-:-:S04]  /*65b0*/  FADD.FTZ R109, R131, R130 ;  /* 0x00000082836d7221 */ /* 0x000fc80000010000 */
[C---:B------:R-:W-:Y:S01]  /*65c0*/  HMMA.16816.F32 R8, R52.reuse, R58, R8 ;  /* 0x0000003a3408723c */ /* 0x040fe20000001808 */
[----:B------:R-:W4:Y:S01]  /*65d0*/  LDSM.16.MT88.4 R56, [R114+0x7800] ;  /* 0x007800007238783b */ /* 0x000f220000004200 */
[----:B------:R-:W-:Y:S01]  /*65e0*/  FADD.FTZ R109, R134, R109 ;  /* 0x0000006d866d7221 */ /* 0x000fe20000010000 */
[----:B------:R-:W5:Y:S03]  /*65f0*/  MUFU.EX2 R98, R98 ;  /* 0x0000006200627308 */ /* 0x000f660000000800 */
[C---:B------:R-:W-:Y:S06]  /*6600*/  HMMA.16816.F32 R76, R52.reuse, R80, R44 ;  /* 0x00000050344c723c */ /* 0x040fec000000182c */
[----:B------:R-:W-:Y:S01]  /*6610*/  HMMA.16816.F32 R80, R52, R82, R48 ;  /* 0x000000523450723c */ /* 0x000fe20000001830 */
[----:B------:R-:W4:Y:S01]  /*6620*/  LDSM.16.MT88.4 R48, [R112+0x6c00] ;  /* 0x006c00007030783b */ /* 0x000f220000004200 */
[----:B-1----:R-:W-:-:S04]  /*6630*/  F2FP.F16.F32.PACK_AB R85, R100, R95 ;  /* 0x0000005f6455723e */ /* 0x002fc800000000ff */
[----:B--2---:R-:W-:Y:S01]  /*6640*/  HMMA.16816.F32 R12, R52, R60, R12 ;  /* 0x0000003c340c723c */ /* 0x004fe2000000180c */
[----:B-----5:R-:W-:-:S05]  /*6650*/  F2FP.F16.F32.PACK_AB R87, R99, R98 ;  /* 0x000000626357723e */ /* 0x020fca00000000ff */
[----:B------:R-:W-:Y:S06]  /*6660*/  HMMA.16816.F32 R16, R52, R62, R16 ;  /* 0x0000003e3410723c */ /* 0x000fec0000001810 */
[C---:B---3--:R-:W-:Y:S01]  /*6670*/  HMMA.16816.F32 R36, R84.reuse, R40, R4 ;  /* 0x000000285424723c */ /* 0x048fe20000001804 */
[----:B------:R-:W1:Y:S05]  /*6680*/  LDSM.16.MT88.4 R4, [R112+0x8c00] ;  /* 0x008c00007004783b */ /* 0x000e6a0000004200 */
[----:B------:R-:W-:Y:S01]  /*6690*/  HMMA.16816.F32 R40, R84, R42, R8 ;  /* 0x0000002a5428723c */ /* 0x000fe20000001808 */
[----:B------:R-:W2:Y:S05]  /*66a0*/  LDSM.16.MT88.4 R8, [R114+0x8c00] ;  /* 0x008c00007208783b */ /* 0x000eaa0000004200 */
[C---:B----4-:R-:W-:Y:S06]  /*66b0*/  HMMA.16816.F32 R20, R52.reuse, R56, R20 ;  /* 0x000000383414723c */ /* 0x050fec0000001814 */
[----:B------:R-:W-:Y:S01]  /*66c0*/  HMMA.16816.F32 R24, R52, R58, R24 ;  /* 0x0000003a3418723c */ /* 0x000fe20000001818 */
[----:B------:R-:W3:Y:S05]  /*66d0*/  LDSM.16.MT88.4 R56, [R112+0x7800] ;  /* 0x007800007038783b */ /* 0x000eea0000004200 */
[C---:B------:R-:W-:Y:S06]  /*66e0*/  HMMA.16816.F32 R44, R84.reuse, R48, R12 ;  /* 0x00000030542c723c */ /* 0x040fec000000180c */
[----:B------:R-:W-:Y:S01]  /*66f0*/  HMMA.16816.F32 R48, R84, R50, R16 ;  /* 0x000000325430723c */ /* 0x000fe20000001810 */
[----:B------:R-:W-:Y:S01]  /*6700*/  FADD.FTZ R13, R93, R2 ;  /* 0x000000025d0d7221 */ /* 0x000fe20000010000 */
[----:B------:R-:W-:-:S03]  /*6710*/  MOV R2, R92 ;  /* 0x0000005c00027202 */ /* 0x000fc60000000f00 */
[----:B------:R-:W-:-:S04]  /*6720*/  FADD.FTZ R13, R0, R13 ;  /* 0x0000000d000d7221 */ /* 0x000fc80000010000 */
[----:B------:R-:W-:Y:S01]  /*6730*/  FADD.FTZ R144, R144, R13 ;  /* 0x0000000d90907221 */ /* 0x000fe20000010000 */
[----:B-1----:R-:W-:Y:S03]  /*6740*/  HMMA.16816.F32 R76, R84, R4, R76 ;  /* 0x00000004544c723c */ /* 0x002fe6000000184c */
        /* <DEDUP_REMOVED lines=8> */
[----:B---3--:R-:W-:Y:S03]  /*67d0*/  HMMA.16816.F32 R28, R52, R56, R28 ;  /* 0x00000038341c723c */ /* 0x008fe6000000181c */
[----:B------:R-:W-:-:S03]  /*67e0*/  FADD.FTZ R105, R105, R132 ;  /* 0x0000008469697221 */ /* 0x000fc60000010000 */
[----:B------:R-:W-:Y:S01]  /*67f0*/  HMMA.16816.F32 R32, R52, R58, R32 ;  /* 0x0000003a3420723c */ /* 0x000fe20000001820 */
[----:B------:R-:W1:Y:S01]  /*6800*/  LDSM.16.MT88.4 R56, [R114+0x7c00] ;  /* 0x007c00007238783b */ /* 0x000e620000004200 */
[----:B------:R-:W-:-:S04]  /*6810*/  FADD.FTZ R110, R110, R105 ;  /* 0x000000696e6e7221 */ /* 0x000fc80000010000 */
[----:B------:R-:W-:Y:S01]  /*6820*/  HMMA.16816.F32 R80, R84, R6, R80 ;  /* 0x000000065450723c */ /* 0x000fe20000001850 */
[----:B------:R-:W-:-:S04]  /*6830*/  FADD.FTZ R95, R95, R110 ;  /* 0x0000006e5f5f7221 */ /* 0x000fc80000010000 */
[----:B------:R-:W-:-:S04]  /*6840*/  FADD.FTZ R95, R100, R95 ;  /* 0x0000005f645f7221 */ /* 0x000fc80000010000 */
[----:B------:R-:W-:-:S03]  /*6850*/  FADD.FTZ R98, R98, R95 ;  /* 0x0000005f62627221 */ /* 0x000fc60000010000 */
[----:B------:R-:W-:Y:S01]  /*6860*/  HMMA.16816.F32 R60, R84, R64, R28 ;  /* 0x00000040543c723c */ /* 0x000fe2000000181c */
[----:B------:R-:W-:-:S05]  /*6870*/  FADD.FTZ R108, R99, R98 ;  /* 0x00000062636c7221 */ /* 0x000fca0000010000 */
[C---:B------:R-:W-:Y:S06]  /*6880*/  HMMA.16816.F32 R64, R84.reuse, R66, R32 ;  /* 0x000000425440723c */ /* 0x040fec0000001820 */
[C---:B-1----:R-:W-:Y:S06]  /*6890*/  HMMA.16816.F32 R52, R84.reuse, R56, R20 ;  /* 0x000000385434723c */ /* 0x042fec0000001814 */
[----:B------:R-:W-:-:S15]  /*68a0*/  HMMA.16816.F32 R56, R84, R58, R24 ;  /* 0x0000003a5438723c */ /* 0x000fde0000001818 */
[----:B------:R-:W-:-:S09]  /*68b0*/  NOP ;  /* 0x0000000000007918 */ /* 0x000fd20000000000 */
.L_x_4956:
[----:B------:R-:W-:-:S13]  /*68c0*/  ISETP.GE.AND P0, PT, R120, 0x1, PT ;  /* 0x000000017800780c */ /* 0x000fda0003f06270 */
[----:B------:R-:W-:Y:S05]  /*68d0*/  @!P0 BRA `(.L_x_4962) ;  /* 0x0000002000848947 */ /* 0x000fea0003800000 */
[C---:B------:R-:W-:Y:S01]  /*68e0*/  IMAD.SHL.U32 R135, R88.reuse, 0x20, RZ ;  /* 0x0000002058877824 */ /* 0x040fe200078e00ff */
[----:B------:R-:W-:Y:S01]  /*68f0*/  SHF.L.U64.HI R134, R88, 0x5, R89 ;  /* 0x0000000558867819 */ /* 0x000fe20000010259 */
[----:B------:R-:W-:Y:S01]  /*6900*/  IMAD.U32 R131, R90, -0x40, RZ ;  /* 0xffffffc05a837824 */ /* 0x000fe200078e00ff */
[----:B------:R-:W-:Y:S01]  /*6910*/  MOV R3, R0 ;  /* 0x0000000000037202 */ /* 0x000fe20000000f00 */
[----:B------:R-:W-:Y:S01]  /*6920*/  IMAD.U32 R133, R88, -0x40, RZ ;  /* 0xffffffc058857824 */ /* 0x000fe200078e00ff */
[C---:B------:R-:W-:Y:S01]  /*6930*/  SHF.L.U64.HI R134, R135.reuse, 0x1, R134 ;  /* 0x0000000187867819 */ /* 0x040fe20000010286 */
[----:B------:R-:W-:Y:S01]  /*6940*/  IMAD.MOV.U32 R85, RZ, RZ, R2 ;  /* 0x000000ffff557224 */ /* 0x000fe200078e0002 */
[----:B------:R-:W-:Y:S01]  /*6950*/  SHF.L.U32 R135, R135, 0x1, RZ ;  /* 0x0000000187877819 */ /* 0x000fe200000006ff */
[----:B------:R-:W-:Y:S01]  /*6960*/  ULDC UR4, c[0x0][0x2ec] ;  /* 0x0000bb0000047ab9 */ /* 0x000fe20000000800 */
[----:B------:R-:W-:Y:S02]  /*6970*/  SHF.R.S32.HI R132, RZ, 0x1f, R133 ;  /* 0x0000001fff847819 */ /* 0x000fe40000011485 */
[----:B------:R-:W-:-:S07]  /*6980*/  SHF.R.S32.HI R130, RZ, 0x1f, R131 ;  /* 0x0000001fff827819 */ /* 0x000fce0000011483 */
.L_x_4966:
        /* <DEDUP_REMOVED lines=66> */
.L_x_4963:
[C---:B------:R-:W-:Y:S04]  /*6db0*/  LEA R128, P0, R8.reuse, R128, 0x1 ;  /* 0x0000008008807211 */ /* 0x040fe800078008ff */
[----:B------:R-:W-:Y:S02]  /*6dc0*/  LEA.HI.X R129, R8, R129, R87, 0x1, P0 ;  /* 0x0000008108817211 */ /* 0x000fe400000f0c57 */
[----:B------:R-:W-:Y:S03]  /*6dd0*/  IADD3 R86, P0, R135, R128, RZ ;  /* 0x0000008087567210 */ /* 0x000fe60007f1e0ff */
[----:B------:R-:W-:Y:S01]  /*6de0*/  @!PT LDS RZ, [RZ] ;  /* 0x00000000fffff984 */ /* 0x000fe20000000800 */
[----:B------:R-:W-:Y:S01]  /*6df0*/  @!PT LDS RZ, [RZ] ;  /* 0x00000000fffff984 */ /* 0x000fe20000000800 */
[----:B------:R-:W-:Y:S01]  /*6e00*/  @!PT LDS RZ, [RZ] ;  /* 0x00000000fffff984 */ /* 0x000fe20000000800 */
[----:B------:R1:W-:Y:S02]  /*6e10*/  LDGSTS.E.BYPASS.LTC128B.128 [R121+0x6000], desc[UR10][R128.64] ;  /* 0x0600000080797fae */ /* 0x0003e4000b901d4a */
[----:B------:R-:W-:Y:S01]  /*6e20*/  IMAD.X R87, R134, 0x1, R129, P0 ;  /* 0x0000000186577824 */ /* 0x000fe200000e0681 */
[----:B------:R-:W-:Y:S01]  /*6e30*/  ISETP.GE.AND P0, PT, R120, 0x2, PT ;  /* 0x000000027800780c */ /* 0x000fe20003f06270 */
        /* <DEDUP_REMOVED lines=16> */
[----:B------:R-:W2:Y:S05]  /*6f40*/  LDSM.16.M88.4 R96, [R113+0x3000] ;  /* 0x003000007160783b */ /* 0x000eaa0000000200 */
        /* <DEDUP_REMOVED lines=72> */
[----:B------:R-:W-:Y:S02]  /*73d0*/  MOV R90, R131 ;  /* 0x00000083005a7202 */ /* 0x000fe40000000f00 */
[----:B------:R-:W-:Y:S01]  /*73e0*/  MOV R89, R130 ;  /* 0x0000008200597202 */ /* 0x000fe20000000f00 */
        /* <DEDUP_REMOVED lines=35> */
[----:B------:R-:W-:Y:S09]  /*7620*/  ISETP.GE.U32.AND P5, PT, R86, R2, PT ;  /* 0x000000025600720c */ /* 0x000ff20003fa6070 */
[----:B------:R-:W-:Y:S04]  /*7630*/  @P4 VIADD R88, R88, 0x1 ;  /* 0x0000000158584836 */ /* 0x000fe80000000000 */
[----:B------:R-:W-:Y:S01]  /*7640*/  @P5 VIADD R90, R90, 0x1 ;  /* 0x000000015a5a5836 */ /* 0x000fe20000000000 */
[----:B------:R-:W-:Y:S03]  /*7650*/  @!P0 IADD3 R88, -R88, RZ, RZ ;  /* 0x000000ff58588210 */ /* 0x000fe60007ffe1ff */
[----:B------:R-:W-:Y:S01]  /*7660*/  @!P2 IMAD.MOV R90, RZ, RZ, -R90 ;  /* 0x000000ffff5aa224 */ /* 0x000fe200078e0a5a */
[C---:B------:R-:W-:Y:S02]  /*7670*/  SEL R87, R93.reuse, R88, !P1 ;  /* 0x000000585d577207 */ /* 0x040fe40004800000 */
[----:B------:R-:W1:Y:S02]  /*7680*/  LDC.64 R88, c[0x0][0x248] ;  /* 0x00009200ff587b82 */ /* 0x000e640000000a00 */
        /* <DEDUP_REMOVED lines=21> */
.L_x_4965:
[----:B------:R-:W1:Y:S01]  /*77e0*/  LDC.64 R86, c[0x0][0x248] ;  /* 0x00009200ff567b82 */ /* 0x000e620000000a00 */
[C---:B------:R-:W-:Y:S04]  /*77f0*/  LEA R136, P0, R90.reuse, R136, 0x1 ;  /* 0x000000885a887211 */ /* 0x040fe800078008ff */
[----:B------:R-:W-:Y:S05]  /*7800*/  LEA.HI.X R137, R90, R137, R89, 0x1, P0 ;  /* 0x000000895a897211 */ /* 0x000fea00000f0c59 */
[----:B------:R-:W-:Y:S01]  /*7810*/  @!PT LDS RZ, [RZ] ;  /* 0x00000000fffff984 */ /* 0x000fe20000000800 */
[----:B------:R-:W-:Y:S01]  /*7820*/  @!PT LDS RZ, [RZ] ;  /* 0x00000000fffff984 */ /* 0x000fe20000000800 */
[----:B------:R-:W-:Y:S01]  /*7830*/  @!PT LDS RZ, [RZ] ;  /* 0x00000000fffff984 */ /* 0x000fe20000000800 */
[----:B------:R2:W-:Y:S04]  /*7840*/  LDGSTS.E.BYPASS.LTC128B.128 [R121+0x3000], desc[UR10][R136.64] ;  /* 0x0300000088797fae */ /* 0x0005e8000b901d4a */
[----:B------:R2:W-:Y:S04]  /*7850*/  LDGSTS.E.BYPASS.LTC128B.128 [R121+0x4000], desc[UR10][R136.64+0x40] ;  /* 0x0400004088797fae */ /* 0x0005e8000b901d4a */
[----:B------:R2:W-:Y:S01]  /*7860*/  LDGSTS.E.BYPASS.LTC128B.128 [R121+0x5000], desc[UR10][R136.64+0x80] ;  /* 0x0500008088797fae */ /* 0x0005e2000b901d4a */
[C---:B-1----:R-:W-:Y:S04]  /*7870*/  LEA R88, P0, R86.reuse, R136, 0x6 ;  /* 0x0000008856587211 */ /* 0x042fe800078030ff */
[----:B------:R-:W-:Y:S05]  /*7880*/  LEA.HI.X R89, R86, R137, R87, 0x6, P0 ;  /* 0x0000008956597211 */ /* 0x000fea00000f3457 */
[----:B------:R2:W-:Y:S04]  /*7890*/  LDGSTS.E.BYPASS.LTC128B.128 [R121+0x3800], desc[UR10][R88.64] ;  /* 0x0380000058797fae */ /* 0x0005e8000b901d4a */
[----:B------:R2:W-:Y:S04]  /*78a0*/  LDGSTS.E.BYPASS.LTC128B.128 [R121+0x4800], desc[UR10][R88.64+0x40] ;  /* 0x0480004058797fae */ /* 0x0005e8000b901d4a */
[----:B------:R2:W-:Y:S04]  /*78b0*/  LDGSTS.E.BYPASS.LTC128B.128 [R121+0x5800], desc[UR10][R88.64+0x80] ;  /* 0x0580008058797fae */ /* 0x0005e8000b901d4a */
[----:B------:R-:W0:Y:S02]  /*78c0*/  LDGDEPBAR ;  /* 0x00000000000079af */ /* 0x000e240000000000 */
.L_x_4964:
[----:B--2---:R-:W-:Y:S01]  /*78d0*/  FMNMX.FTZ R88, R4, R85, !PT ;  /* 0x0000005504587209 */ /* 0x004fe20007810000 */
        /* <DEDUP_REMOVED lines=129> */
[----:B------:R-:W-:Y:S01]  /*80f0*/  FMUL.FTZ R81, R84, R81 ;  /* 0x0000005154517220 */ /* 0x000fe20000410000 */
        /* <DEDUP_REMOVED lines=13> */
[--C-:B------:R-:W-:Y:S01]  /*81d0*/  FFMA.FTZ R157, R30, UR4, -R105.reuse ;  /* 0x000000041e9d7c23 */ /* 0x100fe20008010869 */
[--C-:B------:R-:W-:Y:S01]  /*81e0*/  FFMA.FTZ R156, R31, UR4, -R105.reuse ;  /* 0x000000041f9c7c23 */ /* 0x100fe20008010869 */
[--C-:B------:R-:W-:Y:S01]  /*81f0*/  FFMA.FTZ R160, R34, UR4, -R105.reuse ;  /* 0x0000000422a07c23 */ /* 0x100fe20008010869 */
[----:B------:R-:W-:Y:S01]  /*8200*/  FFMA.FTZ R163, R35, UR4, -R105 ;  /* 0x0000000423a37c23 */ /* 0x000fe20008010869 */
[----:B------:R-:W-:Y:S01]  /*8210*/  FFMA.FTZ R109, R84, R109, R107 ;  /* 0x0000006d546d7223 */ /* 0x000fe2000001006b */
[C---:B------:R-:W-:Y:S02]  /*8220*/  HMMA.16816.F32 R36, R92.reuse, R96, R36 ;  /* 0x000000605c24723c */ /* 0x040fe40000001824 */
[----:B------:R-:W-:Y:S03]  /*8230*/  MUFU.EX2 R142, R142 ;  /* 0x0000008e008e7308 */ /* 0x000fe60000000800 */
[----:B------:R-:W-:Y:S01]  /*8240*/  FFMA.FTZ R165, R3, R108, R104 ;  /* 0x0000006c03a57223 */ /* 0x000fe20000010068 */
[C---:B------:R-:W-:Y:S01]  /*8250*/  HMMA.16816.F32 R40, R92.reuse, R98, R40 ;  /* 0x000000625c28723c */ /* 0x040fe20000001828 */
[----:B------:R-:W2:Y:S05]  /*8260*/  LDSM.16.MT88.4 R96, [R112+0x6000] ;  /* 0x006000007060783b */ /* 0x000eaa0000004200 */
[----:B------:R-:W3:Y:S01]  /*8270*/  MUFU.EX2 R143, R143 ;  /* 0x0000008f008f7308 */ /* 0x000ee20000000800 */
[----:B------:R-:W-:Y:S01]  /*8280*/  ISETP.GT.AND P0, PT, R120, 0x1, PT ;  /* 0x000000017800780c */ /* 0x000fe20003f04270 */
[----:B------:R-:W-:Y:S03]  /*8290*/  FADD.FTZ R110, R110, R109 ;  /* 0x0000006d6e6e7221 */ /* 0x000fe60000010000 */
[----:B------:R-:W-:Y:S01]  /*82a0*/  FADD.FTZ R138, R138, R165 ;  /* 0x000000a58a8a7221 */ /* 0x000fe20000010000 */
[----:B------:R-:W-:Y:S01]  /*82b0*/  MOV R3, R0 ;  /* 0x0000000000037202 */ /* 0x000fe20000000f00 */
[----:B------:R-:W-:Y:S01]  /*82c0*/  LDSM.16.MT88.4 R104, [R114+0x6c00] ;  /* 0x006c00007268783b */ /* 0x000fe20000004200 */
[----:B------:R-:W-:Y:S02]  /*82d0*/  FADD.FTZ R139, R139, R110 ;  /* 0x0000006e8b8b7221 */ /* 0x000fe40000010000 */
[----:B------:R-:W-:Y:S01]  /*82e0*/  MUFU.EX2 R144, R144 ;  /* 0x0000009000907308 */ /* 0x000fe20000000800 */
[----:B------:R-:W-:Y:S01]  /*82f0*/  MOV R85, R2 ;  /* 0x0000000200557202 */ /* 0x000fe20000000f00 */
[----:B------:R-:W-:Y:S08]  /*8300*/  FADD.FTZ R88, R88, R139 ;  /* 0x0000008b58587221 */ /* 0x000ff00000010000 */
[----:B------:R-:W4:Y:S10]  /*8310*/  MUFU.EX2 R145, R145 ;  /* 0x0000009100917308 */ /* 0x000f340000000800 */
[----:B------:R-:W-:Y:S10]  /*8320*/  MUFU.EX2 R146, R146 ;  /* 0x0000009200927308 */ /* 0x000ff40000000800 */
[----:B------:R-:W5:Y:S01]  /*8330*/  MUFU.EX2 R147, R147 ;  /* 0x0000009300937308 */ /* 0x000f620000000800 */
[C---:B--2---:R-:W-:Y:S09]  /*8340*/  HMMA.16816.F32 R44, R92.reuse, R96, R44 ;  /* 0x000000605c2c723c */ /* 0x044ff2000000182c */
[----:B------:R-:W-:Y:S01]  /*8350*/  MUFU.EX2 R149, R149 ;  /* 0x0000009500957308 */ /* 0x000fe20000000800 */
[C---:B------:R-:W-:Y:S01]  /*8360*/  HMMA.16816.F32 R48, R92.reuse, R98, R48 ;  /* 0x000000625c30723c */ /* 0x040fe20000001830 */
[----:B------:R-:W2:Y:S08]  /*8370*/  LDSM.16.MT88.4 R96, [R114+0x7000] ;  /* 0x007000007260783b */ /* 0x000eb00000004200 */
[----:B------:R-:W5:Y:S10]  /*8380*/  MUFU.EX2 R150, R150 ;  /* 0x0000009600967308 */ /* 0x000f740000000800 */
[----:B------:R-:W-:Y:S10]  /*8390*/  MUFU.EX2 R151, R151 ;  /* 0x0000009700977308 */ /* 0x000ff40000000800 */
[----:B------:R-:W5:Y:S10]  /*83a0*/  MUFU.EX2 R148, R148 ;  /* 0x0000009400947308 */ /* 0x000f740000000800 */
        /* <DEDUP_REMOVED lines=17> */
[----:B------:R-:W5:Y:S01]  /*84c0*/  MUFU.EX2 R163, R163 ;  /* 0x000000a300a37308 */ /* 0x000f620000000800 */
[C---:B--2---:R-:W-:Y:S06]  /*84d0*/  HMMA.16816.F32 R68, R92.reuse, R96, R68 ;  /* 0x000000605c44723c */ /* 0x044fec0000001844 */
[C---:B------:R-:W-:Y:S01]  /*84e0*/  HMMA.16816.F32 R72, R92.reuse, R98, R72 ;  /* 0x000000625c48723c */ /* 0x040fe20000001848 */
[----:B------:R-:W2:Y:S05]  /*84f0*/  LDSM.16.MT88.4 R96, [R112+0x8000] ;  /* 0x008000007060783b */ /* 0x000eaa0000004200 */
[C---:B--2---:R-:W-:Y:S06]  /*8500*/  HMMA.16816.F32 R76, R92.reuse, R96, R76 ;  /* 0x000000605c4c723c */ /* 0x044fec000000184c */
[----:B------:R-:W-:Y:S01]  /*8510*/  HMMA.16816.F32 R80, R92, R98, R80 ;  /* 0x000000625c50723c */ /* 0x000fe20000001850 */
[----:B------:R-:W2:Y:S06]  /*8520*/  LDSM.16.MT88.4 R96, [R114+0x6400] ;  /* 0x006400007260783b */ /* 0x000eac0000004200 */
[C---:B-1----:R-:W-:Y:S01]  /*8530*/  F2FP.F16.F32.PACK_AB R92, R140.reuse, R141 ;  /* 0x0000008d8c5c723e */ /* 0x042fe200000000ff */
[----:B------:R-:W-:Y:S03]  /*8540*/  FADD.FTZ R141, R141, R88 ;  /* 0x000000588d8d7221 */ /* 0x000fe60000010000 */
[----:B---3--:R-:W-:Y:S01]  /*8550*/  F2FP.F16.F32.PACK_AB R93, R143, R142 ;  /* 0x0000008e8f5d723e */ /* 0x008fe200000000ff */
[----:B------:R-:W-:Y:S01]  /*8560*/  FADD.FTZ R141, R140, R141 ;  /* 0x0000008d8c8d7221 */ /* 0x000fe20000010000 */
[----:B----4-:R-:W-:Y:S02]  /*8570*/  F2FP.F16.F32.PACK_AB R94, R145, R144 ;  /* 0x00000090915e723e */ /* 0x010fe400000000ff */
[----:B-----5:R-:W-:Y:S01]  /*8580*/  F2FP.F16.F32.PACK_AB R95, R147, R146 ;  /* 0x00000092935f723e */ /* 0x020fe200000000ff */
[----:B------:R-:W-:Y:S04]  /*8590*/  FADD.FTZ R144, R144, R141 ;  /* 0x0000008d90907221 */ /* 0x000fe80000010000 */
[----:B------:R-:W-:Y:S02]  /*85a0*/  FADD.FTZ R144, R145, R144 ;  /* 0x0000009091907221 */ /* 0x000fe40000010000 */
        /* <DEDUP_REMOVED lines=38> */
[----:B------:R-:W-:Y:S05]  /*8810*/  HMMA.16816.F32 R80, R92, R102, R80 ;  /* 0x000000665c50723c */ /* 0x000fea0000001850 */
[----:B------:R-:W-:Y:S02]  /*8820*/  FADD.FTZ R101, R111, R138 ;  /* 0x0000008a6f657221 */ /* 0x000fe40000010000 */
[----:B------:R-:W2:Y:S01]  /*8830*/  LDSM.16.MT88.4 R108, [R114+0x7c00] ;  /* 0x007c0000726c783b */ /* 0x000ea20000004200 */
[----:B------:R-:W-:Y:S03]  /*8840*/  F2FP.F16.F32.PACK_AB R92, R158, R159 ;  /* 0x0000009f9e5c723e */ /* 0x000fe600000000ff */
[----:B------:R-:W-:Y:S01]  /*8850*/  F2FP.F16.F32.PACK_AB R93, R156, R157 ;  /* 0x0000009d9c5d723e */ /* 0x000fe200000000ff */
[----:B------:R-:W-:Y:S01]  /*8860*/  FADD.FTZ R139, R90, R101 ;  /* 0x000000655a8b7221 */ /* 0x000fe20000010000 */
[----:B------:R-:W-:Y:S02]  /*8870*/  F2FP.F16.F32.PACK_AB R94, R161, R162 ;  /* 0x000000a2a15e723e */ /* 0x000fe400000000ff */
[----:B------:R-:W-:Y:S01]  /*8880*/  F2FP.F16.F32.PACK_AB R95, R163, R160 ;  /* 0x000000a0a35f723e */ /* 0x000fe200000000ff */
[----:B------:R-:W3:Y:S01]  /*8890*/  LDSM.16.MT88.4 R100, [R112+0x7c00] ;  /* 0x007c00007064783b */ /* 0x000ee20000004200 */
[----:B------:R-:W-:Y:S04]  /*88a0*/  FADD.FTZ R142, R142, R139 ;  /* 0x0000008b8e8e7221 */ /* 0x000fe80000010000 */
[----:B------:R-:W-:Y:S01]  /*88b0*/  FADD.FTZ R143, R143, R142 ;  /* 0x0000008e8f8f7221 */ /* 0x000fe20000010000 */
[C---:B------:R-:W-:Y:S03]  /*88c0*/  HMMA.16816.F32 R36, R92.reuse, R104, R36 ;  /* 0x000000685c24723c */ /* 0x040fe60000001824 */
[----:B------:R-:W-:Y:S03]  /*88d0*/  FADD.FTZ R88, R146, R143 ;  /* 0x0000008f92587221 */ /* 0x000fe60000010000 */
[C---:B------:R-:W-:Y:S01]  /*88e0*/  HMMA.16816.F32 R40, R92.reuse, R106, R40 ;  /* 0x0000006a5c28723c */ /* 0x040fe20000001828 */
[----:B------:R-:W4:Y:S04]  /*88f0*/  LDSM.16.MT88.4 R104, [R114+0x8c00] ;  /* 0x008c00007268783b */ /* 0x000f280000004200 */
[----:B------:R-:W-:Y:S01]  /*8900*/  FADD.FTZ R88, R147, R88 ;  /* 0x0000005893587221 */ /* 0x000fe20000010000 */
[C---:B-1----:R-:W-:Y:S05]  /*8910*/  HMMA.16816.F32 R44, R92.reuse, R96, R44 ;  /* 0x000000605c2c723c */ /* 0x042fea000000182c */
[----:B------:R-:W-:Y:S01]  /*8920*/  FADD.FTZ R151, R151, R88 ;  /* 0x0000005897977221 */ /* 0x000fe20000010000 */
[C---:B------:R-:W-:Y:S01]  /*8930*/  HMMA.16816.F32 R48, R92.reuse, R98, R48 ;  /* 0x000000625c30723c */ /* 0x040fe20000001830 */
[----:B------:R-:W1:Y:S04]  /*8940*/  LDSM.16.MT88.4 R96, [R112+0x8c00] ;  /* 0x008c00007060783b */ /* 0x000e680000004200 */
[----:B------:R-:W-:Y:S01]  /*8950*/  IADD3 R88, R120, -0x1, RZ ;  /* 0xffffffff78587810 */ /* 0x000fe20007ffe0ff */
[----:B------:R-:W-:Y:S01]  /*8960*/  FADD.FTZ R148, R148, R151 ;  /* 0x0000009794947221 */ /* 0x000fe20000010000 */
[C---:B--2---:R-:W-:Y:S04]  /*8970*/  HMMA.16816.F32 R52, R92.reuse, R108, R52 ;  /* 0x0000006c5c34723c */ /* 0x044fe80000001834 */
[----:B------:R-:W-:Y:S01]  /*8980*/  FADD.FTZ R155, R155, R148 ;  /* 0x000000949b9b7221 */ /* 0x000fe20000010000 */
[----:B------:R-:W-:Y:S01]  /*8990*/  MOV R120, R88 ;  /* 0x0000005800787202 */ /* 0x000fe20000000f00 */
        /* <DEDUP_REMOVED lines=20> */
[----:B------:R-:W-:Y:S06]  /*8ae0*/  @P0 BRA `(.L_x_4966) ;  /* 0xffffffdc00a80947 */ /* 0x000fec000383ffff */
.L_x_4962:
        /* <DEDUP_REMOVED lines=173> */
.L_x_4967:
        /* <DEDUP_REMOVED lines=10> */
.L_x_4968:
[----:B------:R-:W1:Y:S01]  /*9660*/  S2R R0, SR_CTAID.Z ;  /* 0x0000000000007919 */ /* 0x000e620000002700 */
[----:B------:R-:W1:Y:S01]  /*9670*/  LDC R5, c[0x0][0x270] ;  /* 0x00009c00ff057b82 */ /* 0x000e620000000800 */
[----:B------:R-:W1:Y:S07]  /*9680*/  S2R R2, SR_CTAID.Y ;  /* 0x0000000000027919 */ /* 0x000e6e0000002600 */
[----:B------:R-:W2:Y:S01]  /*9690*/  LDC R119, c[0x0][0x2c4] ;  /* 0x0000b100ff777b82 */ /* 0x000ea20000000800 */
[----:B-1----:R-:W-:-:S04]  /*96a0*/  IMAD R2, R2, R5, R0 ;  /* 0x0000000502027224 */ /* 0x002fc800078e0200 */
[----:B--2---:R-:W-:-:S07]  /*96b0*/  IMAD R119, R2, R119, RZ ;  /* 0x0000007702777224 */ /* 0x004fce00078e02ff */
.L_x_4969:
        /* <DEDUP_REMOVED lines=35> */
.L_x_4971:
[----:B------:R-:W-:Y:S05]  /*98f0*/  BSYNC B0 ;  /* 0x0000000000007941 */ /* 0x000fea0003800000 */
.L_x_4970:
[----:B-1----:R-:W-:Y:S01]  /*9900*/  SHF.R.S32.HI R2, RZ, 0x1f, R0 ;  /* 0x0000001fff027819 */ /* 0x002fe20000011400 */
[----:B------:R-:W-:Y:S01]  /*9910*/  ULDC.64 UR4, c[0x0][0x2a0] ;  /* 0x0000a80000047ab9 */ /* 0x000fe20000000a00 */
[----:B------:R-:W-:Y:S01]  /*9920*/  LEA.HI.SX32 R8, R8, 0x20, 0x1e ;  /* 0x0000002008087811 */ /* 0x000fe200078ff2ff */
[----:B------:R-:W-:Y:S01]  /*9930*/  BSSY B0, `(.L_x_4972) ;  /* 0x0000019000007945 */ /* 0x000fe20003800000 */
[----:B------:R-:W-:Y:S01]  /*9940*/  IADD3.X R21, R16, R17, R125, P0, !PT ;  /* 0x0000001110157210 */ /* 0x000fe200007fe47d */
[----:B------:R-:W-:Y:S01]  /*9950*/  IMAD R9, R2, UR4, RZ ;  /* 0x0000000402097c24 */ /* 0x000fe2000f8e02ff */
[----:B------:R-:W-:Y:S02]  /*9960*/  ISETP.GE.AND P1, PT, R8, R5, PT ;  /* 0x000000050800720c */ /* 0x000fe40003f26270 */
[----:B------:R-:W-:Y:S01]  /*9970*/  SHF.R.S32.HI R3, RZ, 0x2, R19 ;  /* 0x00000002ff037819 */ /* 0x000fe20000011413 */
[C---:B------:R-:W-:Y:S01]  /*9980*/  IMAD.WIDE.U32 R4, R0.reuse, UR4, R20 ;  /* 0x0000000400047c25 */ /* 0x040fe2000f8e0014 */
[----:B------:R1:W2:Y:S02]  /*9990*/  LDS.128 R16, [R121+0x1000] ;  /* 0x0010000079107984 */ /* 0x0002a40000000c00 */
[----:B------:R-:W-:Y:S01]  /*99a0*/  ISETP.GE.AND P0, PT, R3, R118, PT ;  /* 0x000000760300720c */ /* 0x000fe20003f06270 */
[----:B------:R-:W-:Y:S01]  /*99b0*/  IMAD R0, R0, UR5, R9 ;  /* 0x0000000500007c24 */ /* 0x000fe2000f8e0209 */
[----:B------:R1:W3:Y:S01]  /*99c0*/  LDS.128 R20, [R121] ;  /* 0x0000000079147984 */ /* 0x0002e20000000c00 */
[----:B------:R-:W-:-:S02]  /*99d0*/  SHF.R.S32.HI R3, RZ, 0x1f, R3 ;  /* 0x0000001fff037819 */ /* 0x000fc40000011403 */
[----:B------:R-:W-:Y:S01]  /*99e0*/  IMAD.IADD R25, R0, 0x1, R5 ;  /* 0x0000000100197824 */ /* 0x000fe200078e0205 */
[----:B------:R1:W4:Y:S07]  /*99f0*/  LDS.128 R8, [R121+0x2000] ;  /* 0x0020000079087984 */ /* 0x00032e0000000c00 */
[----:B------:R-:W-:Y:S05]  /*9a00*/  @P0 BRA `(.L_x_4973) ;  /* 0x00000000002c0947 */ /* 0x000fea0003800000 */
        /* <DEDUP_REMOVED lines=8> */
[----:B---3--:R3:W-:Y:S04]  /*9a90*/  STG.E.128 desc[UR10][R28.64], R20 ;  /* 0x000000141c007986 */ /* 0x0087e8000c101d0a */
[----:B--2---:R3:W-:Y:S04]  /*9aa0*/  STG.E.128 desc[UR10][R28.64+0x40], R16 ;  /* 0x000040101c007986 */ /* 0x0047e8000c101d0a */
[----:B----4-:R3:W-:Y:S02]  /*9ab0*/  STG.E.128 desc[UR10][R28.64+0x80], R8 ;  /* 0x000080081c007986 */ /* 0x0107e4000c101d0a */
.L_x_4973:
[----:B------:R-:W-:Y:S05]  /*9ac0*/  BSYNC B0 ;  /* 0x0000000000007941 */ /* 0x000fea0003800000 */
.L_x_4972:
[----:B---34-:R3:W4:Y:S04]  /*9ad0*/  LDS.128 R8, [R121+0x1800] ;  /* 0x0018000079087984 */ /* 0x0187280000000c00 */
[----:B--2---:R3:W2:Y:S01]  /*9ae0*/  LDS.128 R16, [R121+0x2800] ;  /* 0x0028000079107984 */ /* 0x0046a20000000c00 */
        /* <DEDUP_REMOVED lines=14> */
[----:B--2---:R-:W-:Y:S01]  /*9bd0*/  STG.E.128 desc[UR10][R4.64+0x80], R16 ;  /* 0x0000801004007986 */ /* 0x004fe2000c101d0a */
[----:B------:R-:W-:Y:S05]  /*9be0*/  EXIT ;  /* 0x000000000000794d */ /* 0x000fea0003800000 */
.L_x_4974:
        /* <DEDUP_REMOVED lines=9> */
.L_x_6290:


//--------------------- .text._ZN5flash24flash_fwd_splitkv_kernelI23Flash_fwd_kernel_traitsILi96ELi64ELi64ELi4ELb0ELb0EN7cutlass6half_tE19Flash_kernel_traitsILi96ELi64ELi64ELi4ES3_EELb1ELb0ELb0ELb0ELb1ELb1ELb0ELb0EEEvNS_16Flash_fwd_paramsE --------------------------
	.section	.text._ZN5flash24flash_fwd_splitkv_kernelI23Flash_fwd_kernel_traitsILi96ELi64ELi64ELi4ELb0ELb0EN7cutlass6half_tE19Flash_kernel_traitsILi96ELi64ELi64ELi4ES3_EELb1ELb0ELb0ELb0ELb1ELb1ELb0ELb0EEEvNS_16Flash_fwd_paramsE,"ax",@progbits
	.align	128
        .global         _ZN5flash24flash_fwd_splitkv_kernelI23Flash_fwd_kernel_traitsILi96ELi64ELi64ELi4ELb0ELb0EN7cutlass6half_tE19Flash_kernel_traitsILi96ELi64ELi64ELi4ES3_EELb1ELb0ELb0ELb0ELb1ELb1ELb0ELb0EEEvNS_16Flash_fwd_paramsE
        .type           _ZN5flash24flash_fwd_splitkv_kernelI23Flash_fwd_kernel_traitsILi96ELi64ELi64ELi4ELb0ELb0EN7cutlass6half_tE19Flash_kernel_traitsILi96ELi64ELi64ELi4ES3_EELb1ELb0ELb0ELb0ELb1ELb1ELb0ELb0EEEvNS_16Flash_fwd_paramsE,@function
        .size           _ZN5flash24flash_fwd_splitkv_kernelI23Flash_fwd_kernel_traitsILi96ELi64ELi64ELi4ELb0ELb0EN7cutlass6half_tE19Flash_kernel_traitsILi96ELi64ELi64ELi4ES3_EELb1ELb0ELb0ELb0ELb1ELb1ELb0ELb0EEEvNS_16Flash_fwd_paramsE,(.L_x_6291 - _ZN5flash24flash_fwd_splitkv_kernelI23Flash_fwd_kernel_traitsILi96ELi64ELi64ELi4ELb0ELb0EN7cutlass6half_tE19Flash_kernel_traitsILi96ELi64ELi64ELi4ES3_EELb1ELb0ELb0ELb0ELb1ELb1ELb0ELb0EEEvNS_16Flash_fwd_paramsE)
        .other          _ZN5flash24flash_fwd_splitkv_kernelI23Flash_fwd_kernel_traitsILi96ELi64ELi64ELi4ELb0ELb0EN7cutlass6half_tE19Flash_kernel_traitsILi96ELi64ELi64ELi4ES3_EELb1ELb0ELb0ELb0ELb1ELb1ELb0ELb0EEEvNS_16Flash_fwd_paramsE,@"STO_CUDA_ENTRY STV_DEFAULT"
_ZN5flash24flash_fwd_splitkv_kernelI23Flash_fwd_kernel_traitsILi96ELi64ELi64ELi4ELb0ELb0EN7cutlass6half_tE19Flash_kernel_traitsILi96ELi64ELi64ELi4ES3_EELb1ELb0ELb0ELb0ELb1ELb1ELb0ELb0EEEvNS_16Flash_fwd_paramsE:
.text._ZN5flash24flash_fwd_splitkv_kernelI23Flash_fwd_kernel_traitsILi96ELi64ELi64ELi4ELb0ELb0EN7cutlass6half_tE19Flash_kernel_traitsILi96ELi64ELi64ELi4ES3_EELb1ELb0ELb0ELb0ELb1ELb1ELb0ELb0EEEvNS_16Flash_fwd_paramsE:
        /* <DEDUP_REMOVED lines=39> */
.L_x_4975:
[----:B------:R-:W1:Y:S02]  /*0270*/  LDC R5, c[0x0][0x2c8] ;  /* 0x0000b200ff057b82 */ /* 0x000e640000000800 */
.L_x_4976:
        /* <DEDUP_REMOVED lines=44> */
[----:B------:R-:W-:-:S03]  /*0540*/  LOP3.LUT R6, R7, 0x1ffffffc, RZ, 0xc0, !PT ;  /* 0x1ffffffc07067812 */ /* 0x000fc600078ec0ff */
[----:B------:R-:W2:Y:S01]  /*0550*/  @!P0 LDC.64 R2, c[0x0][0x290] ;  /* 0x0000a400ff028b82 */ /* 0x000ea20000000a00 */
[----:B------:R-:W-:Y:S01]  /*0560*/  @!P0 SHF.R.S32.HI R9, RZ, 0x1f, R27 ;  /* 0x0000001fff098819 */ /* 0x000fe2000001141b */
[----:B------:R-:W-:-:S04]  /*0570*/  IMAD.IADD R6, R87, 0x1, -R6 ;  /* 0x0000000157067824 */ /* 0x000fc800078e0a06 */
[----:B------:R-:W-:-:S05]  /*0580*/  IMAD.SHL.U32 R10, R6, 0x8, RZ ;  /* 0x00000008060a7824 */ /* 0x000fca00078e00ff */
[----:B------:R-:W-:-:S03]  /*0590*/  SHF.R.S32.HI R11, RZ, 0x1f, R10 ;  /* 0x0000001fff0b7819 */ /* 0x000fc6000001140a */
        /* <DEDUP_REMOVED lines=8> */
[--C-:B------:R-:W-:Y:S01]  /*0620*/  SHF.R.S32.HI R0, RZ, 0x1f, R32.reuse ;  /* 0x0000001fff007819 */ /* 0x100fe20000011420 */
[----:B------:R-:W-:Y:S01]  /*0630*/  IMAD R27, R27, UR7, R32 ;  /* 0x000000071b1b7c24 */ /* 0x000fe2000f8e0220 */
[----:B------:R-:W-:Y:S02]  /*0640*/  SHF.R.S32.HI R3, RZ, 0x1f, R104 ;  /* 0x0000001fff037819 */ /* 0x000fe40000011468 */
[----:B------:R-:W-:Y:S01]  /*0650*/  IADD3 R2, P0, R8, R10, RZ ;  /* 0x0000000a08027210 */ /* 0x000fe20007f1e0ff */
[----:B------:R-:W-:Y:S01]  /*0660*/  IMAD R9, R0, UR4, RZ ;  /* 0x0000000400097c24 */ /* 0x000fe2000f8e02ff */
[----:B------:R-:W-:Y:S01]  /*0670*/  SHF.R.S32.HI R0, RZ, 0x2, R7 ;  /* 0x00000002ff007819 */ /* 0x000fe20000011407 */
[----:B------:R-:W-:-:S02]  /*0680*/  IMAD R3, R3, R4, RZ ;  /* 0x0000000403037224 */ /* 0x000fc400078e02ff */
[----:B------:R-:W-:Y:S01]  /*0690*/  IMAD R9, R32, UR5, R9 ;  /* 0x0000000520097c24 */ /* 0x000fe2000f8e0209 */
[----:B------:R-:W-:Y:S01]  /*06a0*/  ISETP.GE.AND P1, PT, R0, R117, PT ;  /* 0x000000750000720c */ /* 0x000fe20003f26270 */
[----:B------:R-:W-:Y:S01]  /*06b0*/  IMAD R3, R104, R5, R3 ;  /* 0x0000000568037224 */ /* 0x000fe200078e0203 */
[C---:B------:R-:W-:Y:S01]  /*06c0*/  ISETP.GE.OR P3, PT, R0.reuse, R117, P4 ;  /* 0x000000750000720c */ /* 0x040fe20002766670 */
[----:B------:R-:W-:Y:S02]  /*06d0*/  IMAD R27, R27, UR6, R104 ;  /* 0x000000061b1b7c24 */ /* 0x000fe4000f8e0268 */
[----:B------:R-:W-:Y:S01]  /*06e0*/  VIADD R8, R0, 0x20 ;  /* 0x0000002000087836 */ /* 0x000fe20000000000 */
[----:B------:R-:W-:Y:S02]  /*06f0*/  IADD3.X R3, R114, R11, R3, P0, !PT ;  /* 0x0000000b72037210 */ /* 0x000fe400007fe403 */
[----:B------:R-:W-:Y:S02]  /*0700*/  IADD3 R6, P0, R27, R0, RZ ;  /* 0x000000001b067210 */ /* 0x000fe40007f1e0ff */
[----:B------:R-:W-:Y:S01]  /*0710*/  ISETP.GE.AND P2, PT, R8, R117, PT ;  /* 0x000000750800720c */ /* 0x000fe20003f46270 */
[----:B------:R-:W-:Y:S01]  /*0720*/  IMAD.WIDE.U32 R32, R32, UR4, R2 ;  /* 0x0000000420207c25 */ /* 0x000fe2000f8e0002 */
[----:B------:R-:W-:-:S04]  /*0730*/  SHF.R.S32.HI R3, RZ, 0x1f, R0 ;  /* 0x0000001fff037819 */ /* 0x000fc80000011400 */
[----:B------:R-:W-:Y:S01]  /*0740*/  IADD3 R11, R33, R9, RZ ;  /* 0x00000009210b7210 */ /* 0x000fe20007ffe0ff */
[----:B------:R-:W-:Y:S06]  /*0750*/  @P1 BRA `(.L_x_4979) ;  /* 0x00000000002c1947 */ /* 0x000fec0003800000 */
        /* <DEDUP_REMOVED lines=11> */
.L_x_4979:
[----:B------:R-:W-:Y:S05]  /*0810*/  BSYNC B0 ;  /* 0x0000000000007941 */ /* 0x000fea0003800000 */
.L_x_4978:
        /* <DEDUP_REMOVED lines=15> */
.L_x_4981:
[----:B------:R-:W-:Y:S05]  /*0910*/  BSYNC B0 ;  /* 0x0000000000007941 */ /* 0x000fea0003800000 */
.L_x_4980:
        /* <DEDUP_REMOVED lines=11> */
.L_x_4977:
[----:B------:R-:W1:Y:S08]  /*09d0*/  LDC.64 R2, c[0x0][0x368] ;  /* 0x0000da00ff027b82 */ /* 0x000e700000000a00 */
[----:B------:R-:W2:Y:S01]  /*09e0*/  LDC.64 R6, c[0x0][0x370] ;  /* 0x0000dc00ff067b82 */ /* 0x000ea20000000a00 */
[----:B-1----:R-:W-:Y:S01]  /*09f0*/  ISETP.NE.U32.AND P0, PT, R2, RZ, PT ;  /* 0x000000ff0200720c */ /* 0x002fe20003f05070 */
[----:B------:R-:W-:-:S03]  /*0a00*/  IMAD.MOV.U32 R2, RZ, RZ, R27 ;  /* 0x000000ffff027224 */ /* 0x000fc600078e001b */
        /* <DEDUP_REMOVED lines=20> */
.L_x_4982:
        /* <DEDUP_REMOVED lines=14> */
[----:B-----5:R-:W-:-:S04]  /*0c30*/  IMAD R2, R5, R4, RZ ;  /* 0x0000000405027224 */ /* 0x020fc800078e02ff */
        /* <DEDUP_REMOVED lines=16> */
[----:B--2---:R-:W-:-:S04]  /*0d40*/  IABS R2, R11 ;  /* 0x0000000b00027213 */ /* 0x004fc80000000000 */
[----:B------:R-:W1:Y:S08]  /*0d50*/  I2F.RP R8, R2 ;  /* 0x0000000200087306 */ /* 0x000e700000209400 */
[----:B-1----:R-:W1:Y:S02]  /*0d60*/  MUFU.RCP R6, R8 ;  /* 0x0000000800067308 */ /* 0x002e640000001000 */
[----:B-1----:R-:W-:-:S02]  /*0d70*/  IADD3 R6, R6, 0xffffffe, RZ ;  /* 0x0ffffffe06067810 */ /* 0x002fc40007ffe0ff */
[----:B------:R-:W-:-:S04]  /*0d80*/  IADD3 R8, -R13, RZ, RZ ;  /* 0x000000ff0d087210 */ /* 0x000fc80007ffe1ff */
[----:B------:R-:W1:Y:S01]  /*0d90*/  F2I.FTZ.U32.TRUNC.NTZ R7, R6 ;  /* 0x0000000600077305 */ /* 0x000e62000021f000 */
[----:B------:R-:W-:-:S05]  /*0da0*/  IMAD R3, R10, R8, R3 ;  /* 0x000000080a037224 */ /* 0x000fca00078e0203 */
[----:B------:R-:W-:Y:S01]  /*0db0*/  SHF.R.S32.HI R19, RZ, 0x1f, R3 ;  /* 0x0000001fff137819 */ /* 0x000fe20000011403 */
        /* <DEDUP_REMOVED lines=17> */
[----:B------:R-:W-:-:S06]  /*0ed0*/  @P2 VIADD R22, R22, 0x1 ;  /* 0x0000000116162836 */ /* 0x000fcc0000000000 */
[----:B------:R-:W-:Y:S02]  /*0ee0*/  @!P0 IADD3 R22, -R22, RZ, RZ ;  /* 0x000000ff16168210 */ /* 0x000fe40007ffe1ff */
[----:B------:R-:W-:-:S04]  /*0ef0*/  @!P1 LOP3.LUT R22, RZ, R11, RZ, 0x33, !PT ;  /* 0x0000000bff169212 */ /* 0x000fc800078e33ff */
[----:B------:R-:W-:Y:S02]  /*0f00*/  SHF.R.S32.HI R23, RZ, 0x1f, R22 ;  /* 0x0000001fff177819 */ /* 0x000fe40000011416 */
[----:B----4-:R-:W-:Y:S01]  /*0f10*/  SHF.R.S32.HI R9, RZ, 0x1f, R0 ;  /* 0x0000001fff097819 */ /* 0x010fe20000011400 */
[----:B--2---:R-:W-:-:S04]  /*0f20*/  IMAD.WIDE.U32 R34, R0, R4, RZ ;  /* 0x0000000400227225 */ /* 0x004fc800078e00ff */
[C---:B-1----:R-:W-:Y:S02]  /*0f30*/  IMAD R2, R9.reuse, R6, RZ ;  /* 0x0000000609027224 */ /* 0x042fe400078e02ff */
[----:B------:R-:W-:Y:S02]  /*0f40*/  IMAD R9, R9, R4, RZ ;  /* 0x0000000409097224 */ /* 0x000fe400078e02ff */
[C---:B------:R-:W-:Y:S02]  /*0f50*/  IMAD R2, R0.reuse, R7, R2 ;  /* 0x0000000700027224 */ /* 0x040fe400078e0202 */
[----:B------:R-:W-:-:S04]  /*0f60*/  IMAD.WIDE.U32 R6, R0, R6, RZ ;  /* 0x0000000600067225 */ /* 0x000fc800078e00ff */
[----:B------:R-:W-:Y:S02]  /*0f70*/  IMAD.IADD R7, R7, 0x1, R2 ;  /* 0x0000000107077824 */ /* 0x000fe400078e0202 */
[-C--:B---3--:R-:W-:Y:S02]  /*0f80*/  IMAD R2, R19, R96.reuse, RZ ;  /* 0x0000006013027224 */ /* 0x088fe400078e02ff */
[----:B------:R-:W-:-:S04]  /*0f90*/  IMAD.WIDE.U32 R6, R3, R96, R6 ;  /* 0x0000006003067225 */ /* 0x000fc800078e0006 */
[----:B------:R-:W-:Y:S02]  /*0fa0*/  IMAD R2, R3, R97, R2 ;  /* 0x0000006103027224 */ /* 0x000fe400078e0202 */
[----:B------:R-:W-:Y:S02]  /*0fb0*/  IMAD.MOV.U32 R10, RZ, RZ, R6 ;  /* 0x000000ffff0a7224 */ /* 0x000fe400078e0006 */
[----:B------:R-:W-:Y:S01]  /*0fc0*/  IMAD R9, R0, R5, R9 ;  /* 0x0000000500097224 */ /* 0x000fe200078e0209 */
[----:B------:R-:W-:Y:S01]  /*0fd0*/  IADD3 R11, R7, R2, RZ ;  /* 0x00000002070b7210 */ /* 0x000fe20007ffe0ff */
[----:B------:R-:W-:-:S03]  /*0fe0*/  IMAD R7, R23, UR4, RZ ;  /* 0x0000000417077c24 */ /* 0x000fc6000f8e02ff */
[----:B------:R-:W-:Y:S01]  /*0ff0*/  IADD3 R9, R35, R9, RZ ;  /* 0x0000000923097210 */ /* 0x000fe20007ffe0ff */
[C---:B------:R-:W-:Y:S02]  /*1000*/  IMAD R7, R22.reuse, UR5, R7 ;  /* 0x0000000516077c24 */ /* 0x040fe4000f8e0207 */
[----:B------:R-:W-:-:S05]  /*1010*/  IMAD.WIDE.U32 R92, R22, UR4, R10 ;  /* 0x00000004165c7c25 */ /* 0x000fca000f8e000a */
[----:B------:R-:W-:Y:S01]  /*1020*/  IADD3 R0, R93, R7, RZ ;  /* 0x000000075d007210 */ /* 0x000fe20007ffe0ff */
[----:B------:R-:W-:Y:S06]  /*1030*/  BRA `(.L_x_4984) ;  /* 0x0000000400287947 */ /* 0x000fec0003800000 */
.L_x_4983:
[----:B------:R-:W2:Y:S01]  /*1040*/  LDC R13, c[0x0][0x278] ;  /* 0x00009e00ff0d7b82 */ /* 0x000ea20000000800 */
[----:B------:R-:W-:-:S13]  /*1050*/  ISETP.NE.AND P3, PT, R11, -0x1, PT ;  /* 0xffffffff0b00780c */ /* 0x000fda0003f65270 */
[----:B------:R-:W3:Y:S01]  /*1060*/  @P3 LDC.64 R96, c[0x0][0x248] ;  /* 0x00009200ff603b82 */ /* 0x000ee20000000a00 */
[----:B------:R-:W-:-:S07]  /*1070*/  @P3 IMAD.IADD R14, R10, 0x1, R11 ;  /* 0x000000010a0e3824 */ /* 0x000fce00078e020b */
[----:B------:R-:W4:Y:S01]  /*1080*/  @P3 LDC.64 R8, c[0x0][0x250] ;  /* 0x00009400ff083b82 */ /* 0x000f220000000a00 */
[----:B--2---:R-:W-:-:S04]  /*1090*/  IABS R3, R13 ;  /* 0x0000000d00037213 */ /* 0x004fc80000000000 */
[----:B-1----:R-:W1:Y:S08]  /*10a0*/  I2F.RP R5, R3 ;  /* 0x0000000300057306 */ /* 0x002e700000209400 */
        /* <DEDUP_REMOVED lines=11> */
[C---:B---3--:R-:W-:Y:S02]  /*1160*/  @P3 IMAD R7, R14.reuse, R97, RZ ;  /* 0x000000610e073224 */ /* 0x048fe400078e02ff */
[C---:B------:R-:W-:Y:S02]  /*1170*/  IMAD R0, R3.reuse, R0, R4 ;  /* 0x0000000003007224 */ /* 0x040fe400078e0204 */
[----:B------:R-:W1:Y:S01]  /*1180*/  LDC.64 R4, c[0x0][0x260] ;  /* 0x00009800ff047b82 */ /* 0x000e620000000a00 */
[----:B------:R-:W-:Y:S02]  /*1190*/  @P3 IMAD.WIDE.U32 R14, R14, R96, RZ ;  /* 0x000000600e0e3225 */ /* 0x000fe400078e00ff */
[----:B------:R-:W-:-:S03]  /*11a0*/  ISETP.GT.U32.AND P0, PT, R3, R0, PT ;  /* 0x000000000300720c */ /* 0x000fc60003f04070 */
[----:B------:R-:W-:Y:S02]  /*11b0*/  @P3 IADD3 R7, R15, R7, RZ ;  /* 0x000000070f073210 */ /* 0x000fe40007ffe0ff */
[----:B------:R-:W-:-:S08]  /*11c0*/  @P3 MOV R6, R14 ;  /* 0x0000000e00063202 */ /* 0x000fd00000000f00 */
[-C--:B------:R-:W-:Y:S02]  /*11d0*/  @!P0 IADD3 R0, R0, -R3.reuse, RZ ;  /* 0x8000000300008210 */ /* 0x080fe40007ffe0ff */
[----:B------:R-:W-:Y:S02]  /*11e0*/  @!P0 IADD3 R22, R22, 0x1, RZ ;  /* 0x0000000116168810 */ /* 0x000fe40007ffe0ff */
[----:B------:R-:W-:Y:S02]  /*11f0*/  ISETP.GE.U32.AND P2, PT, R0, R3, PT ;  /* 0x000000030000720c */ /* 0x000fe40003f46070 */
[----:B------:R-:W-:Y:S02]  /*1200*/  LOP3.LUT R0, R32, R13, RZ, 0x3c, !PT ;  /* 0x0000000d20007212 */ /* 0x000fe400078e3cff */
[----:B------:R-:W-:Y:S02]  /*1210*/  LEA R3, R86, 0xffffffc0, 0x6 ;  /* 0xffffffc056037811 */ /* 0x000fe400078e30ff */
[----:B------:R-:W-:-:S02]  /*1220*/  ISETP.GE.AND P1, PT, R0, RZ, PT ;  /* 0x000000ff0000720c */ /* 0x000fc40003f26270 */
[----:B------:R-:W-:Y:S02]  /*1230*/  ISETP.NE.AND P0, PT, R13, RZ, PT ;  /* 0x000000ff0d00720c */ /* 0x000fe40003f05270 */
[----:B------:R-:W-:-:S03]  /*1240*/  SHF.R.S32.HI R19, RZ, 0x1f, R3 ;  /* 0x0000001fff137819 */ /* 0x000fc60000011403 */
[----:B------:R-:W-:-:S06]  /*1250*/  @P2 VIADD R22, R22, 0x1 ;  /* 0x0000000116162836 */ /* 0x000fcc0000000000 */
[----:B------:R-:W-:Y:S01]  /*1260*/  @!P1 IMAD.MOV R22, RZ, RZ, -R22 ;  /* 0x000000ffff169224 */ /* 0x000fe200078e0a16 */
[----:B----4-:R-:W-:Y:S06]  /*1270*/  @P3 BRA `(.L_x_4985) ;  /* 0x0000000000303947 */ /* 0x010fec0003800000 */
        /* <DEDUP_REMOVED lines=12> */
.L_x_4985:
        /* <DEDUP_REMOVED lines=8> */
[-C--:B-1----:R-:W-:Y:S02]  /*13c0*/  IMAD R0, R23, R4.reuse, RZ ;  /* 0x0000000417007224 */ /* 0x082fe400078e02ff */
        /* <DEDUP_REMOVED lines=17> */
.L_x_4984:
[----:B------:R-:W-:Y:S01]  /*14e0*/  SHF.R.S32.HI R8, RZ, 0x1f, R87 ;  /* 0x0000001fff087819 */ /* 0x000fe20000011457 */
[----:B------:R-:W-:Y:S01]  /*14f0*/  IMAD.IADD R113, R117, 0x1, -R104 ;  /* 0x0000000175717824 */ /* 0x000fe200078e0a68 */
[----:B------:R-:W-:Y:S01]  /*1500*/  ISETP.NE.AND P0, PT, R114, -0x1, PT ;  /* 0xffffffff7200780c */ /* 0x000fe20003f05270 */
[----:B------:R-:W-:Y:S01]  /*1510*/  VIADD R115, R86, 0xffffffff ;  /* 0xffffffff56737836 */ /* 0x000fe20000000000 */
[CC--:B------:R-:W-:Y:S01]  /*1520*/  LEA.HI R11, R8.reuse, R87.reuse, RZ, 0x2 ;  /* 0x00000057080b7211 */ /* 0x0c0fe200078f10ff */
[----:B------:R-:W-:Y:S01]  /*1530*/  ULDC.64 UR4, c[0x0][0x258] ;  /* 0x0000960000047ab9 */ /* 0x000fe20000000a00 */
[-C--:B------:R-:W-:Y:S01]  /*1540*/  LEA.HI R10, R8, R87.reuse, RZ, 0x3 ;  /* 0x00000057080a7211 */ /* 0x080fe200078f18ff */
[----:B-----5:R-:W-:Y:S01]  /*1550*/  IMAD.SHL.U32 R2, R115, 0x40, RZ ;  /* 0x0000004073027824 */ /* 0x020fe200078e00ff */
[----:B------:R-:W-:Y:S01]  /*1560*/  SHF.R.S32.HI R14, RZ, 0x2, R11 ;  /* 0x00000002ff0e7819 */ /* 0x000fe2000001140b */
[----:B------:R-:W1:Y:S01]  /*1570*/  S2UR UR6, SR_CgaCtaId ;  /* 0x00000000000679c3 */ /* 0x000e620000008800 */
[----:B------:R-:W-:Y:S01]  /*1580*/  LOP3.LUT R118, R11, 0xfffffffc, RZ, 0xc0, !PT ;  /* 0xfffffffc0b767812 */ /* 0x000fe200078ec0ff */
[----:B------:R-:W-:Y:S01]  /*1590*/  IMAD.IADD R12, R83, 0x1, -R2 ;  /* 0x00000001530c7824 */ /* 0x000fe200078e0a02 */
[----:B------:R-:W-:Y:S01]  /*15a0*/  SHF.R.S32.HI R17, RZ, 0x3, R10 ;  /* 0x00000003ff117819 */ /* 0x000fe2000001140a */
[----:B------:R-:W-:Y:S01]  /*15b0*/  VIADD R25, R14, 0x20 ;  /* 0x000000200e197836 */ /* 0x000fe20000000000 */
[----:B------:R-:W-:Y:S01]  /*15c0*/  LEA.HI R13, R8, R87, RZ, 0x4 ;  /* 0x00000057080d7211 */ /* 0x000fe200078f20ff */
[----:B------:R-:W-:Y:S01]  /*15d0*/  IMAD.IADD R118, R87, 0x1, -R118 ;  /* 0x0000000157767824 */ /* 0x000fe200078e0a76 */
[-C--:B------:R-:W-:Y:S01]  /*15e0*/  ISETP.GE.AND P4, PT, R14, R12.reuse, PT ;  /* 0x0000000c0e00720c */ /* 0x080fe20003f86270 */
[----:B------:R-:W2:Y:S01]  /*15f0*/  @!P0 LDC.64 R4, c[0x0][0x228] ;  /* 0x00008a00ff048b82 */ /* 0x000ea20000000a00 */
[----:B------:R-:W-:Y:S01]  /*1600*/  ISETP.GE.AND P5, PT, R25, R113, PT ;  /* 0x000000711900720c */ /* 0x000fe20003fa6270 */
[----:B------:R-:W-:Y:S01]  /*1610*/  IMAD.SHL.U32 R35, R17, 0x40, RZ ;  /* 0x0000004011237824 */ /* 0x000fe200078e00ff */
[-C--:B------:R-:W-:Y:S01]  /*1620*/  ISETP.GE.AND P3, PT, R25, R12.reuse, PT ;  /* 0x0000000c1900720c */ /* 0x080fe20003f66270 */
[----:B------:R-:W-:Y:S01]  /*1630*/  IMAD.SHL.U32 R118, R118, 0x8, RZ ;  /* 0x0000000876767824 */ /* 0x000fe200078e00ff */
[----:B------:R-:W-:Y:S01]  /*1640*/  SHF.R.S32.HI R16, RZ, 0x4, R13 ;  /* 0x00000004ff107819 */ /* 0x000fe2000001140d */
[----:B------:R-:W-:Y:S01]  /*1650*/  IMAD.SHL.U32 R81, R96, 0x20, RZ ;  /* 0x0000002060517824 */ /* 0x000fe200078e00ff */
[----:B------:R-:W-:Y:S01]  /*1660*/  LOP3.LUT R35, R35, 0xc0, RZ, 0xc0, !PT ;  /* 0x000000c023237812 */ /* 0x000fe200078ec0ff */
[----:B------:R-:W3:Y:S01]  /*1670*/  @P0 LDC.64 R6, c[0x0][0x240] ;  /* 0x00009000ff060b82 */ /* 0x000ee20000000a00 */
[----:B------:R-:W-:Y:S01]  /*1680*/  ISETP.GE.AND P2, PT, R25, R12, PT ;  /* 0x0000000c1900720c */ /* 0x000fe20003f46270 */
[----:B------:R-:W-:Y:S01]  /*1690*/  IMAD.SHL.U32 R17, R17, 0x8, RZ ;  /* 0x0000000811117824 */ /* 0x000fe200078e00ff */
[----:B------:R-:W-:Y:S01]  /*16a0*/  LOP3.LUT R25, R35, 0x18, R118, 0xf8, !PT ;  /* 0x0000001823197812 */ /* 0x000fe200078ef876 */
[----:B------:R-:W4:Y:S01]  /*16b0*/  @!P4 S2R R20, SR_CgaCtaId ;  /* 0x000000000014c919 */ /* 0x000f220000008800 */
[----:B------:R-:W-:Y:S01]  /*16c0*/  SHF.R.U32.HI R116, RZ, 0x3, R35 ;  /* 0x00000003ff747819 */ /* 0x000fe20000011623 */
[----:B------:R-:W-:Y:S01]  /*16d0*/  ULDC.64 UR8, c[0x0][0x220] ;  /* 0x0000880000087ab9 */ /* 0x000fe20000000a00 */
[----:B------:R-:W-:Y:S01]  /*16e0*/  LOP3.LUT R10, R10, 0xfffffff8, RZ, 0xc0, !PT ;  /* 0xfffffff80a0a7812 */ /* 0x000fe200078ec0ff */
[----:B------:R-:W1:Y:S01]  /*16f0*/  @!P5 S2R R21, SR_CgaCtaId ;  /* 0x000000000015d919 */ /* 0x000e620000008800 */
[----:B------:R-:W-:Y:S01]  /*1700*/  LEA.HI R18, R13, R16, RZ, 0x1 ;  /* 0x000000100d127211 */ /* 0x000fe200078f08ff */
[----:B------:R-:W4:Y:S01]  /*1710*/  LDC.64 R84, c[0x0][0x250] ;  /* 0x00009400ff547b82 */ /* 0x000f220000000a00 */
[----:B------:R-:W-:-:S02]  /*1720*/  LOP3.LUT R116, R25, R116, RZ, 0x3c, !PT ;  /* 0x0000007419747212 */ /* 0x000fc400078e3cff */
[----:B------:R-:W-:Y:S01]  /*1730*/  LOP3.LUT R98, R13, 0xfffffff0, RZ, 0xc0, !PT ;  /* 0xfffffff00d627812 */ /* 0x000fe200078ec0ff */
[----:B------:R-:W4:Y:S01]  /*1740*/  @!P3 S2R R25, SR_CgaCtaId ;  /* 0x000000000019b919 */ /* 0x000f220000008800 */
[----:B------:R-:W-:Y:S01]  /*1750*/  LOP3.LUT R18, R18, 0xfffffffe, RZ, 0xc0, !PT ;  /* 0xfffffffe12127812 */ /* 0x000fe200078ec0ff */
[----:B------:R-:W-:Y:S01]  /*1760*/  IMAD.IADD R13, R87, 0x1, -R10 ;  /* 0x00000001570d7824 */ /* 0x000fe200078e0a0a */
[----:B------:R-:W-:Y:S01]  /*1770*/  @!P5 MOV R24, 0x400 ;  /* 0x000004000018d802 */ /* 0x000fe20000000f00 */
[-C--:B--2---:R-:W-:Y:S01]  /*1780*/  @!P0 IMAD.WIDE.U32 R38, R27, R4.reuse, RZ ;  /* 0x000000041b268225 */ /* 0x084fe200078e00ff */
[----:B------:R-:W-:Y:S02]  /*1790*/  @!P0 SHF.R.S32.HI R31, RZ, 0x1f, R27 ;  /* 0x0000001fff1f8819 */ /* 0x000fe4000001141b */
[----:B------:R-:W-:Y:S01]  /*17a0*/  ISETP.GE.AND P1, PT, R14, R113, PT ;  /* 0x000000710e00720c */ /* 0x000fe20003f26270 */
[----:B------:R-:W-:Y:S01]  /*17b0*/  IMAD.IADD R18, R16, 0x1, -R18 ;  /* 0x0000000110127824 */ /* 0x000fe200078e0a12 */
[----:B------:R-:W-:Y:S01]  /*17c0*/  @!P4 MOV R33, 0x400 ;  /* 0x000004000021c802 */ /* 0x000fe20000000f00 */
[----:B------:R-:W-:Y:S01]  /*17d0*/  @!P0 IMAD R16, R31, R4, RZ ;  /* 0x000000041f108224 */ /* 0x000fe200078e02ff */
[----:B------:R-:W-:Y:S01]  /*17e0*/  LEA.HI R95, R8, R87, RZ, 0x5 ;  /* 0x00000057085f7211 */ /* 0x000fe200078f28ff */
[----:B---3--:R-:W-:Y:S01]  /*17f0*/  @P0 IMAD.WIDE.U32 R36, R114, R6, RZ ;  /* 0x0000000672240225 */ /* 0x008fe200078e00ff */
[----:B------:R-:W-:-:S02]  /*1800*/  @!P3 MOV R6, 0x400 ;  /* 0x000004000006b802 */ /* 0x000fc40000000f00 */
[----:B------:R-:W-:Y:S01]  /*1810*/  SHF.R.S32.HI R100, RZ, 0x5, R95 ;  /* 0x00000005ff647819 */ /* 0x000fe2000001145f */
[----:B------:R-:W-:Y:S01]  /*1820*/  @!P0 IMAD R5, R27, R5, R16 ;  /* 0x000000051b058224 */ /* 0x000fe200078e0210 */
[----:B------:R-:W-:Y:S01]  /*1830*/  SHF.R.S32.HI R15, RZ, 0x1f, R14 ;  /* 0x0000001fff0f7819 */ /* 0x000fe2000001140e */
[----:B------:R-:W-:Y:S01]  /*1840*/  @P0 IMAD R7, R114, R7, R37 ;  /* 0x0000000772070224 */ /* 0x000fe200078e0225 */
[----:B------:R-:W-:Y:S01]  /*1850*/  SHF.L.U64.HI R80, R96, 0x5, R97 ;  /* 0x0000000560507819 */ /* 0x000fe20000010261 */
[----:B------:R-:W-:Y:S01]  /*1860*/  @!P0 IMAD.IADD R7, R39, 0x1, R5 ;  /* 0x0000000127078824 */ /* 0x000fe200078e0205 */
[----:B------:R-:W-:Y:S01]  /*1870*/  LEA.HI R5, R11, R14, RZ, 0x1 ;  /* 0x0000000e0b057211 */ /* 0x000fe200078f08ff */
[----:B------:R-:W-:Y:S01]  /*1880*/  @!P0 IMAD.MOV.U32 R36, RZ, RZ, R38 ;  /* 0x000000ffff248224 */ /* 0x000fe200078e0026 */
[----:B------:R-:W-:Y:S01]  /*1890*/  IADD3 R34, P0, R118, R34, RZ ;  /* 0x0000002276227210 */ /* 0x000fe20007f1e0ff */
[----:B------:R-:W-:Y:S01]  /*18a0*/  IMAD.IADD R98, R87, 0x1, -R98 ;  /* 0x0000000157627824 */ /* 0x000fe200078e0a62 */
[----:B------:R-:W2:Y:S01]  /*18b0*/  @!P1 LDC.64 R10, c[0x0][0x240] ;  /* 0x00009000ff0a9b82 */ /* 0x000ea20000000a00 */
[----:B-1----:R-:W-:Y:S01]  /*18c0*/  @!P5 LEA R21, R21, R24, 0x18 ;  /* 0x000000181515d211 */ /* 0x002fe200078ec0ff */
[----:B------:R-:W-:Y:S01]  /*18d0*/  IMAD.WIDE R28, R29, 0x40, R14 ;  /* 0x000000401d1c7825 */ /* 0x000fe200078e020e */
[----:B------:R-:W-:-:S02]  /*18e0*/  LEA.HI R24, R13, R13, RZ, 0x1 ;  /* 0x0000000d0d187211 */ /* 0x000fc400078f08ff */
[----:B------:R-:W-:Y:S02]  /*18f0*/  LOP3.LUT R5, R5, 0x7fffffe, RZ, 0xc0, !PT ;  /* 0x07fffffe05057812 */ /* 0x000fe400078ec0ff */
[----:B------:R-:W-:Y:S02]  /*1900*/  LOP3.LUT R4, R24, 0x3fffffe, RZ, 0xc0, !PT ;  /* 0x03fffffe18047812 */ /* 0x000fe400078ec0ff */
[----:B------:R-:W-:Y:S01]  /*1910*/  LEA.HI R27, R98, R98, RZ, 0x1 ;  /* 0x00000062621b7211 */ /* 0x000fe200078f08ff */
[----:B------:R-:W-:Y:S01]  /*1920*/  IMAD.IADD R5, R14, 0x1, -R5 ;  /* 0x000000010e057824 */ /* 0x000fe200078e0a05 */
[----:B----4-:R-:W-:Y:S01]  /*1930*/  @!P4 LEA R20, R20, R33, 0x18 ;  /* 0x000000211414c211 */ /* 0x010fe200078ec0ff */
[----:B------:R-:W-:Y:S01]  /*1940*/  IMAD.IADD R13, R13, 0x1, -R4 ;  /* 0x000000010d0d7824 */ /* 0x000fe200078e0a04 */
[----:B------:R-:W-:Y:S01]  /*1950*/  SHF.R.S32.HI R4, RZ, 0x1f, R118 ;  /* 0x0000001fff047819 */ /* 0x000fe20000011476 */
[----:B------:R-:W-:Y:S01]  /*1960*/  IMAD R5, R100, 0x8, R5 ;  /* 0x0000000864057824 */ /* 0x000fe200078e0205 */
[----:B------:R-:W-:-:S02]  /*1970*/  SHF.R.S32.HI R33, RZ, 0x1f, R98 ;  /* 0x0000001fff217819 */ /* 0x000fc40000011462 */
[----:B------:R-:W-:Y:S01]  /*1980*/  LOP3.LUT R31, R27, 0x7fffffe, RZ, 0xc0, !PT ;  /* 0x07fffffe1b1f7812 */ /* 0x000fe200078ec0ff */
[----:B------:R-:W-:Y:S01]  /*1990*/  IMAD.X R35, R4, 0x1, R9, P0 ;  /* 0x0000000104237824 */ /* 0x000fe200000e0609 */
[----:B------:R-:W-:Y:S01]  /*19a0*/  IADD3 R92, P0, R118, R92, RZ ;  /* 0x0000005c765c7210 */ /* 0x000fe20007f1e0ff */
[----:B------:R-:W1:Y:S01]  /*19b0*/  @!P1 LDC.64 R8, c[0x0][0x210] ;  /* 0x00008400ff089b82 */ /* 0x000e620000000a00 */
[----:B------:R-:W-:Y:S01]  /*19c0*/  @!P3 LEA R25, R25, R6, 0x18 ;  /* 0x000000061919b211 */ /* 0x000fe200078ec0ff */
[----:B------:R-:W-:Y:S01]  /*19d0*/  IMAD.U32 R116, R5, 0x20, R116 ;  /* 0x0000002005747824 */ /* 0x000fe200078e0074 */
[----:B------:R-:W-:Y:S01]  /*19e0*/  LEA.HI R16, R33, R98, RZ, 0x3 ;  /* 0x0000006221107211 */ /* 0x000fe200078f18ff */
[----:B------:R-:W-:Y:S01]  /*19f0*/  IMAD.X R93, R4, 0x1, R0, P0 ;  /* 0x00000001045d7824 */ /* 0x000fe200000e0600 */
[----:B------:R-:W-:Y:S01]  /*1a00*/  IADD3 R36, P0, R118, R36, RZ ;  /* 0x0000002476247210 */ /* 0x000fe20007f1e0ff */
[----:B------:R-:W-:Y:S01]  /*1a10*/  IMAD.IADD R98, R98, 0x1, -R31 ;  /* 0x0000000162627824 */ /* 0x000fe200078e0a1f */
[----:B------:R-:W-:Y:S01]  /*1a20*/  SHF.R.S32.HI R31, RZ, 0x1f, R32 ;  /* 0x0000001fff1f7819 */ /* 0x000fe20000011420 */
[----:B--2---:R-:W-:Y:S01]  /*1a30*/  @!P1 IMAD R30, R29, R10, RZ ;  /* 0x0000000a1d1e9224 */ /* 0x004fe200078e02ff */
[----:B------:R-:W-:Y:S01]  /*1a40*/  SHF.R.S32.HI R0, RZ, 0x1, R27 ;  /* 0x00000001ff007819 */ /* 0x000fe2000001141b */
[----:B------:R-:W-:Y:S01]  /*1a50*/  IMAD.X R37, R4, 0x1, R7, P0 ;  /* 0x0000000104257824 */ /* 0x000fe200000e0607 */
[----:B------:R-:W-:Y:S01]  /*1a60*/  SHF.R.S32.HI R27, RZ, 0x1f, R27 ;  /* 0x0000001fff1b7819 */ /* 0x000fe2000001141b */
[----:B------:R-:W2:Y:S01]  /*1a70*/  @!P5 LDC.64 R6, c[0x0][0x240] ;  /* 0x00009000ff06db82 */ /* 0x000ea20000000a00 */
[----:B------:R-:W-:Y:S01]  /*1a80*/  IMAD R31, R31, UR4, RZ ;  /* 0x000000041f1f7c24 */ /* 0x000fe2000f8e02ff */
[C---:B------:R-:W-:Y:S01]  /*1a90*/  @!P5 IADD3 R26, P0, R28.reuse, 0x20, RZ ;  /* 0x000000201c1ad810 */ /* 0x040fe20007f1e0ff */
[----:B------:R-:W-:Y:S01]  /*1aa0*/  @!P1 IMAD R11, R28, R11, R30 ;  /* 0x0000000b1c0b9224 */ /* 0x000fe200078e021e */
[----:B------:R-:W-:Y:S01]  /*1ab0*/  LEA.HI R30, R27, R0, RZ, 0x2 ;  /* 0x000000001b1e7211 */ /* 0x000fe200078f10ff */
[----:B------:R-:W-:-:S02]  /*1ac0*/  IMAD R31, R32, UR5, R31 ;  /* 0x00000005201f7c24 */ /* 0x000fc4000f8e021f */
[----:B------:R-:W-:Y:S01]  /*1ad0*/  IMAD.WIDE.U32 R32, R32, UR4, R36 ;  /* 0x0000000420207c25 */ /* 0x000fe2000f8e0024 */
[----:B------:R-:W3:Y:S01]  /*1ae0*/  @!P5 LDC.64 R4, c[0x0][0x210] ;  /* 0x00008400ff04db82 */ /* 0x000ee20000000a00 */
[----:B------:R-:W-:Y:S02]  /*1af0*/  ULDC.64 UR4, c[0x0][0x268] ;  /* 0x00009a0000047ab9 */ /* 0x000fe40000000a00 */
[----:B------:R-:W-:Y:S02]  /*1b00*/  IMAD.IADD R33, R33, 0x1, R31 ;  /* 0x0000000121217824 */ /* 0x000fe400078e021f */
[----:B------:R-:W-:Y:S01]  /*1b10*/  @!P5 IMAD.X R27, RZ, RZ, R29, P0 ;  /* 0x000000ffff1bd224 */ /* 0x000fe200000e061d */
[----:B------:R-:W-:Y:S01]  /*1b20*/  LOP3.LUT R29, R30, 0xfffffffc, RZ, 0xc0, !PT ;  /* 0xfffffffc1e1d7812 */ /* 0x000fe200078ec0ff */
[----:B------:R-:W-:-:S04]  /*1b30*/  @!P1 IMAD.WIDE.U32 R36, R28, R10, R32 ;  /* 0x0000000a1c249225 */ /* 0x000fc800078e0020 */
[----:B------:R-:W-:Y:S01]  /*1b40*/  @!P5 IMAD.MOV.U32 R30, RZ, RZ, R32 ;  /* 0x000000ffff1ed224 */ /* 0x000fe200078e0020 */
[----:B-1----:R-:W-:Y:S01]  /*1b50*/  @!P1 LEA R28, P0, R36, R8, 0x1 ;  /* 0x00000008241c9211 */ /* 0x002fe200078008ff */
[----:B------:R-:W-:Y:S02]  /*1b60*/  @!P5 IMAD.MOV.U32 R31, RZ, RZ, R33 ;  /* 0x000000ffff1fd224 */ /* 0x000fe400078e0021 */
[----:B------:R-:W-:Y:S02]  /*1b70*/  @!P1 IMAD.IADD R11, R37, 0x1, R11 ;  /* 0x00000001250b9824 */ /* 0x000fe400078e020b */
[-C--:B--2---:R-:W-:Y:S02]  /*1b80*/  @!P5 IMAD R27, R27, R6.reuse, RZ ;  /* 0x000000061b1bd224 */ /* 0x084fe400078e02ff */
[----:B------:R-:W-:-:S04]  /*1b90*/  @!P5 IMAD.WIDE.U32 R30, R26, R6, R30 ;  /* 0x000000061a1ed225 */ /* 0x000fc800078e001e */
[----:B------:R-:W-:Y:S02]  /*1ba0*/  @!P5 IMAD R27, R26, R7, R27 ;  /* 0x000000071a1bd224 */ /* 0x000fe400078e021b */
[----:B------:R-:W-:Y:S01]  /*1bb0*/  IMAD.IADD R0, R0, 0x1, -R29 ;  /* 0x0000000100007824 */ /* 0x000fe200078e0a1d */
[----:B------:R-:W1:Y:S01]  /*1bc0*/  @!P4 LDC.64 R6, c[0x0][0x218] ;  /* 0x00008600ff06cb82 */ /* 0x000e620000000a00 */
[----:B------:R-:W-:Y:S01]  /*1bd0*/  @!P1 LEA.HI.X R29, R36, R9, R11, 0x1, P0 ;  /* 0x00000009241d9211 */ /* 0x000fe200000f0c0b */
[----:B------:R-:W-:Y:S01]  /*1be0*/  @!P5 IMAD.IADD R26, R31, 0x1, R27 ;  /* 0x000000011f1ad824 */ /* 0x000fe200078e021b */
[----:B---3--:R-:W-:Y:S01]  /*1bf0*/  @!P5 LEA R8, P0, R30, R4, 0x1 ;  /* 0x000000041e08d211 */ /* 0x008fe200078008ff */
[----:B------:R-:W-:Y:S02]  /*1c00*/  IMAD R23, R23, UR4, RZ ;  /* 0x0000000417177c24 */ /* 0x000fe4000f8e02ff */
[----:B------:R-:W-:Y:S01]  /*1c10*/  @!P5 IMAD R21, R116, 0x2, R21 ;  /* 0x000000027415d824 */ /* 0x000fe200078e0215 */
[----:B------:R-:W-:Y:S01]  /*1c20*/  @!P5 LEA.HI.X R9, R30, R5, R26, 0x1, P0 ;  /* 0x000000051e09d211 */ /* 0x000fe200000f0c1a */
[C---:B------:R-:W-:Y:S01]  /*1c30*/  IMAD R10, R22.reuse, UR5, R23 ;  /* 0x00000005160a7c24 */ /* 0x040fe2000f8e0217 */
[----:B------:R-:W2:Y:S01]  /*1c40*/  @!P3 LDC.64 R4, c[0x0][0x218] ;  /* 0x00008600ff04bb82 */ /* 0x000ea20000000a00 */
[----:B------:R-:W-:Y:S01]  /*1c50*/  IMAD.WIDE.U32 R22, R22, UR4, R34 ;  /* 0x0000000416167c25 */ /* 0x000fe2000f8e0022 */
[----:B------:R-:W-:Y:S01]  /*1c60*/  UMOV UR4, 0x400 ;  /* 0x0000040000047882 */ /* 0x000fe20000000000 */
[----:B------:R-:W-:Y:S01]  /*1c70*/  IADD3 R90, P0, R14, R3, RZ ;  /* 0x000000030e5a7210 */ /* 0x000fe20007f1e0ff */
[----:B------:R-:W-:Y:S01]  /*1c80*/  ULEA UR4, UR6, UR4, 0x18 ;  /* 0x0000000406047291 */ /* 0x000fe2000f8ec03f */
[C---:B------:R-:W-:Y:S01]  /*1c90*/  @!P4 IMAD R20, R116.reuse, 0x2, R20 ;  /* 0x000000027414c824 */ /* 0x040fe200078e0214 */
[----:B------:R-:W-:Y:S01]  /*1ca0*/  SHF.R.S32.HI R3, RZ, 0x1, R24 ;  /* 0x00000001ff037819 */ /* 0x000fe20000011418 */
[C---:B------:R-:W-:Y:S01]  /*1cb0*/  @!P3 IMAD R25, R116.reuse, 0x2, R25 ;  /* 0x000000027419b824 */ /* 0x040fe200078e0219 */
[----:B------:R-:W-:Y:S01]  /*1cc0*/  ULDC UR5, c[0x0][0x39c] ;  /* 0x0000e70000057ab9 */ /* 0x000fe20000000800 */
[-C--:B------:R-:W-:Y:S01]  /*1cd0*/  IMAD R11, R15, R96.reuse, RZ ;  /* 0x000000600f0b7224 */ /* 0x080fe200078e02ff */
[----:B------:R-:W-:Y:S01]  /*1ce0*/  LEA R116, R116, UR4, 0x1 ;  /* 0x0000000474747c11 */ /* 0x000fe2000f8e08ff */
[----:B------:R-:W-:-:S04]  /*1cf0*/  IMAD.WIDE.U32 R92, R14, R96, R92 ;  /* 0x000000600e5c7225 */ /* 0x000fc800078e005c */
[----:B------:R-:W-:Y:S01]  /*1d00*/  IMAD R11, R14, R97, R11 ;  /* 0x000000610e0b7224 */ /* 0x000fe200078e020b */
[----:B------:R-:W-:Y:S01]  /*1d10*/  @!PT LDS RZ, [RZ] ;  /* 0x00000000fffff984 */ /* 0x000fe20000000800 */
[----:B------:R-:W-:Y:S01]  /*1d20*/  @!PT LDS RZ, [RZ] ;  /* 0x00000000fffff984 */ /* 0x000fe20000000800 */
[----:B------:R-:W-:Y:S01]  /*1d30*/  @!PT LDS RZ, [RZ] ;  /* 0x00000000fffff984 */ /* 0x000fe20000000800 */
[----:B------:R-:W-:Y:S01]  /*1d40*/  @!P1 LDGSTS.E.BYPASS.LTC128B.128 [R116], desc[UR10][R28.64] ;  /* 0x000000001c749fae */ /* 0x000fe2000b901d4a */
[----:B------:R-:W-:Y:S02]  /*1d50*/  IMAD.IADD R23, R23, 0x1, R10 ;  /* 0x0000000117177824 */ /* 0x000fe400078e020a */
[----:B------:R-:W-:Y:S01]  /*1d60*/  IMAD.X R19, R15, 0x1, R19, P0 ;  /* 0x000000010f137824 */ /* 0x000fe200000e0613 */
[----:B------:R-:W-:Y:S01]  /*1d70*/  @!P1 LDGSTS.E.BYPASS.LTC128B.128 [R116+0x1000], desc[UR10][R28.64+0x40] ;  /* 0x010000401c749fae */ /* 0x000fe2000b901d4a */
[----:B------:R-:W-:Y:S02]  /*1d80*/  IMAD.IADD R102, R93, 0x1, R11 ;  /* 0x000000015d667824 */ /* 0x000fe400078e020b */
[----:B------:R-:W-:Y:S01]  /*1d90*/  IMAD.SHL.U32 R24, R3, 0x40, RZ ;  /* 0x0000004003187824 */ /* 0x000fe200078e00ff */
[----:B------:R-:W-:Y:S01]  /*1da0*/  @!P1 LDGSTS.E.BYPASS.LTC128B.128 [R116+0x2000], desc[UR10][R28.64+0x80] ;  /* 0x020000801c749fae */ /* 0x000fe2000b901d4a */
[----:B-1----:R-:W-:Y:S01]  /*1db0*/  @!P4 LEA R10, P1, R92, R6, 0x1 ;  /* 0x000000065c0ac211 */ /* 0x002fe200078208ff */
[----:B------:R-:W-:Y:S01]  /*1dc0*/  IMAD.SHL.U32 R82, R0, 0x40, RZ ;  /* 0x0000004000527824 */ /* 0x000fe200078e00ff */
[----:B------:R-:W-:Y:S01]  /*1dd0*/  @!P3 IADD3 R6, P0, R81, R92, RZ ;  /* 0x0000005c5106b210 */ /* 0x000fe20007f1e0ff */
[----:B------:R-:W-:Y:S01]  /*1de0*/  @!P5 LDGSTS.E.BYPASS.LTC128B.128 [R21+0x800], desc[UR10][R8.64] ;  /* 0x008000000815dfae */ /* 0x000fe2000b901d4a */
[--C-:B------:R-:W-:Y:S01]  /*1df0*/  @!P4 LEA.HI.X R11, R92, R7, R102.reuse, 0x1, P1 ;  /* 0x000000075c0bc211 */ /* 0x100fe200008f0c66 */
[----:B------:R-:W-:Y:S01]  /*1e00*/  IMAD.SHL.U32 R16, R16, 0x20, RZ ;  /* 0x0000002010107824 */ /* 0x000fe200078e00ff */
[----:B------:R-:W-:Y:S01]  /*1e10*/  LOP3.LUT R24, R24, 0xc0, RZ, 0xc0, !PT ;  /* 0x000000c018187812 */ /* 0x000fe200078ec0ff */
[----:B------:R-:W-:Y:S01]  /*1e20*/  @!P3 IMAD.X R7, R80, 0x1, R102, P0 ;  /* 0x000000015007b824 */ /* 0x000fe200000e0666 */
[----:B--2---:R-:W-:Y:S01]  /*1e30*/  @!P3 LEA R26, P0, R6, R4, 0x1 ;  /* 0x00000004061ab211 */ /* 0x004fe200078008ff */
[----:B------:R-:W-:Y:S01]  /*1e40*/  @!P5 LDGSTS.E.BYPASS.LTC128B.128 [R21+0x1800], desc[UR10][R8.64+0x40] ;  /* 0x018000400815dfae */ /* 0x000fe2000b901d4a */
[----:B------:R-:W-:Y:S01]  /*1e50*/  LOP3.LUT R82, R82, 0xc0, RZ, 0xc0, !PT ;  /* 0x000000c052527812 */ /* 0x000fe200078ec0ff */
[----:B------:R-:W-:Y:S01]  /*1e60*/  IMAD R4, R18, 0x8, R13 ;  /* 0x0000000812047824 */ /* 0x000fe200078e020d */
[----:B------:R-:W-:Y:S01]  /*1e70*/  @!P3 LEA.HI.X R27, R6, R5, R7, 0x1, P0 ;  /* 0x00000005061bb211 */ /* 0x000fe200000f0c07 */
[----:B------:R1:W-:Y:S01]  /*1e80*/  @!P5 LDGSTS.E.BYPASS.LTC128B.128 [R21+0x2800], desc[UR10][R8.64+0x80] ;  /* 0x028000800815dfae */ /* 0x0003e2000b901d4a */
[----:B------:R-:W-:Y:S01]  /*1e90*/  IMAD R5, R19, R84, RZ ;  /* 0x0000005413057224 */ /* 0x000fe200078e02ff */
[----:B------:R-:W-:Y:S01]  /*1ea0*/  LOP3.LUT R89, R16, 0xffffff00, RZ, 0xc0, !PT ;  /* 0xffffff0010597812 */ /* 0x000fe200078ec0ff */
[----:B------:R-:W-:Y:S01]  /*1eb0*/  IMAD.SHL.U32 R7, R18, 0x8, RZ ;  /* 0x0000000812077824 */ /* 0x000fe200078e00ff */
[----:B------:R-:W-:Y:S01]  /*1ec0*/  @!P4 LDGSTS.E.BYPASS.LTC128B.128 [R20+0x3000], desc[UR10][R10.64] ;  /* 0x030000000a14cfae */ /* 0x000fe2000b901d4a */
[----:B------:R-:W-:Y:S01]  /*1ed0*/  IMAD R5, R90, R85, R5 ;  /* 0x000000555a057224 */ /* 0x000fe200078e0205 */
[----:B------:R-:W-:Y:S01]  /*1ee0*/  ISETP.GE.AND P1, PT, R14, R12, PT ;  /* 0x0000000c0e00720c */ /* 0x000fe20003f26270 */
[----:B------:R-:W-:Y:S01]  /*1ef0*/  IMAD.WIDE.U32 R90, R90, R84, R22 ;  /* 0x000000545a5a7225 */ /* 0x000fe200078e0016 */
[----:B------:R-:W-:Y:S01]  /*1f00*/  @!P4 LDGSTS.E.BYPASS.LTC128B.128 [R20+0x4000], desc[UR10][R10.64+0x40] ;  /* 0x040000400a14cfae */ /* 0x000fe2000b901d4a */
[----:B------:R-:W-:-:S02]  /*1f10*/  LOP3.LUT R17, R24, 0x8, R17, 0xf8, !PT ;  /* 0x0000000818117812 */ /* 0x000fc400078ef811 */
[----:B------:R-:W-:Y:S01]  /*1f20*/  IMAD.IADD R88, R91, 0x1, R5 ;  /* 0x000000015b587824 */ /* 0x000fe200078e0205 */
[----:B------:R-:W-:Y:S01]  /*1f30*/  @!P4 LDGSTS.E.BYPASS.LTC128B.128 [R20+0x5000], desc[UR10][R10.64+0x80] ;  /* 0x050000800a14cfae */ /* 0x000fe2000b901d4a */
[----:B------:R-:W-:Y:S01]  /*1f40*/  LOP3.LUT R5, R82, 0x8, R7, 0xf8, !PT ;  /* 0x0000000852057812 */ /* 0x000fe200078ef807 */
[----:B------:R-:W-:Y:S01]  /*1f50*/  IMAD R7, R100, 0x200, R89 ;  /* 0x0000020064077824 */ /* 0x000fe200078e0259 */
[----:B------:R-:W-:Y:S01]  /*1f60*/  SHF.R.U32.HI R24, RZ, 0x3, R24 ;  /* 0x00000003ff187819 */ /* 0x000fe20000011618 */
[----:B------:R-:W-:Y:S01]  /*1f70*/  @!P3 LDGSTS.E.BYPASS.LTC128B.128 [R25+0x3800], desc[UR10][R26.64] ;  /* 0x038000001a19bfae */ /* 0x000fe2000b901d4a */
[----:B------:R-:W-:Y:S01]  /*1f80*/  SHF.R.U32.HI R82, RZ, 0x3, R82 ;  /* 0x00000003ff527819 */ /* 0x000fe20000011652 */
[----:B------:R-:W-:Y:S01]  /*1f90*/  IMAD R7, R98, 0x20, R7 ;  /* 0x0000002062077824 */ /* 0x000fe200078e0207 */
[----:B------:R-:W-:Y:S01]  /*1fa0*/  LEA R122, P0, R90, UR8, 0x1 ;  /* 0x000000085a7a7c11 */ /* 0x000fe2000f8008ff */
[----:B------:R-:W-:Y:S01]  /*1fb0*/  @!P3 LDGSTS.E.BYPASS.LTC128B.128 [R25+0x4800], desc[UR10][R26.64+0x40] ;  /* 0x048000401a19bfae */ /* 0x000fe2000b901d4a */
[----:B------:R-:W-:Y:S01]  /*1fc0*/  LOP3.LUT R111, R17, R24, RZ, 0x3c, !PT ;  /* 0x00000018116f7212 */ /* 0x000fe200078e3cff */
[----:B------:R-:W-:Y:S01]  /*1fd0*/  IMAD R109, R98, 0x20, R89 ;  /* 0x00000020626d7824 */ /* 0x000fe200078e0259 */
[----:B------:R-:W-:Y:S01]  /*1fe0*/  LOP3.LUT R82, R5, R82, RZ, 0x3c, !PT ;  /* 0x0000005205527212 */ /* 0x000fe200078e3cff */
[----:B------:R2:W-:Y:S01]  /*1ff0*/  @!P3 LDGSTS.E.BYPASS.LTC128B.128 [R25+0x5800], desc[UR10][R26.64+0x80] ;  /* 0x058000801a19bfae */ /* 0x0005e2000b901d4a */
[----:B------:R-:W-:Y:S01]  /*2000*/  LEA.HI.X R123, R90, UR9, R88, 0x1, P0 ;  /* 0x000000095a7b7c11 */ /* 0x000fe200080f0c58 */
[----:B------:R-:W-:-:S02]  /*2010*/  IMAD.SHL.U32 R5, R85, 0x40, RZ ;  /* 0x0000004055057824 */ /* 0x000fc400078e00ff */
[----:B------:R-:W0:Y:S01]  /*2020*/  LDGDEPBAR ;  /* 0x00000000000079af */ /* 0x000e220000000000 */
[----:B-1----:R-:W-:-:S04]  /*2030*/  IMAD.WIDE.U32 R8, R84, 0x40, RZ ;  /* 0x0000004054087825 */ /* 0x002fc800078e00ff */
[----:B------:R-:W-:Y:S01]  /*2040*/  IMAD.U32 R111, R4, 0x20, R111 ;  /* 0x00000020046f7824 */ /* 0x000fe200078e006f */
[----:B------:R-:W-:Y:S01]  /*2050*/  @!P2 IADD3 R8, P0, R122, R8, RZ ;  /* 0x000000087a08a210 */ /* 0x000fe20007f1e0ff */
[C---:B------:R-:W-:Y:S02]  /*2060*/  IMAD.IADD R112, R82.reuse, 0x1, R7 ;  /* 0x0000000152707824 */ /* 0x040fe400078e0207 */
[----:B------:R-:W-:Y:S01]  /*2070*/  IMAD.IADD R109, R82, 0x1, R109 ;  /* 0x00000001526d7824 */ /* 0x000fe200078e026d */
[----:B------:R-:W-:Y:S02]  /*2080*/  @!P2 IADD3.X R9, R123, R9, R5, P0, !PT ;  /* 0x000000097b09a210 */ /* 0x000fe400007fe405 */
[----:B------:R-:W-:Y:S02]  /*2090*/  LEA R111, R111, UR4, 0x1 ;  /* 0x000000046f6f7c11 */ /* 0x000fe4000f8e08ff */
[----:B------:R-:W-:Y:S02]  /*20a0*/  LEA R112, R112, UR4, 0x1 ;  /* 0x0000000470707c11 */ /* 0x000fe4000f8e08ff */
[----:B------:R-:W-:Y:S01]  /*20b0*/  LOP3.LUT P0, RZ, R3, 0x2, RZ, 0xc0, !PT ;  /* 0x0000000203ff7812 */ /* 0x000fe2000780c0ff */
[----:B------:R-:W-:Y:S01]  /*20c0*/  IMAD.MOV.U32 R3, RZ, RZ, 0x10 ;  /* 0x00000010ff037424 */ /* 0x000fe200078e00ff */
        /* <DEDUP_REMOVED lines=13> */
[----:B------:R-:W-:Y:S01]  /*21a0*/  LOP3.LUT P1, RZ, R0, 0x2, RZ, 0xc0, !PT ;  /* 0x0000000200ff7812 */ /* 0x000fe2000782c0ff */
[----:B------:R-:W-:-:S02]  /*21b0*/  IMAD.MOV.U32 R0, RZ, RZ, 0x20 ;  /* 0x00000020ff007424 */ /* 0x000fc400078e00ff */
[----:B------:R-:W-:Y:S01]  /*21c0*/  @P2 STS.128 [R116+0x6800], RZ ;  /* 0x006800ff74002388 */ /* 0x000fe20000000c00 */
[----:B------:R-:W-:Y:S02]  /*21d0*/  SEL R3, R3, 0xfffffff0, !P1 ;  /* 0xfffffff003037807 */ /* 0x000fe40004800000 */
[----:B------:R-:W-:Y:S01]  /*21e0*/  SEL R0, R0, 0xffffffe0, !P0 ;  /* 0xffffffe000007807 */ /* 0x000fe20004000000 */
[----:B------:R-:W-:Y:S02]  /*21f0*/  @P2 STS.128 [R116+0x7800], RZ ;  /* 0x007800ff74002388 */ /* 0x000fe40000000c00 */
[----:B------:R-:W-:Y:S02]  /*2200*/  IMAD R110, R3, 0x2, R112 ;  /* 0x00000002036e7824 */ /* 0x000fe400078e0270 */
[----:B------:R-:W-:Y:S01]  /*2210*/  @P2 STS.128 [R116+0x8800], RZ ;  /* 0x008800ff74002388 */ /* 0x000fe20000000c00 */
[----:B------:R-:W-:-:S03]  /*2220*/  IMAD.IADD R108, R111, 0x1, R0 ;  /* 0x000000016f6c7824 */ /* 0x000fc600078e0200 */
        /* <DEDUP_REMOVED lines=8> */
[----:B------:R-:W-:Y:S04]  /*22b0*/  LDSM.16.M88.4 R72, [R110] ;  /* 0x000000006e48783b */ /* 0x000fe80000000200 */
[----:B--2---:R-:W2:Y:S04]  /*22c0*/  LDSM.16.M88.4 R24, [R111+0x3400] ;  /* 0x003400006f18783b */ /* 0x004ea80000000200 */
[----:B------:R-:W-:Y:S04]  /*22d0*/  LDSM.16.M88.4 R56, [R112+0x1000] ;  /* 0x001000007038783b */ /* 0x000fe80000000200 */
[----:B------:R-:W-:Y:S04]  /*22e0*/  LDSM.16.M88.4 R20, [R111+0x4000] ;  /* 0x004000006f14783b */ /* 0x000fe80000000200 */
[----:B-1----:R-:W1:Y:S04]  /*22f0*/  LDSM.16.M88.4 R8, [R108+0x3000] ;  /* 0x003000006c08783b */ /* 0x002e680000000200 */
[----:B------:R-:W4:Y:S04]  /*2300*/  LDSM.16.M88.4 R4, [R108+0x3400] ;  /* 0x003400006c04783b */ /* 0x000f280000000200 */
[----:B------:R-:W-:Y:S04]  /*2310*/  LDSM.16.M88.4 R40, [R110+0x1000] ;  /* 0x001000006e28783b */ /* 0x000fe80000000200 */
[----:B------:R-:W-:Y:S04]  /*2320*/  LDSM.16.M88.4 R48, [R108+0x4000] ;  /* 0x004000006c30783b */ /* 0x000fe80000000200 */
[----:B------:R-:W-:Y:S01]  /*2330*/  LDSM.16.M88.4 R44, [R111+0x3800] ;  /* 0x003800006f2c783b */ /* 0x000fe20000000200 */
[C---:B---3--:R-:W-:Y:S03]  /*2340*/  HMMA.16816.F32 R12, R60.reuse, R16, RZ ;  /* 0x000000103c0c723c */ /* 0x048fe600000018ff */
[----:B------:R-:W3:Y:S04]  /*2350*/  LDSM.16.M88.4 R32, [R111+0x4400] ;  /* 0x004400006f20783b */ /* 0x000ee80000000200 */
[----:B------:R-:W3:Y:S01]  /*2360*/  LDSM.16.M88.4 R52, [R111+0x3c00] ;  /* 0x003c00006f34783b */ /* 0x000ee20000000200 */
[C---:B------:R-:W-:Y:S03]  /*2370*/  HMMA.16816.F32 R16, R60.reuse, R18, RZ ;  /* 0x000000123c10723c */ /* 0x040fe600000018ff */
[----:B------:R-:W-:Y:S03]  /*2380*/  LDSM.16.M88.4 R68, [R111+0x5000] ;  /* 0x005000006f44783b */ /* 0x000fe60000000200 */
[C---:B--2---:R-:W-:Y:S01]  /*2390*/  HMMA.16816.F32 R28, R60.reuse, R24, RZ ;  /* 0x000000183c1c723c */ /* 0x044fe200000018ff */
[----:B------:R-:W-:Y:S04]  /*23a0*/  LDSM.16.M88.4 R36, [R108+0x3800] ;  /* 0x003800006c24783b */ /* 0x000fe80000000200 */
[----:B------:R-:W-:Y:S01]  /*23b0*/  LDSM.16.M88.4 R76, [R108+0x5000] ;  /* 0x005000006c4c783b */ /* 0x000fe20000000200 */
[----:B------:R-:W-:Y:S03]  /*23c0*/  HMMA.16816.F32 R24, R60, R26, RZ ;  /* 0x0000001a3c18723c */ /* 0x000fe600000018ff */
[----:B------:R-:W0:Y:S03]  /*23d0*/  LDGDEPBAR ;  /* 0x00000000000079af */ /* 0x000e260000000000 */
[C---:B-1----:R-:W-:Y:S06]  /*23e0*/  HMMA.16816.F32 R12, R72.reuse, R8, R12 ;  /* 0x00000008480c723c */ /* 0x042fec000000180c */
[C---:B------:R-:W-:Y:S01]  /*23f0*/  HMMA.16816.F32 R16, R72.reuse, R10, R16 ;  /* 0x0000000a4810723c */ /* 0x040fe20000001810 */
[----:B------:R-:W1:Y:S05]  /*2400*/  LDSM.16.M88.4 R8, [R112+0x2000] ;  /* 0x002000007008783b */ /* 0x000e6a0000000200 */
[C---:B----4-:R-:W-:Y:S06]  /*2410*/  HMMA.16816.F32 R28, R72.reuse, R4, R28 ;  /* 0x00000004481c723c */ /* 0x050fec000000181c */
[----:B------:R-:W-:Y:S01]  /*2420*/  HMMA.16816.F32 R24, R72, R6, R24 ;  /* 0x000000064818723c */ /* 0x000fe20000001818 */
[----:B------:R-:W-:Y:S05]  /*2430*/  LDSM.16.M88.4 R4, [R110+0x2000] ;  /* 0x002000006e04783b */ /* 0x000fea0000000200 */
[C---:B------:R-:W-:Y:S06]  /*2440*/  HMMA.16816.F32 R12, R56.reuse, R20, R12 ;  /* 0x00000014380c723c */ /* 0x040fec000000180c */
[C---:B------:R-:W-:Y:S01]  /*2450*/  HMMA.16816.F32 R16, R56.reuse, R22, R16 ;  /* 0x000000163810723c */ /* 0x040fe20000001810 */
[----:B------:R-:W2:Y:S05]  /*2460*/  LDSM.16.M88.4 R20, [R108+0x4400] ;  /* 0x004400006c14783b */ /* 0x000eaa0000000200 */
[C---:B---3--:R-:W-:Y:S06]  /*2470*/  HMMA.16816.F32 R28, R56.reuse, R32, R28 ;  /* 0x00000020381c723c */ /* 0x048fec000000181c */
[----:B------:R-:W-:Y:S01]  /*2480*/  HMMA.16816.F32 R24, R56, R34, R24 ;  /* 0x000000223818723c */ /* 0x000fe20000001818 */
[----:B------:R-:W-:Y:S05]  /*2490*/  LDSM.16.M88.4 R32, [R111+0x5400] ;  /* 0x005400006f20783b */ /* 0x000fea0000000200 */
[C---:B------:R-:W-:Y:S06]  /*24a0*/  HMMA.16816.F32 R12, R40.reuse, R48, R12 ;  /* 0x00000030280c723c */ /* 0x040fec000000180c */
[----:B------:R-:W-:Y:S06]  /*24b0*/  HMMA.16816.F32 R16, R40, R50, R16 ;  /* 0x000000322810723c */ /* 0x000fec0000001810 */
[C---:B------:R-:W-:Y:S06]  /*24c0*/  HMMA.16816.F32 R48, R60.reuse, R44, RZ ;  /* 0x0000002c3c30723c */ /* 0x040fec00000018ff */
[C---:B------:R-:W-:Y:S06]  /*24d0*/  HMMA.16816.F32 R44, R60.reuse, R46, RZ ;  /* 0x0000002e3c2c723c */ /* 0x040fec00000018ff */
[C---:B------:R-:W-:Y:S06]  /*24e0*/  HMMA.16816.F32 R64, R60.reuse, R52, RZ ;  /* 0x000000343c40723c */ /* 0x040fec00000018ff */
[----:B------:R-:W-:Y:S01]  /*24f0*/  HMMA.16816.F32 R60, R60, R54, RZ ;  /* 0x000000363c3c723c */ /* 0x000fe200000018ff */
[----:B------:R-:W3:Y:S05]  /*2500*/  LDSM.16.M88.4 R52, [R111+0x4800] ;  /* 0x004800006f34783b */ /* 0x000eea0000000200 */
[----:B-1----:R-:W-:Y:S06]  /*2510*/  HMMA.16816.F32 R16, R8, R70, R16 ;  /* 0x000000460810723c */ /* 0x002fec0000001810 */
[C---:B------:R-:W-:Y:S06]  /*2520*/  HMMA.16816.F32 R48, R72.reuse, R36, R48 ;  /* 0x000000244830723c */ /* 0x040fec0000001830 */
[----:B------:R-:W-:Y:S01]  /*2530*/  HMMA.16816.F32 R44, R72, R38, R44 ;  /* 0x00000026482c723c */ /* 0x000fe2000000182c */
[----:B------:R-:W-:Y:S05]  /*2540*/  LDSM.16.M88.4 R36, [R108+0x4800] ;  /* 0x004800006c24783b */ /* 0x000fea0000000200 */
[----:B------:R-:W-:Y:S01]  /*2550*/  HMMA.16816.F32 R12, R8, R68, R12 ;  /* 0x00000044080c723c */ /* 0x000fe2000000180c */
[----:B------:R-:W1:Y:S05]  /*2560*/  LDSM.16.M88.4 R68, [R108+0x3c00] ;  /* 0x003c00006c44783b */ /* 0x000e6a0000000200 */
[C---:B--2---:R-:W-:Y:S06]  /*2570*/  HMMA.16816.F32 R28, R40.reuse, R20, R28 ;  /* 0x00000014281c723c */ /* 0x044fec000000181c */
[----:B------:R-:W-:Y:S01]  /*2580*/  HMMA.16816.F32 R24, R40, R22, R24 ;  /* 0x000000162818723c */ /* 0x000fe20000001818 */
[----:B------:R-:W2:Y:S05]  /*2590*/  LDSM.16.M88.4 R20, [R108+0x5400] ;  /* 0x005400006c14783b */ /* 0x000eaa0000000200 */
[----:B------:R-:W-:Y:S06]  /*25a0*/  HMMA.16816.F32 R16, R4, R78, R16 ;  /* 0x0000004e0410723c */ /* 0x000fec0000001810 */
[C---:B---3--:R-:W-:Y:S06]  /*25b0*/  HMMA.16816.F32 R48, R56.reuse, R52, R48 ;  /* 0x000000343830723c */ /* 0x048fec0000001830 */
[----:B------:R-:W-:Y:S01]  /*25c0*/  HMMA.16816.F32 R44, R56, R54, R44 ;  /* 0x00000036382c723c */ /* 0x000fe2000000182c */
[----:B------:R-:W-:Y:S05]  /*25d0*/  LDSM.16.M88.4 R52, [R111+0x5800] ;  /* 0x005800006f34783b */ /* 0x000fea0000000200 */
[C---:B------:R-:W-:Y:S06]  /*25e0*/  HMMA.16816.F32 R28, R8.reuse, R32, R28 ;  /* 0x00000020081c723c */ /* 0x040fec000000181c */
[----:B------:R-:W-:Y:S01]  /*25f0*/  HMMA.16816.F32 R24, R8, R34, R24 ;  /* 0x000000220818723c */ /* 0x000fe20000001818 */
[----:B------:R-:W3:Y:S01]  /*2600*/  LDSM.16.M88.4 R32, [R111+0x4c00] ;  /* 0x004c00006f20783b */ /* 0x000ee20000000200 */
[----:B------:R-:W-:-:S04]  /*2610*/  FMUL.FTZ R16, R16, UR5 ;  /* 0x0000000510107c20 */ /* 0x000fc80008410000 */
[----:B------:R-:W-:Y:S06]  /*2620*/  HMMA.16816.F32 R12, R4, R76, R12 ;  /* 0x0000004c040c723c */ /* 0x000fec000000180c */
[C---:B-1----:R-:W-:Y:S06]  /*2630*/  HMMA.16816.F32 R64, R72.reuse, R68, R64 ;  /* 0x000000444840723c */ /* 0x042fec0000001840 */
[----:B------:R-:W-:Y:S06]  /*2640*/  HMMA.16816.F32 R60, R72, R70, R60 ;  /* 0x00000046483c723c */ /* 0x000fec000000183c */
[----:B------:R-:W-:Y:S01]  /*2650*/  HMMA.16816.F32 R48, R40, R36, R48 ;  /* 0x000000242830723c */ /* 0x000fe20000001830 */
[----:B------:R1:W-:Y:S01]  /*2660*/  MUFU.TANH R36, R16 ;  /* 0x0000001000247308 */ /* 0x0003e20000002400 */
[----:B------:R-:W-:-:S04]  /*2670*/  FMUL.FTZ R70, R19, UR5 ;  /* 0x0000000513467c20 */ /* 0x000fc80008410000 */
[----:B------:R-:W-:Y:S01]  /*2680*/  HMMA.16816.F32 R44, R40, R38, R44 ;  /* 0x00000026282c723c */ /* 0x000fe2000000182c */
[----:B------:R-:W-:Y:S01]  /*2690*/  FMUL.FTZ R37, R17, UR5 ;  /* 0x0000000511257c20 */ /* 0x000fe20008410000 */
[----:B------:R-:W-:Y:S01]  /*26a0*/  FMUL.FTZ R13, R13, UR5 ;  /* 0x000000050d0d7c20 */ /* 0x000fe20008410000 */
[----:B------:R-:W-:Y:S01]  /*26b0*/  FMUL.FTZ R14, R14, UR5 ;  /* 0x000000050e0e7c20 */ /* 0x000fe20008410000 */
[----:B------:R-:W-:Y:S01]  /*26c0*/  FMUL.FTZ R0, R12, UR5 ;  /* 0x000000050c007c20 */ /* 0x000fe20008410000 */
[----:B------:R-:W-:Y:S01]  /*26d0*/  MUFU.TANH R70, R70 ;  /* 0x0000004600467308 */ /* 0x000fe20000002400 */
[----:B--2---:R-:W-:Y:S01]  /*26e0*/  HMMA.16816.F32 R24, R4, R22, R24 ;  /* 0x000000160418723c */ /* 0x004fe20000001818 */
[----:B------:R-:W-:Y:S01]  /*26f0*/  FMUL.FTZ R39, R18, UR5 ;  /* 0x0000000512277c20 */ /* 0x000fe20008410000 */
[----:B------:R-:W-:Y:S01]  /*2700*/  FMUL.FTZ R38, R15, UR5 ;  /* 0x000000050f267c20 */ /* 0x000fe20008410000 */
[----:B-1----:R-:W1:Y:S04]  /*2710*/  LDSM.16.M88.4 R16, [R108+0x4c00] ;  /* 0x004c00006c10783b */ /* 0x002e680000000200 */
[----:B------:R-:W2:Y:S01]  /*2720*/  MUFU.TANH R68, R13 ;  /* 0x0000000d00447308 */ /* 0x000ea20000002400 */
[C---:B---3--:R-:W-:Y:S06]  /*2730*/  HMMA.16816.F32 R64, R56.reuse, R32, R64 ;  /* 0x000000203840723c */ /* 0x048fec0000001840 */
[----:B------:R-:W-:Y:S01]  /*2740*/  HMMA.16816.F32 R60, R56, R34, R60 ;  /* 0x00000022383c723c */ /* 0x000fe2000000183c */
[----:B------:R3:W-:Y:S05]  /*2750*/  MUFU.TANH R69, R14 ;  /* 0x0000000e00457308 */ /* 0x0007ea0000002400 */
[----:B------:R-:W-:Y:S01]  /*2760*/  HMMA.16816.F32 R28, R4, R20, R28 ;  /* 0x00000014041c723c */ /* 0x000fe2000000181c */
[----:B------:R-:W4:Y:S02]  /*2770*/  LDSM.16.M88.4 R20, [R111+0x5c00] ;  /* 0x005c00006f14783b */ /* 0x000f240000000200 */
[----:B------:R-:W-:Y:S01]  /*2780*/  MUFU.TANH R0, R0 ;  /* 0x0000000000007308 */ /* 0x000fe20000002400 */
[----:B------:R-:W-:Y:S01]  /*2790*/  FMUL.FTZ R24, R24, UR5 ;  /* 0x0000000518187c20 */ /* 0x000fe20008410000 */
[----:B------:R-:W-:Y:S01]  /*27a0*/  FMUL.FTZ R25, R25, UR5 ;  /* 0x0000000519197c20 */ /* 0x000fe20008410000 */
[C---:B------:R-:W-:Y:S05]  /*27b0*/  HMMA.16816.F32 R48, R8.reuse, R52, R48 ;  /* 0x000000340830723c */ /* 0x040fea0000001830 */
[----:B------:R-:W-:Y:S01]  /*27c0*/  MUFU.TANH R39, R39 ;  /* 0x0000002700277308 */ /* 0x000fe20000002400 */
[----:B---3--:R-:W3:Y:S01]  /*27d0*/  LDSM.16.M88.4 R12, [R108+0x5800] ;  /* 0x005800006c0c783b */ /* 0x008ee20000000200 */
[----:B------:R-:W-:Y:S06]  /*27e0*/  HMMA.16816.F32 R44, R8, R54, R44 ;  /* 0x00000036082c723c */ /* 0x000fec000000182c */
[----:B------:R-:W2:Y:S05]  /*27f0*/  MUFU.TANH R37, R37 ;  /* 0x0000002500257308 */ /* 0x000eaa0000002400 */
[----:B------:R-:W-:Y:S01]  /*2800*/  FMUL.FTZ R28, R28, UR5 ;  /* 0x000000051c1c7c20 */ /* 0x000fe20008410000 */
[----:B------:R-:W-:Y:S01]  /*2810*/  FMUL.FTZ R29, R29, UR5 ;  /* 0x000000051d1d7c20 */ /* 0x000fe20008410000 */
[----:B-1----:R-:W-:Y:S01]  /*2820*/  HMMA.16816.F32 R64, R40, R16, R64 ;  /* 0x000000102840723c */ /* 0x002fe20000001840 */
[----:B------:R-:W-:Y:S01]  /*2830*/  MUFU.TANH R24, R24 ;  /* 0x0000001800187308 */ /* 0x000fe20000002400 */
[----:B------:R-:W-:Y:S01]  /*2840*/  FMUL.FTZ R30, R30, UR5 ;  /* 0x000000051e1e7c20 */ /* 0x000fe20008410000 */
[----:B------:R-:W-:-:S03]  /*2850*/  FMUL.FTZ R31, R31, UR5 ;  /* 0x000000051f1f7c20 */ /* 0x000fc60008410000 */
[----:B------:R-:W-:Y:S01]  /*2860*/  HMMA.16816.F32 R60, R40, R18, R60 ;  /* 0x00000012283c723c */ /* 0x000fe2000000183c */
[----:B------:R-:W-:Y:S01]  /*2870*/  FMUL.FTZ R16, R26, UR5 ;  /* 0x000000051a107c20 */ /* 0x000fe20008410000 */
[----:B------:R-:W-:Y:S01]  /*2880*/  LOP3.LUT R26, R95, 0xffffffe0, RZ, 0xc0, !PT ;  /* 0xffffffe05f1a7812 */ /* 0x000fe200078ec0ff */
[----:B------:R-:W-:Y:S01]  /*2890*/  FMUL.FTZ R17, R27, UR5 ;  /* 0x000000051b117c20 */ /* 0x000fe20008410000 */
[----:B------:R-:W-:Y:S01]  /*28a0*/  IMAD R27, R100, 0x10, R104 ;  /* 0x00000010641b7824 */ /* 0x000fe200078e0268 */
[----:B------:R-:W1:Y:S02]  /*28b0*/  MUFU.TANH R38, R38 ;  /* 0x0000002600267308 */ /* 0x000e640000002400 */
[C---:B------:R-:W-:Y:S02]  /*28c0*/  IMAD.IADD R26, R87.reuse, 0x1, -R26 ;  /* 0x00000001571a7824 */ /* 0x040fe400078e0a1a */
[----:B------:R-:W-:-:S03]  /*28d0*/  IMAD.SHL.U32 R87, R87, 0x2, RZ ;  /* 0x0000000257577824 */ /* 0x000fc600078e00ff */
[----:B------:R-:W-:Y:S01]  /*28e0*/  SHF.R.S32.HI R19, RZ, 0x1f, R26 ;  /* 0x0000001fff137819 */ /* 0x000fe2000001141a */
[----:B------:R-:W-:Y:S03]  /*28f0*/  MUFU.TANH R28, R28 ;  /* 0x0000001c001c7308 */ /* 0x000fe60000002400 */
[----:B------:R-:W-:Y:S02]  /*2900*/  LEA.HI R124, R19, R26, RZ, 0x2 ;  /* 0x0000001a137c7211 */ /* 0x000fe400078f10ff */
[----:B----4-:R-:W-:Y:S02]  /*2910*/  HMMA.16816.F32 R64, R8, R20, R64 ;  /* 0x000000140840723c */ /* 0x010fe40000001840 */
[----:B------:R-:W-:Y:S01]  /*2920*/  SHF.R.S32.HI R124, RZ, 0x2, R124 ;  /* 0x00000002ff7c7819 */ /* 0x000fe2000001147c */
[----:B------:R-:W-:Y:S03]  /*2930*/  MUFU.TANH R29, R29 ;  /* 0x0000001d001d7308 */ /* 0x000fe60000002400 */
[----:B---3--:R-:W-:Y:S01]  /*2940*/  HMMA.16816.F32 R48, R4, R12, R48 ;  /* 0x0000000c0430723c */ /* 0x008fe20000001830 */
[----:B------:R-:W-:-:S02]  /*2950*/  IADD3 R18, R27, 0x1, R124 ;  /* 0x000000011b127810 */ /* 0x000fc40007ffe07c */
[----:B------:R-:W-:Y:S02]  /*2960*/  LOP3.LUT R27, R87, 0x6, RZ, 0xc0, !PT ;  /* 0x00000006571b7812 */ /* 0x000fe400078ec0ff */
[----:B------:R-:W-:Y:S01]  /*2970*/  IADD3 R21, R83, R18, -R117 ;  /* 0x0000001253157210 */ /* 0x000fe20007ffe875 */
[----:B------:R-:W-:Y:S01]  /*2980*/  HMMA.16816.F32 R44, R4, R14, R44 ;  /* 0x0000000e042c723c */ /* 0x000fe2000000182c */
[----:B------:R-:W3:Y:S01]  /*2990*/  LDSM.16.M88.4 R12, [R108+0x5c00] ;  /* 0x005c00006c0c783b */ /* 0x000ee20000000200 */
[----:B------:R-:W-:Y:S01]  /*29a0*/  IMAD.IADD R18, R2, 0x1, R27 ;  /* 0x0000000102127824 */ /* 0x000fe200078e021b */
[----:B------:R-:W-:Y:S01]  /*29b0*/  MUFU.TANH R25, R25 ;  /* 0x0000001900197308 */ /* 0x000fe20000002400 */
[----:B------:R-:W-:Y:S01]  /*29c0*/  IMAD.IADD R94, R21, 0x1, R94 ;  /* 0x00000001155e7824 */ /* 0x000fe200078e025e */
[----:B------:R-:W-:-:S04]  /*29d0*/  DEPBAR.LE SB0, 0x0 ;  /* 0x000080000000791a */ /* 0x000fc80000000000 */
[----:B------:R-:W-:Y:S01]  /*29e0*/  HMMA.16816.F32 R60, R8, R22, R60 ;  /* 0x00000016083c723c */ /* 0x000fe2000000183c */
[C---:B------:R-:W-:Y:S01]  /*29f0*/  VIMNMX R101, R94.reuse, R83, PT ;  /* 0x000000535e657248 */ /* 0x040fe20003fe0100 */
[----:B------:R-:W-:Y:S01]  /*2a00*/  MUFU.TANH R30, R30 ;  /* 0x0000001e001e7308 */ /* 0x000fe20000002400 */
[----:B------:R-:W-:Y:S02]  /*2a10*/  VIADDMNMX R100, R94, 0x8, R83, PT ;  /* 0x000000085e647846 */ /* 0x000fe40003800153 */
[C---:B------:R-:W-:Y:S02]  /*2a20*/  ISETP.GE.AND P2, PT, R18.reuse, R101, PT ;  /* 0x000000651200720c */ /* 0x040fe40003f46270 */
[----:B------:R-:W-:Y:S02]  /*2a30*/  VIADD R9, R18, 0x8 ;  /* 0x0000000812097836 */ /* 0x000fe40000000000 */
[----:B------:R-:W-:Y:S01]  /*2a40*/  FMUL.FTZ R48, R48, UR5 ;  /* 0x0000000530307c20 */ /* 0x000fe20008410000 */
[----:B------:R-:W-:-:S02]  /*2a50*/  VIADD R8, R18, 0x1 ;  /* 0x0000000112087836 */ /* 0x000fc40000000000 */
[----:B------:R-:W-:Y:S01]  /*2a60*/  FMUL.FTZ R19, R49, UR5 ;  /* 0x0000000531137c20 */ /* 0x000fe20008410000 */
[CC--:B------:R-:W-:Y:S01]  /*2a70*/  ISETP.GE.AND P0, PT, R9.reuse, R101.reuse, PT ;  /* 0x000000650900720c */ /* 0x0c0fe20003f06270 */
[----:B------:R-:W4:Y:S01]  /*2a80*/  MUFU.TANH R129, R48 ;  /* 0x0000003000817308 */ /* 0x000f220000002400 */
[-C--:B------:R-:W-:Y:S01]  /*2a90*/  ISETP.GE.AND P1, PT, R9, R100.reuse, PT ;  /* 0x000000640900720c */ /* 0x080fe20003f26270 */
[----:B------:R-:W-:Y:S01]  /*2aa0*/  VIADD R9, R18, 0x9 ;  /* 0x0000000912097836 */ /* 0x000fe20000000000 */
[CC--:B------:R-:W-:Y:S01]  /*2ab0*/  ISETP.GE.AND P5, PT, R8.reuse, R101.reuse, PT ;  /* 0x000000650800720c */ /* 0x0c0fe20003fa6270 */
[----:B------:R-:W-:Y:S01]  /*2ac0*/  FMUL.FTZ R33, R45, UR5 ;  /* 0x000000052d217c20 */ /* 0x000fe20008410000 */
[-C--:B------:R-:W-:Y:S01]  /*2ad0*/  ISETP.GE.AND P3, PT, R8, R100.reuse, PT ;  /* 0x000000640800720c */ /* 0x080fe20003f66270 */
[----:B------:R-:W-:Y:S01]  /*2ae0*/  VIADD R8, R18, 0x10 ;  /* 0x0000001012087836 */ /* 0x000fe20000000000 */
[-C--:B------:R-:W-:Y:S01]  /*2af0*/  ISETP.GE.AND P4, PT, R9, R101.reuse, PT ;  /* 0x000000650900720c */ /* 0x080fe20003f86270 */
[----:B------:R-:W4:Y:S01]  /*2b00*/  MUFU.TANH R31, R31 ;  /* 0x0000001f001f7308 */ /* 0x000f220000002400 */
[----:B--2---:R-:W-:Y:S01]  /*2b10*/  FSEL R11, R68, -INF , !P5 ;  /* 0xff800000440b7808 */ /* 0x004fe20006800000 */
[----:B------:R-:W-:Y:S01]  /*2b20*/  FMUL.FTZ R50, R50, UR5 ;  /* 0x0000000532327c20 */ /* 0x000fe20008410000 */
[----:B------:R-:W-:Y:S01]  /*2b30*/  FSEL R37, R37, -INF , !P4 ;  /* 0xff80000025257808 */ /* 0x000fe20006000000 */
[----:B------:R-:W-:Y:S01]  /*2b40*/  FMUL.FTZ R35, R44, UR5 ;  /* 0x000000052c237c20 */ /* 0x000fe20008410000 */
[----:B------:R-:W-:Y:S01]  /*2b50*/  ISETP.GE.AND P4, PT, R18, R100, PT ;  /* 0x000000641200720c */ /* 0x000fe20003f86270 */
[----:B------:R-:W-:Y:S01]  /*2b60*/  FMUL.FTZ R51, R51, UR5 ;  /* 0x0000000533337c20 */ /* 0x000fe20008410000 */
[----:B------:R-:W-:Y:S01]  /*2b70*/  ISETP.GE.AND P5, PT, R8, R101, PT ;  /* 0x000000650800720c */ /* 0x000fe20003fa6270 */
[----:B------:R-:W2:Y:S01]  /*2b80*/  MUFU.TANH R16, R16 ;  /* 0x0000001000107308 */ /* 0x000ea20000002400 */
[----:B-1----:R-:W-:Y:S01]  /*2b90*/  FSEL R38, R38, -INF , !P3 ;  /* 0xff80000026267808 */ /* 0x002fe20005800000 */
[----:B------:R-:W-:Y:S01]  /*2ba0*/  FMUL.FTZ R46, R46, UR5 ;  /* 0x000000052e2e7c20 */ /* 0x000fe20008410000 */
[----:B---3--:R-:W-:Y:S01]  /*2bb0*/  HMMA.16816.F32 R64, R4, R12, R64 ;  /* 0x0000000c0440723c */ /* 0x008fe20000001840 */
[----:B------:R-:W-:-:S04]  /*2bc0*/  FMUL.FTZ R47, R47, UR5 ;  /* 0x000000052f2f7c20 */ /* 0x000fc80008410000 */
[----:B------:R-:W1:Y:S01]  /*2bd0*/  MUFU.TANH R17, R17 ;  /* 0x0000001100117308 */ /* 0x000e620000002400 */
[----:B------:R-:W-:Y:S01]  /*2be0*/  HMMA.16816.F32 R60, R4, R14, R60 ;  /* 0x0000000e043c723c */ /* 0x000fe2000000183c */
[----:B------:R-:W-:Y:S01]  /*2bf0*/  FSEL R13, R0, -INF , !P2 ;  /* 0xff800000000d7808 */ /* 0x000fe20005000000 */
[C---:B------:R-:W-:Y:S01]  /*2c00*/  VIADD R0, R18.reuse, 0x18 ;  /* 0x0000001812007836 */ /* 0x040fe20000000000 */
[----:B------:R-:W-:Y:S01]  /*2c10*/  ISETP.GE.AND P2, PT, R9, R100, PT ;  /* 0x000000640900720c */ /* 0x000fe20003f46270 */
[----:B------:R-:W-:Y:S01]  /*2c20*/  VIADD R12, R18, 0x29 ;  /* 0x00000029120c7836 */ /* 0x000fe20000000000 */
[----:B------:R-:W-:Y:S02]  /*2c30*/  FSEL R9, R36, -INF , !P0 ;  /* 0xff80000024097808 */ /* 0x000fe40004000000 */
[----:B------:R-:W-:Y:S01]  /*2c40*/  FSEL R6, R39, -INF , !P1 ;  /* 0xff80000027067808 */ /* 0x000fe20004800000 */
[----:B------:R-:W-:Y:S01]  /*2c50*/  VIADD R4, R18, 0x11 ;  /* 0x0000001112047836 */ /* 0x000fe20000000000 */
[----:B------:R-:W-:Y:S01]  /*2c60*/  FSEL R70, R70, -INF , !P2 ;  /* 0xff80000046467808 */ /* 0x000fe20005000000 */
[----:B------:R-:W3:Y:S01]  /*2c70*/  MUFU.TANH R19, R19 ;  /* 0x0000001300137308 */ /* 0x000ee20000002400 */
[----:B------:R-:W-:-:S02]  /*2c80*/  ISETP.GE.AND P1, PT, R0, R101, PT ;  /* 0x000000650000720c */ /* 0x000fc40003f26270 */
[-C--:B------:R-:W-:Y:S01]  /*2c90*/  ISETP.GE.AND P2, PT, R0, R100.reuse, PT ;  /* 0x000000640000720c */ /* 0x080fe20003f46270 */
[----:B------:R-:W-:Y:S01]  /*2ca0*/  VIADD R0, R18, 0x20 ;  /* 0x0000002012007836 */ /* 0x000fe20000000000 */
[-C--:B------:R-:W-:Y:S02]  /*2cb0*/  ISETP.GE.AND P0, PT, R8, R100.reuse, PT ;  /* 0x000000640800720c */ /* 0x080fe40003f06270 */
[----:B------:R-:W-:Y:S01]  /*2cc0*/  FSEL R7, R24, -INF , !P1 ;  /* 0xff80000018077808 */ /* 0x000fe20004800000 */
[----:B------:R-:W-:Y:S01]  /*2cd0*/  MUFU.TANH R33, R33 ;  /* 0x0000002100217308 */ /* 0x000fe20000002400 */
[----:B------:R-:W-:Y:S01]  /*2ce0*/  FSEL R8, R69, -INF , !P4 ;  /* 0xff80000045087808 */ /* 0x000fe20006000000 */
[----:B------:R-:W-:Y:S01]  /*2cf0*/  FMUL.FTZ R64, R64, UR5 ;  /* 0x0000000540407c20 */ /* 0x000fe20008410000 */
[-C--:B------:R-:W-:Y:S01]  /*2d00*/  ISETP.GE.AND P1, PT, R0, R101.reuse, PT ;  /* 0x000000650000720c */ /* 0x080fe20003f26270 */
[----:B------:R-:W-:Y:S01]  /*2d10*/  FMUL.FTZ R65, R65, UR5 ;  /* 0x0000000541417c20 */ /* 0x000fe20008410000 */
[-C--:B------:R-:W-:Y:S01]  /*2d20*/  ISETP.GE.AND P4, PT, R4, R101.reuse, PT ;  /* 0x000000650400720c */ /* 0x080fe20003f86270 */
[----:B------:R-:W-:Y:S01]  /*2d30*/  FMUL.FTZ R60, R60, UR5 ;  /* 0x000000053c3c7c20 */ /* 0x000fe20008410000 */
[-C--:B------:R-:W-:Y:S01]  /*2d40*/  ISETP.GE.AND P3, PT, R4, R100.reuse, PT ;  /* 0x000000640400720c */ /* 0x080fe20003f66270 */
[----:B------:R-:W-:Y:S01]  /*2d50*/  VIADD R4, R18, 0x19 ;  /* 0x0000001912047836 */ /* 0x000fe20000000000 */
[----:B----4-:R-:W-:Y:S01]  /*2d60*/  FSEL R129, R129, -INF , !P1 ;  /* 0xff80000081817808 */ /* 0x010fe20004800000 */
[----:B------:R-:W4:Y:S01]  /*2d70*/  MUFU.TANH R94, R50 ;  /* 0x00000032005e7308 */ /* 0x000f220000002400 */
[----:B------:R-:W-:Y:S01]  /*2d80*/  ISETP.GT.AND P1, PT, R86, 0x1, PT ;  /* 0x000000015600780c */ /* 0x000fe20003f24270 */
[----:B------:R-:W-:Y:S01]  /*2d90*/  FMUL.FTZ R61, R61, UR5 ;  /* 0x000000053d3d7c20 */ /* 0x000fe20008410000 */
[----:B------:R-:W-:Y:S01]  /*2da0*/  FSEL R15, R28, -INF , !P5 ;  /* 0xff8000001c0f7808 */ /* 0x000fe20006800000 */
[----:B------:R-:W-:Y:S01]  /*2db0*/  FMUL.FTZ R28, R66, UR5 ;  /* 0x00000005421c7c20 */ /* 0x000fe20008410000 */
[CC--:B------:R-:W-:Y:S01]  /*2dc0*/  ISETP.GE.AND P5, PT, R4.reuse, R101.reuse, PT ;  /* 0x000000650400720c */ /* 0x0c0fe20003fa6270 */
[----:B------:R-:W-:Y:S01]  /*2dd0*/  FMUL.FTZ R27, R67, UR5 ;  /* 0x00000005431b7c20 */ /* 0x000fe20008410000 */
[----:B------:R-:W-:Y:S01]  /*2de0*/  FSEL R29, R29, -INF , !P4 ;  /* 0xff8000001d1d7808 */ /* 0x000fe20006000000 */
[----:B------:R-:W4:Y:S01]  /*2df0*/  MUFU.TANH R130, R51 ;  /* 0x0000003300827308 */ /* 0x000f220000002400 */
[-C--:B------:R-:W-:Y:S01]  /*2e00*/  ISETP.GE.AND P4, PT, R4, R100.reuse, PT ;  /* 0x000000640400720c */ /* 0x080fe20003f86270 */
[----:B------:R-:W-:Y:S01]  /*2e10*/  VIADD R4, R18, 0x21 ;  /* 0x0000002112047836 */ /* 0x000fe20000000000 */
[----:B------:R-:W-:Y:S01]  /*2e20*/  FSEL R5, R25, -INF , !P5 ;  /* 0xff80000019057808 */ /* 0x000fe20006800000 */
[----:B------:R-:W-:Y:S01]  /*2e30*/  FMUL.FTZ R26, R62, UR5 ;  /* 0x000000053e1a7c20 */ /* 0x000fe20008410000 */
[-C--:B------:R-:W-:Y:S01]  /*2e40*/  ISETP.GE.AND P5, PT, R0, R100.reuse, PT ;  /* 0x000000640000720c */ /* 0x080fe20003fa6270 */
[----:B------:R-:W-:Y:S01]  /*2e50*/  VIADD R0, R18, 0x28 ;  /* 0x0000002812007836 */ /* 0x000fe20000000000 */
[----:B------:R-:W-:Y:S01]  /*2e60*/  FSEL R30, R30, -INF , !P0 ;  /* 0xff8000001e1e7808 */ /* 0x000fe20004000000 */
[----:B------:R-:W4:Y:S01]  /*2e70*/  MUFU.TANH R128, R46 ;  /* 0x0000002e00807308 */ /* 0x000f220000002400 */
[C---:B------:R-:W-:Y:S01]  /*2e80*/  ISETP.GE.AND P0, PT, R4.reuse, R101, PT ;  /* 0x000000650400720c */ /* 0x040fe20003f06270 */
[----:B------:R-:W4:Y:S01]  /*2e90*/  @!P1 LDC.64 R98, c[0x0][0x218] ;  /* 0x00008600ff629b82 */ /* 0x000f220000000a00 */
[----:B------:R-:W-:Y:S01]  /*2ea0*/  FSEL R10, R31, -INF , !P3 ;  /* 0xff8000001f0a7808 */ /* 0x000fe20005800000 */
[----:B------:R-:W-:Y:S01]  /*2eb0*/  FMUL.FTZ R25, R63, UR5 ;  /* 0x000000053f197c20 */ /* 0x000fe20008410000 */
[----:B------:R-:W-:Y:S01]  /*2ec0*/  ISETP.GE.AND P3, PT, R4, R100, PT ;  /* 0x000000640400720c */ /* 0x000fe20003f66270 */
[----:B------:R-:W-:Y:S01]  /*2ed0*/  @!P1 IMAD.MOV.U32 R103, RZ, RZ, R92 ;  /* 0x000000ffff679224 */ /* 0x000fe200078e005c */
[----:B--2---:R-:W-:Y:S01]  /*2ee0*/  FSEL R16, R16, -INF , !P2 ;  /* 0xff80000010107808 */ /* 0x004fe20005000000 */
[----:B------:R-:W2:Y:S01]  /*2ef0*/  MUFU.TANH R35, R35 ;  /* 0x0000002300237308 */ /* 0x000ea20000002400 */
[----:B-1----:R-:W-:-:S02]  /*2f00*/  FSEL R4, R17, -INF , !P4 ;  /* 0xff80000011047808 */ /* 0x002fc40006000000 */
[CC--:B------:R-:W-:Y:S02]  /*2f10*/  ISETP.GE.AND P2, PT, R0.reuse, R101.reuse, PT ;  /* 0x000000650000720c */ /* 0x0c0fe40003f46270 */
[----:B------:R-:W-:Y:S01]  /*2f20*/  ISETP.GE.AND P4, PT, R0, R100, PT ;  /* 0x000000640000720c */ /* 0x000fe20003f86270 */
[----:B------:R-:W-:Y:S01]  /*2f30*/  VIADD R0, R18, 0x30 ;  /* 0x0000003012007836 */ /* 0x000fe20000000000 */
[----:B---3--:R-:W-:Y:S01]  /*2f40*/  FSEL R89, R19, -INF , !P0 ;  /* 0xff80000013597808 */ /* 0x008fe20004000000 */
[----:B------:R-:W1:Y:S01]  /*2f50*/  MUFU.TANH R126, R47 ;  /* 0x0000002f007e7308 */ /* 0x000e620000002400 */
[----:B------:R-:W-:Y:S02]  /*2f60*/  ISETP.GE.AND P0, PT, R12, R101, PT ;  /* 0x000000650c00720c */ /* 0x000fe40003f06270 */
[----:B----4-:R-:W-:Y:S02]  /*2f70*/  FSEL R94, R94, -INF , !P5 ;  /* 0xff8000005e5e7808 */ /* 0x010fe40006800000 */
[----:B------:R-:W-:-:S02]  /*2f80*/  FSEL R33, R33, -INF , !P0 ;  /* 0xff80000021217808 */ /* 0x000fc40004000000 */
[CC--:B------:R-:W-:Y:S01]  /*2f90*/  ISETP.GE.AND P0, PT, R0.reuse, R101.reuse, PT ;  /* 0x000000650000720c */ /* 0x0c0fe20003f06270 */
[----:B------:R-:W3:Y:S01]  /*2fa0*/  MUFU.TANH R107, R64 ;  /* 0x00000040006b7308 */ /* 0x000ee20000002400 */
[-C--:B------:R-:W-:Y:S01]  /*2fb0*/  ISETP.GE.AND P5, PT, R0, R100.reuse, PT ;  /* 0x000000640000720c */ /* 0x080fe20003fa6270 */
[----:B------:R-:W-:Y:S01]  /*2fc0*/  VIADD R0, R18, 0x31 ;  /* 0x0000003112007836 */ /* 0x000fe20000000000 */
[----:B------:R-:W-:Y:S02]  /*2fd0*/  FSEL R130, R130, -INF , !P3 ;  /* 0xff80000082827808 */ /* 0x000fe40005800000 */
[----:B------:R-:W-:Y:S02]  /*2fe0*/  FSEL R128, R128, -INF , !P4 ;  /* 0xff80000080807808 */ /* 0x000fe40006000000 */
[C---:B------:R-:W-:Y:S01]  /*2ff0*/  ISETP.GE.AND P3, PT, R0.reuse, R101, PT ;  /* 0x000000650000720c */ /* 0x040fe20003f66270 */
[----:B------:R-:W4:Y:S01]  /*3000*/  MUFU.TANH R106, R65 ;  /* 0x00000041006a7308 */ /* 0x000f220000002400 */
[-C--:B------:R-:W-:Y:S01]  /*3010*/  ISETP.GE.AND P4, PT, R0, R100.reuse, PT ;  /* 0x000000640000720c */ /* 0x080fe20003f86270 */
[C---:B------:R-:W-:Y:S01]  /*3020*/  VIADD R0, R18.reuse, 0x38 ;  /* 0x0000003812007836 */ /* 0x040fe20000000000 */
[----:B--2---:R-:W-:Y:S01]  /*3030*/  FSEL R35, R35, -INF , !P2 ;  /* 0xff80000023237808 */ /* 0x004fe20005000000 */
[----:B------:R-:W-:Y:S01]  /*3040*/  VIADD R18, R18, 0x39 ;  /* 0x0000003912127836 */ /* 0x000fe20000000000 */
[----:B------:R-:W-:-:S03]  /*3050*/  ISETP.GE.AND P2, PT, R12, R100, PT ;  /* 0x000000640c00720c */ /* 0x000fc60003f46270 */
[----:B------:R-:W2:Y:S01]  /*3060*/  MUFU.TANH R105, R60 ;  /* 0x0000003c00697308 */ /* 0x000ea20000002400 */
[----:B-1----:R-:W-:Y:S02]  /*3070*/  FSEL R126, R126, -INF , !P2 ;  /* 0xff8000007e7e7808 */ /* 0x002fe40005000000 */
[----:B---3--:R-:W-:Y:S02]  /*3080*/  FSEL R107, R107, -INF , !P0 ;  /* 0xff8000006b6b7808 */ /* 0x008fe40004000000 */
[-C--:B------:R-:W-:Y:S02]  /*3090*/  ISETP.GE.AND P2, PT, R0, R101.reuse, PT ;  /* 0x000000650000720c */ /* 0x080fe40003f46270 */
[----:B------:R-:W-:Y:S01]  /*30a0*/  ISETP.GE.AND P0, PT, R18, R101, PT ;  /* 0x000000651200720c */ /* 0x000fe20003f06270 */
[----:B------:R-:W1:Y:S01]  /*30b0*/  MUFU.TANH R95, R61 ;  /* 0x0000003d005f7308 */ /* 0x000e620000002400 */
[----:B----4-:R-:W-:Y:S01]  /*30c0*/  FSEL R106, R106, -INF , !P3 ;  /* 0xff8000006a6a7808 */ /* 0x010fe20005800000 */
[----:B------:R-:W-:Y:S01]  /*30d0*/  BAR.SYNC.DEFER_BLOCKING 0x0 ;  /* 0x0000000000007b1d */ /* 0x000fe20000010000 */
[----:B------:R-:W-:-:S05]  /*30e0*/  ISETP.GE.AND P3, PT, R0, R100, PT ;  /* 0x000000640000720c */ /* 0x000fca0003f66270 */
[----:B------:R-:W3:Y:S01]  /*30f0*/  MUFU.TANH R28, R28 ;  /* 0x0000001c001c7308 */ /* 0x000ee20000002400 */
[----:B--2---:R-:W-:Y:S02]  /*3100*/  FSEL R105, R105, -INF , !P2 ;  /* 0xff80000069697808 */ /* 0x004fe40005000000 */
[----:B------:R-:W-:-:S05]  /*3110*/  ISETP.GE.AND P2, PT, R18, R100, PT ;  /* 0x000000641200720c */ /* 0x000fca0003f46270 */
[----:B------:R-:W2:Y:S01]  /*3120*/  MUFU.TANH R27, R27 ;  /* 0x0000001b001b7308 */ /* 0x000ea20000002400 */
[----:B-1----:R-:W-:Y:S02]  /*3130*/  FSEL R95, R95, -INF , !P0 ;  /* 0xff8000005f5f7808 */ /* 0x002fe40004000000 */
[----:B------:R-:W-:-:S04]  /*3140*/  @!P1 LEA R132, P0, R92, R98, 0x1 ;  /* 0x000000625c849211 */ /* 0x000fc800078008ff */
[----:B------:R-:W-:Y:S01]  /*3150*/  @!P1 LEA.HI.X R133, R92, R99, R102, 0x1, P0 ;  /* 0x000000635c859211 */ /* 0x000fe200000f0c66 */
[----:B------:R-:W1:Y:S01]  /*3160*/  MUFU.TANH R26, R26 ;  /* 0x0000001a001a7308 */ /* 0x000e620000002400 */
[----:B---3--:R-:W-:-:S07]  /*3170*/  FSEL R28, R28, -INF , !P5 ;  /* 0xff8000001c1c7808 */ /* 0x008fce0006800000 */
[----:B------:R-:W3:Y:S01]  /*3180*/  MUFU.TANH R25, R25 ;  /* 0x0000001900197308 */ /* 0x000ee20000002400 */
[----:B--2---:R-:W-:Y:S02]  /*3190*/  FSEL R27, R27, -INF , !P4 ;  /* 0xff8000001b1b7808 */ /* 0x004fe40006000000 */
[----:B-1----:R-:W-:Y:S02]  /*31a0*/  FSEL R26, R26, -INF , !P3 ;  /* 0xff8000001a1a7808 */ /* 0x002fe40005800000 */
        /* <DEDUP_REMOVED lines=62> */
.L_x_4987:
[----:B------:R-:W-:-:S04]  /*3590*/  LEA R103, -R96, RZ, 0x6 ;  /* 0x000000ff60677211 */ /* 0x000fc800078e31ff */
[----:B------:R-:W-:-:S07]  /*35a0*/  SHF.R.S32.HI R17, RZ, 0x1f, R103 ;  /* 0x0000001fff117819 */ /* 0x000fce0000011467 */
.L_x_4988:
[----:B------:R-:W1:Y:S01]  /*35b0*/  LDC.64 R98, c[0x0][0x218] ;  /* 0x00008600ff627b82 */ /* 0x000e620000000a00 */
[----:B------:R-:W-:Y:S02]  /*35c0*/  IADD3 R81, P1, P0, R92, R103, R81 ;  /* 0x000000675c517210 */ /* 0x000fe4000783e051 */
[----:B------:R-:W-:Y:S02]  /*35d0*/  IADD3 R103, P2, R103, R92, RZ ;  /* 0x0000005c67677210 */ /* 0x000fe40007f5e0ff */
[----:B------:R-:W-:-:S03]  /*35e0*/  IADD3.X R80, R102, R17, R80, P1, P0 ;  /* 0x0000001166507210 */ /* 0x000fc60000fe0450 */
[----:B------:R-:W-:Y:S01]  /*35f0*/  IMAD.X R102, R17, 0x1, R102, P2 ;  /* 0x0000000111667824 */ /* 0x000fe200010e0666 */
[-C--:B-1----:R-:W-:Y:S02]  /*3600*/  LEA R132, P1, R103, R98.reuse, 0x1 ;  /* 0x0000006267847211 */ /* 0x082fe400078208ff */
        /* <DEDUP_REMOVED lines=13> */
.L_x_4986:
        /* <DEDUP_REMOVED lines=23> */
[----:B-1----:R-:W-:Y:S02]  /*3850*/  FMNMX.FTZ R19, R107, R0, !PT ;  /* 0x000000006b137209 */ /* 0x002fe40007810000 */
        /* <DEDUP_REMOVED lines=18> */
[----:B--2---:R-:W-:-:S04]  /*3980*/  FMNMX.FTZ R2, R19, R2, !PT ;  /* 0x0000000213027209 */ /* 0x004fc80007810000 */
        /* <DEDUP_REMOVED lines=23> */
[----:B-1----:R-:W-:Y:S02]  /*3b00*/  FMNMX.FTZ R0, R12, R13, !PT ;  /* 0x0000000d0c007209 */ /* 0x002fe40007810000 */
[----:B------:R-:W-:Y:S02]  /*3b10*/  LDSM.16.MT88.4 R12, [R109+0x7400] ;  /* 0x007400006d0c783b */ /* 0x000fe40000004200 */
[C---:B------:R-:W-:Y:S01]  /*3b20*/  FSETP.NEU.FTZ.AND P0, PT, R0.reuse, -INF , PT ;  /* 0xff8000000000780b */ /* 0x040fe20003f1d000 */
[----:B------:R-:W-:Y:S02]  /*3b30*/  FMUL.FTZ R29, R0, UR6 ;  /* 0x00000006001d7c20 */ /* 0x000fe40008410000 */
[----:B------:R-:W1:Y:S01]  /*3b40*/  MUFU.EX2 R125, R125 ;  /* 0x0000007d007d7308 */ /* 0x000e620000000800 */
[----:B--2---:R-:W-:Y:S01]  /*3b50*/  F2FP.F16.F32.PACK_AB R48, R135, R138 ;  /* 0x0000008a8730723e */ /* 0x004fe200000000ff */
[----:B------:R-:W-:Y:S01]  /*3b60*/  FADD.FTZ R135, R138, R135 ;  /* 0x000000878a877221 */ /* 0x000fe20000010000 */
[----:B------:R-:W-:-:S02]  /*3b70*/  FSEL R29, R29, RZ, P0 ;  /* 0x000000ff1d1d7208 */ /* 0x000fc40000000000 */
[----:B------:R-:W-:-:S03]  /*3b80*/  ISETP.GE.AND P0, PT, R86, 0x2, PT ;  /* 0x000000025600780c */ /* 0x000fc60003f06270 */
[----:B------:R-:W-:Y:S01]  /*3b90*/  MUFU.EX2 R31, R31 ;  /* 0x0000001f001f7308 */ /* 0x000fe20000000800 */
        /* <DEDUP_REMOVED lines=8> */
[----:B-1----:R-:W-:Y:S01]  /*3c20*/  F2FP.F16.F32.PACK_AB R50, R125, R134 ;  /* 0x000000867d32723e */ /* 0x002fe200000000ff */
[--C-:B------:R-:W-:Y:S01]  /*3c30*/  FFMA.FTZ R24, R16, UR6, -R29.reuse ;  /* 0x0000000610187c23 */ /* 0x100fe2000801081d */
[--C-:B------:R-:W-:Y:S01]  /*3c40*/  FFMA.FTZ R3, R4, UR6, -R29.reuse ;  /* 0x0000000604037c23 */ /* 0x100fe2000801081d */
[----:B------:R-:W1:Y:S01]  /*3c50*/  LDSM.16.MT88.4 R68, [R87+0x6000] ;  /* 0x006000005744783b */ /* 0x000e620000004200 */
[--C-:B------:R-:W-:Y:S01]  /*3c60*/  FFMA.FTZ R94, R94, UR6, -R29.reuse ;  /* 0x000000065e5e7c23 */ /* 0x100fe2000801081d */
[--C-:B------:R-:W-:Y:S01]  /*3c70*/  FFMA.FTZ R35, R130, UR6, -R29.reuse ;  /* 0x0000000682237c23 */ /* 0x100fe2000801081d */
[--C-:B------:R-:W-:Y:S01]  /*3c80*/  FFMA.FTZ R33, R126, UR6, -R29.reuse ;  /* 0x000000067e217c23 */ /* 0x100fe2000801081d */
[----:B------:R-:W2:Y:S01]  /*3c90*/  MUFU.EX2 R131, R131 ;  /* 0x0000008300837308 */ /* 0x000ea20000000800 */
[----:B------:R-:W3:Y:S01]  /*3ca0*/  LDSM.16.MT88.4 R16, [R87+0x6400] ;  /* 0x006400005710783b */ /* 0x000ee20000004200 */
[--C-:B------:R-:W-:Y:S01]  /*3cb0*/  FFMA.FTZ R28, R28, UR6, -R29.reuse ;  /* 0x000000061c1c7c23 */ /* 0x100fe2000801081d */
[--C-:B------:R-:W-:Y:S01]  /*3cc0*/  FFMA.FTZ R27, R27, UR6, -R29.reuse ;  /* 0x000000061b1b7c23 */ /* 0x100fe2000801081d */
[----:B------:R-:W-:-:S04]  /*3cd0*/  FFMA.FTZ R26, R26, UR6, -R29 ;  /* 0x000000061a1a7c23 */ /* 0x000fc8000801081d */
[----:B------:R-:W-:Y:S08]  /*3ce0*/  MUFU.EX2 R127, R127 ;  /* 0x0000007f007f7308 */ /* 0x000ff00000000800 */
[----:B------:R-:W4:Y:S01]  /*3cf0*/  MUFU.EX2 R32, R32 ;  /* 0x0000002000207308 */ /* 0x000f220000000800 */
[----:B--2---:R-:W-:-:S07]  /*3d00*/  F2FP.F16.F32.PACK_AB R49, R131, R92 ;  /* 0x0000005c8331723e */ /* 0x004fce00000000ff */
[----:B------:R-:W2:Y:S08]  /*3d10*/  MUFU.EX2 R22, R22 ;  /* 0x0000001600167308 */ /* 0x000eb00000000800 */
[----:B------:R-:W-:Y:S01]  /*3d20*/  MUFU.EX2 R21, R21 ;  /* 0x0000001500157308 */ /* 0x000fe20000000800 */
[----:B----4-:R-:W-:-:S07]  /*3d30*/  F2FP.F16.F32.PACK_AB R51, R32, R127 ;  /* 0x0000007f2033723e */ /* 0x010fce00000000ff */
        /* <DEDUP_REMOVED lines=9> */
[----:B------:R-:W-:Y:S01]  /*3dd0*/  MUFU.EX2 R24, R24 ;  /* 0x0000001800187308 */ /* 0x000fe20000000800 */
[C---:B------:R-:W-:Y:S06]  /*3de0*/  HMMA.16816.F32 R36, R48.reuse, R40, RZ ;  /* 0x000000283024723c */ /* 0x040fec00000018ff */
[----:B------:R-:W-:Y:S01]  /*3df0*/  HMMA.16816.F32 R40, R48, R42, RZ ;  /* 0x0000002a3028723c */ /* 0x000fe200000018ff */
[----:B------:R-:W4:Y:S01]  /*3e00*/  MUFU.EX2 R3, R3 ;  /* 0x0000000300037308 */ /* 0x000f220000000800 */
[----:B--2---:R-:W-:-:S04]  /*3e10*/  F2FP.F16.F32.PACK_AB R5, R23, R30 ;  /* 0x0000001e1705723e */ /* 0x004fc800000000ff */
[C---:B-1----:R-:W-:Y:S03]  /*3e20*/  HMMA.16816.F32 R72, R48.reuse, R68, RZ ;  /* 0x000000443048723c */ /* 0x042fe600000018ff */
[----:B------:R-:W-:Y:S03]  /*3e30*/  MUFU.EX2 R104, R104 ;  /* 0x0000006800687308 */ /* 0x000fe60000000800 */
[C---:B------:R-:W-:Y:S05]  /*3e40*/  HMMA.16816.F32 R64, R48.reuse, R60, RZ ;  /* 0x0000003c3040723c */ /* 0x040fea00000018ff */
[----:B------:R-:W-:Y:S01]  /*3e50*/  MUFU.EX2 R93, R93 ;  /* 0x0000005d005d7308 */ /* 0x000fe20000000800 */
[----:B----4-:R-:W-:Y:S01]  /*3e60*/  F2FP.F16.F32.PACK_AB R7, R3, R24 ;  /* 0x000000180307723e */ /* 0x010fe200000000ff */
[----:B------:R-:W-:Y:S06]  /*3e70*/  HMMA.16816.F32 R68, R48, R70, RZ ;  /* 0x000000463044723c */ /* 0x000fec00000018ff */
[C---:B------:R-:W-:Y:S01]  /*3e80*/  HMMA.16816.F32 R80, R4.reuse, R8, R80 ;  /* 0x000000080450723c */ /* 0x040fe20000001850 */
[----:B------:R-:W-:Y:S05]  /*3e90*/  MUFU.EX2 R89, R89 ;  /* 0x0000005900597308 */ /* 0x000fea0000000800 */
[----:B------:R-:W-:Y:S01]  /*3ea0*/  HMMA.16816.F32 R76, R4, R10, R76 ;  /* 0x0000000a044c723c */ /* 0x000fe2000000184c */
[----:B------:R-:W1:Y:S02]  /*3eb0*/  LDSM.16.MT88.4 R8, [R87+0x7400] ;  /* 0x007400005708783b */ /* 0x000e640000004200 */
[----:B------:R-:W-:Y:S03]  /*3ec0*/  MUFU.EX2 R34, R34 ;  /* 0x0000002200227308 */ /* 0x000fe60000000800 */
[----:B------:R-:W-:Y:S05]  /*3ed0*/  HMMA.16816.F32 R60, R48, R62, RZ ;  /* 0x0000003e303c723c */ /* 0x000fea00000018ff */
[----:B------:R-:W-:Y:S01]  /*3ee0*/  MUFU.EX2 R94, R94 ;  /* 0x0000005e005e7308 */ /* 0x000fe20000000800 */
[C---:B---3--:R-:W-:Y:S06]  /*3ef0*/  HMMA.16816.F32 R72, R4.reuse, R16, R72 ;  /* 0x000000100448723c */ /* 0x048fec0000001848 */
[C---:B------:R-:W-:Y:S01]  /*3f00*/  HMMA.16816.F32 R68, R4.reuse, R18, R68 ;  /* 0x000000120444723c */ /* 0x040fe20000001844 */
[----:B------:R-:W2:Y:S01]  /*3f10*/  MUFU.EX2 R35, R35 ;  /* 0x0000002300237308 */ /* 0x000ea20000000800 */
[----:B------:R-:W-:Y:S04]  /*3f20*/  LDSM.16.MT88.4 R16, [R109+0x6c00] ;  /* 0x006c00006d10783b */ /* 0x000fe80000004200 */
[C---:B------:R-:W-:Y:S03]  /*3f30*/  HMMA.16816.F32 R64, R4.reuse, R12, R64 ;  /* 0x0000000c0440723c */ /* 0x040fe60000001840 */
[----:B------:R-:W-:Y:S03]  /*3f40*/  MUFU.EX2 R33, R33 ;  /* 0x0000002100217308 */ /* 0x000fe60000000800 */
[----:B------:R-:W-:Y:S01]  /*3f50*/  HMMA.16816.F32 R60, R4, R14, R60 ;  /* 0x0000000e043c723c */ /* 0x000fe2000000183c */
[----:B------:R-:W-:Y:S01]  /*3f60*/  FADD.FTZ R12, R134, R135 ;  /* 0x00000087860c7221 */ /* 0x000fe20000010000 */
[----:B------:R-:W-:-:S03]  /*3f70*/  FFMA.FTZ R134, R25, UR6, -R29 ;  /* 0x0000000619867c23 */ /* 0x000fc6000801081d */
[----:B------:R-:W-:Y:S01]  /*3f80*/  FADD.FTZ R12, R125, R12 ;  /* 0x0000000c7d0c7221 */ /* 0x000fe20000010000 */
[----:B------:R-:W-:Y:S03]  /*3f90*/  MUFU.EX2 R107, R107 ;  /* 0x0000006b006b7308 */ /* 0x000fe60000000800 */
[----:B------:R-:W-:Y:S01]  /*3fa0*/  FADD.FTZ R31, R31, R12 ;  /* 0x0000000c1f1f7221 */ /* 0x000fe20000010000 */
[C---:B-1----:R-:W-:Y:S01]  /*3fb0*/  HMMA.16816.F32 R56, R4.reuse, R8, R56 ;  /* 0x000000080438723c */ /* 0x042fe20000001838 */
[----:B------:R-:W-:Y:S02]  /*3fc0*/  LDSM.16.MT88.4 R12, [R87+0x6c00] ;  /* 0x006c0000570c783b */ /* 0x000fe40000004200 */
[----:B------:R-:W-:Y:S01]  /*3fd0*/  FADD.FTZ R22, R22, R31 ;  /* 0x0000001f16167221 */ /* 0x000fe20000010000 */
[----:B------:R-:W-:Y:S02]  /*3fe0*/  MUFU.EX2 R106, R106 ;  /* 0x0000006a006a7308 */ /* 0x000fe40000000800 */
[----:B------:R-:W-:Y:S01]  /*3ff0*/  HMMA.16816.F32 R52, R4, R10, R52 ;  /* 0x0000000a0434723c */ /* 0x000fe20000001834 */
[----:B------:R-:W1:Y:S01]  /*4000*/  LDSM.16.MT88.4 R8, [R109+0x8400] ;  /* 0x008400006d08783b */ /* 0x000e620000004200 */
[----:B------:R-:W-:-:S04]  /*4010*/  FADD.FTZ R21, R21, R22 ;  /* 0x0000001615157221 */ /* 0x000fc80000010000 */
[----:B------:R-:W-:Y:S01]  /*4020*/  MUFU.EX2 R105, R105 ;  /* 0x0000006900697308 */ /* 0x000fe20000000800 */
[----:B------:R-:W-:-:S07]  /*4030*/  FADD.FTZ R21, R20, R21 ;  /* 0x0000001514157221 */ /* 0x000fce0000010000 */
[----:B------:R-:W-:Y:S08]  /*4040*/  MUFU.EX2 R136, R95 ;  /* 0x0000005f00887308 */ /* 0x000ff00000000800 */
[----:B------:R-:W-:Y:S08]  /*4050*/  MUFU.EX2 R28, R28 ;  /* 0x0000001c001c7308 */ /* 0x000ff00000000800 */
[----:B------:R-:W-:Y:S08]  /*4060*/  MUFU.EX2 R27, R27 ;  /* 0x0000001b001b7308 */ /* 0x000ff00000000800 */
[----:B------:R-:W-:Y:S01]  /*4070*/  MUFU.EX2 R25, R26 ;  /* 0x0000001a00197308 */ /* 0x000fe20000000800 */
[C---:B-1----:R-:W-:Y:S07]  /*4080*/  HMMA.16816.F32 R36, R4.reuse, R8, R36 ;  /* 0x000000080424723c */ /* 0x042fee0000001824 */
[----:B------:R-:W-:Y:S01]  /*4090*/  MUFU.EX2 R134, R134 ;  /* 0x0000008600867308 */ /* 0x000fe20000000800 */
        /* <DEDUP_REMOVED lines=9> */
[----:B------:R-:W-:Y:S01]  /*4130*/  FADD.FTZ R4, R92, R131 ;  /* 0x000000835c047221 */ /* 0x000fe20000010000 */
[----:B------:R-:W-:Y:S01]  /*4140*/  FFMA.FTZ R92, R128, UR6, -R29 ;  /* 0x00000006805c7c23 */ /* 0x000fe2000801081d */
[----:B--2---:R-:W-:-:S02]  /*4150*/  F2FP.F16.F32.PACK_AB R5, R35, R94 ;  /* 0x0000005e2305723e */ /* 0x004fc400000000ff */
[----:B------:R-:W-:Y:S01]  /*4160*/  FADD.FTZ R127, R127, R4 ;  /* 0x000000047f7f7221 */ /* 0x000fe20000010000 */
[C---:B------:R-:W-:Y:S01]  /*4170*/  F2FP.F16.F32.PACK_AB R4, R93.reuse, R104 ;  /* 0x000000685d04723e */ /* 0x040fe200000000ff */
[----:B------:R-:W-:Y:S01]  /*4180*/  FADD.FTZ R104, R104, R21 ;  /* 0x0000001568687221 */ /* 0x000fe20000010000 */
[----:B------:R-:W2:Y:S01]  /*4190*/  MUFU.EX2 R92, R92 ;  /* 0x0000005c005c7308 */ /* 0x000ea20000000800 */
[----:B------:R-:W-:Y:S01]  /*41a0*/  F2FP.F16.F32.PACK_AB R6, R34, R89 ;  /* 0x000000592206723e */ /* 0x000fe200000000ff */
[----:B------:R-:W-:Y:S01]  /*41b0*/  FADD.FTZ R127, R32, R127 ;  /* 0x0000007f207f7221 */ /* 0x000fe20000010000 */
[----:B------:R-:W-:-:S03]  /*41c0*/  FADD.FTZ R104, R93, R104 ;  /* 0x000000685d687221 */ /* 0x000fc60000010000 */
[----:B------:R-:W-:Y:S01]  /*41d0*/  FADD.FTZ R30, R30, R127 ;  /* 0x0000007f1e1e7221 */ /* 0x000fe20000010000 */
[----:B------:R-:W-:-:S03]  /*41e0*/  FADD.FTZ R89, R89, R104 ;  /* 0x0000006859597221 */ /* 0x000fc60000010000 */
[----:B------:R-:W-:Y:S01]  /*41f0*/  FADD.FTZ R23, R23, R30 ;  /* 0x0000001e17177221 */ /* 0x000fe20000010000 */
[----:B------:R-:W-:-:S03]  /*4200*/  FADD.FTZ R34, R34, R89 ;  /* 0x0000005922227221 */ /* 0x000fc60000010000 */
[----:B------:R-:W-:Y:S01]  /*4210*/  FADD.FTZ R24, R24, R23 ;  /* 0x0000001718187221 */ /* 0x000fe20000010000 */
[----:B--2---:R-:W-:-:S03]  /*4220*/  F2FP.F16.F32.PACK_AB R7, R33, R92 ;  /* 0x0000005c2107723e */ /* 0x004fc600000000ff */
        /* <DEDUP_REMOVED lines=25> */
[C---:B------:R-:W-:Y:S01]  /*43c0*/  F2FP.F16.F32.PACK_AB R5, R27.reuse, R28 ;  /* 0x0000001c1b05723e */ /* 0x040fe200000000ff */
        /* <DEDUP_REMOVED lines=90> */
.L_x_4990:
[----:B------:R-:W-:-:S04]  /*4970*/  LEA R3, -R84, RZ, 0x6 ;  /* 0x000000ff54037211 */ /* 0x000fc800078e31ff */
[----:B------:R-:W-:-:S07]  /*4980*/  SHF.R.S32.HI R5, RZ, 0x1f, R3 ;  /* 0x0000001fff057819 */ /* 0x000fce0000011403 */
.L_x_4991:
        /* <DEDUP_REMOVED lines=15> */
[----:B------:R-:W-:Y:S02]  /*4a80*/  LEA.HI.X R13, R4, UR9, R5, 0x1, P1 ;  /* 0x00000009040d7c11 */ /* 0x000fe400088f0c05 */
        /* <DEDUP_REMOVED lines=9> */
[----:B------:R-:W2:Y:S04]  /*4b20*/  LDSM.16.M88.4 R20, [R111+0x3400] ;  /* 0x003400006f14783b */ /* 0x000ea80000000200 */
[----:B------:R-:W3:Y:S04]  /*4b30*/  LDSM.16.M88.4 R28, [R111+0x3000] ;  /* 0x003000006f1c783b */ /* 0x000ee80000000200 */
[----:B------:R-:W-:Y:S04]  /*4b40*/  LDSM.16.M88.4 R88, [R110] ;  /* 0x000000006e58783b */ /* 0x000fe80000000200 */
[----:B------:R-:W4:Y:S04]  /*4b50*/  LDSM.16.M88.4 R92, [R108+0x3400] ;  /* 0x003400006c5c783b */ /* 0x000f280000000200 */
[----:B------:R-:W5:Y:S04]  /*4b60*/  LDSM.16.M88.4 R16, [R108+0x3000] ;  /* 0x003000006c10783b */ /* 0x000f680000000200 */
[----:B------:R-:W5:Y:S04]  /*4b70*/  LDSM.16.M88.4 R8, [R111+0x3800] ;  /* 0x003800006f08783b */ /* 0x000f680000000200 */
[----:B-1----:R-:W1:Y:S04]  /*4b80*/  LDSM.16.M88.4 R12, [R108+0x3800] ;  /* 0x003800006c0c783b */ /* 0x002e680000000200 */
[----:B------:R-:W0:Y:S01]  /*4b90*/  LDGDEPBAR ;  /* 0x00000000000079af */ /* 0x000e220000000000 */
[C---:B--2---:R-:W-:Y:S06]  /*4ba0*/  HMMA.16816.F32 R24, R4.reuse, R20, RZ ;  /* 0x000000140418723c */ /* 0x044fec00000018ff */
[C---:B------:R-:W-:Y:S06]  /*4bb0*/  HMMA.16816.F32 R20, R4.reuse, R22, RZ ;  /* 0x000000160414723c */ /* 0x040fec00000018ff */
[C---:B---3--:R-:W-:Y:S06]  /*4bc0*/  HMMA.16816.F32 R32, R4.reuse, R28, RZ ;  /* 0x0000001c0420723c */ /* 0x048fec00000018ff */
[----:B------:R-:W-:Y:S06]  /*4bd0*/  HMMA.16816.F32 R28, R4, R30, RZ ;  /* 0x0000001e041c723c */ /* 0x000fec00000018ff */
[C---:B----4-:R-:W-:Y:S06]  /*4be0*/  HMMA.16816.F32 R24, R88.reuse, R92, R24 ;  /* 0x0000005c5818723c */ /* 0x050fec0000001818 */
[C---:B------:R-:W-:Y:S01]  /*4bf0*/  HMMA.16816.F32 R20, R88.reuse, R94, R20 ;  /* 0x0000005e5814723c */ /* 0x040fe20000001814 */
[----:B------:R-:W2:Y:S05]  /*4c00*/  LDSM.16.M88.4 R92, [R111+0x3c00] ;  /* 0x003c00006f5c783b */ /* 0x000eaa0000000200 */
[C---:B-----5:R-:W-:Y:S06]  /*4c10*/  HMMA.16816.F32 R32, R88.reuse, R16, R32 ;  /* 0x000000105820723c */ /* 0x060fec0000001820 */
[----:B------:R-:W-:Y:S06]  /*4c20*/  HMMA.16816.F32 R28, R88, R18, R28 ;  /* 0x00000012581c723c */ /* 0x000fec000000181c */
[C---:B------:R-:W-:Y:S06]  /*4c30*/  HMMA.16816.F32 R16, R4.reuse, R8, RZ ;  /* 0x000000080410723c */ /* 0x040fec00000018ff */
[----:B------:R-:W-:-:S15]  /*4c40*/  HMMA.16816.F32 R8, R4, R10, RZ ;  /* 0x0000000a0408723c */ /* 0x000fde00000018ff */
[----:B------:R-:W-:-:S03]  /*4c50*/  NOP ;  /* 0x0000000000007918 */ /* 0x000fc60000000000 */
[C---:B-1----:R-:W-:Y:S06]  /*4c60*/  HMMA.16816.F32 R16, R88.reuse, R12, R16 ;  /* 0x0000000c5810723c */ /* 0x042fec0000001810 */
[----:B------:R-:W-:Y:S06]  /*4c70*/  HMMA.16816.F32 R12, R88, R14, R8 ;  /* 0x0000000e580c723c */ /* 0x000fec0000001808 */
[C---:B--2---:R-:W-:Y:S06]  /*4c80*/  HMMA.16816.F32 R8, R4.reuse, R92, RZ ;  /* 0x0000005c0408723c */ /* 0x044fec00000018ff */
        /* <DEDUP_REMOVED lines=54> */
[----:B------:R-:W-:Y:S01]  /*4ff0*/  FMUL.FTZ R34, R28, UR5 ;  /* 0x000000051c227c20 */ /* 0x000fe20008410000 */
[----:B------:R-:W-:Y:S01]  /*5000*/  FMUL.FTZ R28, R29, UR5 ;  /* 0x000000051d1c7c20 */ /* 0x000fe20008410000 */
[----:B------:R-:W-:Y:S01]  /*5010*/  FMUL.FTZ R30, R30, UR5 ;  /* 0x000000051e1e7c20 */ /* 0x000fe20008410000 */
[----:B------:R-:W2:Y:S01]  /*5020*/  MUFU.TANH R33, R33 ;  /* 0x0000002100217308 */ /* 0x000ea20000002400 */
[----:B------:R-:W-:-:S07]  /*5030*/  FMUL.FTZ R29, R31, UR5 ;  /* 0x000000051f1d7c20 */ /* 0x000fce0008410000 */
[----:B------:R-:W3:Y:S01]  /*5040*/  MUFU.TANH R35, R35 ;  /* 0x0000002300237308 */ /* 0x000ee20000002400 */
[C---:B-1----:R-:W-:Y:S07]  /*5050*/  HMMA.16816.F32 R24, R92.reuse, R88, R24 ;  /* 0x000000585c18723c */ /* 0x042fee0000001818 */
[----:B------:R-:W1:Y:S01]  /*5060*/  MUFU.TANH R34, R34 ;  /* 0x0000002200227308 */ /* 0x000e620000002400 */
[----:B------:R-:W-:Y:S01]  /*5070*/  HMMA.16816.F32 R20, R92, R90, R20 ;  /* 0x0000005a5c14723c */ /* 0x000fe20000001814 */
[----:B------:R-:W4:Y:S06]  /*5080*/  LDSM.16.M88.4 R88, [R108+0x5800] ;  /* 0x005800006c58783b */ /* 0x000f2c0000000200 */
[----:B------:R-:W-:Y:S08]  /*5090*/  MUFU.TANH R28, R28 ;  /* 0x0000001c001c7308 */ /* 0x000ff00000002400 */
[----:B------:R-:W5:Y:S01]  /*50a0*/  MUFU.TANH R30, R30 ;  /* 0x0000001e001e7308 */ /* 0x000f620000002400 */
[----:B------:R-:W-:Y:S01]  /*50b0*/  FMUL.FTZ R140, R24, UR5 ;  /* 0x00000005188c7c20 */ /* 0x000fe20008410000 */
[----:B------:R-:W-:Y:S01]  /*50c0*/  FMUL.FTZ R25, R25, UR5 ;  /* 0x0000000519197c20 */ /* 0x000fe20008410000 */
[----:B------:R-:W2:Y:S01]  /*50d0*/  S2R R24, SR_TID.X ;  /* 0x0000000000187919 */ /* 0x000ea20000002100 */
[----:B------:R-:W-:Y:S01]  /*50e0*/  FMUL.FTZ R26, R26, UR5 ;  /* 0x000000051a1a7c20 */ /* 0x000fe20008410000 */
[----:B------:R-:W-:-:S03]  /*50f0*/  FMUL.FTZ R27, R27, UR5 ;  /* 0x000000051b1b7c20 */ /* 0x000fc60008410000 */
[----:B------:R-:W-:Y:S01]  /*5100*/  MUFU.TANH R144, R25 ;  /* 0x0000001900907308 */ /* 0x000fe20000002400 */
[----:B------:R-:W-:Y:S01]  /*5110*/  FMUL.FTZ R138, R20, UR5 ;  /* 0x00000005148a7c20 */ /* 0x000fe20008410000 */
[----:B------:R-:W-:Y:S01]  /*5120*/  FMUL.FTZ R21, R21, UR5 ;  /* 0x0000000515157c20 */ /* 0x000fe20008410000 */
[----:B------:R-:W-:Y:S01]  /*5130*/  FMUL.FTZ R22, R22, UR5 ;  /* 0x0000000516167c20 */ /* 0x000fe20008410000 */
[----:B------:R-:W-:-:S04]  /*5140*/  FMUL.FTZ R23, R23, UR5 ;  /* 0x0000000517177c20 */ /* 0x000fc80008410000 */
[----:B------:R-:W5:Y:S08]  /*5150*/  MUFU.TANH R140, R140 ;  /* 0x0000008c008c7308 */ /* 0x000f700000002400 */
[----:B------:R-:W5:Y:S01]  /*5160*/  MUFU.TANH R149, R26 ;  /* 0x0000001a00957308 */ /* 0x000f620000002400 */
[C---:B----4-:R-:W-:Y:S06]  /*5170*/  HMMA.16816.F32 R16, R92.reuse, R88, R16 ;  /* 0x000000585c10723c */ /* 0x050fec0000001810 */
[----:B------:R-:W-:Y:S01]  /*5180*/  HMMA.16816.F32 R12, R92, R90, R12 ;  /* 0x0000005a5c0c723c */ /* 0x000fe2000000180c */
[----:B------:R-:W4:Y:S01]  /*5190*/  LDSM.16.M88.4 R88, [R108+0x5c00] ;  /* 0x005c00006c58783b */ /* 0x000f220000000200 */
[----:B------:R3:W-:Y:S01]  /*51a0*/  MUFU.TANH R104, R21 ;  /* 0x0000001500687308 */ /* 0x0007e20000002400 */
[----:B------:R-:W-:-:S04]  /*51b0*/  DEPBAR.LE SB0, 0x0 ;  /* 0x000080000000791a */ /* 0x000fc80000000000 */
[----:B--2---:R-:W-:-:S03]  /*51c0*/  IMAD.SHL.U32 R20, R24, 0x2, RZ ;  /* 0x0000000218147824 */ /* 0x004fc600078e00ff */
[----:B------:R-:W2:Y:S02]  /*51d0*/  MUFU.TANH R147, R22 ;  /* 0x0000001600937308 */ /* 0x000ea40000002400 */
[----:B------:R-:W-:-:S05]  /*51e0*/  LOP3.LUT R20, R20, 0x6, RZ, 0xc0, !PT ;  /* 0x0000000614147812 */ /* 0x000fca00078ec0ff */
[----:B------:R-:W-:Y:S02]  /*51f0*/  IMAD R20, R115, 0x40, R20 ;  /* 0x0000004073147824 */ /* 0x000fe400078e0214 */
[----:B------:R-:W-:Y:S01]  /*5200*/  FMUL.FTZ R106, R16, UR5 ;  /* 0x00000005106a7c20 */ /* 0x000fe20008410000 */
[----:B------:R-:W-:Y:S01]  /*5210*/  FMUL.FTZ R128, R17, UR5 ;  /* 0x0000000511807c20 */ /* 0x000fe20008410000 */
[----:B------:R-:W2:Y:S01]  /*5220*/  MUFU.TANH R137, R27 ;  /* 0x0000001b00897308 */ /* 0x000ea20000002400 */
[----:B------:R-:W-:Y:S02]  /*5230*/  VIADD R16, R20, 0x1 ;  /* 0x0000000114107836 */ /* 0x000fe40000000000 */
[----:B------:R-:W-:Y:S01]  /*5240*/  FMUL.FTZ R129, R18, UR5 ;  /* 0x0000000512817c20 */ /* 0x000fe20008410000 */
[C---:B------:R-:W-:Y:S02]  /*5250*/  VIADD R17, R20.reuse, 0x10 ;  /* 0x0000001014117836 */ /* 0x040fe40000000000 */
[----:B------:R-:W-:Y:S01]  /*5260*/  FMUL.FTZ R105, R19, UR5 ;  /* 0x0000000513697c20 */ /* 0x000fe20008410000 */
[----:B---3--:R-:W-:Y:S01]  /*5270*/  VIADD R21, R20, 0x11 ;  /* 0x0000001114157836 */ /* 0x008fe20000000000 */
[-C--:B------:R-:W-:Y:S01]  /*5280*/  ISETP.GE.AND P4, PT, R16, R101.reuse, PT ;  /* 0x000000651000720c */ /* 0x080fe20003f86270 */
[----:B------:R-:W-:Y:S01]  /*5290*/  FMUL.FTZ R131, R12, UR5 ;  /* 0x000000050c837c20 */ /* 0x000fe20008410000 */
[-C--:B------:R-:W-:Y:S01]  /*52a0*/  ISETP.GE.AND P1, PT, R16, R100.reuse, PT ;  /* 0x000000641000720c */ /* 0x080fe20003f26270 */
[----:B------:R-:W-:Y:S01]  /*52b0*/  VIADD R16, R20, 0x8 ;  /* 0x0000000814107836 */ /* 0x000fe20000000000 */
[----:B------:R-:W3:Y:S01]  /*52c0*/  MUFU.TANH R29, R29 ;  /* 0x0000001d001d7308 */ /* 0x000ee20000002400 */
[----:B------:R-:W-:Y:S01]  /*52d0*/  FSEL R18, R33, -INF , !P4 ;  /* 0xff80000021127808 */ /* 0x000fe20006000000 */
[----:B------:R-:W-:Y:S01]  /*52e0*/  FMUL.FTZ R125, R14, UR5 ;  /* 0x000000050e7d7c20 */ /* 0x000fe20008410000 */
[----:B------:R-:W-:Y:S01]  /*52f0*/  FSEL R19, R35, -INF , !P1 ;  /* 0xff80000023137808 */ /* 0x000fe20004800000 */
[----:B------:R-:W-:Y:S01]  /*5300*/  VIADD R14, R20, 0x19 ;  /* 0x00000019140e7836 */ /* 0x000fe20000000000 */
[CC--:B------:R-:W-:Y:S01]  /*5310*/  ISETP.GE.AND P2, PT, R16.reuse, R101.reuse, PT ;  /* 0x000000651000720c */ /* 0x0c0fe20003f46270 */
[----:B------:R-:W-:Y:S01]  /*5320*/  FMUL.FTZ R142, R13, UR5 ;  /* 0x000000050d8e7c20 */ /* 0x000fe20008410000 */
[----:B------:R-:W-:Y:S01]  /*5330*/  ISETP.GE.AND P5, PT, R16, R100, PT ;  /* 0x000000641000720c */ /* 0x000fe20003fa6270 */
[----:B------:R-:W-:Y:S01]  /*5340*/  VIADD R16, R20, 0x9 ;  /* 0x0000000914107836 */ /* 0x000fe20000000000 */
[-C--:B------:R-:W-:Y:S01]  /*5350*/  ISETP.GE.AND P1, PT, R17, R101.reuse, PT ;  /* 0x000000651100720c */ /* 0x080fe20003f26270 */
[----:B------:R-:W3:Y:S01]  /*5360*/  MUFU.TANH R145, R23 ;  /* 0x0000001700917308 */ /* 0x000ee20000002400 */
[----:B----4-:R-:W-:Y:S01]  /*5370*/  HMMA.16816.F32 R8, R92, R88, R8 ;  /* 0x000000585c08723c */ /* 0x010fe20000001808 */
[----:B------:R-:W-:Y:S01]  /*5380*/  FMUL.FTZ R15, R15, UR5 ;  /* 0x000000050f0f7c20 */ /* 0x000fe20008410000 */
[----:B------:R-:W-:-:S02]  /*5390*/  ISETP.GE.AND P3, PT, R16, R101, PT ;  /* 0x000000651000720c */ /* 0x000fc40003f66270 */
[-C--:B------:R-:W-:Y:S02]  /*53a0*/  ISETP.GE.AND P4, PT, R16, R100.reuse, PT ;  /* 0x000000641000720c */ /* 0x080fe40003f86270 */
[----:B-1----:R-:W-:Y:S01]  /*53b0*/  FSEL R16, R34, -INF , !P2 ;  /* 0xff80000022107808 */ /* 0x002fe20005000000 */
[----:B------:R-:W-:Y:S01]  /*53c0*/  HMMA.16816.F32 R4, R92, R90, R4 ;  /* 0x0000005a5c04723c */ /* 0x000fe20000001804 */
[----:B------:R-:W-:Y:S01]  /*53d0*/  ISETP.GE.AND P2, PT, R17, R100, PT ;  /* 0x000000641100720c */ /* 0x000fe20003f46270 */
[----:B------:R-:W1:Y:S01]  /*53e0*/  MUFU.TANH R106, R106 ;  /* 0x0000006a006a7308 */ /* 0x000e620000002400 */
[----:B-----5:R-:W-:Y:S02]  /*53f0*/  FSEL R17, R30, -INF , !P5 ;  /* 0xff8000001e117808 */ /* 0x020fe40006800000 */
[----:B------:R-:W-:Y:S02]  /*5400*/  FSEL R12, R28, -INF , !P3 ;  /* 0xff8000001c0c7808 */ /* 0x000fe40005800000 */
[----:B------:R-:W-:-:S02]  /*5410*/  ISETP.GE.AND P5, PT, R21, R101, PT ;  /* 0x000000651500720c */ /* 0x000fc40003fa6270 */
[-C--:B------:R-:W-:Y:S01]  /*5420*/  ISETP.GE.AND P3, PT, R21, R100.reuse, PT ;  /* 0x000000641500720c */ /* 0x080fe20003f66270 */
[----:B------:R-:W4:Y:S01]  /*5430*/  MUFU.TANH R138, R138 ;  /* 0x0000008a008a7308 */ /* 0x000f220000002400 */
[----:B------:R-:W-:Y:S01]  /*5440*/  VIADD R21, R20, 0x18 ;  /* 0x0000001814157836 */ /* 0x000fe20000000000 */
[----:B------:R-:W-:Y:S02]  /*5450*/  FSEL R140, R140, -INF , !P1 ;  /* 0xff8000008c8c7808 */ /* 0x000fe40004800000 */
[----:B------:R-:W-:Y:S02]  /*5460*/  FSEL R149, R149, -INF , !P2 ;  /* 0xff80000095957808 */ /* 0x000fe40005000000 */
[----:B------:R-:W-:Y:S01]  /*5470*/  FSEL R144, R144, -INF , !P5 ;  /* 0xff80000090907808 */ /* 0x000fe20006800000 */
[----:B------:R-:W-:Y:S01]  /*5480*/  FMUL.FTZ R126, R8, UR5 ;  /* 0x00000005087e7c20 */ /* 0x000fe20008410000 */
[----:B------:R-:W5:Y:S01]  /*5490*/  MUFU.TANH R128, R128 ;  /* 0x0000008000807308 */ /* 0x000f620000002400 */
[-C--:B------:R-:W-:Y:S01]  /*54a0*/  ISETP.GE.AND P1, PT, R21, R100.reuse, PT ;  /* 0x000000641500720c */ /* 0x080fe20003f26270 */
[----:B------:R-:W-:Y:S01]  /*54b0*/  VIADD R8, R20, 0x21 ;  /* 0x0000002114087836 */ /* 0x000fe20000000000 */
[CC--:B------:R-:W-:Y:S01]  /*54c0*/  ISETP.GE.AND P2, PT, R14.reuse, R101.reuse, PT ;  /* 0x000000650e00720c */ /* 0x0c0fe20003f46270 */
[----:B------:R-:W-:Y:S01]  /*54d0*/  FMUL.FTZ R9, R9, UR5 ;  /* 0x0000000509097c20 */ /* 0x000fe20008410000 */
[-C--:B------:R-:W-:Y:S01]  /*54e0*/  ISETP.GE.AND P5, PT, R14, R100.reuse, PT ;  /* 0x000000640e00720c */ /* 0x080fe20003fa6270 */
[----:B------:R-:W-:Y:S01]  /*54f0*/  VIADD R14, R20, 0x20 ;  /* 0x00000020140e7836 */ /* 0x000fe20000000000 */
[----:B--2---:R-:W-:Y:S01]  /*5500*/  FSEL R147, R147, -INF , !P1 ;  /* 0xff80000093937808 */ /* 0x004fe20004800000 */
[----:B------:R-:W2:Y:S01]  /*5510*/  MUFU.TANH R129, R129 ;  /* 0x0000008100817308 */ /* 0x000ea20000002400 */
[----:B------:R-:W-:Y:S01]  /*5520*/  FSEL R104, R104, -INF , !P2 ;  /* 0xff80000068687808 */ /* 0x000fe20005000000 */
[----:B------:R-:W-:Y:S01]  /*5530*/  FMUL.FTZ R135, R4, UR5 ;  /* 0x0000000504877c20 */ /* 0x000fe20008410000 */
[----:B------:R-:W-:Y:S01]  /*5540*/  FSEL R137, R137, -INF , !P3 ;  /* 0xff80000089897808 */ /* 0x000fe20005800000 */
[----:B------:R-:W-:Y:S01]  /*5550*/  VIADD R4, R20, 0x31 ;  /* 0x0000003114047836 */ /* 0x000fe20000000000 */
[-C--:B------:R-:W-:Y:S01]  /*5560*/  ISETP.GE.AND P1, PT, R8, R101.reuse, PT ;  /* 0x000000650800720c */ /* 0x080fe20003f26270 */
[----:B------:R-:W-:Y:S01]  /*5570*/  FMUL.FTZ R10, R10, UR5 ;  /* 0x000000050a0a7c20 */ /* 0x000fe20008410000 */
[----:B------:R-:W-:Y:S01]  /*5580*/  ISETP.GE.AND P2, PT, R8, R100, PT ;  /* 0x000000640800720c */ /* 0x000fe20003f46270 */
[----:B------:R-:W-:Y:S01]  /*5590*/  MUFU.TANH R142, R142 ;  /* 0x0000008e008e7308 */ /* 0x000fe20000002400 */
[----:B---3--:R-:W-:Y:S01]  /*55a0*/  FSEL R13, R29, -INF , !P4 ;  /* 0xff8000001d0d7808 */ /* 0x008fe20006000000 */
[----:B------:R-:W-:Y:S01]  /*55b0*/  VIADD R8, R20, 0x28 ;  /* 0x0000002814087836 */ /* 0x000fe20000000000 */
[-C--:B------:R-:W-:Y:S01]  /*55c0*/  ISETP.GE.AND P3, PT, R14, R101.reuse, PT ;  /* 0x000000650e00720c */ /* 0x080fe20003f66270 */
[----:B------:R-:W-:Y:S01]  /*55d0*/  FMUL.FTZ R11, R11, UR5 ;  /* 0x000000050b0b7c20 */ /* 0x000fe20008410000 */
[-C--:B------:R-:W-:Y:S01]  /*55e0*/  ISETP.GE.AND P4, PT, R21, R101.reuse, PT ;  /* 0x000000651500720c */ /* 0x080fe20003f86270 */
[----:B------:R-:W-:Y:S01]  /*55f0*/  FMUL.FTZ R5, R5, UR5 ;  /* 0x0000000505057c20 */ /* 0x000fe20008410000 */
[----:B------:R-:W-:Y:S01]  /*5600*/  FSEL R145, R145, -INF , !P5 ;  /* 0xff80000091917808 */ /* 0x000fe20006800000 */
[----:B------:R-:W3:Y:S01]  /*5610*/  MUFU.TANH R125, R125 ;  /* 0x0000007d007d7308 */ /* 0x000ee20000002400 */
[----:B-1----:R-:W-:Y:S01]  /*5620*/  FSEL R106, R106, -INF , !P3 ;  /* 0xff8000006a6a7808 */ /* 0x002fe20005800000 */
[----:B------:R-:W-:Y:S01]  /*5630*/  FMUL.FTZ R6, R6, UR5 ;  /* 0x0000000506067c20 */ /* 0x000fe20008410000 */
[----:B----4-:R-:W-:Y:S01]  /*5640*/  FSEL R138, R138, -INF , !P4 ;  /* 0xff8000008a8a7808 */ /* 0x010fe20006000000 */
[----:B------:R-:W-:Y:S01]  /*5650*/  FMUL.FTZ R7, R7, UR5 ;  /* 0x0000000507077c20 */ /* 0x000fe20008410000 */
[----:B------:R-:W-:-:S02]  /*5660*/  ISETP.GE.AND P5, PT, R8, R101, PT ;  /* 0x000000650800720c */ /* 0x000fc40003fa6270 */
[-C--:B------:R-:W-:Y:S01]  /*5670*/  ISETP.GE.AND P3, PT, R8, R100.reuse, PT ;  /* 0x000000640800720c */ /* 0x080fe20003f66270 */
[----:B------:R-:W1:Y:S01]  /*5680*/  MUFU.TANH R105, R105 ;  /* 0x0000006900697308 */ /* 0x000e620000002400 */
[-C--:B------:R-:W-:Y:S01]  /*5690*/  ISETP.GE.AND P4, PT, R14, R100.reuse, PT ;  /* 0x000000640e00720c */ /* 0x080fe20003f86270 */
[----:B------:R-:W-:Y:S01]  /*56a0*/  VIADD R8, R20, 0x29 ;  /* 0x0000002914087836 */ /* 0x000fe20000000000 */
[----:B-----5:R-:W-:Y:S02]  /*56b0*/  FSEL R128, R128, -INF , !P1 ;  /* 0xff80000080807808 */ /* 0x020fe40004800000 */
[----:B--2---:R-:W-:Y:S02]  /*56c0*/  FSEL R129, R129, -INF , !P4 ;  /* 0xff80000081817808 */ /* 0x004fe40006000000 */
[C---:B------:R-:W-:Y:S01]  /*56d0*/  ISETP.GE.AND P4, PT, R8.reuse, R101, PT ;  /* 0x000000650800720c */ /* 0x040fe20003f86270 */
[----:B------:R-:W2:Y:S01]  /*56e0*/  MUFU.TANH R127, R15 ;  /* 0x0000000f007f7308 */ /* 0x000ea20000002400 */
[----:B------:R-:W-:Y:S01]  /*56f0*/  ISETP.GE.AND P1, PT, R8, R100, PT ;  /* 0x000000640800720c */ /* 0x000fe20003f26270 */
[----:B------:R-:W-:Y:S01]  /*5700*/  VIADD R8, R20, 0x30 ;  /* 0x0000003014087836 */ /* 0x000fe20000000000 */
[----:B---3--:R-:W-:-:S02]  /*5710*/  FSEL R125, R125, -INF , !P3 ;  /* 0xff8000007d7d7808 */ /* 0x008fc40005800000 */
[----:B------:R-:W-:Y:S02]  /*5720*/  FSEL R142, R142, -INF , !P4 ;  /* 0xff8000008e8e7808 */ /* 0x000fe40006000000 */
[CC--:B------:R-:W-:Y:S01]  /*5730*/  ISETP.GE.AND P3, PT, R4.reuse, R101.reuse, PT ;  /* 0x000000650400720c */ /* 0x0c0fe20003f66270 */
[----:B------:R-:W3:Y:S01]  /*5740*/  MUFU.TANH R126, R126 ;  /* 0x0000007e007e7308 */ /* 0x000ee20000002400 */
[----:B-1----:R-:W-:Y:S02]  /*5750*/  FSEL R105, R105, -INF , !P2 ;  /* 0xff80000069697808 */ /* 0x002fe40005000000 */
[----:B------:R-:W-:Y:S01]  /*5760*/  ISETP.GE.AND P4, PT, R4, R100, PT ;  /* 0x000000640400720c */ /* 0x000fe20003f86270 */
[----:B------:R-:W-:Y:S01]  /*5770*/  VIADD R4, R20, 0x38 ;  /* 0x0000003814047836 */ /* 0x000fe20000000000 */
[----:B------:R-:W-:-:S03]  /*5780*/  ISETP.GE.AND P2, PT, R8, R101, PT ;  /* 0x000000650800720c */ /* 0x000fc60003f46270 */
        /* <DEDUP_REMOVED lines=15> */
[----:B------:R-:W-:Y:S01]  /*5880*/  MUFU.TANH R3, R3 ;  /* 0x0000000300037308 */ /* 0x000fe20000002400 */
[----:B-1----:R-:W-:-:S07]  /*5890*/  FSEL R94, R94, -INF , !P4 ;  /* 0xff8000005e5e7808 */ /* 0x002fce0006000000 */
[----:B------:R-:W-:Y:S01]  /*58a0*/  MUFU.TANH R32, R32 ;  /* 0x0000002000207308 */ /* 0x000fe20000002400 */
[----:B--2---:R-:W-:-:S07]  /*58b0*/  FSEL R135, R135, -INF , !P1 ;  /* 0xff80000087877808 */ /* 0x004fce0004800000 */
[----:B------:R1:W-:Y:S08]  /*58c0*/  MUFU.TANH R141, R5 ;  /* 0x00000005008d7308 */ /* 0x0003f00000002400 */
[----:B------:R-:W2:Y:S08]  /*58d0*/  MUFU.TANH R4, R6 ;  /* 0x0000000600047308 */ /* 0x000eb00000002400 */
[----:B------:R3:W4:Y:S01]  /*58e0*/  MUFU.TANH R89, R7 ;  /* 0x0000000700597308 */ /* 0x0007220000002400 */
[----:B-1----:R-:W-:Y:S01]  /*58f0*/  VIADD R5, R20, 0x39 ;  /* 0x0000003914057836 */ /* 0x002fe20000000000 */
[----:B------:R-:W-:Y:S04]  /*5900*/  BAR.SYNC.DEFER_BLOCKING 0x0 ;  /* 0x0000000000007b1d */ /* 0x000fe80000010000 */
[----:B------:R-:W-:-:S02]  /*5910*/  ISETP.GE.AND P4, PT, R5, R101, PT ;  /* 0x000000650500720c */ /* 0x000fc40003f86270 */
[----:B------:R-:W-:Y:S02]  /*5920*/  ISETP.GE.AND P1, PT, R5, R100, PT ;  /* 0x000000640500720c */ /* 0x000fe40003f26270 */
[----:B--2---:R-:W-:Y:S02]  /*5930*/  FSEL R100, R4, -INF , !P2 ;  /* 0xff80000004647808 */ /* 0x004fe40005000000 */
[----:B------:R-:W-:Y:S02]  /*5940*/  FSEL R6, R3, -INF , !P5 ;  /* 0xff80000003067808 */ /* 0x000fe40006800000 */
[----:B------:R-:W-:Y:S02]  /*5950*/  FSEL R141, R141, -INF , !P4 ;  /* 0xff8000008d8d7808 */ /* 0x000fe40006000000 */
[----:B---3--:R-:W-:Y:S02]  /*5960*/  FSEL R7, R32, -INF , !P3 ;  /* 0xff80000020077808 */ /* 0x008fe40005800000 */
[----:B----4-:R-:W-:Y:S01]  /*5970*/  FSEL R89, R89, -INF , !P1 ;  /* 0xff80000059597808 */ /* 0x010fe20004800000 */
        /* <DEDUP_REMOVED lines=62> */
.L_x_4993:
[----:B------:R-:W-:-:S04]  /*5d60*/  LEA R4, -R96, RZ, 0x6 ;  /* 0x000000ff60047211 */ /* 0x000fc800078e31ff */
[----:B------:R-:W-:-:S07]  /*5d70*/  SHF.R.S32.HI R5, RZ, 0x1f, R4 ;  /* 0x0000001fff057819 */ /* 0x000fce0000011404 */
.L_x_4994:
        /* <DEDUP_REMOVED lines=20> */
.L_x_4992:
        /* <DEDUP_REMOVED lines=32> */
[----:B------:R-:W-:-:S03]  /*60c0*/  FMNMX.FTZ R4, R100, R3, !PT ;  /* 0x0000000364047209 */ /* 0x000fc60007810000 */
[----:B------:R-:W2:Y:S01]  /*60d0*/  SHFL.BFLY PT, R5, R8, 0x2, 0x1f ;  /* 0x0c401f0008057f89 */ /* 0x000ea200000e0000 */
[----:B------:R-:W-:-:S05]  /*60e0*/  FMNMX.FTZ R4, R89, R4, !PT ;  /* 0x0000000459047209 */ /* 0x000fca0007810000 */
[----:B------:R-:W3:Y:S01]  /*60f0*/  SHFL.BFLY PT, R3, R4, 0x2, 0x1f ;  /* 0x0c401f0004037f89 */ /* 0x000ee200000e0000 */
[----:B--2---:R-:W-:-:S03]  /*6100*/  FMNMX.FTZ R5, R8, R5, !PT ;  /* 0x0000000508057209 */ /* 0x004fc60007810000 */
[----:B------:R-:W-:Y:S01]  /*6110*/  LDSM.16.MT88.4 R8, [R109+0x6000] ;  /* 0x006000006d08783b */ /* 0x000fe20000004200 */
[----:B---3--:R-:W-:-:S03]  /*6120*/  FMNMX.FTZ R3, R4, R3, !PT ;  /* 0x0000000304037209 */ /* 0x008fc60007810000 */
[----:B------:R-:W2:Y:S04]  /*6130*/  SHFL.BFLY PT, R92, R5, 0x1, 0x1f ;  /* 0x0c201f00055c7f89 */ /* 0x000ea800000e0000 */
[----:B------:R-:W3:Y:S01]  /*6140*/  SHFL.BFLY PT, R86, R3, 0x1, 0x1f ;  /* 0x0c201f0003567f89 */ /* 0x000ee200000e0000 */
[----:B--2---:R-:W-:Y:S02]  /*6150*/  FMNMX.FTZ R92, R5, R92, !PT ;  /* 0x0000005c055c7209 */ /* 0x004fe40007810000 */
[----:B---3--:R-:W-:-:S03]  /*6160*/  FMNMX.FTZ R86, R3, R86, !PT ;  /* 0x0000005603567209 */ /* 0x008fc60007810000 */
[C---:B------:R-:W-:Y:S01]  /*6170*/  FMUL.FTZ R143, R92.reuse, UR6 ;  /* 0x000000065c8f7c20 */ /* 0x040fe20008410000 */
[----:B------:R-:W-:Y:S02]  /*6180*/  FSETP.NEU.FTZ.AND P1, PT, R92, -INF , PT ;  /* 0xff8000005c00780b */ /* 0x000fe40003f3d000 */
[C---:B------:R-:W-:Y:S01]  /*6190*/  FSETP.NEU.FTZ.AND P0, PT, R86.reuse, -INF , PT ;  /* 0xff8000005600780b */ /* 0x040fe20003f1d000 */
[----:B-1----:R-:W-:Y:S01]  /*61a0*/  FMUL.FTZ R98, R86, UR6 ;  /* 0x0000000656627c20 */ /* 0x002fe20008410000 */
[----:B------:R-:W-:Y:S02]  /*61b0*/  FSEL R5, R92, RZ, P1 ;  /* 0x000000ff5c057208 */ /* 0x000fe40000800000 */
[----:B------:R-:W-:Y:S02]  /*61c0*/  FSEL R143, R143, RZ, P1 ;  /* 0x000000ff8f8f7208 */ /* 0x000fe40000800000 */
[----:B------:R-:W-:Y:S01]  /*61d0*/  FSEL R98, R98, RZ, P0 ;  /* 0x000000ff62627208 */ /* 0x000fe20000000000 */
[----:B------:R-:W-:-:S02]  /*61e0*/  FADD.FTZ R5, R2, -R5 ;  /* 0x8000000502057221 */ /* 0x000fc40000010000 */
[--C-:B------:R-:W-:Y:S01]  /*61f0*/  FFMA.FTZ R99, R6, UR6, -R143.reuse ;  /* 0x0000000606637c23 */ /* 0x100fe2000801088f */
[--C-:B------:R-:W-:Y:S01]  /*6200*/  FFMA.FTZ R90, R18, UR6, -R143.reuse ;  /* 0x00000006125a7c23 */ /* 0x100fe2000801088f */
[--C-:B------:R-:W-:Y:S01]  /*6210*/  FFMA.FTZ R91, R7, UR6, -R98.reuse ;  /* 0x00000006075b7c23 */ /* 0x100fe20008010862 */
[----:B------:R-:W-:Y:S01]  /*6220*/  FSEL R7, R86, RZ, P0 ;  /* 0x000000ff56077208 */ /* 0x000fe20000000000 */
[----:B------:R-:W-:Y:S01]  /*6230*/  FMUL.FTZ R101, R5, UR6 ;  /* 0x0000000605657c20 */ /* 0x000fe20008410000 */
[--C-:B------:R-:W-:Y:S01]  /*6240*/  FFMA.FTZ R88, R16, UR6, -R143.reuse ;  /* 0x0000000610587c23 */ /* 0x100fe2000801088f */
[----:B------:R-:W-:Y:S01]  /*6250*/  FFMA.FTZ R3, R12, UR6, -R143 ;  /* 0x000000060c037c23 */ /* 0x000fe2000801088f */
[--C-:B------:R-:W-:Y:S01]  /*6260*/  FFMA.FTZ R2, R19, UR6, -R98.reuse ;  /* 0x0000000613027c23 */ /* 0x100fe20008010862 */
[----:B------:R-:W-:Y:S01]  /*6270*/  FADD.FTZ R7, R0, -R7 ;  /* 0x8000000700077221 */ /* 0x000fe20000010000 */
[--C-:B------:R-:W-:Y:S01]  /*6280*/  FFMA.FTZ R93, R17, UR6, -R98.reuse ;  /* 0x00000006115d7c23 */ /* 0x100fe20008010862 */
[----:B------:R-:W1:Y:S01]  /*6290*/  MUFU.EX2 R101, R101 ;  /* 0x0000006500657308 */ /* 0x000e620000000800 */
[--C-:B------:R-:W-:Y:S01]  /*62a0*/  FFMA.FTZ R0, R13, UR6, -R98.reuse ;  /* 0x000000060d007c23 */ /* 0x100fe20008010862 */
[----:B------:R-:W-:Y:S01]  /*62b0*/  FMUL.FTZ R97, R7, UR6 ;  /* 0x0000000607617c20 */ /* 0x000fe20008410000 */
[----:B------:R-:W-:Y:S01]  /*62c0*/  LDSM.16.MT88.4 R16, [R87+0x6000] ;  /* 0x006000005710783b */ /* 0x000fe20000004200 */
        /* <DEDUP_REMOVED lines=19> */
[----:B------:R-:W-:Y:S01]  /*6400*/  FMUL.FTZ R36, R36, R101 ;  /* 0x0000006524247220 */ /* 0x000fe20000410000 */
[----:B------:R-:W1:Y:S01]  /*6410*/  MUFU.EX2 R90, R90 ;  /* 0x0000005a005a7308 */ /* 0x000e620000000800 */
[-C--:B--2---:R-:W-:Y:S01]  /*6420*/  FMUL.FTZ R30, R58, R97.reuse ;  /* 0x000000613a1e7220 */ /* 0x084fe20000410000 */
[-C--:B------:R-:W-:Y:S01]  /*6430*/  FMUL.FTZ R31, R59, R97.reuse ;  /* 0x000000613b1f7220 */ /* 0x080fe20000410000 */
[-C--:B------:R-:W-:Y:S01]  /*6440*/  FMUL.FTZ R6, R82, R97.reuse ;  /* 0x0000006152067220 */ /* 0x080fe20000410000 */
[----:B------:R-:W2:Y:S01]  /*6450*/  LDSM.16.MT88.4 R56, [R109+0x8000] ;  /* 0x008000006d38783b */ /* 0x000ea20000004200 */
        /* <DEDUP_REMOVED lines=11> */
[----:B------:R-:W3:Y:S01]  /*6510*/  MUFU.EX2 R3, R3 ;  /* 0x0000000300037308 */ /* 0x000ee20000000800 */
[----:B-1----:R-:W-:Y:S01]  /*6520*/  F2FP.F16.F32.PACK_AB R80, R90, R99 ;  /* 0x000000635a50723e */ /* 0x002fe200000000ff */
        /* <DEDUP_REMOVED lines=15> */
[----:B---3--:R-:W-:Y:S01]  /*6620*/  F2FP.F16.F32.PACK_AB R82, R3, R88 ;  /* 0x000000580352723e */ /* 0x008fe200000000ff */
        /* <DEDUP_REMOVED lines=28> */
[----:B------:R-:W-:Y:S01]  /*67f0*/  FFMA.FTZ R95, R95, UR6, -R98 ;  /* 0x000000065f5f7c23 */ /* 0x000fe20008010862 */
[----:B------:R-:W-:Y:S01]  /*6800*/  FFMA.FTZ R101, R136, R101, R99 ;  /* 0x0000006588657223 */ /* 0x000fe20000010063 */
[----:B------:R-:W1:Y:S01]  /*6810*/  MUFU.EX2 R139, R139 ;  /* 0x0000008b008b7308 */ /* 0x000e620000000800 */
[----:B---3--:R-:W-:Y:S01]  /*6820*/  F2FP.F16.F32.PACK_AB R83, R0, R93 ;  /* 0x0000005d0053723e */ /* 0x008fe200000000ff */
[----:B------:R-:W-:Y:S01]  /*6830*/  FFMA.FTZ R91, R134, R97, R91 ;  /* 0x00000061865b7223 */ /* 0x000fe2000001005b */
[----:B------:R-:W-:-:S03]  /*6840*/  FADD.FTZ R101, R90, R101 ;  /* 0x000000655a657221 */ /* 0x000fc60000010000 */
[----:B------:R-:W-:Y:S02]  /*6850*/  FADD.FTZ R2, R2, R91 ;  /* 0x0000005b02027221 */ /* 0x000fe40000010000 */
[C---:B------:R-:W-:Y:S01]  /*6860*/  HMMA.16816.F32 R28, R80.reuse, R32, R28 ;  /* 0x00000020501c723c */ /* 0x040fe2000000181c */
[----:B------:R-:W-:Y:S05]  /*6870*/  MUFU.EX2 R107, R107 ;  /* 0x0000006b006b7308 */ /* 0x000fea0000000800 */
[C---:B------:R-:W-:Y:S01]  /*6880*/  HMMA.16816.F32 R32, R80.reuse, R34, R52 ;  /* 0x000000225020723c */ /* 0x040fe20000001834 */
[----:B------:R-:W3:Y:S02]  /*6890*/  LDSM.16.MT88.4 R52, [R87+0x8000] ;  /* 0x008000005734783b */ /* 0x000ee40000004200 */
        /* <DEDUP_REMOVED lines=16> */
[----:B------:R-:W-:Y:S01]  /*69a0*/  HMMA.16816.F32 R48, R80, R54, R48 ;  /* 0x000000365030723c */ /* 0x000fe20000001830 */
[----:B-1----:R-:W-:-:S02]  /*69b0*/  F2FP.F16.F32.PACK_AB R52, R139, R140 ;  /* 0x0000008c8b34723e */ /* 0x002fc400000000ff */
[----:B----4-:R-:W-:Y:S01]  /*69c0*/  F2FP.F16.F32.PACK_AB R53, R137, R138 ;  /* 0x0000008a8935723e */ /* 0x010fe200000000ff */
[----:B------:R-:W-:Y:S02]  /*69d0*/  MUFU.EX2 R145, R145 ;  /* 0x0000009100917308 */ /* 0x000fe40000000800 */
[----:B------:R-:W-:Y:S01]  /*69e0*/  HMMA.16816.F32 R4, R80, R8, R4 ;  /* 0x000000085004723c */ /* 0x000fe20000001804 */
[----:B------:R-:W-:Y:S02]  /*69f0*/  F2FP.F16.F32.PACK_AB R54, R104, R107 ;  /* 0x0000006b6836723e */ /* 0x000fe400000000ff */
[----:B-----5:R-:W-:-:S03]  /*6a00*/  F2FP.F16.F32.PACK_AB R55, R102, R103 ;  /* 0x000000676637723e */ /* 0x020fc600000000ff */
[----:B------:R-:W-:Y:S01]  /*6a10*/  HMMA.16816.F32 R8, R80, R10, R76 ;  /* 0x0000000a5008723c */ /* 0x000fe2000000184c */
[----:B------:R-:W-:Y:S01]  /*6a20*/  MUFU.EX2 R106, R106 ;  /* 0x0000006a006a7308 */ /* 0x000fe20000000800 */
[----:B------:R-:W-:Y:S04]  /*6a30*/  LDSM.16.MT88.4 R76, [R109+0x6c00] ;  /* 0x006c00006d4c783b */ /* 0x000fe80000004200 */
[C---:B--2---:R-:W-:Y:S03]  /*6a40*/  HMMA.16816.F32 R12, R52.reuse, R56, R12 ;  /* 0x00000038340c723c */ /* 0x044fe6000000180c */
        /* <DEDUP_REMOVED lines=16> */
[----:B------:R-:W-:Y:S05]  /*6b50*/  MUFU.EX2 R127, R127 ;  /* 0x0000007f007f7308 */ /* 0x000fea0000000800 */
[C---:B------:R-:W-:Y:S01]  /*6b60*/  HMMA.16816.F32 R24, R52.reuse, R62, R24 ;  /* 0x0000003e3418723c */ /* 0x040fe20000001818 */
[----:B------:R-:W2:Y:S02]  /*6b70*/  LDSM.16.MT88.4 R60, [R109+0x8400] ;  /* 0x008400006d3c783b */ /* 0x000ea40000004200 */
[----:B------:R-:W3:Y:S08]  /*6b80*/  MUFU.EX2 R130, R130 ;  /* 0x0000008200827308 */ /* 0x000ef00000000800 */
        /* <DEDUP_REMOVED lines=23> */
[--C-:B------:R-:W-:Y:S01]  /*6d00*/  FFMA.FTZ R61, R94, UR6, -R98.reuse ;  /* 0x000000065e3d7c23 */ /* 0x100fe20008010862 */
[--C-:B------:R-:W-:Y:S01]  /*6d10*/  FFMA.FTZ R94, R100, UR6, -R98.reuse ;  /* 0x00000006645e7c23 */ /* 0x100fe20008010862 */
[----:B------:R-:W-:Y:S01]  /*6d20*/  FFMA.FTZ R60, R89, UR6, -R98 ;  /* 0x00000006593c7c23 */ /* 0x000fe20008010862 */
[----:B------:R-:W-:Y:S01]  /*6d30*/  FADD.FTZ R98, R88, R101 ;  /* 0x0000006558627221 */ /* 0x000fe20000010000 */
[----:B------:R-:W2:Y:S01]  /*6d40*/  MUFU.EX2 R100, R61 ;  /* 0x0000003d00647308 */ /* 0x000ea20000000800 */
[----:B------:R-:W-:-:S02]  /*6d50*/  F2FP.F16.F32.PACK_AB R88, R125, R126 ;  /* 0x0000007e7d58723e */ /* 0x000fc400000000ff */
[----:B------:R-:W-:-:S05]  /*6d60*/  FADD.FTZ R3, R3, R98 ;  /* 0x0000006203037221 */ /* 0x000fca0000010000 */
[----:B------:R-:W-:Y:S08]  /*6d70*/  MUFU.EX2 R94, R94 ;  /* 0x0000005e005e7308 */ /* 0x000ff00000000800 */
[----:B------:R-:W3:Y:S01]  /*6d80*/  MUFU.EX2 R99, R60 ;  /* 0x0000003c00637308 */ /* 0x000ee20000000800 */
[----:B--2---:R-:W-:Y:S01]  /*6d90*/  F2FP.F16.F32.PACK_AB R89, R100, R95 ;  /* 0x0000005f6459723e */ /* 0x004fe200000000ff */
[C---:B-1----:R-:W-:Y:S06]  /*6da0*/  HMMA.16816.F32 R28, R52.reuse, R56, R28 ;  /* 0x00000038341c723c */ /* 0x042fec000000181c */
[----:B------:R-:W-:Y:S01]  /*6db0*/  HMMA.16816.F32 R32, R52, R58, R32 ;  /* 0x0000003a3420723c */ /* 0x000fe20000001820 */
[----:B------:R-:W1:Y:S01]  /*6dc0*/  LDSM.16.MT88.4 R56, [R87+0x8800] ;  /* 0x008800005738783b */ /* 0x000e620000004200 */
[----:B---3--:R-:W-:-:S03]  /*6dd0*/  F2FP.F16.F32.PACK_AB R91, R99, R94 ;  /* 0x0000005e635b723e */ /* 0x008fc600000000ff */
[----:B------:R-:W2:Y:S04]  /*6de0*/  LDSM.16.MT88.4 R60, [R109+0x7c00] ;  /* 0x007c00006d3c783b */ /* 0x000ea80000004200 */
[C---:B------:R-:W-:Y:S01]  /*6df0*/  HMMA.16816.F32 R80, R88.reuse, R76, R4 ;  /* 0x0000004c5850723c */ /* 0x040fe20000001804 */
[----:B------:R-:W-:Y:S05]  /*6e00*/  LDSM.16.MT88.4 R4, [R87+0x8c00] ;  /* 0x008c00005704783b */ /* 0x000fea0000004200 */
[C---:B------:R-:W-:Y:S01]  /*6e10*/  HMMA.16816.F32 R76, R88.reuse, R78, R8 ;  /* 0x0000004e584c723c */ /* 0x040fe20000001808 */
[----:B------:R-:W3:Y:S05]  /*6e20*/  LDSM.16.MT88.4 R8, [R109+0x8c00] ;  /* 0x008c00006d08783b */ /* 0x000eea0000004200 */
[C---:B------:R-:W-:Y:S06]  /*6e30*/  HMMA.16816.F32 R72, R88.reuse, R68, R12 ;  /* 0x000000445848723c */ /* 0x040fec000000180c */
[----:B------:R-:W-:Y:S01]  /*6e40*/  HMMA.16816.F32 R68, R88, R70, R16 ;  /* 0x000000465844723c */ /* 0x000fe20000001810 */
[----:B------:R-:W-:-:S04]  /*6e50*/  FADD.FTZ R13, R93, R2 ;  /* 0x000000025d0d7221 */ /* 0x000fc80000010000 */
        /* <DEDUP_REMOVED lines=8> */
[----:B------:R-:W-:Y:S01]  /*6ee0*/  FADD.FTZ R103, R103, R2 ;  /* 0x0000000267677221 */ /* 0x000fe20000010000 */
[----:B------:R-:W-:Y:S01]  /*6ef0*/  HMMA.16816.F32 R48, R52, R58, R48 ;  /* 0x0000003a3430723c */ /* 0x000fe20000001830 */
[----:B------:R-:W1:Y:S01]  /*6f00*/  LDSM.16.MT88.4 R52, [R87+0x7c00] ;  /* 0x007c00005734783b */ /* 0x000e620000004200 */
[----:B------:R-:W-:Y:S01]  /*6f10*/  FADD.FTZ R3, R104, R3 ;  /* 0x0000000368037221 */ /* 0x000fe20000010000 */
[----:B------:R-:W-:Y:S01]  /*6f20*/  FADD.FTZ R102, R102, R103 ;  /* 0x0000006766667221 */ /* 0x000fe20000010000 */
[----:B------:R-:W-:-:S02]  /*6f30*/  MOV R2, R92 ;  /* 0x0000005c00027202 */ /* 0x000fc40000000f00 */
        /* <DEDUP_REMOVED lines=10> */
[----:B---3--:R-:W-:Y:S01]  /*6fe0*/  HMMA.16816.F32 R36, R88, R8, R36 ;  /* 0x000000085824723c */ /* 0x008fe20000001824 */
        /* <DEDUP_REMOVED lines=9> */
[----:B------:R-:W-:-:S03]  /*7080*/  FADD.FTZ R134, R99, R94 ;  /* 0x0000005e63867221 */ /* 0x000fc60000010000 */
[C---:B------:R-:W-:Y:S06]  /*7090*/  HMMA.16816.F32 R48, R88.reuse, R6, R48 ;  /* 0x000000065830723c */ /* 0x040fec0000001830 */
[C---:B-1----:R-:W-:Y:S06]  /*70a0*/  HMMA.16816.F32 R56, R88.reuse, R52, R28 ;  /* 0x000000345838723c */ /* 0x042fec000000181c */
[----:B------:R-:W-:-:S15]  /*70b0*/  HMMA.16816.F32 R52, R88, R54, R32 ;  /* 0x000000365834723c */ /* 0x000fde0000001820 */
[----:B------:R-:W-:-:S09]  /*70c0*/  NOP ;  /* 0x0000000000007918 */ /* 0x000fd20000000000 */
.L_x_4989:
        /* <DEDUP_REMOVED lines=11> */
[----:B------:R-:W-:Y:S01]  /*7180*/  SHF.R.S32.HI R127, RZ, 0x1f, R128 ;  /* 0x0000001fff7f7819 */ /* 0x000fe20000011480 */
[----:B------:R-:W-:Y:S01]  /*7190*/  ULDC UR4, c[0x0][0x2ec] ;  /* 0x0000bb0000047ab9 */ /* 0x000fe20000000800 */
[----:B------:R-:W-:-:S07]  /*71a0*/  SHF.R.S32.HI R125, RZ, 0x1f, R126 ;  /* 0x0000001fff7d7819 */ /* 0x000fce000001147e */
.L_x_4999:
        /* <DEDUP_REMOVED lines=66> */
.L_x_4996:
[C---:B------:R-:W-:Y:S04]  /*75d0*/  LEA R122, P0, R8.reuse, R122, 0x1 ;  /* 0x0000007a087a7211 */ /* 0x040fe800078008ff */
[----:B------:R-:W-:Y:S02]  /*75e0*/  LEA.HI.X R123, R8, R123, R131, 0x1, P0 ;  /* 0x0000007b087b7211 */ /* 0x000fe400000f0c83 */
[----:B------:R-:W-:Y:S03]  /*75f0*/  IADD3 R138, P0, R129, R122, RZ ;  /* 0x0000007a818a7210 */ /* 0x000fe60007f1e0ff */
[----:B------:R-:W-:Y:S01]  /*7600*/  @!PT LDS RZ, [RZ] ;  /* 0x00000000fffff984 */ /* 0x000fe20000000800 */
[----:B------:R-:W-:Y:S01]  /*7610*/  @!PT LDS RZ, [RZ] ;  /* 0x00000000fffff984 */ /* 0x000fe20000000800 */
[----:B------:R-:W-:Y:S01]  /*7620*/  @!PT LDS RZ, [RZ] ;  /* 0x00000000fffff984 */ /* 0x000fe20000000800 */
[----:B------:R-:W-:Y:S01]  /*7630*/  LDGSTS.E.BYPASS.LTC128B.128 [R116+0x6000], desc[UR10][R122.64] ;  /* 0x060000007a747fae */ /* 0x000fe2000b901d4a */
[----:B------:R-:W-:Y:S02]  /*7640*/  IADD3.X R139, R130, R123, RZ, P0, !PT ;  /* 0x0000007b828b7210 */ /* 0x000fe400007fe4ff */
[----:B------:R-:W-:Y:S03]  /*7650*/  ISETP.GE.AND P0, PT, R115, 0x2, PT ;  /* 0x000000027300780c */ /* 0x000fe60003f06270 */
[----:B------:R-:W-:Y:S06]  /*7660*/  LDGSTS.E.BYPASS.LTC128B.128 [R116+0x7000], desc[UR10][R122.64+0x40] ;  /* 0x070000407a747fae */ /* 0x000fec000b901d4a */
[----:B------:R-:W-:Y:S06]  /*7670*/  LDGSTS.E.BYPASS.LTC128B.128 [R116+0x8000], desc[UR10][R122.64+0x80] ;  /* 0x080000807a747fae */ /* 0x000fec000b901d4a */
[----:B------:R-:W-:Y:S06]  /*7680*/  LDGSTS.E.BYPASS.LTC128B.128 [R116+0x6800], desc[UR10][R138.64] ;  /* 0x068000008a747fae */ /* 0x000fec000b901d4a */
[----:B------:R-:W-:Y:S06]  /*7690*/  LDGSTS.E.BYPASS.LTC128B.128 [R116+0x7800], desc[UR10][R138.64+0x40] ;  /* 0x078000408a747fae */ /* 0x000fec000b901d4a */
[----:B------:R1:W-:Y:S06]  /*76a0*/  LDGSTS.E.BYPASS.LTC128B.128 [R116+0x8800], desc[UR10][R138.64+0x80] ;  /* 0x088000808a747fae */ /* 0x0003ec000b901d4a */
[----:B------:R-:W-:Y:S06]  /*76b0*/  LDSM.16.M88.4 R88, [R112] ;  /* 0x000000007058783b */ /* 0x000fec0000000200 */
[----:B------:R-:W2:Y:S06]  /*76c0*/  LDSM.16.M88.4 R92, [R111+0x3000] ;  /* 0x003000006f5c783b */ /* 0x000eac0000000200 */
[----:B------:R-:W3:Y:S06]  /*76d0*/  LDSM.16.M88.4 R96, [R111+0x3400] ;  /* 0x003400006f60783b */ /* 0x000eec0000000200 */
[----:B------:R-:W4:Y:S06]  /*76e0*/  LDSM.16.M88.4 R100, [R111+0x3800] ;  /* 0x003800006f64783b */ /* 0x000f2c0000000200 */
[----:B------:R-:W5:Y:S06]  /*76f0*/  LDSM.16.M88.4 R104, [R111+0x3c00] ;  /* 0x003c00006f68783b */ /* 0x000f6c0000000200 */
        /* <DEDUP_REMOVED lines=23> */
[----:B------:R-:W2:Y:S06]  /*7870*/  LDSM.16.M88.4 R88, [R111+0x4000] ;  /* 0x004000006f58783b */ /* 0x000eac0000000200 */
        /* <DEDUP_REMOVED lines=67> */
[C---:B--2---:R-:W-:Y:S06]  /*7cb0*/  HMMA.16816.F32 R20, R88.reuse, R92, R20 ;  /* 0x0000005c5814723c */ /* 0x044fec0000001814 */
[C---:B------:R-:W-:Y:S03]  /*7cc0*/  HMMA.16816.F32 R24, R88.reuse, R94, R24 ;  /* 0x0000005e5818723c */ /* 0x040fe60000001818 */
[----:B------:R-:W2:Y:S03]  /*7cd0*/  MUFU.TANH R162, R162 ;  /* 0x000000a200a27308 */ /* 0x000ea60000002400 */
[C---:B---3--:R-:W-:Y:S07]  /*7ce0*/  HMMA.16816.F32 R28, R88.reuse, R96, R28 ;  /* 0x00000060581c723c */ /* 0x048fee000000181c */
[----:B------:R-:W3:Y:S01]  /*7cf0*/  MUFU.TANH R163, R163 ;  /* 0x000000a300a37308 */ /* 0x000ee20000002400 */
[----:B------:R-:W-:Y:S09]  /*7d00*/  HMMA.16816.F32 R32, R88, R98, R32 ;  /* 0x000000625820723c */ /* 0x000ff20000001820 */
[----:B------:R-:W2:Y:S02]  /*7d10*/  MUFU.TANH R161, R161 ;  /* 0x000000a100a17308 */ /* 0x000ea40000002400 */
[----:B------:R-:W-:Y:S01]  /*7d20*/  FMUL.FTZ R137, R20, UR5 ;  /* 0x0000000514897c20 */ /* 0x000fe20008410000 */
[----:B-1----:R-:W-:Y:S01]  /*7d30*/  FMUL.FTZ R139, R21, UR5 ;  /* 0x00000005158b7c20 */ /* 0x002fe20008410000 */
        /* <DEDUP_REMOVED lines=40> */
[----:B--234-:R-:W-:Y:S05]  /*7fc0*/  @!P0 BRA `(.L_x_4997) ;  /* 0x0000000400408947 */ /* 0x01cfea0003800000 */
[----:B------:R-:W-:Y:S02]  /*7fd0*/  MOV R8, R126 ;  /* 0x0000007e00087202 */ /* 0x000fe40000000f00 */
[----:B------:R-:W-:Y:S01]  /*7fe0*/  MOV R7, R125 ;  /* 0x0000007d00077202 */ /* 0x000fe20000000f00 */
        /* <DEDUP_REMOVED lines=9> */
[----:B------:R-:W-:Y:S02]  /*8080*/  ISETP.GE.AND P2, PT, R11, RZ, PT ;  /* 0x000000ff0b00720c */ /* 0x000fe40003f46270 */
[-C--:B------:R-:W-:Y:S06]  /*8090*/  LOP3.LUT R11, RZ, R0.reuse, RZ, 0x33, !PT ;  /* 0x00000000ff0b7212 */ /* 0x080fec00078e33ff */
        /* <DEDUP_REMOVED lines=25> */
[----:B------:R-:W2:Y:S07]  /*8230*/  LDC.64 R6, c[0x0][0x248] ;  /* 0x00009200ff067b82 */ /* 0x000eae0000000a00 */
        /* <DEDUP_REMOVED lines=26> */
.L_x_4998:
[----:B------:R-:W2:Y:S01]  /*83e0*/  LDC.64 R4, c[0x0][0x248] ;  /* 0x00009200ff047b82 */ /* 0x000ea20000000a00 */
        /* <DEDUP_REMOVED lines=8> */
[C---:B--2---:R-:W-:Y:S04]  /*8470*/  LEA R6, P0, R4.reuse, R132, 0x6 ;  /* 0x0000008404067211 */ /* 0x044fe800078030ff */
[----:B------:R-:W-:Y:S05]  /*8480*/  LEA.HI.X R7, R4, R133, R5, 0x6, P0 ;  /* 0x0000008504077211 */ /* 0x000fea00000f3405 */
[----:B------:R3:W-:Y:S04]  /*8490*/  LDGSTS.E.BYPASS.LTC128B.128 [R116+0x3800], desc[UR10][R6.64] ;  /* 0x0380000006747fae */ /* 0x0007e8000b901d4a */
[----:B------:R3:W-:Y:S04]  /*84a0*/  LDGSTS.E.BYPASS.LTC128B.128 [R116+0x4800], desc[UR10][R6.64+0x40] ;  /* 0x0480004006747fae */ /* 0x0007e8000b901d4a */
[----:B------:R3:W-:Y:S04]  /*84b0*/  LDGSTS.E.BYPASS.LTC128B.128 [R116+0x5800], desc[UR10][R6.64+0x80] ;  /* 0x0580008006747fae */ /* 0x0007e8000b901d4a */
[----:B------:R-:W0:Y:S02]  /*84c0*/  LDGDEPBAR ;  /* 0x00000000000079af */ /* 0x000e240000000000 */
.L_x_4997:
[----:B------:R-:W-:Y:S01]  /*84d0*/  FMNMX.FTZ R0, R159, R85, !PT ;  /* 0x000000559f007209 */ /* 0x000fe20007810000 */
[----:B------:R-:W-:Y:S01]  /*84e0*/  LDSM.16.MT88.4 R20, [R87+0x6000] ;  /* 0x006000005714783b */ /* 0x000fe20000004200 */
[----:B---3--:R-:W-:Y:S02]  /*84f0*/  FMNMX.FTZ R7, R158, R3, !PT ;  /* 0x000000039e077209 */ /* 0x008fe40007810000 */
[----:B------:R-:W-:Y:S02]  /*8500*/  FMNMX.FTZ R0, R157, R0, !PT ;  /* 0x000000009d007209 */ /* 0x000fe40007810000 */
[----:B------:R-:W-:Y:S02]  /*8510*/  FMNMX.FTZ R7, R162, R7, !PT ;  /* 0x00000007a2077209 */ /* 0x000fe40007810000 */
[----:B------:R-:W-:Y:S01]  /*8520*/  FMNMX.FTZ R0, R163, R0, !PT ;  /* 0x00000000a3007209 */ /* 0x000fe20007810000 */
[----:B------:R-:W-:Y:S01]  /*8530*/  LDSM.16.MT88.4 R28, [R109+0x7000] ;  /* 0x007000006d1c783b */ /* 0x000fe20000004200 */
        /* <DEDUP_REMOVED lines=84> */
[----:B------:R-:W-:Y:S01]  /*8a80*/  FMUL.FTZ R27, R3, R63 ;  /* 0x0000003f031b7220 */ /* 0x000fe20000410000 */
[----:B------:R-:W-:Y:S03]  /*8a90*/  FMUL.FTZ R17, R85, R69 ;  /* 0x0000004555117220 */ /* 0x000fe60000410000 */
[----:B------:R-:W-:Y:S01]  /*8aa0*/  MUFU.EX2 R94, R94 ;  /* 0x0000005e005e7308 */ /* 0x000fe20000000800 */
[C---:B------:R-:W-:Y:S01]  /*8ab0*/  FMUL.FTZ R18, R3.reuse, R70 ;  /* 0x0000004603127220 */ /* 0x040fe20000410000 */
[----:B------:R-:W-:Y:S01]  /*8ac0*/  FMUL.FTZ R19, R3, R71 ;  /* 0x0000004703137220 */ /* 0x000fe20000410000 */
[----:B------:R-:W2:Y:S01]  /*8ad0*/  LDSM.16.MT88.4 R60, [R87+0x7000] ;  /* 0x00700000573c783b */ /* 0x000ea20000004200 */
[C---:B------:R-:W-:Y:S01]  /*8ae0*/  FMUL.FTZ R32, R85.reuse, R52 ;  /* 0x0000003455207220 */ /* 0x040fe20000410000 */
[----:B------:R-:W-:Y:S01]  /*8af0*/  FMUL.FTZ R33, R85, R53 ;  /* 0x0000003555217220 */ /* 0x000fe20000410000 */
[C---:B------:R-:W-:Y:S01]  /*8b00*/  FMUL.FTZ R34, R3.reuse, R54 ;  /* 0x0000003603227220 */ /* 0x040fe20000410000 */
[----:B------:R-:W-:Y:S03]  /*8b10*/  FMUL.FTZ R35, R3, R55 ;  /* 0x0000003703237220 */ /* 0x000fe60000410000 */
[----:B------:R-:W3:Y:S01]  /*8b20*/  MUFU.EX2 R92, R92 ;  /* 0x0000005c005c7308 */ /* 0x000ee20000000800 */
[----:B-1----:R-:W-:Y:S01]  /*8b30*/  F2FP.F16.F32.PACK_AB R80, R93, R104 ;  /* 0x000000685d50723e */ /* 0x002fe200000000ff */
[C---:B------:R-:W-:Y:S01]  /*8b40*/  FMUL.FTZ R36, R85.reuse, R36 ;  /* 0x0000002455247220 */ /* 0x040fe20000410000 */
[----:B------:R-:W1:Y:S01]  /*8b50*/  LDSM.16.MT88.4 R52, [R109+0x8000] ;  /* 0x008000006d34783b */ /* 0x000e620000004200 */
[----:B------:R-:W-:Y:S01]  /*8b60*/  FMUL.FTZ R37, R85, R37 ;  /* 0x0000002555257220 */ /* 0x000fe20000410000 */
[C---:B------:R-:W-:Y:S01]  /*8b70*/  FMUL.FTZ R38, R3.reuse, R38 ;  /* 0x0000002603267220 */ /* 0x040fe20000410000 */
[----:B------:R-:W-:Y:S01]  /*8b80*/  FMUL.FTZ R39, R3, R39 ;  /* 0x0000002703277220 */ /* 0x000fe20000410000 */
[C---:B------:R-:W-:Y:S03]  /*8b90*/  FMUL.FTZ R40, R85.reuse, R40 ;  /* 0x0000002855287220 */ /* 0x040fe60000410000 */
[----:B------:R-:W-:Y:S01]  /*8ba0*/  MUFU.EX2 R90, R90 ;  /* 0x0000005a005a7308 */ /* 0x000fe20000000800 */
[----:B------:R-:W-:Y:S01]  /*8bb0*/  FMUL.FTZ R41, R85, R41 ;  /* 0x0000002955297220 */ /* 0x000fe20000410000 */
[C---:B------:R-:W-:Y:S01]  /*8bc0*/  FMUL.FTZ R42, R3.reuse, R42 ;  /* 0x0000002a032a7220 */ /* 0x040fe20000410000 */
[----:B------:R-:W-:Y:S01]  /*8bd0*/  FMUL.FTZ R43, R3, R43 ;  /* 0x0000002b032b7220 */ /* 0x000fe20000410000 */
[C---:B------:R-:W-:Y:S01]  /*8be0*/  FMUL.FTZ R44, R85.reuse, R44 ;  /* 0x0000002c552c7220 */ /* 0x040fe20000410000 */
[----:B------:R-:W-:Y:S01]  /*8bf0*/  FMUL.FTZ R45, R85, R45 ;  /* 0x0000002d552d7220 */ /* 0x000fe20000410000 */
[C---:B------:R-:W-:Y:S01]  /*8c00*/  FMUL.FTZ R46, R3.reuse, R46 ;  /* 0x0000002e032e7220 */ /* 0x040fe20000410000 */
[----:B------:R-:W-:Y:S03]  /*8c10*/  FMUL.FTZ R47, R3, R47 ;  /* 0x0000002f032f7220 */ /* 0x000fe60000410000 */
        /* <DEDUP_REMOVED lines=13> */
[----:B------:R-:W-:Y:S01]  /*8cf0*/  FFMA.FTZ R106, R148, UR4, -R106 ;  /* 0x00000004946a7c23 */ /* 0x000fe2000801086a */
[----:B------:R-:W-:Y:S01]  /*8d00*/  LDSM.16.MT88.4 R68, [R87+0x6c00] ;  /* 0x006c00005744783b */ /* 0x000fe20000004200 */
[--C-:B------:R-:W-:Y:S03]  /*8d10*/  FFMA.FTZ R135, R143, UR4, -R103.reuse ;  /* 0x000000048f877c23 */ /* 0x100fe60008010867 */
[----:B------:R-:W5:Y:S01]  /*8d20*/  MUFU.EX2 R88, R88 ;  /* 0x0000005800587308 */ /* 0x000f620000000800 */
[----:B----4-:R-:W-:Y:S01]  /*8d30*/  F2FP.F16.F32.PACK_AB R82, R89, R90 ;  /* 0x0000005a5952723e */ /* 0x010fe200000000ff */
[----:B------:R-:W-:Y:S01]  /*8d40*/  FFMA.FTZ R144, R144, UR4, -R103 ;  /* 0x0000000490907c23 */ /* 0x000fe20008010867 */
[----:B------:R-:W-:Y:S01]  /*8d50*/  FFMA.FTZ R94, R3, R134, R94 ;  /* 0x00000086035e7223 */ /* 0x000fe2000001005e */
[----:B------:R-:W-:Y:S01]  /*8d60*/  FFMA.FTZ R104, R85, R136, R104 ;  /* 0x0000008855687223 */ /* 0x000fe20000010068 */
[----:B------:R-:W-:Y:S02]  /*8d70*/  ISETP.GT.AND P0, PT, R115, 0x1, PT ;  /* 0x000000017300780c */ /* 0x000fe40003f04270 */
[----:B------:R-:W-:Y:S03]  /*8d80*/  FADD.FTZ R94, R92, R94 ;  /* 0x0000005e5c5e7221 */ /* 0x000fe60000010000 */
[----:B------:R-:W-:Y:S01]  /*8d90*/  MUFU.EX2 R98, R98 ;  /* 0x0000006200627308 */ /* 0x000fe20000000800 */
[----:B------:R-:W-:Y:S01]  /*8da0*/  FADD.FTZ R93, R93, R104 ;  /* 0x000000685d5d7221 */ /* 0x000fe20000010000 */
[----:B---3--:R-:W-:Y:S03]  /*8db0*/  FADD.FTZ R143, R91, R94 ;  /* 0x0000005e5b8f7221 */ /* 0x008fe60000010000 */
[----:B------:R-:W-:Y:S05]  /*8dc0*/  FADD.FTZ R90, R90, R93 ;  /* 0x0000005d5a5a7221 */ /* 0x000fea0000010000 */
[----:B------:R-:W3:Y:S01]  /*8dd0*/  MUFU.EX2 R95, R95 ;  /* 0x0000005f005f7308 */ /* 0x000ee20000000800 */
[C---:B-----5:R-:W-:Y:S01]  /*8de0*/  F2FP.F16.F32.PACK_AB R83, R88.reuse, R91 ;  /* 0x0000005b5853723e */ /* 0x060fe200000000ff */
[----:B------:R-:W-:Y:S01]  /*8df0*/  FADD.FTZ R93, R89, R90 ;  /* 0x0000005a595d7221 */ /* 0x000fe20000010000 */
[----:B------:R-:W-:Y:S05]  /*8e00*/  FADD.FTZ R143, R88, R143 ;  /* 0x0000008f588f7221 */ /* 0x000fea0000010000 */
        /* <DEDUP_REMOVED lines=18> */
[----:B------:R-:W-:Y:S03]  /*8f30*/  FFMA.FTZ R103, R84, UR4, -R103 ;  /* 0x0000000454677c23 */ /* 0x000fe60008010867 */
        /* <DEDUP_REMOVED lines=8> */
[----:B------:R-:W-:Y:S01]  /*8fc0*/  LDSM.16.MT88.4 R56, [R109+0x6400] ;  /* 0x006400006d38783b */ /* 0x000fe20000004200 */
[----:B------:R-:W-:Y:S01]  /*8fd0*/  MOV R85, R2 ;  /* 0x0000000200557202 */ /* 0x000fe20000000f00 */
        /* <DEDUP_REMOVED lines=20> */
[C---:B----4-:R-:W-:Y:S01]  /*9120*/  F2FP.F16.F32.PACK_AB R53, R97.reuse, R96 ;  /* 0x000000606135723e */ /* 0x050fe200000000ff */
[----:B------:R-:W-:Y:S01]  /*9130*/  FADD.FTZ R96, R96, R143 ;  /* 0x0000008f60607221 */ /* 0x000fe20000010000 */
[----:B--2---:R-:W-:Y:S04]  /*9140*/  F2FP.F16.F32.PACK_AB R54, R102, R99 ;  /* 0x000000636636723e */ /* 0x004fe800000000ff */
[----:B------:R-:W2:Y:S01]  /*9150*/  MUFU.EX2 R84, R144 ;  /* 0x0000009000547308 */ /* 0x000ea20000000800 */
[----:B-----5:R-:W-:Y:S01]  /*9160*/  F2FP.F16.F32.PACK_AB R55, R100, R101 ;  /* 0x000000656437723e */ /* 0x020fe200000000ff */
[----:B------:R-:W-:Y:S01]  /*9170*/  FADD.FTZ R96, R97, R96 ;  /* 0x0000006061607221 */ /* 0x000fe20000010000 */
[----:B-1----:R-:W-:Y:S01]  /*9180*/  F2FP.F16.F32.PACK_AB R88, R86, R139 ;  /* 0x0000008b5658723e */ /* 0x002fe200000000ff */
[----:B------:R-:W-:Y:S04]  /*9190*/  FADD.FTZ R98, R95, R98 ;  /* 0x000000625f627221 */ /* 0x000fe80000010000 */
        /* <DEDUP_REMOVED lines=31> */
[C---:B------:R-:W-:Y:S02]  /*9390*/  F2FP.F16.F32.PACK_AB R54, R142.reuse, R137 ;  /* 0x000000898e36723e */ /* 0x040fe400000000ff */
[----:B------:R-:W-:Y:S01]  /*93a0*/  F2FP.F16.F32.PACK_AB R55, R131, R152 ;  /* 0x000000988337723e */ /* 0x000fe200000000ff */
[----:B------:R-:W-:Y:S04]  /*93b0*/  FADD.FTZ R137, R137, R150 ;  /* 0x0000009689897221 */ /* 0x000fe80000010000 */
[----:B------:R-:W-:Y:S04]  /*93c0*/  FADD.FTZ R142, R142, R137 ;  /* 0x000000898e8e7221 */ /* 0x000fe80000010000 */
[----:B------:R-:W-:Y:S04]  /*93d0*/  FADD.FTZ R139, R139, R142 ;  /* 0x0000008e8b8b7221 */ /* 0x000fe80000010000 */
[----:B------:R-:W-:Y:S04]  /*93e0*/  FADD.FTZ R86, R86, R139 ;  /* 0x0000008b56567221 */ /* 0x000fe80000010000 */
[----:B------:R-:W-:Y:S04]  /*93f0*/  FADD.FTZ R141, R141, R86 ;  /* 0x000000568d8d7221 */ /* 0x000fe80000010000 */
        /* <DEDUP_REMOVED lines=42> */
[----:B------:R-:W-:Y:S05]  /*96a0*/  IADD3 R3, R115, -0x1, RZ ;  /* 0xffffffff73037810 */ /* 0x000fea0007ffe0ff */
[----:B------:R-:W-:Y:S01]  /*96b0*/  MOV R115, R3 ;  /* 0x0000000300737202 */ /* 0x000fe20000000f00 */
[----:B------:R-:W-:Y:S01]  /*96c0*/  FADD.FTZ R134, R134, R5 ;  /* 0x0000000586867221 */ /* 0x000fe20000010000 */
[----:B------:R-:W-:Y:S01]  /*96d0*/  MOV R3, R0 ;  /* 0x0000000000037202 */ /* 0x000fe20000000f00 */
[----:B------:R-:W-:Y:S10]  /*96e0*/  @P0 BRA `(.L_x_4999) ;  /* 0xffffffd800b00947 */ /* 0x000ff4000383ffff */
.L_x_4995:
[----:B------:R-:W1:Y:S01]  /*96f0*/  SHFL.BFLY PT, R3, R136, 0x2, 0x1f ;  /* 0x0c401f0088037f89 */ /* 0x000e6200000e0000 */
[----:B------:R-:W-:Y:S01]  /*9700*/  MOV R6, 0x3f800000 ;  /* 0x3f80000000067802 */ /* 0x000fe20000000f00 */
[----:B------:R-:W2:Y:S01]  /*9710*/  S2UR UR4, SR_CgaCtaId ;  /* 0x00000000000479c3 */ /* 0x000ea20000008800 */
[----:B------:R-:W-:Y:S01]  /*9720*/  MOV R7, 0x3f800000 ;  /* 0x3f80000000077802 */ /* 0x000fe20000000f00 */
[----:B------:R-:W3:Y:S01]  /*9730*/  SHFL.BFLY PT, R9, R134, 0x2, 0x1f ;  /* 0x0c401f0086097f89 */ /* 0x000ee200000e0000 */
[----:B------:R-:W-:Y:S01]  /*9740*/  UMOV UR5, 0x400 ;  /* 0x0000040000057882 */ /* 0x000fe20000000000 */
        /* <DEDUP_REMOVED lines=12> */
[----:B------:R-:W4:Y:S08]  /*9810*/  @P2 MUFU.RCP R7, R4 ;  /* 0x0000000400072308 */ /* 0x000f300000001000 */
[----:B------:R-:W-:Y:S01]  /*9820*/  @P2 MUFU.LG2 R4, R4 ;  /* 0x0000000400042308 */ /* 0x000fe20000000c00 */
        /* <DEDUP_REMOVED lines=92> */
[----:B------:R-:W2:Y:S01]  /*9df0*/  @P0 LDC.64 R12, c[0x0][0x298] ;  /* 0x0000a600ff0c0b82 */ /* 0x000ea20000000a00 */
        /* <DEDUP_REMOVED lines=18> */
[----:B--2---:R-:W-:Y:S01]  /*9f20*/  @P0 IMAD.WIDE.U32 R22, R114, R12, RZ ;  /* 0x0000000c72160225 */ /* 0x004fe200078e00ff */
        /* <DEDUP_REMOVED lines=29> */
[----:B--2---:R-:W-:Y:S01]  /*a100*/  @P2 FMUL.FTZ R17, R4, 0.69314718246459960938 ;  /* 0x3f31721804112820 */ /* 0x004fe20000410000 */
[----:B------:R-:W-:Y:S01]  /*a110*/  @P0 MOV R4, R22 ;  /* 0x0000001600040202 */ /* 0x000fe20000000f00 */
[----:B----4-:R-:W-:Y:S01]  /*a120*/  IMAD.MOV.U32 R9, RZ, RZ, 0x7f800000 ;  /* 0x7f800000ff097424 */ /* 0x010fe200078e00ff */
[----:B---3--:R-:W-:Y:S06]  /*a130*/  @P0 BRA `(.L_x_5000) ;  /* 0x0000000000200947 */ /* 0x008fec0003800000 */
        /* <DEDUP_REMOVED lines=8> */
.L_x_5000:
        /* <DEDUP_REMOVED lines=10> */
.L_x_5001:
[----:B------:R-:W1:Y:S01]  /*a260*/  S2R R5, SR_CTAID.Z ;  /* 0x0000000000057919 */ /* 0x000e620000002700 */
[----:B------:R-:W1:Y:S01]  /*a270*/  LDC R0, c[0x0][0x270] ;  /* 0x00009c00ff007b82 */ /* 0x000e620000000800 */
[----:B------:R-:W1:Y:S07]  /*a280*/  S2R R2, SR_CTAID.Y ;  /* 0x0000000000027919 */ /* 0x000e6e0000002600 */
[----:B------:R-:W2:Y:S01]  /*a290*/  LDC R114, c[0x0][0x2c4] ;  /* 0x0000b100ff727b82 */ /* 0x000ea20000000800 */
[----:B-1----:R-:W-:-:S04]  /*a2a0*/  IMAD R13, R2, R0, R5 ;  /* 0x00000000020d7224 */ /* 0x002fc800078e0205 */
[----:B--2---:R-:W-:-:S07]  /*a2b0*/  IMAD R114, R13, R114, RZ ;  /* 0x000000720d727224 */ /* 0x004fce00078e02ff */
.L_x_5002:
        /* <DEDUP_REMOVED lines=35> */
.L_x_5004:
[----:B------:R-:W-:Y:S05]  /*a4f0*/  BSYNC B0 ;  /* 0x0000000000007941 */ /* 0x000fea0003800000 */
.L_x_5003:
[----:B-1----:R-:W-:Y:S01]  /*a500*/  LEA.HI.SX32 R9, R8, 0x20, 0x1e ;  /* 0x0000002008097811 */ /* 0x002fe200078ff2ff */
[----:B------:R-:W-:Y:S01]  /*a510*/  ULDC.64 UR4, c[0x0][0x2a0] ;  /* 0x0000a80000047ab9 */ /* 0x000fe20000000a00 */
[----:B------:R-:W-:Y:S01]  /*a520*/  IADD3.X R21, R16, R17, R119, P0, !PT ;  /* 0x0000001110157210 */ /* 0x000fe200007fe477 */
[----:B------:R-:W-:Y:S01]  /*a530*/  BSSY B0, `(.L_x_5005) ;  /* 0x0000019000007945 */ /* 0x000fe20003800000 */
[----:B------:R-:W-:Y:S02]  /*a540*/  SHF.R.S32.HI R0, RZ, 0x2, R19 ;  /* 0x00000002ff007819 */ /* 0x000fe40000011413 */
[----:B------:R-:W-:Y:S01]  /*a550*/  ISETP.GE.AND P1, PT, R9, R2, PT ;  /* 0x000000020900720c */ /* 0x000fe20003f26270 */
[----:B------:R-:W-:Y:S01]  /*a560*/  IMAD.WIDE.U32 R24, R5, UR4, R20 ;  /* 0x0000000405187c25 */ /* 0x000fe2000f8e0014 */
[----:B------:R1:W2:Y:S01]  /*a570*/  LDS.128 R16, [R116+0x1000] ;  /* 0x0010000074107984 */ /* 0x0002a20000000c00 */
[----:B------:R-:W-:Y:S02]  /*a580*/  ISETP.GE.AND P0, PT, R0, R113, PT ;  /* 0x000000710000720c */ /* 0x000fe40003f06270 */
[----:B------:R-:W-:Y:S01]  /*a590*/  SHF.R.S32.HI R3, RZ, 0x1f, R5 ;  /* 0x0000001fff037819 */ /* 0x000fe20000011405 */
[----:B------:R1:W3:Y:S01]  /*a5a0*/  LDS.128 R20, [R116] ;  /* 0x0000000074147984 */ /* 0x0002e20000000c00 */
[----:B------:R-:W-:-:S03]  /*a5b0*/  SHF.R.S32.HI R0, RZ, 0x1f, R0 ;  /* 0x0000001fff007819 */ /* 0x000fc60000011400 */
        /* <DEDUP_REMOVED lines=16> */
.L_x_5006:
[----:B------:R-:W-:Y:S05]  /*a6c0*/  BSYNC B0 ;  /* 0x0000000000007941 */ /* 0x000fea0003800000 */
.L_x_5005:
[----:B---34-:R3:W4:Y:S04]  /*a6d0*/  LDS.128 R8, [R116+0x1800] ;  /* 0x0018000074087984 */ /* 0x0187280000000c00 */
[----:B--2---:R3:W2:Y:S01]  /*a6e0*/  LDS.128 R16, [R116+0x2800] ;  /* 0x0028000074107984 */ /* 0x0046a20000000c00 */
[----:B------:R-:W-:Y:S05]  /*a6f0*/  @P1 EXIT ;  /* 0x000000000000194d */ /* 0x000fea0003800000 */
[----:B------:R-:W-:Y:S01]  /*a700*/  IADD3 R7, P0, R7, 0x20, RZ ;  /* 0x0000002007077810 */ /* 0x000fe20007f1e0ff */
[----:B------:R-:W-:Y:S01]  /*a710*/  IMAD.MOV.U32 R2, RZ, RZ, R24 ;  /* 0x000000ffff027224 */ /* 0x000fe200078e0018 */
[----:B------:R-:W-:Y:S01]  /*a720*/  MOV R3, R5 ;  /* 0x0000000500037202 */ /* 0x000fe20000000f00 */
[----:B------:R-:W-:Y:S02]  /*a730*/  ULDC.64 UR4, c[0x0][0x280] ;  /* 0x0000a00000047ab9 */ /* 0x000fe40000000a00 */
[----:B------:R-:W-:Y:S02]  /*a740*/  IMAD.X R0, RZ, RZ, R0, P0 ;  /* 0x000000ffff007224 */ /* 0x000fe400000e0600 */
[----:B------:R-:W-:-:S04]  /*a750*/  IMAD.WIDE.U32 R2, R7, UR6, R2 ;  /* 0x0000000607027c25 */ /* 0x000fc8000f8e0002 */
[----:B------:R-:W-:Y:S01]  /*a760*/  IMAD R0, R0, UR6, RZ ;  /* 0x0000000600007c24 */ /* 0x000fe2000f8e02ff */
[----:B------:R-:W-:-:S03]  /*a770*/  LEA R4, P0, R2, UR4, 0x1 ;  /* 0x0000000402047c11 */ /* 0x000fc6000f8008ff */
[----:B------:R-:W-:-:S05]  /*a780*/  IMAD R0, R7, UR7, R0 ;  /* 0x0000000707007c24 */ /* 0x000fca000f8e0200 */
[----:B------:R-:W-:-:S04]  /*a790*/  IADD3 R0, R0, R3, RZ ;  /* 0x0000000300007210 */ /* 0x000fc80007ffe0ff */
[----:B------:R-:W-:-:S05]  /*a7a0*/  LEA.HI.X R5, R2, UR5, R0, 0x1, P0 ;  /* 0x0000000502057c11 */ /* 0x000fca00080f0c00 */
[----:B------:R-:W-:Y:S04]  /*a7b0*/  STG.E.128 desc[UR10][R4.64], R12 ;  /* 0x0000000c04007986 */ /* 0x000fe8000c101d0a */
[----:B----4-:R-:W-:Y:S04]  /*a7c0*/  STG.E.128 desc[UR10][R4.64+0x40], R8 ;  /* 0x0000400804007986 */ /* 0x010fe8000c101d0a */
[----:B--2---:R-:W-:Y:S01]  /*a7d0*/  STG.E.128 desc[UR10][R4.64+0x80], R16 ;  /* 0x0000801004007986 */ /* 0x004fe2000c101d0a */
[----:B------:R-:W-:Y:S05]  /*a7e0*/  EXIT ;  /* 0x000000000000794d */ /* 0x000fea0003800000 */
.L_x_5007:
        /* <DEDUP_REMOVED lines=9> */
.L_x_6291:


//--------------------- .text._ZN5flash24flash_fwd_splitkv_kernelI23Flash_fwd_kernel_traitsILi96ELi64ELi64ELi4ELb0ELb0EN7cutlass6half_tE19Flash_kernel_traitsILi96ELi64ELi64ELi4ES3_EELb1ELb0ELb1ELb0ELb0ELb0ELb0ELb0EEEvNS_16Flash_fwd_paramsE --------------------------
	.section	.text._ZN5flash24flash_fwd_splitkv_kernelI23Flash_fwd_kernel_traitsILi96ELi64ELi64ELi4ELb0ELb0EN7cutlass6half_tE19Flash_kernel_traitsILi96ELi64ELi64ELi4ES3_EELb1ELb0ELb1ELb0ELb0ELb0ELb0ELb0EEEvNS_16Flash_fwd_paramsE,"ax",@progbits
	.align	128
        .global         _ZN5flash24flash_fwd_splitkv_kernelI23Flash_fwd_kernel_traitsILi96ELi64ELi64ELi4ELb0ELb0EN7cutlass6half_tE19Flash_kernel_traitsILi96ELi64ELi64ELi4ES3_EELb1ELb0ELb1ELb0ELb0ELb0ELb0ELb0EEEvNS_16Flash_fwd_paramsE
        .type           _ZN5flash24flash_fwd_splitkv_kernelI23Flash_fwd_kernel_traitsILi96ELi64ELi64ELi4ELb0ELb0EN7cutlass6half_tE19Flash_kernel_traitsILi96ELi64ELi64ELi4ES3_EELb1ELb0ELb1ELb0ELb0ELb0ELb0ELb0EEEvNS_16Flash_fwd_paramsE,@function
        .size           _ZN5flash24flash_fwd_splitkv_kernelI23Flash_fwd_kernel_traitsILi96ELi64ELi64ELi4ELb0ELb0EN7cutlass6half_tE19Flash_kernel_traitsILi96ELi64ELi64ELi4ES3_EELb1ELb0ELb1ELb0ELb0ELb0ELb0ELb0EEEvNS_16Flash_fwd_paramsE,(.L_x_6292 - _ZN5flash24flash_fwd_splitkv_kernelI23Flash_fwd_kernel_traitsILi96ELi64ELi64ELi4ELb0ELb0EN7cutlass6half_tE19Flash_kernel_traitsILi96ELi64ELi64ELi4ES3_EELb1ELb0ELb1ELb0ELb0ELb0ELb0ELb0EEEvNS_16Flash_fwd_paramsE)
        .other          _ZN5flash24flash_fwd_splitkv_kernelI23Flash_fwd_kernel_traitsILi96ELi64ELi64ELi4ELb0ELb0EN7cutlass6half_tE19Flash_kernel_traitsILi96ELi64ELi64ELi4ES3_EELb1ELb0ELb1ELb0ELb0ELb0ELb0ELb0EEEvNS_16Flash_fwd_paramsE,@"STO_CUDA_ENTRY STV_DEFAULT"
_ZN5flash24flash_fwd_splitkv_kernelI23Flash_fwd_kernel_traitsILi96ELi64ELi64ELi4ELb0ELb0EN7cutlass6half_tE19Flash_kernel_traitsILi96ELi64ELi64ELi4ES3_EELb1ELb0ELb1ELb0ELb0ELb0ELb0ELb0EEEvNS_16Flash_fwd_paramsE:
.text._ZN5flash24flash_fwd_splitkv_kernelI23Flash_fwd_kernel_traitsILi96ELi64ELi64ELi4ELb0ELb0EN7cutlass6half_tE19Flash_kernel_traitsILi96ELi64ELi64ELi4ES3_EELb1ELb0ELb1ELb0ELb0ELb0ELb0ELb0EEEvNS_16Flash_fwd_paramsE:
        /* <DEDUP_REMOVED lines=38> */
.L_x_5008:
[----:B------:R-:W1:Y:S02]  /*0260*/  LDC R4, c[0x0][0x2c8] ;  /* 0x0000b200ff047b82 */ /* 0x000e640000000800 */
.L_x_5009:
[----:B------:R-:W4:Y:S02]  /*0270*/  LDC.64 R2, c[0x0][0x308] ;  /* 0x0000c200ff027b82 */ /* 0x000f240000000a00 */
[----:B----4-:R-:W-:-:S04]  /*0280*/  ISETP.NE.U32.AND P1, PT, R2, RZ, PT ;  /* 0x000000ff0200720c */ /* 0x010fc80003f25070 */
[----:B------:R-:W-:-:S13]  /*0290*/  ISETP.NE.AND.EX P1, PT, R3, RZ, PT, P1 ;  /* 0x000000ff0300720c */ /* 0x000fda0003f25310 */
[----:B------:R-:W4:Y:S01]  /*02a0*/  @P1 LDC.64 R2, c[0x0][0x308] ;  /* 0x0000c200ff021b82 */ /* 0x000f220000000a00 */
[----:B------:R-:W-:-:S07]  /*02b0*/  IMAD.SHL.U32 R83, R27, 0x40, RZ ;  /* 0x000000401b537824 */ /* 0x000fce00078e00ff */
[----:B------:R-:W1:Y:S01]  /*02c0*/  @!P1 LDC R5, c[0x0][0x2cc] ;  /* 0x0000b300ff059b82 */ /* 0x000e620000000800 */
[----:B----4-:R-:W-:-:S07]  /*02d0*/  @P1 IMAD.WIDE R8, R16, 0x4, R2 ;  /* 0x0000000410081825 */ /* 0x010fce00078e0202 */
[----:B------:R-:W4:Y:S01]  /*02e0*/  @!P1 LDC.64 R2, c[0x0][0x318] ;  /* 0x0000c600ff029b82 */ /* 0x000f220000000a00 */
[----:B------:R1:W5:Y:S01]  /*02f0*/  @P1 LDG.E R8, desc[UR10][R8.64] ;  /* 0x0000000a08081981 */ /* 0x000362000c1e1900 */
[----:B--2---:R-:W-:-:S13]  /*0300*/  ISETP.GT.AND P0, PT, R122, R83, PT ;  /* 0x000000537a00720c */ /* 0x004fda0003f04270 */
[----:B------:R-:W-:Y:S05]  /*0310*/  @!P0 EXIT ;  /* 0x000000000000894d */ /* 0x000fea0003800000 */
[----:B---3--:R-:W2:Y:S01]  /*0320*/  LDC R6, c[0x0][0x398] ;  /* 0x0000e600ff067b82 */ /* 0x008ea20000000800 */
[----:B----4-:R-:W-:Y:S01]  /*0330*/  @!P1 ISETP.NE.U32.AND P0, PT, R2, RZ, PT ;  /* 0x000000ff0200920c */ /* 0x010fe20003f05070 */
[----:B-----5:R-:W-:Y:S01]  /*0340*/  @P1 IMAD.IADD R77, R8, 0x1, -R11 ;  /* 0x00000001084d1824 */ /* 0x020fe200078e0a0b */
[----:B------:R-:W-:Y:S01]  /*0350*/  ULDC UR5, c[0x0][0x2c8] ;  /* 0x0000b20000057ab9 */ /* 0x000fe20000000800 */
[----:B------:R-:W3:Y:S01]  /*0360*/  S2R R78, SR_TID.X ;  /* 0x00000000004e7919 */ /* 0x000ee20000002100 */
[----:B------:R-:W-:Y:S01]  /*0370*/  @!P1 ISETP.NE.AND.EX P0, PT, R3, RZ, PT, P0 ;  /* 0x000000ff0300920c */ /* 0x000fe20003f05300 */
[----:B------:R-:W-:Y:S01]  /*0380*/  UIADD3 UR5, UR5, 0x3f, URZ ;  /* 0x0000003f05057890 */ /* 0x000fe2000fffe03f */
[----:B------:R-:W-:Y:S02]  /*0390*/  IADD3 R3, -R122, 0x7f, R83 ;  /* 0x0000007f7a037810 */ /* 0x000fe40007ffe153 */
[----:B-1----:R-:W-:Y:S01]  /*03a0*/  @!P1 SEL R5, R5, RZ, P0 ;  /* 0x000000ff05059207 */ /* 0x002fe20000000000 */
        /* <DEDUP_REMOVED lines=44> */
[----:B------:R-:W-:-:S03]  /*0670*/  SHF.R.S32.HI R7, RZ, 0x1f, R18 ;  /* 0x0000001fff077819 */ /* 0x000fc60000011412 */
[----:B------:R-:W-:Y:S01]  /*0680*/  IMAD R2, R83, R5, R2 ;  /* 0x0000000553027224 */ /* 0x000fe200078e0202 */
[----:B------:R-:W-:Y:S01]  /*0690*/  IADD3 R10, P0, R6, R14, RZ ;  /* 0x0000000e060a7210 */ /* 0x000fe20007f1e0ff */
[----:B------:R-:W-:Y:S01]  /*06a0*/  IMAD R16, R16, UR4, R83 ;  /* 0x0000000410107c24 */ /* 0x000fe2000f8e0253 */
[----:B------:R-:W-:Y:S01]  /*06b0*/  ULDC.64 UR4, c[0x0][0x2a0] ;  /* 0x0000a80000047ab9 */ /* 0x000fe20000000a00 */
[----:B------:R-:W-:Y:S01]  /*06c0*/  IADD3 R6, R8, 0x40, RZ ;  /* 0x0000004008067810 */ /* 0x000fe20007ffe0ff */
[----:B------:R-:W-:Y:S01]  /*06d0*/  IMAD R13, R7, UR4, RZ ;  /* 0x00000004070d7c24 */ /* 0x000fe2000f8e02ff */
[----:B------:R-:W-:Y:S02]  /*06e0*/  IADD3.X R11, R123, R15, R2, P0, !PT ;  /* 0x0000000f7b0b7210 */ /* 0x000fe400007fe402 */
[----:B------:R-:W-:Y:S01]  /*06f0*/  IADD3 R7, R3, 0x20, RZ ;  /* 0x0000002003077810 */ /* 0x000fe20007ffe0ff */
[----:B------:R-:W-:Y:S01]  /*0700*/  IMAD R13, R18, UR5, R13 ;  /* 0x00000005120d7c24 */ /* 0x000fe2000f8e020d */
[----:B------:R-:W-:Y:S01]  /*0710*/  IADD3 R0, P3, R16, R3, RZ ;  /* 0x0000000310007210 */ /* 0x000fe20007f7e0ff */
[----:B------:R-:W-:Y:S01]  /*0720*/  IMAD.WIDE.U32 R18, R18, UR4, R10 ;  /* 0x0000000412127c25 */ /* 0x000fe2000f8e000a */
[----:B------:R-:W-:-:S02]  /*0730*/  ISETP.GE.AND P0, PT, R7, R122, PT ;  /* 0x0000007a0700720c */ /* 0x000fc40003f06270 */
[----:B------:R-:W-:Y:S01]  /*0740*/  SHF.R.S32.HI R11, RZ, 0x1f, R3 ;  /* 0x0000001fff0b7819 */ /* 0x000fe20000011403 */
        /* <DEDUP_REMOVED lines=18> */
.L_x_5012:
[----:B------:R-:W-:Y:S05]  /*0870*/  BSYNC B0 ;  /* 0x0000000000007941 */ /* 0x000fea0003800000 */
.L_x_5011:
        /* <DEDUP_REMOVED lines=20> */
.L_x_5014:
[----:B------:R-:W-:Y:S05]  /*09c0*/  BSYNC B0 ;  /* 0x0000000000007941 */ /* 0x000fea0003800000 */
.L_x_5013:
        /* <DEDUP_REMOVED lines=11> */
.L_x_5010:
        /* <DEDUP_REMOVED lines=24> */
.L_x_5015:
        /* <DEDUP_REMOVED lines=31> */
[----:B-1----:R-:W-:-:S04]  /*0df0*/  IABS R2, R7 ;  /* 0x0000000700027213 */ /* 0x002fc80000000000 */
[----:B------:R-:W1:Y:S08]  /*0e00*/  I2F.RP R5, R2 ;  /* 0x0000000200057306 */ /* 0x000e700000209400 */
[----:B-1---5:R-:W1:Y:S02]  /*0e10*/  MUFU.RCP R10, R5 ;  /* 0x00000005000a7308 */ /* 0x022e640000001000 */
        /* <DEDUP_REMOVED lines=8> */
[----:B---3--:R-:W-:-:S05]  /*0ea0*/  IMAD.HI.U32 R12, R11, R4, RZ ;  /* 0x000000040b0c7227 */ /* 0x008fca00078e00ff */
[----:B------:R-:W-:-:S05]  /*0eb0*/  IADD3 R3, -R12, RZ, RZ ;  /* 0x000000ff0c037210 */ /* 0x000fca0007ffe1ff */
[----:B------:R-:W-:Y:S02]  /*0ec0*/  IMAD R3, R2, R3, R4 ;  /* 0x0000000302037224 */ /* 0x000fe400078e0204 */
[----:B------:R-:W-:-:S03]  /*0ed0*/  IMAD.MOV R4, RZ, RZ, -R9 ;  /* 0x000000ffff047224 */ /* 0x000fc600078e0a09 */
[----:B------:R-:W-:Y:S01]  /*0ee0*/  ISETP.GT.U32.AND P1, PT, R2, R3, PT ;  /* 0x000000030200720c */ /* 0x000fe20003f24070 */
[----:B------:R-:W-:-:S05]  /*0ef0*/  IMAD R25, R8, R4, R25 ;  /* 0x0000000408197224 */ /* 0x000fca00078e0219 */
[----:B------:R-:W-:-:S07]  /*0f00*/  SHF.R.S32.HI R15, RZ, 0x1f, R25 ;  /* 0x0000001fff0f7819 */ /* 0x000fce0000011419 */
        /* <DEDUP_REMOVED lines=22> */
[----:B------:R-:W-:Y:S02]  /*1070*/  IMAD R4, R25, R93, R4 ;  /* 0x0000005d19047224 */ /* 0x000fe400078e0204 */
[----:B------:R-:W-:Y:S01]  /*1080*/  IMAD.MOV.U32 R10, RZ, RZ, R8 ;  /* 0x000000ffff0a7224 */ /* 0x000fe200078e0008 */
[----:B------:R-:W-:Y:S02]  /*1090*/  IADD3 R8, R29, R3, RZ ;  /* 0x000000031d087210 */ /* 0x000fe40007ffe0ff */
[----:B------:R-:W-:Y:S01]  /*10a0*/  IADD3 R11, R9, R4, RZ ;  /* 0x00000004090b7210 */ /* 0x000fe20007ffe0ff */
[----:B------:R-:W-:-:S04]  /*10b0*/  IMAD R9, R7, UR4, RZ ;  /* 0x0000000407097c24 */ /* 0x000fc8000f8e02ff */
[C---:B------:R-:W-:Y:S02]  /*10c0*/  IMAD R9, R12.reuse, UR5, R9 ;  /* 0x000000050c097c24 */ /* 0x040fe4000f8e0209 */
[----:B------:R-:W-:-:S05]  /*10d0*/  IMAD.WIDE.U32 R30, R12, UR4, R10 ;  /* 0x000000040c1e7c25 */ /* 0x000fca000f8e000a */
[----:B------:R-:W-:Y:S01]  /*10e0*/  IADD3 R0, R31, R9, RZ ;  /* 0x000000091f007210 */ /* 0x000fe20007ffe0ff */
[----:B------:R-:W-:Y:S06]  /*10f0*/  BRA `(.L_x_5017) ;  /* 0x0000000400347947 */ /* 0x000fec0003800000 */
.L_x_5016:
        /* <DEDUP_REMOVED lines=49> */
.L_x_5018:
        /* <DEDUP_REMOVED lines=28> */
.L_x_5017:
[----:B------:R-:W-:Y:S01]  /*15d0*/  ISETP.NE.AND P0, PT, R123, -0x1, PT ;  /* 0xffffffff7b00780c */ /* 0x000fe20003f05270 */
[----:B------:R-:W1:Y:S01]  /*15e0*/  S2UR UR8, SR_CgaCtaId ;  /* 0x00000000000879c3 */ /* 0x000e620000008800 */
[----:B------:R-:W-:Y:S01]  /*15f0*/  SHF.R.S32.HI R23, RZ, 0x1f, R78 ;  /* 0x0000001fff177819 */ /* 0x000fe2000001144e */
[----:B------:R-:W-:Y:S01]  /*1600*/  IMAD.IADD R14, R122, 0x1, -R83 ;  /* 0x000000017a0e7824 */ /* 0x000fe200078e0a53 */
[----:B------:R-:W-:Y:S01]  /*1610*/  ULDC.64 UR4, c[0x0][0x268] ;  /* 0x00009a0000047ab9 */ /* 0x000fe20000000a00 */
[----:B------:R-:W-:Y:S01]  /*1620*/  SHF.R.S32.HI R19, RZ, 0x1f, R18 ;  /* 0x0000001fff137819 */ /* 0x000fe20000011412 */
[----:B------:R-:W-:Y:S01]  /*1630*/  IMAD R7, R7, UR4, RZ ;  /* 0x0000000407077c24 */ /* 0x000fe2000f8e02ff */
[CC--:B------:R-:W-:Y:S01]  /*1640*/  LEA.HI R9, R23.reuse, R78.reuse, RZ, 0x2 ;  /* 0x0000004e17097211 */ /* 0x0c0fe200078f10ff */
[----:B------:R-:W-:Y:S01]  /*1650*/  ULDC.64 UR6, c[0x0][0x258] ;  /* 0x0000960000067ab9 */ /* 0x000fe20000000a00 */
[----:B------:R-:W-:Y:S01]  /*1660*/  LEA.HI R17, R23, R78, RZ, 0x3 ;  /* 0x0000004e17117211 */ /* 0x000fe200078f18ff */
[----:B------:R-:W-:Y:S01]  /*1670*/  UMOV UR9, 0x400 ;  /* 0x0000040000097882 */ /* 0x000fe20000000000 */
[C---:B------:R-:W-:Y:S01]  /*1680*/  LOP3.LUT R11, R9.reuse, 0xfffffffc, RZ, 0xc0, !PT ;  /* 0xfffffffc090b7812 */ /* 0x040fe200078ec0ff */
[----:B------:R-:W-:Y:S01]  /*1690*/  VIADD R120, R96, 0xffffffff ;  /* 0xffffffff60787836 */ /* 0x000fe20000000000 */
[----:B------:R-:W2:Y:S01]  /*16a0*/  @!P0 LDC.64 R2, c[0x0][0x228] ;  /* 0x00008a00ff028b82 */ /* 0x000ea20000000a00 */
[----:B------:R-:W-:Y:S01]  /*16b0*/  @!P0 SHF.R.S32.HI R13, RZ, 0x1f, R16 ;  /* 0x0000001fff0d8819 */ /* 0x000fe20000011410 */
[----:B------:R-:W-:Y:S01]  /*16c0*/  IMAD R7, R12, UR5, R7 ;  /* 0x000000050c077c24 */ /* 0x000fe2000f8e0207 */
[----:B------:R-:W-:Y:S01]  /*16d0*/  SHF.R.S32.HI R20, RZ, 0x2, R9 ;  /* 0x00000002ff147819 */ /* 0x000fe20000011409 */
[----:B------:R-:W-:Y:S01]  /*16e0*/  IMAD.IADD R124, R78, 0x1, -R11 ;  /* 0x000000014e7c7824 */ /* 0x000fe200078e0a0b */
[----:B-----5:R-:W-:Y:S01]  /*16f0*/  SHF.R.S32.HI R10, RZ, 0x3, R17 ;  /* 0x00000003ff0a7819 */ /* 0x020fe20000011411 */
[----:B------:R-:W-:Y:S01]  /*1700*/  BSSY B0, `(.L_x_5019) ;  /* 0x0000054000007945 */ /* 0x000fe20003800000 */
[----:B------:R-:W-:Y:S01]  /*1710*/  LEA.HI R9, R9, R20, RZ, 0x1 ;  /* 0x0000001409097211 */ /* 0x000fe200078f08ff */
[----:B------:R-:W3:Y:S01]  /*1720*/  @P0 LDC.64 R4, c[0x0][0x240] ;  /* 0x00009000ff040b82 */ /* 0x000ee20000000a00 */
[----:B------:R-:W-:Y:S01]  /*1730*/  SHF.L.U32 R124, R124, 0x3, RZ ;  /* 0x000000037c7c7819 */ /* 0x000fe200000006ff */
[----:B------:R-:W-:Y:S01]  /*1740*/  IMAD.SHL.U32 R121, R10, 0x40, RZ ;  /* 0x000000400a797824 */ /* 0x000fe200078e00ff */
[----:B------:R-:W-:Y:S01]  /*1750*/  LEA.HI R80, R23, R78, RZ, 0x5 ;  /* 0x0000004e17507211 */ /* 0x000fe200078f28ff */
[----:B------:R-:W-:Y:S01]  /*1760*/  VIADD R11, R20, 0x20 ;  /* 0x00000020140b7836 */ /* 0x000fe20000000000 */
[C---:B------:R-:W-:Y:S01]  /*1770*/  IADD3 R28, P1, R124.reuse, R28, RZ ;  /* 0x0000001c7c1c7210 */ /* 0x040fe20007f3e0ff */
[----:B------:R-:W-:Y:S01]  /*1780*/  VIADD R114, R124, 0x40 ;  /* 0x000000407c727836 */ /* 0x000fe20000000000 */
[----:B------:R-:W-:-:S02]  /*1790*/  LOP3.LUT R121, R121, 0xc0, RZ, 0xc0, !PT ;  /* 0x000000c079797812 */ /* 0x000fc400078ec0ff */
[-C--:B------:R-:W-:Y:S02]  /*17a0*/  ISETP.GE.AND P4, PT, R20, R14.reuse, PT ;  /* 0x0000000e1400720c */ /* 0x080fe40003f86270 */
[----:B------:R-:W-:Y:S02]  /*17b0*/  ISETP.GE.AND P2, PT, R11, R14, PT ;  /* 0x0000000e0b00720c */ /* 0x000fe40003f46270 */
[----:B------:R-:W-:Y:S02]  /*17c0*/  LOP3.LUT R14, R121, 0x18, R124, 0xf8, !PT ;  /* 0x00000018790e7812 */ /* 0x000fe400078ef87c */
[----:B------:R-:W-:Y:S01]  /*17d0*/  SHF.R.U32.HI R121, RZ, 0x3, R121 ;  /* 0x00000003ff797819 */ /* 0x000fe20000011679 */
[-C--:B--2---:R-:W-:Y:S01]  /*17e0*/  @!P0 IMAD R13, R13, R2.reuse, RZ ;  /* 0x000000020d0d8224 */ /* 0x084fe200078e02ff */
[----:B------:R-:W-:Y:S01]  /*17f0*/  SHF.R.S32.HI R81, RZ, 0x5, R80 ;  /* 0x00000005ff517819 */ /* 0x000fe20000011450 */
[----:B------:R-:W-:Y:S01]  /*1800*/  @!P0 IMAD.WIDE.U32 R34, R16, R2, RZ ;  /* 0x0000000210228225 */ /* 0x000fe200078e00ff */
[----:B------:R-:W-:-:S02]  /*1810*/  LOP3.LUT R121, R14, R121, RZ, 0x3c, !PT ;  /* 0x000000790e797212 */ /* 0x000fc400078e3cff */
[----:B------:R-:W-:Y:S01]  /*1820*/  IADD3 R30, P3, R124, R30, RZ ;  /* 0x0000001e7c1e7210 */ /* 0x000fe20007f7e0ff */
[----:B------:R-:W-:Y:S01]  /*1830*/  @!P0 IMAD R3, R16, R3, R13 ;  /* 0x0000000310038224 */ /* 0x000fe200078e020d */
[----:B------:R-:W-:Y:S01]  /*1840*/  SHF.R.S32.HI R21, RZ, 0x1f, R20 ;  /* 0x0000001fff157819 */ /* 0x000fe20000011414 */
[----:B---3--:R-:W-:Y:S01]  /*1850*/  @P0 IMAD.WIDE.U32 R32, R123, R4, RZ ;  /* 0x000000047b200225 */ /* 0x008fe200078e00ff */
[----:B------:R-:W-:-:S03]  /*1860*/  IADD3 R115, R124, 0x20, RZ ;  /* 0x000000207c737810 */ /* 0x000fc60007ffe0ff */
[----:B------:R-:W-:Y:S01]  /*1870*/  @P0 IMAD R2, R123, R5, R33 ;  /* 0x000000057b020224 */ /* 0x000fe200078e0221 */
[----:B------:R-:W-:Y:S01]  /*1880*/  LOP3.LUT R5, R9, 0x7fffffe, RZ, 0xc0, !PT ;  /* 0x07fffffe09057812 */ /* 0x000fe200078ec0ff */
[----:B------:R-:W-:Y:S01]  /*1890*/  @!P0 IMAD.IADD R2, R35, 0x1, R3 ;  /* 0x0000000123028824 */ /* 0x000fe200078e0203 */
[----:B------:R-:W-:Y:S01]  /*18a0*/  SHF.R.S32.HI R3, RZ, 0x1f, R124 ;  /* 0x0000001fff037819 */ /* 0x000fe2000001147c */
[----:B------:R-:W-:Y:S02]  /*18b0*/  @!P0 IMAD.MOV.U32 R32, RZ, RZ, R34 ;  /* 0x000000ffff208224 */ /* 0x000fe400078e0022 */
[----:B------:R-:W-:Y:S02]  /*18c0*/  IMAD.IADD R4, R20, 0x1, -R5 ;  /* 0x0000000114047824 */ /* 0x000fe400078e0a05 */
[----:B------:R-:W-:Y:S01]  /*18d0*/  IMAD.X R29, R3, 0x1, R8, P1 ;  /* 0x00000001031d7824 */ /* 0x000fe200008e0608 */
[----:B------:R-:W-:Y:S01]  /*18e0*/  IADD3 R32, P0, R124, R32, RZ ;  /* 0x000000207c207210 */ /* 0x000fe20007f1e0ff */
[----:B------:R-:W2:Y:S01]  /*18f0*/  LDC.64 R8, c[0x0][0x3c8] ;  /* 0x0000f200ff087b82 */ /* 0x000ea20000000a00 */
[----:B------:R-:W-:Y:S01]  /*1900*/  LEA R4, R81, R4, 0x3 ;  /* 0x0000000451047211 */ /* 0x000fe200078e18ff */
[----:B------:R-:W-:Y:S01]  /*1910*/  IMAD R35, R19, UR6, RZ ;  /* 0x0000000613237c24 */ /* 0x000fe2000f8e02ff */
[----:B------:R-:W-:Y:S01]  /*1920*/  IADD3.X R33, R3, R2, RZ, P0, !PT ;  /* 0x0000000203217210 */ /* 0x000fe200007fe4ff */
[----:B------:R-:W-:Y:S01]  /*1930*/  IMAD.WIDE.U32 R12, R12, UR4, R28 ;  /* 0x000000040c0c7c25 */ /* 0x000fe2000f8e001c */
[----:B-1----:R-:W-:-:S03]  /*1940*/  ULEA UR4, UR8, UR9, 0x18 ;  /* 0x0000000908047291 */ /* 0x002fc6000f8ec03f */
[----:B------:R-:W-:Y:S02]  /*1950*/  IMAD.U32 R121, R4, 0x20, R121 ;  /* 0x0000002004797824 */ /* 0x000fe400078e0079 */
[----:B------:R-:W-:Y:S02]  /*1960*/  IMAD.X R31, R3, 0x1, R0, P3 ;  /* 0x00000001031f7824 */ /* 0x000fe400018e0600 */
[----:B------:R-:W-:Y:S01]  /*1970*/  IMAD.SHL.U32 R0, R120, 0x40, RZ ;  /* 0x0000004078007824 */ /* 0x000fe200078e00ff */
[----:B------:R-:W-:Y:S01]  /*1980*/  LEA R121, R121, UR4, 0x1 ;  /* 0x0000000479797c11 */ /* 0x000fe2000f8e08ff */
[C---:B------:R-:W-:Y:S02]  /*1990*/  IMAD R35, R18.reuse, UR7, R35 ;  /* 0x0000000712237c24 */ /* 0x040fe4000f8e0223 */
[----:B------:R-:W-:-:S04]  /*19a0*/  IMAD.WIDE.U32 R32, R18, UR6, R32 ;  /* 0x0000000612207c25 */ /* 0x000fc8000f8e0020 */
        /* <DEDUP_REMOVED lines=17> */
[----:B------:R-:W4:Y:S01]  /*1ac0*/  @!P4 LDC.64 R2, c[0x0][0x210] ;  /* 0x00008400ff02cb82 */ /* 0x000f220000000a00 */
[----:B------:R3:W-:Y:S01]  /*1ad0*/  @P5 STS.64 [R121+0x8], RZ ;  /* 0x000008ff79005388 */ /* 0x0007e20000000a00 */
[----:B-1----:R-:W-:-:S04]  /*1ae0*/  @!P5 LEA R4, P1, R36, R4, 0x1 ;  /* 0x000000042404d211 */ /* 0x002fc800078208ff */
[C---:B------:R-:W-:Y:S02]  /*1af0*/  @!P5 LEA.HI.X R5, R36.reuse, R5, R22, 0x1, P1 ;  /* 0x000000052405d211 */ /* 0x040fe400008f0c16 */
[----:B----4-:R-:W-:-:S03]  /*1b00*/  @!P4 LEA R2, P0, R36, R2, 0x1 ;  /* 0x000000022402c211 */ /* 0x010fc600078008ff */
        /* <DEDUP_REMOVED lines=19> */
.L_x_5020:
[----:B------:R-:W-:Y:S05]  /*1c40*/  BSYNC B0 ;  /* 0x0000000000007941 */ /* 0x000fea0003800000 */
.L_x_5019:
        /* <DEDUP_REMOVED lines=13> */
[----:B---3--:R-:W3:Y:S01]  /*1d20*/  @!P3 LDC.64 R4, c[0x0][0x210] ;  /* 0x00008400ff04bb82 */ /* 0x008ee20000000a00 */
[----:B------:R-:W-:Y:S01]  /*1d30*/  IMAD R27, R22, UR7, R27 ;  /* 0x00000007161b7c24 */ /* 0x000fe2000f8e021b */
[----:B------:R4:W-:Y:S06]  /*1d40*/  @P3 STS.128 [R121+0x800], RZ ;  /* 0x000800ff79003388 */ /* 0x0009ec0000000c00 */
[----:B-1----:R-:W1:Y:S01]  /*1d50*/  @!P2 LDC.64 R2, c[0x0][0x210] ;  /* 0x00008400ff02ab82 */ /* 0x002e620000000a00 */
[----:B---3--:R-:W-:Y:S01]  /*1d60*/  @!P3 LEA R26, P4, R28, R4, 0x1 ;  /* 0x000000041c1ab211 */ /* 0x008fe200078808ff */
        /* <DEDUP_REMOVED lines=22> */
.L_x_5022:
[----:B------:R-:W-:Y:S05]  /*1ed0*/  BSYNC B0 ;  /* 0x0000000000007941 */ /* 0x000fea0003800000 */
.L_x_5021:
[C---:B------:R-:W-:Y:S01]  /*1ee0*/  ISETP.GE.AND P0, PT, R20.reuse, R14, PT ;  /* 0x0000000e1400720c */ /* 0x040fe20003f06270 */
[-C--:B------:R-:W-:Y:S01]  /*1ef0*/  IMAD R98, R21, R92.reuse, RZ ;  /* 0x0000005c15627224 */ /* 0x080fe200078e02ff */
[----:B------:R-:W-:Y:S01]  /*1f00*/  BSSY B0, `(.L_x_5023) ;  /* 0x000002a000007945 */ /* 0x000fe20003800000 */
[C---:B------:R-:W-:Y:S01]  /*1f10*/  IMAD.WIDE.U32 R30, R20.reuse, R92, R30 ;  /* 0x0000005c141e7225 */ /* 0x040fe200078e001e */
[C---:B------:R-:W-:Y:S02]  /*1f20*/  IADD3 R86, P5, R20.reuse, R25, RZ ;  /* 0x0000001914567210 */ /* 0x040fe40007fbe0ff */
        /* <DEDUP_REMOVED lines=12> */
[----:B---3--:R-:W3:Y:S01]  /*1ff0*/  @!P3 LDC.64 R4, c[0x0][0x218] ;  /* 0x00008600ff04bb82 */ /* 0x008ee20000000a00 */
[----:B------:R2:W-:Y:S04]  /*2000*/  @P3 STS [R121+0x3000], RZ ;  /* 0x003000ff79003388 */ /* 0x0005e80000000800 */
[----:B------:R2:W-:Y:S03]  /*2010*/  @P3 STS [R121+0x3004], RZ ;  /* 0x003004ff79003388 */ /* 0x0005e60000000800 */
[----:B-1--4-:R-:W1:Y:S01]  /*2020*/  @!P2 LDC.64 R2, c[0x0][0x218] ;  /* 0x00008600ff02ab82 */ /* 0x012e620000000a00 */
[----:B------:R4:W-:Y:S01]  /*2030*/  @P3 STS.64 [R121+0x3008], RZ ;  /* 0x003008ff79003388 */ /* 0x0009e20000000a00 */
[----:B---3--:R-:W-:-:S04]  /*2040*/  @!P3 LEA R4, P1, R97, R4, 0x1 ;  /* 0x000000046104b211 */ /* 0x008fc800078208ff */
        /* <DEDUP_REMOVED lines=13> */
[----:B--2---:R-:W-:Y:S05]  /*2120*/  @P0 BRA `(.L_x_5024) ;  /* 0x00000000001c0947 */ /* 0x004fea0003800000 */
[----:B------:R-:W-:Y:S02]  /*2130*/  ULDC.64 UR6, c[0x0][0x218] ;  /* 0x0000860000067ab9 */ /* 0x000fe40000000a00 */
[----:B----4-:R-:W-:-:S04]  /*2140*/  LEA R2, P0, R97, UR6, 0x1 ;  /* 0x0000000661027c11 */ /* 0x010fc8000f8008ff */
[----:B------:R-:W-:-:S05]  /*2150*/  LEA.HI.X R3, R97, UR7, R98, 0x1, P0 ;  /* 0x0000000761037c11 */ /* 0x000fca00080f0c62 */
[----:B------:R-:W-:Y:S01]  /*2160*/  @!PT LDS RZ, [RZ] ;  /* 0x00000000fffff984 */ /* 0x000fe20000000800 */
[----:B------:R-:W-:Y:S01]  /*2170*/  @!PT LDS RZ, [RZ] ;  /* 0x00000000fffff984 */ /* 0x000fe20000000800 */
[----:B------:R-:W-:Y:S01]  /*2180*/  @!PT LDS RZ, [RZ] ;  /* 0x00000000fffff984 */ /* 0x000fe20000000800 */
[----:B------:R1:W-:Y:S04]  /*2190*/  LDGSTS.E.BYPASS.LTC128B.128 [R121+0x5000], desc[UR10][R2.64+0x80] ;  /* 0x0500008002797fae */ /* 0x0003e8000b901d4a */
.L_x_5024:
[----:B------:R-:W-:Y:S05]  /*21a0*/  BSYNC B0 ;  /* 0x0000000000007941 */ /* 0x000fea0003800000 */
.L_x_5023:
        /* <DEDUP_REMOVED lines=8> */
[----:B---34-:R-:W3:Y:S01]  /*2230*/  @!P3 LDC.64 R4, c[0x0][0x218] ;  /* 0x00008600ff04bb82 */ /* 0x018ee20000000a00 */
[----:B------:R4:W-:Y:S07]  /*2240*/  @P3 STS.128 [R121+0x3800], RZ ;  /* 0x003800ff79003388 */ /* 0x0009ee0000000c00 */
[----:B-1----:R-:W1:Y:S01]  /*2250*/  @!P2 LDC.64 R2, c[0x0][0x218] ;  /* 0x00008600ff02ab82 */ /* 0x002e620000000a00 */
        /* <DEDUP_REMOVED lines=22> */
.L_x_5026:
[----:B------:R-:W-:Y:S05]  /*23c0*/  BSYNC B0 ;  /* 0x0000000000007941 */ /* 0x000fea0003800000 */
.L_x_5025:
[----:B------:R-:W0:Y:S01]  /*23d0*/  LDGDEPBAR ;  /* 0x00000000000079af */ /* 0x000e220000000000 */
[----:B-1-34-:R-:W-:Y:S01]  /*23e0*/  SHF.R.S32.HI R2, RZ, 0x1f, R16 ;  /* 0x0000001fff027819 */ /* 0x01afe20000011410 */
[----:B------:R-:W-:Y:S01]  /*23f0*/  ULDC.64 UR6, c[0x0][0x3d0] ;  /* 0x0000f40000067ab9 */ /* 0x000fe20000000a00 */
[----:B------:R-:W-:Y:S01]  /*2400*/  SHF.R.S32.HI R4, RZ, 0x4, R23 ;  /* 0x00000004ff047819 */ /* 0x000fe20000011417 */
[----:B------:R-:W-:Y:S01]  /*2410*/  IMAD.WIDE.U32 R18, R16, UR6, R18 ;  /* 0x0000000610127c25 */ /* 0x000fe2000f8e0012 */
[----:B------:R-:W-:Y:S01]  /*2420*/  ISETP.GE.AND P1, PT, R20, R14, PT ;  /* 0x0000000e1400720c */ /* 0x000fe20003f26270 */
[----:B------:R-:W1:Y:S01]  /*2430*/  LDC.64 R94, c[0x0][0x250] ;  /* 0x00009400ff5e7b82 */ /* 0x000e620000000a00 */
[C---:B------:R-:W-:Y:S01]  /*2440*/  LOP3.LUT R79, R23.reuse, 0xfffffff0, RZ, 0xc0, !PT ;  /* 0xfffffff0174f7812 */ /* 0x040fe200078ec0ff */
[----:B------:R-:W-:Y:S01]  /*2450*/  IMAD R3, R2, UR6, RZ ;  /* 0x0000000602037c24 */ /* 0x000fe2000f8e02ff */
[----:B------:R-:W-:Y:S01]  /*2460*/  LEA.HI R5, R23, R4, RZ, 0x1 ;  /* 0x0000000417057211 */ /* 0x000fe200078f08ff */
[----:B------:R-:W-:Y:S01]  /*2470*/  IMAD.X R15, R21, 0x1, R15, P5 ;  /* 0x00000001150f7824 */ /* 0x000fe200028e060f */
[----:B--2---:R-:W-:Y:S01]  /*2480*/  LEA R20, P2, R18, R8, 0x2 ;  /* 0x0000000812147211 */ /* 0x004fe200078410ff */
[----:B------:R-:W-:Y:S01]  /*2490*/  IMAD R16, R16, UR7, R3 ;  /* 0x0000000710107c24 */ /* 0x000fe2000f8e0203 */
[----:B------:R-:W-:Y:S01]  /*24a0*/  LOP3.LUT R3, R17, 0xfffffff8, RZ, 0xc0, !PT ;  /* 0xfffffff811037812 */ /* 0x000fe200078ec0ff */
[C---:B------:R-:W-:Y:S01]  /*24b0*/  IMAD.IADD R79, R78.reuse, 0x1, -R79 ;  /* 0x000000014e4f7824 */ /* 0x040fe200078e0a4f */
[----:B------:R-:W-:Y:S01]  /*24c0*/  LOP3.LUT R5, R5, 0xfffffffe, RZ, 0xc0, !PT ;  /* 0xfffffffe05057812 */ /* 0x000fe200078ec0ff */
[----:B------:R-:W-:Y:S01]  /*24d0*/  IMAD.IADD R16, R19, 0x1, R16 ;  /* 0x0000000113107824 */ /* 0x000fe200078e0210 */
[----:B------:R-:W-:Y:S01]  /*24e0*/  ISETP.GE.AND P0, PT, R11, R14, PT ;  /* 0x0000000e0b00720c */ /* 0x000fe20003f06270 */
[----:B------:R-:W-:Y:S01]  /*24f0*/  IMAD.IADD R3, R78, 0x1, -R3 ;  /* 0x000000014e037824 */ /* 0x000fe200078e0a03 */
[----:B------:R-:W-:Y:S01]  /*2500*/  ULDC.64 UR6, c[0x0][0x220] ;  /* 0x0000880000067ab9 */ /* 0x000fe20000000a00 */
[----:B------:R-:W-:Y:S01]  /*2510*/  IMAD.IADD R5, R4, 0x1, -R5 ;  /* 0x0000000104057824 */ /* 0x000fe200078e0a05 */
[----:B------:R-:W-:Y:S01]  /*2520*/  LEA.HI.X R21, R18, R9, R16, 0x2, P2 ;  /* 0x0000000912157211 */ /* 0x000fe200010f1410 */
[----:B------:R-:W-:Y:S01]  /*2530*/  IMAD.IADD R13, R13, 0x1, R7 ;  /* 0x000000010d0d7824 */ /* 0x000fe200078e0207 */
[----:B------:R-:W-:Y:S01]  /*2540*/  LEA.HI R14, R3, R3, RZ, 0x1 ;  /* 0x00000003030e7211 */ /* 0x000fe200078f08ff */
[----:B------:R-:W-:-:S04]  /*2550*/  DEPBAR.LE SB0, 0x0 ;  /* 0x000080000000791a */ /* 0x000fc80000000000 */
[----:B------:R-:W-:Y:S01]  /*2560*/  LEA.HI R18, R79, R79, RZ, 0x1 ;  /* 0x0000004f4f127211 */ /* 0x000fe200078f08ff */
[----:B------:R2:W5:Y:S01]  /*2570*/  LDG.E R2, desc[UR10][R20.64] ;  /* 0x0000000a14027981 */ /* 0x000562000c1e1900 */
[----:B------:R-:W-:Y:S01]  /*2580*/  SHF.R.S32.HI R4, RZ, 0x1, R14 ;  /* 0x00000001ff047819 */ /* 0x000fe2000001140e */
[----:B------:R-:W-:Y:S01]  /*2590*/  IMAD.SHL.U32 R9, R10, 0x8, RZ ;  /* 0x000000080a097824 */ /* 0x000fe200078e00ff */
[--C-:B------:R-:W-:Y:S01]  /*25a0*/  SHF.R.S32.HI R16, RZ, 0x1, R18.reuse ;  /* 0x00000001ff107819 */ /* 0x100fe20000011412 */
[----:B------:R-:W-:Y:S01]  /*25b0*/  BAR.SYNC.DEFER_BLOCKING 0x0 ;  /* 0x0000000000007b1d */ /* 0x000fe20000010000 */
[----:B------:R-:W-:Y:S01]  /*25c0*/  SHF.R.S32.HI R11, RZ, 0x1f, R18 ;  /* 0x0000001fff0b7819 */ /* 0x000fe20000011412 */
[----:B------:R-:W-:Y:S01]  /*25d0*/  IMAD.SHL.U32 R8, R4, 0x40, RZ ;  /* 0x0000004004087824 */ /* 0x000fe200078e00ff */
[----:B------:R-:W-:Y:S01]  /*25e0*/  LOP3.LUT R14, R14, 0x7fffffe, RZ, 0xc0, !PT ;  /* 0x07fffffe0e0e7812 */ /* 0x000fe200078ec0ff */
[----:B-1----:R-:W-:Y:S01]  /*25f0*/  IMAD R15, R15, R94, RZ ;  /* 0x0000005e0f0f7224 */ /* 0x002fe200078e02ff */
[----:B------:R-:W-:Y:S01]  /*2600*/  LEA.HI R11, R11, R16, RZ, 0x2 ;  /* 0x000000100b0b7211 */ /* 0x000fe200078f10ff */
[----:B------:R-:W-:Y:S01]  /*2610*/  ULDC UR5, c[0x0][0x2e8] ;  /* 0x0000ba0000057ab9 */ /* 0x000fe20000000800 */
[----:B------:R-:W-:Y:S01]  /*2620*/  LOP3.LUT R8, R8, 0xc0, RZ, 0xc0, !PT ;  /* 0x000000c008087812 */ /* 0x000fe200078ec0ff */
[----:B------:R-:W-:Y:S01]  /*2630*/  IMAD.IADD R14, R3, 0x1, -R14 ;  /* 0x00000001030e7824 */ /* 0x000fe200078e0a0e */
[----:B------:R-:W-:Y:S01]  /*2640*/  LOP3.LUT R11, R11, 0xfffffffc, RZ, 0xc0, !PT ;  /* 0xfffffffc0b0b7812 */ /* 0x000fe200078ec0ff */
[----:B------:R-:W-:Y:S01]  /*2650*/  IMAD R15, R86, R95, R15 ;  /* 0x0000005f560f7224 */ /* 0x000fe200078e020f */
[----:B------:R-:W-:Y:S01]  /*2660*/  SHF.R.S32.HI R10, RZ, 0x1f, R79 ;  /* 0x0000001fff0a7819 */ /* 0x000fe2000001144f */
[C---:B------:R-:W-:Y:S01]  /*2670*/  IMAD R7, R5.reuse, 0x8, R14 ;  /* 0x0000000805077824 */ /* 0x040fe200078e020e */
[----:B------:R-:W-:Y:S01]  /*2680*/  LOP3.LUT R9, R8, 0x8, R9, 0xf8, !PT ;  /* 0x0000000808097812 */ /* 0x000fe200078ef809 */
[----:B------:R-:W-:Y:S01]  /*2690*/  IMAD.IADD R3, R16, 0x1, -R11 ;  /* 0x0000000110037824 */ /* 0x000fe200078e0a0b */
[----:B------:R-:W-:Y:S01]  /*26a0*/  SHF.R.U32.HI R8, RZ, 0x3, R8 ;  /* 0x00000003ff087819 */ /* 0x000fe20000011608 */
[----:B------:R-:W-:Y:S01]  /*26b0*/  IMAD.SHL.U32 R5, R5, 0x8, RZ ;  /* 0x0000000805057824 */ /* 0x000fe200078e00ff */
[----:B------:R-:W-:Y:S01]  /*26c0*/  LEA.HI R10, R10, R79, RZ, 0x3 ;  /* 0x0000004f0a0a7211 */ /* 0x000fe200078f18ff */
[----:B------:R-:W-:Y:S01]  /*26d0*/  IMAD.WIDE.U32 R86, R86, R94, R12 ;  /* 0x0000005e56567225 */ /* 0x000fe200078e000c */
[----:B------:R-:W-:Y:S01]  /*26e0*/  LOP3.LUT R8, R9, R8, RZ, 0x3c, !PT ;  /* 0x0000000809087212 */ /* 0x000fe200078e3cff */
[----:B------:R-:W-:Y:S01]  /*26f0*/  BSSY B0, `(.L_x_5027) ;  /* 0x0000038000007945 */ /* 0x000fe20003800000 */
[----:B------:R-:W-:Y:S01]  /*2700*/  LOP3.LUT R18, R18, 0x7fffffe, RZ, 0xc0, !PT ;  /* 0x07fffffe12127812 */ /* 0x000fe200078ec0ff */
[----:B------:R-:W-:Y:S01]  /*2710*/  IMAD.SHL.U32 R9, R3, 0x40, RZ ;  /* 0x0000004003097824 */ /* 0x000fe200078e00ff */
[----:B------:R-:W-:Y:S01]  /*2720*/  LEA R140, P2, R86, UR6, 0x1 ;  /* 0x00000006568c7c11 */ /* 0x000fe2000f8408ff */
[----:B------:R-:W-:Y:S01]  /*2730*/  IMAD.SHL.U32 R10, R10, 0x20, RZ ;  /* 0x000000200a0a7824 */ /* 0x000fe200078e00ff */
[----:B------:R2:W-:Y:S01]  /*2740*/  @P1 STS [R121+0x6000], RZ ;  /* 0x006000ff79001388 */ /* 0x0005e20000000800 */
[----:B------:R-:W-:Y:S01]  /*2750*/  IMAD.IADD R79, R79, 0x1, -R18 ;  /* 0x000000014f4f7824 */ /* 0x000fe200078e0a12 */
[----:B------:R-:W-:Y:S01]  /*2760*/  LOP3.LUT R14, R9, 0xc0, RZ, 0xc0, !PT ;  /* 0x000000c0090e7812 */ /* 0x000fe200078ec0ff */
[----:B------:R-:W-:Y:S01]  /*2770*/  IMAD.U32 R112, R7, 0x20, R8 ;  /* 0x0000002007707824 */ /* 0x000fe200078e0008 */
[----:B------:R2:W-:Y:S01]  /*2780*/  @P1 STS [R121+0x6004], RZ ;  /* 0x006004ff79001388 */ /* 0x0005e20000000800 */
[----:B------:R-:W-:Y:S01]  /*2790*/  LOP3.LUT R76, R10, 0xffffff00, RZ, 0xc0, !PT ;  /* 0xffffff000a4c7812 */ /* 0x000fe200078ec0ff */
[----:B------:R-:W-:Y:S01]  /*27a0*/  IMAD.IADD R84, R87, 0x1, R15 ;  /* 0x0000000157547824 */ /* 0x000fe200078e020f */
[----:B------:R-:W-:Y:S01]  /*27b0*/  LOP3.LUT R5, R14, 0x8, R5, 0xf8, !PT ;  /* 0x000000080e057812 */ /* 0x000fe200078ef805 */
[----:B------:R2:W-:Y:S01]  /*27c0*/  @P1 STS.64 [R121+0x6008], RZ ;  /* 0x006008ff79001388 */ /* 0x0005e20000000a00 */
[----:B------:R-:W-:Y:S01]  /*27d0*/  SHF.R.U32.HI R14, RZ, 0x3, R14 ;  /* 0x00000003ff0e7819 */ /* 0x000fe2000001160e */
[----:B------:R-:W-:Y:S01]  /*27e0*/  IMAD R10, R81, 0x200, R76 ;  /* 0x00000200510a7824 */ /* 0x000fe200078e024c */
[----:B------:R-:W1:Y:S01]  /*27f0*/  MUFU.RCP R7, UR5 ;  /* 0x0000000500077d08 */ /* 0x000e620008001000 */
[----:B------:R2:W-:Y:S01]  /*2800*/  @P1 STS.128 [R121+0x7000], RZ ;  /* 0x007000ff79001388 */ /* 0x0005e20000000c00 */
[----:B------:R-:W-:Y:S01]  /*2810*/  LOP3.LUT R5, R5, R14, RZ, 0x3c, !PT ;  /* 0x0000000e05057212 */ /* 0x000fe200078e3cff */
[----:B------:R-:W-:Y:S01]  /*2820*/  IMAD R8, R79, 0x20, R10 ;  /* 0x000000204f087824 */ /* 0x000fe200078e020a */
[C---:B------:R-:W-:Y:S01]  /*2830*/  SHF.L.U64.HI R118, R94.reuse, 0x5, R95 ;  /* 0x000000055e767819 */ /* 0x040fe2000001025f */
[----:B------:R2:W-:Y:S01]  /*2840*/  @P1 STS.128 [R121+0x8000], RZ ;  /* 0x008000ff79001388 */ /* 0x0005e20000000c00 */
[----:B------:R-:W-:Y:S01]  /*2850*/  IMAD.SHL.U32 R119, R94, 0x20, RZ ;  /* 0x000000205e777824 */ /* 0x000fe200078e00ff */
[----:B------:R-:W-:Y:S01]  /*2860*/  LEA.HI.X R141, R86, UR7, R84, 0x1, P2 ;  /* 0x00000007568d7c11 */ /* 0x000fe200090f0c54 */
[----:B------:R-:W-:Y:S01]  /*2870*/  IMAD.IADD R113, R5, 0x1, R8 ;  /* 0x0000000105717824 */ /* 0x000fe200078e0208 */
[----:B------:R-:W-:-:S04]  /*2880*/  LEA R112, R112, UR4, 0x1 ;  /* 0x0000000470707c11 */ /* 0x000fc8000f8e08ff */
        /* <DEDUP_REMOVED lines=24> */
[----:B---3--:R-:W-:Y:S02]  /*2a10*/  MOV R8, R140 ;  /* 0x0000008c00087202 */ /* 0x008fe40000000f00 */
[----:B------:R-:W-:-:S05]  /*2a20*/  MOV R9, R141 ;  /* 0x0000008d00097202 */ /* 0x000fca0000000f00 */
[----:B------:R-:W-:Y:S01]  /*2a30*/  @!PT LDS RZ, [RZ] ;  /* 0x00000000fffff984 */ /* 0x000fe20000000800 */
[----:B------:R-:W-:Y:S01]  /*2a40*/  @!PT LDS RZ, [RZ] ;  /* 0x00000000fffff984 */ /* 0x000fe20000000800 */
[----:B------:R-:W-:Y:S01]  /*2a50*/  @!PT LDS RZ, [RZ] ;  /* 0x00000000fffff984 */ /* 0x000fe20000000800 */
[----:B------:R4:W-:Y:S02]  /*2a60*/  LDGSTS.E.BYPASS.LTC128B.128 [R121+0x8000], desc[UR10][R8.64+0x80] ;  /* 0x0800008008797fae */ /* 0x0009e4000b901d4a */
.L_x_5028:
[----:B------:R-:W-:Y:S05]  /*2a70*/  BSYNC B0 ;  /* 0x0000000000007941 */ /* 0x000fea0003800000 */
.L_x_5027:
        /* <DEDUP_REMOVED lines=9> */
[CC--:B---3--:R-:W-:Y:S01]  /*2b10*/  @!P3 LEA R10, P4, R119.reuse, R140.reuse, 0x1 ;  /* 0x0000008c770ab211 */ /* 0x0c8fe200078808ff */
[----:B------:R3:W-:Y:S01]  /*2b20*/  @P3 STS.128 [R121+0x6800], RZ ;  /* 0x006800ff79003388 */ /* 0x0007e20000000c00 */
[C---:B----4-:R-:W-:Y:S02]  /*2b30*/  @!P2 LEA R8, P1, R119.reuse, R140, 0x1 ;  /* 0x0000008c7708a211 */ /* 0x050fe400078208ff */
        /* <DEDUP_REMOVED lines=13> */
[----:B---3--:R-:W-:-:S04]  /*2c10*/  LEA R8, P0, R119, R140, 0x1 ;  /* 0x0000008c77087211 */ /* 0x008fc800078008ff */
[----:B------:R-:W-:-:S05]  /*2c20*/  LEA.HI.X R9, R119, R141, R118, 0x1, P0 ;  /* 0x0000008d77097211 */ /* 0x000fca00000f0c76 */
[----:B------:R-:W-:Y:S01]  /*2c30*/  @!PT LDS RZ, [RZ] ;  /* 0x00000000fffff984 */ /* 0x000fe20000000800 */
[----:B------:R-:W-:Y:S01]  /*2c40*/  @!PT LDS RZ, [RZ] ;  /* 0x00000000fffff984 */ /* 0x000fe20000000800 */
[----:B------:R-:W-:Y:S01]  /*2c50*/  @!PT LDS RZ, [RZ] ;  /* 0x00000000fffff984 */ /* 0x000fe20000000800 */
[----:B------:R3:W-:Y:S04]  /*2c60*/  LDGSTS.E.BYPASS.LTC128B.128 [R121+0x8800], desc[UR10][R8.64+0x80] ;  /* 0x0880008008797fae */ /* 0x0007e8000b901d4a */
.L_x_5030:
[----:B------:R-:W-:Y:S05]  /*2c70*/  BSYNC B0 ;  /* 0x0000000000007941 */ /* 0x000fea0003800000 */
.L_x_5029:
[----:B------:R-:W-:Y:S01]  /*2c80*/  LDSM.16.M88.4 R60, [R113] ;  /* 0x00000000713c783b */ /* 0x000fe20000000200 */
[----:B------:R-:W-:Y:S01]  /*2c90*/  LOP3.LUT P0, RZ, R4, 0x2, RZ, 0xc0, !PT ;  /* 0x0000000204ff7812 */ /* 0x000fe2000780c0ff */
[----:B------:R-:W-:Y:S01]  /*2ca0*/  IMAD.MOV.U32 R4, RZ, RZ, 0x10 ;  /* 0x00000010ff047424 */ /* 0x000fe200078e00ff */
[----:B------:R-:W-:Y:S01]  /*2cb0*/  LOP3.LUT P1, RZ, R3, 0x2, RZ, 0xc0, !PT ;  /* 0x0000000203ff7812 */ /* 0x000fe2000782c0ff */
[----:B------:R-:W2:Y:S01]  /*2cc0*/  LDSM.16.M88.4 R32, [R112+0x3000] ;  /* 0x003000007020783b */ /* 0x000ea20000000200 */
[----:B------:R-:W-:Y:S02]  /*2cd0*/  IMAD R81, R81, 0x10, R83 ;  /* 0x0000001051517824 */ /* 0x000fe400078e0253 */
[C---:B------:R-:W-:Y:S01]  /*2ce0*/  SEL R3, R4.reuse, 0xfffffff0, !P0 ;  /* 0xfffffff004037807 */ /* 0x040fe20004000000 */
[----:B------:R-:W1:Y:S01]  /*2cf0*/  LDSM.16.M88.4 R24, [R112+0x3400] ;  /* 0x003400007018783b */ /* 0x000e620000000200 */
[----:B------:R-:W-:Y:S01]  /*2d00*/  SEL R4, R4, 0xfffffff0, !P1 ;  /* 0xfffffff004047807 */ /* 0x000fe20004800000 */
[----:B------:R-:W-:-:S02]  /*2d10*/  IMAD.SHL.U32 R129, R78, 0x2, RZ ;  /* 0x000000024e817824 */ /* 0x000fc400078e00ff */
[----:B------:R-:W1:Y:S01]  /*2d20*/  LDSM.16.M88.4 R16, [R112+0x3800] ;  /* 0x003800007010783b */ /* 0x000e620000000200 */
[----:B------:R-:W-:Y:S01]  /*2d30*/  IMAD R109, R3, 0x2, R112 ;  /* 0x00000002036d7824 */ /* 0x000fe200078e0270 */
[----:B------:R-:W-:Y:S01]  /*2d40*/  LOP3.LUT R3, R80, 0xffffffe0, RZ, 0xc0, !PT ;  /* 0xffffffe050037812 */ /* 0x000fe200078ec0ff */
[----:B------:R-:W-:Y:S01]  /*2d50*/  IMAD R111, R4, 0x2, R113 ;  /* 0x00000002046f7824 */ /* 0x000fe200078e0271 */
[----:B------:R-:W1:Y:S01]  /*2d60*/  LDSM.16.M88.4 R44, [R112+0x3c00] ;  /* 0x003c0000702c783b */ /* 0x000e620000000200 */
[----:B------:R-:W-:Y:S01]  /*2d70*/  LOP3.LUT R129, R129, 0x6, RZ, 0xc0, !PT ;  /* 0x0000000681817812 */ /* 0x000fe200078ec0ff */
[----:B------:R-:W-:Y:S02]  /*2d80*/  IMAD R76, R79, 0x20, R76 ;  /* 0x000000204f4c7824 */ /* 0x000fe400078e024c */
[----:B---34-:R-:W-:Y:S01]  /*2d90*/  LDSM.16.M88.4 R8, [R111] ;  /* 0x000000006f08783b */ /* 0x018fe20000000200 */
[----:B------:R-:W-:Y:S02]  /*2da0*/  IMAD.IADD R3, R78, 0x1, -R3 ;  /* 0x000000014e037824 */ /* 0x000fe400078e0a03 */
[----:B------:R-:W-:Y:S01]  /*2db0*/  IMAD.IADD R5, R5, 0x1, R76 ;  /* 0x0000000105057824 */ /* 0x000fe200078e024c */
[----:B------:R-:W3:Y:S04]  /*2dc0*/  LDSM.16.M88.4 R52, [R109+0x3000] ;  /* 0x003000006d34783b */ /* 0x000ee80000000200 */
[----:B------:R-:W4:Y:S04]  /*2dd0*/  LDSM.16.M88.4 R48, [R109+0x3400] ;  /* 0x003400006d30783b */ /* 0x000f280000000200 */
[----:B------:R-:W4:Y:S04]  /*2de0*/  LDSM.16.M88.4 R40, [R109+0x3800] ;  /* 0x003800006d28783b */ /* 0x000f280000000200 */
[----:B------:R-:W4:Y:S04]  /*2df0*/  LDSM.16.M88.4 R12, [R109+0x3c00] ;  /* 0x003c00006d0c783b */ /* 0x000f280000000200 */
[----:B------:R-:W-:Y:S01]  /*2e00*/  LDSM.16.M88.4 R68, [R112+0x4000] ;  /* 0x004000007044783b */ /* 0x000fe20000000200 */
[C---:B--2---:R-:W-:Y:S03]  /*2e10*/  HMMA.16816.F32 R36, R60.reuse, R32, RZ ;  /* 0x000000203c24723c */ /* 0x044fe600000018ff */
        /* <DEDUP_REMOVED lines=22> */
[----:B------:R-:W4:Y:S04]  /*2f80*/  LDSM.16.M88.4 R12, [R109+0x4400] ;  /* 0x004400006d0c783b */ /* 0x000f280000000200 */
[----:B------:R-:W4:Y:S01]  /*2f90*/  LDSM.16.M88.4 R8, [R109+0x4800] ;  /* 0x004800006d08783b */ /* 0x000f220000000200 */
        /* <DEDUP_REMOVED lines=10> */
[----:B------:R-:W-:Y:S01]  /*3040*/  HMMA.16816.F32 R60, R44, R50, R60 ;  /* 0x000000322c3c723c */ /* 0x000fe2000000183c */
[----:B------:R-:W-:Y:S04]  /*3050*/  LDSM.16.M88.4 R48, [R112+0x5400] ;  /* 0x005400007030783b */ /* 0x000fe80000000200 */
[----:B------:R-:W-:Y:S01]  /*3060*/  LDSM.16.M88.4 R44, [R112+0x5800] ;  /* 0x00580000702c783b */ /* 0x000fe20000000200 */
        /* <DEDUP_REMOVED lines=15> */
[C---:B---3--:R-:W-:Y:S06]  /*3160*/  HMMA.16816.F32 R64, R56.reuse, R40, R64 ;  /* 0x000000283840723c */ /* 0x048fec0000001840 */
[----:B------:R-:W-:Y:S01]  /*3170*/  HMMA.16816.F32 R68, R56, R42, R68 ;  /* 0x0000002a3844723c */ /* 0x000fe20000001844 */
[----:B------:R-:W2:Y:S01]  /*3180*/  LDSM.16.M88.4 R40, [R109+0x5c00] ;  /* 0x005c00006d28783b */ /* 0x000ea20000000200 */
[----:B------:R-:W-:-:S04]  /*3190*/  DEPBAR.LE SB0, 0x0 ;  /* 0x000080000000791a */ /* 0x000fc80000000000 */
[----:B----4-:R-:W-:Y:S06]  /*31a0*/  HMMA.16816.F32 R36, R8, R12, R36 ;  /* 0x0000000c0824723c */ /* 0x010fec0000001824 */
        /* <DEDUP_REMOVED lines=11> */
[----:B------:R-:W-:Y:S01]  /*3260*/  HMMA.16816.F32 R16, R56, R46, R16 ;  /* 0x0000002e3810723c */ /* 0x000fe20000001810 */
[----:B------:R-:W-:Y:S02]  /*3270*/  IMAD.IADD R6, R0, 0x1, R129 ;  /* 0x0000000100067824 */ /* 0x000fe400078e0281 */
[----:B------:R-:W-:-:S02]  /*3280*/  VIMNMX R100, R12, R77, PT ;  /* 0x0000004d0c647248 */ /* 0x000fc40003fe0100 */
[----:B------:R-:W-:Y:S01]  /*3290*/  VIADDMNMX R99, R12, 0x8, R77, PT ;  /* 0x000000080c637846 */ /* 0x000fe2000380014d */
[C---:B-1----:R-:W-:Y:S01]  /*32a0*/  HMMA.16816.F32 R28, R8.reuse, R60, R28 ;  /* 0x0000003c081c723c */ /* 0x042fe2000000181c */
[C---:B------:R-:W-:Y:S02]  /*32b0*/  VIADD R12, R6.reuse, 0x1 ;  /* 0x00000001060c7836 */ /* 0x040fe40000000000 */
[C---:B------:R-:W-:Y:S02]  /*32c0*/  VIADD R7, R6.reuse, 0x8 ;  /* 0x0000000806077836 */ /* 0x040fe40000000000 */
[----:B------:R-:W-:Y:S01]  /*32d0*/  VIADD R2, R6, 0x9 ;  /* 0x0000000906027836 */ /* 0x000fe20000000000 */
[CC--:B------:R-:W-:Y:S01]  /*32e0*/  ISETP.GE.AND P3, PT, R12.reuse, R100.reuse, PT ;  /* 0x000000640c00720c */ /* 0x0c0fe20003f66270 */
[----:B--2---:R-:W-:Y:S01]  /*32f0*/  HMMA.16816.F32 R64, R8, R40, R64 ;  /* 0x000000280840723c */ /* 0x004fe20000001840 */
[----:B------:R-:W-:Y:S02]  /*3300*/  ISETP.GE.AND P0, PT, R12, R99, PT ;  /* 0x000000630c00720c */ /* 0x000fe40003f06270 */
[----:B------:R-:W-:-:S02]  /*3310*/  ISETP.GE.AND P4, PT, R7, R100, PT ;  /* 0x000000640700720c */ /* 0x000fc40003f86270 */
[----:B------:R-:W-:Y:S01]  /*3320*/  ISETP.GE.AND P1, PT, R7, R99, PT ;  /* 0x000000630700720c */ /* 0x000fe20003f26270 */
[C---:B------:R-:W-:Y:S01]  /*3330*/  HMMA.16816.F32 R24, R8.reuse, R62, R24 ;  /* 0x0000003e0818723c */ /* 0x040fe20000001818 */
[----:B------:R-:W-:Y:S02]  /*3340*/  I2FP.F32.S32 R12, R12 ;  /* 0x0000000c000c7245 */ /* 0x000fe40000201400 */
[----:B------:R-:W-:Y:S02]  /*3350*/  I2FP.F32.S32 R7, R7 ;  /* 0x0000000700077245 */ /* 0x000fe40000201400 */
[----:B------:R-:W-:Y:S01]  /*3360*/  ISETP.GE.AND P5, PT, R2, R100, PT ;  /* 0x000000640200720c */ /* 0x000fe20003fa6270 */
[CC--:B------:R-:W-:Y:S01]  /*3370*/  FFMA.FTZ R37, R3.reuse, R12.reuse, R37 ;  /* 0x0000000c03257223 */ /* 0x0c0fe20000010025 */
[C---:B------:R-:W-:Y:S01]  /*3380*/  FFMA.FTZ R39, R3.reuse, R12, R39 ;  /* 0x0000000c03277223 */ /* 0x040fe20000010027 */
[CC--:B------:R-:W-:Y:S01]  /*3390*/  FFMA.FTZ R40, R3.reuse, R7.reuse, R52 ;  /* 0x0000000703287223 */ /* 0x0c0fe20000010034 */
[----:B------:R-:W-:Y:S01]  /*33a0*/  FFMA.FTZ R47, R3, R7, R54 ;  /* 0x00000007032f7223 */ /* 0x000fe20000010036 */
[----:B------:R-:W-:Y:S01]  /*33b0*/  HMMA.16816.F32 R20, R8, R32, R20 ;  /* 0x000000200814723c */ /* 0x000fe20000001814 */
[----:B------:R-:W-:Y:S01]  /*33c0*/  VIADD R7, R6, 0x10 ;  /* 0x0000001006077836 */ /* 0x000fe20000000000 */
[----:B------:R-:W-:-:S02]  /*33d0*/  FSEL R41, R39, -INF , !P0 ;  /* 0xff80000027297808 */ /* 0x000fc40004000000 */
[----:B------:R-:W-:Y:S02]  /*33e0*/  FSEL R40, R40, -INF , !P4 ;  /* 0xff80000028287808 */ /* 0x000fe40006000000 */
[C---:B------:R-:W-:Y:S01]  /*33f0*/  HMMA.16816.F32 R16, R8.reuse, R34, R16 ;  /* 0x000000220810723c */ /* 0x040fe20000001810 */
[----:B------:R-:W-:Y:S01]  /*3400*/  BAR.SYNC.DEFER_BLOCKING 0x0 ;  /* 0x0000000000007b1d */ /* 0x000fe20000010000 */
[-C--:B------:R-:W-:Y:S01]  /*3410*/  ISETP.GE.AND P0, PT, R7, R99.reuse, PT ;  /* 0x000000630700720c */ /* 0x080fe20003f06270 */
[----:B------:R-:W-:Y:S01]  /*3420*/  VIADD R33, R6, 0x20 ;  /* 0x0000002006217836 */ /* 0x000fe20000000000 */
[----:B------:R-:W-:Y:S02]  /*3430*/  FSEL R47, R47, -INF , !P1 ;  /* 0xff8000002f2f7808 */ /* 0x000fe40004800000 */
[----:B------:R-:W-:Y:S01]  /*3440*/  HMMA.16816.F32 R68, R8, R42, R68 ;  /* 0x0000002a0844723c */ /* 0x000fe20000001844 */
[----:B------:R-:W-:Y:S02]  /*3450*/  ISETP.GE.AND P2, PT, R2, R99, PT ;  /* 0x000000630200720c */ /* 0x000fe40003f46270 */
[----:B------:R-:W-:-:S04]  /*3460*/  I2FP.F32.S32 R2, R2 ;  /* 0x0000000200027245 */ /* 0x000fc80000201400 */
[C---:B------:R-:W-:Y:S01]  /*3470*/  VIADD R10, R6.reuse, 0x11 ;  /* 0x00000011060a7836 */ /* 0x040fe20000000000 */
[----:B------:R-:W-:Y:S01]  /*3480*/  FSEL R42, R37, -INF , !P3 ;  /* 0xff800000252a7808 */ /* 0x000fe20005800000 */
[----:B------:R-:W-:Y:S01]  /*3490*/  FFMA.FTZ R44, R3, R2, R53 ;  /* 0x00000002032c7223 */ /* 0x000fe20000010035 */
[----:B------:R-:W-:Y:S01]  /*34a0*/  ISETP.GE.AND P3, PT, R7, R100, PT ;  /* 0x000000640700720c */ /* 0x000fe20003f66270 */
[C---:B------:R-:W-:Y:S01]  /*34b0*/  FFMA.FTZ R49, R3.reuse, R2, R55 ;  /* 0x0000000203317223 */ /* 0x040fe20000010037 */
[----:B------:R-:W-:Y:S01]  /*34c0*/  I2FP.F32.S32 R7, R7 ;  /* 0x0000000700077245 */ /* 0x000fe20000201400 */
[----:B------:R-:W-:Y:S01]  /*34d0*/  VIADD R9, R6, 0x19 ;  /* 0x0000001906097836 */ /* 0x000fe20000000000 */
[C---:B------:R-:W-:Y:S02]  /*34e0*/  ISETP.GE.AND P4, PT, R10.reuse, R100, PT ;  /* 0x000000640a00720c */ /* 0x040fe40003f86270 */
[----:B------:R-:W-:Y:S01]  /*34f0*/  ISETP.GE.AND P1, PT, R10, R99, PT ;  /* 0x000000630a00720c */ /* 0x000fe20003f26270 */
[CC--:B------:R-:W-:Y:S01]  /*3500*/  FFMA.FTZ R8, R3.reuse, R7.reuse, R28 ;  /* 0x0000000703087223 */ /* 0x0c0fe2000001001c */
[----:B------:R-:W-:Y:S01]  /*3510*/  I2FP.F32.S32 R10, R10 ;  /* 0x0000000a000a7245 */ /* 0x000fe20000201400 */
[----:B------:R-:W-:Y:S01]  /*3520*/  FFMA.FTZ R2, R3, R7, R30 ;  /* 0x0000000703027223 */ /* 0x000fe2000001001e */
[----:B------:R-:W-:Y:S01]  /*3530*/  VIADD R7, R6, 0x18 ;  /* 0x0000001806077836 */ /* 0x000fe20000000000 */
[----:B------:R-:W-:-:S02]  /*3540*/  FSEL R44, R44, -INF , !P5 ;  /* 0xff8000002c2c7808 */ /* 0x000fc40006800000 */
[CC--:B------:R-:W-:Y:S01]  /*3550*/  FFMA.FTZ R28, R3.reuse, R10.reuse, R29 ;  /* 0x0000000a031c7223 */ /* 0x0c0fe2000001001d */
[----:B------:R-:W-:Y:S01]  /*3560*/  FFMA.FTZ R39, R3, R10, R31 ;  /* 0x0000000a03277223 */ /* 0x000fe2000001001f */
[----:B------:R-:W-:Y:S02]  /*3570*/  FSEL R31, R2, -INF , !P0 ;  /* 0xff800000021f7808 */ /* 0x000fe40004000000 */
[----:B------:R-:W-:Y:S02]  /*3580*/  I2FP.F32.S32 R2, R9 ;  /* 0x0000000900027245 */ /* 0x000fe40000201400 */
[----:B------:R-:W-:Y:S02]  /*3590*/  FSEL R28, R28, -INF , !P4 ;  /* 0xff8000001c1c7808 */ /* 0x000fe40006000000 */
[----:B------:R-:W-:Y:S01]  /*35a0*/  FSEL R39, R39, -INF , !P1 ;  /* 0xff80000027277808 */ /* 0x000fe20004800000 */
[----:B------:R-:W-:Y:S01]  /*35b0*/  FFMA.FTZ R25, R3, R2, R25 ;  /* 0x0000000203197223 */ /* 0x000fe20000010019 */
[----:B------:R-:W-:Y:S01]  /*35c0*/  ISETP.GE.AND P4, PT, R33, R100, PT ;  /* 0x000000642100720c */ /* 0x000fe20003f86270 */
[----:B------:R-:W-:Y:S01]  /*35d0*/  FFMA.FTZ R27, R3, R2, R27 ;  /* 0x00000002031b7223 */ /* 0x000fe2000001001b */
[----:B------:R-:W-:Y:S01]  /*35e0*/  ISETP.GE.AND P1, PT, R33, R99, PT ;  /* 0x000000632100720c */ /* 0x000fe20003f26270 */
[----:B------:R-:W-:Y:S01]  /*35f0*/  VIADD R2, R6, 0x29 ;  /* 0x0000002906027836 */ /* 0x000fe20000000000 */
[----:B------:R-:W-:-:S02]  /*3600*/  I2FP.F32.S32 R33, R33 ;  /* 0x0000002100217245 */ /* 0x000fc40000201400 */
[----:B------:R-:W-:Y:S02]  /*3610*/  FSEL R49, R49, -INF , !P2 ;  /* 0xff80000031317808 */ /* 0x000fe40005000000 */
[-C--:B------:R-:W-:Y:S01]  /*3620*/  ISETP.GE.AND P5, PT, R7, R100.reuse, PT ;  /* 0x000000640700720c */ /* 0x080fe20003fa6270 */
[----:B------:R-:W-:Y:S01]  /*3630*/  FFMA.FTZ R32, R3, R33, R20 ;  /* 0x0000002103207223 */ /* 0x000fe20000010014 */
[----:B------:R-:W-:Y:S01]  /*3640*/  ISETP.GE.AND P2, PT, R7, R99, PT ;  /* 0x000000630700720c */ /* 0x000fe20003f46270 */
[----:B------:R-:W-:Y:S01]  /*3650*/  FFMA.FTZ R33, R3, R33, R22 ;  /* 0x0000002103217223 */ /* 0x000fe20000010016 */
[----:B------:R-:W-:Y:S02]  /*3660*/  I2FP.F32.S32 R7, R7 ;  /* 0x0000000700077245 */ /* 0x000fe40000201400 */
[----:B------:R-:W-:Y:S01]  /*3670*/  FSEL R30, R8, -INF , !P3 ;  /* 0xff800000081e7808 */ /* 0x000fe20005800000 */
[C---:B------:R-:W-:Y:S01]  /*3680*/  VIADD R8, R6.reuse, 0x21 ;  /* 0x0000002106087836 */ /* 0x040fe20000000000 */
[----:B------:R-:W-:Y:S01]  /*3690*/  ISETP.GE.AND P3, PT, R9, R100, PT ;  /* 0x000000640900720c */ /* 0x000fe20003f66270 */
[CC--:B------:R-:W-:Y:S01]  /*36a0*/  FFMA.FTZ R24, R3.reuse, R7.reuse, R24 ;  /* 0x0000000703187223 */ /* 0x0c0fe20000010018 */
        /* <DEDUP_REMOVED lines=25> */
[----:B------:R-:W-:Y:S01]  /*3840*/  FFMA.FTZ R18, R3, R7, R18 ;  /* 0x0000000703127223 */ /* 0x000fe20000010012 */
[C---:B------:R-:W-:Y:S01]  /*3850*/  VIADD R7, R6.reuse, 0x30 ;  /* 0x0000003006077836 */ /* 0x040fe20000000000 */
[----:B------:R-:W-:Y:S01]  /*3860*/  FSEL R88, R21, -INF , !P5 ;  /* 0xff80000015587808 */ /* 0x000fe20006800000 */
[----:B------:R-:W-:Y:S01]  /*3870*/  VIADD R8, R6, 0x31 ;  /* 0x0000003106087836 */ /* 0x000fe20000000000 */
[----:B------:R-:W-:Y:S01]  /*3880*/  FSEL R103, R23, -INF , !P2 ;  /* 0xff80000017677808 */ /* 0x000fe20005000000 */
[CC--:B------:R-:W-:Y:S01]  /*3890*/  FFMA.FTZ R68, R3.reuse, R9.reuse, R68 ;  /* 0x0000000903447223 */ /* 0x0c0fe20000010044 */
[----:B------:R-:W-:Y:S01]  /*38a0*/  FSEL R35, R16, -INF , !P3 ;  /* 0xff80000010237808 */ /* 0x000fe20005800000 */
[----:B------:R-:W-:Y:S01]  /*38b0*/  FFMA.FTZ R27, R3, R9, R70 ;  /* 0x00000009031b7223 */ /* 0x000fe20000010046 */
        /* <DEDUP_REMOVED lines=8> */
[CC--:B------:R-:W-:Y:S01]  /*3940*/  FFMA.FTZ R64, R3.reuse, R7.reuse, R64 ;  /* 0x0000000703407223 */ /* 0x0c0fe20000010040 */
[C---:B------:R-:W-:Y:S01]  /*3950*/  ISETP.GE.AND P4, PT, R2.reuse, R100, PT ;  /* 0x000000640200720c */ /* 0x040fe20003f86270 */
[----:B------:R-:W-:Y:S01]  /*3960*/  FFMA.FTZ R25, R3, R7, R66 ;  /* 0x0000000703197223 */ /* 0x000fe20000010042 */
[----:B------:R-:W-:Y:S01]  /*3970*/  FSEL R91, R19, -INF , !P1 ;  /* 0xff800000135b7808 */ /* 0x000fe20004800000 */
[CC--:B------:R-:W-:Y:S01]  /*3980*/  FFMA.FTZ R65, R3.reuse, R8.reuse, R65 ;  /* 0x0000000803417223 */ /* 0x0c0fe20000010041 */
[----:B------:R-:W-:Y:S01]  /*3990*/  ISETP.GE.AND P1, PT, R2, R99, PT ;  /* 0x000000630200720c */ /* 0x000fe20003f26270 */
[----:B------:R-:W-:Y:S01]  /*39a0*/  FFMA.FTZ R24, R3, R8, R67 ;  /* 0x0000000803187223 */ /* 0x000fe20000010043 */
[----:B------:R-:W-:Y:S01]  /*39b0*/  VIADD R2, R6, 0x39 ;  /* 0x0000003906027836 */ /* 0x000fe20000000000 */
[----:B------:R-:W-:Y:S02]  /*39c0*/  FSEL R104, R68, -INF , !P4 ;  /* 0xff80000044687808 */ /* 0x000fe40006000000 */
[----:B------:R-:W-:-:S02]  /*39d0*/  ISETP.GE.AND P4, PT, R96, 0x2, PT ;  /* 0x000000026000780c */ /* 0x000fc40003f86270 */
        /* <DEDUP_REMOVED lines=80> */
.L_x_5032:
[----:B------:R-:W-:-:S04]  /*3ee0*/  LEA R2, -R92, RZ, 0x6 ;  /* 0x000000ff5c027211 */ /* 0x000fc800078e31ff */
[----:B------:R-:W-:-:S07]  /*3ef0*/  SHF.R.S32.HI R21, RZ, 0x1f, R2 ;  /* 0x0000001fff157819 */ /* 0x000fce0000011402 */
.L_x_5033:
        /* <DEDUP_REMOVED lines=66> */
.L_x_5035:
[----:B------:R-:W-:Y:S05]  /*4320*/  BSYNC B0 ;  /* 0x0000000000007941 */ /* 0x000fea0003800000 */
.L_x_5034:
[----:B------:R-:W0:Y:S01]  /*4330*/  LDGDEPBAR ;  /* 0x00000000000079af */ /* 0x000e220000000000 */
[----:B------:R-:W-:Y:S02]  /*4340*/  MOV R97, R19 ;  /* 0x0000001300617202 */ /* 0x000fe40000000f00 */
[----:B------:R-:W-:-:S07]  /*4350*/  MOV R98, R0 ;  /* 0x0000000000627202 */ /* 0x000fce0000000f00 */
.L_x_5031:
[----:B-12---:R-:W-:Y:S01]  /*4360*/  FMNMX.FTZ R7, R16, R42, !PT ;  /* 0x0000002a10077209 */ /* 0x006fe20007810000 */
        /* <DEDUP_REMOVED lines=37> */
[----:B------:R-:W1:Y:S01]  /*45c0*/  SHFL.BFLY PT, R2, R7, 0x1, 0x1f ;  /* 0x0c201f0007027f89 */ /* 0x000e6200000e0000 */
[----:B------:R-:W-:-:S04]  /*45d0*/  FMNMX.FTZ R9, R27, R0, !PT ;  /* 0x000000001b097209 */ /* 0x000fc80007810000 */
[----:B------:R-:W-:-:S05]  /*45e0*/  FMNMX.FTZ R9, R26, R9, !PT ;  /* 0x000000091a097209 */ /* 0x000fca0007810000 */
[----:B------:R-:W2:Y:S01]  /*45f0*/  SHFL.BFLY PT, R6, R9, 0x2, 0x1f ;  /* 0x0c401f0009067f89 */ /* 0x000ea200000e0000 */
[----:B-1----:R-:W-:-:S04]  /*4600*/  FMNMX.FTZ R2, R7, R2, !PT ;  /* 0x0000000207027209 */ /* 0x002fc80007810000 */
[C---:B------:R-:W-:Y:S01]  /*4610*/  FSETP.NEU.FTZ.AND P0, PT, R2.reuse, -INF , PT ;  /* 0xff8000000200780b */ /* 0x040fe20003f1d000 */
[----:B------:R-:W-:Y:S01]  /*4620*/  FMUL.FTZ R131, R2, UR12 ;  /* 0x0000000c02837c20 */ /* 0x000fe20008410000 */
[----:B--2---:R-:W-:-:S04]  /*4630*/  FMNMX.FTZ R6, R9, R6, !PT ;  /* 0x0000000609067209 */ /* 0x004fc80007810000 */
[----:B------:R-:W-:Y:S01]  /*4640*/  FSEL R131, R131, RZ, P0 ;  /* 0x000000ff83837208 */ /* 0x000fe20000000000 */
[----:B------:R-:W-:Y:S04]  /*4650*/  LDSM.16.MT88.4 R8, [R108+0x6400] ;  /* 0x006400006c08783b */ /* 0x000fe80000004200 */
[----:B------:R-:W1:Y:S01]  /*4660*/  SHFL.BFLY PT, R7, R6, 0x1, 0x1f ;  /* 0x0c201f0006077f89 */ /* 0x000e6200000e0000 */
        /* <DEDUP_REMOVED lines=17> */
[----:B------:R-:W-:Y:S01]  /*4780*/  FFMA.FTZ R105, R105, UR12, -R131 ;  /* 0x0000000c69697c23 */ /* 0x000fe20008010883 */
[----:B-1----:R-:W-:-:S05]  /*4790*/  FMNMX.FTZ R0, R6, R7, !PT ;  /* 0x0000000706007209 */ /* 0x002fca0007810000 */
[----:B------:R-:W-:Y:S01]  /*47a0*/  MUFU.EX2 R132, R132 ;  /* 0x0000008400847308 */ /* 0x000fe20000000800 */
[C---:B------:R-:W-:Y:S01]  /*47b0*/  FSETP.NEU.FTZ.AND P0, PT, R0.reuse, -INF , PT ;  /* 0xff8000000000780b */ /* 0x040fe20003f1d000 */
[----:B------:R-:W-:-:S06]  /*47c0*/  FMUL.FTZ R28, R0, UR12 ;  /* 0x0000000c001c7c20 */ /* 0x000fcc0008410000 */
[----:B------:R-:W1:Y:S01]  /*47d0*/  MUFU.EX2 R107, R107 ;  /* 0x0000006b006b7308 */ /* 0x000e620000000800 */
[----:B------:R-:W-:Y:S02]  /*47e0*/  FSEL R28, R28, RZ, P0 ;  /* 0x000000ff1c1c7208 */ /* 0x000fe40000000000 */
[----:B--2---:R-:W-:Y:S01]  /*47f0*/  F2FP.F16.F32.PACK_AB R80, R134, R137 ;  /* 0x000000898650723e */ /* 0x004fe200000000ff */
[----:B------:R-:W-:Y:S01]  /*4800*/  FADD.FTZ R137, R137, R134 ;  /* 0x0000008689897221 */ /* 0x000fe20000010000 */
[----:B------:R-:W-:Y:S01]  /*4810*/  LEA R134, P0, R97, UR8, 0x1 ;  /* 0x0000000861867c11 */ /* 0x000fe2000f8008ff */
        /* <DEDUP_REMOVED lines=10> */
[----:B------:R-:W3:Y:S01]  /*48c0*/  LDSM.16.MT88.4 R40, [R110+0x6000] ;  /* 0x006000006e28783b */ /* 0x000ee20000004200 */
[----:B-1----:R-:W-:Y:S01]  /*48d0*/  F2FP.F16.F32.PACK_AB R82, R107, R132 ;  /* 0x000000846b52723e */ /* 0x002fe200000000ff */
        /* <DEDUP_REMOVED lines=9> */
[----:B------:R-:W-:Y:S01]  /*4970*/  FFMA.FTZ R138, R26, UR12, -R28 ;  /* 0x0000000c1a8a7c23 */ /* 0x000fe2000801081c */
[----:B------:R-:W4:Y:S01]  /*4980*/  MUFU.EX2 R135, R135 ;  /* 0x0000008700877308 */ /* 0x000f220000000800 */
[----:B------:R-:W-:-:S04]  /*4990*/  FADD.FTZ R132, R132, R137 ;  /* 0x0000008984847221 */ /* 0x000fc80000010000 */
[----:B------:R-:W-:-:S03]  /*49a0*/  FADD.FTZ R107, R107, R132 ;  /* 0x000000846b6b7221 */ /* 0x000fc60000010000 */
[----:B------:R-:W5:Y:S08]  /*49b0*/  MUFU.EX2 R133, R133 ;  /* 0x0000008500857308 */ /* 0x000f700000000800 */
[----:B------:R-:W-:Y:S01]  /*49c0*/  MUFU.EX2 R106, R106 ;  /* 0x0000006a006a7308 */ /* 0x000fe20000000800 */
[----:B----4-:R-:W-:Y:S01]  /*49d0*/  F2FP.F16.F32.PACK_AB R81, R135, R130 ;  /* 0x000000828751723e */ /* 0x010fe200000000ff */
[----:B------:R-:W-:-:S06]  /*49e0*/  FADD.FTZ R130, R130, R135 ;  /* 0x0000008782827221 */ /* 0x000fcc0000010000 */
[----:B------:R-:W4:Y:S01]  /*49f0*/  MUFU.EX2 R29, R29 ;  /* 0x0000001d001d7308 */ /* 0x000f220000000800 */
[----:B-----5:R-:W-:Y:S01]  /*4a00*/  F2FP.F16.F32.PACK_AB R83, R128, R133 ;  /* 0x000000858053723e */ /* 0x020fe200000000ff */
[----:B------:R-:W-:-:S04]  /*4a10*/  FADD.FTZ R133, R133, R130 ;  /* 0x0000008285857221 */ /* 0x000fc80000010000 */
[----:B------:R-:W-:Y:S01]  /*4a20*/  FADD.FTZ R128, R128, R133 ;  /* 0x0000008580807221 */ /* 0x000fe20000010000 */
[----:B------:R-:W-:Y:S01]  /*4a30*/  LEA.HI.X R133, R97, UR9, R98, 0x1, P0 ;  /* 0x0000000961857c11 */ /* 0x000fe200080f0c62 */
[C---:B--2---:R-:W-:Y:S01]  /*4a40*/  HMMA.16816.F32 R44, R80.reuse, R48, RZ ;  /* 0x00000030502c723c */ /* 0x044fe200000018ff */
        /* <DEDUP_REMOVED lines=16> */
[C---:B---3--:R-:W-:Y:S05]  /*4b50*/  HMMA.16816.F32 R36, R80.reuse, R40, RZ ;  /* 0x000000285024723c */ /* 0x048fea00000018ff */
[----:B------:R-:W2:Y:S01]  /*4b60*/  MUFU.EX2 R22, R22 ;  /* 0x0000001600167308 */ /* 0x000ea20000000800 */
[----:B----4-:R-:W-:Y:S01]  /*4b70*/  F2FP.F16.F32.PACK_AB R5, R30, R31 ;  /* 0x0000001f1e05723e */ /* 0x010fe200000000ff */
        /* <DEDUP_REMOVED lines=16> */
[C---:B------:R-:W-:Y:S01]  /*4c80*/  HMMA.16816.F32 R40, R4.reuse, R18, R40 ;  /* 0x000000120428723c */ /* 0x040fe20000001828 */
[----:B------:R-:W-:Y:S01]  /*4c90*/  MUFU.EX2 R88, R88 ;  /* 0x0000005800587308 */ /* 0x000fe20000000800 */
[----:B------:R-:W-:Y:S04]  /*4ca0*/  LDSM.16.MT88.4 R16, [R110+0x6c00] ;  /* 0x006c00006e10783b */ /* 0x000fe80000004200 */
[C---:B------:R-:W-:Y:S03]  /*4cb0*/  HMMA.16816.F32 R52, R4.reuse, R12, R52 ;  /* 0x0000000c0434723c */ /* 0x040fe60000001834 */
[----:B------:R-:W1:Y:S03]  /*4cc0*/  MUFU.EX2 R85, R103 ;  /* 0x0000006700557308 */ /* 0x000e660000000800 */
[C---:B------:R-:W-:Y:S01]  /*4cd0*/  HMMA.16816.F32 R56, R4.reuse, R14, R56 ;  /* 0x0000000e0438723c */ /* 0x040fe20000001838 */
[----:B------:R-:W-:Y:S04]  /*4ce0*/  LDSM.16.MT88.4 R12, [R108+0x6c00] ;  /* 0x006c00006c0c783b */ /* 0x000fe80000004200 */
[----:B------:R-:W-:Y:S08]  /*4cf0*/  MUFU.EX2 R33, R33 ;  /* 0x0000002100217308 */ /* 0x000ff00000000800 */
[----:B------:R-:W4:Y:S01]  /*4d00*/  MUFU.EX2 R32, R32 ;  /* 0x0000002000207308 */ /* 0x000f220000000800 */
[C---:B---3--:R-:W-:Y:S07]  /*4d10*/  HMMA.16816.F32 R60, R4.reuse, R8, R60 ;  /* 0x00000008043c723c */ /* 0x048fee000000183c */
[----:B------:R-:W-:Y:S01]  /*4d20*/  MUFU.EX2 R102, R102 ;  /* 0x0000006600667308 */ /* 0x000fe20000000800 */
[C---:B------:R-:W-:Y:S01]  /*4d30*/  HMMA.16816.F32 R64, R4.reuse, R10, R64 ;  /* 0x0000000a0440723c */ /* 0x040fe20000001840 */
[----:B------:R-:W3:Y:S06]  /*4d40*/  LDSM.16.MT88.4 R8, [R110+0x8400] ;  /* 0x008400006e08783b */ /* 0x000eec0000004200 */
        /* <DEDUP_REMOVED lines=17> */
[----:B--2---:R-:W-:-:S02]  /*4e60*/  F2FP.F16.F32.PACK_AB R4, R89, R90 ;  /* 0x0000005a5904723e */ /* 0x004fc400000000ff */
[----:B-1----:R-:W-:Y:S02]  /*4e70*/  F2FP.F16.F32.PACK_AB R5, R85, R88 ;  /* 0x000000585505723e */ /* 0x002fe400000000ff */
[----:B------:R-:W-:Y:S02]  /*4e80*/  F2FP.F16.F32.PACK_AB R6, R34, R35 ;  /* 0x000000232206723e */ /* 0x000fe400000000ff */
[----:B----4-:R-:W-:-:S07]  /*4e90*/  F2FP.F16.F32.PACK_AB R7, R32, R33 ;  /* 0x000000212007723e */ /* 0x010fce00000000ff */
        /* <DEDUP_REMOVED lines=33> */
[----:B------:R-:W-:-:S04]  /*50b0*/  FADD.FTZ R12, R90, R21 ;  /* 0x000000155a0c7221 */ /* 0x000fc80000010000 */
[----:B------:R-:W-:Y:S01]  /*50c0*/  FADD.FTZ R12, R89, R12 ;  /* 0x0000000c590c7221 */ /* 0x000fe20000010000 */
        /* <DEDUP_REMOVED lines=72> */
[----:B------:R-:W-:Y:S02]  /*5550*/  IMAD R5, R6, R95, R5 ;  /* 0x0000005f06057224 */ /* 0x000fe400078e0205 */
        /* <DEDUP_REMOVED lines=9> */
.L_x_5037:
[----:B------:R-:W-:-:S04]  /*55f0*/  LEA R4, -R94, RZ, 0x6 ;  /* 0x000000ff5e047211 */ /* 0x000fc800078e31ff */
[----:B------:R-:W-:-:S07]  /*5600*/  SHF.R.S32.HI R5, RZ, 0x1f, R4 ;  /* 0x0000001fff057819 */ /* 0x000fce0000011404 */
.L_x_5038:
        /* <DEDUP_REMOVED lines=59> */
[----:B------:R-:W3:Y:S04]  /*59c0*/  LDSM.16.M88.4 R20, [R112+0x3400] ;  /* 0x003400007014783b */ /* 0x000ee80000000200 */
[----:B------:R-:W4:Y:S04]  /*59d0*/  LDSM.16.M88.4 R28, [R112+0x3000] ;  /* 0x00300000701c783b */ /* 0x000f280000000200 */
[----:B------:R-:W-:Y:S04]  /*59e0*/  LDSM.16.M88.4 R84, [R111] ;  /* 0x000000006f54783b */ /* 0x000fe80000000200 */
[----:B------:R-:W5:Y:S04]  /*59f0*/  LDSM.16.M88.4 R88, [R109+0x3400] ;  /* 0x003400006d58783b */ /* 0x000f680000000200 */
[----:B------:R-:W5:Y:S04]  /*5a00*/  LDSM.16.M88.4 R16, [R109+0x3000] ;  /* 0x003000006d10783b */ /* 0x000f680000000200 */
[----:B-1----:R-:W1:Y:S04]  /*5a10*/  LDSM.16.M88.4 R8, [R112+0x3800] ;  /* 0x003800007008783b */ /* 0x002e680000000200 */
[----:B--2---:R-:W2:Y:S04]  /*5a20*/  LDSM.16.M88.4 R12, [R109+0x3800] ;  /* 0x003800006d0c783b */ /* 0x004ea80000000200 */
[----:B------:R-:W0:Y:S01]  /*5a30*/  LDGDEPBAR ;  /* 0x00000000000079af */ /* 0x000e220000000000 */
[C---:B---3--:R-:W-:Y:S06]  /*5a40*/  HMMA.16816.F32 R24, R4.reuse, R20, RZ ;  /* 0x000000140418723c */ /* 0x048fec00000018ff */
[C---:B------:R-:W-:Y:S06]  /*5a50*/  HMMA.16816.F32 R20, R4.reuse, R22, RZ ;  /* 0x000000160414723c */ /* 0x040fec00000018ff */
[C---:B----4-:R-:W-:Y:S06]  /*5a60*/  HMMA.16816.F32 R32, R4.reuse, R28, RZ ;  /* 0x0000001c0420723c */ /* 0x050fec00000018ff */
[----:B------:R-:W-:Y:S06]  /*5a70*/  HMMA.16816.F32 R28, R4, R30, RZ ;  /* 0x0000001e041c723c */ /* 0x000fec00000018ff */
[C---:B-----5:R-:W-:Y:S06]  /*5a80*/  HMMA.16816.F32 R24, R84.reuse, R88, R24 ;  /* 0x000000585418723c */ /* 0x060fec0000001818 */
[C---:B------:R-:W-:Y:S01]  /*5a90*/  HMMA.16816.F32 R20, R84.reuse, R90, R20 ;  /* 0x0000005a5414723c */ /* 0x040fe20000001814 */
[----:B------:R-:W3:Y:S05]  /*5aa0*/  LDSM.16.M88.4 R88, [R112+0x3c00] ;  /* 0x003c00007058783b */ /* 0x000eea0000000200 */
[C---:B------:R-:W-:Y:S06]  /*5ab0*/  HMMA.16816.F32 R32, R84.reuse, R16, R32 ;  /* 0x000000105420723c */ /* 0x040fec0000001820 */
[----:B------:R-:W-:Y:S06]  /*5ac0*/  HMMA.16816.F32 R28, R84, R18, R28 ;  /* 0x00000012541c723c */ /* 0x000fec000000181c */
[C---:B-1----:R-:W-:Y:S06]  /*5ad0*/  HMMA.16816.F32 R16, R4.reuse, R8, RZ ;  /* 0x000000080410723c */ /* 0x042fec00000018ff */
[----:B------:R-:W-:-:S15]  /*5ae0*/  HMMA.16816.F32 R8, R4, R10, RZ ;  /* 0x0000000a0408723c */ /* 0x000fde00000018ff */
[----:B------:R-:W-:-:S03]  /*5af0*/  NOP ;  /* 0x0000000000007918 */ /* 0x000fc60000000000 */
[C---:B--2---:R-:W-:Y:S06]  /*5b00*/  HMMA.16816.F32 R16, R84.reuse, R12, R16 ;  /* 0x0000000c5410723c */ /* 0x044fec0000001810 */
[----:B------:R-:W-:Y:S06]  /*5b10*/  HMMA.16816.F32 R12, R84, R14, R8 ;  /* 0x0000000e540c723c */ /* 0x000fec0000001808 */
[C---:B---3--:R-:W-:Y:S06]  /*5b20*/  HMMA.16816.F32 R8, R4.reuse, R88, RZ ;  /* 0x000000580408723c */ /* 0x048fec00000018ff */
        /* <DEDUP_REMOVED lines=58> */
[----:B------:R-:W-:-:S04]  /*5ed0*/  IMAD R84, R120, 0x40, R129 ;  /* 0x0000004078547824 */ /* 0x000fc800078e0281 */
[----:B------:R-:W-:-:S05]  /*5ee0*/  VIADD R85, R84, 0x1 ;  /* 0x0000000154557836 */ /* 0x000fca0000000000 */
[----:B------:R-:W-:Y:S01]  /*5ef0*/  I2FP.F32.S32 R86, R85 ;  /* 0x0000005500567245 */ /* 0x000fe20000201400 */
[----:B------:R-:W-:Y:S01]  /*5f00*/  BAR.SYNC.DEFER_BLOCKING 0x0 ;  /* 0x0000000000007b1d */ /* 0x000fe20000010000 */
[C---:B------:R-:W-:Y:S02]  /*5f10*/  ISETP.GE.AND P1, PT, R85.reuse, R100, PT ;  /* 0x000000645500720c */ /* 0x040fe40003f26270 */
[----:B------:R-:W-:Y:S01]  /*5f20*/  ISETP.GE.AND P5, PT, R85, R99, PT ;  /* 0x000000635500720c */ /* 0x000fe20003fa6270 */
[CC--:B------:R-:W-:Y:S01]  /*5f30*/  FFMA.FTZ R33, R3.reuse, R86.reuse, R33 ;  /* 0x0000005603217223 */ /* 0x0c0fe20000010021 */
[----:B------:R-:W-:Y:S01]  /*5f40*/  FFMA.FTZ R87, R3, R86, R35 ;  /* 0x0000005603577223 */ /* 0x000fe20000010023 */
[C---:B------:R-:W-:Y:S02]  /*5f50*/  VIADD R86, R84.reuse, 0x8 ;  /* 0x0000000854567836 */ /* 0x040fe40000000000 */
[----:B------:R-:W-:Y:S01]  /*5f60*/  VIADD R85, R84, 0x9 ;  /* 0x0000000954557836 */ /* 0x000fe20000000000 */
[----:B------:R-:W-:-:S02]  /*5f70*/  FSEL R35, R33, -INF , !P1 ;  /* 0xff80000021237808 */ /* 0x000fc40004800000 */
[C---:B------:R-:W-:Y:S02]  /*5f80*/  ISETP.GE.AND P0, PT, R86.reuse, R100, PT ;  /* 0x000000645600720c */ /* 0x040fe40003f06270 */
[----:B------:R-:W-:Y:S02]  /*5f90*/  ISETP.GE.AND P1, PT, R86, R99, PT ;  /* 0x000000635600720c */ /* 0x000fe40003f26270 */
[----:B------:R-:W-:Y:S02]  /*5fa0*/  I2FP.F32.S32 R86, R86 ;  /* 0x0000005600567245 */ /* 0x000fe40000201400 */
[----:B------:R-:W-:-:S03]  /*5fb0*/  I2FP.F32.S32 R88, R85 ;  /* 0x0000005500587245 */ /* 0x000fc60000201400 */
[-C--:B------:R-:W-:Y:S01]  /*5fc0*/  FFMA.FTZ R33, R3, R86.reuse, R28 ;  /* 0x0000005603217223 */ /* 0x080fe2000001001c */
[----:B------:R-:W-:Y:S01]  /*5fd0*/  FSEL R28, R87, -INF , !P5 ;  /* 0xff800000571c7808 */ /* 0x000fe20006800000 */
[----:B------:R-:W-:Y:S01]  /*5fe0*/  FFMA.FTZ R30, R3, R86, R30 ;  /* 0x00000056031e7223 */ /* 0x000fe2000001001e */
[----:B------:R-:W-:Y:S01]  /*5ff0*/  ISETP.GE.AND P5, PT, R85, R100, PT ;  /* 0x000000645500720c */ /* 0x000fe20003fa6270 */
[-C--:B------:R-:W-:Y:S01]  /*6000*/  FFMA.FTZ R29, R3, R88.reuse, R29 ;  /* 0x00000058031d7223 */ /* 0x080fe2000001001d */
[----:B------:R-:W-:Y:S01]  /*6010*/  FSEL R33, R33, -INF , !P0 ;  /* 0xff80000021217808 */ /* 0x000fe20004000000 */
[----:B------:R-:W-:Y:S01]  /*6020*/  FFMA.FTZ R86, R3, R88, R31 ;  /* 0x0000005803567223 */ /* 0x000fe2000001001f */
[----:B------:R-:W-:Y:S01]  /*6030*/  ISETP.GE.AND P0, PT, R85, R99, PT ;  /* 0x000000635500720c */ /* 0x000fe20003f06270 */
[----:B------:R-:W-:Y:S01]  /*6040*/  VIADD R85, R84, 0x10 ;  /* 0x0000001054557836 */ /* 0x000fe20000000000 */
[----:B------:R-:W-:Y:S01]  /*6050*/  FSEL R30, R30, -INF , !P1 ;  /* 0xff8000001e1e7808 */ /* 0x000fe20004800000 */
[----:B------:R-:W-:Y:S01]  /*6060*/  VIADD R31, R84, 0x11 ;  /* 0x00000011541f7836 */ /* 0x000fe20000000000 */
[----:B------:R-:W-:-:S02]  /*6070*/  FSEL R29, R29, -INF , !P5 ;  /* 0xff8000001d1d7808 */ /* 0x000fc40006800000 */
[C---:B------:R-:W-:Y:S02]  /*6080*/  ISETP.GE.AND P1, PT, R85.reuse, R100, PT ;  /* 0x000000645500720c */ /* 0x040fe40003f26270 */
[----:B------:R-:W-:Y:S02]  /*6090*/  ISETP.GE.AND P5, PT, R85, R99, PT ;  /* 0x000000635500720c */ /* 0x000fe40003fa6270 */
[----:B------:R-:W-:-:S05]  /*60a0*/  I2FP.F32.S32 R85, R85 ;  /* 0x0000005500557245 */ /* 0x000fca0000201400 */
[CC--:B------:R-:W-:Y:S01]  /*60b0*/  FFMA.FTZ R147, R3.reuse, R85.reuse, R24 ;  /* 0x0000005503937223 */ /* 0x0c0fe20000010018 */
[----:B------:R-:W-:Y:S01]  /*60c0*/  FSEL R24, R86, -INF , !P0 ;  /* 0xff80000056187808 */ /* 0x000fe20004000000 */
[----:B------:R-:W-:Y:S01]  /*60d0*/  FFMA.FTZ R26, R3, R85, R26 ;  /* 0x00000055031a7223 */ /* 0x000fe2000001001a */
[----:B------:R-:W-:Y:S02]  /*60e0*/  I2FP.F32.S32 R86, R31 ;  /* 0x0000001f00567245 */ /* 0x000fe40000201400 */
[----:B------:R-:W-:Y:S02]  /*60f0*/  FSEL R147, R147, -INF , !P1 ;  /* 0xff80000093937808 */ /* 0x000fe40004800000 */
[----:B------:R-:W-:Y:S01]  /*6100*/  ISETP.GE.AND P0, PT, R31, R100, PT ;  /* 0x000000641f00720c */ /* 0x000fe20003f06270 */
[-C--:B------:R-:W-:Y:S01]  /*6110*/  FFMA.FTZ R25, R3, R86.reuse, R25 ;  /* 0x0000005603197223 */ /* 0x080fe20000010019 */
[----:B------:R-:W-:Y:S01]  /*6120*/  ISETP.GE.AND P1, PT, R31, R99, PT ;  /* 0x000000631f00720c */ /* 0x000fe20003f26270 */
[----:B------:R-:W-:Y:S01]  /*6130*/  VIADD R31, R84, 0x18 ;  /* 0x00000018541f7836 */ /* 0x000fe20000000000 */
[----:B------:R-:W-:Y:S01]  /*6140*/  FSEL R148, R26, -INF , !P5 ;  /* 0xff8000001a947808 */ /* 0x000fe20006800000 */
[----:B------:R-:W-:Y:S01]  /*6150*/  FFMA.FTZ R27, R3, R86, R27 ;  /* 0x00000056031b7223 */ /* 0x000fe2000001001b */
[----:B------:R-:W-:Y:S01]  /*6160*/  FSEL R151, R25, -INF , !P0 ;  /* 0xff80000019977808 */ /* 0x000fe20004000000 */
[----:B------:R-:W-:Y:S01]  /*6170*/  VIADD R25, R84, 0x19 ;  /* 0x0000001954197836 */ /* 0x000fe20000000000 */
[----:B------:R-:W-:-:S02]  /*6180*/  I2FP.F32.S32 R26, R31 ;  /* 0x0000001f001a7245 */ /* 0x000fc40000201400 */
[----:B------:R-:W-:Y:S02]  /*6190*/  FSEL R146, R27, -INF , !P1 ;  /* 0xff8000001b927808 */ /* 0x000fe40004800000 */
[----:B------:R-:W-:Y:S01]  /*61a0*/  ISETP.GE.AND P0, PT, R31, R99, PT ;  /* 0x000000631f00720c */ /* 0x000fe20003f06270 */
[CC--:B------:R-:W-:Y:S01]  /*61b0*/  FFMA.FTZ R149, R3.reuse, R26.reuse, R20 ;  /* 0x0000001a03957223 */ /* 0x0c0fe20000010014 */
[----:B------:R-:W-:Y:S01]  /*61c0*/  I2FP.F32.S32 R20, R25 ;  /* 0x0000001900147245 */ /* 0x000fe20000201400 */
[----:B------:R-:W-:Y:S01]  /*61d0*/  FFMA.FTZ R22, R3, R26, R22 ;  /* 0x0000001a03167223 */ /* 0x000fe20000010016 */
[-C--:B------:R-:W-:Y:S02]  /*61e0*/  ISETP.GE.AND P1, PT, R25, R100.reuse, PT ;  /* 0x000000641900720c */ /* 0x080fe40003f26270 */
[----:B------:R-:W-:Y:S01]  /*61f0*/  ISETP.GE.AND P5, PT, R31, R100, PT ;  /* 0x000000641f00720c */ /* 0x000fe20003fa6270 */
[CC--:B------:R-:W-:Y:S01]  /*6200*/  FFMA.FTZ R21, R3.reuse, R20.reuse, R21 ;  /* 0x0000001403157223 */ /* 0x0c0fe20000010015 */
[----:B------:R-:W-:Y:S01]  /*6210*/  FFMA.FTZ R23, R3, R20, R23 ;  /* 0x0000001403177223 */ /* 0x000fe20000010017 */
[----:B------:R-:W-:Y:S01]  /*6220*/  VIADD R20, R84, 0x20 ;  /* 0x0000002054147836 */ /* 0x000fe20000000000 */
        /* <DEDUP_REMOVED lines=15> */
[----:B------:R-:W-:Y:S01]  /*6320*/  VIADD R16, R84, 0x28 ;  /* 0x0000002854107836 */ /* 0x000fe20000000000 */
        /* <DEDUP_REMOVED lines=30> */
[----:B------:R-:W-:Y:S01]  /*6510*/  VIADD R9, R84, 0x38 ;  /* 0x0000003854097836 */ /* 0x000fe20000000000 */
[----:B------:R-:W-:Y:S01]  /*6520*/  FSEL R104, R10, -INF , !P0 ;  /* 0xff8000000a687808 */ /* 0x000fe20004000000 */
[----:B------:R-:W-:Y:S01]  /*6530*/  FFMA.FTZ R11, R3, R8, R11 ;  /* 0x00000008030b7223 */ /* 0x000fe2000001000b */
[----:B------:R-:W-:Y:S01]  /*6540*/  FSEL R102, R102, -INF , !P5 ;  /* 0xff80000066667808 */ /* 0x000fe20006800000 */
[----:B------:R-:W-:Y:S01]  /*6550*/  VIADD R8, R84, 0x39 ;  /* 0x0000003954087836 */ /* 0x000fe20000000000 */
[----:B------:R-:W-:Y:S02]  /*6560*/  FSEL R105, R105, -INF , !P1 ;  /* 0xff80000069697808 */ /* 0x000fe40004800000 */
[C---:B------:R-:W-:Y:S02]  /*6570*/  ISETP.GE.AND P0, PT, R9.reuse, R100, PT ;  /* 0x000000640900720c */ /* 0x040fe40003f06270 */
[----:B------:R-:W-:-:S02]  /*6580*/  ISETP.GE.AND P1, PT, R9, R99, PT ;  /* 0x000000630900720c */ /* 0x000fc40003f26270 */
[----:B------:R-:W-:Y:S02]  /*6590*/  I2FP.F32.S32 R9, R9 ;  /* 0x0000000900097245 */ /* 0x000fe40000201400 */
[----:B------:R-:W-:-:S03]  /*65a0*/  ISETP.GE.AND P5, PT, R12, R99, PT ;  /* 0x000000630c00720c */ /* 0x000fc60003fa6270 */
[CC--:B------:R-:W-:Y:S01]  /*65b0*/  FFMA.FTZ R136, R3.reuse, R9.reuse, R4 ;  /* 0x0000000903887223 */ /* 0x0c0fe20000010004 */
[----:B------:R-:W-:Y:S01]  /*65c0*/  I2FP.F32.S32 R4, R84 ;  /* 0x0000005400047245 */ /* 0x000fe20000201400 */
[----:B------:R-:W-:Y:S01]  /*65d0*/  FFMA.FTZ R6, R3, R9, R6 ;  /* 0x0000000903067223 */ /* 0x000fe20000010006 */
[----:B------:R-:W-:Y:S02]  /*65e0*/  FSEL R131, R11, -INF , !P5 ;  /* 0xff8000000b837808 */ /* 0x000fe40006800000 */
[----:B------:R-:W-:Y:S01]  /*65f0*/  ISETP.GE.AND P5, PT, R84, R100, PT ;  /* 0x000000645400720c */ /* 0x000fe20003fa6270 */
[CC--:B------:R-:W-:Y:S01]  /*6600*/  FFMA.FTZ R9, R3.reuse, R4.reuse, R32 ;  /* 0x0000000403097223 */ /* 0x0c0fe20000010020 */
[----:B------:R-:W-:Y:S01]  /*6610*/  FSEL R132, R6, -INF , !P1 ;  /* 0xff80000006847808 */ /* 0x000fe20004800000 */
[----:B------:R-:W-:Y:S01]  /*6620*/  FFMA.FTZ R4, R3, R4, R34 ;  /* 0x0000000403047223 */ /* 0x000fe20000010022 */
[----:B------:R-:W-:Y:S02]  /*6630*/  ISETP.GE.AND P1, PT, R8, R100, PT ;  /* 0x000000640800720c */ /* 0x000fe40003f26270 */
[----:B------:R-:W-:-:S02]  /*6640*/  FSEL R9, R9, -INF , !P5 ;  /* 0xff80000009097808 */ /* 0x000fc40006800000 */
[-C--:B------:R-:W-:Y:S02]  /*6650*/  ISETP.GE.AND P5, PT, R8, R99.reuse, PT ;  /* 0x000000630800720c */ /* 0x080fe40003fa6270 */
[----:B------:R-:W-:Y:S02]  /*6660*/  I2FP.F32.S32 R8, R8 ;  /* 0x0000000800087245 */ /* 0x000fe40000201400 */
[----:B------:R-:W-:Y:S02]  /*6670*/  FSEL R136, R136, -INF , !P0 ;  /* 0xff80000088887808 */ /* 0x000fe40004000000 */
[----:B------:R-:W-:Y:S01]  /*6680*/  ISETP.GE.AND P0, PT, R84, R99, PT ;  /* 0x000000635400720c */ /* 0x000fe20003f06270 */
[CC--:B------:R-:W-:Y:S01]  /*6690*/  FFMA.FTZ R5, R3.reuse, R8.reuse, R5 ;  /* 0x0000000803057223 */ /* 0x0c0fe20000010005 */
[----:B------:R-:W-:Y:S02]  /*66a0*/  FFMA.FTZ R7, R3, R8, R7 ;  /* 0x0000000803077223 */ /* 0x000fe40000010007 */
[----:B------:R-:W-:-:S02]  /*66b0*/  FSEL R4, R4, -INF , !P0 ;  /* 0xff80000004047808 */ /* 0x000fc40004000000 */
[----:B------:R-:W-:Y:S02]  /*66c0*/  FSEL R99, R5, -INF , !P1 ;  /* 0xff80000005637808 */ /* 0x000fe40004800000 */
[----:B------:R-:W-:Y:S02]  /*66d0*/  ISETP.GE.AND P1, PT, R96, 0x3, PT ;  /* 0x000000036000780c */ /* 0x000fe40003f26270 */
[----:B------:R-:W-:Y:S02]  /*66e0*/  LEA R134, P0, R97, UR8, 0x1 ;  /* 0x0000000861867c11 */ /* 0x000fe4000f8008ff */
[----:B------:R-:W-:Y:S02]  /*66f0*/  FSEL R100, R7, -INF , !P5 ;  /* 0xff80000007647808 */ /* 0x000fe40006800000 */
[----:B------:R-:W-:-:S07]  /*6700*/  LEA.HI.X R133, R97, UR9, R98, 0x1, P0 ;  /* 0x0000000961857c11 */ /* 0x000fce00080f0c62 */
[----:B------:R-:W-:Y:S05]  /*6710*/  @!P1 BRA `(.L_x_5039) ;  /* 0x0000000400e89947 */ /* 0x000fea0003800000 */
        /* <DEDUP_REMOVED lines=13> */
[----:B------:R-:W-:-:S05]  /*67f0*/  IABS R5, R11 ;  /* 0x0000000b00057213 */ /* 0x000fca0000000000 */
[----:B------:R-:W-:-:S04]  /*6800*/  IMAD.HI.U32 R12, R6, R5, RZ ;  /* 0x00000005060c7227 */ /* 0x000fc800078e00ff */
[----:B------:R-:W-:-:S04]  /*6810*/  IMAD.MOV R10, RZ, RZ, -R12 ;  /* 0x000000ffff0a7224 */ /* 0x000fc800078e0a0c */
[----:B------:R-:W-:Y:S01]  /*6820*/  IMAD R10, R7, R10, R5 ;  /* 0x0000000a070a7224 */ /* 0x000fe200078e0205 */
[C---:B------:R-:W-:Y:S02]  /*6830*/  LOP3.LUT R5, R11.reuse, R8, RZ, 0x3c, !PT ;  /* 0x000000080b057212 */ /* 0x040fe400078e3cff */
[----:B------:R-:W-:Y:S02]  /*6840*/  IADD3 R11, R11, -0x40, RZ ;  /* 0xffffffc00b0b7810 */ /* 0x000fe40007ffe0ff */
[----:B------:R-:W-:Y:S02]  /*6850*/  ISETP.GT.U32.AND P1, PT, R7, R10, PT ;  /* 0x0000000a0700720c */ /* 0x000fe40003f24070 */
[----:B------:R-:W-:Y:S02]  /*6860*/  ISETP.GE.AND P5, PT, R5, RZ, PT ;  /* 0x000000ff0500720c */ /* 0x000fe40003fa6270 */
[----:B------:R-:W-:Y:S02]  /*6870*/  IABS R5, R11 ;  /* 0x0000000b00057213 */ /* 0x000fe40000000000 */
[----:B------:R-:W-:-:S03]  /*6880*/  LOP3.LUT R11, R11, R8, RZ, 0x3c, !PT ;  /* 0x000000080b0b7212 */ /* 0x000fc600078e3cff */
[----:B------:R-:W-:-:S04]  /*6890*/  IMAD.HI.U32 R6, R6, R5, RZ ;  /* 0x0000000506067227 */ /* 0x000fc800078e00ff */
[----:B------:R-:W-:Y:S02]  /*68a0*/  @!P1 IMAD.IADD R10, R10, 0x1, -R7 ;  /* 0x000000010a0a9824 */ /* 0x000fe400078e0a07 */
[----:B------:R-:W-:-:S03]  /*68b0*/  @!P1 VIADD R12, R12, 0x1 ;  /* 0x000000010c0c9836 */ /* 0x000fc60000000000 */
[----:B------:R-:W-:Y:S02]  /*68c0*/  ISETP.GE.U32.AND P0, PT, R10, R7, PT ;  /* 0x000000070a00720c */ /* 0x000fe40003f06070 */
[----:B------:R-:W-:-:S05]  /*68d0*/  IADD3 R10, -R6, RZ, RZ ;  /* 0x000000ff060a7210 */ /* 0x000fca0007ffe1ff */
[----:B------:R-:W-:-:S05]  /*68e0*/  IMAD R10, R7, R10, R5 ;  /* 0x0000000a070a7224 */ /* 0x000fca00078e0205 */
[----:B------:R-:W-:Y:S01]  /*68f0*/  ISETP.GT.U32.AND P1, PT, R7, R10, PT ;  /* 0x0000000a0700720c */ /* 0x000fe20003f24070 */
[----:B------:R-:W-:-:S05]  /*6900*/  @P0 VIADD R12, R12, 0x1 ;  /* 0x000000010c0c0836 */ /* 0x000fca0000000000 */
[----:B------:R-:W-:-:S07]  /*6910*/  @!P5 IADD3 R12, -R12, RZ, RZ ;  /* 0x000000ff0c0cd210 */ /* 0x000fce0007ffe1ff */
[-C--:B------:R-:W-:Y:S02]  /*6920*/  @!P1 IADD3 R10, R10, -R7.reuse, RZ ;  /* 0x800000070a0a9210 */ /* 0x080fe40007ffe0ff */
[----:B------:R-:W-:Y:S02]  /*6930*/  @!P1 IADD3 R6, R6, 0x1, RZ ;  /* 0x0000000106069810 */ /* 0x000fe40007ffe0ff */
[----:B------:R-:W-:Y:S02]  /*6940*/  ISETP.GE.U32.AND P0, PT, R10, R7, PT ;  /* 0x000000070a00720c */ /* 0x000fe40003f06070 */
[----:B------:R-:W-:Y:S02]  /*6950*/  ISETP.GE.AND P1, PT, R11, RZ, PT ;  /* 0x000000ff0b00720c */ /* 0x000fe40003f26270 */
[----:B------:R-:W-:-:S09]  /*6960*/  LOP3.LUT R10, RZ, R8, RZ, 0x33, !PT ;  /* 0x00000008ff0a7212 */ /* 0x000fd200078e33ff */
[----:B------:R-:W-:Y:S01]  /*6970*/  @P0 VIADD R6, R6, 0x1 ;  /* 0x0000000106060836 */ /* 0x000fe20000000000 */
        /* <DEDUP_REMOVED lines=22> */
.L_x_5040:
[----:B------:R-:W-:-:S04]  /*6ae0*/  LEA R6, -R92, RZ, 0x6 ;  /* 0x000000ff5c067211 */ /* 0x000fc800078e31ff */
[----:B------:R-:W-:-:S07]  /*6af0*/  SHF.R.S32.HI R5, RZ, 0x1f, R6 ;  /* 0x0000001fff057819 */ /* 0x000fce0000011406 */
.L_x_5041:
[C---:B------:R-:W-:Y:S01]  /*6b00*/  LEA R134, P0, R6.reuse, R134, 0x1 ;  /* 0x0000008606867211 */ /* 0x040fe200078008ff */
[----:B------:R1:W-:Y:S01]  /*6b10*/  @P4 STS [R121+0x3000], RZ ;  /* 0x003000ff79004388 */ /* 0x0003e20000000800 */
[----:B------:R-:W-:Y:S02]  /*6b20*/  BSSY B0, `(.L_x_5042) ;  /* 0x0000038000007945 */ /* 0x000fe40003800000 */
[----:B------:R-:W-:Y:S01]  /*6b30*/  LEA.HI.X R133, R6, R133, R5, 0x1, P0 ;  /* 0x0000008506857211 */ /* 0x000fe200000f0c05 */
[----:B------:R-:W-:Y:S01]  /*6b40*/  @!P4 IMAD.MOV.U32 R14, RZ, RZ, R134 ;  /* 0x000000ffff0ec224 */ /* 0x000fe200078e0086 */
[CC--:B------:R-:W-:Y:S01]  /*6b50*/  @!P3 IADD3 R8, P0, R97.reuse, R6.reuse, RZ ;  /* 0x000000066108b210 */ /* 0x0c0fe20007f1e0ff */
[----:B------:R1:W-:Y:S02]  /*6b60*/  @P4 STS [R121+0x3004], RZ ;  /* 0x003004ff79004388 */ /* 0x0003e40000000800 */
[----:B------:R-:W-:Y:S02]  /*6b70*/  @!P4 IMAD.MOV.U32 R15, RZ, RZ, R133 ;  /* 0x000000ffff0fc224 */ /* 0x000fe400078e0085 */
[----:B------:R-:W-:Y:S01]  /*6b80*/  @!P3 IMAD.X R7, R98, 0x1, R5, P0 ;  /* 0x000000016207b824 */ /* 0x000fe200000e0605 */
[C---:B------:R-:W-:Y:S01]  /*6b90*/  @!P3 LEA R10, P0, R8.reuse, UR8, 0x1 ;  /* 0x00000008080abc11 */ /* 0x040fe2000f8008ff */
[----:B------:R1:W-:Y:S03]  /*6ba0*/  @P4 STS.64 [R121+0x3008], RZ ;  /* 0x003008ff79004388 */ /* 0x0003e60000000a00 */
        /* <DEDUP_REMOVED lines=24> */
[----:B------:R-:W-:Y:S02]  /*6d30*/  @!P3 LEA R16, P0, R7, UR8, 0x1 ;  /* 0x000000080710bc11 */ /* 0x000fe4000f8008ff */
[----:B--2---:R-:W-:-:S02]  /*6d40*/  @!P4 LEA R14, P1, R92, R134, 0x6 ;  /* 0x000000865c0ec211 */ /* 0x004fc400078230ff */
[----:B------:R-:W-:Y:S02]  /*6d50*/  @!P3 LEA.HI.X R17, R7, UR9, R8, 0x1, P0 ;  /* 0x000000090711bc11 */ /* 0x000fe400080f0c08 */
        /* <DEDUP_REMOVED lines=20> */
.L_x_5043:
[----:B------:R-:W-:Y:S05]  /*6ea0*/  BSYNC B0 ;  /* 0x0000000000007941 */ /* 0x000fea0003800000 */
.L_x_5042:
[----:B------:R-:W0:Y:S02]  /*6eb0*/  LDGDEPBAR ;  /* 0x00000000000079af */ /* 0x000e240000000000 */
.L_x_5039:
[----:B------:R-:W-:Y:S01]  /*6ec0*/  FMNMX.FTZ R6, R2, R9, !PT ;  /* 0x0000000902067209 */ /* 0x000fe20007810000 */
[----:B-1----:R-:W-:Y:S01]  /*6ed0*/  LDSM.16.MT88.4 R16, [R108+0x6000] ;  /* 0x006000006c10783b */ /* 0x002fe20000004200 */
        /* <DEDUP_REMOVED lines=32> */
[----:B------:R-:W3:Y:S01]  /*70e0*/  SHFL.BFLY PT, R5, R8, 0x2, 0x1f ;  /* 0x0c401f0008057f89 */ /* 0x000ee200000e0000 */
[----:B-1----:R-:W-:-:S05]  /*70f0*/  FMNMX.FTZ R6, R7, R6, !PT ;  /* 0x0000000607067209 */ /* 0x002fca0007810000 */
[----:B------:R-:W1:Y:S01]  /*7100*/  SHFL.BFLY PT, R89, R6, 0x1, 0x1f ;  /* 0x0c201f0006597f89 */ /* 0x000e6200000e0000 */
[----:B---3--:R-:W-:-:S05]  /*7110*/  FMNMX.FTZ R5, R8, R5, !PT ;  /* 0x0000000508057209 */ /* 0x008fca0007810000 */
[----:B------:R-:W3:Y:S01]  /*7120*/  SHFL.BFLY PT, R88, R5, 0x1, 0x1f ;  /* 0x0c201f0005587f89 */ /* 0x000ee200000e0000 */
[----:B-1----:R-:W-:-:S04]  /*7130*/  FMNMX.FTZ R89, R6, R89, !PT ;  /* 0x0000005906597209 */ /* 0x002fc80007810000 */
[C---:B------:R-:W-:Y:S01]  /*7140*/  FSETP.NEU.FTZ.AND P1, PT, R89.reuse, -INF , PT ;  /* 0xff8000005900780b */ /* 0x040fe20003f3d000 */
[----:B------:R-:W-:-:S05]  /*7150*/  FMUL.FTZ R98, R89, UR12 ;  /* 0x0000000c59627c20 */ /* 0x000fca0008410000 */
[----:B------:R-:W-:-:S05]  /*7160*/  FSEL R98, R98, RZ, P1 ;  /* 0x000000ff62627208 */ /* 0x000fca0000800000 */
[--C-:B------:R-:W-:Y:S01]  /*7170*/  FFMA.FTZ R152, R9, UR12, -R98.reuse ;  /* 0x0000000c09987c23 */ /* 0x100fe20008010862 */
[--C-:B------:R-:W-:Y:S01]  /*7180*/  FFMA.FTZ R93, R35, UR12, -R98.reuse ;  /* 0x0000000c235d7c23 */ /* 0x100fe20008010862 */
[----:B--2---:R-:W1:Y:S01]  /*7190*/  LDSM.16.MT88.4 R8, [R110+0x6000] ;  /* 0x006000006e08783b */ /* 0x004e620000004200 */
[----:B---3--:R-:W-:Y:S01]  /*71a0*/  FMNMX.FTZ R88, R5, R88, !PT ;  /* 0x0000005805587209 */ /* 0x008fe20007810000 */
[--C-:B------:R-:W-:Y:S01]  /*71b0*/  FFMA.FTZ R96, R33, UR12, -R98.reuse ;  /* 0x0000000c21607c23 */ /* 0x100fe20008010862 */
[----:B------:R-:W-:Y:S01]  /*71c0*/  FSEL R5, R89, RZ, P1 ;  /* 0x000000ff59057208 */ /* 0x000fe20000800000 */
        /* <DEDUP_REMOVED lines=9> */
[----:B------:R-:W-:-:S02]  /*7260*/  FFMA.FTZ R136, R136, UR12, -R98 ;  /* 0x0000000c88887c23 */ /* 0x000fc40008010862 */
[----:B------:R-:W2:Y:S01]  /*7270*/  MUFU.EX2 R93, R93 ;  /* 0x0000005d005d7308 */ /* 0x000ea20000000800 */
[----:B------:R-:W-:Y:S01]  /*7280*/  FFMA.FTZ R143, R4, UR12, -R145 ;  /* 0x0000000c048f7c23 */ /* 0x000fe20008010891 */
[----:B------:R-:W-:Y:S01]  /*7290*/  FADD.FTZ R4, R2, -R5 ;  /* 0x8000000502047221 */ /* 0x000fe20000010000 */
[----:B------:R-:W-:Y:S01]  /*72a0*/  FSEL R5, R88, RZ, P0 ;  /* 0x000000ff58057208 */ /* 0x000fe20000000000 */
[--C-:B------:R-:W-:Y:S01]  /*72b0*/  FFMA.FTZ R90, R28, UR12, -R145.reuse ;  /* 0x0000000c1c5a7c23 */ /* 0x100fe20008010891 */
[--C-:B------:R-:W-:Y:S01]  /*72c0*/  FFMA.FTZ R2, R30, UR12, -R145.reuse ;  /* 0x0000000c1e027c23 */ /* 0x100fe20008010891 */
[----:B------:R-:W-:Y:S01]  /*72d0*/  FMUL.FTZ R154, R4, UR12 ;  /* 0x0000000c049a7c20 */ /* 0x000fe20008410000 */
[----:B------:R-:W-:Y:S01]  /*72e0*/  FFMA.FTZ R95, R24, UR12, -R145 ;  /* 0x0000000c185f7c23 */ /* 0x000fe20008010891 */
[----:B------:R-:W-:Y:S01]  /*72f0*/  FADD.FTZ R5, R0, -R5 ;  /* 0x8000000500057221 */ /* 0x000fe20000010000 */
[----:B------:R-:W-:Y:S01]  /*7300*/  MUFU.EX2 R96, R96 ;  /* 0x0000006000607308 */ /* 0x000fe20000000800 */
[----:B------:R-:W3:Y:S01]  /*7310*/  LDSM.16.MT88.4 R24, [R110+0x7000] ;  /* 0x007000006e18783b */ /* 0x000ee20000004200 */
[--C-:B------:R-:W-:Y:S01]  /*7320*/  FFMA.FTZ R0, R144, UR12, -R145.reuse ;  /* 0x0000000c90007c23 */ /* 0x100fe20008010891 */
[----:B------:R-:W-:Y:S01]  /*7330*/  FMUL.FTZ R142, R5, UR12 ;  /* 0x0000000c058e7c20 */ /* 0x000fe20008410000 */
[----:B------:R-:W-:Y:S01]  /*7340*/  FFMA.FTZ R144, R107, UR12, -R98 ;  /* 0x0000000c6b907c23 */ /* 0x000fe20008010862 */
[--C-:B------:R-:W-:Y:S01]  /*7350*/  FFMA.FTZ R107, R106, UR12, -R145.reuse ;  /* 0x0000000c6a6b7c23 */ /* 0x100fe20008010891 */
[--C-:B------:R-:W-:Y:S01]  /*7360*/  FFMA.FTZ R128, R128, UR12, -R145.reuse ;  /* 0x0000000c80807c23 */ /* 0x100fe20008010891 */
[--C-:B------:R-:W-:Y:S01]  /*7370*/  FFMA.FTZ R106, R137, UR12, -R145.reuse ;  /* 0x0000000c896a7c23 */ /* 0x100fe20008010891 */
[----:B------:R-:W4:Y:S01]  /*7380*/  MUFU.EX2 R91, R91 ;  /* 0x0000005b005b7308 */ /* 0x000f220000000800 */
[----:B--2---:R-:W-:Y:S01]  /*7390*/  F2FP.F16.F32.PACK_AB R84, R93, R152 ;  /* 0x000000985d54723e */ /* 0x004fe200000000ff */
[--C-:B------:R-:W-:Y:S01]  /*73a0*/  FFMA.FTZ R101, R101, UR12, -R145.reuse ;  /* 0x0000000c65657c23 */ /* 0x100fe20008010891 */
[--C-:B------:R-:W-:Y:S01]  /*73b0*/  FFMA.FTZ R104, R104, UR12, -R145.reuse ;  /* 0x0000000c68687c23 */ /* 0x100fe20008010891 */
[----:B------:R-:W-:-:S04]  /*73c0*/  FFMA.FTZ R132, R132, UR12, -R145 ;  /* 0x0000000c84847c23 */ /* 0x000fc80008010891 */
        /* <DEDUP_REMOVED lines=44> */
[----:B------:R-:W1:Y:S01]  /*7690*/  LDSM.16.MT88.4 R40, [R110+0x8000] ;  /* 0x008000006e28783b */ /* 0x000e620000004200 */
[-C--:B------:R-:W-:Y:S01]  /*76a0*/  FMUL.FTZ R44, R76, R154.reuse ;  /* 0x0000009a4c2c7220 */ /* 0x080fe20000410000 */
[----:B------:R-:W-:Y:S01]  /*76b0*/  FMUL.FTZ R45, R77, R154 ;  /* 0x0000009a4d2d7220 */ /* 0x000fe20000410000 */
[-C--:B------:R-:W-:Y:S01]  /*76c0*/  FMUL.FTZ R46, R78, R142.reuse ;  /* 0x0000008e4e2e7220 */ /* 0x080fe20000410000 */
[----:B------:R-:W-:Y:S01]  /*76d0*/  FMUL.FTZ R47, R79, R142 ;  /* 0x0000008e4f2f7220 */ /* 0x000fe20000410000 */
[C---:B------:R-:W-:Y:S01]  /*76e0*/  HMMA.16816.F32 R16, R84.reuse, R18, R48 ;  /* 0x000000125410723c */ /* 0x040fe20000001830 */
[----:B------:R-:W2:Y:S01]  /*76f0*/  LDSM.16.MT88.4 R48, [R108+0x8000] ;  /* 0x008000006c30783b */ /* 0x000ea20000004200 */
[-C--:B------:R-:W-:Y:S01]  /*7700*/  FMUL.FTZ R64, R64, R154.reuse ;  /* 0x0000009a40407220 */ /* 0x080fe20000410000 */
[----:B------:R-:W-:Y:S01]  /*7710*/  FMUL.FTZ R65, R65, R154 ;  /* 0x0000009a41417220 */ /* 0x000fe20000410000 */
[-C--:B------:R-:W-:Y:S01]  /*7720*/  FMUL.FTZ R66, R66, R142.reuse ;  /* 0x0000008e42427220 */ /* 0x080fe20000410000 */
[----:B------:R-:W-:Y:S01]  /*7730*/  FMUL.FTZ R67, R67, R142 ;  /* 0x0000008e43437220 */ /* 0x000fe20000410000 */
[C---:B---3--:R-:W-:Y:S01]  /*7740*/  HMMA.16816.F32 R20, R84.reuse, R24, R20 ;  /* 0x000000185414723c */ /* 0x048fe20000001814 */
[-C--:B------:R-:W-:Y:S01]  /*7750*/  FMUL.FTZ R72, R72, R154.reuse ;  /* 0x0000009a48487220 */ /* 0x080fe20000410000 */
[----:B------:R-:W-:Y:S01]  /*7760*/  FMUL.FTZ R73, R73, R154 ;  /* 0x0000009a49497220 */ /* 0x000fe20000410000 */
[-C--:B------:R-:W-:Y:S01]  /*7770*/  FMUL.FTZ R74, R74, R142.reuse ;  /* 0x0000008e4a4a7220 */ /* 0x080fe20000410000 */
[----:B------:R-:W-:Y:S01]  /*7780*/  FMUL.FTZ R75, R75, R142 ;  /* 0x0000008e4b4b7220 */ /* 0x000fe20000410000 */
[-C--:B------:R-:W-:Y:S01]  /*7790*/  FMUL.FTZ R80, R80, R154.reuse ;  /* 0x0000009a50507220 */ /* 0x080fe20000410000 */
[C---:B------:R-:W-:Y:S01]  /*77a0*/  HMMA.16816.F32 R24, R84.reuse, R26, R56 ;  /* 0x0000001a5418723c */ /* 0x040fe20000001838 */
[----:B------:R-:W3:Y:S01]  /*77b0*/  LDSM.16.MT88.4 R56, [R110+0x6400] ;  /* 0x006400006e38783b */ /* 0x000ee20000004200 */
[----:B------:R-:W-:Y:S01]  /*77c0*/  FMUL.FTZ R81, R81, R154 ;  /* 0x0000009a51517220 */ /* 0x000fe20000410000 */
[-C--:B------:R-:W-:Y:S01]  /*77d0*/  FMUL.FTZ R82, R82, R142.reuse ;  /* 0x0000008e52527220 */ /* 0x080fe20000410000 */
[-C--:B------:R-:W-:Y:S01]  /*77e0*/  FMUL.FTZ R83, R83, R142.reuse ;  /* 0x0000008e53537220 */ /* 0x080fe20000410000 */
[----:B------:R-:W-:Y:S01]  /*77f0*/  MUFU.EX2 R97, R97 ;  /* 0x0000006100617308 */ /* 0x000fe20000000800 */
[----:B------:R-:W-:Y:S01]  /*7800*/  HMMA.16816.F32 R28, R84, R32, R28 ;  /* 0x00000020541c723c */ /* 0x000fe2000000181c */
[----:B------:R-:W-:Y:S01]  /*7810*/  LDSM.16.MT88.4 R60, [R110+0x6800] ;  /* 0x006800006e3c783b */ /* 0x000fe20000004200 */
[----:B------:R-:W-:-:S04]  /*7820*/  FFMA.FTZ R143, R138, R142, R143 ;  /* 0x0000008e8a8f7223 */ /* 0x000fc8000001008f */
[----:B------:R-:W-:Y:S01]  /*7830*/  HMMA.16816.F32 R32, R84, R34, R64 ;  /* 0x000000225420723c */ /* 0x000fe20000001840 */
[----:B------:R-:W-:Y:S01]  /*7840*/  MUFU.EX2 R0, R0 ;  /* 0x0000000000007308 */ /* 0x000fe20000000800 */
[----:B------:R-:W-:-:S04]  /*7850*/  FADD.FTZ R143, R90, R143 ;  /* 0x0000008f5a8f7221 */ /* 0x000fc80000010000 */
[----:B------:R-:W-:Y:S01]  /*7860*/  FADD.FTZ R2, R2, R143 ;  /* 0x0000008f02027221 */ /* 0x000fe20000010000 */
[----:B------:R-:W-:Y:S01]  /*7870*/  FFMA.FTZ R64, R147, UR12, -R98 ;  /* 0x0000000c93407c23 */ /* 0x000fe20008010862 */
[--C-:B------:R-:W-:Y:S01]  /*7880*/  FFMA.FTZ R65, R148, UR12, -R145.reuse ;  /* 0x0000000c94417c23 */ /* 0x100fe20008010891 */
[----:B------:R-:W-:Y:S01]  /*7890*/  FFMA.FTZ R66, R135, R154, R152 ;  /* 0x0000009a87427223 */ /* 0x000fe20000010098 */
[--C-:B------:R-:W-:Y:S01]  /*78a0*/  FFMA.FTZ R135, R103, UR12, -R98.reuse ;  /* 0x0000000c67877c23 */ /* 0x100fe20008010862 */
[C---:B-1----:R-:W-:Y:S01]  /*78b0*/  HMMA.16816.F32 R36, R84.reuse, R40, R36 ;  /* 0x000000285424723c */ /* 0x042fe20000001824 */
[--C-:B------:R-:W-:Y:S01]  /*78c0*/  FFMA.FTZ R103, R130, UR12, -R98.reuse ;  /* 0x0000000c82677c23 */ /* 0x100fe20008010862 */
[----:B------:R-:W1:Y:S01]  /*78d0*/  MUFU.EX2 R64, R64 ;  /* 0x0000004000407308 */ /* 0x000e620000000800 */
[--C-:B------:R-:W-:Y:S01]  /*78e0*/  FFMA.FTZ R130, R139, UR12, -R98.reuse ;  /* 0x0000000c8b827c23 */ /* 0x100fe20008010862 */
[----:B------:R-:W-:Y:S01]  /*78f0*/  FFMA.FTZ R67, R102, UR12, -R98 ;  /* 0x0000000c66437c23 */ /* 0x000fe20008010862 */
[----:B------:R-:W-:Y:S01]  /*7900*/  FFMA.FTZ R102, R131, UR12, -R145 ;  /* 0x0000000c83667c23 */ /* 0x000fe20008010891 */
[----:B--2---:R-:W-:Y:S01]  /*7910*/  HMMA.16816.F32 R44, R84, R48, R44 ;  /* 0x00000030542c723c */ /* 0x004fe2000000182c */
[----:B------:R-:W-:-:S03]  /*7920*/  FADD.FTZ R93, R93, R66 ;  /* 0x000000425d5d7221 */ /* 0x000fc60000010000 */
[----:B------:R-:W-:Y:S01]  /*7930*/  MUFU.EX2 R65, R65 ;  /* 0x0000004100417308 */ /* 0x000fe20000000800 */
[----:B------:R-:W-:Y:S01]  /*7940*/  FADD.FTZ R96, R96, R93 ;  /* 0x0000005d60607221 */ /* 0x000fe20000010000 */
[----:B------:R-:W-:Y:S01]  /*7950*/  HMMA.16816.F32 R40, R84, R42, R72 ;  /* 0x0000002a5428723c */ /* 0x000fe20000001848 */
[----:B------:R-:W-:Y:S02]  /*7960*/  LDSM.16.MT88.4 R72, [R110+0x8800] ;  /* 0x008800006e48783b */ /* 0x000fe40000004200 */
[----:B------:R-:W-:-:S03]  /*7970*/  FADD.FTZ R91, R91, R96 ;  /* 0x000000605b5b7221 */ /* 0x000fc60000010000 */
[----:B------:R-:W-:Y:S01]  /*7980*/  HMMA.16816.F32 R48, R84, R50, R80 ;  /* 0x000000325430723c */ /* 0x000fe20000001850 */
[----:B-1----:R-:W-:Y:S01]  /*7990*/  F2FP.F16.F32.PACK_AB R52, R97, R64 ;  /* 0x000000406134723e */ /* 0x002fe200000000ff */
[----:B------:R-:W1:Y:S01]  /*79a0*/  LDSM.16.MT88.4 R80, [R108+0x8400] ;  /* 0x008400006c50783b */ /* 0x000e620000004200 */
[----:B------:R-:W-:Y:S04]  /*79b0*/  MUFU.EX2 R135, R135 ;  /* 0x0000008700877308 */ /* 0x000fe80000000800 */
[--C-:B------:R-:W-:Y:S01]  /*79c0*/  FFMA.FTZ R87, R149, UR12, -R98.reuse ;  /* 0x0000000c95577c23 */ /* 0x100fe20008010862 */
[----:B------:R-:W-:Y:S01]  /*79d0*/  FFMA.FTZ R84, R153, UR12, -R98 ;  /* 0x0000000c99547c23 */ /* 0x000fe20008010862 */
[--C-:B------:R-:W-:Y:S01]  /*79e0*/  FFMA.FTZ R86, R146, UR12, -R145.reuse ;  /* 0x0000000c92567c23 */ /* 0x100fe20008010891 */
[--C-:B------:R-:W-:Y:S01]  /*79f0*/  FFMA.FTZ R85, R150, UR12, -R145.reuse ;  /* 0x0000000c96557c23 */ /* 0x100fe20008010891 */
[----:B------:R-:W-:Y:S01]  /*7a00*/  MUFU.EX2 R144, R144 ;  /* 0x0000009000907308 */ /* 0x000fe20000000800 */
[----:B------:R-:W-:-:S07]  /*7a10*/  FFMA.FTZ R145, R100, UR12, -R145 ;  /* 0x0000000c64917c23 */ /* 0x000fce0008010891 */
[----:B------:R-:W-:Y:S08]  /*7a20*/  MUFU.EX2 R87, R87 ;  /* 0x0000005700577308 */ /* 0x000ff00000000800 */
[----:B------:R-:W2:Y:S08]  /*7a30*/  MUFU.EX2 R84, R84 ;  /* 0x0000005400547308 */ /* 0x000eb00000000800 */
[----:B------:R-:W4:Y:S08]  /*7a40*/  MUFU.EX2 R86, R86 ;  /* 0x0000005600567308 */ /* 0x000f300000000800 */
[----:B------:R-:W5:Y:S01]  /*7a50*/  MUFU.EX2 R85, R85 ;  /* 0x0000005500557308 */ /* 0x000f620000000800 */
[----:B--2---:R-:W-:-:S07]  /*7a60*/  F2FP.F16.F32.PACK_AB R54, R84, R87 ;  /* 0x000000575436723e */ /* 0x004fce00000000ff */
[----:B------:R-:W-:Y:S01]  /*7a70*/  MUFU.EX2 R103, R103 ;  /* 0x0000006700677308 */ /* 0x000fe20000000800 */
[----:B----4-:R-:W-:-:S07]  /*7a80*/  F2FP.F16.F32.PACK_AB R53, R86, R65 ;  /* 0x000000415635723e */ /* 0x010fce00000000ff */
[----:B------:R-:W-:Y:S01]  /*7a90*/  MUFU.EX2 R130, R130 ;  /* 0x0000008200827308 */ /* 0x000fe20000000800 */
[----:B-----5:R-:W-:-:S07]  /*7aa0*/  F2FP.F16.F32.PACK_AB R55, R0, R85 ;  /* 0x000000550037723e */ /* 0x020fce00000000ff */
[C---:B---3--:R-:W-:Y:S01]  /*7ab0*/  HMMA.16816.F32 R4, R52.reuse, R56, R4 ;  /* 0x000000383404723c */ /* 0x048fe20000001804 */
[----:B------:R-:W-:Y:S05]  /*7ac0*/  MUFU.EX2 R107, R107 ;  /* 0x0000006b006b7308 */ /* 0x000fea0000000800 */
[C---:B------:R-:W-:Y:S01]  /*7ad0*/  HMMA.16816.F32 R8, R52.reuse, R58, R8 ;  /* 0x0000003a3408723c */ /* 0x040fe20000001808 */
[----:B------:R-:W2:Y:S02]  /*7ae0*/  LDSM.16.MT88.4 R56, [R108+0x6400] ;  /* 0x006400006c38783b */ /* 0x000ea40000004200 */
[----:B------:R-:W3:Y:S03]  /*7af0*/  MUFU.EX2 R128, R128 ;  /* 0x0000008000807308 */ /* 0x000ee60000000800 */
[C---:B-1----:R-:W-:Y:S05]  /*7b00*/  HMMA.16816.F32 R44, R52.reuse, R80, R44 ;  /* 0x00000050342c723c */ /* 0x042fea000000182c */
[----:B------:R-:W-:Y:S01]  /*7b10*/  MUFU.EX2 R106, R106 ;  /* 0x0000006a006a7308 */ /* 0x000fe20000000800 */
[C---:B------:R-:W-:Y:S07]  /*7b20*/  HMMA.16816.F32 R80, R52.reuse, R82, R48 ;  /* 0x000000523450723c */ /* 0x040fee0000001830 */
[----:B------:R-:W1:Y:S08]  /*7b30*/  MUFU.EX2 R101, R101 ;  /* 0x0000006500657308 */ /* 0x000e700000000800 */
[----:B------:R-:W-:Y:S08]  /*7b40*/  MUFU.EX2 R98, R67 ;  /* 0x0000004300627308 */ /* 0x000ff00000000800 */
[----:B------:R-:W-:Y:S01]  /*7b50*/  MUFU.EX2 R105, R105 ;  /* 0x0000006900697308 */ /* 0x000fe20000000800 */
[C---:B--2---:R-:W-:Y:S07]  /*7b60*/  HMMA.16816.F32 R12, R52.reuse, R56, R12 ;  /* 0x00000038340c723c */ /* 0x044fee000000180c */
[----:B------:R-:W-:Y:S01]  /*7b70*/  MUFU.EX2 R100, R136 ;  /* 0x0000008800647308 */ /* 0x000fe20000000800 */
[C---:B------:R-:W-:Y:S01]  /*7b80*/  HMMA.16816.F32 R16, R52.reuse, R58, R16 ;  /* 0x0000003a3410723c */ /* 0x040fe20000001810 */
[----:B------:R-:W2:Y:S06]  /*7b90*/  LDSM.16.MT88.4 R56, [R110+0x7400] ;  /* 0x007400006e38783b */ /* 0x000eac0000004200 */
[----:B------:R-:W-:Y:S08]  /*7ba0*/  MUFU.EX2 R99, R99 ;  /* 0x0000006300637308 */ /* 0x000ff00000000800 */
[----:B------:R-:W-:Y:S08]  /*7bb0*/  MUFU.EX2 R131, R104 ;  /* 0x0000006800837308 */ /* 0x000ff00000000800 */
[----:B------:R-:W4:Y:S08]  /*7bc0*/  MUFU.EX2 R102, R102 ;  /* 0x0000006600667308 */ /* 0x000f300000000800 */
[----:B------:R-:W-:Y:S08]  /*7bd0*/  MUFU.EX2 R132, R132 ;  /* 0x0000008400847308 */ /* 0x000ff00000000800 */
[----:B------:R-:W5:Y:S01]  /*7be0*/  MUFU.EX2 R145, R145 ;  /* 0x0000009100917308 */ /* 0x000f620000000800 */
        /* <DEDUP_REMOVED lines=10> */
[----:B---3--:R-:W-:Y:S02]  /*7c90*/  F2FP.F16.F32.PACK_AB R53, R128, R107 ;  /* 0x0000006b8035723e */ /* 0x008fe400000000ff */
[----:B------:R-:W-:Y:S02]  /*7ca0*/  F2FP.F16.F32.PACK_AB R54, R130, R103 ;  /* 0x000000678236723e */ /* 0x000fe400000000ff */
[----:B-1----:R-:W-:-:S07]  /*7cb0*/  F2FP.F16.F32.PACK_AB R55, R101, R106 ;  /* 0x0000006a6537723e */ /* 0x002fce00000000ff */
[C---:B------:R-:W-:Y:S01]  /*7cc0*/  HMMA.16816.F32 R48, R52.reuse, R60, R4 ;  /* 0x0000003c3430723c */ /* 0x040fe20000001804 */
[----:B------:R-:W1:Y:S05]  /*7cd0*/  LDSM.16.MT88.4 R4, [R108+0x7800] ;  /* 0x007800006c04783b */ /* 0x000e6a0000004200 */
[C---:B------:R-:W-:Y:S06]  /*7ce0*/  HMMA.16816.F32 R68, R52.reuse, R72, R36 ;  /* 0x000000483444723c */ /* 0x040fec0000001824 */
[C---:B------:R-:W-:Y:S06]  /*7cf0*/  HMMA.16816.F32 R8, R52.reuse, R62, R8 ;  /* 0x0000003e3408723c */ /* 0x040fec0000001808 */
[C---:B------:R-:W-:Y:S01]  /*7d00*/  HMMA.16816.F32 R72, R52.reuse, R74, R40 ;  /* 0x0000004a3448723c */ /* 0x040fe20000001828 */
[----:B------:R-:W-:Y:S05]  /*7d10*/  LDSM.16.MT88.4 R40, [R110+0x6c00] ;  /* 0x006c00006e28783b */ /* 0x000fea0000004200 */
        /* <DEDUP_REMOVED lines=10> */
[----:B------:R-:W-:Y:S01]  /*7dc0*/  HMMA.16816.F32 R80, R52, R6, R80 ;  /* 0x000000063450723c */ /* 0x000fe20000001850 */
[----:B------:R-:W1:Y:S01]  /*7dd0*/  LDSM.16.MT88.4 R52, [R108+0x6c00] ;  /* 0x006c00006c34783b */ /* 0x000e620000004200 */
[----:B------:R-:W-:Y:S01]  /*7de0*/  FADD.FTZ R4, R95, R2 ;  /* 0x000000025f047221 */ /* 0x000fe20000010000 */
[----:B------:R-:W-:Y:S01]  /*7df0*/  FADD.FTZ R2, R64, R91 ;  /* 0x0000005b40027221 */ /* 0x000fe20000010000 */
[----:B----4-:R-:W-:-:S02]  /*7e00*/  F2FP.F16.F32.PACK_AB R5, R102, R131 ;  /* 0x000000836605723e */ /* 0x010fc400000000ff */
[----:B------:R-:W-:Y:S01]  /*7e10*/  FADD.FTZ R91, R65, R4 ;  /* 0x00000004415b7221 */ /* 0x000fe20000010000 */
[----:B------:R-:W-:Y:S01]  /*7e20*/  F2FP.F16.F32.PACK_AB R4, R105, R98 ;  /* 0x000000626904723e */ /* 0x000fe200000000ff */
[----:B------:R-:W2:Y:S01]  /*7e30*/  LDSM.16.MT88.4 R64, [R108+0x7c00] ;  /* 0x007c00006c40783b */ /* 0x000ea20000004200 */
[----:B------:R-:W-:Y:S01]  /*7e40*/  F2FP.F16.F32.PACK_AB R6, R99, R100 ;  /* 0x000000646306723e */ /* 0x000fe200000000ff */
[----:B------:R-:W-:Y:S01]  /*7e50*/  FADD.FTZ R2, R97, R2 ;  /* 0x0000000261027221 */ /* 0x000fe20000010000 */
[----:B-----5:R-:W-:Y:S01]  /*7e60*/  F2FP.F16.F32.PACK_AB R7, R145, R132 ;  /* 0x000000849107723e */ /* 0x020fe200000000ff */
[----:B------:R-:W-:Y:S02]  /*7e70*/  FADD.FTZ R86, R86, R91 ;  /* 0x0000005b56567221 */ /* 0x000fe40000010000 */
        /* <DEDUP_REMOVED lines=8> */
[----:B------:R-:W3:Y:S02]  /*7f00*/  LDSM.16.MT88.4 R8, [R108+0x8c00] ;  /* 0x008c00006c08783b */ /* 0x000ee40000004200 */
[----:B------:R-:W-:-:S03]  /*7f10*/  FADD.FTZ R144, R144, R135 ;  /* 0x0000008790907221 */ /* 0x000fc60000010000 */
[C---:B-1----:R-:W-:Y:S01]  /*7f20*/  HMMA.16816.F32 R44, R4.reuse, R52, R12 ;  /* 0x00000034042c723c */ /* 0x042fe2000000180c */
[----:B------:R-:W1:Y:S05]  /*7f30*/  LDSM.16.MT88.4 R12, [R110+0x8c00] ;  /* 0x008c00006e0c783b */ /* 0x000e6a0000004200 */
[C---:B------:R-:W-:Y:S06]  /*7f40*/  HMMA.16816.F32 R48, R4.reuse, R54, R16 ;  /* 0x000000360430723c */ /* 0x040fec0000001810 */
[C---:B------:R-:W-:Y:S06]  /*7f50*/  HMMA.16816.F32 R52, R4.reuse, R56, R20 ;  /* 0x000000380434723c */ /* 0x040fec0000001814 */
[C---:B--2---:R-:W-:Y:S06]  /*7f60*/  HMMA.16816.F32 R60, R4.reuse, R64, R28 ;  /* 0x00000040043c723c */ /* 0x044fec000000181c */
[C---:B---3--:R-:W-:Y:S06]  /*7f70*/  HMMA.16816.F32 R76, R4.reuse, R8, R76 ;  /* 0x00000008044c723c */ /* 0x048fec000000184c */
[----:B------:R-:W-:Y:S01]  /*7f80*/  HMMA.16816.F32 R56, R4, R58, R24 ;  /* 0x0000003a0438723c */ /* 0x000fe20000001818 */
[----:B------:R-:W-:-:S04]  /*7f90*/  FADD.FTZ R9, R103, R144 ;  /* 0x0000009067097221 */ /* 0x000fc80000010000 */
[----:B------:R-:W-:Y:S01]  /*7fa0*/  FADD.FTZ R9, R130, R9 ;  /* 0x0000000982097221 */ /* 0x000fe20000010000 */
[----:B------:R-:W-:Y:S03]  /*7fb0*/  HMMA.16816.F32 R64, R4, R66, R32 ;  /* 0x000000420440723c */ /* 0x000fe60000001820 */
[----:B------:R-:W-:-:S03]  /*7fc0*/  FADD.FTZ R98, R98, R9 ;  /* 0x0000000962627221 */ /* 0x000fc60000010000 */
[----:B-1----:R-:W-:Y:S01]  /*7fd0*/  HMMA.16816.F32 R68, R4, R12, R68 ;  /* 0x0000000c0444723c */ /* 0x002fe20000001844 */
[----:B------:R-:W-:-:S04]  /*7fe0*/  FADD.FTZ R105, R105, R98 ;  /* 0x0000006269697221 */ /* 0x000fc80000010000 */
[----:B------:R-:W-:Y:S01]  /*7ff0*/  FADD.FTZ R100, R100, R105 ;  /* 0x0000006964647221 */ /* 0x000fe20000010000 */
[C---:B------:R-:W-:Y:S01]  /*8000*/  HMMA.16816.F32 R72, R4.reuse, R14, R72 ;  /* 0x0000000e0448723c */ /* 0x040fe20000001848 */
[----:B------:R-:W-:Y:S02]  /*8010*/  FADD.FTZ R13, R107, R0 ;  /* 0x000000006b0d7221 */ /* 0x000fe40000010000 */
[----:B------:R-:W-:Y:S02]  /*8020*/  FADD.FTZ R135, R99, R100 ;  /* 0x0000006463877221 */ /* 0x000fe40000010000 */
[----:B------:R-:W-:Y:S01]  /*8030*/  FADD.FTZ R13, R128, R13 ;  /* 0x0000000d800d7221 */ /* 0x000fe20000010000 */
[----:B------:R-:W-:Y:S03]  /*8040*/  HMMA.16816.F32 R80, R4, R10, R80 ;  /* 0x0000000a0450723c */ /* 0x000fe60000001850 */
[----:B------:R-:W-:-:S04]  /*8050*/  FADD.FTZ R0, R106, R13 ;  /* 0x0000000d6a007221 */ /* 0x000fc80000010000 */
[----:B------:R-:W-:-:S04]  /*8060*/  FADD.FTZ R0, R101, R0 ;  /* 0x0000000065007221 */ /* 0x000fc80000010000 */
[----:B------:R-:W-:Y:S01]  /*8070*/  FADD.FTZ R131, R131, R0 ;  /* 0x0000000083837221 */ /* 0x000fe20000010000 */
[----:B------:R-:W-:-:S03]  /*8080*/  MOV R0, R88 ;  /* 0x0000005800007202 */ /* 0x000fc60000000f00 */
[----:B------:R-:W-:-:S04]  /*8090*/  FADD.FTZ R131, R102, R131 ;  /* 0x0000008366837221 */ /* 0x000fc80000010000 */
[----:B------:R-:W-:-:S04]  /*80a0*/  FADD.FTZ R132, R132, R131 ;  /* 0x0000008384847221 */ /* 0x000fc80000010000 */
[----:B------:R-:W-:-:S07]  /*80b0*/  FADD.FTZ R138, R145, R132 ;  /* 0x00000084918a7221 */ /* 0x000fce0000010000 */
.L_x_5036:
        /* <DEDUP_REMOVED lines=10> */
.L_x_5048:
        /* <DEDUP_REMOVED lines=70> */
.L_x_5045:
        /* <DEDUP_REMOVED lines=53> */
[C---:B------:R-:W-:Y:S06]  /*8910*/  HMMA.16816.F32 R16, R88.reuse, R98, RZ ;  /* 0x000000625810723c */ /* 0x040fec00000018ff */
[C---:B----4-:R-:W-:Y:S06]  /*8920*/  HMMA.16816.F32 R20, R88.reuse, R100, RZ ;  /* 0x000000645814723c */ /* 0x050fec00000018ff */
[C---:B------:R-:W-:Y:S06]  /*8930*/  HMMA.16816.F32 R24, R88.reuse, R102, RZ ;  /* 0x000000665818723c */ /* 0x040fec00000018ff */
[C---:B-----5:R-:W-:Y:S06]  /*8940*/  HMMA.16816.F32 R28, R88.reuse, R104, RZ ;  /* 0x00000068581c723c */ /* 0x060fec00000018ff */
[----:B------:R-:W-:Y:S01]  /*8950*/  HMMA.16816.F32 R32, R88, R106, RZ ;  /* 0x0000006a5820723c */ /* 0x000fe200000018ff */
[----:B------:R-:W2:Y:S05]  /*8960*/  LDSM.16.M88.4 R88, [R109+0x3000] ;  /* 0x003000006d58783b */ /* 0x000eaa0000000200 */
[C---:B--2---:R-:W-:Y:S06]  /*8970*/  HMMA.16816.F32 R4, R92.reuse, R88, R4 ;  /* 0x000000585c04723c */ /* 0x044fec0000001804 */
[C---:B------:R-:W-:Y:S01]  /*8980*/  HMMA.16816.F32 R8, R92.reuse, R90, R8 ;  /* 0x0000005a5c08723c */ /* 0x040fe20000001808 */
        /* <DEDUP_REMOVED lines=8> */
[----:B------:R-:W-:Y:S01]  /*8a10*/  HMMA.16816.F32 R32, R92, R90, R32 ;  /* 0x0000005a5c20723c */ /* 0x000fe20000001820 */
[----:B------:R-:W-:Y:S04]  /*8a20*/  LDSM.16.M88.4 R88, [R113+0x1000] ;  /* 0x001000007158783b */ /* 0x000fe80000000200 */
[----:B------:R-:W2:Y:S02]  /*8a30*/  LDSM.16.M88.4 R92, [R112+0x4000] ;  /* 0x00400000705c783b */ /* 0x000ea40000000200 */
        /* <DEDUP_REMOVED lines=47> */
[----:B------:R-:W2:Y:S01]  /*8d30*/  LDSM.16.M88.4 R92, [R109+0x5c00] ;  /* 0x005c00006d5c783b */ /* 0x000ea20000000200 */
[----:B------:R-:W-:Y:S04]  /*8d40*/  DEPBAR.LE SB0, 0x0 ;  /* 0x000080000000791a */ /* 0x000fe80000000000 */
[----:B------:R-:W-:Y:S01]  /*8d50*/  BAR.SYNC.DEFER_BLOCKING 0x0 ;  /* 0x0000000000007b1d */ /* 0x000fe20000010000 */
[C---:B--2---:R-:W-:Y:S06]  /*8d60*/  HMMA.16816.F32 R28, R88.reuse, R92, R28 ;  /* 0x0000005c581c723c */ /* 0x044fec000000181c */
        /* <DEDUP_REMOVED lines=21> */
[----:B------:R-:W-:Y:S06]  /*8ec0*/  IMAD.HI.U32 R89, R89, R97, R88 ;  /* 0x0000006159597227 */ /* 0x000fec00078e0058 */
[----:B------:R-:W-:Y:S05]  /*8ed0*/  IMAD.HI.U32 R86, R89, R84, RZ ;  /* 0x0000005459567227 */ /* 0x000fea00078e00ff */
[C---:B------:R-:W-:Y:S05]  /*8ee0*/  IADD3 R2, -R86.reuse, RZ, RZ ;  /* 0x000000ff56027210 */ /* 0x040fea0007ffe1ff */
[----:B------:R-:W-:Y:S01]  /*8ef0*/  IMAD R84, R91, R2, R84 ;  /* 0x000000025b547224 */ /* 0x000fe200078e0254 */
[----:B------:R-:W-:Y:S02]  /*8f00*/  IABS R2, R93 ;  /* 0x0000005d00027213 */ /* 0x000fe40000000000 */
[----:B------:R-:W-:Y:S02]  /*8f10*/  LOP3.LUT R93, R93, R0, RZ, 0x3c, !PT ;  /* 0x000000005d5d7212 */ /* 0x000fe400078e3cff */
[----:B------:R-:W-:Y:S01]  /*8f20*/  ISETP.GT.U32.AND P4, PT, R91, R84, PT ;  /* 0x000000545b00720c */ /* 0x000fe20003f84070 */
[----:B------:R-:W-:Y:S11]  /*8f30*/  IMAD.HI.U32 R89, R89, R2, RZ ;  /* 0x0000000259597227 */ /* 0x000ff600078e00ff */
[----:B------:R-:W-:Y:S01]  /*8f40*/  @!UPT UIADD3 URZ, URZ, URZ, URZ ;  /* 0x0000003f3f3ff290 */ /* 0x000fe2000fffe03f */
[----:B------:R-:W-:Y:S01]  /*8f50*/  @!P4 IADD3 R86, R86, 0x1, RZ ;  /* 0x000000015656c810 */ /* 0x000fe20007ffe0ff */
[--C-:B------:R-:W-:Y:S01]  /*8f60*/  @!P4 IMAD.IADD R84, R84, 0x1, -R91.reuse ;  /* 0x000000015454c824 */ /* 0x100fe200078e0a5b */
[----:B------:R-:W-:Y:S04]  /*8f70*/  ISETP.GE.AND P4, PT, R93, RZ, PT ;  /* 0x000000ff5d00720c */ /* 0x000fe80003f86270 */
[-C--:B------:R-:W-:Y:S02]  /*8f80*/  ISETP.GE.U32.AND P0, PT, R84, R91.reuse, PT ;  /* 0x0000005b5400720c */ /* 0x080fe40003f06070 */
[----:B------:R-:W-:Y:S05]  /*8f90*/  IADD3 R84, -R89, RZ, RZ ;  /* 0x000000ff59547210 */ /* 0x000fea0007ffe1ff */
[C---:B------:R-:W-:Y:S05]  /*8fa0*/  IMAD R2, R91.reuse, R84, R2 ;  /* 0x000000545b027224 */ /* 0x040fea00078e0202 */
[----:B------:R-:W-:Y:S01]  /*8fb0*/  ISETP.GT.U32.AND P5, PT, R91, R2, PT ;  /* 0x000000025b00720c */ /* 0x000fe20003fa4070 */
[----:B------:R-:W-:Y:S01]  /*8fc0*/  @P0 VIADD R86, R86, 0x1 ;  /* 0x0000000156560836 */ /* 0x000fe20000000000 */
[----:B------:R-:W-:Y:S11]  /*8fd0*/  ISETP.NE.AND P0, PT, R0, RZ, PT ;  /* 0x000000ff0000720c */ /* 0x000ff60003f05270 */
[----:B------:R-:W-:Y:S02]  /*8fe0*/  @!P5 IMAD.IADD R2, R2, 0x1, -R91 ;  /* 0x000000010202d824 */ /* 0x000fe400078e0a5b */
[----:B------:R-:W-:Y:S03]  /*8ff0*/  @!P5 VIADD R89, R89, 0x1 ;  /* 0x000000015959d836 */ /* 0x000fe60000000000 */
[----:B------:R-:W-:Y:S02]  /*9000*/  ISETP.GE.U32.AND P5, PT, R2, R91, PT ;  /* 0x0000005b0200720c */ /* 0x000fe40003fa6070 */
[----:B------:R-:W1:Y:S11]  /*9010*/  LDC.64 R90, c[0x0][0x248] ;  /* 0x00009200ff5a7b82 */ /* 0x000e760000000a00 */
[----:B------:R-:W-:Y:S01]  /*9020*/  @P5 VIADD R89, R89, 0x1 ;  /* 0x0000000159595836 */ /* 0x000fe20000000000 */
[----:B------:R-:W-:Y:S02]  /*9030*/  ISETP.GE.AND P5, PT, R95, RZ, PT ;  /* 0x000000ff5f00720c */ /* 0x000fe40003fa6270 */
[----:B------:R-:W-:Y:S02]  /*9040*/  LOP3.LUT R95, RZ, R0, RZ, 0x33, !PT ;  /* 0x00000000ff5f7212 */ /* 0x000fe400078e33ff */
[----:B------:R-:W-:Y:S04]  /*9050*/  @!P4 IADD3 R89, -R89, RZ, RZ ;  /* 0x000000ff5959c210 */ /* 0x000fe80007ffe1ff */
[----:B------:R-:W-:Y:S04]  /*9060*/  SEL R89, R95, R89, !P0 ;  /* 0x000000595f597207 */ /* 0x000fe80004000000 */
[C---:B------:R-:W-:Y:S01]  /*9070*/  LEA R100, P4, R89.reuse, R126, 0x2 ;  /* 0x0000007e59647211 */ /* 0x040fe200078810ff */
[----:B------:R-:W-:Y:S03]  /*9080*/  @!P5 IMAD.MOV R86, RZ, RZ, -R86 ;  /* 0x000000ffff56d224 */ /* 0x000fe600078e0a56 */
        /* <DEDUP_REMOVED lines=20> */
.L_x_5047:
        /* <DEDUP_REMOVED lines=46> */
.L_x_5046:
[----:B------:R-:W-:Y:S04]  /*94b0*/  IADD3 R104, R120, -0x1, RZ ;  /* 0xffffffff78687810 */ /* 0x000fe80007ffe0ff */
[----:B------:R-:W-:Y:S04]  /*94c0*/  LEA R0, R104, R129, 0x6 ;  /* 0x0000008168007211 */ /* 0x000fe800078e30ff */
[----:B------:R-:W-:Y:S02]  /*94d0*/  I2FP.F32.S32 R84, R0 ;  /* 0x0000000000547245 */ /* 0x000fe40000201400 */
[C---:B-1----:R-:W-:Y:S02]  /*94e0*/  IADD3 R91, R0.reuse, 0x8, RZ ;  /* 0x00000008005b7810 */ /* 0x042fe40007ffe0ff */
[C---:B------:R-:W-:Y:S01]  /*94f0*/  IADD3 R89, R0.reuse, 0x10, RZ ;  /* 0x0000001000597810 */ /* 0x040fe20007ffe0ff */
[CC--:B------:R-:W-:Y:S01]  /*9500*/  FFMA.FTZ R4, R3.reuse, R84.reuse, R4 ;  /* 0x0000005403047223 */ /* 0x0c0fe20000010004 */
[C---:B------:R-:W-:Y:S01]  /*9510*/  FFMA.FTZ R6, R3.reuse, R84, R6 ;  /* 0x0000005403067223 */ /* 0x040fe20000010006 */
[C---:B------:R-:W-:Y:S02]  /*9520*/  IADD3 R84, R0.reuse, 0x9, RZ ;  /* 0x0000000900547810 */ /* 0x040fe40007ffe0ff */
[----:B------:R-:W-:Y:S02]  /*9530*/  I2FP.F32.S32 R91, R91 ;  /* 0x0000005b005b7245 */ /* 0x000fe40000201400 */
[----:B------:R-:W-:Y:S02]  /*9540*/  I2FP.F32.S32 R84, R84 ;  /* 0x0000005400547245 */ /* 0x000fe40000201400 */
[C---:B------:R-:W-:Y:S01]  /*9550*/  IADD3 R2, R0.reuse, 0x1, RZ ;  /* 0x0000000100027810 */ /* 0x040fe20007ffe0ff */
[C---:B------:R-:W-:Y:S01]  /*9560*/  FFMA.FTZ R8, R3.reuse, R91, R8 ;  /* 0x0000005b03087223 */ /* 0x040fe20000010008 */
[----:B------:R-:W-:Y:S01]  /*9570*/  I2FP.F32.S32 R89, R89 ;  /* 0x0000005900597245 */ /* 0x000fe20000201400 */
[CC--:B------:R-:W-:Y:S01]  /*9580*/  FFMA.FTZ R9, R3.reuse, R84.reuse, R9 ;  /* 0x0000005403097223 */ /* 0x0c0fe20000010009 */
[C---:B------:R-:W-:Y:S01]  /*9590*/  FFMA.FTZ R11, R3.reuse, R84, R11 ;  /* 0x00000054030b7223 */ /* 0x040fe2000001000b */
        /* <DEDUP_REMOVED lines=16> */
[----:B------:R-:W-:Y:S01]  /*96a0*/  FFMA.FTZ R18, R3, R91, R18 ;  /* 0x0000005b03127223 */ /* 0x000fe20000010012 */
[----:B------:R-:W-:Y:S02]  /*96b0*/  FMNMX.FTZ R84, R4, R85, !PT ;  /* 0x0000005504547209 */ /* 0x000fe40007810000 */
[----:B------:R-:W-:Y:S01]  /*96c0*/  FMNMX.FTZ R91, R7, R86, !PT ;  /* 0x00000056075b7209 */ /* 0x000fe20007810000 */
[CC--:B------:R-:W-:Y:S01]  /*96d0*/  FFMA.FTZ R20, R3.reuse, R89.reuse, R20 ;  /* 0x0000005903147223 */ /* 0x0c0fe20000010014 */
[----:B------:R-:W-:Y:S01]  /*96e0*/  IADD3 R2, R0, 0x11, RZ ;  /* 0x0000001100027810 */ /* 0x000fe20007ffe0ff */
[----:B------:R-:W-:Y:S01]  /*96f0*/  FFMA.FTZ R22, R3, R89, R22 ;  /* 0x0000005903167223 */ /* 0x000fe20000010016 */
        /* <DEDUP_REMOVED lines=67> */
[----:B------:R-:W1:Y:S01]  /*9b30*/  LDSM.16.MT88.4 R92, [R110+0x6000] ;  /* 0x006000006e5c783b */ /* 0x000e620000004200 */
[----:B--2---:R-:W-:Y:S01]  /*9b40*/  FMNMX.FTZ R0, R89, R0, !PT ;  /* 0x0000000059007209 */ /* 0x004fe20007810000 */
[C---:B------:R-:W-:Y:S01]  /*9b50*/  FMUL.FTZ R96, R2.reuse, UR4 ;  /* 0x0000000402607c20 */ /* 0x040fe20008410000 */
[----:B------:R-:W-:Y:S02]  /*9b60*/  FADD.FTZ R86, -R2, R85 ;  /* 0x0000005502567221 */ /* 0x000fe40000010100 */
        /* <DEDUP_REMOVED lines=23> */
[C---:B--2---:R-:W-:Y:S01]  /*9ce0*/  FMUL.FTZ R36, R84.reuse, R36 ;  /* 0x0000002454247220 */ /* 0x044fe20000410000 */
        /* <DEDUP_REMOVED lines=10> */
[----:B------:R-:W3:Y:S01]  /*9d90*/  MUFU.EX2 R88, R88 ;  /* 0x0000005800587308 */ /* 0x000ee20000000800 */
        /* <DEDUP_REMOVED lines=16> */
[----:B---3--:R-:W-:Y:S01]  /*9ea0*/  F2FP.F16.F32.PACK_AB R89, R101, R88 ;  /* 0x000000586559723e */ /* 0x008fe200000000ff */
[C---:B------:R-:W-:Y:S01]  /*9eb0*/  FFMA.FTZ R138, R85.reuse, R138, R88 ;  /* 0x0000008a558a7223 */ /* 0x040fe20000010058 */
        /* <DEDUP_REMOVED lines=25> */
[----:B------:R-:W-:Y:S01]  /*a050*/  FMUL.FTZ R83, R85, R83 ;  /* 0x0000005355537220 */ /* 0x000fe20000410000 */
[C---:B------:R-:W-:Y:S01]  /*a060*/  FMUL.FTZ R80, R84.reuse, R80 ;  /* 0x0000005054507220 */ /* 0x040fe20000410000 */
[----:B------:R-:W-:Y:S01]  /*a070*/  FMUL.FTZ R81, R84, R81 ;  /* 0x0000005154517220 */ /* 0x000fe20000410000 */
[--C-:B------:R-:W-:Y:S03]  /*a080*/  FFMA.FTZ R139, R15, UR4, -R98.reuse ;  /* 0x000000040f8b7c23 */ /* 0x100fe60008010862 */
[----:B------:R-:W2:Y:S01]  /*a090*/  MUFU.EX2 R103, R103 ;  /* 0x0000006700677308 */ /* 0x000ea20000000800 */
[--C-:B------:R-:W-:Y:S01]  /*a0a0*/  FFMA.FTZ R140, R18, UR4, -R98.reuse ;  /* 0x00000004128c7c23 */ /* 0x100fe20008010862 */
[----:B------:R-:W-:Y:S01]  /*a0b0*/  FFMA.FTZ R105, R19, UR4, -R98 ;  /* 0x0000000413697c23 */ /* 0x000fe20008010862 */
        /* <DEDUP_REMOVED lines=8> */
[----:B------:R-:W-:Y:S01]  /*a140*/  FFMA.FTZ R153, R29, UR4, -R96 ;  /* 0x000000041d997c23 */ /* 0x000fe20008010860 */
[--C-:B------:R-:W-:Y:S01]  /*a150*/  FFMA.FTZ R148, R22, UR4, -R98.reuse ;  /* 0x0000000416947c23 */ /* 0x100fe20008010862 */
[--C-:B------:R-:W-:Y:S01]  /*a160*/  FFMA.FTZ R145, R23, UR4, -R98.reuse ;  /* 0x0000000417917c23 */ /* 0x100fe20008010862 */
[--C-:B------:R-:W-:Y:S01]  /*a170*/  FFMA.FTZ R143, R26, UR4, -R98.reuse ;  /* 0x000000041a8f7c23 */ /* 0x100fe20008010862 */
[--C-:B------:R-:W-:Y:S03]  /*a180*/  FFMA.FTZ R146, R27, UR4, -R98.reuse ;  /* 0x000000041b927c23 */ /* 0x100fe60008010862 */
[----:B------:R-:W-:Y:S01]  /*a190*/  MUFU.EX2 R139, R139 ;  /* 0x0000008b008b7308 */ /* 0x000fe20000000800 */
[----:B--2---:R-:W-:Y:S01]  /*a1a0*/  F2FP.F16.F32.PACK_AB R88, R102, R103 ;  /* 0x000000676658723e */ /* 0x004fe200000000ff */
[--C-:B------:R-:W-:Y:S01]  /*a1b0*/  FFMA.FTZ R151, R30, UR4, -R98.reuse ;  /* 0x000000041e977c23 */ /* 0x100fe20008010862 */
[--C-:B------:R-:W-:Y:S01]  /*a1c0*/  FFMA.FTZ R157, R31, UR4, -R98.reuse ;  /* 0x000000041f9d7c23 */ /* 0x100fe20008010862 */
[--C-:B------:R-:W-:Y:S01]  /*a1d0*/  FFMA.FTZ R156, R34, UR4, -R98.reuse ;  /* 0x00000004229c7c23 */ /* 0x100fe20008010862 */
[----:B------:R-:W-:Y:S01]  /*a1e0*/  FFMA.FTZ R98, R35, UR4, -R98 ;  /* 0x0000000423627c23 */ /* 0x000fe20008010862 */
[----:B------:R-:W-:Y:S01]  /*a1f0*/  FADD.FTZ R138, R101, R138 ;  /* 0x0000008a658a7221 */ /* 0x000fe20000010000 */
[----:B------:R-:W-:Y:S01]  /*a200*/  FFMA.FTZ R101, R32, UR4, -R96 ;  /* 0x0000000420657c23 */ /* 0x000fe20008010860 */
[C---:B-1----:R-:W-:Y:S02]  /*a210*/  HMMA.16816.F32 R36, R88.reuse, R92, R36 ;  /* 0x0000005c5824723c */ /* 0x042fe40000001824 */
[----:B------:R-:W-:Y:S03]  /*a220*/  MUFU.EX2 R140, R140 ;  /* 0x0000008c008c7308 */ /* 0x000fe60000000800 */
[----:B------:R-:W-:Y:S01]  /*a230*/  FADD.FTZ R99, R99, R138 ;  /* 0x0000008a63637221 */ /* 0x000fe20000010000 */
[C---:B------:R-:W-:Y:S01]  /*a240*/  HMMA.16816.F32 R40, R88.reuse, R94, R40 ;  /* 0x0000005e5828723c */ /* 0x040fe20000001828 */
[----:B------:R-:W1:Y:S05]  /*a250*/  LDSM.16.MT88.4 R92, [R108+0x6000] ;  /* 0x006000006c5c783b */ /* 0x000e6a0000004200 */
[----:B------:R2:W-:Y:S01]  /*a260*/  MUFU.EX2 R138, R98 ;  /* 0x00000062008a7308 */ /* 0x0005e20000000800 */
[----:B------:R-:W-:Y:S01]  /*a270*/  ISETP.GT.AND P0, PT, R120, 0x1, PT ;  /* 0x000000017800780c */ /* 0x000fe20003f04270 */
[----:B------:R-:W-:Y:S03]  /*a280*/  FADD.FTZ R159, R86, R99 ;  /* 0x00000063569f7221 */ /* 0x000fe60000010000 */
[----:B------:R-:W-:Y:S01]  /*a290*/  FFMA.FTZ R103, R84, R135, R103 ;  /* 0x0000008754677223 */ /* 0x000fe20000010067 */
[----:B------:R-:W-:Y:S03]  /*a2a0*/  MOV R120, R104 ;  /* 0x0000006800787202 */ /* 0x000fe60000000f00 */
[----:B------:R-:W-:Y:S01]  /*a2b0*/  FADD.FTZ R102, R102, R103 ;  /* 0x0000006766667221 */ /* 0x000fe20000010000 */
[----:B------:R-:W-:Y:S01]  /*a2c0*/  MUFU.EX2 R86, R101 ;  /* 0x0000006500567308 */ /* 0x000fe20000000800 */
[----:B------:R-:W-:Y:S02]  /*a2d0*/  MOV R87, R0 ;  /* 0x0000000000577202 */ /* 0x000fe40000000f00 */
[----:B------:R-:W-:Y:S01]  /*a2e0*/  FADD.FTZ R103, R97, R102 ;  /* 0x0000006661677221 */ /* 0x000fe20000010000 */
[----:B------:R-:W-:Y:S03]  /*a2f0*/  MOV R85, R2 ;  /* 0x0000000200557202 */ /* 0x000fe60000000f00 */
[----:B------:R-:W-:Y:S01]  /*a300*/  FADD.FTZ R100, R100, R103 ;  /* 0x0000006764647221 */ /* 0x000fe20000010000 */
[----:B--2---:R-:W-:Y:S02]  /*a310*/  LDSM.16.MT88.4 R96, [R110+0x6c00] ;  /* 0x006c00006e60783b */ /* 0x004fe40000004200 */
[----:B------:R-:W-:Y:S10]  /*a320*/  MUFU.EX2 R105, R105 ;  /* 0x0000006900697308 */ /* 0x000ff40000000800 */
[----:B------:R-:W-:Y:S10]  /*a330*/  MUFU.EX2 R141, R141 ;  /* 0x0000008d008d7308 */ /* 0x000ff40000000800 */
[----:B------:R-:W-:Y:S01]  /*a340*/  MUFU.EX2 R144, R144 ;  /* 0x0000009000907308 */ /* 0x000fe20000000800 */
[C---:B-1----:R-:W-:Y:S09]  /*a350*/  HMMA.16816.F32 R44, R88.reuse, R92, R44 ;  /* 0x0000005c582c723c */ /* 0x042ff2000000182c */
[----:B------:R-:W-:Y:S01]  /*a360*/  MUFU.EX2 R107, R107 ;  /* 0x0000006b006b7308 */ /* 0x000fe20000000800 */
[C---:B------:R-:W-:Y:S01]  /*a370*/  HMMA.16816.F32 R48, R88.reuse, R94, R48 ;  /* 0x0000005e5830723c */ /* 0x040fe20000001830 */
[----:B------:R-:W1:Y:S08]  /*a380*/  LDSM.16.MT88.4 R92, [R110+0x7000] ;  /* 0x007000006e5c783b */ /* 0x000e700000004200 */
[----:B------:R-:W-:Y:S10]  /*a390*/  MUFU.EX2 R106, R106 ;  /* 0x0000006a006a7308 */ /* 0x000ff40000000800 */
[----:B------:R-:W-:Y:S10]  /*a3a0*/  MUFU.EX2 R148, R148 ;  /* 0x0000009400947308 */ /* 0x000ff40000000800 */
[----:B------:R-:W2:Y:S10]  /*a3b0*/  MUFU.EX2 R145, R145 ;  /* 0x0000009100917308 */ /* 0x000eb40000000800 */
[----:B------:R-:W-:Y:S10]  /*a3c0*/  MUFU.EX2 R143, R143 ;  /* 0x0000008f008f7308 */ /* 0x000ff40000000800 */
[----:B------:R-:W3:Y:S01]  /*a3d0*/  MUFU.EX2 R146, R146 ;  /* 0x0000009200927308 */ /* 0x000ee20000000800 */
[----:B--2---:R-:W-:Y:S01]  /*a3e0*/  F2FP.F16.F32.PACK_AB R33, R145, R148 ;  /* 0x000000949121723e */ /* 0x004fe200000000ff */
[C---:B-1----:R-:W-:Y:S08]  /*a3f0*/  HMMA.16816.F32 R52, R88.reuse, R92, R52 ;  /* 0x0000005c5834723c */ /* 0x042ff00000001834 */
[----:B------:R-:W-:Y:S01]  /*a400*/  MUFU.EX2 R147, R147 ;  /* 0x0000009300937308 */ /* 0x000fe20000000800 */
[C---:B------:R-:W-:Y:S01]  /*a410*/  HMMA.16816.F32 R56, R88.reuse, R94, R56 ;  /* 0x0000005e5838723c */ /* 0x040fe20000001838 */
[----:B------:R-:W1:Y:S08]  /*a420*/  LDSM.16.MT88.4 R92, [R108+0x7000] ;  /* 0x007000006c5c783b */ /* 0x000e700000004200 */
[----:B------:R-:W2:Y:S02]  /*a430*/  MUFU.EX2 R152, R152 ;  /* 0x0000009800987308 */ /* 0x000ea40000000800 */
[----:B---3--:R-:W-:Y:S08]  /*a440*/  F2FP.F16.F32.PACK_AB R35, R146, R143 ;  /* 0x0000008f9223723e */ /* 0x008ff000000000ff */
[----:B------:R-:W-:Y:S10]  /*a450*/  MUFU.EX2 R150, R150 ;  /* 0x0000009600967308 */ /* 0x000ff40000000800 */
[----:B------:R-:W3:Y:S01]  /*a460*/  MUFU.EX2 R149, R149 ;  /* 0x0000009500957308 */ /* 0x000ee20000000800 */
[----:B--2---:R-:W-:Y:S09]  /*a470*/  F2FP.F16.F32.PACK_AB R32, R152, R147 ;  /* 0x000000939820723e */ /* 0x004ff200000000ff */
[----:B------:R-:W-:Y:S10]  /*a480*/  MUFU.EX2 R151, R151 ;  /* 0x0000009700977308 */ /* 0x000ff40000000800 */
[----:B------:R-:W2:Y:S01]  /*a490*/  MUFU.EX2 R84, R157 ;  /* 0x0000009d00547308 */ /* 0x000ea20000000800 */
[----:B---3--:R-:W-:Y:S01]  /*a4a0*/  F2FP.F16.F32.PACK_AB R34, R149, R150 ;  /* 0x000000969522723e */ /* 0x008fe200000000ff */
[C---:B-1----:R-:W-:Y:S06]  /*a4b0*/  HMMA.16816.F32 R60, R88.reuse, R92, R60 ;  /* 0x0000005c583c723c */ /* 0x042fec000000183c */
[C---:B------:R-:W-:Y:S01]  /*a4c0*/  HMMA.16816.F32 R64, R88.reuse, R94, R64 ;  /* 0x0000005e5840723c */ /* 0x040fe20000001840 */
[----:B------:R-:W1:Y:S01]  /*a4d0*/  LDSM.16.MT88.4 R92, [R110+0x8000] ;  /* 0x008000006e5c783b */ /* 0x000e620000004200 */
[----:B------:R-:W3:Y:S10]  /*a4e0*/  MUFU.EX2 R135, R156 ;  /* 0x0000009c00877308 */ /* 0x000ef40000000800 */
[----:B------:R-:W-:Y:S10]  /*a4f0*/  MUFU.EX2 R154, R154 ;  /* 0x0000009a009a7308 */ /* 0x000ff40000000800 */
[----:B------:R-:W4:Y:S10]  /*a500*/  MUFU.EX2 R153, R153 ;  /* 0x0000009900997308 */ /* 0x000f340000000800 */
[----:B------:R-:W5:Y:S01]  /*a510*/  MUFU.EX2 R155, R155 ;  /* 0x0000009b009b7308 */ /* 0x000f620000000800 */
        /* <DEDUP_REMOVED lines=8> */
[----:B------:R-:W-:Y:S01]  /*a5a0*/  F2FP.F16.F32.PACK_AB R91, R105, R140 ;  /* 0x0000008c695b723e */ /* 0x000fe200000000ff */
[----:B------:R-:W-:Y:S01]  /*a5b0*/  FADD.FTZ R139, R139, R142 ;  /* 0x0000008e8b8b7221 */ /* 0x000fe20000010000 */
[----:B------:R-:W-:Y:S01]  /*a5c0*/  F2FP.F16.F32.PACK_AB R88, R144, R141 ;  /* 0x0000008d9058723e */ /* 0x000fe200000000ff */
[----:B------:R-:W-:Y:S01]  /*a5d0*/  FADD.FTZ R141, R141, R100 ;  /* 0x000000648d8d7221 */ /* 0x000fe20000010000 */
[----:B------:R-:W-:Y:S01]  /*a5e0*/  F2FP.F16.F32.PACK_AB R90, R106, R107 ;  /* 0x0000006b6a5a723e */ /* 0x000fe200000000ff */
[----:B------:R-:W-:Y:S01]  /*a5f0*/  LDSM.16.MT88.4 R100, [R108+0x7c00] ;  /* 0x007c00006c64783b */ /* 0x000fe20000004200 */
        /* <DEDUP_REMOVED lines=8> */
[----:B------:R-:W-:Y:S04]  /*a680*/  FADD.FTZ R148, R145, R148 ;  /* 0x0000009491947221 */ /* 0x000fe80000010000 */
[----:B------:R-:W-:Y:S04]  /*a690*/  FADD.FTZ R143, R143, R148 ;  /* 0x000000948f8f7221 */ /* 0x000fe80000010000 */
[----:B------:R-:W-:Y:S01]  /*a6a0*/  FADD.FTZ R146, R146, R143 ;  /* 0x0000008f92927221 */ /* 0x000fe20000010000 */
        /* <DEDUP_REMOVED lines=17> */
[----:B------:R-:W1:Y:S08]  /*a7c0*/  LDSM.16.MT88.4 R88, [R110+0x6800] ;  /* 0x006800006e58783b */ /* 0x000e700000004200 */
[----:B------:R-:W2:Y:S01]  /*a7d0*/  LDSM.16.MT88.4 R92, [R108+0x6800] ;  /* 0x006800006c5c783b */ /* 0x000ea20000004200 */
        /* <DEDUP_REMOVED lines=20> */
[----:B---3--:R-:W-:Y:S01]  /*a920*/  F2FP.F16.F32.PACK_AB R35, R138, R135 ;  /* 0x000000878a23723e */ /* 0x008fe200000000ff */
[----:B------:R-:W-:Y:S01]  /*a930*/  FADD.FTZ R84, R84, R151 ;  /* 0x0000009754547221 */ /* 0x000fe20000010000 */
[----:B----4-:R-:W-:Y:S02]  /*a940*/  F2FP.F16.F32.PACK_AB R32, R153, R154 ;  /* 0x0000009a9920723e */ /* 0x010fe400000000ff */
[----:B-----5:R-:W-:Y:S01]  /*a950*/  F2FP.F16.F32.PACK_AB R34, R155, R86 ;  /* 0x000000569b22723e */ /* 0x020fe200000000ff */
[----:B------:R-:W-:Y:S04]  /*a960*/  FADD.FTZ R135, R135, R84 ;  /* 0x0000005487877221 */ /* 0x000fe80000010000 */
[----:B------:R-:W-:Y:S02]  /*a970*/  FADD.FTZ R138, R138, R135 ;  /* 0x000000878a8a7221 */ /* 0x000fe40000010000 */
[C---:B------:R-:W-:Y:S06]  /*a980*/  HMMA.16816.F32 R36, R32.reuse, R96, R36 ;  /* 0x000000602024723c */ /* 0x040fec0000001824 */
[C---:B------:R-:W-:Y:S01]  /*a990*/  HMMA.16816.F32 R40, R32.reuse, R98, R40 ;  /* 0x000000622028723c */ /* 0x040fe20000001828 */
[----:B------:R-:W3:Y:S05]  /*a9a0*/  LDSM.16.MT88.4 R96, [R110+0x8c00] ;  /* 0x008c00006e60783b */ /* 0x000eea0000004200 */
[C---:B-1----:R-:W-:Y:S06]  /*a9b0*/  HMMA.16816.F32 R44, R32.reuse, R88, R44 ;  /* 0x00000058202c723c */ /* 0x042fec000000182c */
[C---:B------:R-:W-:Y:S01]  /*a9c0*/  HMMA.16816.F32 R48, R32.reuse, R90, R48 ;  /* 0x0000005a2030723c */ /* 0x040fe20000001830 */
[----:B------:R-:W1:Y:S05]  /*a9d0*/  LDSM.16.MT88.4 R88, [R108+0x8c00] ;  /* 0x008c00006c58783b */ /* 0x000e6a0000004200 */
[C---:B--2---:R-:W-:Y:S06]  /*a9e0*/  HMMA.16816.F32 R52, R32.reuse, R92, R52 ;  /* 0x0000005c2034723c */ /* 0x044fec0000001834 */
        /* <DEDUP_REMOVED lines=14> */
[----:B------:R-:W-:Y:S01]  /*aad0*/  FADD.FTZ R135, R155, R86 ;  /* 0x000000569b877221 */ /* 0x000fe20000010000 */
[----:B------:R-:W-:Y:S01]  /*aae0*/  @!UPT UIADD3 URZ, URZ, URZ, URZ ;  /* 0x0000003f3f3ff290 */ /* 0x000fe2000fffe03f */
[----:B------:R-:W-:Y:S11]  /*aaf0*/  @P0 BRA `(.L_x_5048) ;  /* 0xffffffd400980947 */ /* 0x000ff6000383ffff */
.L_x_5044:
        /* <DEDUP_REMOVED lines=20> */
[----:B------:R-:W5:Y:S07]  /*ac40*/  @P2 LDC R19, c[0x0][0x2e8] ;  /* 0x0000ba00ff132b82 */ /* 0x000f6e0000000800 */
[----:B------:R-:W2:Y:S01]  /*ac50*/  @P3 MUFU.LG2 R5, R5 ;  /* 0x0000000500053308 */ /* 0x000ea20000000c00 */
        /* <DEDUP_REMOVED lines=53> */
[----:B--2---:R-:W-:Y:S01]  /*afb0*/  @P3 FMUL.FTZ R5, R5, 0.69314718246459960938 ;  /* 0x3f31721805053820 */ /* 0x004fe20000410000 */
        /* <DEDUP_REMOVED lines=86> */
[----:B--2---:R-:W3:Y:S01]  /*b520*/  LDC R15, c[0x0][0x2e4] ;  /* 0x0000b900ff0f7b82 */ /* 0x004ee20000000800 */
[----:B-1----:R-:W-:-:S05]  /*b530*/  IMAD R0, R25, R0, RZ ;  /* 0x0000000019007224 */ /* 0x002fca00078e02ff */
[----:B------:R-:W-:-:S05]  /*b540*/  SEL R0, R0, R123, !P0 ;  /* 0x0000007b00007207 */ /* 0x000fca0004000000 */
[----:B---3--:R-:W-:Y:S01]  /*b550*/  IMAD R15, R2, R15, R0 ;  /* 0x0000000f020f7224 */ /* 0x008fe200078e0200 */
[----:B------:R-:W-:Y:S06]  /*b560*/  BRA `(.L_x_5050) ;  /* 0x0000000000187947 */ /* 0x000fec0003800000 */
.L_x_5049:
[----:B------:R-:W1:Y:S01]  /*b570*/  S2R R2, SR_CTAID.Z ;  /* 0x0000000000027919 */ /* 0x000e620000002700 */
[----:B------:R-:W1:Y:S01]  /*b580*/  LDC R0, c[0x0][0x270] ;  /* 0x00009c00ff007b82 */ /* 0x000e620000000800 */
[----:B------:R-:W1:Y:S07]  /*b590*/  S2R R25, SR_CTAID.Y ;  /* 0x0000000000197919 */ /* 0x000e6e0000002600 */
[----:B--2---:R-:W2:Y:S01]  /*b5a0*/  LDC R15, c[0x0][0x2c4] ;  /* 0x0000b100ff0f7b82 */ /* 0x004ea20000000800 */
[----:B-1----:R-:W-:-:S04]  /*b5b0*/  IMAD R0, R25, R0, R2 ;  /* 0x0000000019007224 */ /* 0x002fc800078e0202 */
[----:B--2---:R-:W-:-:S07]  /*b5c0*/  IMAD R15, R0, R15, RZ ;  /* 0x0000000f000f7224 */ /* 0x004fce00078e02ff */
.L_x_5050:
[----:B------:R-:W1:Y:S01]  /*b5d0*/  S2R R0, SR_TID.X ;  /* 0x0000000000007919 */ /* 0x000e620000002100 */
[----:B------:R-:W2:Y:S01]  /*b5e0*/  LDC.64 R4, c[0x0][0x290] ;  /* 0x0000a400ff047b82 */ /* 0x000ea20000000a00 */
[----:B------:R-:W-:Y:S01]  /*b5f0*/  LOP3.LUT R24, R6, 0xffffffe0, RZ, 0xc0, !PT ;  /* 0xffffffe006187812 */ /* 0x000fe200078ec0ff */
[----:B------:R-:W-:Y:S06]  /*b600*/  BSSY B0, `(.L_x_5051) ;  /* 0x0000037000007945 */ /* 0x000fec0003800000 */
[----:B------:R-:W-:Y:S01]  /*b610*/  BAR.SYNC.DEFER_BLOCKING 0x0 ;  /* 0x0000000000007b1d */ /* 0x000fe20000010000 */
[----:B------:R-:W-:Y:S01]  /*b620*/  SHF.R.S32.HI R27, RZ, 0x1f, R25 ;  /* 0x0000001fff1b7819 */ /* 0x000fe20000011419 */
[----:B------:R-:W-:Y:S01]  /*b630*/  IMAD.IADD R24, R3, 0x1, -R24 ;  /* 0x0000000103187824 */ /* 0x000fe200078e0a18 */
[----:B------:R-:W-:-:S05]  /*b640*/  ISETP.NE.AND P0, PT, R123, -0x1, PT ;  /* 0xffffffff7b00780c */ /* 0x000fca0003f05270 */
[----:B------:R-:W3:Y:S01]  /*b650*/  LDC.64 R12, c[0x0][0x298] ;  /* 0x0000a600ff0c7b82 */ /* 0x000ee20000000a00 */
[----:B------:R-:W-:Y:S01]  /*b660*/  SHF.R.S32.HI R26, RZ, 0x1f, R11 ;  /* 0x0000001fff1a7819 */ /* 0x000fe2000001140b */
[----:B------:R-:W4:Y:S01]  /*b670*/  S2R R9, SR_CTAID.X ;  /* 0x0000000000097919 */ /* 0x000f220000002500 */
[----:B------:R-:W-:Y:S02]  /*b680*/  LOP3.LUT P1, RZ, R24, 0x3, RZ, 0xc0, !PT ;  /* 0x0000000318ff7812 */ /* 0x000fe4000782c0ff */
[----:B------:R-:W-:Y:S02]  /*b690*/  LEA.HI R26, R26, R11, RZ, 0x2 ;  /* 0x0000000b1a1a7211 */ /* 0x000fe400078f10ff */
[----:B------:R-:W-:Y:S02]  /*b6a0*/  SHF.R.S32.HI R125, RZ, 0x1f, R124 ;  /* 0x0000001fff7d7819 */ /* 0x000fe4000001147c */
[----:B------:R-:W-:-:S05]  /*b6b0*/  LOP3.LUT R26, R26, 0xffffffc, RZ, 0xc0, !PT ;  /* 0x0ffffffc1a1a7812 */ /* 0x000fca00078ec0ff */
[----:B------:R-:W-:Y:S02]  /*b6c0*/  IMAD.IADD R11, R11, 0x1, -R26 ;  /* 0x000000010b0b7824 */ /* 0x000fe400078e0a1a */
[-C--:B--2---:R-:W-:Y:S01]  /*b6d0*/  IMAD R6, R27, R4.reuse, RZ ;  /* 0x000000041b067224 */ /* 0x084fe200078e02ff */
[----:B------:R2:W2:Y:S01]  /*b6e0*/  LDS.128 R20, [R121+0x800] ;  /* 0x0008000079147984 */ /* 0x0004a20000000c00 */
[----:B------:R-:W-:-:S03]  /*b6f0*/  IMAD.WIDE.U32 R32, R25, R4, RZ ;  /* 0x0000000419207225 */ /* 0x000fc600078e00ff */
[----:B------:R2:W2:Y:S01]  /*b700*/  LDS.128 R16, [R121+0x1800] ;  /* 0x0018000079107984 */ /* 0x0004a20000000c00 */
[----:B-1----:R-:W-:Y:S01]  /*b710*/  SHF.R.S32.HI R3, RZ, 0x1f, R0 ;  /* 0x0000001fff037819 */ /* 0x002fe20000011400 */
[----:B------:R-:W-:-:S03]  /*b720*/  IMAD R6, R25, R5, R6 ;  /* 0x0000000519067224 */ /* 0x000fc600078e0206 */
[----:B------:R-:W-:-:S04]  /*b730*/  LEA.HI R24, R3, R0, RZ, 0x5 ;  /* 0x0000000003187211 */ /* 0x000fc800078f28ff */
[----:B------:R-:W-:Y:S01]  /*b740*/  LOP3.LUT R5, R24, 0xffffffe0, RZ, 0xc0, !PT ;  /* 0xffffffe018057812 */ /* 0x000fe200078ec0ff */
[----:B---3--:R-:W-:-:S04]  /*b750*/  IMAD.WIDE.U32 R24, R123, R12, RZ ;  /* 0x0000000c7b187225 */ /* 0x008fc800078e00ff */
[----:B------:R-:W-:Y:S01]  /*b760*/  IMAD.IADD R4, R0, 0x1, -R5 ;  /* 0x0000000100047824 */ /* 0x000fe200078e0a05 */
[----:B------:R-:W-:Y:S01]  /*b770*/  SEL R31, R32, R24, !P0 ;  /* 0x00000018201f7207 */ /* 0x000fe20004000000 */
[----:B----4-:R-:W-:Y:S01]  /*b780*/  IMAD.SHL.U32 R5, R9, 0x40, RZ ;  /* 0x0000004009057824 */ /* 0x010fe200078e00ff */
[----:B------:R-:W-:Y:S01]  /*b790*/  LEA.HI.SX32 R24, R8, 0x20, 0x1e ;  /* 0x0000002008187811 */ /* 0x000fe200078ff2ff */
[-C--:B------:R-:W-:Y:S01]  /*b7a0*/  IMAD R123, R123, R13.reuse, R25 ;  /* 0x0000000d7b7b7224 */ /* 0x080fe200078e0219 */
[----:B------:R-:W-:Y:S01]  /*b7b0*/  SHF.R.S32.HI R27, RZ, 0x1f, R4 ;  /* 0x0000001fff1b7819 */ /* 0x000fe20000011404 */
[----:B------:R-:W-:Y:S01]  /*b7c0*/  IMAD.WIDE.U32 R28, R5, R12, R124 ;  /* 0x0000000c051c7225 */ /* 0x000fe200078e007c */
[----:B------:R-:W-:Y:S02]  /*b7d0*/  SHF.R.S32.HI R25, RZ, 0x1f, R5 ;  /* 0x0000001fff197819 */ /* 0x000fe40000011405 */
[----:B------:R-:W-:Y:S01]  /*b7e0*/  LEA.HI R4, R27, R4, RZ, 0x2 ;  /* 0x000000041b047211 */ /* 0x000fe200078f10ff */
[----:B------:R-:W-:Y:S01]  /*b7f0*/  @!P0 IMAD.IADD R123, R33, 0x1, R6 ;  /* 0x00000001217b8824 */ /* 0x000fe200078e0206 */
[----:B------:R-:W-:Y:S01]  /*b800*/  IADD3 R30, P0, R31, R28, RZ ;  /* 0x0000001c1f1e7210 */ /* 0x000fe20007f1e0ff */
[----:B------:R-:W-:Y:S01]  /*b810*/  IMAD R6, R25, R12, RZ ;  /* 0x0000000c19067224 */ /* 0x000fe200078e02ff */
[----:B------:R-:W-:Y:S01]  /*b820*/  SHF.R.S32.HI R4, RZ, 0x2, R4 ;  /* 0x00000002ff047819 */ /* 0x000fe20000011404 */
[----:B------:R-:W-:Y:S01]  /*b830*/  IMAD R9, R9, -0x40, R122 ;  /* 0xffffffc009097824 */ /* 0x000fe200078e027a */
[----:B------:R-:W-:Y:S01]  /*b840*/  SHF.R.S32.HI R8, RZ, 0x1f, R2 ;  /* 0x0000001fff087819 */ /* 0x000fe20000011402 */
[----:B------:R-:W-:-:S02]  /*b850*/  IMAD R6, R5, R13, R6 ;  /* 0x0000000d05067224 */ /* 0x000fc400078e0206 */
[----:B------:R-:W-:Y:S02]  /*b860*/  IMAD.IADD R26, R122, 0x1, -R5 ;  /* 0x000000017a1a7824 */ /* 0x000fe400078e0a05 */
[----:B------:R-:W-:Y:S01]  /*b870*/  IMAD R11, R11, 0x10, R4 ;  /* 0x000000100b0b7824 */ /* 0x000fe200078e0204 */
[----:B------:R-:W-:Y:S06]  /*b880*/  @P1 BRA `(.L_x_5052) ;  /* 0x0000000000381947 */ /* 0x000fec0003800000 */
        /* <DEDUP_REMOVED lines=14> */
.L_x_5052:
[----:B------:R-:W-:Y:S05]  /*b970*/  BSYNC B0 ;  /* 0x0000000000007941 */ /* 0x000fea0003800000 */
.L_x_5051:
[----:B------:R-:W-:Y:S01]  /*b980*/  ULDC.64 UR4, c[0x0][0x2a0] ;  /* 0x0000a80000047ab9 */ /* 0x000fe20000000a00 */
[----:B------:R-:W-:Y:S01]  /*b990*/  IADD3.X R31, R123, R29, R6, P0, !PT ;  /* 0x0000001d7b1f7210 */ /* 0x000fe200007fe406 */
[----:B-1----:R-:W-:Y:S01]  /*b9a0*/  IMAD R5, R8, UR4, RZ ;  /* 0x0000000408057c24 */ /* 0x002fe2000f8e02ff */
[----:B------:R-:W-:Y:S01]  /*b9b0*/  LEA.HI R3, R3, R0, RZ, 0x2 ;  /* 0x0000000003037211 */ /* 0x000fe200078f10ff */
[----:B------:R-:W-:Y:S01]  /*b9c0*/  BSSY B0, `(.L_x_5053) ;  /* 0x000001b000007945 */ /* 0x000fe20003800000 */
[----:B------:R-:W-:Y:S01]  /*b9d0*/  ISETP.GE.AND P4, PT, R24, R9, PT ;  /* 0x000000091800720c */ /* 0x000fe20003f86270 */
[C---:B------:R-:W-:Y:S01]  /*b9e0*/  IMAD R0, R2.reuse, UR5, R5 ;  /* 0x0000000502007c24 */ /* 0x040fe2000f8e0205 */
[----:B------:R-:W-:Y:S01]  /*b9f0*/  ISETP.GE.AND P0, PT, R7, R26, PT ;  /* 0x0000001a0700720c */ /* 0x000fe20003f06270 */
[----:B------:R-:W-:Y:S01]  /*ba00*/  IMAD.WIDE.U32 R4, R2, UR4, R30 ;  /* 0x0000000402047c25 */ /* 0x000fe2000f8e001e */
[----:B------:R1:W3:Y:S01]  /*ba10*/  LDS.128 R24, [R121+0x1000] ;  /* 0x0010000079187984 */ /* 0x0002e20000000c00 */
[----:B------:R-:W-:-:S02]  /*ba20*/  SHF.R.S32.HI R3, RZ, 0x2, R3 ;  /* 0x00000002ff037819 */ /* 0x000fc40000011403 */
[----:B------:R-:W-:Y:S01]  /*ba30*/  IMAD.IADD R15, R0, 0x1, R5 ;  /* 0x00000001000f7824 */ /* 0x000fe200078e0205 */
[----:B------:R1:W4:Y:S01]  /*ba40*/  LDS.128 R28, [R121] ;  /* 0x00000000791c7984 */ /* 0x0003220000000c00 */
[----:B------:R-:W-:-:S03]  /*ba50*/  SHF.R.S32.HI R3, RZ, 0x1f, R3 ;  /* 0x0000001fff037819 */ /* 0x000fc60000011403 */
[----:B------:R1:W1:Y:S03]  /*ba60*/  LDS.128 R8, [R121+0x2000] ;  /* 0x0020000079087984 */ /* 0x0002660000000c00 */
        /* <DEDUP_REMOVED lines=14> */
[----:B---3--:R4:W-:Y:S04]  /*bb50*/  @!P1 STG.E.128 desc[UR10][R34.64+0x40], R24 ;  /* 0x0000401822009986 */ /* 0x0089e8000c101d0a */
[----:B-1----:R4:W-:Y:S02]  /*bb60*/  @!P0 STG.E.128 desc[UR10][R34.64+0x80], R8 ;  /* 0x0000800822008986 */ /* 0x0029e4000c101d0a */
.L_x_5054:
[----:B------:R-:W-:Y:S05]  /*bb70*/  BSYNC B0 ;  /* 0x0000000000007941 */ /* 0x000fea0003800000 */
.L_x_5053:
[----:B-1--4-:R1:W4:Y:S01]  /*bb80*/  LDS.128 R8, [R121+0x2800] ;  /* 0x0028000079087984 */ /* 0x0123220000000c00 */
        /* <DEDUP_REMOVED lines=16> */
[----:B--2---:R2:W-:Y:S04]  /*bc90*/  @!P2 STG.E.128 desc[UR10][R4.64], R20 ;  /* 0x000000140400a986 */ /* 0x0045e8000c101d0a */
[----:B------:R2:W-:Y:S01]  /*bca0*/  @!P1 STG.E.128 desc[UR10][R4.64+0x40], R16 ;  /* 0x0000401004009986 */ /* 0x0005e2000c101d0a */
[----:B------:R-:W-:Y:S05]  /*bcb0*/  @P0 EXIT ;  /* 0x000000000000094d */ /* 0x000fea0003800000 */
[----:B----4-:R-:W-:Y:S01]  /*bcc0*/  STG.E.128 desc[UR10][R4.64+0x80], R8 ;  /* 0x0000800804007986 */ /* 0x010fe2000c101d0a */
[----:B------:R-:W-:Y:S05]  /*bcd0*/  EXIT ;  /* 0x000000000000794d */ /* 0x000fea0003800000 */
.L_x_5055:
        /* <DEDUP_REMOVED lines=10> */
.L_x_6292:


//--------------------- .text._ZN5flash24flash_fwd_splitkv_kernelI23Flash_fwd_kernel_traitsILi96ELi64ELi64ELi4ELb0ELb0EN7cutlass6half_tE19Flash_kernel_traitsILi96ELi64ELi64ELi4ES3_EELb1ELb0ELb1ELb0ELb0ELb1ELb0ELb0EEEvNS_16Flash_fwd_paramsE --------------------------
	.section	.text._ZN5flash24flash_fwd_splitkv_kernelI23Flash_fwd_kernel_traitsILi96ELi64ELi64ELi4ELb0ELb0EN7cutlass6half_tE19Flash_kernel_traitsILi96ELi64ELi64ELi4ES3_EELb1ELb0ELb1ELb0ELb0ELb1ELb0ELb0EEEvNS_16Flash_fwd_paramsE,"ax",@progbits
	.align	128
        .global         _ZN5flash24flash_fwd_splitkv_kernelI23Flash_fwd_kernel_traitsILi96ELi64ELi64ELi4ELb0ELb0EN7cutlass6half_tE19Flash_kernel_traitsILi96ELi64ELi64ELi4ES3_EELb1ELb0ELb1ELb0ELb0ELb1ELb0ELb0EEEvNS_16Flash_fwd_paramsE
        .type           _ZN5flash24flash_fwd_splitkv_kernelI23Flash_fwd_kernel_traitsILi96ELi64ELi64ELi4ELb0ELb0EN7cutlass6half_tE19Flash_kernel_traitsILi96ELi64ELi64ELi4ES3_EELb1ELb0ELb1ELb0ELb0ELb1ELb0ELb0EEEvNS_16Flash_fwd_paramsE,@function
        .size           _ZN5flash24flash_fwd_splitkv_kernelI23Flash_fwd_kernel_traitsILi96ELi64ELi64ELi4ELb0ELb0EN7cutlass6half_tE19Flash_kernel_traitsILi96ELi64ELi64ELi4ES3_EELb1ELb0ELb1ELb0ELb0ELb1ELb0ELb0EEEvNS_16Flash_fwd_paramsE,(.L_x_6293 - _ZN5flash24flash_fwd_splitkv_kernelI23Flash_fwd_kernel_traitsILi96ELi64ELi64ELi4ELb0ELb0EN7cutlass6half_tE19Flash_kernel_traitsILi96ELi64ELi64ELi4ES3_EELb1ELb0ELb1ELb0ELb0ELb1ELb0ELb0EEEvNS_16Flash_fwd_paramsE)
        .other          _ZN5flash24flash_fwd_splitkv_kernelI23Flash_fwd_kernel_traitsILi96ELi64ELi64ELi4ELb0ELb0EN7cutlass6half_tE19Flash_kernel_traitsILi96ELi64ELi64ELi4ES3_EELb1ELb0ELb1ELb0ELb0ELb1ELb0ELb0EEEvNS_16Flash_fwd_paramsE,@"STO_CUDA_ENTRY STV_DEFAULT"
_ZN5flash24flash_fwd_splitkv_kernelI23Flash_fwd_kernel_traitsILi96ELi64ELi64ELi4ELb0ELb0EN7cutlass6half_tE19Flash_kernel_traitsILi96ELi64ELi64ELi4ES3_EELb1ELb0ELb1ELb0ELb0ELb1ELb0ELb0EEEvNS_16Flash_fwd_paramsE:
.text._ZN5flash24flash_fwd_splitkv_kernelI23Flash_fwd_kernel_traitsILi96ELi64ELi64ELi4ELb0ELb0EN7cutlass6half_tE19Flash_kernel_traitsILi96ELi64ELi64ELi4ES3_EELb1ELb0ELb1ELb0ELb0ELb1ELb0ELb0EEEvNS_16Flash_fwd_paramsE:
        /* <DEDUP_REMOVED lines=38> */
.L_x_5056:
[----:B------:R-:W1:Y:S02]  /*0260*/  LDC R4, c[0x0][0x2c8] ;  /* 0x0000b200ff047b82 */ /* 0x000e640000000800 */
.L_x_5057:
        /* <DEDUP_REMOVED lines=50> */
[----:B------:R-:W-:-:S04]  /*0590*/  IMAD R14, R9, R4, RZ ;  /* 0x00000004090e7224 */ /* 0x000fc800078e02ff */
[----:B------:R-:W-:Y:S02]  /*05a0*/  IMAD R14, R99, R5, R14 ;  /* 0x00000005630e7224 */ /* 0x000fe400078e020e */
[-C--:B--2---:R-:W-:Y:S02]  /*05b0*/  @!P0 IMAD R8, R11, R2.reuse, RZ ;  /* 0x000000020b088224 */ /* 0x084fe400078e02ff */
[----:B------:R-:W-:-:S04]  /*05c0*/  @!P0 IMAD.WIDE.U32 R16, R7, R2, RZ ;  /* 0x0000000207108225 */ /* 0x000fc800078e00ff */
[----:B------:R-:W-:Y:S02]  /*05d0*/  @!P0 IMAD R3, R7, R3, R8 ;  /* 0x0000000307038224 */ /* 0x000fe400078e0208 */
[----:B------:R-:W-:Y:S01]  /*05e0*/  @P0 IMAD.MOV.U32 R8, RZ, RZ, R12 ;  /* 0x000000ffff080224 */ /* 0x000fe200078e000c */
[----:B------:R-:W-:Y:S01]  /*05f0*/  SHF.L.U32 R12, R6, 0x3, RZ ;  /* 0x00000003060c7819 */ /* 0x000fe200000006ff */
[----:B------:R-:W-:Y:S01]  /*0600*/  @!P0 IMAD.IADD R123, R17, 0x1, R3 ;  /* 0x00000001117b8824 */ /* 0x000fe200078e0203 */
[----:B------:R-:W-:Y:S01]  /*0610*/  SHF.R.S32.HI R3, RZ, 0x2, R0 ;  /* 0x00000002ff037819 */ /* 0x000fe20000011400 */
[----:B------:R-:W-:Y:S01]  /*0620*/  IMAD R2, R7, UR4, R10 ;  /* 0x0000000407027c24 */ /* 0x000fe2000f8e020a */
[--C-:B------:R-:W-:Y:S01]  /*0630*/  SHF.R.S32.HI R13, RZ, 0x1f, R12.reuse ;  /* 0x0000001fff0d7819 */ /* 0x100fe2000001140c */
[----:B------:R-:W-:Y:S01]  /*0640*/  ULDC UR4, c[0x0][0x2c4] ;  /* 0x0000b10000047ab9 */ /* 0x000fe20000000800 */
[----:B------:R-:W-:Y:S01]  /*0650*/  @!P0 MOV R8, R16 ;  /* 0x0000001000088202 */ /* 0x000fe20000000f00 */
[----:B------:R-:W-:Y:S01]  /*0660*/  IMAD R2, R2, UR4, R99 ;  /* 0x0000000402027c24 */ /* 0x000fe2000f8e0263 */
[----:B------:R-:W-:Y:S01]  /*0670*/  ISETP.GE.AND P1, PT, R3, R122, PT ;  /* 0x0000007a0300720c */ /* 0x000fe20003f26270 */
[----:B------:R-:W-:Y:S01]  /*0680*/  IMAD.WIDE.U32 R18, R99, R4, R12 ;  /* 0x0000000463127225 */ /* 0x000fe200078e000c */
[----:B------:R-:W-:Y:S01]  /*0690*/  SHF.R.S32.HI R7, RZ, 0x1f, R10 ;  /* 0x0000001fff077819 */ /* 0x000fe2000001140a */
[----:B------:R-:W-:Y:S01]  /*06a0*/  ULDC.64 UR4, c[0x0][0x2a0] ;  /* 0x0000a80000047ab9 */ /* 0x000fe20000000a00 */
[----:B------:R-:W-:-:S02]  /*06b0*/  IADD3 R0, P3, R2, R3, RZ ;  /* 0x0000000302007210 */ /* 0x000fc40007f7e0ff */
[----:B------:R-:W-:Y:S01]  /*06c0*/  IADD3 R8, P0, R8, R18, RZ ;  /* 0x0000001208087210 */ /* 0x000fe20007f1e0ff */
[----:B------:R-:W-:Y:S01]  /*06d0*/  IMAD R17, R7, UR4, RZ ;  /* 0x0000000407117c24 */ /* 0x000fe2000f8e02ff */
[----:B------:R-:W-:Y:S02]  /*06e0*/  IADD3 R7, R3, 0x20, RZ ;  /* 0x0000002003077810 */ /* 0x000fe40007ffe0ff */
[----:B------:R-:W-:Y:S01]  /*06f0*/  IADD3.X R9, R123, R19, R14, P0, !PT ;  /* 0x000000137b097210 */ /* 0x000fe200007fe40e */
[C---:B------:R-:W-:Y:S01]  /*0700*/  IMAD R17, R10.reuse, UR5, R17 ;  /* 0x000000050a117c24 */ /* 0x040fe2000f8e0211 */
[----:B------:R-:W-:Y:S01]  /*0710*/  ISETP.GE.AND P0, PT, R7, R122, PT ;  /* 0x0000007a0700720c */ /* 0x000fe20003f06270 */
[----:B------:R-:W-:Y:S01]  /*0720*/  IMAD.WIDE.U32 R14, R10, UR4, R8 ;  /* 0x000000040a0e7c25 */ /* 0x000fe2000f8e0008 */
[----:B------:R-:W-:Y:S02]  /*0730*/  SHF.R.S32.HI R9, RZ, 0x1f, R3 ;  /* 0x0000001fff097819 */ /* 0x000fe40000011403 */
[C---:B------:R-:W-:Y:S01]  /*0740*/  IADD3 R8, R12.reuse, 0x40, RZ ;  /* 0x000000400c087810 */ /* 0x040fe20007ffe0ff */
[----:B------:R-:W-:-:S02]  /*0750*/  VIADD R10, R12, 0x20 ;  /* 0x000000200c0a7836 */ /* 0x000fc40000000000 */
        /* <DEDUP_REMOVED lines=17> */
.L_x_5060:
[----:B------:R-:W-:Y:S05]  /*0870*/  BSYNC B0 ;  /* 0x0000000000007941 */ /* 0x000fea0003800000 */
.L_x_5059:
        /* <DEDUP_REMOVED lines=20> */
.L_x_5062:
[----:B------:R-:W-:Y:S05]  /*09c0*/  BSYNC B0 ;  /* 0x0000000000007941 */ /* 0x000fea0003800000 */
.L_x_5061:
        /* <DEDUP_REMOVED lines=11> */
.L_x_5058:
        /* <DEDUP_REMOVED lines=24> */
.L_x_5063:
[----:B------:R-:W-:Y:S05]  /*0c00*/  @!P6 BRA `(.L_x_5064) ;  /* 0x000000040040e947 */ /* 0x000fea0003800000 */
[----:B------:R-:W1:Y:S01]  /*0c10*/  LDC R8, c[0x0][0x380] ;  /* 0x0000e000ff087b82 */ /* 0x000e620000000800 */
[----:B------:R-:W-:Y:S01]  /*0c20*/  LEA R21, R96, 0xffffffc0, 0x6 ;  /* 0xffffffc060157811 */ /* 0x000fe200078e30ff */
[----:B------:R-:W-:Y:S01]  /*0c30*/  ULDC.64 UR4, c[0x0][0x230] ;  /* 0x00008c0000047ab9 */ /* 0x000fe20000000a00 */
[----:B------:R-:W-:-:S05]  /*0c40*/  MOV R14, RZ ;  /* 0x000000ff000e7202 */ /* 0x000fca0000000f00 */
        /* <DEDUP_REMOVED lines=27> */
[----:B-1----:R-:W-:-:S04]  /*0e00*/  IABS R2, R9 ;  /* 0x0000000900027213 */ /* 0x002fc80000000000 */
[----:B-----5:R-:W1:Y:S08]  /*0e10*/  I2F.RP R12, R2 ;  /* 0x00000002000c7306 */ /* 0x020e700000209400 */
[----:B-1----:R-:W1:Y:S02]  /*0e20*/  MUFU.RCP R5, R12 ;  /* 0x0000000c00057308 */ /* 0x002e640000001000 */
[----:B-1----:R-:W-:-:S06]  /*0e30*/  IADD3 R5, R5, 0xffffffe, RZ ;  /* 0x0ffffffe05057810 */ /* 0x002fcc0007ffe0ff */
[----:B------:R-:W1:Y:S02]  /*0e40*/  F2I.FTZ.U32.TRUNC.NTZ R15, R5 ;  /* 0x00000005000f7305 */ /* 0x000e64000021f000 */
[----:B-1----:R-:W-:-:S04]  /*0e50*/  IMAD.MOV R3, RZ, RZ, -R15 ;  /* 0x000000ffff037224 */ /* 0x002fc800078e0a0f */
[----:B------:R-:W-:Y:S01]  /*0e60*/  IMAD R4, R3, R2, RZ ;  /* 0x0000000203047224 */ /* 0x000fe200078e02ff */
[----:B------:R-:W-:-:S03]  /*0e70*/  IABS R3, R10 ;  /* 0x0000000a00037213 */ /* 0x000fc60000000000 */
[----:B------:R-:W-:-:S04]  /*0e80*/  IMAD.HI.U32 R15, R15, R4, R14 ;  /* 0x000000040f0f7227 */ /* 0x000fc800078e000e */
[----:B------:R-:W-:-:S04]  /*0e90*/  IMAD.MOV.U32 R4, RZ, RZ, R3 ;  /* 0x000000ffff047224 */ /* 0x000fc800078e0003 */
[----:B------:R-:W-:-:S05]  /*0ea0*/  IMAD.HI.U32 R14, R15, R4, RZ ;  /* 0x000000040f0e7227 */ /* 0x000fca00078e00ff */
[----:B------:R-:W-:-:S05]  /*0eb0*/  IADD3 R3, -R14, RZ, RZ ;  /* 0x000000ff0e037210 */ /* 0x000fca0007ffe1ff */
[----:B------:R-:W-:Y:S02]  /*0ec0*/  IMAD R3, R2, R3, R4 ;  /* 0x0000000302037224 */ /* 0x000fe400078e0204 */
[----:B------:R-:W-:-:S03]  /*0ed0*/  IMAD.MOV R4, RZ, RZ, -R13 ;  /* 0x000000ffff047224 */ /* 0x000fc600078e0a0d */
[----:B------:R-:W-:Y:S01]  /*0ee0*/  ISETP.GT.U32.AND P1, PT, R2, R3, PT ;  /* 0x000000030200720c */ /* 0x000fe20003f24070 */
[----:B------:R-:W-:-:S12]  /*0ef0*/  IMAD R21, R8, R4, R21 ;  /* 0x0000000408157224 */ /* 0x000fd800078e0215 */
        /* <DEDUP_REMOVED lines=21> */
[----:B------:R-:W-:-:S04]  /*1050*/  IMAD.WIDE.U32 R8, R21, R92, R16 ;  /* 0x0000005c15087225 */ /* 0x000fc800078e0010 */
[----:B------:R-:W-:Y:S01]  /*1060*/  IMAD R4, R21, R93, R4 ;  /* 0x0000005d15047224 */ /* 0x000fe200078e0204 */
[----:B------:R-:W-:-:S03]  /*1070*/  MOV R16, R8 ;  /* 0x0000000800107202 */ /* 0x000fc60000000f00 */
[----:B------:R-:W-:Y:S02]  /*1080*/  IMAD.IADD R17, R9, 0x1, R4 ;  /* 0x0000000109117824 */ /* 0x000fe400078e0204 */
        /* <DEDUP_REMOVED lines=8> */
.L_x_5064:
        /* <DEDUP_REMOVED lines=47> */
.L_x_5066:
        /* <DEDUP_REMOVED lines=29> */
.L_x_5065:
        /* <DEDUP_REMOVED lines=8> */
[-C--:B------:R-:W-:Y:S01]  /*1650*/  LEA.HI R16, R17, R6.reuse, RZ, 0x3 ;  /* 0x0000000611107211 */ /* 0x080fe200078f18ff */
[----:B------:R-:W-:Y:S01]  /*1660*/  VIADD R120, R96, 0xffffffff ;  /* 0xffffffff60787836 */ /* 0x000fe20000000000 */
[----:B------:R-:W-:Y:S01]  /*1670*/  LOP3.LUT R3, R121, 0xfffffffc, RZ, 0xc0, !PT ;  /* 0xfffffffc79037812 */ /* 0x000fe200078ec0ff */
[----:B------:R-:W-:Y:S01]  /*1680*/  BSSY B0, `(.L_x_5067) ;  /* 0x000005c000007945 */ /* 0x000fe20003800000 */
[----:B-----5:R-:W-:Y:S01]  /*1690*/  SHF.R.S32.HI R12, RZ, 0x3, R16 ;  /* 0x00000003ff0c7819 */ /* 0x020fe20000011410 */
[----:B------:R-:W2:Y:S01]  /*16a0*/  @P0 LDC.64 R8, c[0x0][0x240] ;  /* 0x00009000ff080b82 */ /* 0x000ea20000000a00 */
[----:B------:R-:W-:Y:S01]  /*16b0*/  SHF.R.S32.HI R18, RZ, 0x2, R121 ;  /* 0x00000002ff127819 */ /* 0x000fe20000011479 */
[----:B------:R-:W-:Y:S01]  /*16c0*/  IMAD.IADD R124, R6, 0x1, -R3 ;  /* 0x00000001067c7824 */ /* 0x000fe200078e0a03 */
[----:B------:R-:W-:Y:S01]  /*16d0*/  LEA.HI R91, R17, R6, RZ, 0x5 ;  /* 0x00000006115b7211 */ /* 0x000fe200078f28ff */
[----:B------:R-:W-:Y:S01]  /*16e0*/  IMAD.SHL.U32 R27, R12, 0x40, RZ ;  /* 0x000000400c1b7824 */ /* 0x000fe200078e00ff */
[----:B------:R-:W-:Y:S01]  /*16f0*/  LEA.HI R121, R121, R18, RZ, 0x1 ;  /* 0x0000001279797211 */ /* 0x000fe200078f08ff */
[----:B------:R-:W-:Y:S01]  /*1700*/  IMAD.SHL.U32 R124, R124, 0x8, RZ ;  /* 0x000000087c7c7824 */ /* 0x000fe200078e00ff */
[----:B------:R-:W-:Y:S01]  /*1710*/  SHF.R.S32.HI R100, RZ, 0x5, R91 ;  /* 0x00000005ff647819 */ /* 0x000fe2000001145b */
[----:B------:R-:W3:Y:S01]  /*1720*/  @!P0 LDC.64 R4, c[0x0][0x228] ;  /* 0x00008a00ff048b82 */ /* 0x000ee20000000a00 */
[----:B------:R-:W-:Y:S01]  /*1730*/  LOP3.LUT R27, R27, 0xc0, RZ, 0xc0, !PT ;  /* 0x000000c01b1b7812 */ /* 0x000fe200078ec0ff */
[----:B------:R-:W-:Y:S01]  /*1740*/  VIADD R114, R124, 0x40 ;  /* 0x000000407c727836 */ /* 0x000fe20000000000 */
[----:B------:R-:W-:-:S02]  /*1750*/  LOP3.LUT R121, R121, 0x7fffffe, RZ, 0xc0, !PT ;  /* 0x07fffffe79797812 */ /* 0x000fc400078ec0ff */
[----:B------:R-:W-:Y:S02]  /*1760*/  LOP3.LUT R25, R27, 0x18, R124, 0xf8, !PT ;  /* 0x000000181b197812 */ /* 0x000fe400078ef87c */
[----:B------:R-:W-:Y:S01]  /*1770*/  SHF.R.U32.HI R26, RZ, 0x3, R27 ;  /* 0x00000003ff1a7819 */ /* 0x000fe2000001161b */
[C---:B------:R-:W-:Y:S01]  /*1780*/  IMAD.IADD R121, R18.reuse, 0x1, -R121 ;  /* 0x0000000112797824 */ /* 0x040fe200078e0a79 */
[----:B------:R-:W-:Y:S02]  /*1790*/  IADD3 R3, R18, 0x20, RZ ;  /* 0x0000002012037810 */ /* 0x000fe40007ffe0ff */
[----:B------:R-:W-:Y:S01]  /*17a0*/  LOP3.LUT R26, R25, R26, RZ, 0x3c, !PT ;  /* 0x0000001a191a7212 */ /* 0x000fe200078e3cff */
[----:B------:R-:W-:Y:S01]  /*17b0*/  IMAD R121, R100, 0x8, R121 ;  /* 0x0000000864797824 */ /* 0x000fe200078e0279 */
[-C--:B------:R-:W-:Y:S02]  /*17c0*/  ISETP.GE.AND P3, PT, R18, R11.reuse, PT ;  /* 0x0000000b1200720c */ /* 0x080fe40003f66270 */
[----:B------:R-:W-:Y:S01]  /*17d0*/  ISETP.GE.AND P2, PT, R3, R11, PT ;  /* 0x0000000b0300720c */ /* 0x000fe20003f46270 */
[----:B------:R-:W-:Y:S01]  /*17e0*/  IMAD.U32 R121, R121, 0x20, R26 ;  /* 0x0000002079797824 */ /* 0x000fe200078e001a */
[----:B------:R-:W-:Y:S01]  /*17f0*/  @!P0 SHF.R.S32.HI R11, RZ, 0x1f, R7 ;  /* 0x0000001fff0b8819 */ /* 0x000fe20000011407 */
[----:B--2---:R-:W-:Y:S01]  /*1800*/  @P0 IMAD.WIDE.U32 R26, R123, R8, RZ ;  /* 0x000000087b1a0225 */ /* 0x004fe200078e00ff */
[----:B------:R-:W-:-:S02]  /*1810*/  SHF.R.S32.HI R19, RZ, 0x1f, R18 ;  /* 0x0000001fff137819 */ /* 0x000fc40000011412 */
[----:B------:R-:W-:Y:S01]  /*1820*/  LEA.HI R17, R17, R6, RZ, 0x4 ;  /* 0x0000000611117211 */ /* 0x000fe200078f20ff */
[----:B------:R-:W-:Y:S01]  /*1830*/  @P0 IMAD R9, R123, R9, R27 ;  /* 0x000000097b090224 */ /* 0x000fe200078e021b */
[C---:B------:R-:W-:Y:S01]  /*1840*/  IADD3 R115, R124.reuse, 0x20, RZ ;  /* 0x000000207c737810 */ /* 0x040fe20007ffe0ff */
[-C--:B---3--:R-:W-:Y:S01]  /*1850*/  @!P0 IMAD R28, R11, R4.reuse, RZ ;  /* 0x000000040b1c8224 */ /* 0x088fe200078e02ff */
[----:B------:R-:W-:Y:S01]  /*1860*/  SHF.R.S32.HI R11, RZ, 0x1f, R10 ;  /* 0x0000001fff0b7819 */ /* 0x000fe2000001140a */
[C---:B------:R-:W-:Y:S01]  /*1870*/  @!P0 IMAD.WIDE.U32 R30, R7.reuse, R4, RZ ;  /* 0x00000004071e8225 */ /* 0x040fe200078e00ff */
[----:B------:R-:W-:Y:S02]  /*1880*/  @P0 MOV R4, R26 ;  /* 0x0000001a00040202 */ /* 0x000fe40000000f00 */
[----:B------:R-:W-:Y:S01]  /*1890*/  IADD3 R26, P1, R124, R20, RZ ;  /* 0x000000147c1a7210 */ /* 0x000fe20007f3e0ff */
[----:B------:R-:W-:Y:S01]  /*18a0*/  @!P0 IMAD R28, R7, R5, R28 ;  /* 0x00000005071c8224 */ /* 0x000fe200078e021c */
[----:B------:R-:W-:Y:S01]  /*18b0*/  SHF.R.S32.HI R5, RZ, 0x1f, R124 ;  /* 0x0000001fff057819 */ /* 0x000fe2000001147c */
[----:B------:R-:W-:-:S02]  /*18c0*/  @!P0 IMAD.MOV.U32 R4, RZ, RZ, R30 ;  /* 0x000000ffff048224 */ /* 0x000fc400078e001e */
[----:B------:R-:W-:Y:S02]  /*18d0*/  @!P0 IMAD.IADD R9, R31, 0x1, R28 ;  /* 0x000000011f098824 */ /* 0x000fe400078e021c */
[C---:B------:R-:W-:Y:S01]  /*18e0*/  IMAD.X R27, R5.reuse, 0x1, R0, P1 ;  /* 0x00000001051b7824 */ /* 0x040fe200008e0600 */
[----:B------:R-:W-:Y:S01]  /*18f0*/  IADD3 R28, P0, R124, R4, RZ ;  /* 0x000000047c1c7210 */ /* 0x000fe20007f1e0ff */
[----:B------:R-:W-:Y:S01]  /*1900*/  IMAD R0, R14, UR5, R15 ;  /* 0x000000050e007c24 */ /* 0x000fe2000f8e020f */
[----:B------:R-:W-:Y:S01]  /*1910*/  IADD3 R24, P1, R124, R24, RZ ;  /* 0x000000187c187210 */ /* 0x000fe20007f3e0ff */
[----:B------:R-:W-:Y:S01]  /*1920*/  IMAD.WIDE.U32 R14, R14, UR4, R26 ;  /* 0x000000040e0e7c25 */ /* 0x000fe2000f8e001a */
[----:B------:R-:W-:Y:S02]  /*1930*/  UMOV UR4, 0x400 ;  /* 0x0000040000047882 */ /* 0x000fe40000000000 */
[----:B-1----:R-:W-:Y:S01]  /*1940*/  ULEA UR4, UR8, UR4, 0x18 ;  /* 0x0000000408047291 */ /* 0x002fe2000f8ec03f */
[C---:B------:R-:W-:Y:S01]  /*1950*/  IMAD.X R29, R5.reuse, 0x1, R9, P0 ;  /* 0x00000001051d7824 */ /* 0x040fe200000e0609 */
[----:B------:R-:W-:Y:S01]  /*1960*/  IADD3.X R25, R5, R2, RZ, P1, !PT ;  /* 0x0000000205197210 */ /* 0x000fe20000ffe4ff */
[----:B------:R-:W-:-:S02]  /*1970*/  IMAD R31, R11, UR6, RZ ;  /* 0x000000060b1f7c24 */ /* 0x000fc4000f8e02ff */
[----:B------:R-:W-:Y:S01]  /*1980*/  IMAD.WIDE.U32 R28, R10, UR6, R28 ;  /* 0x000000060a1c7c25 */ /* 0x000fe2000f8e001c */
[----:B------:R-:W-:-:S03]  /*1990*/  LEA R121, R121, UR4, 0x1 ;  /* 0x0000000479797c11 */ /* 0x000fc6000f8e08ff */
[----:B------:R-:W-:Y:S02]  /*19a0*/  IMAD R31, R10, UR7, R31 ;  /* 0x000000070a1f7c24 */ /* 0x000fe4000f8e021f */
[----:B------:R-:W-:-:S04]  /*19b0*/  IMAD.WIDE R22, R23, 0x40, R18 ;  /* 0x0000004017167825 */ /* 0x000fc800078e0212 */
[----:B------:R-:W-:Y:S02]  /*19c0*/  IMAD.SHL.U32 R2, R120, 0x40, RZ ;  /* 0x0000004078027824 */ /* 0x000fe400078e00ff */
        /* <DEDUP_REMOVED lines=39> */
.L_x_5068:
[----:B------:R-:W-:Y:S05]  /*1c40*/  BSYNC B0 ;  /* 0x0000000000007941 */ /* 0x000fea0003800000 */
.L_x_5067:
        /* <DEDUP_REMOVED lines=40> */
.L_x_5070:
[----:B------:R-:W-:Y:S05]  /*1ed0*/  BSYNC B0 ;  /* 0x0000000000007941 */ /* 0x000fea0003800000 */
.L_x_5069:
[----:B------:R-:W-:Y:S01]  /*1ee0*/  IMAD.IADD R20, R85, 0x1, -R2 ;  /* 0x0000000155147824 */ /* 0x000fe200078e0a02 */
[----:B---3--:R-:W-:Y:S01]  /*1ef0*/  SHF.R.S32.HI R22, RZ, 0x4, R17 ;  /* 0x00000004ff167819 */ /* 0x008fe20000011411 */
[-C--:B------:R-:W-:Y:S01]  /*1f00*/  IMAD R98, R19, R92.reuse, RZ ;  /* 0x0000005c13627224 */ /* 0x080fe200078e02ff */
[----:B------:R-:W-:Y:S01]  /*1f10*/  BSSY B0, `(.L_x_5071) ;  /* 0x000002b000007945 */ /* 0x000fe20003800000 */
[C---:B------:R-:W-:Y:S01]  /*1f20*/  IMAD.WIDE.U32 R24, R18.reuse, R92, R24 ;  /* 0x0000005c12187225 */ /* 0x040fe200078e0018 */
[CC--:B------:R-:W-:Y:S02]  /*1f30*/  ISETP.GE.AND P0, PT, R18.reuse, R20.reuse, PT ;  /* 0x000000141200720c */ /* 0x0c0fe40003f06270 */
[C---:B------:R-:W-:Y:S01]  /*1f40*/  IADD3 R86, P5, R18.reuse, R21, RZ ;  /* 0x0000001512567210 */ /* 0x040fe20007fbe0ff */
[----:B------:R-:W-:Y:S01]  /*1f50*/  IMAD R98, R18, R93, R98 ;  /* 0x0000005d12627224 */ /* 0x000fe200078e0262 */
[----:B------:R-:W-:Y:S01]  /*1f60*/  ISETP.GE.AND P4, PT, R3, R20, PT ;  /* 0x000000140300720c */ /* 0x000fe20003f86270 */
[C---:B------:R-:W-:Y:S01]  /*1f70*/  IMAD.SHL.U32 R117, R92.reuse, 0x20, RZ ;  /* 0x000000205c757824 */ /* 0x040fe200078e00ff */
[----:B------:R-:W-:Y:S01]  /*1f80*/  SHF.L.U64.HI R116, R92, 0x5, R93 ;  /* 0x000000055c747819 */ /* 0x000fe2000001025d */
[----:B------:R-:W-:Y:S01]  /*1f90*/  IMAD.MOV.U32 R97, RZ, RZ, R24 ;  /* 0x000000ffff617224 */ /* 0x000fe200078e0018 */
[----:B------:R-:W-:-:S02]  /*1fa0*/  LEA.HI R21, R17, R22, RZ, 0x1 ;  /* 0x0000001611157211 */ /* 0x000fc400078f08ff */
[----:B------:R-:W-:-:S03]  /*1fb0*/  IADD3 R98, R25, R98, RZ ;  /* 0x0000006219627210 */ /* 0x000fc60007ffe0ff */
[----:B------:R-:W-:Y:S05]  /*1fc0*/  @P0 BRA `(.L_x_5072) ;  /* 0x00000000007c0947 */ /* 0x000fea0003800000 */
        /* <DEDUP_REMOVED lines=31> */
.L_x_5072:
[----:B------:R-:W-:Y:S05]  /*21c0*/  BSYNC B0 ;  /* 0x0000000000007941 */ /* 0x000fea0003800000 */
.L_x_5071:
        /* <DEDUP_REMOVED lines=33> */
.L_x_5074:
[----:B------:R-:W-:Y:S05]  /*23e0*/  BSYNC B0 ;  /* 0x0000000000007941 */ /* 0x000fea0003800000 */
.L_x_5073:
[----:B------:R-:W-:Y:S01]  /*23f0*/  LOP3.LUT R17, R17, 0xfffffff0, RZ, 0xc0, !PT ;  /* 0xfffffff011117812 */ /* 0x000fe200078ec0ff */
[----:B-1234-:R-:W1:Y:S01]  /*2400*/  LDC.64 R4, c[0x0][0x3c8] ;  /* 0x0000f200ff047b82 */ /* 0x01ee620000000a00 */
[----:B------:R-:W-:Y:S01]  /*2410*/  LOP3.LUT R23, R16, 0xfffffff8, RZ, 0xc0, !PT ;  /* 0xfffffff810177812 */ /* 0x000fe200078ec0ff */
[----:B------:R-:W-:Y:S01]  /*2420*/  IMAD.X R13, R19, 0x1, R13, P5 ;  /* 0x00000001130d7824 */ /* 0x000fe200028e060d */
[----:B------:R-:W-:Y:S01]  /*2430*/  LOP3.LUT R21, R21, 0xfffffffe, RZ, 0xc0, !PT ;  /* 0xfffffffe15157812 */ /* 0x000fe200078ec0ff */
[----:B------:R-:W-:Y:S01]  /*2440*/  IMAD.IADD R90, R6, 0x1, -R17 ;  /* 0x00000001065a7824 */ /* 0x000fe200078e0a11 */
[----:B------:R-:W-:Y:S01]  /*2450*/  ISETP.GE.AND P1, PT, R18, R20, PT ;  /* 0x000000141200720c */ /* 0x000fe20003f26270 */
[----:B------:R-:W-:Y:S01]  /*2460*/  IMAD.IADD R23, R6, 0x1, -R23 ;  /* 0x0000000106177824 */ /* 0x000fe200078e0a17 */
[----:B------:R-:W0:Y:S01]  /*2470*/  LDGDEPBAR ;  /* 0x00000000000079af */ /* 0x000e220000000000 */
[----:B------:R-:W-:Y:S01]  /*2480*/  IMAD.IADD R17, R22, 0x1, -R21 ;  /* 0x0000000116117824 */ /* 0x000fe200078e0a15 */
[----:B------:R-:W-:Y:S01]  /*2490*/  LEA.HI R19, R90, R90, RZ, 0x1 ;  /* 0x0000005a5a137211 */ /* 0x000fe200078f08ff */
[----:B------:R-:W-:Y:S01]  /*24a0*/  ULDC.64 UR6, c[0x0][0x3d0] ;  /* 0x0000f40000067ab9 */ /* 0x000fe20000000a00 */
[----:B------:R-:W-:Y:S01]  /*24b0*/  LEA.HI R16, R23, R23, RZ, 0x1 ;  /* 0x0000001717107211 */ /* 0x000fe200078f08ff */
[----:B------:R-:W-:Y:S01]  /*24c0*/  IMAD.WIDE.U32 R10, R7, UR6, R10 ;  /* 0x00000006070a7c25 */ /* 0x000fe2000f8e000a */
[--C-:B------:R-:W-:Y:S01]  /*24d0*/  SHF.R.S32.HI R21, RZ, 0x1, R19.reuse ;  /* 0x00000001ff157819 */ /* 0x100fe20000011413 */
[----:B------:R-:W2:Y:S01]  /*24e0*/  LDC.64 R94, c[0x0][0x250] ;  /* 0x00009400ff5e7b82 */ /* 0x000ea20000000a00 */
[----:B------:R-:W-:Y:S01]  /*24f0*/  SHF.R.S32.HI R8, RZ, 0x1f, R19 ;  /* 0x0000001fff087819 */ /* 0x000fe20000011413 */
[----:B------:R-:W-:Y:S01]  /*2500*/  IMAD.IADD R15, R15, 0x1, R0 ;  /* 0x000000010f0f7824 */ /* 0x000fe200078e0200 */
[----:B------:R-:W-:Y:S01]  /*2510*/  SHF.R.S32.HI R18, RZ, 0x1f, R7 ;  /* 0x0000001fff127819 */ /* 0x000fe20000011407 */
[----:B------:R-:W-:Y:S01]  /*2520*/  IMAD.SHL.U32 R12, R12, 0x8, RZ ;  /* 0x000000080c0c7824 */ /* 0x000fe200078e00ff */
[----:B------:R-:W-:Y:S01]  /*2530*/  ISETP.GE.AND P0, PT, R3, R20, PT ;  /* 0x000000140300720c */ /* 0x000fe20003f06270 */
[----:B------:R-:W-:Y:S01]  /*2540*/  ULDC UR5, c[0x0][0x2e8] ;  /* 0x0000ba0000057ab9 */ /* 0x000fe20000000800 */
[----:B------:R-:W-:Y:S01]  /*2550*/  SHF.R.S32.HI R3, RZ, 0x1, R16 ;  /* 0x00000001ff037819 */ /* 0x000fe20000011410 */
[----:B------:R-:W-:Y:S01]  /*2560*/  IMAD R18, R18, UR6, RZ ;  /* 0x0000000612127c24 */ /* 0x000fe2000f8e02ff */
[----:B------:R-:W-:-:S02]  /*2570*/  LOP3.LUT R16, R16, 0x7fffffe, RZ, 0xc0, !PT ;  /* 0x07fffffe10107812 */ /* 0x000fc400078ec0ff */
[----:B------:R-:W-:Y:S01]  /*2580*/  LEA.HI R8, R8, R21, RZ, 0x2 ;  /* 0x0000001508087211 */ /* 0x000fe200078f10ff */
[----:B------:R-:W-:Y:S01]  /*2590*/  IMAD R18, R7, UR7, R18 ;  /* 0x0000000707127c24 */ /* 0x000fe2000f8e0212 */
[----:B------:R-:W-:Y:S01]  /*25a0*/  SHF.R.S32.HI R9, RZ, 0x1f, R90 ;  /* 0x0000001fff097819 */ /* 0x000fe2000001145a */
[----:B------:R-:W-:Y:S01]  /*25b0*/  IMAD.IADD R16, R23, 0x1, -R16 ;  /* 0x0000000117107824 */ /* 0x000fe200078e0a10 */
[----:B------:R-:W-:Y:S01]  /*25c0*/  LOP3.LUT R8, R8, 0xfffffffc, RZ, 0xc0, !PT ;  /* 0xfffffffc08087812 */ /* 0x000fe200078ec0ff */
[----:B------:R-:W-:Y:S01]  /*25d0*/  IMAD.IADD R18, R11, 0x1, R18 ;  /* 0x000000010b127824 */ /* 0x000fe200078e0212 */
[----:B------:R-:W-:-:S04]  /*25e0*/  DEPBAR.LE SB0, 0x0 ;  /* 0x000080000000791a */ /* 0x000fc80000000000 */
[----:B------:R-:W-:Y:S01]  /*25f0*/  IMAD.IADD R8, R21, 0x1, -R8 ;  /* 0x0000000115087824 */ /* 0x000fe200078e0a08 */
[----:B------:R-:W-:Y:S01]  /*2600*/  LOP3.LUT R19, R19, 0x7fffffe, RZ, 0xc0, !PT ;  /* 0x07fffffe13137812 */ /* 0x000fe200078ec0ff */
[----:B------:R-:W-:Y:S01]  /*2610*/  IMAD R7, R17, 0x8, R16 ;  /* 0x0000000811077824 */ /* 0x000fe200078e0210 */
[----:B-1----:R-:W-:Y:S01]  /*2620*/  LEA R16, P2, R10, R4, 0x2 ;  /* 0x000000040a107211 */ /* 0x002fe200078410ff */
[----:B------:R-:W-:Y:S01]  /*2630*/  IMAD.SHL.U32 R0, R8, 0x40, RZ ;  /* 0x0000004008007824 */ /* 0x000fe200078e00ff */
[----:B------:R-:W-:Y:S01]  /*2640*/  LEA.HI R9, R9, R90, RZ, 0x3 ;  /* 0x0000005a09097211 */ /* 0x000fe200078f18ff */
[----:B------:R-:W-:Y:S01]  /*2650*/  IMAD.SHL.U32 R4, R17, 0x8, RZ ;  /* 0x0000000811047824 */ /* 0x000fe200078e00ff */
[----:B------:R-:W-:Y:S01]  /*2660*/  LEA.HI.X R17, R10, R5, R18, 0x2, P2 ;  /* 0x000000050a117211 */ /* 0x000fe200010f1412 */
[----:B------:R-:W-:Y:S01]  /*2670*/  IMAD.IADD R90, R90, 0x1, -R19 ;  /* 0x000000015a5a7824 */ /* 0x000fe200078e0a13 */
[----:B------:R-:W-:Y:S01]  /*2680*/  LOP3.LUT R11, R0, 0xc0, RZ, 0xc0, !PT ;  /* 0x000000c0000b7812 */ /* 0x000fe200078ec0ff */
[----:B------:R-:W-:Y:S01]  /*2690*/  IMAD.SHL.U32 R19, R3, 0x40, RZ ;  /* 0x0000004003137824 */ /* 0x000fe200078e00ff */
[----:B------:R-:W-:Y:S01]  /*26a0*/  ULDC.64 UR6, c[0x0][0x220] ;  /* 0x0000880000067ab9 */ /* 0x000fe20000000a00 */
[----:B------:R1:W5:Y:S01]  /*26b0*/  LDG.E R0, desc[UR12][R16.64] ;  /* 0x0000000c10007981 */ /* 0x000362000c1e1900 */
[----:B------:R-:W-:Y:S01]  /*26c0*/  IMAD.SHL.U32 R9, R9, 0x20, RZ ;  /* 0x0000002009097824 */ /* 0x000fe200078e00ff */
[----:B------:R-:W-:Y:S01]  /*26d0*/  LOP3.LUT R4, R11, 0x8, R4, 0xf8, !PT ;  /* 0x000000080b047812 */ /* 0x000fe200078ef804 */
[----:B------:R-:W-:Y:S01]  /*26e0*/  BAR.SYNC.DEFER_BLOCKING 0x0 ;  /* 0x0000000000007b1d */ /* 0x000fe20000010000 */
[----:B------:R-:W-:-:S02]  /*26f0*/  LOP3.LUT R19, R19, 0xc0, RZ, 0xc0, !PT ;  /* 0x000000c013137812 */ /* 0x000fc400078ec0ff */
[----:B------:R-:W-:Y:S02]  /*2700*/  LOP3.LUT R89, R9, 0xffffff00, RZ, 0xc0, !PT ;  /* 0xffffff0009597812 */ /* 0x000fe400078ec0ff */
[----:B------:R-:W-:Y:S02]  /*2710*/  LOP3.LUT R12, R19, 0x8, R12, 0xf8, !PT ;  /* 0x00000008130c7812 */ /* 0x000fe400078ef80c */
[----:B------:R-:W-:Y:S01]  /*2720*/  SHF.R.U32.HI R19, RZ, 0x3, R19 ;  /* 0x00000003ff137819 */ /* 0x000fe20000011613 */
[----:B------:R-:W-:Y:S01]  /*2730*/  IMAD R9, R100, 0x200, R89 ;  /* 0x0000020064097824 */ /* 0x000fe200078e0259 */
[----:B------:R-:W-:Y:S02]  /*2740*/  SHF.R.U32.HI R5, RZ, 0x3, R11 ;  /* 0x00000003ff057819 */ /* 0x000fe4000001160b */
[----:B------:R-:W-:Y:S02]  /*2750*/  LOP3.LUT R12, R12, R19, RZ, 0x3c, !PT ;  /* 0x000000130c0c7212 */ /* 0x000fe400078e3cff */
[----:B------:R-:W-:-:S03]  /*2760*/  LOP3.LUT R5, R4, R5, RZ, 0x3c, !PT ;  /* 0x0000000504057212 */ /* 0x000fc600078e3cff */
[----:B------:R-:W-:Y:S02]  /*2770*/  IMAD.U32 R112, R7, 0x20, R12 ;  /* 0x0000002007707824 */ /* 0x000fe400078e000c */
[-C--:B--2---:R-:W-:Y:S01]  /*2780*/  IMAD R7, R13, R94.reuse, RZ ;  /* 0x0000005e0d077224 */ /* 0x084fe200078e02ff */
[----:B------:R1:W-:Y:S03]  /*2790*/  @P1 STS [R121+0x6000], RZ ;  /* 0x006000ff79001388 */ /* 0x0003e60000000800 */
[C---:B------:R-:W-:Y:S02]  /*27a0*/  IMAD R7, R86.reuse, R95, R7 ;  /* 0x0000005f56077224 */ /* 0x040fe400078e0207 */
[----:B------:R-:W-:Y:S01]  /*27b0*/  IMAD.WIDE.U32 R86, R86, R94, R14 ;  /* 0x0000005e56567225 */ /* 0x000fe200078e000e */
        /* <DEDUP_REMOVED lines=12> */
[----:B------:R-:W-:Y:S02]  /*2880*/  LEA.HI.X R141, R86, UR7, R84, 0x1, P2 ;  /* 0x00000007568d7c11 */ /* 0x000fe400090f0c54 */
[----:B------:R-:W-:Y:S02]  /*2890*/  LEA R112, R112, UR4, 0x1 ;  /* 0x0000000470707c11 */ /* 0x000fe4000f8e08ff */
        /* <DEDUP_REMOVED lines=30> */
.L_x_5076:
[----:B------:R-:W-:Y:S05]  /*2a80*/  BSYNC B0 ;  /* 0x0000000000007941 */ /* 0x000fea0003800000 */
.L_x_5075:
        /* <DEDUP_REMOVED lines=31> */
.L_x_5078:
[----:B------:R-:W-:Y:S05]  /*2c80*/  BSYNC B0 ;  /* 0x0000000000007941 */ /* 0x000fea0003800000 */
.L_x_5077:
[----:B------:R-:W-:Y:S01]  /*2c90*/  LDSM.16.M88.4 R60, [R113] ;  /* 0x00000000713c783b */ /* 0x000fe20000000200 */
[----:B------:R-:W-:Y:S01]  /*2ca0*/  LOP3.LUT P1, RZ, R8, 0x2, RZ, 0xc0, !PT ;  /* 0x0000000208ff7812 */ /* 0x000fe2000782c0ff */
[----:B------:R-:W-:Y:S01]  /*2cb0*/  IMAD.MOV.U32 R8, RZ, RZ, 0x10 ;  /* 0x00000010ff087424 */ /* 0x000fe200078e00ff */
[----:B------:R-:W-:Y:S01]  /*2cc0*/  LOP3.LUT P0, RZ, R3, 0x2, RZ, 0xc0, !PT ;  /* 0x0000000203ff7812 */ /* 0x000fe2000780c0ff */
[----:B-1----:R-:W1:Y:S01]  /*2cd0*/  LDSM.16.M88.4 R16, [R112+0x3000] ;  /* 0x003000007010783b */ /* 0x002e620000000200 */
[----:B------:R-:W-:Y:S01]  /*2ce0*/  ULDC UR10, c[0x0][0x39c] ;  /* 0x0000e700000a7ab9 */ /* 0x000fe20000000800 */
[----:B------:R-:W-:Y:S01]  /*2cf0*/  LOP3.LUT R91, R91, 0xffffffe0, RZ, 0xc0, !PT ;  /* 0xffffffe05b5b7812 */ /* 0x000fe200078ec0ff */
[----:B------:R-:W-:Y:S01]  /*2d00*/  IMAD R99, R100, 0x10, R99 ;  /* 0x0000001064637824 */ /* 0x000fe200078e0263 */
[----:B------:R-:W1:Y:S01]  /*2d10*/  LDSM.16.M88.4 R36, [R112+0x3800] ;  /* 0x003800007024783b */ /* 0x000e620000000200 */
[----:B------:R-:W-:Y:S01]  /*2d20*/  SEL R4, R8, 0xfffffff0, !P1 ;  /* 0xfffffff008047807 */ /* 0x000fe20004800000 */
[----:B------:R-:W-:Y:S01]  /*2d30*/  IMAD.SHL.U32 R129, R6, 0x2, RZ ;  /* 0x0000000206817824 */ /* 0x000fe200078e00ff */
[----:B------:R-:W-:Y:S01]  /*2d40*/  SEL R3, R8, 0xfffffff0, !P0 ;  /* 0xfffffff008037807 */ /* 0x000fe20004000000 */
[----:B------:R-:W-:Y:S01]  /*2d50*/  LDSM.16.M88.4 R44, [R112+0x3400] ;  /* 0x00340000702c783b */ /* 0x000fe20000000200 */
[----:B--2--5:R-:W-:Y:S01]  /*2d60*/  FMUL.FTZ R0, R0, R7 ;  /* 0x0000000700007220 */ /* 0x024fe20000410000 */
[----:B------:R-:W-:Y:S01]  /*2d70*/  IMAD R111, R4, 0x2, R113 ;  /* 0x00000002046f7824 */ /* 0x000fe200078e0271 */
[----:B------:R-:W-:Y:S01]  /*2d80*/  LOP3.LUT R129, R129, 0x6, RZ, 0xc0, !PT ;  /* 0x0000000681817812 */ /* 0x000fe200078ec0ff */
[----:B------:R-:W-:Y:S01]  /*2d90*/  IMAD R109, R3, 0x2, R112 ;  /* 0x00000002036d7824 */ /* 0x000fe200078e0270 */
[----:B------:R-:W-:Y:S01]  /*2da0*/  LDSM.16.M88.4 R48, [R112+0x3c00] ;  /* 0x003c00007030783b */ /* 0x000fe20000000200 */
[----:B------:R-:W-:-:S03]  /*2db0*/  IMAD R90, R90, 0x20, R89 ;  /* 0x000000205a5a7824 */ /* 0x000fc600078e0259 */
[----:B---34-:R-:W-:Y:S01]  /*2dc0*/  LDSM.16.M88.4 R8, [R111] ;  /* 0x000000006f08783b */ /* 0x018fe20000000200 */
[----:B------:R-:W-:-:S03]  /*2dd0*/  IMAD.IADD R5, R5, 0x1, R90 ;  /* 0x0000000105057824 */ /* 0x000fc600078e025a */
[----:B------:R-:W2:Y:S04]  /*2de0*/  LDSM.16.M88.4 R64, [R109+0x3000] ;  /* 0x003000006d40783b */ /* 0x000ea80000000200 */
[----:B------:R-:W3:Y:S04]  /*2df0*/  LDSM.16.M88.4 R28, [R109+0x3800] ;  /* 0x003800006d1c783b */ /* 0x000ee80000000200 */
[----:B------:R-:W-:Y:S04]  /*2e00*/  LDSM.16.M88.4 R72, [R113+0x1000] ;  /* 0x001000007148783b */ /* 0x000fe80000000200 */
[----:B------:R-:W4:Y:S04]  /*2e10*/  LDSM.16.M88.4 R20, [R112+0x4000] ;  /* 0x004000007014783b */ /* 0x000f280000000200 */
[----:B------:R-:W4:Y:S01]  /*2e20*/  LDSM.16.M88.4 R32, [R109+0x3400] ;  /* 0x003400006d20783b */ /* 0x000f220000000200 */
[C---:B-1----:R-:W-:Y:S03]  /*2e30*/  HMMA.16816.F32 R12, R60.reuse, R16, RZ ;  /* 0x000000103c0c723c */ /* 0x042fe600000018ff */
[----:B------:R-:W1:Y:S04]  /*2e40*/  LDSM.16.M88.4 R68, [R109+0x3c00] ;  /* 0x003c00006d44783b */ /* 0x000e680000000200 */
[----:B------:R-:W-:Y:S01]  /*2e50*/  LDSM.16.M88.4 R56, [R111+0x1000] ;  /* 0x001000006f38783b */ /* 0x000fe20000000200 */
[C---:B------:R-:W-:Y:S03]  /*2e60*/  HMMA.16816.F32 R16, R60.reuse, R18, RZ ;  /* 0x000000123c10723c */ /* 0x040fe600000018ff */
[----:B------:R-:W1:Y:S03]  /*2e70*/  LDSM.16.M88.4 R52, [R109+0x4000] ;  /* 0x004000006d34783b */ /* 0x000e660000000200 */
[C---:B------:R-:W-:Y:S01]  /*2e80*/  HMMA.16816.F32 R40, R60.reuse, R36, RZ ;  /* 0x000000243c28723c */ /* 0x040fe200000018ff */
[----:B------:R-:W-:Y:S04]  /*2e90*/  LDSM.16.M88.4 R80, [R109+0x4400] ;  /* 0x004400006d50783b */ /* 0x000fe80000000200 */
[----:B------:R-:W-:Y:S01]  /*2ea0*/  LDSM.16.M88.4 R76, [R109+0x5000] ;  /* 0x005000006d4c783b */ /* 0x000fe20000000200 */
[----:B------:R-:W-:Y:S03]  /*2eb0*/  HMMA.16816.F32 R36, R60, R38, RZ ;  /* 0x000000263c24723c */ /* 0x000fe600000018ff */
[----:B------:R-:W0:Y:S03]  /*2ec0*/  LDGDEPBAR ;  /* 0x00000000000079af */ /* 0x000e260000000000 */
[C---:B--2---:R-:W-:Y:S06]  /*2ed0*/  HMMA.16816.F32 R12, R8.reuse, R64, R12 ;  /* 0x00000040080c723c */ /* 0x044fec000000180c */
[----:B------:R-:W-:Y:S06]  /*2ee0*/  HMMA.16816.F32 R16, R8, R66, R16 ;  /* 0x000000420810723c */ /* 0x000fec0000001810 */
[C---:B------:R-:W-:Y:S06]  /*2ef0*/  HMMA.16816.F32 R24, R60.reuse, R44, RZ ;  /* 0x0000002c3c18723c */ /* 0x040fec00000018ff */
[----:B------:R-:W-:Y:S06]  /*2f00*/  HMMA.16816.F32 R44, R60, R46, RZ ;  /* 0x0000002e3c2c723c */ /* 0x000fec00000018ff */
[C---:B---3--:R-:W-:Y:S06]  /*2f10*/  HMMA.16816.F32 R40, R8.reuse, R28, R40 ;  /* 0x0000001c0828723c */ /* 0x048fec0000001828 */
[----:B------:R-:W-:Y:S01]  /*2f20*/  HMMA.16816.F32 R36, R8, R30, R36 ;  /* 0x0000001e0824723c */ /* 0x000fe20000001824 */
[----:B------:R-:W2:Y:S05]  /*2f30*/  LDSM.16.M88.4 R28, [R112+0x4400] ;  /* 0x00440000701c783b */ /* 0x000eaa0000000200 */
[C---:B------:R-:W-:Y:S06]  /*2f40*/  HMMA.16816.F32 R64, R60.reuse, R48, RZ ;  /* 0x000000303c40723c */ /* 0x040fec00000018ff */
[----:B------:R-:W-:Y:S01]  /*2f50*/  HMMA.16816.F32 R60, R60, R50, RZ ;  /* 0x000000323c3c723c */ /* 0x000fe200000018ff */
[----:B------:R-:W-:Y:S05]  /*2f60*/  LDSM.16.M88.4 R48, [R112+0x5000] ;  /* 0x005000007030783b */ /* 0x000fea0000000200 */
[C---:B----4-:R-:W-:Y:S06]  /*2f70*/  HMMA.16816.F32 R12, R72.reuse, R20, R12 ;  /* 0x00000014480c723c */ /* 0x050fec000000180c */
[----:B------:R-:W-:Y:S01]  /*2f80*/  HMMA.16816.F32 R16, R72, R22, R16 ;  /* 0x000000164810723c */ /* 0x000fe20000001810 */
[----:B------:R-:W-:Y:S05]  /*2f90*/  LDSM.16.M88.4 R20, [R112+0x4800] ;  /* 0x004800007014783b */ /* 0x000fea0000000200 */
[C---:B------:R-:W-:Y:S06]  /*2fa0*/  HMMA.16816.F32 R24, R8.reuse, R32, R24 ;  /* 0x000000200818723c */ /* 0x040fec0000001818 */
[C---:B------:R-:W-:Y:S01]  /*2fb0*/  HMMA.16816.F32 R44, R8.reuse, R34, R44 ;  /* 0x00000022082c723c */ /* 0x040fe2000000182c */
[----:B------:R-:W3:Y:S05]  /*2fc0*/  LDSM.16.M88.4 R32, [R113+0x2000] ;  /* 0x002000007120783b */ /* 0x000eea0000000200 */
[C---:B-1----:R-:W-:Y:S06]  /*2fd0*/  HMMA.16816.F32 R64, R8.reuse, R68, R64 ;  /* 0x000000440840723c */ /* 0x042fec0000001840 */
[----:B------:R-:W-:Y:S01]  /*2fe0*/  HMMA.16816.F32 R60, R8, R70, R60 ;  /* 0x00000046083c723c */ /* 0x000fe2000000183c */
[----:B------:R-:W1:Y:S04]  /*2ff0*/  LDSM.16.M88.4 R68, [R112+0x4c00] ;  /* 0x004c00007044783b */ /* 0x000e680000000200 */
[----:B------:R-:W-:Y:S01]  /*3000*/  LDSM.16.M88.4 R8, [R111+0x2000] ;  /* 0x002000006f08783b */ /* 0x000fe20000000200 */
[C---:B------:R-:W-:Y:S06]  /*3010*/  HMMA.16816.F32 R12, R56.reuse, R52, R12 ;  /* 0x00000034380c723c */ /* 0x040fec000000180c */
[----:B------:R-:W-:Y:S01]  /*3020*/  HMMA.16816.F32 R16, R56, R54, R16 ;  /* 0x000000363810723c */ /* 0x000fe20000001810 */
[----:B------:R-:W4:Y:S05]  /*3030*/  LDSM.16.M88.4 R52, [R109+0x4800] ;  /* 0x004800006d34783b */ /* 0x000f2a0000000200 */
[C---:B--2---:R-:W-:Y:S06]  /*3040*/  HMMA.16816.F32 R24, R72.reuse, R28, R24 ;  /* 0x0000001c4818723c */ /* 0x044fec0000001818 */
[----:B------:R-:W-:Y:S01]  /*3050*/  HMMA.16816.F32 R44, R72, R30, R44 ;  /* 0x0000001e482c723c */ /* 0x000fe2000000182c */
[----:B------:R-:W2:Y:S05]  /*3060*/  LDSM.16.M88.4 R28, [R112+0x5400] ;  /* 0x00540000701c783b */ /* 0x000eaa0000000200 */
[C---:B---3--:R-:W-:Y:S06]  /*3070*/  HMMA.16816.F32 R12, R32.reuse, R48, R12 ;  /* 0x00000030200c723c */ /* 0x048fec000000180c */
[----:B------:R-:W-:Y:S01]  /*3080*/  HMMA.16816.F32 R16, R32, R50, R16 ;  /* 0x000000322010723c */ /* 0x000fe20000001810 */
[----:B------:R-:W3:Y:S05]  /*3090*/  LDSM.16.M88.4 R48, [R109+0x4c00] ;  /* 0x004c00006d30783b */ /* 0x000eea0000000200 */
[----:B------:R-:W-:Y:S06]  /*30a0*/  HMMA.16816.F32 R36, R72, R22, R36 ;  /* 0x000000164824723c */ /* 0x000fec0000001824 */
[----:B------:R-:W-:Y:S06]  /*30b0*/  HMMA.16816.F32 R24, R56, R80, R24 ;  /* 0x000000503818723c */ /* 0x000fec0000001818 */
[C---:B-1----:R-:W-:Y:S06]  /*30c0*/  HMMA.16816.F32 R64, R72.reuse, R68, R64 ;  /* 0x000000444840723c */ /* 0x042fec0000001840 */
[----:B------:R-:W-:Y:S01]  /*30d0*/  HMMA.16816.F32 R60, R72, R70, R60 ;  /* 0x00000046483c723c */ /* 0x000fe2000000183c */
[----:B------:R-:W1:Y:S05]  /*30e0*/  LDSM.16.M88.4 R68, [R112+0x5800] ;  /* 0x005800007044783b */ /* 0x000e6a0000000200 */
[----:B------:R-:W-:Y:S06]  /*30f0*/  HMMA.16816.F32 R44, R56, R82, R44 ;  /* 0x00000052382c723c */ /* 0x000fec000000182c */
[----:B------:R-:W-:Y:S01]  /*3100*/  HMMA.16816.F32 R40, R72, R20, R40 ;  /* 0x000000144828723c */ /* 0x000fe20000001828 */
[----:B------:R-:W1:Y:S04]  /*3110*/  LDSM.16.M88.4 R20, [R109+0x5400] ;  /* 0x005400006d14783b */ /* 0x000e680000000200 */
[----:B------:R-:W1:Y:S01]  /*3120*/  LDSM.16.M88.4 R72, [R112+0x5c00] ;  /* 0x005c00007048783b */ /* 0x000e620000000200 */
[----:B----4-:R-:W-:Y:S06]  /*3130*/  HMMA.16816.F32 R36, R56, R54, R36 ;  /* 0x000000363824723c */ /* 0x010fec0000001824 */
[----:B------:R-:W-:Y:S06]  /*3140*/  HMMA.16816.F32 R16, R8, R78, R16 ;  /* 0x0000004e0810723c */ /* 0x000fec0000001810 */
[C---:B--2---:R-:W-:Y:S06]  /*3150*/  HMMA.16816.F32 R24, R32.reuse, R28, R24 ;  /* 0x0000001c2018723c */ /* 0x044fec0000001818 */
[----:B------:R-:W-:Y:S01]  /*3160*/  HMMA.16816.F32 R44, R32, R30, R44 ;  /* 0x0000001e202c723c */ /* 0x000fe2000000182c */
[----:B------:R-:W2:Y:S05]  /*3170*/  LDSM.16.M88.4 R28, [R109+0x5800] ;  /* 0x005800006d1c783b */ /* 0x000eaa0000000200 */
[----:B------:R-:W-:Y:S06]  /*3180*/  HMMA.16816.F32 R12, R8, R76, R12 ;  /* 0x0000004c080c723c */ /* 0x000fec000000180c */
[----:B------:R-:W-:Y:S01]  /*3190*/  HMMA.16816.F32 R40, R56, R52, R40 ;  /* 0x000000343828723c */ /* 0x000fe20000001828 */
[----:B------:R-:W-:-:S05]  /*31a0*/  FMUL.FTZ R16, R16, UR10 ;  /* 0x0000000a10107c20 */ /* 0x000fca0008410000 */
[----:B---3--:R-:W-:Y:S01]  /*31b0*/  HMMA.16816.F32 R64, R56, R48, R64 ;  /* 0x000000303840723c */ /* 0x008fe20000001840 */
[----:B------:R-:W-:-:S05]  /*31c0*/  FMUL.FTZ R53, R19, UR10 ;  /* 0x0000000a13357c20 */ /* 0x000fca0008410000 */
[----:B------:R-:W-:Y:S01]  /*31d0*/  HMMA.16816.F32 R60, R56, R50, R60 ;  /* 0x00000032383c723c */ /* 0x000fe2000000183c */
[----:B------:R-:W-:Y:S01]  /*31e0*/  FMUL.FTZ R49, R17, UR10 ;  /* 0x0000000a11317c20 */ /* 0x000fe20008410000 */
[----:B------:R-:W-:Y:S04]  /*31f0*/  MUFU.TANH R53, R53 ;  /* 0x0000003500357308 */ /* 0x000fe80000002400 */
[----:B-1----:R-:W-:Y:S01]  /*3200*/  HMMA.16816.F32 R36, R32, R70, R36 ;  /* 0x000000462024723c */ /* 0x002fe20000001824 */
[----:B------:R-:W-:Y:S01]  /*3210*/  FMUL.FTZ R51, R18, UR10 ;  /* 0x0000000a12337c20 */ /* 0x000fe20008410000 */
[----:B------:R-:W-:Y:S01]  /*3220*/  FMUL.FTZ R3, R12, UR10 ;  /* 0x0000000a0c037c20 */ /* 0x000fe20008410000 */
[----:B------:R-:W-:Y:S02]  /*3230*/  IMAD.IADD R12, R6, 0x1, -R91 ;  /* 0x00000001060c7824 */ /* 0x000fe400078e0a5b */
[----:B------:R-:W-:Y:S01]  /*3240*/  FMUL.FTZ R13, R13, UR10 ;  /* 0x0000000a0d0d7c20 */ /* 0x000fe20008410000 */
[----:B------:R-:W-:Y:S01]  /*3250*/  FMUL.FTZ R15, R15, UR10 ;  /* 0x0000000a0f0f7c20 */ /* 0x000fe20008410000 */
[----:B------:R-:W-:Y:S01]  /*3260*/  HMMA.16816.F32 R24, R8, R20, R24 ;  /* 0x000000140818723c */ /* 0x000fe20000001818 */
[----:B------:R1:W3:Y:S01]  /*3270*/  MUFU.TANH R21, R16 ;  /* 0x0000001000157308 */ /* 0x0002e20000002400 */
[----:B------:R-:W-:-:S02]  /*3280*/  IMAD.IADD R6, R2, 0x1, R129 ;  /* 0x0000000102067824 */ /* 0x000fc400078e0281 */
[----:B------:R-:W-:Y:S02]  /*3290*/  FMUL.FTZ R14, R14, UR10 ;  /* 0x0000000a0e0e7c20 */ /* 0x000fe40008410000 */
[C---:B------:R-:W-:Y:S03]  /*32a0*/  HMMA.16816.F32 R40, R32.reuse, R68, R40 ;  /* 0x000000442028723c */ /* 0x040fe60000001828 */
[----:B------:R-:W4:Y:S03]  /*32b0*/  MUFU.TANH R51, R51 ;  /* 0x0000003300337308 */ /* 0x000f260000002400 */
[C---:B------:R-:W-:Y:S05]  /*32c0*/  HMMA.16816.F32 R64, R32.reuse, R72, R64 ;  /* 0x000000482040723c */ /* 0x040fea0000001840 */
[----:B------:R-:W4:Y:S01]  /*32d0*/  MUFU.TANH R13, R13 ;  /* 0x0000000d000d7308 */ /* 0x000f220000002400 */
[----:B-1----:R-:W1:Y:S01]  /*32e0*/  LDSM.16.M88.4 R16, [R109+0x5c00] ;  /* 0x005c00006d10783b */ /* 0x002e620000000200 */
[----:B------:R-:W-:Y:S01]  /*32f0*/  HMMA.16816.F32 R60, R32, R74, R60 ;  /* 0x0000004a203c723c */ /* 0x000fe2000000183c */
[----:B------:R-:W-:-:S04]  /*3300*/  DEPBAR.LE SB0, 0x0 ;  /* 0x000080000000791a */ /* 0x000fc80000000000 */
[----:B------:R-:W-:Y:S01]  /*3310*/  FMUL.FTZ R27, R27, UR10 ;  /* 0x0000000a1b1b7c20 */ /* 0x000fe20008410000 */
[C---:B--2---:R-:W-:Y:S01]  /*3320*/  HMMA.16816.F32 R36, R8.reuse, R30, R36 ;  /* 0x0000001e0824723c */ /* 0x044fe20000001824 */
[----:B------:R-:W-:Y:S01]  /*3330*/  SHF.R.S32.HI R33, RZ, 0x1f, R12 ;  /* 0x0000001fff217819 */ /* 0x000fe2000001140c */
[----:B------:R-:W2:Y:S01]  /*3340*/  MUFU.TANH R15, R15 ;  /* 0x0000000f000f7308 */ /* 0x000ea20000002400 */
[----:B------:R-:W-:Y:S02]  /*3350*/  FMUL.FTZ R24, R24, UR10 ;  /* 0x0000000a18187c20 */ /* 0x000fe40008410000 */
[----:B------:R-:W-:Y:S01]  /*3360*/  LEA.HI R12, R33, R12, RZ, 0x2 ;  /* 0x0000000c210c7211 */ /* 0x000fe200078f10ff */
[C---:B------:R-:W-:Y:S03]  /*3370*/  HMMA.16816.F32 R44, R8.reuse, R22, R44 ;  /* 0x00000016082c723c */ /* 0x040fe6000000182c */
[----:B------:R-:W-:Y:S01]  /*3380*/  SHF.R.S32.HI R12, RZ, 0x2, R12 ;  /* 0x00000002ff0c7819 */ /* 0x000fe2000001140c */
[----:B------:R-:W2:Y:S02]  /*3390*/  MUFU.TANH R49, R49 ;  /* 0x0000003100317308 */ /* 0x000ea40000002400 */
[----:B------:R-:W-:Y:S01]  /*33a0*/  HMMA.16816.F32 R40, R8, R28, R40 ;  /* 0x0000001c0828723c */ /* 0x000fe20000001828 */
[----:B------:R-:W-:Y:S01]  /*33b0*/  IADD3 R99, R99, 0x1, R12 ;  /* 0x0000000163637810 */ /* 0x000fe20007ffe00c */
[----:B------:R-:W-:Y:S01]  /*33c0*/  FMUL.FTZ R23, R25, UR10 ;  /* 0x0000000a19177c20 */ /* 0x000fe20008410000 */
[----:B------:R-:W-:-:S02]  /*33d0*/  VIADD R12, R6, 0x8 ;  /* 0x00000008060c7836 */ /* 0x000fc40000000000 */
[----:B------:R-:W-:Y:S01]  /*33e0*/  FMUL.FTZ R25, R26, UR10 ;  /* 0x0000000a1a197c20 */ /* 0x000fe20008410000 */
[----:B------:R-:W-:Y:S01]  /*33f0*/  IADD3 R99, R85, R99, -R122 ;  /* 0x0000006355637210 */ /* 0x000fe20007ffe87a */
[----:B------:R-:W-:Y:S04]  /*3400*/  MUFU.TANH R55, R24 ;  /* 0x0000001800377308 */ /* 0x000fe80000002400 */
[----:B------:R-:W-:Y:S02]  /*3410*/  IMAD.IADD R88, R99, 0x1, R88 ;  /* 0x0000000163587824 */ /* 0x000fe400078e0258 */
[----:B------:R-:W-:Y:S01]  /*3420*/  FMUL.FTZ R36, R36, UR10 ;  /* 0x0000000a24247c20 */ /* 0x000fe20008410000 */
[----:B------:R-:W-:Y:S01]  /*3430*/  FMUL.FTZ R38, R38, UR10 ;  /* 0x0000000a26267c20 */ /* 0x000fe20008410000 */
[----:B------:R-:W2:Y:S01]  /*3440*/  MUFU.TANH R23, R23 ;  /* 0x0000001700177308 */ /* 0x000ea20000002400 */
[----:B------:R-:W-:-:S02]  /*3450*/  VIMNMX R100, R88, R85, PT ;  /* 0x0000005558647248 */ /* 0x000fc40003fe0100 */
[----:B------:R-:W-:Y:S01]  /*3460*/  VIADDMNMX R99, R88, 0x8, R85, PT ;  /* 0x0000000858637846 */ /* 0x000fe20003800155 */
[----:B------:R-:W-:Y:S01]  /*3470*/  FMUL.FTZ R29, R44, UR10 ;  /* 0x0000000a2c1d7c20 */ /* 0x000fe20008410000 */
[----:B------:R-:W-:Y:S01]  /*3480*/  ISETP.GE.AND P4, PT, R12, R100, PT ;  /* 0x000000640c00720c */ /* 0x000fe20003f86270 */
[----:B------:R-:W-:Y:S01]  /*3490*/  FMUL.FTZ R7, R46, UR10 ;  /* 0x0000000a2e077c20 */ /* 0x000fe20008410000 */
[C---:B-1----:R-:W-:Y:S01]  /*34a0*/  HMMA.16816.F32 R64, R8.reuse, R16, R64 ;  /* 0x000000100840723c */ /* 0x042fe20000001840 */
[----:B------:R-:W-:Y:S01]  /*34b0*/  ISETP.GE.AND P1, PT, R12, R99, PT ;  /* 0x000000630c00720c */ /* 0x000fe20003f26270 */
[----:B------:R-:W-:Y:S01]  /*34c0*/  MUFU.TANH R25, R25 ;  /* 0x0000001900197308 */ /* 0x000fe20000002400 */
[----:B------:R-:W-:Y:S01]  /*34d0*/  I2FP.F32.S32 R12, R12 ;  /* 0x0000000c000c7245 */ /* 0x000fe20000201400 */
[----:B------:R-:W-:Y:S01]  /*34e0*/  FMUL.FTZ R33, R45, UR10 ;  /* 0x0000000a2d217c20 */ /* 0x000fe20008410000 */
[----:B------:R-:W-:Y:S01]  /*34f0*/  FMUL.FTZ R35, R40, UR10 ;  /* 0x0000000a28237c20 */ /* 0x000fe20008410000 */
[----:B------:R-:W-:Y:S01]  /*3500*/  HMMA.16816.F32 R60, R8, R18, R60 ;  /* 0x00000012083c723c */ /* 0x000fe2000000183c */
[----:B------:R-:W-:-:S02]  /*3510*/  VIADD R16, R6, 0x10 ;  /* 0x0000001006107836 */ /* 0x000fc40000000000 */
[-C--:B---3--:R-:W-:Y:S01]  /*3520*/  FFMA.FTZ R21, R0, R12.reuse, R21 ;  /* 0x0000000c00157223 */ /* 0x088fe20000010015 */
[----:B------:R-:W-:Y:S01]  /*3530*/  FMUL.FTZ R42, R42, UR10 ;  /* 0x0000000a2a2a7c20 */ /* 0x000fe20008410000 */
[----:B------:R-:W1:Y:S01]  /*3540*/  MUFU.TANH R27, R27 ;  /* 0x0000001b001b7308 */ /* 0x000e620000002400 */
[----:B------:R-:W-:Y:S01]  /*3550*/  FMUL.FTZ R43, R43, UR10 ;  /* 0x0000000a2b2b7c20 */ /* 0x000fe20008410000 */
[----:B------:R-:W-:Y:S01]  /*3560*/  FMUL.FTZ R8, R39, UR10 ;  /* 0x0000000a27087c20 */ /* 0x000fe20008410000 */
[C---:B------:R-:W-:Y:S02]  /*3570*/  VIADD R39, R6.reuse, 0x1 ;  /* 0x0000000106277836 */ /* 0x040fe40000000000 */
[----:B------:R-:W-:Y:S01]  /*3580*/  FMUL.FTZ R10, R37, UR10 ;  /* 0x0000000a250a7c20 */ /* 0x000fe20008410000 */
[----:B------:R-:W-:Y:S02]  /*3590*/  VIADD R37, R6, 0x9 ;  /* 0x0000000906257836 */ /* 0x000fe40000000000 */
[----:B----4-:R-:W-:Y:S01]  /*35a0*/  FFMA.FTZ R19, R0, R12, R51 ;  /* 0x0000000c00137223 */ /* 0x010fe20000010033 */
[----:B------:R-:W-:Y:S01]  /*35b0*/  VIADD R12, R6, 0x11 ;  /* 0x00000011060c7836 */ /* 0x000fe20000000000 */
[CC--:B------:R-:W-:Y:S01]  /*35c0*/  ISETP.GE.AND P3, PT, R39.reuse, R100.reuse, PT ;  /* 0x000000642700720c */ /* 0x0c0fe20003f66270 */
[----:B------:R-:W3:Y:S01]  /*35d0*/  MUFU.TANH R29, R29 ;  /* 0x0000001d001d7308 */ /* 0x000ee20000002400 */
[----:B------:R-:W-:Y:S01]  /*35e0*/  ISETP.GE.AND P0, PT, R39, R99, PT ;  /* 0x000000632700720c */ /* 0x000fe20003f06270 */
[----:B------:R-:W-:Y:S01]  /*35f0*/  FMUL.FTZ R9, R47, UR10 ;  /* 0x0000000a2f097c20 */ /* 0x000fe20008410000 */
[----:B------:R-:W-:Y:S01]  /*3600*/  I2FP.F32.S32 R39, R39 ;  /* 0x0000002700277245 */ /* 0x000fe20000201400 */
[----:B------:R-:W-:Y:S01]  /*3610*/  FMUL.FTZ R11, R41, UR10 ;  /* 0x0000000a290b7c20 */ /* 0x000fe20008410000 */
[-C--:B------:R-:W-:Y:S01]  /*3620*/  ISETP.GE.AND P5, PT, R37, R100.reuse, PT ;  /* 0x000000642500720c */ /* 0x080fe20003fa6270 */
[----:B------:R-:W-:Y:S01]  /*3630*/  FMUL.FTZ R65, R65, UR10 ;  /* 0x0000000a41417c20 */ /* 0x000fe20008410000 */
[----:B------:R-:W-:Y:S01]  /*3640*/  ISETP.GE.AND P2, PT, R37, R99, PT ;  /* 0x000000632500720c */ /* 0x000fe20003f46270 */
[CC--:B------:R-:W-:Y:S01]  /*3650*/  FFMA.FTZ R45, R0.reuse, R39.reuse, R13 ;  /* 0x00000027002d7223 */ /* 0x0c0fe2000001000d */
[----:B------:R-:W-:Y:S01]  /*3660*/  FSEL R21, R21, -INF , !P4 ;  /* 0xff80000015157808 */ /* 0x000fe20006000000 */
[----:B--2---:R-:W-:Y:S01]  /*3670*/  FFMA.FTZ R39, R0, R39, R15 ;  /* 0x0000002700277223 */ /* 0x004fe2000001000f */
[----:B------:R-:W-:Y:S01]  /*3680*/  FSEL R19, R19, -INF , !P1 ;  /* 0xff80000013137808 */ /* 0x000fe20004800000 */
[----:B------:R-:W2:Y:S01]  /*3690*/  MUFU.TANH R7, R7 ;  /* 0x0000000700077308 */ /* 0x000ea20000002400 */
[----:B------:R-:W-:Y:S01]  /*36a0*/  I2FP.F32.S32 R37, R37 ;  /* 0x0000002500257245 */ /* 0x000fe20000201400 */
[----:B------:R-:W-:Y:S01]  /*36b0*/  FMUL.FTZ R60, R60, UR10 ;  /* 0x0000000a3c3c7c20 */ /* 0x000fe20008410000 */
[C---:B------:R-:W-:Y:S01]  /*36c0*/  ISETP.GE.AND P4, PT, R12.reuse, R100, PT ;  /* 0x000000640c00720c */ /* 0x040fe20003f86270 */
[----:B------:R-:W-:Y:S01]  /*36d0*/  FMUL.FTZ R67, R67, UR10 ;  /* 0x0000000a43437c20 */ /* 0x000fe20008410000 */
[----:B------:R-:W-:Y:S01]  /*36e0*/  ISETP.GE.AND P1, PT, R12, R99, PT ;  /* 0x000000630c00720c */ /* 0x000fe20003f26270 */
[CC--:B------:R-:W-:Y:S01]  /*36f0*/  FFMA.FTZ R49, R0.reuse, R37.reuse, R49 ;  /* 0x0000002500317223 */ /* 0x0c0fe20000010031 */
[----:B------:R-:W-:Y:S01]  /*3700*/  I2FP.F32.S32 R12, R12 ;  /* 0x0000000c000c7245 */ /* 0x000fe20000201400 */
[C---:B------:R-:W-:Y:S01]  /*3710*/  FFMA.FTZ R37, R0.reuse, R37, R53 ;  /* 0x0000002500257223 */ /* 0x040fe20000010035 */
[----:B------:R-:W-:Y:S01]  /*3720*/  FSEL R45, R45, -INF , !P3 ;  /* 0xff8000002d2d7808 */ /* 0x000fe20005800000 */
[----:B------:R-:W4:Y:S01]  /*3730*/  MUFU.TANH R35, R35 ;  /* 0x0000002300237308 */ /* 0x000f220000002400 */
[----:B------:R-:W-:Y:S01]  /*3740*/  FSEL R39, R39, -INF , !P0 ;  /* 0xff80000027277808 */ /* 0x000fe20004000000 */
[----:B------:R-:W-:Y:S01]  /*3750*/  FFMA.FTZ R47, R0, R12, R23 ;  /* 0x0000000c002f7223 */ /* 0x000fe20000010017 */
[----:B------:R-:W-:Y:S01]  /*3760*/  ISETP.GE.AND P3, PT, R16, R100, PT ;  /* 0x000000641000720c */ /* 0x000fe20003f66270 */
[----:B------:R-:W-:Y:S01]  /*3770*/  VIADD R23, R6, 0x18 ;  /* 0x0000001806177836 */ /* 0x000fe20000000000 */
[-C--:B------:R-:W-:Y:S01]  /*3780*/  ISETP.GE.AND P0, PT, R16, R99.reuse, PT ;  /* 0x000000631000720c */ /* 0x080fe20003f06270 */
[----:B-1----:R-:W-:Y:S01]  /*3790*/  FFMA.FTZ R17, R0, R12, R27 ;  /* 0x0000000c00117223 */ /* 0x002fe2000001001b */
[----:B------:R-:W-:Y:S01]  /*37a0*/  I2FP.F32.S32 R16, R16 ;  /* 0x0000001000107245 */ /* 0x000fe20000201400 */
[----:B------:R-:W1:Y:S01]  /*37b0*/  MUFU.TANH R15, R42 ;  /* 0x0000002a000f7308 */ /* 0x000e620000002400 */
[----:B------:R-:W-:Y:S01]  /*37c0*/  FSEL R53, R49, -INF , !P5 ;  /* 0xff80000031357808 */ /* 0x000fe20006800000 */
[----:B------:R-:W-:Y:S01]  /*37d0*/  VIADD R12, R6, 0x20 ;  /* 0x00000020060c7836 */ /* 0x000fe20000000000 */
[----:B------:R-:W-:Y:S01]  /*37e0*/  FSEL R37, R37, -INF , !P2 ;  /* 0xff80000025257808 */ /* 0x000fe20005000000 */
[C---:B------:R-:W-:Y:S01]  /*37f0*/  FFMA.FTZ R51, R0.reuse, R16, R55 ;  /* 0x0000001000337223 */ /* 0x040fe20000010037 */
[C---:B------:R-:W-:Y:S01]  /*3800*/  ISETP.GE.AND P5, PT, R23.reuse, R100, PT ;  /* 0x000000641700720c */ /* 0x040fe20003fa6270 */
[----:B------:R-:W-:Y:S01]  /*3810*/  FFMA.FTZ R31, R0, R16, R25 ;  /* 0x00000010001f7223 */ /* 0x000fe20000010019 */
[----:B------:R-:W-:Y:S01]  /*3820*/  ISETP.GE.AND P2, PT, R23, R99, PT ;  /* 0x000000631700720c */ /* 0x000fe20003f46270 */
[----:B------:R-:W1:Y:S01]  /*3830*/  MUFU.TANH R33, R33 ;  /* 0x0000002100217308 */ /* 0x000e620000002400 */
[----:B------:R-:W-:Y:S01]  /*3840*/  I2FP.F32.S32 R23, R23 ;  /* 0x0000001700177245 */ /* 0x000fe20000201400 */
[----:B------:R-:W-:Y:S01]  /*3850*/  VIADD R16, R6, 0x19 ;  /* 0x0000001906107836 */ /* 0x000fe20000000000 */
[----:B------:R-:W-:Y:S01]  /*3860*/  FSEL R51, R51, -INF , !P3 ;  /* 0xff80000033337808 */ /* 0x000fe20005800000 */
[----:B------:R-:W-:Y:S01]  /*3870*/  FMUL.FTZ R64, R64, UR10 ;  /* 0x0000000a40407c20 */ /* 0x000fe20008410000 */
[----:B------:R-:W-:Y:S01]  /*3880*/  FSEL R31, R31, -INF , !P0 ;  /* 0xff8000001f1f7808 */ /* 0x000fe20004000000 */
[----:B---3--:R-:W-:Y:S01]  /*3890*/  FFMA.FTZ R29, R0, R23, R29 ;  /* 0x00000017001d7223 */ /* 0x008fe2000001001d */
[CC--:B------:R-:W-:Y:S01]  /*38a0*/  ISETP.GE.AND P3, PT, R16.reuse, R100.reuse, PT ;  /* 0x000000641000720c */ /* 0x0c0fe20003f66270 */
[----:B------:R-:W3:Y:S01]  /*38b0*/  MUFU.TANH R9, R9 ;  /* 0x0000000900097308 */ /* 0x000ee20000002400 */
[----:B------:R-:W-:Y:S01]  /*38c0*/  ISETP.GE.AND P0, PT, R16, R99, PT ;  /* 0x000000631000720c */ /* 0x000fe20003f06270 */
[----:B--2---:R-:W-:Y:S01]  /*38d0*/  FFMA.FTZ R23, R0, R23, R7 ;  /* 0x0000001700177223 */ /* 0x004fe20000010007 */
[----:B------:R-:W-:Y:S01]  /*38e0*/  FSEL R47, R47, -INF , !P4 ;  /* 0xff8000002f2f7808 */ /* 0x000fe20006000000 */
[----:B------:R-:W-:Y:S01]  /*38f0*/  FMUL.FTZ R66, R66, UR10 ;  /* 0x0000000a42427c20 */ /* 0x000fe20008410000 */
[----:B------:R-:W-:Y:S01]  /*3900*/  FSEL R17, R17, -INF , !P1 ;  /* 0xff80000011117808 */ /* 0x000fe20004800000 */
[----:B------:R-:W-:Y:S01]  /*3910*/  FMUL.FTZ R62, R62, UR10 ;  /* 0x0000000a3e3e7c20 */ /* 0x000fe20008410000 */
[C---:B------:R-:W-:Y:S01]  /*3920*/  ISETP.GE.AND P4, PT, R12.reuse, R100, PT ;  /* 0x000000640c00720c */ /* 0x040fe20003f86270 */
[----:B------:R-:W2:Y:S01]  /*3930*/  MUFU.TANH R13, R43 ;  /* 0x0000002b000d7308 */ /* 0x000ea20000002400 */
[----:B------:R-:W-:Y:S01]  /*3940*/  ISETP.GE.AND P1, PT, R12, R99, PT ;  /* 0x000000630c00720c */ /* 0x000fe20003f26270 */
[----:B------:R-:W-:Y:S01]  /*3950*/  FMUL.FTZ R61, R61, UR10 ;  /* 0x0000000a3d3d7c20 */ /* 0x000fe20008410000 */
[----:B------:R-:W-:Y:S01]  /*3960*/  I2FP.F32.S32 R12, R12 ;  /* 0x0000000c000c7245 */ /* 0x000fe20000201400 */
[----:B------:R-:W-:Y:S01]  /*3970*/  FMUL.FTZ R63, R63, UR10 ;  /* 0x0000000a3f3f7c20 */ /* 0x000fe20008410000 */
[----:B------:R-:W-:-:S02]  /*3980*/  FSEL R49, R29, -INF , !P5 ;  /* 0xff8000001d317808 */ /* 0x000fc40006800000 */
[----:B------:R-:W-:Y:S01]  /*3990*/  FSEL R23, R23, -INF , !P2 ;  /* 0xff80000017177808 */ /* 0x000fe20005000000 */
[----:B------:R3:W2:Y:S01]  /*39a0*/  MUFU.TANH R25, R10 ;  /* 0x0000000a00197308 */ /* 0x0006a20000002400 */
[CC--:B----4-:R-:W-:Y:S01]  /*39b0*/  FFMA.FTZ R35, R0.reuse, R12.reuse, R35 ;  /* 0x0000000c00237223 */ /* 0x0d0fe20000010023 */
[----:B-1----:R-:W-:Y:S01]  /*39c0*/  FFMA.FTZ R131, R0, R12, R15 ;  /* 0x0000000c00837223 */ /* 0x002fe2000001000f */
[----:B------:R-:W-:-:S03]  /*39d0*/  VIADD R12, R6, 0x28 ;  /* 0x00000028060c7836 */ /* 0x000fc60000000000 */
[----:B------:R-:W-:Y:S02]  /*39e0*/  FSEL R143, R35, -INF , !P4 ;  /* 0xff800000238f7808 */ /* 0x000fe40006000000 */
[----:B------:R1:W4:Y:S01]  /*39f0*/  MUFU.TANH R55, R8 ;  /* 0x0000000800377308 */ /* 0x0003220000002400 */
[----:B------:R-:W-:-:S07]  /*3a00*/  FSEL R131, R131, -INF , !P1 ;  /* 0xff80000083837808 */ /* 0x000fce0004800000 */
[----:B------:R-:W-:Y:S01]  /*3a10*/  MUFU.TANH R41, R36 ;  /* 0x0000002400297308 */ /* 0x000fe20000002400 */
[----:B---3--:R-:W-:Y:S01]  /*3a20*/  I2FP.F32.S32 R10, R16 ;  /* 0x00000010000a7245 */ /* 0x008fe20000201400 */
[----:B------:R-:W-:-:S04]  /*3a30*/  VIADD R16, R6, 0x21 ;  /* 0x0000002106107836 */ /* 0x000fc80000000000 */
[----:B------:R-:W-:Y:S01]  /*3a40*/  FFMA.FTZ R33, R0, R10, R33 ;  /* 0x0000000a00217223 */ /* 0x000fe20000010021 */
[C---:B------:R-:W-:Y:S01]  /*3a50*/  ISETP.GE.AND P5, PT, R16.reuse, R100, PT ;  /* 0x000000641000720c */ /* 0x040fe20003fa6270 */
[----:B------:R-:W-:Y:S01]  /*3a60*/  MUFU.TANH R27, R38 ;  /* 0x00000026001b7308 */ /* 0x000fe20000002400 */
[-C--:B------:R-:W-:Y:S01]  /*3a70*/  ISETP.GE.AND P2, PT, R16, R99.reuse, PT ;  /* 0x000000631000720c */ /* 0x080fe20003f46270 */
[----:B-1----:R-:W-:Y:S01]  /*3a80*/  VIADD R8, R6, 0x29 ;  /* 0x0000002906087836 */ /* 0x002fe20000000000 */
[----:B------:R-:W-:Y:S01]  /*3a90*/  I2FP.F32.S32 R16, R16 ;  /* 0x0000001000107245 */ /* 0x000fe20000201400 */
[----:B------:R-:W-:Y:S01]  /*3aa0*/  FFMA.FTZ R10, R0, R10, R9 ;  /* 0x0000000a000a7223 */ /* 0x000fe20000010009 */
[----:B------:R-:W-:Y:S02]  /*3ab0*/  FSEL R43, R33, -INF , !P3 ;  /* 0xff800000212b7808 */ /* 0x000fe40005800000 */
[----:B------:R-:W-:Y:S01]  /*3ac0*/  ISETP.GE.AND P4, PT, R8, R100, PT ;  /* 0x000000640800720c */ /* 0x000fe20003f86270 */
[----:B------:R-:W1:Y:S01]  /*3ad0*/  MUFU.TANH R11, R11 ;  /* 0x0000000b000b7308 */ /* 0x000e620000002400 */
[----:B--2---:R-:W-:Y:S01]  /*3ae0*/  FFMA.FTZ R13, R0, R16, R13 ;  /* 0x00000010000d7223 */ /* 0x004fe2000001000d */
[----:B------:R-:W-:-:S02]  /*3af0*/  ISETP.GE.AND P1, PT, R8, R99, PT ;  /* 0x000000630800720c */ /* 0x000fc40003f26270 */
[----:B------:R-:W-:Y:S02]  /*3b00*/  I2FP.F32.S32 R8, R8 ;  /* 0x0000000800087245 */ /* 0x000fe40000201400 */
[----:B------:R-:W-:Y:S01]  /*3b10*/  FSEL R15, R10, -INF , !P0 ;  /* 0xff8000000a0f7808 */ /* 0x000fe20004000000 */
[----:B------:R-:W-:Y:S01]  /*3b20*/  VIADD R10, R6, 0x31 ;  /* 0x00000031060a7836 */ /* 0x000fe20000000000 */
[----:B------:R-:W2:Y:S01]  /*3b30*/  MUFU.TANH R29, R60 ;  /* 0x0000003c001d7308 */ /* 0x000ea20000002400 */
[----:B------:R-:W-:Y:S01]  /*3b40*/  ISETP.GE.AND P3, PT, R12, R100, PT ;  /* 0x000000640c00720c */ /* 0x000fe20003f66270 */
[-C--:B------:R-:W-:Y:S01]  /*3b50*/  FFMA.FTZ R25, R0, R8.reuse, R25 ;  /* 0x0000000800197223 */ /* 0x080fe20000010019 */
[----:B------:R-:W-:Y:S01]  /*3b60*/  ISETP.GE.AND P0, PT, R12, R99, PT ;  /* 0x000000630c00720c */ /* 0x000fe20003f06270 */
[----:B----4-:R-:W-:Y:S01]  /*3b70*/  FFMA.FTZ R55, R0, R8, R55 ;  /* 0x0000000800377223 */ /* 0x010fe20000010037 */
[----:B------:R-:W-:Y:S01]  /*3b80*/  FSEL R85, R13, -INF , !P2 ;  /* 0xff8000000d557808 */ /* 0x000fe20005000000 */
[----:B------:R-:W-:Y:S01]  /*3b90*/  VIADD R8, R6, 0x38 ;  /* 0x0000003806087836 */ /* 0x000fe20000000000 */
[----:B------:R-:W-:Y:S01]  /*3ba0*/  I2FP.F32.S32 R12, R12 ;  /* 0x0000000c000c7245 */ /* 0x000fe20000201400 */
[----:B------:R-:W3:Y:S01]  /*3bb0*/  MUFU.TANH R7, R64 ;  /* 0x0000004000077308 */ /* 0x000ee20000002400 */
[----:B-1----:R-:W-:Y:S01]  /*3bc0*/  FFMA.FTZ R11, R0, R16, R11 ;  /* 0x00000010000b7223 */ /* 0x002fe2000001000b */
[----:B------:R-:W-:-:S02]  /*3bd0*/  FSEL R133, R25, -INF , !P4 ;  /* 0xff80000019857808 */ /* 0x000fc40006000000 */
[CC--:B------:R-:W-:Y:S01]  /*3be0*/  FFMA.FTZ R35, R0.reuse, R12.reuse, R41 ;  /* 0x0000000c00237223 */ /* 0x0c0fe20000010029 */
[----:B------:R-:W-:Y:S01]  /*3bf0*/  FFMA.FTZ R27, R0, R12, R27 ;  /* 0x0000000c001b7223 */ /* 0x000fe2000001001b */
[----:B------:R-:W-:Y:S01]  /*3c00*/  FSEL R105, R55, -INF , !P1 ;  /* 0xff80000037697808 */ /* 0x000fe20004800000 */
[----:B------:R-:W-:Y:S01]  /*3c10*/  VIADD R12, R6, 0x30 ;  /* 0x00000030060c7836 */ /* 0x000fe20000000000 */
[----:B------:R-:W-:Y:S01]  /*3c20*/  MUFU.TANH R65, R65 ;  /* 0x0000004100417308 */ /* 0x000fe20000002400 */
[C---:B------:R-:W-:Y:S02]  /*3c30*/  ISETP.GE.AND P4, PT, R8.reuse, R100, PT ;  /* 0x000000640800720c */ /* 0x040fe40003f86270 */
[----:B------:R-:W-:Y:S02]  /*3c40*/  ISETP.GE.AND P1, PT, R8, R99, PT ;  /* 0x000000630800720c */ /* 0x000fe40003f26270 */
[----:B------:R-:W-:Y:S02]  /*3c50*/  I2FP.F32.S32 R8, R8 ;  /* 0x0000000800087245 */ /* 0x000fe40000201400 */
[----:B------:R-:W-:Y:S01]  /*3c60*/  FSEL R35, R35, -INF , !P3 ;  /* 0xff80000023237808 */ /* 0x000fe20005800000 */
[----:B------:R-:W1:Y:S01]  /*3c70*/  MUFU.TANH R9, R66 ;  /* 0x0000004200097308 */ /* 0x000e620000002400 */
[----:B------:R-:W-:Y:S01]  /*3c80*/  FSEL R33, R27, -INF , !P0 ;  /* 0xff8000001b217808 */ /* 0x000fe20004000000 */
[----:B--2---:R-:W-:Y:S01]  /*3c90*/  FFMA.FTZ R29, R0, R8, R29 ;  /* 0x00000008001d7223 */ /* 0x004fe2000001001d */
[----:B------:R-:W-:-:S02]  /*3ca0*/  FSEL R89, R11, -INF , !P5 ;  /* 0xff8000000b597808 */ /* 0x000fc40006800000 */
[C---:B------:R-:W-:Y:S02]  /*3cb0*/  ISETP.GE.AND P3, PT, R10.reuse, R100, PT ;  /* 0x000000640a00720c */ /* 0x040fe40003f66270 */
[----:B------:R-:W-:Y:S01]  /*3cc0*/  ISETP.GE.AND P0, PT, R10, R99, PT ;  /* 0x000000630a00720c */ /* 0x000fe20003f06270 */
[----:B------:R-:W2:Y:S01]  /*3cd0*/  MUFU.TANH R67, R67 ;  /* 0x0000004300437308 */ /* 0x000ea20000002400 */
[----:B------:R-:W-:Y:S02]  /*3ce0*/  I2FP.F32.S32 R11, R12 ;  /* 0x0000000c000b7245 */ /* 0x000fe40000201400 */
[----:B------:R-:W-:Y:S02]  /*3cf0*/  I2FP.F32.S32 R10, R10 ;  /* 0x0000000a000a7245 */ /* 0x000fe40000201400 */
[----:B------:R-:W-:Y:S01]  /*3d00*/  ISETP.GE.AND P5, PT, R12, R100, PT ;  /* 0x000000640c00720c */ /* 0x000fe20003fa6270 */
[----:B---3--:R-:W-:Y:S01]  /*3d10*/  FFMA.FTZ R7, R0, R11, R7 ;  /* 0x0000000b00077223 */ /* 0x008fe20000010007 */
[----:B------:R-:W-:Y:S01]  /*3d20*/  ISETP.GE.AND P2, PT, R12, R99, PT ;  /* 0x000000630c00720c */ /* 0x000fe20003f46270 */
[----:B------:R-:W3:Y:S01]  /*3d30*/  MUFU.TANH R13, R62 ;  /* 0x0000003e000d7308 */ /* 0x000ee20000002400 */
[C---:B-1----:R-:W-:Y:S01]  /*3d40*/  FFMA.FTZ R9, R0.reuse, R11, R9 ;  /* 0x0000000b00097223 */ /* 0x042fe20000010009 */
[----:B------:R-:W-:Y:S01]  /*3d50*/  FFMA.FTZ R65, R0, R10, R65 ;  /* 0x0000000a00417223 */ /* 0x000fe20000010041 */
[----:B------:R-:W-:-:S02]  /*3d60*/  FSEL R101, R29, -INF , !P4 ;  /* 0xff8000001d657808 */ /* 0x000fc40006000000 */
[----:B------:R-:W-:Y:S02]  /*3d70*/  ISETP.GE.AND P4, PT, R96, 0x2, PT ;  /* 0x000000026000780c */ /* 0x000fe40003f86270 */
[----:B------:R-:W-:Y:S01]  /*3d80*/  FSEL R103, R7, -INF , !P5 ;  /* 0xff80000007677808 */ /* 0x000fe20006800000 */
[----:B------:R-:W1:Y:S01]  /*3d90*/  MUFU.TANH R3, R3 ;  /* 0x0000000300037308 */ /* 0x000e620000002400 */
[----:B--2---:R-:W-:Y:S01]  /*3da0*/  FFMA.FTZ R26, R0, R10, R67 ;  /* 0x0000000a001a7223 */ /* 0x004fe20000010043 */
[----:B------:R-:W-:Y:S02]  /*3db0*/  FSEL R27, R9, -INF , !P2 ;  /* 0xff800000091b7808 */ /* 0x000fe40005000000 */
[----:B------:R-:W-:Y:S02]  /*3dc0*/  FSEL R102, R65, -INF , !P3 ;  /* 0xff80000041667808 */ /* 0x000fe40005800000 */
[----:B------:R-:W-:Y:S02]  /*3dd0*/  FSEL R26, R26, -INF , !P0 ;  /* 0xff8000001a1a7808 */ /* 0x000fe40004000000 */
[----:B------:R-:W2:Y:S01]  /*3de0*/  MUFU.TANH R25, R14 ;  /* 0x0000000e00197308 */ /* 0x000ea20000002400 */
[----:B---3--:R-:W-:Y:S01]  /*3df0*/  FFMA.FTZ R13, R0, R8, R13 ;  /* 0x00000008000d7223 */ /* 0x008fe2000001000d */
[C---:B------:R-:W-:Y:S01]  /*3e00*/  VIADD R8, R6.reuse, 0x39 ;  /* 0x0000003906087836 */ /* 0x040fe20000000000 */
[----:B------:R-:W-:Y:S01]  /*3e10*/  BAR.SYNC.DEFER_BLOCKING 0x0 ;  /* 0x0000000000007b1d */ /* 0x000fe20000010000 */
[----:B------:R-:W-:-:S02]  /*3e20*/  ISETP.GE.AND P5, PT, R6, R100, PT ;  /* 0x000000640600720c */ /* 0x000fc40003fa6270 */
[-C--:B------:R-:W-:Y:S02]  /*3e30*/  ISETP.GE.AND P2, PT, R6, R99.reuse, PT ;  /* 0x000000630600720c */ /* 0x080fe40003f46270 */
[C---:B------:R-:W-:Y:S01]  /*3e40*/  ISETP.GE.AND P3, PT, R8.reuse, R100, PT ;  /* 0x000000640800720c */ /* 0x040fe20003f66270 */
[----:B------:R-:W3:Y:S01]  /*3e50*/  MUFU.TANH R61, R61 ;  /* 0x0000003d003d7308 */ /* 0x000ee20000002400 */
[----:B------:R-:W-:Y:S02]  /*3e60*/  ISETP.GE.AND P0, PT, R8, R99, PT ;  /* 0x000000630800720c */ /* 0x000fe40003f06270 */
[----:B------:R-:W-:Y:S02]  /*3e70*/  I2FP.F32.S32 R6, R6 ;  /* 0x0000000600067245 */ /* 0x000fe40000201400 */
[----:B------:R-:W-:-:S03]  /*3e80*/  I2FP.F32.S32 R8, R8 ;  /* 0x0000000800087245 */ /* 0x000fc60000201400 */
[----:B------:R-:W4:Y:S01]  /*3e90*/  MUFU.TANH R63, R63 ;  /* 0x0000003f003f7308 */ /* 0x000f220000002400 */
[CC--:B-1----:R-:W-:Y:S01]  /*3ea0*/  FFMA.FTZ R3, R0.reuse, R6.reuse, R3 ;  /* 0x0000000600037223 */ /* 0x0c2fe20000010003 */
[----:B--2---:R-:W-:Y:S01]  /*3eb0*/  FFMA.FTZ R41, R0, R6, R25 ;  /* 0x0000000600297223 */ /* 0x004fe20000010019 */
[----:B------:R-:W-:-:S03]  /*3ec0*/  FSEL R25, R13, -INF , !P1 ;  /* 0xff8000000d197808 */ /* 0x000fc60004800000 */
[----:B------:R-:W-:Y:S02]  /*3ed0*/  FSEL R29, R3, -INF , !P5 ;  /* 0xff800000031d7808 */ /* 0x000fe40006800000 */
[----:B------:R-:W-:Y:S01]  /*3ee0*/  FSEL R41, R41, -INF , !P2 ;  /* 0xff80000029297808 */ /* 0x000fe20005000000 */
[----:B---3--:R-:W-:-:S05]  /*3ef0*/  FFMA.FTZ R61, R0, R8, R61 ;  /* 0x00000008003d7223 */ /* 0x008fca000001003d */
[----:B------:R-:W-:Y:S01]  /*3f00*/  FSEL R91, R61, -INF , !P3 ;  /* 0xff8000003d5b7808 */ /* 0x000fe20005800000 */
[----:B----4-:R-:W-:-:S05]  /*3f10*/  FFMA.FTZ R24, R0, R8, R63 ;  /* 0x0000000800187223 */ /* 0x010fca000001003f */
        /* <DEDUP_REMOVED lines=62> */
.L_x_5080:
[----:B------:R-:W-:-:S04]  /*4300*/  LEA R16, -R92, RZ, 0x6 ;  /* 0x000000ff5c107211 */ /* 0x000fc800078e31ff */
[----:B------:R-:W-:-:S07]  /*4310*/  SHF.R.S32.HI R57, RZ, 0x1f, R16 ;  /* 0x0000001fff397819 */ /* 0x000fce0000011410 */
.L_x_5081:
        /* <DEDUP_REMOVED lines=66> */
.L_x_5083:
[----:B------:R-:W-:Y:S05]  /*4740*/  BSYNC B0 ;  /* 0x0000000000007941 */ /* 0x000fea0003800000 */
.L_x_5082:
[----:B------:R-:W0:Y:S01]  /*4750*/  LDGDEPBAR ;  /* 0x00000000000079af */ /* 0x000e220000000000 */
[----:B------:R-:W-:Y:S02]  /*4760*/  MOV R97, R55 ;  /* 0x0000003700617202 */ /* 0x000fe40000000f00 */
[----:B------:R-:W-:-:S07]  /*4770*/  MOV R98, R14 ;  /* 0x0000000e00627202 */ /* 0x000fce0000000f00 */
.L_x_5079:
        /* <DEDUP_REMOVED lines=27> */
[----:B------:R-:W-:Y:S01]  /*4930*/  FMNMX.FTZ R3, R27, R6, !PT ;  /* 0x000000061b037209 */ /* 0x000fe20007810000 */
[----:B------:R-:W-:Y:S01]  /*4940*/  LDSM.16.MT88.4 R80, [R110+0x6000] ;  /* 0x006000006e50783b */ /* 0x000fe20000004200 */
[----:B------:R-:W-:Y:S02]  /*4950*/  FMNMX.FTZ R2, R101, R2, !PT ;  /* 0x0000000265027209 */ /* 0x000fe40007810000 */
[----:B------:R-:W-:Y:S01]  /*4960*/  FMNMX.FTZ R6, R26, R3, !PT ;  /* 0x000000031a067209 */ /* 0x000fe20007810000 */
[----:B------:R-:W-:Y:S01]  /*4970*/  LDSM.16.MT88.4 R72, [R110+0x7000] ;  /* 0x007000006e48783b */ /* 0x000fe20000004200 */
[----:B------:R-:W-:Y:S02]  /*4980*/  FMNMX.FTZ R7, R91, R2, !PT ;  /* 0x000000025b077209 */ /* 0x000fe40007810000 */
[----:B------:R-:W-:-:S02]  /*4990*/  FMNMX.FTZ R9, R25, R6, !PT ;  /* 0x0000000619097209 */ /* 0x000fc40007810000 */
[----:B------:R-:W-:Y:S01]  /*49a0*/  LEA R108, R4, R110, 0x1 ;  /* 0x0000006e046c7211 */ /* 0x000fe200078e08ff */
[----:B------:R-:W1:Y:S01]  /*49b0*/  SHFL.BFLY PT, R2, R7, 0x2, 0x1f ;  /* 0x0c401f0007027f89 */ /* 0x000e6200000e0000 */
[----:B------:R-:W-:-:S03]  /*49c0*/  FMNMX.FTZ R9, R24, R9, !PT ;  /* 0x0000000918097209 */ /* 0x000fc60007810000 */
[----:B------:R-:W-:Y:S04]  /*49d0*/  LDSM.16.MT88.4 R76, [R108+0x6000] ;  /* 0x006000006c4c783b */ /* 0x000fe80000004200 */
[----:B------:R-:W2:Y:S04]  /*49e0*/  SHFL.BFLY PT, R6, R9, 0x2, 0x1f ;  /* 0x0c401f0009067f89 */ /* 0x000ea800000e0000 */
[----:B------:R-:W-:Y:S01]  /*49f0*/  LDSM.16.MT88.4 R68, [R108+0x7000] ;  /* 0x007000006c44783b */ /* 0x000fe20000004200 */
        /* <DEDUP_REMOVED lines=25> */
[----:B------:R-:W-:Y:S01]  /*4b90*/  FFMA.FTZ R20, R43, UR11, -R128 ;  /* 0x0000000b2b147c23 */ /* 0x000fe20008010880 */
[----:B------:R-:W1:Y:S01]  /*4ba0*/  MUFU.EX2 R34, R34 ;  /* 0x0000002200227308 */ /* 0x000e620000000800 */
[--C-:B------:R-:W-:Y:S01]  /*4bb0*/  FFMA.FTZ R31, R31, UR11, -R28.reuse ;  /* 0x0000000b1f1f7c23 */ /* 0x100fe2000801081c */
[--C-:B------:R-:W-:Y:S01]  /*4bc0*/  FFMA.FTZ R30, R17, UR11, -R28.reuse ;  /* 0x0000000b111e7c23 */ /* 0x100fe2000801081c */
[--C-:B------:R-:W-:Y:S01]  /*4bd0*/  FFMA.FTZ R23, R23, UR11, -R28.reuse ;  /* 0x0000000b17177c23 */ /* 0x100fe2000801081c */
[----:B------:R-:W-:Y:S01]  /*4be0*/  FFMA.FTZ R22, R15, UR11, -R28 ;  /* 0x0000000b0f167c23 */ /* 0x000fe2000801081c */
[----:B------:R-:W2:Y:S01]  /*4bf0*/  LDSM.16.MT88.4 R40, [R110+0x8000] ;  /* 0x008000006e28783b */ /* 0x000ea20000004200 */
[--C-:B------:R-:W-:Y:S01]  /*4c00*/  FFMA.FTZ R90, R143, UR11, -R128.reuse ;  /* 0x0000000b8f5a7c23 */ /* 0x100fe20008010880 */
[--C-:B------:R-:W-:Y:S01]  /*4c10*/  FFMA.FTZ R89, R89, UR11, -R128.reuse ;  /* 0x0000000b59597c23 */ /* 0x100fe20008010880 */
[----:B------:R-:W-:Y:S01]  /*4c20*/  MUFU.EX2 R135, R135 ;  /* 0x0000008700877308 */ /* 0x000fe20000000800 */
[----:B------:R-:W3:Y:S01]  /*4c30*/  LDSM.16.MT88.4 R12, [R110+0x7400] ;  /* 0x007400006e0c783b */ /* 0x000ee20000004200 */
[----:B------:R-:W-:Y:S01]  /*4c40*/  FFMA.FTZ R35, R35, UR11, -R128 ;  /* 0x0000000b23237c23 */ /* 0x000fe20008010880 */
[--C-:B------:R-:W-:Y:S01]  /*4c50*/  FFMA.FTZ R85, R85, UR11, -R28.reuse ;  /* 0x0000000b55557c23 */ /* 0x100fe2000801081c */
[----:B------:R-:W-:Y:S01]  /*4c60*/  FFMA.FTZ R33, R33, UR11, -R28 ;  /* 0x0000000b21217c23 */ /* 0x000fe2000801081c */
[----:B------:R-:W4:Y:S01]  /*4c70*/  LDSM.16.MT88.4 R16, [R110+0x6400] ;  /* 0x006400006e10783b */ /* 0x000f220000004200 */
[--C-:B------:R-:W-:Y:S01]  /*4c80*/  FFMA.FTZ R133, R133, UR11, -R128.reuse ;  /* 0x0000000b85857c23 */ /* 0x100fe20008010880 */
[--C-:B------:R-:W-:Y:S01]  /*4c90*/  FFMA.FTZ R103, R103, UR11, -R128.reuse ;  /* 0x0000000b67677c23 */ /* 0x100fe20008010880 */
[----:B------:R-:W5:Y:S01]  /*4ca0*/  MUFU.EX2 R106, R106 ;  /* 0x0000006a006a7308 */ /* 0x000f620000000800 */
[----:B-1----:R-:W-:Y:S01]  /*4cb0*/  F2FP.F16.F32.PACK_AB R48, R34, R139 ;  /* 0x0000008b2230723e */ /* 0x002fe200000000ff */
[--C-:B------:R-:W-:Y:S01]  /*4cc0*/  FFMA.FTZ R102, R102, UR11, -R128.reuse ;  /* 0x0000000b66667c23 */ /* 0x100fe20008010880 */
[----:B------:R-:W-:Y:S01]  /*4cd0*/  FFMA.FTZ R91, R91, UR11, -R128 ;  /* 0x0000000b5b5b7c23 */ /* 0x000fe20008010880 */
[--C-:B------:R-:W-:Y:S01]  /*4ce0*/  FFMA.FTZ R27, R27, UR11, -R28.reuse ;  /* 0x0000000b1b1b7c23 */ /* 0x100fe2000801081c */
[----:B------:R-:W-:Y:S01]  /*4cf0*/  FFMA.FTZ R26, R26, UR11, -R28 ;  /* 0x0000000b1a1a7c23 */ /* 0x000fe2000801081c */
[----:B------:R-:W-:Y:S01]  /*4d00*/  FFMA.FTZ R101, R101, UR11, -R128 ;  /* 0x0000000b65657c23 */ /* 0x000fe20008010880 */
[----:B------:R-:W-:Y:S01]  /*4d10*/  FFMA.FTZ R25, R25, UR11, -R28 ;  /* 0x0000000b19197c23 */ /* 0x000fe2000801081c */
[----:B------:R-:W-:Y:S01]  /*4d20*/  MUFU.EX2 R88, R88 ;  /* 0x0000005800587308 */ /* 0x000fe20000000800 */
[----:B------:R-:W-:-:S07]  /*4d30*/  LEA R134, P0, R97, UR8, 0x1 ;  /* 0x0000000861867c11 */ /* 0x000fce000f8008ff */
[----:B------:R-:W1:Y:S01]  /*4d40*/  MUFU.EX2 R137, R137 ;  /* 0x0000008900897308 */ /* 0x000e620000000800 */
[----:B-----5:R-:W-:-:S07]  /*4d50*/  F2FP.F16.F32.PACK_AB R50, R106, R135 ;  /* 0x000000876a32723e */ /* 0x020fce00000000ff */
[----:B------:R-:W-:Y:S08]  /*4d60*/  MUFU.EX2 R32, R32 ;  /* 0x0000002000207308 */ /* 0x000ff00000000800 */
[----:B------:R-:W5:Y:S01]  /*4d70*/  MUFU.EX2 R107, R107 ;  /* 0x0000006b006b7308 */ /* 0x000f620000000800 */
[----:B-1----:R-:W-:Y:S01]  /*4d80*/  F2FP.F16.F32.PACK_AB R49, R137, R88 ;  /* 0x000000588931723e */ /* 0x002fe200000000ff */
[----:B------:R-:W-:Y:S01]  /*4d90*/  FADD.FTZ R137, R88, R137 ;  /* 0x0000008958897221 */ /* 0x000fe20000010000 */
[----:B------:R-:W-:-:S05]  /*4da0*/  FFMA.FTZ R88, R131, UR11, -R28 ;  /* 0x0000000b83587c23 */ /* 0x000fca000801081c */
[----:B------:R-:W-:Y:S08]  /*4db0*/  MUFU.EX2 R104, R104 ;  /* 0x0000006800687308 */ /* 0x000ff00000000800 */
[----:B------:R-:W1:Y:S01]  /*4dc0*/  MUFU.EX2 R29, R29 ;  /* 0x0000001d001d7308 */ /* 0x000e620000000800 */
[----:B-----5:R-:W-:-:S07]  /*4dd0*/  F2FP.F16.F32.PACK_AB R51, R107, R32 ;  /* 0x000000206b33723e */ /* 0x020fce00000000ff */
        /* <DEDUP_REMOVED lines=8> */
[----:B--2---:R-:W-:Y:S01]  /*4e60*/  HMMA.16816.F32 R36, R48, R40, RZ ;  /* 0x000000283024723c */ /* 0x004fe200000018ff */
[----:B------:R-:W1:Y:S01]  /*4e70*/  MUFU.EX2 R30, R30 ;  /* 0x0000001e001e7308 */ /* 0x000e620000000800 */
[----:B-----5:R-:W-:-:S04]  /*4e80*/  F2FP.F16.F32.PACK_AB R6, R20, R21 ;  /* 0x000000151406723e */ /* 0x020fc800000000ff */
        /* <DEDUP_REMOVED lines=10> */
[----:B------:R-:W-:Y:S05]  /*4f30*/  MUFU.EX2 R89, R89 ;  /* 0x0000005900597308 */ /* 0x000fea0000000800 */
[C---:B------:R-:W-:Y:S03]  /*4f40*/  HMMA.16816.F32 R60, R4.reuse, R8, R60 ;  /* 0x00000008043c723c */ /* 0x040fe6000000183c */
[----:B------:R-:W-:Y:S03]  /*4f50*/  MUFU.EX2 R35, R35 ;  /* 0x0000002300237308 */ /* 0x000fe60000000800 */
[C---:B------:R-:W-:Y:S01]  /*4f60*/  HMMA.16816.F32 R76, R4.reuse, R10, R76 ;  /* 0x0000000a044c723c */ /* 0x040fe2000000184c */
[----:B------:R-:W1:Y:S04]  /*4f70*/  LDSM.16.MT88.4 R8, [R108+0x7400] ;  /* 0x007400006c08783b */ /* 0x000e680000004200 */
[----:B------:R-:W-:Y:S01]  /*4f80*/  MUFU.EX2 R88, R88 ;  /* 0x0000005800587308 */ /* 0x000fe20000000800 */
[C---:B---3--:R-:W-:Y:S06]  /*4f90*/  HMMA.16816.F32 R56, R4.reuse, R12, R56 ;  /* 0x0000000c0438723c */ /* 0x048fec0000001838 */
[C---:B----4-:R-:W-:Y:S01]  /*4fa0*/  HMMA.16816.F32 R64, R4.reuse, R16, R64 ;  /* 0x000000100440723c */ /* 0x050fe20000001840 */
[----:B------:R-:W-:Y:S01]  /*4fb0*/  FADD.FTZ R12, R32, R137 ;  /* 0x00000089200c7221 */ /* 0x000fe20000010000 */
[----:B------:R-:W-:Y:S01]  /*4fc0*/  FFMA.FTZ R32, R105, UR11, -R28 ;  /* 0x0000000b69207c23 */ /* 0x000fe2000801081c */
[----:B------:R-:W-:Y:S02]  /*4fd0*/  MUFU.EX2 R85, R85 ;  /* 0x0000005500557308 */ /* 0x000fe40000000800 */
[----:B------:R-:W-:Y:S01]  /*4fe0*/  FADD.FTZ R12, R107, R12 ;  /* 0x0000000c6b0c7221 */ /* 0x000fe20000010000 */
[----:B------:R-:W-:Y:S01]  /*4ff0*/  HMMA.16816.F32 R80, R4, R18, R80 ;  /* 0x000000120450723c */ /* 0x000fe20000001850 */
[----:B------:R-:W-:Y:S02]  /*5000*/  LDSM.16.MT88.4 R16, [R110+0x6c00] ;  /* 0x006c00006e10783b */ /* 0x000fe40000004200 */
[----:B------:R-:W-:-:S02]  /*5010*/  FADD.FTZ R31, R31, R12 ;  /* 0x0000000c1f1f7221 */ /* 0x000fc40000010000 */
[----:B------:R-:W-:Y:S01]  /*5020*/  MUFU.EX2 R33, R33 ;  /* 0x0000002100217308 */ /* 0x000fe20000000800 */
[----:B------:R-:W-:Y:S01]  /*5030*/  HMMA.16816.F32 R72, R4, R14, R72 ;  /* 0x0000000e0448723c */ /* 0x000fe20000001848 */
[----:B------:R-:W-:Y:S01]  /*5040*/  LDSM.16.MT88.4 R12, [R108+0x6c00] ;  /* 0x006c00006c0c783b */ /* 0x000fe20000004200 */
[----:B------:R-:W-:-:S04]  /*5050*/  FADD.FTZ R30, R30, R31 ;  /* 0x0000001f1e1e7221 */ /* 0x000fc80000010000 */
[----:B------:R-:W-:Y:S01]  /*5060*/  FADD.FTZ R23, R23, R30 ;  /* 0x0000001e17177221 */ /* 0x000fe20000010000 */
[----:B------:R-:W2:Y:S03]  /*5070*/  MUFU.EX2 R32, R32 ;  /* 0x0000002000207308 */ /* 0x000ea60000000800 */
[----:B------:R-:W-:-:S05]  /*5080*/  FADD.FTZ R23, R22, R23 ;  /* 0x0000001716177221 */ /* 0x000fca0000010000 */
        /* <DEDUP_REMOVED lines=19> */
[----:B--2---:R-:W-:Y:S01]  /*51c0*/  F2FP.F16.F32.PACK_AB R7, R32, R33 ;  /* 0x000000212007723e */ /* 0x004fe200000000ff */
[----:B------:R-:W2:Y:S01]  /*51d0*/  MUFU.EX2 R34, R133 ;  /* 0x0000008500227308 */ /* 0x000ea20000000800 */
[----:B------:R-:W-:Y:S01]  /*51e0*/  FFMA.FTZ R139, R24, UR11, -R28 ;  /* 0x0000000b188b7c23 */ /* 0x000fe2000801081c */
[----:B------:R-:W-:Y:S01]  /*51f0*/  FADD.FTZ R5, R135, R4 ;  /* 0x0000000487057221 */ /* 0x000fe20000010000 */
[----:B------:R-:W-:-:S03]  /*5200*/  F2FP.F16.F32.PACK_AB R4, R89, R90 ;  /* 0x0000005a5904723e */ /* 0x000fc600000000ff */
[----:B------:R-:W-:Y:S02]  /*5210*/  FADD.FTZ R5, R106, R5 ;  /* 0x000000056a057221 */ /* 0x000fe40000010000 */
[----:B------:R-:W3:Y:S02]  /*5220*/  MUFU.EX2 R106, R101 ;  /* 0x00000065006a7308 */ /* 0x000ee40000000800 */
[----:B------:R-:W-:Y:S01]  /*5230*/  FADD.FTZ R104, R104, R5 ;  /* 0x0000000568687221 */ /* 0x000fe20000010000 */
[----:B------:R-:W-:-:S03]  /*5240*/  F2FP.F16.F32.PACK_AB R5, R85, R88 ;  /* 0x000000585505723e */ /* 0x000fc600000000ff */
[----:B------:R-:W-:Y:S02]  /*5250*/  FADD.FTZ R104, R29, R104 ;  /* 0x000000681d687221 */ /* 0x000fe40000010000 */
[----:B------:R-:W-:Y:S01]  /*5260*/  MUFU.EX2 R24, R25 ;  /* 0x0000001900187308 */ /* 0x000fe20000000800 */
[----:B--2---:R-:W-:Y:S01]  /*5270*/  F2FP.F16.F32.PACK_AB R6, R34, R35 ;  /* 0x000000232206723e */ /* 0x004fe200000000ff */
[----:B------:R-:W-:Y:S01]  /*5280*/  FADD.FTZ R21, R21, R104 ;  /* 0x0000006815157221 */ /* 0x000fe20000010000 */
[----:B------:R-:W-:-:S03]  /*5290*/  LEA.HI.X R133, R97, UR9, R98, 0x1, P0 ;  /* 0x0000000961857c11 */ /* 0x000fc600080f0c62 */
[----:B------:R-:W-:Y:S02]  /*52a0*/  FADD.FTZ R21, R20, R21 ;  /* 0x0000001514157221 */ /* 0x000fe40000010000 */
[----:B------:R-:W2:Y:S01]  /*52b0*/  MUFU.EX2 R139, R139 ;  /* 0x0000008b008b7308 */ /* 0x000ea20000000800 */
        /* <DEDUP_REMOVED lines=20> */
[----:B---3--:R-:W-:Y:S02]  /*5400*/  F2FP.F16.F32.PACK_AB R6, R91, R106 ;  /* 0x0000006a5b06723e */ /* 0x008fe400000000ff */
[----:B--2---:R-:W-:-:S07]  /*5410*/  F2FP.F16.F32.PACK_AB R7, R139, R24 ;  /* 0x000000188b07723e */ /* 0x004fce00000000ff */
        /* <DEDUP_REMOVED lines=28> */
[----:B------:R-:W-:Y:S02]  /*55e0*/  FADD.FTZ R135, R91, R106 ;  /* 0x0000006a5b877221 */ /* 0x000fe40000010000 */
[----:B------:R-:W-:-:S04]  /*55f0*/  FADD.FTZ R24, R24, R27 ;  /* 0x0000001b18187221 */ /* 0x000fc80000010000 */
[----:B------:R-:W-:Y:S01]  /*5600*/  FADD.FTZ R139, R139, R24 ;  /* 0x000000188b8b7221 */ /* 0x000fe20000010000 */
[----:B------:R-:W-:-:S12]  /*5610*/  @!P4 BRA `(.L_x_5084) ;  /* 0x0000003000ccc947 */ /* 0x000fd80003800000 */
        /* <DEDUP_REMOVED lines=63> */
.L_x_5085:
[----:B------:R-:W-:-:S04]  /*5a10*/  LEA R4, -R94, RZ, 0x6 ;  /* 0x000000ff5e047211 */ /* 0x000fc800078e31ff */
[----:B------:R-:W-:-:S07]  /*5a20*/  SHF.R.S32.HI R5, RZ, 0x1f, R4 ;  /* 0x0000001fff057819 */ /* 0x000fce0000011404 */
.L_x_5086:
[----:B------:R-:W-:Y:S01]  /*5a30*/  ULDC UR4, c[0x0][0x2d0] ;  /* 0x0000b40000047ab9 */ /* 0x000fe20000000800 */
[----:B------:R-:W-:Y:S02]  /*5a40*/  IADD3 R7, P1, R119, R4, RZ ;  /* 0x0000000477077210 */ /* 0x000fe40007f3e0ff */
[----:B------:R-:W-:Y:S02]  /*5a50*/  ISETP.GE.AND P3, PT, R115, UR4, PT ;  /* 0x0000000473007c0c */ /* 0x000fe4000bf66270 */
[----:B------:R-:W-:Y:S01]  /*5a60*/  ISETP.GE.AND P2, PT, R114, UR4, PT ;  /* 0x0000000472007c0c */ /* 0x000fe2000bf46270 */
[----:B------:R-:W-:Y:S01]  /*5a70*/  IMAD.X R9, R118, 0x1, R5, P1 ;  /* 0x0000000176097824 */ /* 0x000fe200008e0605 */
[----:B------:R-:W-:Y:S02]  /*5a80*/  ISETP.GE.AND P4, PT, R124, UR4, PT ;  /* 0x000000047c007c0c */ /* 0x000fe4000bf86270 */
[----:B------:R-:W-:-:S04]  /*5a90*/  LEA R138, P0, R4, R138, 0x1 ;  /* 0x0000008a048a7211 */ /* 0x000fc800078008ff */
[----:B------:R-:W-:-:S03]  /*5aa0*/  LEA.HI.X R141, R4, R141, R5, 0x1, P0 ;  /* 0x0000008d048d7211 */ /* 0x000fc600000f0c05 */
        /* <DEDUP_REMOVED lines=9> */
[----:B------:R-:W-:Y:S01]  /*5b40*/  @!P4 IMAD.MOV.U32 R140, RZ, RZ, R138 ;  /* 0x000000ffff8cc224 */ /* 0x000fe200078e008a */
[----:B------:R-:W-:Y:S01]  /*5b50*/  @!P3 LEA.HI.X R15, R11, UR7, R6, 0x1, P5 ;  /* 0x000000070b0fbc11 */ /* 0x000fe2000a8f0c06 */
[----:B------:R-:W-:Y:S01]  /*5b60*/  @P4 STS [R121+0x6000], RZ ;  /* 0x006000ff79004388 */ /* 0x000fe20000000800 */
[----:B------:R-:W-:Y:S01]  /*5b70*/  @!P4 LEA R26, P5, R94, R138, 0x6 ;  /* 0x0000008a5e1ac211 */ /* 0x000fe200078a30ff */
[----:B------:R-:W-:Y:S01]  /*5b80*/  @!P2 IMAD.X R84, R9, 0x1, R84, P0 ;  /* 0x000000010954a824 */ /* 0x000fe200000e0654 */
[----:B------:R-:W-:Y:S01]  /*5b90*/  @!P2 LEA.HI.X R11, R4, UR7, R5, 0x1, P1 ;  /* 0x00000007040bac11 */ /* 0x000fe200088f0c05 */
[----:B------:R-:W-:Y:S01]  /*5ba0*/  @P4 STS [R121+0x6004], RZ ;  /* 0x006004ff79004388 */ /* 0x000fe20000000800 */
[----:B------:R-:W-:-:S02]  /*5bb0*/  @!P3 LEA R24, P1, R8, UR6, 0x1 ;  /* 0x000000060818bc11 */ /* 0x000fc4000f8208ff */
[C---:B------:R-:W-:Y:S01]  /*5bc0*/  @!P2 LEA R12, P0, R7.reuse, UR6, 0x1 ;  /* 0x00000006070cac11 */ /* 0x040fe2000f8008ff */
[----:B------:R-:W-:Y:S01]  /*5bd0*/  @P4 STS.64 [R121+0x6008], RZ ;  /* 0x006008ff79004388 */ /* 0x000fe20000000a00 */
[----:B------:R-:W-:Y:S02]  /*5be0*/  @!P4 LEA.HI.X R27, R94, R141, R95, 0x6, P5 ;  /* 0x0000008d5e1bc211 */ /* 0x000fe400028f345f */
        /* <DEDUP_REMOVED lines=105> */
[----:B------:R-:W-:-:S06]  /*6280*/  FMUL.FTZ R35, R35, UR10 ;  /* 0x0000000a23237c20 */ /* 0x000fcc0008410000 */
[----:B------:R-:W-:Y:S01]  /*6290*/  MUFU.TANH R35, R35 ;  /* 0x0000002300237308 */ /* 0x000fe20000002400 */
[C---:B-1----:R-:W-:Y:S06]  /*62a0*/  HMMA.16816.F32 R24, R88.reuse, R84, R24 ;  /* 0x000000545818723c */ /* 0x042fec0000001818 */
[----:B------:R-:W-:Y:S01]  /*62b0*/  HMMA.16816.F32 R20, R88, R86, R20 ;  /* 0x000000565814723c */ /* 0x000fe20000001814 */
[----:B------:R-:W1:-:S15]  /*62c0*/  LDSM.16.M88.4 R84, [R109+0x5800] ;  /* 0x005800006d54783b */ /* 0x000e5e0000000200 */
[----:B------:R-:W-:-:S02]  /*62d0*/  NOP ;  /* 0x0000000000007918 */ /* 0x000fc40000000000 */
[----:B------:R-:W-:-:S06]  /*62e0*/  FMUL.FTZ R137, R24, UR10 ;  /* 0x0000000a18897c20 */ /* 0x000fcc0008410000 */
[----:B------:R-:W-:Y:S01]  /*62f0*/  MUFU.TANH R137, R137 ;  /* 0x0000008900897308 */ /* 0x000fe20000002400 */
[----:B------:R-:W-:Y:S01]  /*6300*/  FMUL.FTZ R147, R20, UR10 ;  /* 0x0000000a14937c20 */ /* 0x000fe20008410000 */
[----:B------:R-:W-:Y:S01]  /*6310*/  FMUL.FTZ R22, R22, UR10 ;  /* 0x0000000a16167c20 */ /* 0x000fe20008410000 */
[----:B------:R-:W-:Y:S01]  /*6320*/  FMUL.FTZ R21, R21, UR10 ;  /* 0x0000000a15157c20 */ /* 0x000fe20008410000 */
[----:B------:R-:W-:-:S04]  /*6330*/  FMUL.FTZ R23, R23, UR10 ;  /* 0x0000000a17177c20 */ /* 0x000fc80008410000 */
[----:B------:R-:W-:Y:S08]  /*6340*/  MUFU.TANH R147, R147 ;  /* 0x0000009300937308 */ /* 0x000ff00000002400 */
[----:B------:R-:W-:Y:S01]  /*6350*/  MUFU.TANH R21, R21 ;  /* 0x0000001500157308 */ /* 0x000fe20000002400 */
[C---:B-1----:R-:W-:Y:S06]  /*6360*/  HMMA.16816.F32 R16, R88.reuse, R84, R16 ;  /* 0x000000545810723c */ /* 0x042fec0000001810 */
[----:B------:R-:W-:Y:S01]  /*6370*/  HMMA.16816.F32 R12, R88, R86, R12 ;  /* 0x00000056580c723c */ /* 0x000fe2000000180c */
[----:B------:R-:W1:Y:S01]  /*6380*/  LDSM.16.M88.4 R84, [R109+0x5c00] ;  /* 0x005c00006d54783b */ /* 0x000e620000000200 */
[----:B------:R-:W-:Y:S01]  /*6390*/  MUFU.TANH R23, R23 ;  /* 0x0000001700177308 */ /* 0x000fe20000002400 */
[----:B------:R-:W-:-:S15]  /*63a0*/  DEPBAR.LE SB0, 0x0 ;  /* 0x000080000000791a */ /* 0x000fde0000000000 */
[----:B------:R-:W-:Y:S01]  /*63b0*/  FMUL.FTZ R16, R16, UR10 ;  /* 0x0000000a10107c20 */ /* 0x000fe20008410000 */
[----:B------:R-:W-:Y:S01]  /*63c0*/  FMUL.FTZ R103, R18, UR10 ;  /* 0x0000000a12677c20 */ /* 0x000fe20008410000 */
[----:B------:R-:W-:Y:S01]  /*63d0*/  FMUL.FTZ R18, R17, UR10 ;  /* 0x0000000a11127c20 */ /* 0x000fe20008410000 */
[----:B------:R-:W-:-:S03]  /*63e0*/  FMUL.FTZ R17, R19, UR10 ;  /* 0x0000000a13117c20 */ /* 0x000fc60008410000 */
[----:B------:R-:W-:Y:S01]  /*63f0*/  FMUL.FTZ R19, R12, UR10 ;  /* 0x0000000a0c137c20 */ /* 0x000fe20008410000 */
[----:B------:R-:W-:Y:S01]  /*6400*/  MUFU.TANH R103, R103 ;  /* 0x0000006700677308 */ /* 0x000fe20000002400 */
[----:B------:R-:W-:Y:S01]  /*6410*/  FMUL.FTZ R14, R14, UR10 ;  /* 0x0000000a0e0e7c20 */ /* 0x000fe20008410000 */
[----:B------:R-:W-:Y:S01]  /*6420*/  FMUL.FTZ R12, R13, UR10 ;  /* 0x0000000a0d0c7c20 */ /* 0x000fe20008410000 */
[----:B------:R-:W-:-:S05]  /*6430*/  FMUL.FTZ R13, R15, UR10 ;  /* 0x0000000a0f0d7c20 */ /* 0x000fca0008410000 */
[----:B------:R-:W-:Y:S01]  /*6440*/  MUFU.TANH R19, R19 ;  /* 0x0000001300137308 */ /* 0x000fe20000002400 */
[C---:B-1----:R-:W-:Y:S07]  /*6450*/  HMMA.16816.F32 R8, R88.reuse, R84, R8 ;  /* 0x000000545808723c */ /* 0x042fee0000001808 */
[----:B------:R-:W-:Y:S01]  /*6460*/  MUFU.TANH R13, R13 ;  /* 0x0000000d000d7308 */ /* 0x000fe20000002400 */
[----:B------:R-:W-:Y:S01]  /*6470*/  HMMA.16816.F32 R4, R88, R86, R4 ;  /* 0x000000565804723c */ /* 0x000fe20000001804 */
[----:B------:R-:W-:Y:S01]  /*6480*/  FMUL.FTZ R85, R33, UR10 ;  /* 0x0000000a21557c20 */ /* 0x000fe20008410000 */
[----:B------:R-:W-:-:S05]  /*6490*/  FMUL.FTZ R84, R31, UR10 ;  /* 0x0000000a1f547c20 */ /* 0x000fca0008410000 */
[----:B------:R-:W1:Y:S01]  /*64a0*/  MUFU.TANH R85, R85 ;  /* 0x0000005500557308 */ /* 0x000e620000002400 */
[----:B------:R-:W-:Y:S01]  /*64b0*/  FMUL.FTZ R89, R28, UR10 ;  /* 0x0000000a1c597c20 */ /* 0x000fe20008410000 */
[----:B------:R-:W-:Y:S02]  /*64c0*/  IMAD R28, R120, 0x40, R129 ;  /* 0x00000040781c7824 */ /* 0x000fe400078e0281 */
[----:B------:R-:W-:Y:S01]  /*64d0*/  FMUL.FTZ R87, R30, UR10 ;  /* 0x0000000a1e577c20 */ /* 0x000fe20008410000 */
[----:B------:R-:W-:Y:S01]  /*64e0*/  FMUL.FTZ R86, R29, UR10 ;  /* 0x0000000a1d567c20 */ /* 0x000fe20008410000 */
[C---:B------:R-:W-:Y:S02]  /*64f0*/  VIADD R33, R28.reuse, 0x1 ;  /* 0x000000011c217836 */ /* 0x040fe40000000000 */
[----:B------:R-:W2:Y:S01]  /*6500*/  MUFU.TANH R89, R89 ;  /* 0x0000005900597308 */ /* 0x000ea20000002400 */
[C---:B------:R-:W-:Y:S02]  /*6510*/  VIADD R30, R28.reuse, 0x8 ;  /* 0x000000081c1e7836 */ /* 0x040fe40000000000 */
[CC--:B------:R-:W-:Y:S01]  /*6520*/  ISETP.GE.AND P0, PT, R33.reuse, R100.reuse, PT ;  /* 0x000000642100720c */ /* 0x0c0fe20003f06270 */
[C---:B------:R-:W-:Y:S01]  /*6530*/  VIADD R148, R28.reuse, 0x10 ;  /* 0x000000101c947836 */ /* 0x040fe20000000000 */
[----:B------:R-:W-:Y:S01]  /*6540*/  ISETP.GE.AND P5, PT, R33, R99, PT ;  /* 0x000000632100720c */ /* 0x000fe20003fa6270 */
[----:B------:R-:W-:Y:S01]  /*6550*/  VIADD R150, R28, 0x18 ;  /* 0x000000181c967836 */ /* 0x000fe20000000000 */
[----:B------:R-:W-:Y:S01]  /*6560*/  I2FP.F32.S32 R33, R33 ;  /* 0x0000002100217245 */ /* 0x000fe20000201400 */
[----:B------:R-:W3:Y:S01]  /*6570*/  MUFU.TANH R87, R87 ;  /* 0x0000005700577308 */ /* 0x000ee20000002400 */
[----:B------:R-:W-:Y:S01]  /*6580*/  ISETP.GE.AND P1, PT, R30, R100, PT ;  /* 0x000000641e00720c */ /* 0x000fe20003f26270 */
[----:B------:R-:W-:-:S02]  /*6590*/  VIADD R130, R28, 0x28 ;  /* 0x000000281c827836 */ /* 0x000fc40000000000 */
[----:B------:R-:W-:Y:S01]  /*65a0*/  FMUL.FTZ R8, R8, UR10 ;  /* 0x0000000a08087c20 */ /* 0x000fe20008410000 */
[CC--:B-1----:R-:W-:Y:S01]  /*65b0*/  FFMA.FTZ R29, R0.reuse, R33.reuse, R85 ;  /* 0x00000021001d7223 */ /* 0x0c2fe20000010055 */
[----:B------:R-:W-:Y:S01]  /*65c0*/  FFMA.FTZ R35, R0, R33, R35 ;  /* 0x0000002100237223 */ /* 0x000fe20000010023 */
[----:B------:R-:W-:Y:S01]  /*65d0*/  FMUL.FTZ R9, R9, UR10 ;  /* 0x0000000a09097c20 */ /* 0x000fe20008410000 */
[----:B------:R-:W-:Y:S01]  /*65e0*/  FMUL.FTZ R10, R10, UR10 ;  /* 0x0000000a0a0a7c20 */ /* 0x000fe20008410000 */
[----:B------:R1:W4:Y:S01]  /*65f0*/  MUFU.TANH R85, R86 ;  /* 0x0000005600557308 */ /* 0x0003220000002400 */
[----:B------:R-:W-:Y:S01]  /*6600*/  FSEL R29, R29, -INF , !P0 ;  /* 0xff8000001d1d7808 */ /* 0x000fe20004000000 */
[----:B------:R-:W-:Y:S01]  /*6610*/  FMUL.FTZ R11, R11, UR10 ;  /* 0x0000000a0b0b7c20 */ /* 0x000fe20008410000 */
[----:B------:R-:W-:Y:S01]  /*6620*/  ISETP.GE.AND P0, PT, R30, R99, PT ;  /* 0x000000631e00720c */ /* 0x000fe20003f06270 */
[----:B------:R-:W-:Y:S01]  /*6630*/  FMUL.FTZ R7, R7, UR10 ;  /* 0x0000000a07077c20 */ /* 0x000fe20008410000 */
[----:B------:R-:W-:-:S02]  /*6640*/  I2FP.F32.S32 R30, R30 ;  /* 0x0000001e001e7245 */ /* 0x000fc40000201400 */
[----:B------:R-:W-:Y:S01]  /*6650*/  FSEL R24, R35, -INF , !P5 ;  /* 0xff80000023187808 */ /* 0x000fe20006800000 */
[----:B------:R-:W-:Y:S01]  /*6660*/  FMUL.FTZ R35, R26, UR10 ;  /* 0x0000000a1a237c20 */ /* 0x000fe20008410000 */
[----:B------:R5:W5:Y:S01]  /*6670*/  MUFU.TANH R33, R84 ;  /* 0x0000005400217308 */ /* 0x000b620000002400 */
[CC--:B--2---:R-:W-:Y:S01]  /*6680*/  FFMA.FTZ R31, R0.reuse, R30.reuse, R89 ;  /* 0x0000001e001f7223 */ /* 0x0c4fe20000010059 */
[----:B---3--:R-:W-:Y:S01]  /*6690*/  FFMA.FTZ R30, R0, R30, R87 ;  /* 0x0000001e001e7223 */ /* 0x008fe20000010057 */
[----:B------:R-:W-:-:S03]  /*66a0*/  VIADD R87, R28, 0x9 ;  /* 0x000000091c577836 */ /* 0x000fc60000000000 */
[----:B------:R-:W-:Y:S02]  /*66b0*/  FSEL R31, R31, -INF , !P1 ;  /* 0xff8000001f1f7808 */ /* 0x000fe40004800000 */
[CC--:B------:R-:W-:Y:S01]  /*66c0*/  ISETP.GE.AND P5, PT, R87.reuse, R100.reuse, PT ;  /* 0x000000645700720c */ /* 0x0c0fe20003fa6270 */
[----:B------:R-:W2:Y:S01]  /*66d0*/  MUFU.TANH R35, R35 ;  /* 0x0000002300237308 */ /* 0x000ea20000002400 */
[----:B------:R-:W-:Y:S01]  /*66e0*/  ISETP.GE.AND P1, PT, R87, R99, PT ;  /* 0x000000635700720c */ /* 0x000fe20003f26270 */
[----:B-1----:R-:W-:Y:S01]  /*66f0*/  FMUL.FTZ R86, R25, UR10 ;  /* 0x0000000a19567c20 */ /* 0x002fe20008410000 */
[----:B------:R-:W-:Y:S02]  /*6700*/  I2FP.F32.S32 R87, R87 ;  /* 0x0000005700577245 */ /* 0x000fe40000201400 */
[----:B------:R-:W-:Y:S01]  /*6710*/  FSEL R26, R30, -INF , !P0 ;  /* 0xff8000001e1a7808 */ /* 0x000fe20004000000 */
[----:B------:R-:W-:Y:S01]  /*6720*/  BAR.SYNC.DEFER_BLOCKING 0x0 ;  /* 0x0000000000007b1d */ /* 0x000fe20000010000 */
[----:B------:R-:W-:Y:S01]  /*6730*/  ISETP.GE.AND P0, PT, R148, R100, PT ;  /* 0x000000649400720c */ /* 0x000fe20003f06270 */
[CC--:B----4-:R-:W-:Y:S01]  /*6740*/  FFMA.FTZ R25, R0.reuse, R87.reuse, R85 ;  /* 0x0000005700197223 */ /* 0x0d0fe20000010055 */
[----:B-----5:R-:W-:Y:S01]  /*6750*/  FMUL.FTZ R84, R27, UR10 ;  /* 0x0000000a1b547c20 */ /* 0x020fe20008410000 */
[----:B------:R-:W-:-:S02]  /*6760*/  FFMA.FTZ R27, R0, R87, R33 ;  /* 0x00000057001b7223 */ /* 0x000fc40000010021 */
[----:B------:R-:W1:Y:S01]  /*6770*/  MUFU.TANH R85, R86 ;  /* 0x0000005600557308 */ /* 0x000e620000002400 */
[----:B------:R-:W-:Y:S02]  /*6780*/  FSEL R25, R25, -INF , !P5 ;  /* 0xff80000019197808 */ /* 0x000fe40006800000 */
[----:B------:R-:W-:Y:S02]  /*6790*/  ISETP.GE.AND P5, PT, R148, R99, PT ;  /* 0x000000639400720c */ /* 0x000fe40003fa6270 */
[----:B------:R-:W-:Y:S02]  /*67a0*/  I2FP.F32.S32 R148, R148 ;  /* 0x0000009400947245 */ /* 0x000fe40000201400 */
[----:B------:R-:W-:Y:S01]  /*67b0*/  FSEL R20, R27, -INF , !P1 ;  /* 0xff8000001b147808 */ /* 0x000fe20004800000 */
[----:B------:R-:W3:Y:S02]  /*67c0*/  MUFU.TANH R33, R84 ;  /* 0x0000005400217308 */ /* 0x000ee40000002400 */
[CC--:B------:R-:W-:Y:S01]  /*67d0*/  FFMA.FTZ R137, R0.reuse, R148.reuse, R137 ;  /* 0x0000009400897223 */ /* 0x0c0fe20000010089 */
[----:B--2---:R-:W-:Y:S01]  /*67e0*/  FFMA.FTZ R148, R0, R148, R35 ;  /* 0x0000009400947223 */ /* 0x004fe20000010023 */
[----:B------:R-:W-:-:S03]  /*67f0*/  VIADD R35, R28, 0x11 ;  /* 0x000000111c237836 */ /* 0x000fc60000000000 */
[----:B------:R-:W-:Y:S01]  /*6800*/  FSEL R137, R137, -INF , !P0 ;  /* 0xff80000089897808 */ /* 0x000fe20004000000 */
[----:B------:R-:W2:Y:S01]  /*6810*/  MUFU.TANH R27, R22 ;  /* 0x00000016001b7308 */ /* 0x000ea20000002400 */
[CC--:B------:R-:W-:Y:S02]  /*6820*/  ISETP.GE.AND P1, PT, R35.reuse, R100.reuse, PT ;  /* 0x000000642300720c */ /* 0x0c0fe40003f26270 */
[----:B------:R-:W-:Y:S02]  /*6830*/  ISETP.GE.AND P0, PT, R35, R99, PT ;  /* 0x000000632300720c */ /* 0x000fe40003f06270 */
[----:B------:R-:W-:Y:S02]  /*6840*/  I2FP.F32.S32 R35, R35 ;  /* 0x0000002300237245 */ /* 0x000fe40000201400 */
[----:B------:R-:W-:Y:S01]  /*6850*/  FSEL R148, R148, -INF , !P5 ;  /* 0xff80000094947808 */ /* 0x000fe20006800000 */
[----:B------:R4:W-:Y:S01]  /*6860*/  MUFU.TANH R15, R8 ;  /* 0x00000008000f7308 */ /* 0x0009e20000002400 */
[----:B------:R-:W-:Y:S01]  /*6870*/  ISETP.GE.AND P5, PT, R150, R100, PT ;  /* 0x000000649600720c */ /* 0x000fe20003fa6270 */
[CC--:B-1----:R-:W-:Y:S01]  /*6880*/  FFMA.FTZ R85, R0.reuse, R35.reuse, R85 ;  /* 0x0000002300557223 */ /* 0x0c2fe20000010055 */
[----:B---3--:R-:W-:Y:S01]  /*6890*/  FFMA.FTZ R136, R0, R35, R33 ;  /* 0x0000002300887223 */ /* 0x008fe20000010021 */
[----:B------:R-:W-:-:S03]  /*68a0*/  VIADD R33, R28, 0x19 ;  /* 0x000000191c217836 */ /* 0x000fc60000000000 */
[----:B------:R-:W-:Y:S01]  /*68b0*/  FSEL R145, R85, -INF , !P1 ;  /* 0xff80000055917808 */ /* 0x000fe20004800000 */
[----:B------:R-:W-:Y:S01]  /*68c0*/  MUFU.TANH R9, R9 ;  /* 0x0000000900097308 */ /* 0x000fe20000002400 */
[----:B------:R-:W-:Y:S02]  /*68d0*/  ISETP.GE.AND P1, PT, R150, R99, PT ;  /* 0x000000639600720c */ /* 0x000fe40003f26270 */
[----:B------:R-:W-:Y:S02]  /*68e0*/  I2FP.F32.S32 R150, R150 ;  /* 0x0000009600967245 */ /* 0x000fe40000201400 */
[----:B------:R-:W-:Y:S02]  /*68f0*/  FSEL R136, R136, -INF , !P0 ;  /* 0xff80000088887808 */ /* 0x000fe40004000000 */
[----:B------:R-:W-:Y:S01]  /*6900*/  ISETP.GE.AND P0, PT, R33, R100, PT ;  /* 0x000000642100720c */ /* 0x000fe20003f06270 */
[CC--:B------:R-:W-:Y:S01]  /*6910*/  FFMA.FTZ R147, R0.reuse, R150.reuse, R147 ;  /* 0x0000009600937223 */ /* 0x0c0fe20000010093 */
[----:B--2---:R-:W-:Y:S01]  /*6920*/  FFMA.FTZ R150, R0, R150, R27 ;  /* 0x0000009600967223 */ /* 0x004fe2000001001b */
[----:B----4-:R-:W-:Y:S01]  /*6930*/  VIADD R8, R28, 0x30 ;  /* 0x000000301c087836 */ /* 0x010fe20000000000 */
[----:B------:R1:W2:Y:S02]  /*6940*/  MUFU.TANH R27, R16 ;  /* 0x00000010001b7308 */ /* 0x0002a40000002400 */
[----:B------:R-:W-:-:S02]  /*6950*/  FSEL R147, R147, -INF , !P5 ;  /* 0xff80000093937808 */ /* 0x000fc40006800000 */
[----:B------:R-:W-:Y:S02]  /*6960*/  ISETP.GE.AND P5, PT, R33, R99, PT ;  /* 0x000000632100720c */ /* 0x000fe40003fa6270 */
[----:B------:R-:W-:Y:S02]  /*6970*/  I2FP.F32.S32 R33, R33 ;  /* 0x0000002100217245 */ /* 0x000fe40000201400 */
[----:B------:R-:W-:Y:S01]  /*6980*/  FSEL R150, R150, -INF , !P1 ;  /* 0xff80000096967808 */ /* 0x000fe20004800000 */
[----:B------:R-:W-:Y:S02]  /*6990*/  MUFU.TANH R11, R11 ;  /* 0x0000000b000b7308 */ /* 0x000fe40000002400 */
[CC--:B------:R-:W-:Y:S01]  /*69a0*/  FFMA.FTZ R149, R0.reuse, R33.reuse, R21 ;  /* 0x0000002100957223 */ /* 0x0c0fe20000010015 */
[----:B------:R-:W-:-:S04]  /*69b0*/  FFMA.FTZ R146, R0, R33, R23 ;  /* 0x0000002100927223 */ /* 0x000fc80000010017 */
[----:B------:R-:W-:Y:S01]  /*69c0*/  FSEL R149, R149, -INF , !P0 ;  /* 0xff80000095957808 */ /* 0x000fe20004000000 */
[----:B-1----:R-:W-:Y:S01]  /*69d0*/  VIADD R16, R28, 0x20 ;  /* 0x000000201c107836 */ /* 0x002fe20000000000 */
[----:B------:R-:W1:Y:S01]  /*69e0*/  MUFU.TANH R21, R18 ;  /* 0x0000001200157308 */ /* 0x000e620000002400 */
[----:B------:R-:W-:-:S03]  /*69f0*/  FSEL R146, R146, -INF , !P5 ;  /* 0xff80000092927808 */ /* 0x000fc60006800000 */
[C---:B------:R-:W-:Y:S02]  /*6a00*/  ISETP.GE.AND P1, PT, R16.reuse, R100, PT ;  /* 0x000000641000720c */ /* 0x040fe40003f26270 */
[----:B------:R-:W-:Y:S02]  /*6a10*/  ISETP.GE.AND P0, PT, R16, R99, PT ;  /* 0x000000631000720c */ /* 0x000fe40003f06270 */
[----:B------:R-:W-:Y:S01]  /*6a20*/  I2FP.F32.S32 R16, R16 ;  /* 0x0000001000107245 */ /* 0x000fe20000201400 */
[----:B------:R-:W3:Y:S04]  /*6a30*/  MUFU.TANH R23, R17 ;  /* 0x0000001100177308 */ /* 0x000ee80000002400 */
[----:B--2---:R-:W-:Y:S01]  /*6a40*/  FFMA.FTZ R102, R0, R16, R27 ;  /* 0x0000001000667223 */ /* 0x004fe2000001001b */
[----:B------:R-:W-:-:S02]  /*6a50*/  VIADD R27, R28, 0x21 ;  /* 0x000000211c1b7836 */ /* 0x000fc40000000000 */
[----:B------:R-:W-:Y:S01]  /*6a60*/  FFMA.FTZ R103, R0, R16, R103 ;  /* 0x0000001000677223 */ /* 0x000fe20000010067 */
[----:B------:R-:W2:Y:S01]  /*6a70*/  MUFU.TANH R17, R14 ;  /* 0x0000000e00117308 */ /* 0x000ea20000002400 */
[----:B------:R-:W-:Y:S02]  /*6a80*/  FSEL R102, R102, -INF , !P1 ;  /* 0xff80000066667808 */ /* 0x000fe40004800000 */
[C---:B------:R-:W-:Y:S02]  /*6a90*/  ISETP.GE.AND P5, PT, R27.reuse, R100, PT ;  /* 0x000000641b00720c */ /* 0x040fe40003fa6270 */
[----:B------:R-:W-:Y:S02]  /*6aa0*/  ISETP.GE.AND P1, PT, R27, R99, PT ;  /* 0x000000631b00720c */ /* 0x000fe40003f26270 */
[----:B------:R-:W-:Y:S01]  /*6ab0*/  I2FP.F32.S32 R27, R27 ;  /* 0x0000001b001b7245 */ /* 0x000fe20000201400 */
[----:B------:R-:W-:Y:S01]  /*6ac0*/  MUFU.TANH R7, R7 ;  /* 0x0000000700077308 */ /* 0x000fe20000002400 */
[----:B------:R-:W-:-:S02]  /*6ad0*/  FSEL R103, R103, -INF , !P0 ;  /* 0xff80000067677808 */ /* 0x000fc40004000000 */
[----:B------:R-:W-:Y:S01]  /*6ae0*/  ISETP.GE.AND P0, PT, R130, R100, PT ;  /* 0x000000648200720c */ /* 0x000fe20003f06270 */
[CC--:B-1----:R-:W-:Y:S01]  /*6af0*/  FFMA.FTZ R104, R0.reuse, R27.reuse, R21 ;  /* 0x0000001b00687223 */ /* 0x0c2fe20000010015 */
[----:B---3--:R-:W-:-:S03]  /*6b00*/  FFMA.FTZ R106, R0, R27, R23 ;  /* 0x0000001b006a7223 */ /* 0x008fc60000010017 */
[----:B------:R-:W1:Y:S01]  /*6b10*/  MUFU.TANH R21, R12 ;  /* 0x0000000c00157308 */ /* 0x000e620000002400 */
[----:B------:R-:W-:Y:S02]  /*6b20*/  FSEL R104, R104, -INF , !P5 ;  /* 0xff80000068687808 */ /* 0x000fe40006800000 */
[----:B------:R-:W-:Y:S02]  /*6b30*/  ISETP.GE.AND P5, PT, R130, R99, PT ;  /* 0x000000638200720c */ /* 0x000fe40003fa6270 */
[----:B------:R-:W-:Y:S02]  /*6b40*/  I2FP.F32.S32 R130, R130 ;  /* 0x0000008200827245 */ /* 0x000fe40000201400 */
[----:B------:R-:W-:-:S03]  /*6b50*/  FSEL R106, R106, -INF , !P1 ;  /* 0xff8000006a6a7808 */ /* 0x000fc60004800000 */
[CC--:B------:R-:W-:Y:S01]  /*6b60*/  FFMA.FTZ R128, R0.reuse, R130.reuse, R19 ;  /* 0x0000008200807223 */ /* 0x0c0fe20000010013 */
[----:B--2---:R-:W-:Y:S01]  /*6b70*/  FFMA.FTZ R130, R0, R130, R17 ;  /* 0x0000008200827223 */ /* 0x004fe20000010011 */
[----:B------:R-:W-:Y:S01]  /*6b80*/  VIADD R17, R28, 0x29 ;  /* 0x000000291c117836 */ /* 0x000fe20000000000 */
[----:B------:R-:W2:Y:S02]  /*6b90*/  MUFU.TANH R19, R10 ;  /* 0x0000000a00137308 */ /* 0x000ea40000002400 */
[----:B------:R-:W-:Y:S02]  /*6ba0*/  FSEL R128, R128, -INF , !P0 ;  /* 0xff80000080807808 */ /* 0x000fe40004000000 */
[C---:B------:R-:W-:Y:S02]  /*6bb0*/  ISETP.GE.AND P1, PT, R17.reuse, R100, PT ;  /* 0x000000641100720c */ /* 0x040fe40003f26270 */
[----:B------:R-:W-:Y:S02]  /*6bc0*/  ISETP.GE.AND P0, PT, R17, R99, PT ;  /* 0x000000631100720c */ /* 0x000fe40003f06270 */
[----:B------:R-:W-:-:S02]  /*6bd0*/  I2FP.F32.S32 R17, R17 ;  /* 0x0000001100117245 */ /* 0x000fc40000201400 */
[----:B------:R-:W-:Y:S02]  /*6be0*/  FSEL R130, R130, -INF , !P5 ;  /* 0xff80000082827808 */ /* 0x000fe40006800000 */
[----:B------:R-:W-:Y:S01]  /*6bf0*/  ISETP.GE.AND P5, PT, R8, R100, PT ;  /* 0x000000640800720c */ /* 0x000fe20003fa6270 */
[CC--:B-1----:R-:W-:Y:S01]  /*6c00*/  FFMA.FTZ R21, R0.reuse, R17.reuse, R21 ;  /* 0x0000001100157223 */ /* 0x0c2fe20000010015 */
[----:B------:R-:W-:Y:S01]  /*6c10*/  FFMA.FTZ R13, R0, R17, R13 ;  /* 0x00000011000d7223 */ /* 0x000fe2000001000d */
[----:B------:R-:W-:Y:S01]  /*6c20*/  FMUL.FTZ R17, R4, UR10 ;  /* 0x0000000a04117c20 */ /* 0x000fe20008410000 */
[----:B------:R-:W-:Y:S02]  /*6c30*/  VIADD R4, R28, 0x31 ;  /* 0x000000311c047836 */ /* 0x000fe40000000000 */
[----:B------:R-:W-:Y:S02]  /*6c40*/  FSEL R131, R21, -INF , !P1 ;  /* 0xff80000015837808 */ /* 0x000fe40004800000 */
[----:B------:R-:W-:Y:S01]  /*6c50*/  ISETP.GE.AND P1, PT, R8, R99, PT ;  /* 0x000000630800720c */ /* 0x000fe20003f26270 */
[----:B------:R-:W1:Y:S01]  /*6c60*/  MUFU.TANH R17, R17 ;  /* 0x0000001100117308 */ /* 0x000e620000002400 */
[----:B------:R-:W-:-:S02]  /*6c70*/  I2FP.F32.S32 R8, R8 ;  /* 0x0000000800087245 */ /* 0x000fc40000201400 */
[----:B------:R-:W-:Y:S01]  /*6c80*/  FSEL R90, R13, -INF , !P0 ;  /* 0xff8000000d5a7808 */ /* 0x000fe20004000000 */
[----:B------:R-:W-:Y:S01]  /*6c90*/  FMUL.FTZ R13, R6, UR10 ;  /* 0x0000000a060d7c20 */ /* 0x000fe20008410000 */
[----:B------:R-:W-:Y:S01]  /*6ca0*/  ISETP.GE.AND P0, PT, R4, R100, PT ;  /* 0x000000640400720c */ /* 0x000fe20003f06270 */
[CC--:B------:R-:W-:Y:S01]  /*6cb0*/  FFMA.FTZ R15, R0.reuse, R8.reuse, R15 ;  /* 0x00000008000f7223 */ /* 0x0c0fe2000001000f */
[----:B--2---:R-:W-:Y:S01]  /*6cc0*/  FFMA.FTZ R19, R0, R8, R19 ;  /* 0x0000000800137223 */ /* 0x004fe20000010013 */
[----:B------:R-:W-:Y:S02]  /*6cd0*/  VIADD R6, R28, 0x38 ;  /* 0x000000381c067836 */ /* 0x000fe40000000000 */
[----:B------:R-:W-:Y:S01]  /*6ce0*/  FMUL.FTZ R8, R5, UR10 ;  /* 0x0000000a05087c20 */ /* 0x000fe20008410000 */
[----:B------:R-:W2:Y:S01]  /*6cf0*/  MUFU.TANH R13, R13 ;  /* 0x0000000d000d7308 */ /* 0x000ea20000002400 */
[----:B------:R-:W-:Y:S02]  /*6d00*/  FSEL R91, R15, -INF , !P5 ;  /* 0xff8000000f5b7808 */ /* 0x000fe40006800000 */
[----:B------:R-:W-:-:S02]  /*6d10*/  ISETP.GE.AND P5, PT, R4, R99, PT ;  /* 0x000000630400720c */ /* 0x000fc40003fa6270 */
[----:B------:R-:W-:Y:S02]  /*6d20*/  I2FP.F32.S32 R4, R4 ;  /* 0x0000000400047245 */ /* 0x000fe40000201400 */
[----:B------:R-:W-:Y:S02]  /*6d30*/  FSEL R95, R19, -INF , !P1 ;  /* 0xff800000135f7808 */ /* 0x000fe40004800000 */
[----:B------:R-:W-:Y:S01]  /*6d40*/  ISETP.GE.AND P1, PT, R6, R100, PT ;  /* 0x000000640600720c */ /* 0x000fe20003f26270 */
[CC--:B------:R-:W-:Y:S01]  /*6d50*/  FFMA.FTZ R9, R0.reuse, R4.reuse, R9 ;  /* 0x0000000400097223 */ /* 0x0c0fe20000010009 */
[----:B------:R-:W-:Y:S01]  /*6d60*/  FFMA.FTZ R11, R0, R4, R11 ;  /* 0x00000004000b7223 */ /* 0x000fe2000001000b */
[----:B------:R-:W-:-:S03]  /*6d70*/  VIADD R4, R28, 0x39 ;  /* 0x000000391c047836 */ /* 0x000fc60000000000 */
[----:B------:R-:W-:Y:S01]  /*6d80*/  FSEL R101, R9, -INF , !P0 ;  /* 0xff80000009657808 */ /* 0x000fe20004000000 */
[----:B------:R-:W-:Y:S01]  /*6d90*/  FMUL.FTZ R9, R32, UR10 ;  /* 0x0000000a20097c20 */ /* 0x000fe20008410000 */
[----:B------:R-:W-:Y:S02]  /*6da0*/  ISETP.GE.AND P0, PT, R6, R99, PT ;  /* 0x000000630600720c */ /* 0x000fe40003f06270 */
[----:B------:R-:W-:Y:S02]  /*6db0*/  I2FP.F32.S32 R6, R6 ;  /* 0x0000000600067245 */ /* 0x000fe40000201400 */
[----:B------:R-:W-:Y:S01]  /*6dc0*/  FSEL R105, R11, -INF , !P5 ;  /* 0xff8000000b697808 */ /* 0x000fe20006800000 */
[----:B------:R-:W3:Y:S01]  /*6dd0*/  MUFU.TANH R9, R9 ;  /* 0x0000000900097308 */ /* 0x000ee20000002400 */
[----:B------:R-:W-:Y:S01]  /*6de0*/  ISETP.GE.AND P5, PT, R28, R100, PT ;  /* 0x000000641c00720c */ /* 0x000fe20003fa6270 */
[CC--:B-1----:R-:W-:Y:S01]  /*6df0*/  FFMA.FTZ R17, R0.reuse, R6.reuse, R17 ;  /* 0x0000000600117223 */ /* 0x0c2fe20000010011 */
[----:B--2---:R-:W-:Y:S01]  /*6e00*/  FFMA.FTZ R6, R0, R6, R13 ;  /* 0x0000000600067223 */ /* 0x004fe2000001000d */
[----:B------:R-:W-:-:S03]  /*6e10*/  FMUL.FTZ R13, R34, UR10 ;  /* 0x0000000a220d7c20 */ /* 0x000fc60008410000 */
[----:B------:R-:W-:Y:S01]  /*6e20*/  FSEL R107, R17, -INF , !P1 ;  /* 0xff800000116b7808 */ /* 0x000fe20004800000 */
[----:B------:R-:W1:Y:S01]  /*6e30*/  MUFU.TANH R11, R8 ;  /* 0x00000008000b7308 */ /* 0x000e620000002400 */
[----:B------:R-:W-:Y:S02]  /*6e40*/  ISETP.GE.AND P1, PT, R4, R100, PT ;  /* 0x000000640400720c */ /* 0x000fe40003f26270 */
[----:B------:R-:W-:Y:S02]  /*6e50*/  FSEL R100, R6, -INF , !P0 ;  /* 0xff80000006647808 */ /* 0x000fe40004000000 */
[----:B------:R-:W-:Y:S02]  /*6e60*/  I2FP.F32.S32 R6, R28 ;  /* 0x0000001c00067245 */ /* 0x000fe40000201400 */
[----:B------:R-:W-:Y:S01]  /*6e70*/  ISETP.GE.AND P0, PT, R28, R99, PT ;  /* 0x000000631c00720c */ /* 0x000fe20003f06270 */
[----:B------:R-:W2:Y:S02]  /*6e80*/  MUFU.TANH R13, R13 ;  /* 0x0000000d000d7308 */ /* 0x000ea40000002400 */
[----:B---3--:R-:W-:-:S05]  /*6e90*/  FFMA.FTZ R5, R0, R6, R9 ;  /* 0x0000000600057223 */ /* 0x008fca0000010009 */
[----:B------:R-:W-:Y:S02]  /*6ea0*/  FSEL R5, R5, -INF , !P5 ;  /* 0xff80000005057808 */ /* 0x000fe40006800000 */
[----:B------:R-:W-:Y:S02]  /*6eb0*/  ISETP.GE.AND P5, PT, R4, R99, PT ;  /* 0x000000630400720c */ /* 0x000fe40003fa6270 */
[----:B------:R-:W-:-:S05]  /*6ec0*/  I2FP.F32.S32 R4, R4 ;  /* 0x0000000400047245 */ /* 0x000fca0000201400 */
[C---:B-1----:R-:W-:Y:S01]  /*6ed0*/  FFMA.FTZ R11, R0.reuse, R4, R11 ;  /* 0x00000004000b7223 */ /* 0x042fe2000001000b */
[C---:B--2---:R-:W-:Y:S01]  /*6ee0*/  FFMA.FTZ R13, R0.reuse, R6, R13 ;  /* 0x00000006000d7223 */ /* 0x044fe2000001000d */
[----:B------:R-:W-:-:S03]  /*6ef0*/  FFMA.FTZ R132, R0, R4, R7 ;  /* 0x0000000400847223 */ /* 0x000fc60000010007 */
[----:B------:R-:W-:Y:S02]  /*6f00*/  FSEL R99, R11, -INF , !P1 ;  /* 0xff8000000b637808 */ /* 0x000fe40004800000 */
[----:B------:R-:W-:Y:S02]  /*6f10*/  ISETP.GE.AND P1, PT, R96, 0x3, PT ;  /* 0x000000036000780c */ /* 0x000fe40003f26270 */
[----:B------:R-:W-:Y:S02]  /*6f20*/  FSEL R4, R13, -INF , !P0 ;  /* 0xff8000000d047808 */ /* 0x000fe40004000000 */
[C---:B------:R-:W-:Y:S02]  /*6f30*/  LEA R134, P0, R97.reuse, UR8, 0x1 ;  /* 0x0000000861867c11 */ /* 0x040fe4000f8008ff */
[----:B------:R-:W-:Y:S02]  /*6f40*/  FSEL R132, R132, -INF , !P5 ;  /* 0xff80000084847808 */ /* 0x000fe40006800000 */
[----:B------:R-:W-:-:S05]  /*6f50*/  LEA.HI.X R133, R97, UR9, R98, 0x1, P0 ;  /* 0x0000000961857c11 */ /* 0x000fca00080f0c62 */
[----:B------:R-:W-:Y:S05]  /*6f60*/  @!P1 BRA `(.L_x_5087) ;  /* 0x0000000400f49947 */ /* 0x000fea0003800000 */
        /* <DEDUP_REMOVED lines=13> */
[----:B------:R-:W-:-:S05]  /*7040*/  IABS R6, R10 ;  /* 0x0000000a00067213 */ /* 0x000fca0000000000 */
[----:B------:R-:W-:-:S05]  /*7050*/  IMAD.HI.U32 R12, R7, R6, RZ ;  /* 0x00000006070c7227 */ /* 0x000fca00078e00ff */
[----:B------:R-:W-:-:S05]  /*7060*/  IADD3 R11, -R12, RZ, RZ ;  /* 0x000000ff0c0b7210 */ /* 0x000fca0007ffe1ff */
[----:B------:R-:W-:Y:S01]  /*7070*/  IMAD R11, R8, R11, R6 ;  /* 0x0000000b080b7224 */ /* 0x000fe200078e0206 */
[C---:B------:R-:W-:Y:S01]  /*7080*/  LOP3.LUT R6, R10.reuse, R9, RZ, 0x3c, !PT ;  /* 0x000000090a067212 */ /* 0x040fe200078e3cff */
[----:B------:R-:W-:-:S03]  /*7090*/  VIADD R10, R10, 0xffffffc0 ;  /* 0xffffffc00a0a7836 */ /* 0x000fc60000000000 */
[----:B------:R-:W-:Y:S02]  /*70a0*/  ISETP.GT.U32.AND P1, PT, R8, R11, PT ;  /* 0x0000000b0800720c */ /* 0x000fe40003f24070 */
[----:B------:R-:W-:Y:S02]  /*70b0*/  ISETP.GE.AND P5, PT, R6, RZ, PT ;  /* 0x000000ff0600720c */ /* 0x000fe40003fa6270 */
[----:B------:R-:W-:Y:S02]  /*70c0*/  IABS R6, R10 ;  /* 0x0000000a00067213 */ /* 0x000fe40000000000 */
[----:B------:R-:W-:-:S03]  /*70d0*/  LOP3.LUT R10, R10, R9, RZ, 0x3c, !PT ;  /* 0x000000090a0a7212 */ /* 0x000fc600078e3cff */
[----:B------:R-:W-:-:S04]  /*70e0*/  IMAD.HI.U32 R7, R7, R6, RZ ;  /* 0x0000000607077227 */ /* 0x000fc800078e00ff */
[-C--:B------:R-:W-:Y:S02]  /*70f0*/  @!P1 IADD3 R11, R11, -R8.reuse, RZ ;  /* 0x800000080b0b9210 */ /* 0x080fe40007ffe0ff */
[----:B------:R-:W-:Y:S02]  /*7100*/  @!P1 IADD3 R12, R12, 0x1, RZ ;  /* 0x000000010c0c9810 */ /* 0x000fe40007ffe0ff */
[----:B------:R-:W-:Y:S01]  /*7110*/  ISETP.GE.U32.AND P0, PT, R11, R8, PT ;  /* 0x000000080b00720c */ /* 0x000fe20003f06070 */
[----:B------:R-:W-:-:S04]  /*7120*/  IMAD.MOV R11, RZ, RZ, -R7 ;  /* 0x000000ffff0b7224 */ /* 0x000fc800078e0a07 */
[----:B------:R-:W-:-:S05]  /*7130*/  IMAD R11, R8, R11, R6 ;  /* 0x0000000b080b7224 */ /* 0x000fca00078e0206 */
[----:B------:R-:W-:-:S03]  /*7140*/  ISETP.GT.U32.AND P1, PT, R8, R11, PT ;  /* 0x0000000b0800720c */ /* 0x000fc60003f24070 */
[----:B------:R-:W-:-:S04]  /*7150*/  @P0 IADD3 R12, R12, 0x1, RZ ;  /* 0x000000010c0c0810 */ /* 0x000fc80007ffe0ff */
[----:B------:R-:W-:-:S06]  /*7160*/  @!P5 IADD3 R12, -R12, RZ, RZ ;  /* 0x000000ff0c0cd210 */ /* 0x000fcc0007ffe1ff */
[----:B------:R-:W-:Y:S02]  /*7170*/  @!P1 IMAD.IADD R11, R11, 0x1, -R8 ;  /* 0x000000010b0b9824 */ /* 0x000fe400078e0a08 */
[----:B------:R-:W-:Y:S01]  /*7180*/  @!P1 VIADD R7, R7, 0x1 ;  /* 0x0000000107079836 */ /* 0x000fe20000000000 */
[----:B------:R-:W-:Y:S02]  /*7190*/  ISETP.GE.AND P1, PT, R10, RZ, PT ;  /* 0x000000ff0a00720c */ /* 0x000fe40003f26270 */
[----:B------:R-:W-:Y:S02]  /*71a0*/  ISETP.GE.U32.AND P0, PT, R11, R8, PT ;  /* 0x000000080b00720c */ /* 0x000fe40003f06070 */
[----:B------:R-:W-:-:S11]  /*71b0*/  LOP3.LUT R8, RZ, R9, RZ, 0x33, !PT ;  /* 0x00000009ff087212 */ /* 0x000fd600078e33ff */
[----:B------:R-:W-:Y:S02]  /*71c0*/  @P0 IADD3 R7, R7, 0x1, RZ ;  /* 0x0000000107070810 */ /* 0x000fe40007ffe0ff */
[----:B------:R-:W-:-:S03]  /*71d0*/  ISETP.NE.AND P0, PT, R9, RZ, PT ;  /* 0x000000ff0900720c */ /* 0x000fc60003f05270 */
        /* <DEDUP_REMOVED lines=16> */
[----:B------:R-:W-:Y:S01]  /*72e0*/  IADD3 R9, R11, R8, RZ ;  /* 0x000000080b097210 */ /* 0x000fe20007ffe0ff */
[----:B------:R-:W-:Y:S02]  /*72f0*/  IMAD.MOV.U32 R8, RZ, RZ, R10 ;  /* 0x000000ffff087224 */ /* 0x000fe400078e000a */
[----:B------:R-:W-:Y:S02]  /*7300*/  IMAD R7, R7, UR4, RZ ;  /* 0x0000000407077c24 */ /* 0x000fe4000f8e02ff */
[----:B------:R-:W-:-:S04]  /*7310*/  IMAD.WIDE.U32 R8, R6, UR4, R8 ;  /* 0x0000000406087c25 */ /* 0x000fc8000f8e0008 */
[----:B------:R-:W-:Y:S02]  /*7320*/  IMAD R7, R6, UR5, R7 ;  /* 0x0000000506077c24 */ /* 0x000fe4000f8e0207 */
[----:B------:R-:W-:-:S03]  /*7330*/  IMAD.MOV.U32 R6, RZ, RZ, R8 ;  /* 0x000000ffff067224 */ /* 0x000fc600078e0008 */
[----:B------:R-:W-:Y:S01]  /*7340*/  IADD3 R7, R9, R7, RZ ;  /* 0x0000000709077210 */ /* 0x000fe20007ffe0ff */
[----:B------:R-:W-:Y:S06]  /*7350*/  BRA `(.L_x_5089) ;  /* 0x0000000000087947 */ /* 0x000fec0003800000 */
.L_x_5088:
[----:B------:R-:W-:-:S04]  /*7360*/  LEA R6, -R92, RZ, 0x6 ;  /* 0x000000ff5c067211 */ /* 0x000fc800078e31ff */
[----:B------:R-:W-:-:S07]  /*7370*/  SHF.R.S32.HI R7, RZ, 0x1f, R6 ;  /* 0x0000001fff077819 */ /* 0x000fce0000011406 */
.L_x_5089:
[C---:B------:R-:W-:Y:S01]  /*7380*/  LEA R134, P0, R6.reuse, R134, 0x1 ;  /* 0x0000008606867211 */ /* 0x040fe200078008ff */
[----:B------:R1:W-:Y:S01]  /*7390*/  @P4 STS [R121+0x3000], RZ ;  /* 0x003000ff79004388 */ /* 0x0003e20000000800 */
[----:B------:R-:W-:Y:S02]  /*73a0*/  BSSY B0, `(.L_x_5090) ;  /* 0x0000038000007945 */ /* 0x000fe40003800000 */
[----:B------:R-:W-:Y:S01]  /*73b0*/  LEA.HI.X R133, R6, R133, R7, 0x1, P0 ;  /* 0x0000008506857211 */ /* 0x000fe200000f0c07 */
[----:B------:R-:W-:Y:S01]  /*73c0*/  @!P4 IMAD.MOV.U32 R14, RZ, RZ, R134 ;  /* 0x000000ffff0ec224 */ /* 0x000fe200078e0086 */
[-C--:B------:R-:W-:Y:S01]  /*73d0*/  @!P3 IADD3 R9, P0, R97, R6.reuse, RZ ;  /* 0x000000066109b210 */ /* 0x080fe20007f1e0ff */
        /* <DEDUP_REMOVED lines=52> */
.L_x_5091:
[----:B------:R-:W-:Y:S05]  /*7720*/  BSYNC B0 ;  /* 0x0000000000007941 */ /* 0x000fea0003800000 */
.L_x_5090:
[----:B------:R-:W0:Y:S02]  /*7730*/  LDGDEPBAR ;  /* 0x00000000000079af */ /* 0x000e240000000000 */
.L_x_5087:
[----:B------:R-:W-:Y:S01]  /*7740*/  FMNMX.FTZ R6, R3, R5, !PT ;  /* 0x0000000503067209 */ /* 0x000fe20007810000 */
[----:B------:R-:W-:Y:S01]  /*7750*/  LDSM.16.MT88.4 R32, [R108+0x7000] ;  /* 0x007000006c20783b */ /* 0x000fe20000004200 */
[----:B------:R-:W-:Y:S02]  /*7760*/  FMNMX.FTZ R7, R2, R4, !PT ;  /* 0x0000000402077209 */ /* 0x000fe40007810000 */
[----:B------:R-:W-:Y:S01]  /*7770*/  FMNMX.FTZ R6, R29, R6, !PT ;  /* 0x000000061d067209 */ /* 0x000fe20007810000 */
[----:B-1----:R-:W-:Y:S01]  /*7780*/  LDSM.16.MT88.4 R16, [R108+0x6000] ;  /* 0x006000006c10783b */ /* 0x002fe20000004200 */
        /* <DEDUP_REMOVED lines=35> */
[----:B------:R-:W-:Y:S01]  /*79c0*/  LDSM.16.MT88.4 R8, [R110+0x6000] ;  /* 0x006000006e08783b */ /* 0x000fe20000004200 */
[----:B-1----:R-:W-:Y:S02]  /*79d0*/  FMNMX.FTZ R85, R6, R85, !PT ;  /* 0x0000005506557209 */ /* 0x002fe40007810000 */
[----:B--2---:R-:W-:-:S03]  /*79e0*/  FMNMX.FTZ R84, R7, R84, !PT ;  /* 0x0000005407547209 */ /* 0x004fc60007810000 */
[C---:B------:R-:W-:Y:S01]  /*79f0*/  FMUL.FTZ R142, R85.reuse, UR11 ;  /* 0x0000000b558e7c20 */ /* 0x040fe20008410000 */
[----:B------:R-:W-:Y:S02]  /*7a00*/  FSETP.NEU.FTZ.AND P1, PT, R85, -INF , PT ;  /* 0xff8000005500780b */ /* 0x000fe40003f3d000 */
[C---:B------:R-:W-:Y:S01]  /*7a10*/  FSETP.NEU.FTZ.AND P0, PT, R84.reuse, -INF , PT ;  /* 0xff8000005400780b */ /* 0x040fe20003f1d000 */
[----:B------:R-:W-:Y:S01]  /*7a20*/  FMUL.FTZ R143, R84, UR11 ;  /* 0x0000000b548f7c20 */ /* 0x000fe20008410000 */
[----:B------:R-:W-:-:S04]  /*7a30*/  FSEL R142, R142, RZ, P1 ;  /* 0x000000ff8e8e7208 */ /* 0x000fc80000800000 */
[----:B------:R-:W-:Y:S01]  /*7a40*/  FSEL R143, R143, RZ, P0 ;  /* 0x000000ff8f8f7208 */ /* 0x000fe20000000000 */
[--C-:B------:R-:W-:Y:S01]  /*7a50*/  FFMA.FTZ R152, R5, UR11, -R142.reuse ;  /* 0x0000000b05987c23 */ /* 0x100fe2000801088e */
[----:B------:R-:W-:Y:S01]  /*7a60*/  FSEL R5, R84, RZ, P0 ;  /* 0x000000ff54057208 */ /* 0x000fe20000000000 */
[--C-:B------:R-:W-:Y:S01]  /*7a70*/  FFMA.FTZ R89, R29, UR11, -R142.reuse ;  /* 0x0000000b1d597c23 */ /* 0x100fe2000801088e */
[--C-:B------:R-:W-:Y:S01]  /*7a80*/  FFMA.FTZ R88, R31, UR11, -R142.reuse ;  /* 0x0000000b1f587c23 */ /* 0x100fe2000801088e */
[----:B------:R-:W-:Y:S01]  /*7a90*/  FFMA.FTZ R140, R4, UR11, -R143 ;  /* 0x0000000b048c7c23 */ /* 0x000fe2000801088f */
[----:B------:R-:W-:Y:S01]  /*7aa0*/  FSEL R4, R85, RZ, P1 ;  /* 0x000000ff55047208 */ /* 0x000fe20000800000 */
[----:B------:R-:W-:Y:S01]  /*7ab0*/  FADD.FTZ R5, R2, -R5 ;  /* 0x8000000502057221 */ /* 0x000fe20000010000 */
[----:B------:R-:W-:Y:S01]  /*7ac0*/  FFMA.FTZ R87, R25, UR11, -R142 ;  /* 0x0000000b19577c23 */ /* 0x000fe2000801088e */
[--C-:B------:R-:W-:Y:S01]  /*7ad0*/  FFMA.FTZ R86, R24, UR11, -R143.reuse ;  /* 0x0000000b18567c23 */ /* 0x100fe2000801088f */
[--C-:B------:R-:W-:Y:S01]  /*7ae0*/  FFMA.FTZ R2, R20, UR11, -R143.reuse ;  /* 0x0000000b14027c23 */ /* 0x100fe2000801088f */
        /* <DEDUP_REMOVED lines=10> */
[----:B------:R-:W-:Y:S01]  /*7b90*/  LDSM.16.MT88.4 R24, [R110+0x7000] ;  /* 0x007000006e18783b */ /* 0x000fe20000004200 */
[----:B------:R-:W1:Y:S01]  /*7ba0*/  MUFU.EX2 R151, R151 ;  /* 0x0000009700977308 */ /* 0x000e620000000800 */
[--C-:B------:R-:W-:Y:S01]  /*7bb0*/  FFMA.FTZ R104, R104, UR11, -R142.reuse ;  /* 0x0000000b68687c23 */ /* 0x100fe2000801088e */
[--C-:B------:R-:W-:Y:S01]  /*7bc0*/  FFMA.FTZ R131, R131, UR11, -R142.reuse ;  /* 0x0000000b83837c23 */ /* 0x100fe2000801088e */
[--C-:B------:R-:W-:Y:S01]  /*7bd0*/  FFMA.FTZ R90, R90, UR11, -R143.reuse ;  /* 0x0000000b5a5a7c23 */ /* 0x100fe2000801088f */
[--C-:B------:R-:W-:Y:S01]  /*7be0*/  FFMA.FTZ R91, R91, UR11, -R142.reuse ;  /* 0x0000000b5b5b7c23 */ /* 0x100fe2000801088e */
[----:B------:R-:W-:Y:S01]  /*7bf0*/  FFMA.FTZ R107, R107, UR11, -R142 ;  /* 0x0000000b6b6b7c23 */ /* 0x000fe2000801088e */
[----:B------:R-:W-:-:S02]  /*7c00*/  FFMA.FTZ R132, R132, UR11, -R143 ;  /* 0x0000000b84847c23 */ /* 0x000fc4000801088f */
[----:B------:R-:W2:Y:S08]  /*7c10*/  MUFU.EX2 R144, R144 ;  /* 0x0000009000907308 */ /* 0x000eb00000000800 */
[----:B------:R-:W3:Y:S01]  /*7c20*/  MUFU.EX2 R89, R89 ;  /* 0x0000005900597308 */ /* 0x000ee20000000800 */
        /* <DEDUP_REMOVED lines=11> */
[----:B------:R-:W1:Y:S01]  /*7ce0*/  LDSM.16.MT88.4 R52, [R110+0x8000] ;  /* 0x008000006e34783b */ /* 0x000e620000004200 */
[-C--:B------:R-:W-:Y:S01]  /*7cf0*/  FMUL.FTZ R7, R67, R144.reuse ;  /* 0x0000009043077220 */ /* 0x080fe20000410000 */
[-C--:B------:R-:W-:Y:S01]  /*7d00*/  FMUL.FTZ R38, R38, R144.reuse ;  /* 0x0000009026267220 */ /* 0x080fe20000410000 */
[----:B------:R-:W-:Y:S01]  /*7d10*/  FMUL.FTZ R39, R39, R144 ;  /* 0x0000009027277220 */ /* 0x000fe20000410000 */
[----:B------:R-:W2:Y:S01]  /*7d20*/  MUFU.EX2 R87, R87 ;  /* 0x0000005700577308 */ /* 0x000ea20000000800 */
        /* <DEDUP_REMOVED lines=10> */
[----:B------:R-:W-:Y:S01]  /*7dd0*/  LDSM.16.MT88.4 R56, [R110+0x6400] ;  /* 0x006400006e38783b */ /* 0x000fe20000004200 */
[-C--:B------:R-:W-:Y:S01]  /*7de0*/  FMUL.FTZ R69, R69, R151.reuse ;  /* 0x0000009745457220 */ /* 0x080fe20000410000 */
[-C--:B------:R-:W-:Y:S01]  /*7df0*/  FMUL.FTZ R70, R70, R144.reuse ;  /* 0x0000009046467220 */ /* 0x080fe20000410000 */
[----:B------:R-:W-:Y:S01]  /*7e00*/  FMUL.FTZ R71, R71, R144 ;  /* 0x0000009047477220 */ /* 0x000fe20000410000 */
[-C--:B------:R-:W-:Y:S01]  /*7e10*/  FMUL.FTZ R80, R80, R151.reuse ;  /* 0x0000009750507220 */ /* 0x080fe20000410000 */
[----:B------:R-:W3:Y:S01]  /*7e20*/  MUFU.EX2 R86, R86 ;  /* 0x0000005600567308 */ /* 0x000ee20000000800 */
        /* <DEDUP_REMOVED lines=25> */
[----:B------:R-:W-:Y:S01]  /*7fc0*/  FMUL.FTZ R73, R73, R151 ;  /* 0x0000009749497220 */ /* 0x000fe20000410000 */
[-C--:B------:R-:W-:Y:S01]  /*7fd0*/  FMUL.FTZ R74, R74, R144.reuse ;  /* 0x000000904a4a7220 */ /* 0x080fe20000410000 */
[-C--:B------:R-:W-:Y:S01]  /*7fe0*/  FMUL.FTZ R75, R75, R144.reuse ;  /* 0x000000904b4b7220 */ /* 0x080fe20000410000 */
[----:B------:R-:W-:Y:S01]  /*7ff0*/  LDSM.16.MT88.4 R60, [R110+0x6800] ;  /* 0x006800006e3c783b */ /* 0x000fe20000004200 */
[----:B------:R-:W-:-:S02]  /*8000*/  FFMA.FTZ R139, R139, R144, R140 ;  /* 0x000000908b8b7223 */ /* 0x000fc4000001008c */
[----:B------:R-:W-:Y:S01]  /*8010*/  MUFU.EX2 R97, R97 ;  /* 0x0000006100617308 */ /* 0x000fe20000000800 */
[----:B--2---:R-:W-:Y:S01]  /*8020*/  F2FP.F16.F32.PACK_AB R67, R2, R3 ;  /* 0x000000030243723e */ /* 0x004fe200000000ff */
[----:B------:R-:W-:-:S04]  /*8030*/  FADD.FTZ R86, R86, R139 ;  /* 0x0000008b56567221 */ /* 0x000fc80000010000 */
[----:B------:R-:W-:Y:S02]  /*8040*/  FADD.FTZ R3, R3, R86 ;  /* 0x0000005603037221 */ /* 0x000fe40000010000 */
[C---:B-1----:R-:W-:Y:S01]  /*8050*/  HMMA.16816.F32 R36, R64.reuse, R52, R36 ;  /* 0x000000344024723c */ /* 0x042fe20000001824 */
[----:B------:R-:W-:Y:S05]  /*8060*/  MUFU.EX2 R136, R136 ;  /* 0x0000008800887308 */ /* 0x000fea0000000800 */
[C---:B------:R-:W-:Y:S01]  /*8070*/  HMMA.16816.F32 R40, R64.reuse, R54, R40 ;  /* 0x000000364028723c */ /* 0x040fe20000001828 */
[----:B------:R-:W1:Y:S02]  /*8080*/  LDSM.16.MT88.4 R52, [R108+0x8000] ;  /* 0x008000006c34783b */ /* 0x000e640000004200 */
[----:B------:R-:W-:Y:S03]  /*8090*/  MUFU.EX2 R96, R96 ;  /* 0x0000006000607308 */ /* 0x000fe60000000800 */
[C---:B------:R-:W-:Y:S05]  /*80a0*/  HMMA.16816.F32 R28, R64.reuse, R32, R28 ;  /* 0x00000020401c723c */ /* 0x040fea000000181c */
[----:B------:R-:W-:Y:S01]  /*80b0*/  MUFU.EX2 R93, R93 ;  /* 0x0000005d005d7308 */ /* 0x000fe20000000800 */
[C---:B------:R-:W-:Y:S06]  /*80c0*/  HMMA.16816.F32 R32, R64.reuse, R34, R68 ;  /* 0x000000224020723c */ /* 0x040fec0000001844 */
[C---:B------:R-:W-:Y:S01]  /*80d0*/  HMMA.16816.F32 R4, R64.reuse, R8, R4 ;  /* 0x000000084004723c */ /* 0x040fe20000001804 */
[--C-:B------:R-:W-:Y:S01]  /*80e0*/  FFMA.FTZ R68, R137, UR11, -R142.reuse ;  /* 0x0000000b89447c23 */ /* 0x100fe2000801088e */
[----:B------:R-:W-:Y:S01]  /*80f0*/  FFMA.FTZ R137, R145, UR11, -R142 ;  /* 0x0000000b91897c23 */ /* 0x000fe2000801088e */
[--C-:B------:R-:W-:Y:S01]  /*8100*/  FFMA.FTZ R69, R148, UR11, -R143.reuse ;  /* 0x0000000b94457c23 */ /* 0x100fe2000801088f */
[----:B------:R-:W-:Y:S01]  /*8110*/  FFMA.FTZ R70, R135, R151, R152 ;  /* 0x0000009787467223 */ /* 0x000fe20000010098 */
[--C-:B------:R-:W-:Y:S01]  /*8120*/  FFMA.FTZ R135, R102, UR11, -R142.reuse ;  /* 0x0000000b66877c23 */ /* 0x100fe2000801088e */
[C---:B------:R-:W-:Y:S01]  /*8130*/  HMMA.16816.F32 R8, R64.reuse, R10, R80 ;  /* 0x0000000a4008723c */ /* 0x040fe20000001850 */
[----:B------:R-:W-:Y:S01]  /*8140*/  MUFU.EX2 R68, R68 ;  /* 0x0000004400447308 */ /* 0x000fe20000000800 */
[--C-:B------:R-:W-:Y:S01]  /*8150*/  FFMA.FTZ R102, R128, UR11, -R142.reuse ;  /* 0x0000000b80667c23 */ /* 0x100fe2000801088e */
[--C-:B------:R-:W-:Y:S01]  /*8160*/  FFMA.FTZ R128, R103, UR11, -R143.reuse ;  /* 0x0000000b67807c23 */ /* 0x100fe2000801088f */
[--C-:B------:R-:W-:Y:S01]  /*8170*/  FFMA.FTZ R145, R106, UR11, -R143.reuse ;  /* 0x0000000b6a917c23 */ /* 0x100fe2000801088f */
[--C-:B------:R-:W-:Y:S01]  /*8180*/  FFMA.FTZ R103, R130, UR11, -R143.reuse ;  /* 0x0000000b82677c23 */ /* 0x100fe2000801088f */
[C---:B------:R-:W-:Y:S01]  /*8190*/  HMMA.16816.F32 R12, R64.reuse, R16, R12 ;  /* 0x00000010400c723c */ /* 0x040fe2000000180c */
[----:B------:R-:W-:Y:S01]  /*81a0*/  LDSM.16.MT88.4 R80, [R110+0x6c00] ;  /* 0x006c00006e50783b */ /* 0x000fe20000004200 */
[--C-:B------:R-:W-:Y:S01]  /*81b0*/  FFMA.FTZ R106, R101, UR11, -R142.reuse ;  /* 0x0000000b656a7c23 */ /* 0x100fe2000801088e */
[----:B------:R-:W2:Y:S01]  /*81c0*/  MUFU.EX2 R137, R137 ;  /* 0x0000008900897308 */ /* 0x000ea20000000800 */
[----:B------:R-:W-:Y:S01]  /*81d0*/  FFMA.FTZ R142, R99, UR11, -R142 ;  /* 0x0000000b638e7c23 */ /* 0x000fe2000801088e */
[--C-:B------:R-:W-:Y:S01]  /*81e0*/  FFMA.FTZ R130, R95, UR11, -R143.reuse ;  /* 0x0000000b5f827c23 */ /* 0x100fe2000801088f */
[C---:B------:R-:W-:Y:S01]  /*81f0*/  HMMA.16816.F32 R16, R64.reuse, R18, R76 ;  /* 0x000000124010723c */ /* 0x040fe2000000184c */
[----:B------:R-:W-:Y:S01]  /*8200*/  LDSM.16.MT88.4 R76, [R108+0x6c00] ;  /* 0x006c00006c4c783b */ /* 0x000fe20000004200 */
[--C-:B------:R-:W-:Y:S01]  /*8210*/  FFMA.FTZ R99, R105, UR11, -R143.reuse ;  /* 0x0000000b69637c23 */ /* 0x100fe2000801088f */
[----:B------:R-:W-:Y:S01]  /*8220*/  FFMA.FTZ R71, R100, UR11, -R143 ;  /* 0x0000000b64477c23 */ /* 0x000fe2000801088f */
[----:B------:R-:W-:Y:S01]  /*8230*/  FADD.FTZ R89, R89, R70 ;  /* 0x0000004659597221 */ /* 0x000fe20000010000 */
[----:B------:R-:W3:Y:S01]  /*8240*/  MUFU.EX2 R69, R69 ;  /* 0x0000004500457308 */ /* 0x000ee20000000800 */
[----:B-1----:R-:W-:Y:S02]  /*8250*/  HMMA.16816.F32 R44, R64, R52, R44 ;  /* 0x00000034402c723c */ /* 0x002fe4000000182c */
[----:B------:R-:W-:-:S04]  /*8260*/  FADD.FTZ R88, R88, R89 ;  /* 0x0000005958587221 */ /* 0x000fc80000010000 */
[----:B------:R-:W-:Y:S01]  /*8270*/  HMMA.16816.F32 R48, R64, R54, R48 ;  /* 0x000000364030723c */ /* 0x000fe20000001830 */
[----:B------:R-:W-:Y:S01]  /*8280*/  MUFU.EX2 R135, R135 ;  /* 0x0000008700877308 */ /* 0x000fe20000000800 */
[----:B--2---:R-:W-:Y:S01]  /*8290*/  F2FP.F16.F32.PACK_AB R52, R137, R68 ;  /* 0x000000448934723e */ /* 0x004fe200000000ff */
[----:B------:R-:W-:-:S03]  /*82a0*/  FADD.FTZ R87, R87, R88 ;  /* 0x0000005857577221 */ /* 0x000fc60000010000 */
[C---:B------:R-:W-:Y:S01]  /*82b0*/  HMMA.16816.F32 R20, R64.reuse, R24, R20 ;  /* 0x000000184014723c */ /* 0x040fe20000001814 */
[----:B------:R-:W-:Y:S02]  /*82c0*/  F2FP.F16.F32.PACK_AB R54, R97, R98 ;  /* 0x000000626136723e */ /* 0x000fe400000000ff */
[----:B------:R-:W-:Y:S01]  /*82d0*/  F2FP.F16.F32.PACK_AB R55, R93, R96 ;  /* 0x000000605d37723e */ /* 0x000fe200000000ff */
[----:B------:R-:W1:Y:S01]  /*82e0*/  MUFU.EX2 R104, R104 ;  /* 0x0000006800687308 */ /* 0x000e620000000800 */
[----:B---3--:R-:W-:Y:S01]  /*82f0*/  F2FP.F16.F32.PACK_AB R53, R136, R69 ;  /* 0x000000458835723e */ /* 0x008fe200000000ff */
[----:B------:R-:W-:Y:S01]  /*8300*/  HMMA.16816.F32 R24, R64, R26, R72 ;  /* 0x0000001a4018723c */ /* 0x000fe20000001848 */
[----:B------:R-:W-:Y:S05]  /*8310*/  LDSM.16.MT88.4 R72, [R110+0x7c00] ;  /* 0x007c00006e48783b */ /* 0x000fea0000004200 */
[C---:B------:R-:W-:Y:S01]  /*8320*/  HMMA.16816.F32 R4, R52.reuse, R56, R4 ;  /* 0x000000383404723c */ /* 0x040fe20000001804 */
[----:B------:R-:W-:Y:S05]  /*8330*/  MUFU.EX2 R102, R102 ;  /* 0x0000006600667308 */ /* 0x000fea0000000800 */
[C---:B------:R-:W-:Y:S01]  /*8340*/  HMMA.16816.F32 R8, R52.reuse, R58, R8 ;  /* 0x0000003a3408723c */ /* 0x040fe20000001808 */
[----:B------:R-:W2:Y:S02]  /*8350*/  LDSM.16.MT88.4 R56, [R108+0x6400] ;  /* 0x006400006c38783b */ /* 0x000ea40000004200 */
[----:B------:R-:W-:Y:S08]  /*8360*/  MUFU.EX2 R131, R131 ;  /* 0x0000008300837308 */ /* 0x000ff00000000800 */
[----:B------:R-:W-:Y:S08]  /*8370*/  MUFU.EX2 R128, R128 ;  /* 0x0000008000807308 */ /* 0x000ff00000000800 */
[----:B------:R-:W3:Y:S08]  /*8380*/  MUFU.EX2 R145, R145 ;  /* 0x0000009100917308 */ /* 0x000ef00000000800 */
[----:B------:R-:W-:Y:S08]  /*8390*/  MUFU.EX2 R103, R103 ;  /* 0x0000006700677308 */ /* 0x000ff00000000800 */
[----:B------:R-:W4:Y:S01]  /*83a0*/  MUFU.EX2 R90, R90 ;  /* 0x0000005a005a7308 */ /* 0x000f220000000800 */
        /* <DEDUP_REMOVED lines=8> */
[----:B------:R-:W5:Y:S01]  /*8430*/  MUFU.EX2 R99, R99 ;  /* 0x0000006300637308 */ /* 0x000f620000000800 */
[C---:B--2---:R-:W-:Y:S07]  /*8440*/  HMMA.16816.F32 R20, R52.reuse, R56, R20 ;  /* 0x000000383414723c */ /* 0x044fee0000001814 */
[----:B------:R2:W-:Y:S01]  /*8450*/  MUFU.EX2 R101, R71 ;  /* 0x0000004700657308 */ /* 0x0005e20000000800 */
[C---:B------:R-:W-:Y:S01]  /*8460*/  HMMA.16816.F32 R24, R52.reuse, R58, R24 ;  /* 0x0000003a3418723c */ /* 0x040fe20000001818 */
[----:B------:R-:W1:Y:S06]  /*8470*/  LDSM.16.MT88.4 R56, [R108+0x7400] ;  /* 0x007400006c38783b */ /* 0x000e6c0000004200 */
        /* <DEDUP_REMOVED lines=11> */
[----:B---3--:R-:W-:Y:S02]  /*8530*/  F2FP.F16.F32.PACK_AB R53, R145, R128 ;  /* 0x000000809135723e */ /* 0x008fe400000000ff */
[----:B------:R-:W-:Y:S02]  /*8540*/  F2FP.F16.F32.PACK_AB R54, R131, R102 ;  /* 0x000000668336723e */ /* 0x000fe400000000ff */
[----:B----4-:R-:W-:-:S07]  /*8550*/  F2FP.F16.F32.PACK_AB R55, R90, R103 ;  /* 0x000000675a37723e */ /* 0x010fce00000000ff */
[C---:B------:R-:W-:Y:S01]  /*8560*/  HMMA.16816.F32 R64, R52.reuse, R60, R4 ;  /* 0x0000003c3440723c */ /* 0x040fe20000001804 */
[----:B------:R-:W3:Y:S05]  /*8570*/  LDSM.16.MT88.4 R4, [R108+0x7800] ;  /* 0x007800006c04783b */ /* 0x000eea0000004200 */
[C---:B------:R-:W-:Y:S06]  /*8580*/  HMMA.16816.F32 R8, R52.reuse, R62, R8 ;  /* 0x0000003e3408723c */ /* 0x040fec0000001808 */
        /* <DEDUP_REMOVED lines=11> */
[----:B------:R-:W-:Y:S01]  /*8640*/  FADD.FTZ R4, R2, R3 ;  /* 0x0000000302047221 */ /* 0x000fe20000010000 */
[----:B-----5:R-:W-:Y:S01]  /*8650*/  F2FP.F16.F32.PACK_AB R5, R99, R130 ;  /* 0x000000826305723e */ /* 0x020fe200000000ff */
[----:B------:R-:W-:-:S02]  /*8660*/  FADD.FTZ R2, R68, R87 ;  /* 0x0000005744027221 */ /* 0x000fc40000010000 */
[----:B------:R-:W-:Y:S01]  /*8670*/  FADD.FTZ R3, R69, R4 ;  /* 0x0000000445037221 */ /* 0x000fe20000010000 */
[----:B------:R-:W-:Y:S01]  /*8680*/  F2FP.F16.F32.PACK_AB R4, R106, R91 ;  /* 0x0000005b6a04723e */ /* 0x000fe200000000ff */
[----:B--2---:R-:W2:Y:S01]  /*8690*/  LDSM.16.MT88.4 R68, [R108+0x7c00] ;  /* 0x007c00006c44783b */ /* 0x004ea20000004200 */
        /* <DEDUP_REMOVED lines=23> */
[----:B------:R-:W-:Y:S01]  /*8810*/  FADD.FTZ R91, R91, R2 ;  /* 0x000000025b5b7221 */ /* 0x000fe20000010000 */
[----:B------:R-:W-:Y:S01]  /*8820*/  MOV R2, R84 ;  /* 0x0000005400027202 */ /* 0x000fe20000000f00 */
[----:B------:R-:W-:Y:S01]  /*8830*/  FADD.FTZ R130, R130, R3 ;  /* 0x0000000382827221 */ /* 0x000fe20000010000 */
[----:B------:R-:W-:Y:S01]  /*8840*/  MOV R3, R85 ;  /* 0x0000005500037202 */ /* 0x000fe20000000f00 */
[----:B------:R-:W-:Y:S01]  /*8850*/  FADD.FTZ R91, R106, R91 ;  /* 0x0000005b6a5b7221 */ /* 0x000fe20000010000 */
[----:B------:R-:W-:Y:S01]  /*8860*/  HMMA.16816.F32 R56, R4, R72, R20 ;  /* 0x000000480438723c */ /* 0x000fe20000001814 */
[----:B------:R-:W-:Y:S02]  /*8870*/  FADD.FTZ R130, R99, R130 ;  /* 0x0000008263827221 */ /* 0x000fe40000010000 */
[----:B------:R-:W-:-:S02]  /*8880*/  FADD.FTZ R100, R100, R91 ;  /* 0x0000005b64647221 */ /* 0x000fc40000010000 */
[----:B------:R-:W-:Y:S01]  /*8890*/  FADD.FTZ R101, R101, R130 ;  /* 0x0000008265657221 */ /* 0x000fe20000010000 */
[----:B--2---:R-:W-:Y:S01]  /*88a0*/  HMMA.16816.F32 R52, R4, R68, R28 ;  /* 0x000000440434723c */ /* 0x004fe2000000181c */
[----:B------:R-:W-:Y:S02]  /*88b0*/  FADD.FTZ R135, R95, R100 ;  /* 0x000000645f877221 */ /* 0x000fe40000010000 */
[----:B------:R-:W-:-:S03]  /*88c0*/  FADD.FTZ R139, R132, R101 ;  /* 0x00000065848b7221 */ /* 0x000fc60000010000 */
[C---:B------:R-:W-:Y:S06]  /*88d0*/  HMMA.16816.F32 R76, R4.reuse, R78, R16 ;  /* 0x0000004e044c723c */ /* 0x040fec0000001810 */
[C---:B------:R-:W-:Y:S06]  /*88e0*/  HMMA.16816.F32 R72, R4.reuse, R74, R24 ;  /* 0x0000004a0448723c */ /* 0x040fec0000001818 */
[C---:B------:R-:W-:Y:S06]  /*88f0*/  HMMA.16816.F32 R68, R4.reuse, R70, R32 ;  /* 0x000000460444723c */ /* 0x040fec0000001820 */
[C---:B---3--:R-:W-:Y:S06]  /*8900*/  HMMA.16816.F32 R36, R4.reuse, R12, R36 ;  /* 0x0000000c0424723c */ /* 0x048fec0000001824 */
[C---:B------:R-:W-:Y:S06]  /*8910*/  HMMA.16816.F32 R40, R4.reuse, R14, R40 ;  /* 0x0000000e0428723c */ /* 0x040fec0000001828 */
[C---:B------:R-:W-:Y:S06]  /*8920*/  HMMA.16816.F32 R44, R4.reuse, R8, R44 ;  /* 0x00000008042c723c */ /* 0x040fec000000182c */
[----:B------:R-:W-:-:S15]  /*8930*/  HMMA.16816.F32 R48, R4, R10, R48 ;  /* 0x0000000a0430723c */ /* 0x000fde0000001830 */
[----:B------:R-:W-:-:S09]  /*8940*/  NOP ;  /* 0x0000000000007918 */ /* 0x000fd20000000000 */
.L_x_5084:
        /* <DEDUP_REMOVED lines=11> */
.L_x_5096:
        /* <DEDUP_REMOVED lines=51> */
[----:B------:R-:W2:Y:S01]  /*8d30*/  LDC.64 R6, c[0x0][0x250] ;  /* 0x00009400ff067b82 */ /* 0x000ea20000000a00 */
        /* <DEDUP_REMOVED lines=14> */
[-C--:B----4-:R-:W-:Y:S04]  /*8e20*/  IMAD.WIDE.U32 R12, R9, R4.reuse, R12 ;  /* 0x00000004090c7225 */ /* 0x090fe800078e000c */
[----:B------:R-:W-:Y:S04]  /*8e30*/  IMAD R6, R7, R4, RZ ;  /* 0x0000000407067224 */ /* 0x000fe800078e02ff */
[----:B------:R-:W-:Y:S05]  /*8e40*/  IMAD R6, R9, R5, R6 ;  /* 0x0000000509067224 */ /* 0x000fea00078e0206 */
[----:B------:R-:W-:Y:S07]  /*8e50*/  IADD3 R87, R13, R6, RZ ;  /* 0x000000060d577210 */ /* 0x000fee0007ffe0ff */
.L_x_5093:
        /* <DEDUP_REMOVED lines=43> */
[----:B------:R-:W-:Y:S05]  /*9110*/  LDSM.16.M88.4 R88, [R113] ;  /* 0x000000007158783b */ /* 0x000fea0000000200 */
[----:B------:R-:W2:Y:S05]  /*9120*/  LDSM.16.M88.4 R92, [R112+0x3000] ;  /* 0x00300000705c783b */ /* 0x000eaa0000000200 */
[----:B------:R-:W3:Y:S05]  /*9130*/  LDSM.16.M88.4 R96, [R112+0x3400] ;  /* 0x003400007060783b */ /* 0x000eea0000000200 */
[----:B------:R-:W4:Y:S05]  /*9140*/  LDSM.16.M88.4 R100, [R112+0x3800] ;  /* 0x003800007064783b */ /* 0x000f2a0000000200 */
[----:B------:R-:W5:Y:S05]  /*9150*/  LDSM.16.M88.4 R104, [R112+0x3c00] ;  /* 0x003c00007068783b */ /* 0x000f6a0000000200 */
        /* <DEDUP_REMOVED lines=22> */
[----:B------:R-:W-:Y:S05]  /*92c0*/  LDSM.16.M88.4 R88, [R113+0x1000] ;  /* 0x001000007158783b */ /* 0x000fea0000000200 */
        /* <DEDUP_REMOVED lines=42> */
[----:B------:R-:W2:Y:S11]  /*9570*/  LDSM.16.M88.4 R92, [R109+0x5400] ;  /* 0x005400006d5c783b */ /* 0x000eb60000000200 */
[----:B------:R-:W-:Y:S06]  /*9580*/  @!UPT UIADD3 URZ, URZ, URZ, URZ ;  /* 0x0000003f3f3ff290 */ /* 0x000fec000fffe03f */
[----:B-1----:R-:W-:Y:S01]  /*9590*/  FMUL.FTZ R141, R4, UR5 ;  /* 0x00000005048d7c20 */ /* 0x002fe20008410000 */
[----:B------:R-:W-:Y:S01]  /*95a0*/  FMUL.FTZ R143, R5, UR5 ;  /* 0x00000005058f7c20 */ /* 0x000fe20008410000 */
[----:B------:R-:W-:Y:S01]  /*95b0*/  FMUL.FTZ R153, R6, UR5 ;  /* 0x0000000506997c20 */ /* 0x000fe20008410000 */
[----:B------:R-:W-:Y:S03]  /*95c0*/  FMUL.FTZ R157, R7, UR5 ;  /* 0x00000005079d7c20 */ /* 0x000fe60008410000 */
[----:B------:R-:W1:Y:S01]  /*95d0*/  MUFU.TANH R141, R141 ;  /* 0x0000008d008d7308 */ /* 0x000e620000002400 */
[----:B------:R-:W-:Y:S01]  /*95e0*/  FMUL.FTZ R2, R9, UR5 ;  /* 0x0000000509027c20 */ /* 0x000fe20008410000 */
[----:B------:R-:W-:Y:S01]  /*95f0*/  FMUL.FTZ R155, R8, UR5 ;  /* 0x00000005089b7c20 */ /* 0x000fe20008410000 */
[----:B------:R-:W-:Y:S01]  /*9600*/  FMUL.FTZ R161, R10, UR5 ;  /* 0x000000050aa17c20 */ /* 0x000fe20008410000 */
[----:B------:R-:W-:Y:S06]  /*9610*/  FMUL.FTZ R159, R11, UR5 ;  /* 0x000000050b9f7c20 */ /* 0x000fec0008410000 */
[----:B------:R3:W4:Y:S10]  /*9620*/  MUFU.TANH R8, R2 ;  /* 0x0000000200087308 */ /* 0x0007340000002400 */
[----:B------:R-:W1:Y:S01]  /*9630*/  MUFU.TANH R143, R143 ;  /* 0x0000008f008f7308 */ /* 0x000e620000002400 */
[C---:B--2---:R-:W-:Y:S06]  /*9640*/  HMMA.16816.F32 R12, R88.reuse, R92, R12 ;  /* 0x0000005c580c723c */ /* 0x044fec000000180c */
[C---:B------:R-:W-:Y:S03]  /*9650*/  HMMA.16816.F32 R16, R88.reuse, R94, R16 ;  /* 0x0000005e5810723c */ /* 0x040fe60000001810 */
[----:B------:R-:W2:Y:S01]  /*9660*/  MUFU.TANH R153, R153 ;  /* 0x0000009900997308 */ /* 0x000ea20000002400 */
[----:B------:R-:W5:Y:S09]  /*9670*/  LDSM.16.M88.4 R92, [R109+0x5800] ;  /* 0x005800006d5c783b */ /* 0x000f720000000200 */
        /* <DEDUP_REMOVED lines=12> */
[----:B------:R-:W1:Y:S01]  /*9740*/  MUFU.TANH R148, R148 ;  /* 0x0000009400947308 */ /* 0x000e620000002400 */
[C---:B-----5:R-:W-:Y:S06]  /*9750*/  HMMA.16816.F32 R20, R88.reuse, R92, R20 ;  /* 0x0000005c5814723c */ /* 0x060fec0000001814 */
[C---:B------:R-:W-:Y:S03]  /*9760*/  HMMA.16816.F32 R24, R88.reuse, R94, R24 ;  /* 0x0000005e5818723c */ /* 0x040fe60000001818 */
[----:B------:R-:W1:Y:S01]  /*9770*/  MUFU.TANH R146, R146 ;  /* 0x0000009200927308 */ /* 0x000e620000002400 */
[----:B------:R-:W5:Y:S02]  /*9780*/  LDSM.16.M88.4 R92, [R109+0x5c00] ;  /* 0x005c00006d5c783b */ /* 0x000f640000000200 */
[----:B------:R-:W-:Y:S07]  /*9790*/  DEPBAR.LE SB0, 0x0 ;  /* 0x000080000000791a */ /* 0x000fee0000000000 */
[----:B------:R-:W1:Y:S01]  /*97a0*/  MUFU.TANH R151, R151 ;  /* 0x0000009700977308 */ /* 0x000e620000002400 */
[----:B------:R-:W-:Y:S09]  /*97b0*/  BAR.SYNC.DEFER_BLOCKING 0x0 ;  /* 0x0000000000007b1d */ /* 0x000ff20000010000 */
[----:B------:R-:W1:Y:S01]  /*97c0*/  MUFU.TANH R149, R149 ;  /* 0x0000009500957308 */ /* 0x000e620000002400 */
[----:B------:R-:W-:Y:S01]  /*97d0*/  FMUL.FTZ R86, R20, UR5 ;  /* 0x0000000514567c20 */ /* 0x000fe20008410000 */
[----:B------:R-:W-:Y:S01]  /*97e0*/  FMUL.FTZ R3, R21, UR5 ;  /* 0x0000000515037c20 */ /* 0x000fe20008410000 */
[----:B---3--:R-:W-:Y:S01]  /*97f0*/  FMUL.FTZ R2, R23, UR5 ;  /* 0x0000000517027c20 */ /* 0x008fe20008410000 */
[----:B------:R-:W-:Y:S01]  /*9800*/  FMUL.FTZ R138, R22, UR5 ;  /* 0x00000005168a7c20 */ /* 0x000fe20008410000 */
[----:B------:R-:W-:Y:S01]  /*9810*/  FMUL.FTZ R87, R25, UR5 ;  /* 0x0000000519577c20 */ /* 0x000fe20008410000 */
[----:B------:R-:W-:Y:S04]  /*9820*/  FMUL.FTZ R140, R24, UR5 ;  /* 0x00000005188c7c20 */ /* 0x000fe80008410000 */
[----:B------:R3:W1:Y:S10]  /*9830*/  MUFU.TANH R102, R86 ;  /* 0x0000005600667308 */ /* 0x0006740000002400 */
[----:B------:R4:W1:Y:S10]  /*9840*/  MUFU.TANH R101, R3 ;  /* 0x0000000300657308 */ /* 0x0008740000002400 */
[----:B------:R2:W1:Y:S01]  /*9850*/  MUFU.TANH R99, R87 ;  /* 0x0000005700637308 */ /* 0x0004620000002400 */
[C---:B-----5:R-:W-:Y:S05]  /*9860*/  HMMA.16816.F32 R28, R88.reuse, R92, R28 ;  /* 0x0000005c581c723c */ /* 0x060fea000000181c */
[----:B---3--:R-:W-:Y:S01]  /*9870*/  FMUL.FTZ R86, R26, UR5 ;  /* 0x000000051a567c20 */ /* 0x008fe20008410000 */
[----:B------:R-:W-:Y:S03]  /*9880*/  HMMA.16816.F32 R32, R88, R94, R32 ;  /* 0x0000005e5820723c */ /* 0x000fe60000001820 */
[----:B------:R-:W3:Y:S02]  /*9890*/  MUFU.TANH R107, R2 ;  /* 0x00000002006b7308 */ /* 0x000ee40000002400 */
[----:B----4-:R-:W-:Y:S08]  /*98a0*/  FMUL.FTZ R3, R27, UR5 ;  /* 0x000000051b037c20 */ /* 0x010ff00008410000 */
[----:B------:R4:W1:Y:S10]  /*98b0*/  MUFU.TANH R106, R86 ;  /* 0x00000056006a7308 */ /* 0x0008740000002400 */
[----:B------:R5:W1:Y:S01]  /*98c0*/  MUFU.TANH R100, R140 ;  /* 0x0000008c00647308 */ /* 0x000a620000002400 */
[----:B------:R-:W-:Y:S01]  /*98d0*/  FMUL.FTZ R154, R28, UR5 ;  /* 0x000000051c9a7c20 */ /* 0x000fe20008410000 */
[----:B------:R-:W-:Y:S01]  /*98e0*/  FMUL.FTZ R152, R29, UR5 ;  /* 0x000000051d987c20 */ /* 0x000fe20008410000 */
[----:B------:R-:W-:Y:S01]  /*98f0*/  FMUL.FTZ R150, R30, UR5 ;  /* 0x000000051e967c20 */ /* 0x000fe20008410000 */
[----:B--2---:R-:W-:Y:S06]  /*9900*/  FMUL.FTZ R87, R34, UR5 ;  /* 0x0000000522577c20 */ /* 0x004fec0008410000 */
[----:B------:R2:W1:Y:S01]  /*9910*/  MUFU.TANH R105, R3 ;  /* 0x0000000300697308 */ /* 0x0004620000002400 */
[----:B----4-:R-:W-:Y:S01]  /*9920*/  FMUL.FTZ R86, R35, UR5 ;  /* 0x0000000523567c20 */ /* 0x010fe20008410000 */
[----:B------:R-:W-:Y:S08]  /*9930*/  FMUL.FTZ R2, R33, UR5 ;  /* 0x0000000521027c20 */ /* 0x000ff00008410000 */
[----:B------:R-:W4:Y:S01]  /*9940*/  MUFU.TANH R144, R144 ;  /* 0x0000009000907308 */ /* 0x000f220000002400 */
[----:B-----5:R-:W-:Y:S09]  /*9950*/  FMUL.FTZ R140, R31, UR5 ;  /* 0x000000051f8c7c20 */ /* 0x020ff20008410000 */
[----:B------:R-:W1:Y:S01]  /*9960*/  MUFU.TANH R142, R142 ;  /* 0x0000008e008e7308 */ /* 0x000e620000002400 */
[----:B--2---:R-:W-:Y:S09]  /*9970*/  FMUL.FTZ R3, R32, UR5 ;  /* 0x0000000520037c20 */ /* 0x004ff20008410000 */
[----:B------:R-:W2:Y:S10]  /*9980*/  MUFU.TANH R147, R147 ;  /* 0x0000009300937308 */ /* 0x000eb40000002400 */
        /* <DEDUP_REMOVED lines=11> */
[----:B------:R-:W-:Y:S02]  /*9a40*/  MOV R10, R130 ;  /* 0x00000082000a7202 */ /* 0x000fe40000000f00 */
[----:B------:R-:W-:Y:S01]  /*9a50*/  MOV R5, R128 ;  /* 0x0000008000057202 */ /* 0x000fe20000000f00 */
        /* <DEDUP_REMOVED lines=8> */
[----:B------:R-:W1:Y:S10]  /*9ae0*/  I2F.RP R12, R5 ;  /* 0x00000005000c7306 */ /* 0x000e740000209400 */
[----:B-1----:R-:W1:Y:S02]  /*9af0*/  MUFU.RCP R2, R12 ;  /* 0x0000000c00027308 */ /* 0x002e640000001000 */
[----:B-1----:R-:W-:Y:S08]  /*9b00*/  VIADD R10, R2, 0xffffffe ;  /* 0x0ffffffe020a7836 */ /* 0x002ff00000000000 */
[----:B------:R-:W1:Y:S02]  /*9b10*/  F2I.FTZ.U32.TRUNC.NTZ R3, R10 ;  /* 0x0000000a00037305 */ /* 0x000e64000021f000 */
[--C-:B-1----:R-:W-:Y:S04]  /*9b20*/  IMAD.MOV R2, RZ, RZ, -R3.reuse ;  /* 0x000000ffff027224 */ /* 0x102fe800078e0a03 */
[----:B------:R-:W-:Y:S02]  /*9b30*/  IMAD R9, R2, R5, RZ ;  /* 0x0000000502097224 */ /* 0x000fe400078e02ff */
[----:B------:R-:W-:Y:S04]  /*9b40*/  IMAD.MOV.U32 R2, RZ, RZ, RZ ;  /* 0x000000ffff027224 */ /* 0x000fe800078e00ff */
[----:B------:R-:W-:Y:S06]  /*9b50*/  IMAD.HI.U32 R3, R3, R9, R2 ;  /* 0x0000000903037227 */ /* 0x000fec00078e0002 */
[----:B------:R-:W-:Y:S05]  /*9b60*/  IMAD.HI.U32 R9, R3, R4, RZ ;  /* 0x0000000403097227 */ /* 0x000fea00078e00ff */
[----:B------:R-:W-:Y:S05]  /*9b70*/  IADD3 R2, -R9, RZ, RZ ;  /* 0x000000ff09027210 */ /* 0x000fea0007ffe1ff */
        /* <DEDUP_REMOVED lines=18> */
[----:B------:R-:W-:Y:S01]  /*9ca0*/  LOP3.LUT R2, RZ, R6, RZ, 0x33, !PT ;  /* 0x00000006ff027212 */ /* 0x000fe200078e33ff */
[----:B------:R-:W1:Y:S10]  /*9cb0*/  LDC.64 R4, c[0x0][0x248] ;  /* 0x00009200ff047b82 */ /* 0x000e740000000a00 */
[----:B------:R-:W-:Y:S01]  /*9cc0*/  @P5 VIADD R3, R3, 0x1 ;  /* 0x0000000103035836 */ /* 0x000fe20000000000 */
[----:B------:R-:W-:Y:S04]  /*9cd0*/  ISETP.GE.AND P5, PT, R11, RZ, PT ;  /* 0x000000ff0b00720c */ /* 0x000fe80003fa6270 */
[----:B------:R-:W-:Y:S04]  /*9ce0*/  @!P4 IADD3 R3, -R3, RZ, RZ ;  /* 0x000000ff0303c210 */ /* 0x000fe80007ffe1ff */
[C---:B------:R-:W-:Y:S04]  /*9cf0*/  SEL R3, R2.reuse, R3, !P0 ;  /* 0x0000000302037207 */ /* 0x040fe80004000000 */
[CC--:B------:R-:W-:Y:S01]  /*9d00*/  LEA R14, P4, R3.reuse, R126.reuse, 0x2 ;  /* 0x0000007e030e7211 */ /* 0x0c0fe200078810ff */
[----:B------:R-:W-:Y:S03]  /*9d10*/  @!P5 IMAD.MOV R9, RZ, RZ, -R9 ;  /* 0x000000ffff09d224 */ /* 0x000fe600078e0a09 */
[----:B------:R-:W-:Y:S02]  /*9d20*/  LEA.HI.X.SX32 R15, R3, R127, 0x2, P4 ;  /* 0x0000007f030f7211 */ /* 0x000fe400020f16ff */
        /* <DEDUP_REMOVED lines=9> */
[-C--:B-1----:R-:W-:Y:S04]  /*9dc0*/  IMAD R6, R11, R4.reuse, RZ ;  /* 0x000000040b067224 */ /* 0x082fe800078e02ff */
[C---:B------:R-:W-:Y:S01]  /*9dd0*/  IMAD R6, R9.reuse, R5, R6 ;  /* 0x0000000509067224 */ /* 0x040fe200078e0206 */
        /* <DEDUP_REMOVED lines=8> */
.L_x_5095:
[----:B------:R2:W-:Y:S01]  /*9e60*/  @P3 STS [R121+0x3000], RZ ;  /* 0x003000ff79003388 */ /* 0x0005e20000000800 */
[----:B-1----:R-:W1:Y:S01]  /*9e70*/  @!P3 LDC.64 R2, c[0x0][0x248] ;  /* 0x00009200ff02bb82 */ /* 0x002e620000000a00 */
        /* <DEDUP_REMOVED lines=22> */
[C---:B-1----:R-:W-:Y:S03]  /*9fe0*/  @!P3 LEA R12, P5, R2.reuse, R6, 0x6 ;  /* 0x00000006020cb211 */ /* 0x042fe600078a30ff */
        /* <DEDUP_REMOVED lines=21> */
.L_x_5094:
[----:B------:R-:W-:Y:S01]  /*a140*/  IADD3 R92, R120, -0x1, RZ ;  /* 0xffffffff785c7810 */ /* 0x000fe20007ffe0ff */
[----:B------:R-:W-:Y:S03]  /*a150*/  LDSM.16.MT88.4 R88, [R110+0x6000] ;  /* 0x006000006e58783b */ /* 0x000fe60000004200 */
[----:B-1----:R-:W-:Y:S04]  /*a160*/  LEA R2, R92, R129, 0x6 ;  /* 0x000000815c027211 */ /* 0x002fe800078e30ff */
[C---:B------:R-:W-:Y:S02]  /*a170*/  IADD3 R5, R2.reuse, 0x10, RZ ;  /* 0x0000001002057810 */ /* 0x040fe40007ffe0ff */
[----:B--2---:R-:W-:Y:S02]  /*a180*/  I2FP.F32.S32 R10, R2 ;  /* 0x00000002000a7245 */ /* 0x004fe40000201400 */
[----:B------:R-:W-:Y:S02]  /*a190*/  I2FP.F32.S32 R5, R5 ;  /* 0x0000000500057245 */ /* 0x000fe40000201400 */
[----:B------:R-:W-:Y:S01]  /*a1a0*/  IADD3 R16, R2, 0x1, RZ ;  /* 0x0000000102107810 */ /* 0x000fe20007ffe0ff */
[-C--:B------:R-:W-:Y:S01]  /*a1b0*/  FFMA.FTZ R153, R0, R10.reuse, R153 ;  /* 0x0000000a00997223 */ /* 0x080fe20000010099 */
[----:B------:R-:W-:Y:S01]  /*a1c0*/  IADD3 R12, R2, 0x8, RZ ;  /* 0x00000008020c7810 */ /* 0x000fe20007ffe0ff */
[CC--:B------:R-:W-:Y:S01]  /*a1d0*/  FFMA.FTZ R151, R0.reuse, R5.reuse, R151 ;  /* 0x0000000500977223 */ /* 0x0c0fe20000010097 */
[----:B------:R-:W-:Y:S01]  /*a1e0*/  FFMA.FTZ R148, R0, R5, R148 ;  /* 0x0000000500947223 */ /* 0x000fe20000010094 */
        /* <DEDUP_REMOVED lines=8> */
[----:B------:R-:W-:Y:S01]  /*a270*/  IADD3 R3, R2, 0x11, RZ ;  /* 0x0000001102037810 */ /* 0x000fe20007ffe0ff */
[CC--:B------:R-:W-:Y:S01]  /*a280*/  FFMA.FTZ R145, R0.reuse, R5.reuse, R145 ;  /* 0x0000000500917223 */ /* 0x0c0fe20000010091 */
[----:B------:R-:W-:Y:S01]  /*a290*/  I2FP.F32.S32 R4, R4 ;  /* 0x0000000400047245 */ /* 0x000fe20000201400 */
        /* <DEDUP_REMOVED lines=8> */
[----:B------:R-:W-:Y:S01]  /*a320*/  FFMA.FTZ R12, R0, R12, R155 ;  /* 0x0000000c000c7223 */ /* 0x000fe2000001009b */
[----:B------:R-:W-:Y:S01]  /*a330*/  IADD3 R4, R2, 0x18, RZ ;  /* 0x0000001802047810 */ /* 0x000fe20007ffe0ff */
[----:B------:R-:W-:Y:S01]  /*a340*/  FFMA.FTZ R149, R0, R3, R149 ;  /* 0x0000000300957223 */ /* 0x000fe20000010095 */
[----:B------:R-:W-:Y:S01]  /*a350*/  FMNMX.FTZ R5, R16, R5, !PT ;  /* 0x0000000510057209 */ /* 0x000fe20007810000 */
[----:B------:R-:W-:Y:S01]  /*a360*/  FFMA.FTZ R146, R0, R3, R146 ;  /* 0x0000000300927223 */ /* 0x000fe20000010092 */
[----:B------:R-:W-:Y:S02]  /*a370*/  IADD3 R3, R2, 0x20, RZ ;  /* 0x0000002002037810 */ /* 0x000fe40007ffe0ff */
[----:B------:R-:W-:Y:S02]  /*a380*/  FMNMX.FTZ R6, R161, R6, !PT ;  /* 0x00000006a1067209 */ /* 0x000fe40007810000 */
[----:B------:R-:W-:Y:S02]  /*a390*/  I2FP.F32.S32 R4, R4 ;  /* 0x0000000400047245 */ /* 0x000fe40000201400 */
[----:B------:R-:W-:Y:S02]  /*a3a0*/  FMNMX.FTZ R7, R12, R5, !PT ;  /* 0x000000050c077209 */ /* 0x000fe40007810000 */
[----:B------:R-:W-:Y:S01]  /*a3b0*/  I2FP.F32.S32 R3, R3 ;  /* 0x0000000300037245 */ /* 0x000fe20000201400 */
[C---:B------:R-:W-:Y:S01]  /*a3c0*/  FFMA.FTZ R147, R0.reuse, R4, R147 ;  /* 0x0000000400937223 */ /* 0x040fe20000010093 */
[----:B------:R-:W-:Y:S01]  /*a3d0*/  FMNMX.FTZ R6, R159, R6, !PT ;  /* 0x000000069f067209 */ /* 0x000fe20007810000 */
[----:B------:R-:W-:Y:S01]  /*a3e0*/  FFMA.FTZ R144, R0, R4, R144 ;  /* 0x0000000400907223 */ /* 0x000fe20000010090 */
[----:B------:R-:W-:Y:S01]  /*a3f0*/  FMNMX.FTZ R7, R8, R7, !PT ;  /* 0x0000000708077209 */ /* 0x000fe20007810000 */
[-C--:B------:R-:W-:Y:S01]  /*a400*/  FFMA.FTZ R138, R0, R3.reuse, R138 ;  /* 0x00000003008a7223 */ /* 0x080fe2000001008a */
[----:B------:R-:W-:Y:S01]  /*a410*/  IADD3 R4, R2, 0x21, RZ ;  /* 0x0000002102047810 */ /* 0x000fe20007ffe0ff */
        /* <DEDUP_REMOVED lines=23> */
[----:B------:R-:W-:Y:S02]  /*a590*/  I2FP.F32.S32 R3, R3 ;  /* 0x0000000300037245 */ /* 0x000fe40000201400 */
[----:B------:R-:W-:Y:S02]  /*a5a0*/  FMNMX.FTZ R5, R107, R6, !PT ;  /* 0x000000066b057209 */ /* 0x000fe40007810000 */
[----:B------:R-:W-:Y:S01]  /*a5b0*/  IADD3 R9, R2, 0x31, RZ ;  /* 0x0000003102097810 */ /* 0x000fe20007ffe0ff */
[CC--:B------:R-:W-:Y:S01]  /*a5c0*/  FFMA.FTZ R98, R0.reuse, R3.reuse, R98 ;  /* 0x0000000300627223 */ /* 0x0c0fe20000010062 */
        /* <DEDUP_REMOVED lines=10> */
[----:B------:R-:W-:Y:S02]  /*a670*/  IADD3 R5, R2, 0x39, RZ ;  /* 0x0000003902057810 */ /* 0x000fe40007ffe0ff */
[----:B------:R-:W-:Y:S01]  /*a680*/  FMNMX.FTZ R2, R98, R7, !PT ;  /* 0x0000000762027209 */ /* 0x000fe20007810000 */
[CC--:B------:R-:W-:Y:S01]  /*a690*/  FFMA.FTZ R87, R0.reuse, R3.reuse, R87 ;  /* 0x0000000300577223 */ /* 0x0c0fe20000010057 */
[----:B------:R-:W-:Y:S01]  /*a6a0*/  FMNMX.FTZ R4, R99, R4, !PT ;  /* 0x0000000463047209 */ /* 0x000fe20007810000 */
[C---:B------:R-:W-:Y:S01]  /*a6b0*/  FFMA.FTZ R93, R0.reuse, R3, R93 ;  /* 0x00000003005d7223 */ /* 0x040fe2000001005d */
        /* <DEDUP_REMOVED lines=29> */
[--C-:B------:R-:W-:Y:S01]  /*a890*/  FFMA.FTZ R141, R157, UR4, -R140.reuse ;  /* 0x000000049d8d7c23 */ /* 0x100fe2000801088c */
[----:B------:R-:W-:Y:S01]  /*a8a0*/  FSEL R103, R103, RZ, P0 ;  /* 0x000000ff67677208 */ /* 0x000fe20000000000 */
        /* <DEDUP_REMOVED lines=23> */
[----:B------:R-:W-:Y:S01]  /*aa20*/  FMUL.FTZ R35, R4, R71 ;  /* 0x0000004704237220 */ /* 0x000fe20000410000 */
[----:B------:R-:W-:Y:S01]  /*aa30*/  FFMA.FTZ R70, R8, UR4, -R103 ;  /* 0x0000000408467c23 */ /* 0x000fe20008010867 */
[C---:B------:R-:W-:Y:S01]  /*aa40*/  FMUL.FTZ R10, R4.reuse, R82 ;  /* 0x00000052040a7220 */ /* 0x040fe20000410000 */
[----:B------:R-:W-:Y:S01]  /*aa50*/  FMUL.FTZ R11, R4, R83 ;  /* 0x00000053040b7220 */ /* 0x000fe20000410000 */
[----:B------:R-:W-:Y:S01]  /*aa60*/  FMUL.FTZ R8, R84, R80 ;  /* 0x0000005054087220 */ /* 0x000fe20000410000 */
[----:B---3--:R-:W-:Y:S01]  /*aa70*/  FFMA.FTZ R78, R4, R139, R9 ;  /* 0x0000008b044e7223 */ /* 0x008fe20000010009 */
[--C-:B------:R-:W-:Y:S01]  /*aa80*/  FFMA.FTZ R74, R16, UR4, -R103.reuse ;  /* 0x00000004104a7c23 */ /* 0x100fe20008010867 */
[--C-:B------:R-:W-:Y:S01]  /*aa90*/  FFMA.FTZ R71, R12, UR4, -R103.reuse ;  /* 0x000000040c477c23 */ /* 0x100fe20008010867 */
[----:B------:R-:W-:Y:S01]  /*aaa0*/  MUFU.EX2 R70, R70 ;  /* 0x0000004600467308 */ /* 0x000fe20000000800 */
[C---:B------:R-:W-:Y:S01]  /*aab0*/  FMUL.FTZ R14, R4.reuse, R62 ;  /* 0x0000003e040e7220 */ /* 0x040fe20000410000 */
[----:B------:R-:W-:Y:S01]  /*aac0*/  FMUL.FTZ R15, R4, R63 ;  /* 0x0000003f040f7220 */ /* 0x000fe20000410000 */
[----:B------:R-:W-:Y:S01]  /*aad0*/  FMUL.FTZ R12, R84, R60 ;  /* 0x0000003c540c7220 */ /* 0x000fe20000410000 */
[----:B------:R-:W-:Y:S01]  /*aae0*/  FMUL.FTZ R19, R4, R79 ;  /* 0x0000004f04137220 */ /* 0x000fe20000410000 */
[----:B-1----:R-:W-:Y:S01]  /*aaf0*/  F2FP.F16.F32.PACK_AB R65, R141, R9 ;  /* 0x000000098d41723e */ /* 0x002fe200000000ff */
[----:B------:R-:W-:Y:S01]  /*ab00*/  FMUL.FTZ R9, R84, R81 ;  /* 0x0000005154097220 */ /* 0x000fe20000410000 */
[----:B------:R-:W-:Y:S03]  /*ab10*/  LDSM.16.MT88.4 R60, [R110+0x7000] ;  /* 0x007000006e3c783b */ /* 0x000fe60000004200 */
[----:B------:R-:W-:Y:S01]  /*ab20*/  MUFU.EX2 R74, R74 ;  /* 0x0000004a004a7308 */ /* 0x000fe20000000800 */
[C---:B------:R-:W-:Y:S01]  /*ab30*/  FMUL.FTZ R22, R4.reuse, R58 ;  /* 0x0000003a04167220 */ /* 0x040fe20000410000 */
[C---:B------:R-:W-:Y:S01]  /*ab40*/  FMUL.FTZ R23, R4.reuse, R59 ;  /* 0x0000003b04177220 */ /* 0x040fe20000410000 */
[C---:B------:R-:W-:Y:S01]  /*ab50*/  FMUL.FTZ R27, R4.reuse, R75 ;  /* 0x0000004b041b7220 */ /* 0x040fe20000410000 */
[C---:B------:R-:W-:Y:S01]  /*ab60*/  FMUL.FTZ R30, R4.reuse, R54 ;  /* 0x00000036041e7220 */ /* 0x040fe20000410000 */
[C---:B------:R-:W-:Y:S01]  /*ab70*/  FMUL.FTZ R31, R4.reuse, R55 ;  /* 0x00000037041f7220 */ /* 0x040fe20000410000 */
[C---:B------:R-:W-:Y:S01]  /*ab80*/  FMUL.FTZ R6, R4.reuse, R66 ;  /* 0x0000004204067220 */ /* 0x040fe20000410000 */
[----:B------:R-:W1:Y:S03]  /*ab90*/  LDSM.16.MT88.4 R80, [R108+0x6000] ;  /* 0x006000006c50783b */ /* 0x000e660000004200 */
        /* <DEDUP_REMOVED lines=12> */
[----:B------:R-:W3:Y:S01]  /*ac60*/  LDSM.16.MT88.4 R56, [R108+0x7000] ;  /* 0x007000006c38783b */ /* 0x000ee20000004200 */
[C---:B------:R-:W-:Y:S01]  /*ac70*/  FMUL.FTZ R16, R84.reuse, R76 ;  /* 0x0000004c54107220 */ /* 0x040fe20000410000 */
[C---:B------:R-:W-:Y:S01]  /*ac80*/  FMUL.FTZ R24, R84.reuse, R72 ;  /* 0x0000004854187220 */ /* 0x040fe20000410000 */
[----:B------:R-:W-:Y:S03]  /*ac90*/  FMUL.FTZ R25, R84, R73 ;  /* 0x0000004954197220 */ /* 0x000fe60000410000 */
[----:B------:R-:W4:Y:S01]  /*aca0*/  MUFU.EX2 R85, R85 ;  /* 0x0000005500557308 */ /* 0x000f220000000800 */
[----:B--2---:R-:W-:Y:S01]  /*acb0*/  F2FP.F16.F32.PACK_AB R66, R70, R71 ;  /* 0x000000474642723e */ /* 0x004fe200000000ff */
[C---:B------:R-:W-:Y:S01]  /*acc0*/  FMUL.FTZ R32, R84.reuse, R68 ;  /* 0x0000004454207220 */ /* 0x040fe20000410000 */
[C---:B------:R-:W-:Y:S01]  /*acd0*/  FMUL.FTZ R33, R84.reuse, R69 ;  /* 0x0000004554217220 */ /* 0x040fe20000410000 */
[----:B------:R-:W2:Y:S01]  /*ace0*/  LDSM.16.MT88.4 R52, [R110+0x8000] ;  /* 0x008000006e34783b */ /* 0x000ea20000004200 */
[C---:B------:R-:W-:Y:S01]  /*acf0*/  FMUL.FTZ R36, R84.reuse, R36 ;  /* 0x0000002454247220 */ /* 0x040fe20000410000 */
[C---:B------:R-:W-:Y:S01]  /*ad00*/  FMUL.FTZ R37, R84.reuse, R37 ;  /* 0x0000002554257220 */ /* 0x040fe20000410000 */
[C---:B------:R-:W-:Y:S03]  /*ad10*/  FMUL.FTZ R40, R84.reuse, R40 ;  /* 0x0000002854287220 */ /* 0x040fe60000410000 */
[----:B------:R-:W5:Y:S01]  /*ad20*/  MUFU.EX2 R143, R143 ;  /* 0x0000008f008f7308 */ /* 0x000f620000000800 */
[C---:B------:R-:W-:Y:S01]  /*ad30*/  FMUL.FTZ R41, R84.reuse, R41 ;  /* 0x0000002954297220 */ /* 0x040fe20000410000 */
[C---:B------:R-:W-:Y:S01]  /*ad40*/  FMUL.FTZ R44, R84.reuse, R44 ;  /* 0x0000002c542c7220 */ /* 0x040fe20000410000 */
[C---:B------:R-:W-:Y:S01]  /*ad50*/  FMUL.FTZ R45, R84.reuse, R45 ;  /* 0x0000002d542d7220 */ /* 0x040fe20000410000 */
[C---:B------:R-:W-:Y:S01]  /*ad60*/  FMUL.FTZ R48, R84.reuse, R48 ;  /* 0x0000003054307220 */ /* 0x040fe20000410000 */
[----:B------:R-:W-:Y:S01]  /*ad70*/  FMUL.FTZ R49, R84, R49 ;  /* 0x0000003154317220 */ /* 0x000fe20000410000 */
[--C-:B------:R-:W-:Y:S01]  /*ad80*/  FFMA.FTZ R69, R147, UR4, -R140.reuse ;  /* 0x0000000493457c23 */ /* 0x100fe2000801088c */
[--C-:B------:R-:W-:Y:S01]  /*ad90*/  FFMA.FTZ R73, R151, UR4, -R140.reuse ;  /* 0x0000000497497c23 */ /* 0x100fe2000801088c */
[----:B------:R-:W-:Y:S01]  /*ada0*/  FFMA.FTZ R68, R149, UR4, -R140 ;  /* 0x0000000495447c23 */ /* 0x000fe2000801088c */
[----:B----4-:R-:W-:Y:S01]  /*adb0*/  F2FP.F16.F32.PACK_AB R67, R85, R104 ;  /* 0x000000685543723e */ /* 0x010fe200000000ff */
[----:B------:R-:W-:Y:S01]  /*adc0*/  FFMA.FTZ R72, R148, UR4, -R103 ;  /* 0x0000000494487c23 */ /* 0x000fe20008010867 */
[----:B------:R-:W-:Y:S01]  /*add0*/  FADD.FTZ R141, R141, R78 ;  /* 0x0000004e8d8d7221 */ /* 0x000fe20000010000 */
[----:B------:R-:W-:Y:S01]  /*ade0*/  MUFU.EX2 R69, R69 ;  /* 0x0000004500457308 */ /* 0x000fe20000000800 */
[----:B------:R-:W-:Y:S01]  /*adf0*/  LDSM.16.MT88.4 R76, [R108+0x6c00] ;  /* 0x006c00006c4c783b */ /* 0x000fe20000004200 */
[----:B------:R-:W-:Y:S01]  /*ae00*/  ISETP.GT.AND P0, PT, R120, 0x1, PT ;  /* 0x000000017800780c */ /* 0x000fe20003f04270 */
[----:B------:R-:W-:Y:S01]  /*ae10*/  FADD.FTZ R104, R104, R141 ;  /* 0x0000008d68687221 */ /* 0x000fe20000010000 */
[----:B------:R-:W-:Y:S02]  /*ae20*/  MOV R141, R137 ;  /* 0x00000089008d7202 */ /* 0x000fe40000000f00 */
[----:B-----5:R-:W-:Y:S01]  /*ae30*/  F2FP.F16.F32.PACK_AB R64, R74, R143 ;  /* 0x0000008f4a40723e */ /* 0x020fe200000000ff */
[----:B------:R-:W-:Y:S03]  /*ae40*/  FFMA.FTZ R143, R84, R135, R143 ;  /* 0x00000087548f7223 */ /* 0x000fe6000001008f */
[----:B------:R-:W-:Y:S01]  /*ae50*/  MUFU.EX2 R73, R73 ;  /* 0x0000004900497308 */ /* 0x000fe20000000800 */
[----:B------:R-:W-:Y:S01]  /*ae60*/  FADD.FTZ R104, R85, R104 ;  /* 0x0000006855687221 */ /* 0x000fe20000010000 */
[----:B------:R-:W-:Y:S01]  /*ae70*/  MOV R120, R92 ;  /* 0x0000005c00787202 */ /* 0x000fe20000000f00 */
[----:B------:R-:W-:Y:S01]  /*ae80*/  FADD.FTZ R74, R74, R143 ;  /* 0x0000008f4a4a7221 */ /* 0x000fe20000010000 */
[C---:B------:R-:W-:Y:S06]  /*ae90*/  HMMA.16816.F32 R4, R64.reuse, R88, R4 ;  /* 0x000000584004723c */ /* 0x040fec0000001804 */
[----:B------:R-:W4:Y:S01]  /*aea0*/  MUFU.EX2 R68, R68 ;  /* 0x0000004400447308 */ /* 0x000f220000000800 */
[----:B------:R-:W-:Y:S01]  /*aeb0*/  FADD.FTZ R71, R71, R74 ;  /* 0x0000004a47477221 */ /* 0x000fe20000010000 */
[C---:B------:R-:W-:Y:S03]  /*aec0*/  HMMA.16816.F32 R8, R64.reuse, R90, R8 ;  /* 0x0000005a4008723c */ /* 0x040fe60000001808 */
[----:B------:R-:W-:Y:S03]  /*aed0*/  FADD.FTZ R71, R70, R71 ;  /* 0x0000004746477221 */ /* 0x000fe60000010000 */
[C---:B-1----:R-:W-:Y:S02]  /*aee0*/  HMMA.16816.F32 R12, R64.reuse, R80, R12 ;  /* 0x00000050400c723c */ /* 0x042fe4000000180c */
[----:B------:R-:W-:Y:S03]  /*aef0*/  MUFU.EX2 R72, R72 ;  /* 0x0000004800487308 */ /* 0x000fe60000000800 */
[--C-:B------:R-:W-:Y:S01]  /*af00*/  FFMA.FTZ R88, R145, UR4, -R140.reuse ;  /* 0x0000000491587c23 */ /* 0x100fe2000801088c */
[C---:B------:R-:W-:Y:S01]  /*af10*/  HMMA.16816.F32 R16, R64.reuse, R82, R16 ;  /* 0x000000524010723c */ /* 0x040fe20000001810 */
[----:B------:R-:W-:Y:S05]  /*af20*/  LDSM.16.MT88.4 R80, [R110+0x6c00] ;  /* 0x006c00006e50783b */ /* 0x000fea0000004200 */
[----:B------:R-:W-:Y:S01]  /*af30*/  MUFU.EX2 R138, R138 ;  /* 0x0000008a008a7308 */ /* 0x000fe20000000800 */
[--C-:B------:R-:W-:Y:S01]  /*af40*/  FFMA.FTZ R91, R106, UR4, -R140.reuse ;  /* 0x000000046a5b7c23 */ /* 0x100fe2000801088c */
[C---:B------:R-:W-:Y:S08]  /*af50*/  HMMA.16816.F32 R20, R64.reuse, R60, R20 ;  /* 0x0000003c4014723c */ /* 0x040ff00000001814 */
[----:B------:R-:W1:Y:S01]  /*af60*/  MUFU.EX2 R88, R88 ;  /* 0x0000005800587308 */ /* 0x000e620000000800 */
[C---:B------:R-:W-:Y:S01]  /*af70*/  HMMA.16816.F32 R24, R64.reuse, R62, R24 ;  /* 0x0000003e4018723c */ /* 0x040fe20000001818 */
[----:B------:R-:W-:Y:S02]  /*af80*/  LDSM.16.MT88.4 R60, [R108+0x6800] ;  /* 0x006800006c3c783b */ /* 0x000fe40000004200 */
[----:B------:R-:W-:Y:S03]  /*af90*/  FFMA.FTZ R106, R105, UR4, -R140 ;  /* 0x00000004696a7c23 */ /* 0x000fe6000801088c */
        /* <DEDUP_REMOVED lines=10> */
[----:B------:R-:W2:Y:S08]  /*b040*/  LDSM.16.MT88.4 R52, [R108+0x8000] ;  /* 0x008000006c34783b */ /* 0x000eb00000004200 */
[----:B------:R-:W3:Y:S10]  /*b050*/  MUFU.EX2 R89, R89 ;  /* 0x0000005900597308 */ /* 0x000ef40000000800 */
[----:B------:R-:W-:Y:S10]  /*b060*/  MUFU.EX2 R106, R106 ;  /* 0x0000006a006a7308 */ /* 0x000ff40000000800 */
[----:B------:R-:W-:Y:S10]  /*b070*/  MUFU.EX2 R102, R102 ;  /* 0x0000006600667308 */ /* 0x000ff40000000800 */
[----:B------:R-:W-:Y:S10]  /*b080*/  MUFU.EX2 R101, R101 ;  /* 0x0000006500657308 */ /* 0x000ff40000000800 */
[----:B------:R-:W-:Y:S01]  /*b090*/  MUFU.EX2 R100, R100 ;  /* 0x0000006400647308 */ /* 0x000fe20000000800 */
[C---:B--2---:R-:W-:Y:S06]  /*b0a0*/  HMMA.16816.F32 R44, R64.reuse, R52, R44 ;  /* 0x00000034402c723c */ /* 0x044fec000000182c */
[----:B------:R-:W-:Y:S03]  /*b0b0*/  HMMA.16816.F32 R48, R64, R54, R48 ;  /* 0x000000364030723c */ /* 0x000fe60000001830 */
[----:B------:R-:W-:Y:S02]  /*b0c0*/  MUFU.EX2 R99, R99 ;  /* 0x0000006300637308 */ /* 0x000fe40000000800 */
[----:B----4-:R-:W-:Y:S01]  /*b0d0*/  F2FP.F16.F32.PACK_AB R53, R68, R73 ;  /* 0x000000494435723e */ /* 0x010fe200000000ff */
[----:B------:R-:W-:Y:S01]  /*b0e0*/  FADD.FTZ R73, R73, R104 ;  /* 0x0000006849497221 */ /* 0x000fe20000010000 */
[----:B------:R-:W-:Y:S01]  /*b0f0*/  FFMA.FTZ R65, R146, UR4, -R103 ;  /* 0x0000000492417c23 */ /* 0x000fe20008010867 */
[----:B-1----:R-:W-:Y:S03]  /*b100*/  F2FP.F16.F32.PACK_AB R55, R88, R69 ;  /* 0x000000455837723e */ /* 0x002fe600000000ff */
[----:B---3--:R-:W-:Y:S01]  /*b110*/  F2FP.F16.F32.PACK_AB R54, R89, R90 ;  /* 0x0000005a5936723e */ /* 0x008fe200000000ff */
[----:B------:R-:W-:Y:S01]  /*b120*/  FADD.FTZ R68, R68, R73 ;  /* 0x0000004944447221 */ /* 0x000fe20000010000 */
[----:B------:R-:W1:Y:S01]  /*b130*/  MUFU.EX2 R65, R65 ;  /* 0x0000004100417308 */ /* 0x000e620000000800 */
[--C-:B------:R-:W-:Y:S01]  /*b140*/  FFMA.FTZ R67, R98, UR4, -R140.reuse ;  /* 0x0000000462437c23 */ /* 0x100fe2000801088c */
[----:B------:R-:W-:Y:S01]  /*b150*/  FFMA.FTZ R66, R97, UR4, -R140 ;  /* 0x0000000461427c23 */ /* 0x000fe2000801088c */
[----:B------:R-:W-:Y:S01]  /*b160*/  FADD.FTZ R105, R69, R68 ;  /* 0x0000004445697221 */ /* 0x000fe20000010000 */
[--C-:B------:R-:W-:Y:S01]  /*b170*/  FFMA.FTZ R64, R93, UR4, -R103.reuse ;  /* 0x000000045d407c23 */ /* 0x100fe20008010867 */
[--C-:B------:R-:W-:Y:S01]  /*b180*/  FFMA.FTZ R98, R95, UR4, -R103.reuse ;  /* 0x000000045f627c23 */ /* 0x100fe20008010867 */
[--C-:B------:R-:W-:Y:S01]  /*b190*/  FFMA.FTZ R97, R94, UR4, -R103.reuse ;  /* 0x000000045e617c23 */ /* 0x100fe20008010867 */
[----:B------:R-:W-:Y:S03]  /*b1a0*/  FFMA.FTZ R140, R86, UR4, -R140 ;  /* 0x00000004568c7c23 */ /* 0x000fe6000801088c */
[----:B------:R-:W-:Y:S01]  /*b1b0*/  MUFU.EX2 R95, R67 ;  /* 0x00000043005f7308 */ /* 0x000fe20000000800 */
[----:B------:R-:W-:Y:S01]  /*b1c0*/  FFMA.FTZ R103, R96, UR4, -R103 ;  /* 0x0000000460677c23 */ /* 0x000fe20008010867 */
[----:B------:R-:W-:Y:S08]  /*b1d0*/  FADD.FTZ R105, R88, R105 ;  /* 0x0000006958697221 */ /* 0x000ff00000010000 */
[----:B------:R-:W2:Y:S01]  /*b1e0*/  MUFU.EX2 R94, R66 ;  /* 0x00000042005e7308 */ /* 0x000ea20000000800 */
[C---:B-1----:R-:W-:Y:S01]  /*b1f0*/  F2FP.F16.F32.PACK_AB R52, R65.reuse, R72 ;  /* 0x000000484134723e */ /* 0x042fe200000000ff */
[----:B------:R-:W-:Y:S02]  /*b200*/  FADD.FTZ R72, R72, R71 ;  /* 0x0000004748487221 */ /* 0x000fe40000010000 */
[----:B------:R-:W-:Y:S02]  /*b210*/  LDSM.16.MT88.4 R68, [R108+0x7c00] ;  /* 0x007c00006c44783b */ /* 0x000fe40000004200 */
[----:B------:R-:W-:Y:S02]  /*b220*/  FADD.FTZ R135, R65, R72 ;  /* 0x0000004841877221 */ /* 0x000fe40000010000 */
[C---:B------:R-:W-:Y:S02]  /*b230*/  HMMA.16816.F32 R4, R52.reuse, R56, R4 ;  /* 0x000000383404723c */ /* 0x040fe40000001804 */
[----:B------:R-:W-:Y:S02]  /*b240*/  MUFU.EX2 R96, R64 ;  /* 0x0000004000607308 */ /* 0x000fe40000000800 */
[----:B------:R-:W-:Y:S01]  /*b250*/  LDSM.16.MT88.4 R72, [R110+0x7c00] ;  /* 0x007c00006e48783b */ /* 0x000fe20000004200 */
[----:B------:R-:W-:Y:S01]  /*b260*/  FADD.FTZ R90, R90, R135 ;  /* 0x000000875a5a7221 */ /* 0x000fe20000010000 */
[C---:B------:R-:W-:Y:S06]  /*b270*/  HMMA.16816.F32 R8, R52.reuse, R58, R8 ;  /* 0x0000003a3408723c */ /* 0x040fec0000001808 */
[----:B------:R-:W-:Y:S01]  /*b280*/  MUFU.EX2 R93, R87 ;  /* 0x00000057005d7308 */ /* 0x000fe20000000800 */
[----:B--2---:R-:W-:Y:S01]  /*b290*/  F2FP.F16.F32.PACK_AB R85, R94, R95 ;  /* 0x0000005f5e55723e */ /* 0x004fe200000000ff */
[----:B------:R-:W1:Y:S03]  /*b2a0*/  LDSM.16.MT88.4 R56, [R108+0x6400] ;  /* 0x006400006c38783b */ /* 0x000e660000004200 */
[----:B------:R-:W-:Y:S05]  /*b2b0*/  FADD.FTZ R89, R89, R90 ;  /* 0x0000005a59597221 */ /* 0x000fea0000010000 */
[----:B------:R-:W2:Y:S10]  /*b2c0*/  MUFU.EX2 R140, R140 ;  /* 0x0000008c008c7308 */ /* 0x000eb40000000800 */
[----:B------:R-:W-:Y:S10]  /*b2d0*/  MUFU.EX2 R98, R98 ;  /* 0x0000006200627308 */ /* 0x000ff40000000800 */
[----:B------:R-:W3:Y:S01]  /*b2e0*/  MUFU.EX2 R97, R97 ;  /* 0x0000006100617308 */ /* 0x000ee20000000800 */
[----:B--2---:R-:W-:Y:S09]  /*b2f0*/  F2FP.F16.F32.PACK_AB R87, R140, R93 ;  /* 0x0000005d8c57723e */ /* 0x004ff200000000ff */
[----:B------:R-:W2:Y:S01]  /*b300*/  MUFU.EX2 R103, R103 ;  /* 0x0000006700677308 */ /* 0x000ea20000000800 */
[----:B---3--:R-:W-:Y:S01]  /*b310*/  F2FP.F16.F32.PACK_AB R84, R97, R98 ;  /* 0x000000626154723e */ /* 0x008fe200000000ff */
[C---:B-1----:R-:W-:Y:S06]  /*b320*/  HMMA.16816.F32 R12, R52.reuse, R56, R12 ;  /* 0x00000038340c723c */ /* 0x042fec000000180c */
[C---:B------:R-:W-:Y:S01]  /*b330*/  HMMA.16816.F32 R16, R52.reuse, R58, R16 ;  /* 0x0000003a3410723c */ /* 0x040fe20000001810 */
[----:B------:R-:W1:Y:S04]  /*b340*/  LDSM.16.MT88.4 R56, [R110+0x7400] ;  /* 0x007400006e38783b */ /* 0x000e680000004200 */
        /* <DEDUP_REMOVED lines=33> */
[C---:B-1----:R-:W-:Y:S03]  /*b560*/  HMMA.16816.F32 R4, R52.reuse, R56, R4 ;  /* 0x000000383404723c */ /* 0x042fe60000001804 */
[----:B------:R-:W-:Y:S03]  /*b570*/  FADD.FTZ R135, R103, R96 ;  /* 0x0000006067877221 */ /* 0x000fe60000010000 */
        /* <DEDUP_REMOVED lines=12> */
[C---:B------:R-:W-:Y:S06]  /*b640*/  HMMA.16816.F32 R40, R52.reuse, R58, R40 ;  /* 0x0000003a3428723c */ /* 0x040fec0000001828 */
[C---:B--2---:R-:W-:Y:S06]  /*b650*/  HMMA.16816.F32 R44, R52.reuse, R60, R44 ;  /* 0x0000003c342c723c */ /* 0x044fec000000182c */
[----:B------:R-:W-:Y:S06]  /*b660*/  HMMA.16816.F32 R48, R52, R62, R48 ;  /* 0x0000003e3430723c */ /* 0x000fec0000001830 */
[C---:B------:R-:W-:Y:S01]  /*b670*/  HMMA.16816.F32 R64, R84.reuse, R80, R4 ;  /* 0x000000505440723c */ /* 0x040fe20000001804 */
[----:B------:R-:W1:Y:S05]  /*b680*/  LDSM.16.MT88.4 R4, [R110+0x8c00] ;  /* 0x008c00006e04783b */ /* 0x000e6a0000004200 */
[C---:B------:R-:W-:Y:S03]  /*b690*/  HMMA.16816.F32 R80, R84.reuse, R82, R8 ;  /* 0x000000525450723c */ /* 0x040fe60000001808 */
[----:B------:R-:W2:Y:S03]  /*b6a0*/  LDSM.16.MT88.4 R8, [R108+0x8c00] ;  /* 0x008c00006c08783b */ /* 0x000ea60000004200 */
        /* <DEDUP_REMOVED lines=8> */
[C---:B--2---:R-:W-:Y:S06]  /*b730*/  HMMA.16816.F32 R44, R84.reuse, R8, R44 ;  /* 0x00000008542c723c */ /* 0x044fec000000182c */
[----:B------:R-:W-:Y:S07]  /*b740*/  HMMA.16816.F32 R48, R84, R10, R48 ;  /* 0x0000000a5430723c */ /* 0x000fee0000001830 */
[----:B------:R-:W-:Y:S04]  /*b750*/  MOV R85, R2 ;  /* 0x0000000200557202 */ /* 0x000fe80000000f00 */
[----:B------:R-:W-:Y:S01]  /*b760*/  MOV R84, R3 ;  /* 0x0000000300547202 */ /* 0x000fe20000000f00 */
[----:B------:R-:W-:Y:S01]  /*b770*/  @!UPT UIADD3 URZ, URZ, URZ, URZ ;  /* 0x0000003f3f3ff290 */ /* 0x000fe2000fffe03f */
[----:B------:R-:W-:Y:S11]  /*b780*/  @P0 BRA `(.L_x_5096) ;  /* 0xffffffd0009c0947 */ /* 0x000ff6000383ffff */
.L_x_5092:
        /* <DEDUP_REMOVED lines=167> */
.L_x_5097:
[----:B------:R-:W1:Y:S01]  /*c200*/  S2R R22, SR_CTAID.Z ;  /* 0x0000000000167919 */ /* 0x000e620000002700 */
[----:B------:R-:W1:Y:S01]  /*c210*/  LDC R2, c[0x0][0x270] ;  /* 0x00009c00ff027b82 */ /* 0x000e620000000800 */
[----:B------:R-:W1:Y:S07]  /*c220*/  S2R R25, SR_CTAID.Y ;  /* 0x0000000000197919 */ /* 0x000e6e0000002600 */
[----:B------:R-:W2:Y:S01]  /*c230*/  LDC R23, c[0x0][0x2c4] ;  /* 0x0000b100ff177b82 */ /* 0x000ea20000000800 */
[----:B-1----:R-:W-:-:S04]  /*c240*/  IMAD R2, R25, R2, R22 ;  /* 0x0000000219027224 */ /* 0x002fc800078e0216 */
[----:B--2---:R-:W-:-:S07]  /*c250*/  IMAD R23, R2, R23, RZ ;  /* 0x0000001702177224 */ /* 0x004fce00078e02ff */
.L_x_5098:
[----:B------:R-:W1:Y:S01]  /*c260*/  S2R R20, SR_TID.X ;  /* 0x0000000000147919 */ /* 0x000e620000002100 */
[----:B------:R-:W2:Y:S01]  /*c270*/  LDC.64 R2, c[0x0][0x290] ;  /* 0x0000a400ff027b82 */ /* 0x000ea20000000a00 */
[----:B------:R-:W-:Y:S01]  /*c280*/  LOP3.LUT R9, R9, 0xffffffe0, RZ, 0xc0, !PT ;  /* 0xffffffe009097812 */ /* 0x000fe200078ec0ff */
[----:B------:R-:W-:Y:S06]  /*c290*/  BSSY B0, `(.L_x_5099) ;  /* 0x0000037000007945 */ /* 0x000fec0003800000 */
[----:B------:R-:W-:Y:S01]  /*c2a0*/  BAR.SYNC.DEFER_BLOCKING 0x0 ;  /* 0x0000000000007b1d */ /* 0x000fe20000010000 */
[----:B------:R-:W-:Y:S01]  /*c2b0*/  SHF.R.S32.HI R27, RZ, 0x1f, R25 ;  /* 0x0000001fff1b7819 */ /* 0x000fe20000011419 */
[----:B------:R-:W-:Y:S01]  /*c2c0*/  IMAD.IADD R0, R0, 0x1, -R9 ;  /* 0x0000000100007824 */ /* 0x000fe200078e0a09 */
[----:B------:R-:W-:-:S05]  /*c2d0*/  SHF.R.S32.HI R26, RZ, 0x1f, R11 ;  /* 0x0000001fff1a7819 */ /* 0x000fca000001140b */
[----:B------:R-:W4:Y:S01]  /*c2e0*/  LDC.64 R4, c[0x0][0x298] ;  /* 0x0000a600ff047b82 */ /* 0x000f220000000a00 */
[----:B------:R-:W-:Y:S01]  /*c2f0*/  ISETP.NE.AND P0, PT, R123, -0x1, PT ;  /* 0xffffffff7b00780c */ /* 0x000fe20003f05270 */
[----:B------:R-:W5:Y:S01]  /*c300*/  S2R R21, SR_CTAID.X ;  /* 0x0000000000157919 */ /* 0x000f620000002500 */
[----:B------:R-:W-:Y:S02]  /*c310*/  LEA.HI R26, R26, R11, RZ, 0x2 ;  /* 0x0000000b1a1a7211 */ /* 0x000fe400078f10ff */
[----:B------:R-:W-:Y:S02]  /*c320*/  LOP3.LUT P1, RZ, R0, 0x3, RZ, 0xc0, !PT ;  /* 0x0000000300ff7812 */ /* 0x000fe4000782c0ff */
[----:B------:R-:W-:Y:S02]  /*c330*/  LOP3.LUT R26, R26, 0xffffffc, RZ, 0xc0, !PT ;  /* 0x0ffffffc1a1a7812 */ /* 0x000fe400078ec0ff */
[----:B------:R-:W-:-:S03]  /*c340*/  SHF.R.S32.HI R125, RZ, 0x1f, R124 ;  /* 0x0000001fff7d7819 */ /* 0x000fc6000001147c */
[----:B------:R-:W-:Y:S02]  /*c350*/  IMAD.IADD R11, R11, 0x1, -R26 ;  /* 0x000000010b0b7824 */ /* 0x000fe400078e0a1a */
[-C--:B--2---:R-:W-:Y:S02]  /*c360*/  IMAD R24, R27, R2.reuse, RZ ;  /* 0x000000021b187224 */ /* 0x084fe400078e02ff */
[C---:B------:R-:W-:Y:S01]  /*c370*/  IMAD.WIDE.U32 R32, R25.reuse, R2, RZ ;  /* 0x0000000219207225 */ /* 0x040fe200078e00ff */
[----:B---3--:R2:W3:Y:S03]  /*c380*/  LDS.128 R16, [R121+0x800] ;  /* 0x0008000079107984 */ /* 0x0084e60000000c00 */
[----:B------:R-:W-:Y:S01]  /*c390*/  IMAD R24, R25, R3, R24 ;  /* 0x0000000319187224 */ /* 0x000fe200078e0218 */
[----:B------:R2:W2:Y:S01]  /*c3a0*/  LDS.128 R12, [R121+0x1800] ;  /* 0x00180000790c7984 */ /* 0x0004a20000000c00 */
[----:B-1----:R-:W-:Y:S01]  /*c3b0*/  SHF.R.S32.HI R9, RZ, 0x1f, R20 ;  /* 0x0000001fff097819 */ /* 0x002fe20000011414 */
[----:B----4-:R-:W-:-:S03]  /*c3c0*/  IMAD.WIDE.U32 R26, R123, R4, RZ ;  /* 0x000000047b1a7225 */ /* 0x010fc600078e00ff */
[----:B------:R-:W-:Y:S01]  /*c3d0*/  LEA.HI R0, R9, R20, RZ, 0x5 ;  /* 0x0000001409007211 */ /* 0x000fe200078f28ff */
[----:B------:R-:W-:Y:S01]  /*c3e0*/  IMAD R123, R123, R5, R27 ;  /* 0x000000057b7b7224 */ /* 0x000fe200078e021b */
[----:B------:R-:W-:Y:S01]  /*c3f0*/  SEL R31, R32, R26, !P0 ;  /* 0x0000001a201f7207 */ /* 0x000fe20004000000 */
[----:B------:R-:W-:Y:S01]  /*c400*/  @!P0 IMAD.IADD R123, R33, 0x1, R24 ;  /* 0x00000001217b8824 */ /* 0x000fe200078e0218 */
[----:B------:R-:W-:Y:S02]  /*c410*/  LOP3.LUT R3, R0, 0xffffffe0, RZ, 0xc0, !PT ;  /* 0xffffffe000037812 */ /* 0x000fe400078ec0ff */
[----:B------:R-:W-:Y:S02]  /*c420*/  LEA.HI.SX32 R24, R6, 0x20, 0x1e ;  /* 0x0000002006187811 */ /* 0x000fe400078ff2ff */
[----:B------:R-:W-:Y:S01]  /*c430*/  SHF.R.S32.HI R6, RZ, 0x1f, R22 ;  /* 0x0000001fff067819 */ /* 0x000fe20000011416 */
[----:B------:R-:W-:Y:S02]  /*c440*/  IMAD.IADD R0, R20, 0x1, -R3 ;  /* 0x0000000114007824 */ /* 0x000fe400078e0a03 */
[----:B-----5:R-:W-:-:S02]  /*c450*/  IMAD.SHL.U32 R3, R21, 0x40, RZ ;  /* 0x0000004015037824 */ /* 0x020fc400078e00ff */
[----:B------:R-:W-:Y:S01]  /*c460*/  IMAD R21, R21, -0x40, R122 ;  /* 0xffffffc015157824 */ /* 0x000fe200078e027a */
[----:B------:R-:W-:Y:S01]  /*c470*/  SHF.R.S32.HI R27, RZ, 0x1f, R0 ;  /* 0x0000001fff1b7819 */ /* 0x000fe20000011400 */
[----:B------:R-:W-:Y:S01]  /*c480*/  IMAD.WIDE.U32 R28, R3, R4, R124 ;  /* 0x00000004031c7225 */ /* 0x000fe200078e007c */
[--C-:B------:R-:W-:Y:S02]  /*c490*/  SHF.R.S32.HI R25, RZ, 0x1f, R3.reuse ;  /* 0x0000001fff197819 */ /* 0x100fe40000011403 */
[----:B------:R-:W-:Y:S01]  /*c4a0*/  LEA.HI R0, R27, R0, RZ, 0x2 ;  /* 0x000000001b007211 */ /* 0x000fe200078f10ff */
[----:B------:R-:W-:Y:S01]  /*c4b0*/  IMAD.IADD R26, R122, 0x1, -R3 ;  /* 0x000000017a1a7824 */ /* 0x000fe200078e0a03 */
[----:B------:R-:W-:Y:S01]  /*c4c0*/  IADD3 R30, P0, R31, R28, RZ ;  /* 0x0000001c1f1e7210 */ /* 0x000fe20007f1e0ff */
[----:B------:R-:W-:Y:S01]  /*c4d0*/  IMAD R2, R25, R4, RZ ;  /* 0x0000000419027224 */ /* 0x000fe200078e02ff */
[----:B------:R-:W-:-:S03]  /*c4e0*/  SHF.R.S32.HI R0, RZ, 0x2, R0 ;  /* 0x00000002ff007819 */ /* 0x000fc60000011400 */
[----:B------:R-:W-:Y:S02]  /*c4f0*/  IMAD R2, R3, R5, R2 ;  /* 0x0000000503027224 */ /* 0x000fe400078e0202 */
[----:B------:R-:W-:Y:S01]  /*c500*/  IMAD R11, R11, 0x10, R0 ;  /* 0x000000100b0b7824 */ /* 0x000fe200078e0200 */
[----:B--23--:R-:W-:Y:S06]  /*c510*/  @P1 BRA `(.L_x_5100) ;  /* 0x0000000000381947 */ /* 0x00cfec0003800000 */
        /* <DEDUP_REMOVED lines=14> */
.L_x_5100:
[----:B------:R-:W-:Y:S05]  /*c600*/  BSYNC B0 ;  /* 0x0000000000007941 */ /* 0x000fea0003800000 */
.L_x_5099:
[----:B------:R-:W-:Y:S01]  /*c610*/  ULDC.64 UR4, c[0x0][0x2a0] ;  /* 0x0000a80000047ab9 */ /* 0x000fe20000000a00 */
[----:B------:R-:W-:Y:S01]  /*c620*/  IADD3.X R31, R123, R29, R2, P0, !PT ;  /* 0x0000001d7b1f7210 */ /* 0x000fe200007fe402 */
[----:B------:R-:W-:Y:S01]  /*c630*/  IMAD R11, R6, UR4, RZ ;  /* 0x00000004060b7c24 */ /* 0x000fe2000f8e02ff */
[----:B------:R-:W-:Y:S01]  /*c640*/  ISETP.GE.AND P4, PT, R24, R21, PT ;  /* 0x000000151800720c */ /* 0x000fe20003f86270 */
[----:B------:R-:W-:Y:S01]  /*c650*/  BSSY B0, `(.L_x_5101) ;  /* 0x000001b000007945 */ /* 0x000fe20003800000 */
[----:B------:R-:W-:Y:S01]  /*c660*/  LEA.HI R3, R9, R20, RZ, 0x2 ;  /* 0x0000001409037211 */ /* 0x000fe200078f10ff */
[C---:B------:R-:W-:Y:S01]  /*c670*/  IMAD R0, R22.reuse, UR5, R11 ;  /* 0x0000000516007c24 */ /* 0x040fe2000f8e020b */
[----:B------:R-:W-:Y:S01]  /*c680*/  ISETP.GE.AND P0, PT, R7, R26, PT ;  /* 0x0000001a0700720c */ /* 0x000fe20003f06270 */
[----:B------:R-:W-:Y:S01]  /*c690*/  IMAD.WIDE.U32 R30, R22, UR4, R30 ;  /* 0x00000004161e7c25 */ /* 0x000fe2000f8e001e */
[----:B------:R2:W3:Y:S01]  /*c6a0*/  LDS.128 R24, [R121] ;  /* 0x0000000079187984 */ /* 0x0004e20000000c00 */
[----:B------:R-:W-:-:S02]  /*c6b0*/  SHF.R.S32.HI R3, RZ, 0x2, R3 ;  /* 0x00000002ff037819 */ /* 0x000fc40000011403 */
[----:B------:R-:W-:Y:S01]  /*c6c0*/  IMAD.IADD R29, R0, 0x1, R31 ;  /* 0x00000001001d7824 */ /* 0x000fe200078e021f */
[----:B------:R2:W4:Y:S01]  /*c6d0*/  LDS.128 R20, [R121+0x1000] ;  /* 0x0010000079147984 */ /* 0x0005220000000c00 */
[----:B------:R-:W-:-:S03]  /*c6e0*/  SHF.R.S32.HI R3, RZ, 0x1f, R3 ;  /* 0x0000001fff037819 */ /* 0x000fc60000011403 */
[----:B-1----:R2:W1:Y:S03]  /*c6f0*/  LDS.128 R8, [R121+0x2000] ;  /* 0x0020000079087984 */ /* 0x0024660000000c00 */
        /* <DEDUP_REMOVED lines=15> */
[----:B-1----:R3:W-:Y:S02]  /*c7f0*/  @!P0 STG.E.128 desc[UR12][R34.64+0x80], R8 ;  /* 0x0000800822008986 */ /* 0x0027e4000c101d0c */
.L_x_5102:
[----:B------:R-:W-:Y:S05]  /*c800*/  BSYNC B0 ;  /* 0x0000000000007941 */ /* 0x000fea0003800000 */
.L_x_5101:
[----:B-1-3--:R1:W3:Y:S01]  /*c810*/  LDS.128 R8, [R121+0x2800] ;  /* 0x0028000079087984 */ /* 0x00a2e20000000c00 */
        /* <DEDUP_REMOVED lines=21> */
.L_x_5103:
        /* <DEDUP_REMOVED lines=9> */
.L_x_6293:


//--------------------- .text._ZN5flash24flash_fwd_splitkv_kernelI23Flash_fwd_kernel_traitsILi96ELi64ELi64ELi4ELb0ELb0EN7cutlass6half_tE19Flash_kernel_traitsILi96ELi64ELi64ELi4ES3_EELb1ELb0ELb0ELb0ELb1ELb0ELb0ELb1EEEvNS_16Flash_fwd_paramsE --------------------------
	.section	.text._ZN5flash24flash_fwd_splitkv_kernelI23Flash_fwd_kernel_traitsILi96ELi64ELi64ELi4ELb0ELb0EN7cutlass6half_tE19Flash_kernel_traitsILi96ELi64ELi64ELi4ES3_EELb1ELb0ELb0ELb0ELb1ELb0ELb0ELb1EEEvNS_16Flash_fwd_paramsE,"ax",@progbits
	.align	128
        .global         _ZN5flash24flash_fwd_splitkv_kernelI23Flash_fwd_kernel_traitsILi96ELi64ELi64ELi4ELb0ELb0EN7cutlass6half_tE19Flash_kernel_traitsILi96ELi64ELi64ELi4ES3_EELb1ELb0ELb0ELb0ELb1ELb0ELb0ELb1EEEvNS_16Flash_fwd_paramsE
        .type           _ZN5flash24flash_fwd_splitkv_kernelI23Flash_fwd_kernel_traitsILi96ELi64ELi64ELi4ELb0ELb0EN7cutlass6half_tE19Flash_kernel_traitsILi96ELi64ELi64ELi4ES3_EELb1ELb0ELb0ELb0ELb1ELb0ELb0ELb1EEEvNS_16Flash_fwd_paramsE,@function
        .size           _ZN5flash24flash_fwd_splitkv_kernelI23Flash_fwd_kernel_traitsILi96ELi64ELi64ELi4ELb0ELb0EN7cutlass6half_tE19Flash_kernel_traitsILi96ELi64ELi64ELi4ES3_EELb1ELb0ELb0ELb0ELb1ELb0ELb0ELb1EEEvNS_16Flash_fwd_paramsE,(.L_x_6294 - _ZN5flash24flash_fwd_splitkv_kernelI23Flash_fwd_kernel_traitsILi96ELi64ELi64ELi4ELb0ELb0EN7cutlass6half_tE19Flash_kernel_traitsILi96ELi64ELi64ELi4ES3_EELb1ELb0ELb0ELb0ELb1ELb0ELb0ELb1EEEvNS_16Flash_fwd_paramsE)
        .other          _ZN5flash24flash_fwd_splitkv_kernelI23Flash_fwd_kernel_traitsILi96ELi64ELi64ELi4ELb0ELb0EN7cutlass6half_tE19Flash_kernel_traitsILi96ELi64ELi64ELi4ES3_EELb1ELb0ELb0ELb0ELb1ELb0ELb0ELb1EEEvNS_16Flash_fwd_paramsE,@"STO_CUDA_ENTRY STV_DEFAULT"
_ZN5flash24flash_fwd_splitkv_kernelI23Flash_fwd_kernel_traitsILi96ELi64ELi64ELi4ELb0ELb0EN7cutlass6half_tE19Flash_kernel_traitsILi96ELi64ELi64ELi4ES3_EELb1ELb0ELb0ELb0ELb1ELb0ELb0ELb1EEEvNS_16Flash_fwd_paramsE:
.text._ZN5flash24flash_fwd_splitkv_kernelI23Flash_fwd_kernel_traitsILi96ELi64ELi64ELi4ELb0ELb0EN7cutlass6half_tE19Flash_kernel_traitsILi96ELi64ELi64ELi4ES3_EELb1ELb0ELb0ELb0ELb1ELb0ELb0ELb1EEEvNS_16Flash_fwd_paramsE:
        /* <DEDUP_REMOVED lines=41> */
.L_x_5104:
[----:B------:R-:W1:Y:S02]  /*0290*/  LDC R7, c[0x0][0x2c8] ;  /* 0x0000b200ff077b82 */ /* 0x000e640000000800 */
.L_x_5105:
        /* <DEDUP_REMOVED lines=44> */
[C---:B------:R-:W-:Y:S01]  /*0560*/  LOP3.LUT P4, RZ, R55.reuse, 0x3, RZ, 0xc0, !PT ;  /* 0x0000000337ff7812 */ /* 0x040fe2000788c0ff */
[----:B------:R-:W-:Y:S01]  /*0570*/  BSSY B0, `(.L_x_5107) ;  /* 0x000002c000007945 */ /* 0x000fe20003800000 */
[----:B------:R-:W-:Y:S01]  /*0580*/  LOP3.LUT R8, R0, 0x1ffffffc, RZ, 0xc0, !PT ;  /* 0x1ffffffc00087812 */ /* 0x000fe200078ec0ff */
[----:B------:R-:W-:Y:S01]  /*0590*/  IMAD R12, R12, UR8, R57 ;  /* 0x000000080c0c7c24 */ /* 0x000fe2000f8e0239 */
[----:B------:R-:W2:Y:S03]  /*05a0*/  @!P0 LDC.64 R2, c[0x0][0x290] ;  /* 0x0000a400ff028b82 */ /* 0x000ea60000000a00 */
[----:B------:R-:W-:-:S04]  /*05b0*/  IMAD.IADD R8, R55, 0x1, -R8 ;  /* 0x0000000137087824 */ /* 0x000fc800078e0a08 */
[----:B------:R-:W-:Y:S02]  /*05c0*/  IMAD.SHL.U32 R8, R8, 0x8, RZ ;  /* 0x0000000808087824 */ /* 0x000fe400078e00ff */
[----:B-1----:R-:W-:-:S04]  /*05d0*/  @P0 IMAD.WIDE.U32 R10, R119, R4, RZ ;  /* 0x00000004770a0225 */ /* 0x002fc800078e00ff */
[----:B------:R-:W-:Y:S02]  /*05e0*/  @P0 IMAD R119, R119, R5, R11 ;  /* 0x0000000577770224 */ /* 0x000fe400078e020b */
[----:B--2---:R-:W-:Y:S01]  /*05f0*/  @!P0 IMAD R6, R9, R2, RZ ;  /* 0x0000000209068224 */ /* 0x004fe200078e02ff */
[----:B------:R-:W-:-:S03]  /*0600*/  SHF.R.S32.HI R9, RZ, 0x1f, R8 ;  /* 0x0000001fff097819 */ /* 0x000fc60000011408 */
[C---:B------:R-:W-:Y:S02]  /*0610*/  @!P0 IMAD R3, R23.reuse, R3, R6 ;  /* 0x0000000317038224 */ /* 0x040fe400078e0206 */
[----:B------:R-:W-:Y:S01]  /*0620*/  @!P0 IMAD.WIDE.U32 R6, R23, R2, RZ ;  /* 0x0000000217068225 */ /* 0x000fe200078e00ff */
[----:B------:R-:W-:-:S03]  /*0630*/  SHF.R.S32.HI R2, RZ, 0x1f, R94 ;  /* 0x0000001fff027819 */ /* 0x000fc6000001145e */
[----:B------:R-:W-:Y:S01]  /*0640*/  @!P0 IMAD.IADD R119, R7, 0x1, R3 ;  /* 0x0000000107778824 */ /* 0x000fe200078e0203 */
[----:B------:R-:W-:Y:S01]  /*0650*/  SHF.R.S32.HI R3, RZ, 0x1f, R57 ;  /* 0x0000001fff037819 */ /* 0x000fe20000011439 */
[----:B------:R-:W-:Y:S01]  /*0660*/  IMAD.WIDE.U32 R8, R57, R4, R8 ;  /* 0x0000000439087225 */ /* 0x000fe200078e0008 */
[----:B------:R-:W-:Y:S02]  /*0670*/  @!P0 MOV R10, R6 ;  /* 0x00000006000a8202 */ /* 0x000fe40000000f00 */
[----:B------:R-:W-:Y:S01]  /*0680*/  SHF.R.S32.HI R7, RZ, 0x2, R0 ;  /* 0x00000002ff077819 */ /* 0x000fe20000011400 */
[----:B------:R-:W-:Y:S01]  /*0690*/  IMAD R6, R3, R4, RZ ;  /* 0x0000000403067224 */ /* 0x000fe200078e02ff */
[----:B------:R-:W-:Y:S01]  /*06a0*/  IADD3 R10, P0, R10, R8, RZ ;  /* 0x000000080a0a7210 */ /* 0x000fe20007f1e0ff */
[----:B------:R-:W-:Y:S01]  /*06b0*/  IMAD R3, R2, UR4, RZ ;  /* 0x0000000402037c24 */ /* 0x000fe2000f8e02ff */
[-C--:B------:R-:W-:Y:S01]  /*06c0*/  ISETP.GE.AND P1, PT, R7, R118.reuse, PT ;  /* 0x000000760700720c */ /* 0x080fe20003f26270 */
[----:B------:R-:W-:Y:S01]  /*06d0*/  IMAD R6, R57, R5, R6 ;  /* 0x0000000539067224 */ /* 0x000fe200078e0206 */
[----:B------:R-:W-:Y:S01]  /*06e0*/  ISETP.GE.OR P3, PT, R7, R118, P4 ;  /* 0x000000760700720c */ /* 0x000fe20002766670 */
[----:B------:R-:W-:-:S02]  /*06f0*/  IMAD R15, R94, UR5, R3 ;  /* 0x000000055e0f7c24 */ /* 0x000fc4000f8e0203 */
        /* <DEDUP_REMOVED lines=19> */
.L_x_5108:
[----:B------:R-:W-:Y:S05]  /*0830*/  BSYNC B0 ;  /* 0x0000000000007941 */ /* 0x000fea0003800000 */
.L_x_5107:
        /* <DEDUP_REMOVED lines=15> */
.L_x_5110:
[----:B------:R-:W-:Y:S05]  /*0930*/  BSYNC B0 ;  /* 0x0000000000007941 */ /* 0x000fea0003800000 */
.L_x_5109:
        /* <DEDUP_REMOVED lines=11> */
.L_x_5106:
        /* <DEDUP_REMOVED lines=22> */
.L_x_5111:
        /* <DEDUP_REMOVED lines=31> */
[----:B--2---:R-:W-:-:S04]  /*0d40*/  IABS R2, R13 ;  /* 0x0000000d00027213 */ /* 0x004fc80000000000 */
[----:B------:R-:W2:Y:S08]  /*0d50*/  I2F.RP R10, R2 ;  /* 0x00000002000a7306 */ /* 0x000eb00000209400 */
[----:B--2---:R-:W2:Y:S02]  /*0d60*/  MUFU.RCP R7, R10 ;  /* 0x0000000a00077308 */ /* 0x004ea40000001000 */
[----:B--2---:R-:W-:-:S06]  /*0d70*/  IADD3 R7, R7, 0xffffffe, RZ ;  /* 0x0ffffffe07077810 */ /* 0x004fcc0007ffe0ff */
[----:B------:R-:W2:Y:S02]  /*0d80*/  F2I.FTZ.U32.TRUNC.NTZ R7, R7 ;  /* 0x0000000700077305 */ /* 0x000ea4000021f000 */
[----:B--2---:R-:W-:-:S04]  /*0d90*/  IMAD.MOV R0, RZ, RZ, -R7 ;  /* 0x000000ffff007224 */ /* 0x004fc800078e0a07 */
        /* <DEDUP_REMOVED lines=9> */
[----:B-1----:R-:W-:-:S12]  /*0e30*/  IMAD R17, R8, R6, R5 ;  /* 0x0000000608117224 */ /* 0x002fd800078e0205 */
        /* <DEDUP_REMOVED lines=23> */
[----:B------:R-:W-:-:S03]  /*0fb0*/  IMAD.MOV.U32 R22, RZ, RZ, R20 ;  /* 0x000000ffff167224 */ /* 0x000fc600078e0014 */
[----:B-----5:R-:W-:Y:S01]  /*0fc0*/  IADD3 R23, R21, R6, RZ ;  /* 0x0000000615177210 */ /* 0x020fe20007ffe0ff */
        /* <DEDUP_REMOVED lines=9> */
.L_x_5112:
        /* <DEDUP_REMOVED lines=17> */
[----:B------:R-:W-:Y:S02]  /*1170*/  IMAD.HI.U32 R2, R7, R2, R6 ;  /* 0x0000000207027227 */ /* 0x000fe400078e0006 */
[----:B------:R-:W1:Y:S02]  /*1180*/  @P4 LDC.64 R6, c[0x0][0x250] ;  /* 0x00009400ff064b82 */ /* 0x000e640000000a00 */
[----:B------:R-:W-:-:S04]  /*1190*/  IMAD.MOV.U32 R5, RZ, RZ, R0 ;  /* 0x000000ffff057224 */ /* 0x000fc800078e0000 */
[----:B------:R-:W-:-:S04]  /*11a0*/  IMAD.HI.U32 R0, R2, R5, RZ ;  /* 0x0000000502007227 */ /* 0x000fc800078e00ff */
[----:B------:R-:W-:-:S04]  /*11b0*/  IMAD.MOV R2, RZ, RZ, -R0 ;  /* 0x000000ffff027224 */ /* 0x000fc800078e0a00 */
[----:B------:R-:W-:Y:S01]  /*11c0*/  IMAD R2, R3, R2, R5 ;  /* 0x0000000203027224 */ /* 0x000fe200078e0205 */
[----:B------:R-:W-:-:S04]  /*11d0*/  LOP3.LUT R5, R94, R21, RZ, 0x3c, !PT ;  /* 0x000000155e057212 */ /* 0x000fc800078e3cff */
[----:B------:R-:W-:Y:S02]  /*11e0*/  ISETP.GT.U32.AND P0, PT, R3, R2, PT ;  /* 0x000000020300720c */ /* 0x000fe40003f04070 */
[----:B------:R-:W-:Y:S02]  /*11f0*/  ISETP.GE.AND P1, PT, R5, RZ, PT ;  /* 0x000000ff0500720c */ /* 0x000fe40003f26270 */
[----:B------:R-:W-:-:S04]  /*1200*/  LEA R5, R85, 0xffffffc0, 0x6 ;  /* 0xffffffc055057811 */ /* 0x000fc800078e30ff */
[----:B------:R-:W-:-:S05]  /*1210*/  SHF.R.S32.HI R15, RZ, 0x1f, R5 ;  /* 0x0000001fff0f7819 */ /* 0x000fca0000011405 */
        /* <DEDUP_REMOVED lines=20> */
.L_x_5114:
        /* <DEDUP_REMOVED lines=8> */
[----:B--2---:R-:W-:Y:S01]  /*13e0*/  IMAD R8, R13, R2, RZ ;  /* 0x000000020d087224 */ /* 0x004fe200078e02ff */
[----:B------:R-:W-:Y:S01]  /*13f0*/  @P4 MOV R12, R24 ;  /* 0x00000018000c4202 */ /* 0x000fe20000000f00 */
[----:B------:R-:W-:Y:S01]  /*1400*/  @P4 IMAD R25, R17, R7, R25 ;  /* 0x0000000711194224 */ /* 0x000fe200078e0219 */
[----:B------:R-:W-:Y:S01]  /*1410*/  MOV R17, R5 ;  /* 0x0000000500117202 */ /* 0x000fe20000000f00 */
[----:B------:R-:W-:-:S04]  /*1420*/  IMAD.WIDE.U32 R20, R0, R2, R20 ;  /* 0x0000000200147225 */ /* 0x000fc800078e0014 */
[----:B------:R-:W-:Y:S01]  /*1430*/  IMAD R3, R0, R3, R8 ;  /* 0x0000000300037224 */ /* 0x000fe200078e0208 */
[----:B------:R-:W-:-:S04]  /*1440*/  MOV R8, R20 ;  /* 0x0000001400087202 */ /* 0x000fc80000000f00 */
        /* <DEDUP_REMOVED lines=15> */
.L_x_5113:
[----:B------:R1:W5:Y:S01]  /*1540*/  @P5 LDG.E R4, desc[UR6][R96.64] ;  /* 0x0000000660045981 */ /* 0x000362000c1e1900 */
[----:B------:R-:W-:Y:S01]  /*1550*/  ISETP.NE.AND P0, PT, R119, -0x1, PT ;  /* 0xffffffff7700780c */ /* 0x000fe20003f05270 */
[----:B------:R-:W2:Y:S01]  /*1560*/  LDC.64 R6, c[0x0][0x240] ;  /* 0x00009000ff067b82 */ /* 0x000ea20000000a00 */
[----:B------:R-:W-:Y:S01]  /*1570*/  SHF.R.S32.HI R72, RZ, 0x1f, R55 ;  /* 0x0000001fff487819 */ /* 0x000fe20000011437 */
[----:B------:R-:W-:Y:S01]  /*1580*/  ULDC.64 UR4, c[0x0][0x268] ;  /* 0x00009a0000047ab9 */ /* 0x000fe20000000a00 */
[----:B------:R-:W-:Y:S01]  /*1590*/  MOV R44, 0x10 ;  /* 0x00000010002c7802 */ /* 0x000fe20000000f00 */
[----:B------:R-:W-:Y:S01]  /*15a0*/  IMAD.SHL.U32 R54, R52, 0x20, RZ ;  /* 0x0000002034367824 */ /* 0x000fe200078e00ff */
[CC--:B------:R-:W-:Y:S02]  /*15b0*/  LEA.HI R29, R72.reuse, R55.reuse, RZ, 0x2 ;  /* 0x00000037481d7211 */ /* 0x0c0fe400078f10ff */
[----:B------:R-:W-:Y:S01]  /*15c0*/  LEA.HI R74, R72, R55, RZ, 0x3 ;  /* 0x00000037484a7211 */ /* 0x000fe200078f18ff */
[----:B------:R-:W3:Y:S01]  /*15d0*/  LDC R68, c[0x0][0x2e0] ;  /* 0x0000b800ff447b82 */ /* 0x000ee20000000800 */
[----:B------:R-:W-:-:S02]  /*15e0*/  SHF.R.S32.HI R92, RZ, 0x2, R29 ;  /* 0x00000002ff5c7819 */ /* 0x000fc4000001141d */
[----:B------:R-:W-:Y:S02]  /*15f0*/  LOP3.LUT R10, R29, 0xfffffffc, RZ, 0xc0, !PT ;  /* 0xfffffffc1d0a7812 */ /* 0x000fe400078ec0ff */
[----:B------:R-:W-:Y:S02]  /*1600*/  SHF.R.S32.HI R93, RZ, 0x1f, R92 ;  /* 0x0000001fff5d7819 */ /* 0x000fe4000001145c */
[----:B------:R-:W-:Y:S01]  /*1610*/  SHF.R.S32.HI R73, RZ, 0x3, R74 ;  /* 0x00000003ff497819 */ /* 0x000fe2000001144a */
[----:B------:R-:W4:Y:S01]  /*1620*/  @!P0 LDC.64 R2, c[0x0][0x228] ;  /* 0x00008a00ff028b82 */ /* 0x000f220000000a00 */
[----:B------:R-:W-:Y:S01]  /*1630*/  IMAD.IADD R10, R55, 0x1, -R10 ;  /* 0x00000001370a7824 */ /* 0x000fe200078e0a0a */
[CC--:B------:R-:W-:Y:S01]  /*1640*/  LEA.HI R16, R72.reuse, R55.reuse, RZ, 0x5 ;  /* 0x0000003748107211 */ /* 0x0c0fe200078f28ff */
[----:B------:R-:W-:Y:S01]  /*1650*/  IMAD.WIDE R26, R19, 0x40, R92 ;  /* 0x00000040131a7825 */ /* 0x000fe200078e025c */
[----:B------:R-:W-:Y:S02]  /*1660*/  LEA.HI R19, R29, R92, RZ, 0x1 ;  /* 0x0000005c1d137211 */ /* 0x000fe400078f08ff */
[----:B------:R-:W-:Y:S01]  /*1670*/  SHF.R.S32.HI R16, RZ, 0x5, R16 ;  /* 0x00000005ff107819 */ /* 0x000fe20000011410 */
[----:B------:R-:W-:Y:S01]  /*1680*/  IMAD.SHL.U32 R29, R73, 0x40, RZ ;  /* 0x00000040491d7824 */ /* 0x000fe200078e00ff */
[----:B------:R-:W-:Y:S01]  /*1690*/  LOP3.LUT R19, R19, 0x7fffffe, RZ, 0xc0, !PT ;  /* 0x07fffffe13137812 */ /* 0x000fe200078ec0ff */
[----:B--2--5:R-:W-:Y:S01]  /*16a0*/  @P0 IMAD.WIDE.U32 R22, R119, R6, RZ ;  /* 0x0000000677160225 */ /* 0x024fe200078e00ff */
[----:B------:R-:W-:-:S02]  /*16b0*/  LEA.HI R72, R72, R55, RZ, 0x4 ;  /* 0x0000003748487211 */ /* 0x000fc400078f20ff */
[----:B------:R-:W-:Y:S01]  /*16c0*/  LOP3.LUT R29, R29, 0xc0, RZ, 0xc0, !PT ;  /* 0x000000c01d1d7812 */ /* 0x000fe200078ec0ff */
[----:B------:R-:W-:Y:S02]  /*16d0*/  @P0 IMAD.MOV.U32 R14, RZ, RZ, R22 ;  /* 0x000000ffff0e0224 */ /* 0x000fe400078e0016 */
[----:B------:R-:W-:Y:S01]  /*16e0*/  IMAD.IADD R19, R92, 0x1, -R19 ;  /* 0x000000015c137824 */ /* 0x000fe200078e0a13 */
[----:B---3--:R-:W-:Y:S01]  /*16f0*/  LEA.HI R68, R68, R68, RZ, 0x1 ;  /* 0x0000004444447211 */ /* 0x008fe200078f08ff */
[----:B------:R-:W-:Y:S02]  /*1700*/  @P0 IMAD R23, R119, R7, R23 ;  /* 0x0000000777170224 */ /* 0x000fe400078e0217 */
[----:B------:R-:W-:Y:S01]  /*1710*/  IMAD R16, R16, 0x8, R19 ;  /* 0x0000000810107824 */ /* 0x000fe200078e0213 */
[----:B------:R-:W-:Y:S01]  /*1720*/  SHF.R.S32.HI R65, RZ, 0x1, R68 ;  /* 0x00000001ff417819 */ /* 0x000fe20000011444 */
[-C--:B----4-:R-:W-:Y:S02]  /*1730*/  @!P0 IMAD R18, R9, R2.reuse, RZ ;  /* 0x0000000209128224 */ /* 0x090fe400078e02ff */
[----:B------:R-:W-:-:S04]  /*1740*/  @!P0 IMAD.WIDE.U32 R30, R11, R2, RZ ;  /* 0x000000020b1e8225 */ /* 0x000fc800078e00ff */
[----:B------:R-:W-:Y:S01]  /*1750*/  @!P0 IMAD R3, R11, R3, R18 ;  /* 0x000000030b038224 */ /* 0x000fe200078e0212 */
[----:B------:R-:W-:Y:S01]  /*1760*/  SHF.L.U32 R18, R10, 0x3, RZ ;  /* 0x000000030a127819 */ /* 0x000fe200000006ff */
[----:B------:R-:W-:Y:S02]  /*1770*/  @!P0 IMAD.MOV.U32 R14, RZ, RZ, R30 ;  /* 0x000000ffff0e8224 */ /* 0x000fe400078e001e */
[----:B------:R-:W-:Y:S01]  /*1780*/  @!P0 IMAD.IADD R23, R31, 0x1, R3 ;  /* 0x000000011f178824 */ /* 0x000fe200078e0203 */
[--C-:B------:R-:W-:Y:S01]  /*1790*/  LOP3.LUT R2, R29, 0x18, R18.reuse, 0xf8, !PT ;  /* 0x000000181d027812 */ /* 0x100fe200078ef812 */
[----:B------:R-:W-:Y:S01]  /*17a0*/  IMAD.SHL.U32 R67, R65, 0x20, RZ ;  /* 0x0000002041437824 */ /* 0x000fe200078e00ff */
[----:B------:R-:W-:Y:S02]  /*17b0*/  SHF.R.U32.HI R29, RZ, 0x3, R29 ;  /* 0x00000003ff1d7819 */ /* 0x000fe4000001161d */
[----:B------:R-:W-:Y:S02]  /*17c0*/  SHF.R.S32.HI R19, RZ, 0x1f, R18 ;  /* 0x0000001fff137819 */ /* 0x000fe40000011412 */
[----:B------:R-:W-:Y:S01]  /*17d0*/  LOP3.LUT R29, R2, R29, RZ, 0x3c, !PT ;  /* 0x0000001d021d7212 */ /* 0x000fe200078e3cff */
[----:B------:R-:W-:Y:S01]  /*17e0*/  IMAD R2, R27, R6, RZ ;  /* 0x000000061b027224 */ /* 0x000fe200078e02ff */
[----:B------:R-:W-:Y:S01]  /*17f0*/  IADD3 R22, P0, R18, R14, RZ ;  /* 0x0000000e12167210 */ /* 0x000fe20007f1e0ff */
[----:B------:R-:W-:Y:S01]  /*1800*/  IMAD R27, R13, UR4, RZ ;  /* 0x000000040d1b7c24 */ /* 0x000fe2000f8e02ff */
[----:B------:R-:W-:Y:S01]  /*1810*/  LEA R89, R16, R29, 0x5 ;  /* 0x0000001d10597211 */ /* 0x000fe200078e28ff */
[----:B------:R-:W-:Y:S01]  /*1820*/  IMAD R7, R26, R7, R2 ;  /* 0x000000071a077224 */ /* 0x000fe200078e0202 */
[----:B------:R-:W-:Y:S01]  /*1830*/  LOP3.LUT R14, R72, 0xfffffff0, RZ, 0xc0, !PT ;  /* 0xfffffff0480e7812 */ /* 0x000fe200078ec0ff */
[----:B------:R-:W2:Y:S01]  /*1840*/  LDC.64 R2, c[0x0][0x250] ;  /* 0x00009400ff027b82 */ /* 0x000ea20000000a00 */
[----:B------:R-:W-:Y:S01]  /*1850*/  IMAD.X R23, R19, 0x1, R23, P0 ;  /* 0x0000000113177824 */ /* 0x000fe200000e0617 */
[----:B------:R-:W-:Y:S01]  /*1860*/  IADD3 R24, P0, R18, R12, RZ ;  /* 0x0000000c12187210 */ /* 0x000fe20007f1e0ff */
[----:B------:R-:W-:-:S02]  /*1870*/  IMAD R16, R0, UR5, R27 ;  /* 0x0000000500107c24 */ /* 0x000fc4000f8e021b */
[----:B------:R-:W-:Y:S01]  /*1880*/  IMAD.WIDE.U32 R22, R26, R6, R22 ;  /* 0x000000061a167225 */ /* 0x000fe200078e0016 */
[----:B------:R-:W-:-:S03]  /*1890*/  SHF.R.S32.HI R6, RZ, 0x1f, R94 ;  /* 0x0000001fff067819 */ /* 0x000fc6000001145e */
[----:B------:R-:W-:Y:S01]  /*18a0*/  IMAD.X R25, R19, 0x1, R25, P0 ;  /* 0x0000000113197824 */ /* 0x000fe200000e0619 */
[----:B------:R-:W-:Y:S01]  /*18b0*/  IADD3 R86, P0, R92, R17, RZ ;  /* 0x000000115c567210 */ /* 0x000fe20007f1e0ff */
[----:B------:R-:W-:Y:S02]  /*18c0*/  IMAD.IADD R71, R55, 0x1, -R14 ;  /* 0x0000000137477824 */ /* 0x000fe400078e0a0e */
[----:B------:R-:W-:Y:S01]  /*18d0*/  IMAD.WIDE.U32 R24, R0, UR4, R24 ;  /* 0x0000000400187c25 */ /* 0x000fe2000f8e0018 */
[----:B------:R-:W-:Y:S02]  /*18e0*/  ULDC.64 UR4, c[0x0][0x258] ;  /* 0x0000960000047ab9 */ /* 0x000fe40000000a00 */
[----:B------:R-:W-:Y:S01]  /*18f0*/  LEA.HI R70, R71, R71, RZ, 0x1 ;  /* 0x0000004747467211 */ /* 0x000fe200078f08ff */
[----:B------:R-:W-:Y:S01]  /*1900*/  IMAD.IADD R17, R25, 0x1, R16 ;  /* 0x0000000119117824 */ /* 0x000fe200078e0210 */
[----:B------:R-:W-:Y:S01]  /*1910*/  IADD3 R25, R23, R7, RZ ;  /* 0x0000000717197210 */ /* 0x000fe20007ffe0ff */
[----:B------:R-:W-:Y:S01]  /*1920*/  IMAD.X R15, R93, 0x1, R15, P0 ;  /* 0x000000015d0f7824 */ /* 0x000fe200000e060f */
[--C-:B------:R-:W-:Y:S01]  /*1930*/  SHF.R.S32.HI R69, RZ, 0x1, R70.reuse ;  /* 0x00000001ff457819 */ /* 0x100fe20000011446 */
[----:B------:R-:W-:Y:S01]  /*1940*/  IMAD R23, R6, UR4, RZ ;  /* 0x0000000406177c24 */ /* 0x000fe2000f8e02ff */
[----:B------:R-:W-:Y:S01]  /*1950*/  SHF.R.S32.HI R12, RZ, 0x1f, R70 ;  /* 0x0000001fff0c7819 */ /* 0x000fe20000011446 */
[----:B------:R-:W-:Y:S01]  /*1960*/  IMAD.MOV.U32 R16, RZ, RZ, R24 ;  /* 0x000000ffff107224 */ /* 0x000fe200078e0018 */
[----:B------:R-:W-:Y:S01]  /*1970*/  IADD3 R90, P0, R18, R8, RZ ;  /* 0x00000008125a7210 */ /* 0x000fe20007f1e0ff */
[----:B--2---:R-:W-:Y:S01]  /*1980*/  IMAD R7, R15, R2, RZ ;  /* 0x000000020f077224 */ /* 0x004fe200078e02ff */
[----:B------:R-:W-:Y:S01]  /*1990*/  LEA.HI R12, R12, R69, RZ, 0x2 ;  /* 0x000000450c0c7211 */ /* 0x000fe200078f10ff */
[----:B------:R-:W-:Y:S01]  /*19a0*/  IMAD R15, R94, UR5, R23 ;  /* 0x000000055e0f7c24 */ /* 0x000fe2000f8e0217 */
[----:B------:R-:W-:Y:S01]  /*19b0*/  SHF.R.S32.HI R23, RZ, 0x1f, R58 ;  /* 0x0000001fff177819 */ /* 0x000fe2000001143a */
[----:B------:R-:W-:Y:S01]  /*19c0*/  IMAD R7, R86, R3, R7 ;  /* 0x0000000356077224 */ /* 0x000fe200078e0207 */
[----:B------:R-:W-:Y:S01]  /*19d0*/  IADD3.X R91, R19, R21, RZ, P0, !PT ;  /* 0x00000015135b7210 */ /* 0x000fe200007fe4ff */
[----:B------:R-:W-:Y:S01]  /*19e0*/  IMAD.SHL.U32 R21, R10, 0x4, RZ ;  /* 0x000000040a157824 */ /* 0x000fe200078e00ff */
[----:B------:R-:W-:Y:S01]  /*19f0*/  LEA.HI R76, R23, R58, RZ, 0x6 ;  /* 0x0000003a174c7211 */ /* 0x000fe200078f30ff */
[----:B------:R-:W-:Y:S01]  /*1a00*/  IMAD.WIDE.U32 R86, R86, R2, R16 ;  /* 0x0000000256567225 */ /* 0x000fe200078e0010 */
[----:B------:R-:W-:-:S02]  /*1a10*/  LOP3.LUT R12, R12, 0xfffffffc, RZ, 0xc0, !PT ;  /* 0xfffffffc0c0c7812 */ /* 0x000fc400078ec0ff */
[----:B------:R-:W-:Y:S01]  /*1a20*/  SHF.R.S32.HI R76, RZ, 0x6, R76 ;  /* 0x00000006ff4c7819 */ /* 0x000fe2000001144c */
[----:B------:R-:W-:Y:S01]  /*1a30*/  IMAD R17, R93, R52, RZ ;  /* 0x000000345d117224 */ /* 0x000fe200078e02ff */
[----:B------:R-:W-:Y:S01]  /*1a40*/  SHF.L.U64.HI R60, R2, 0x5, R3 ;  /* 0x00000005023c7819 */ /* 0x000fe20000010203 */
[----:B------:R-:W-:Y:S01]  /*1a50*/  IMAD.IADD R69, R69, 0x1, -R12 ;  /* 0x0000000145457824 */ /* 0x000fe200078e0a0c */
[----:B------:R-:W-:Y:S01]  /*1a60*/  VIMNMX R76, RZ, R76, !PT ;  /* 0x0000004cff4c7248 */ /* 0x000fe20007fe0100 */
[C---:B------:R-:W-:Y:S02]  /*1a70*/  IMAD R66, R92.reuse, R65, R21 ;  /* 0x000000415c427224 */ /* 0x040fe400078e0215 */
[----:B------:R-:W-:Y:S01]  /*1a80*/  IMAD.MOV.U32 R24, RZ, RZ, R22 ;  /* 0x000000ffff187224 */ /* 0x000fe200078e0016 */
[----:B------:R-:W-:Y:S01]  /*1a90*/  ISETP.GT.AND P0, PT, R85, R76, PT ;  /* 0x0000004c5500720c */ /* 0x000fe20003f04270 */
[C---:B------:R-:W-:Y:S01]  /*1aa0*/  IMAD R17, R92.reuse, R53, R17 ;  /* 0x000000355c117224 */ /* 0x040fe200078e0211 */
[----:B------:R-:W-:Y:S01]  /*1ab0*/  LOP3.LUT P1, RZ, R69, 0x2, RZ, 0xc0, !PT ;  /* 0x0000000245ff7812 */ /* 0x000fe2000782c0ff */
[----:B------:R-:W-:Y:S01]  /*1ac0*/  IMAD.WIDE.U32 R90, R92, R52, R90 ;  /* 0x000000345c5a7225 */ /* 0x000fe200078e005a */
[----:B------:R-:W-:-:S02]  /*1ad0*/  SHF.L.U64.HI R53, R52, 0x5, R53 ;  /* 0x0000000534357819 */ /* 0x000fc40000010235 */
[--C-:B------:R-:W-:Y:S01]  /*1ae0*/  SHF.R.S32.HI R63, RZ, 0x1f, R66.reuse ;  /* 0x0000001fff3f7819 */ /* 0x100fe20000011442 */
[----:B------:R-:W-:Y:S01]  /*1af0*/  IMAD.IADD R64, R21, 0x1, R66 ;  /* 0x0000000115407824 */ /* 0x000fe200078e0242 */
[----:B------:R-:W-:Y:S01]  /*1b00*/  IADD3 R52, R91, R17, RZ ;  /* 0x000000115b347210 */ /* 0x000fe20007ffe0ff */
[----:B------:R-:W-:Y:S01]  /*1b10*/  IMAD.WIDE.U32 R94, R94, UR4, R24 ;  /* 0x000000045e5e7c25 */ /* 0x000fe2000f8e0018 */
[----:B------:R-:W-:Y:S02]  /*1b20*/  SEL R44, R44, 0xfffffff0, !P1 ;  /* 0xfffffff02c2c7807 */ /* 0x000fe40004800000 */
[----:B------:R-:W-:Y:S01]  /*1b30*/  SHF.R.S32.HI R62, RZ, 0x1f, R64 ;  /* 0x0000001fff3e7819 */ /* 0x000fe20000011440 */
[----:B------:R-:W-:Y:S02]  /*1b40*/  IMAD.SHL.U32 R61, R2, 0x20, RZ ;  /* 0x00000020023d7824 */ /* 0x000fe400078e00ff */
[----:B------:R-:W-:Y:S02]  /*1b50*/  IMAD.IADD R56, R95, 0x1, R15 ;  /* 0x000000015f387824 */ /* 0x000fe400078e020f */
[----:B------:R-:W-:-:S02]  /*1b60*/  IMAD.IADD R84, R87, 0x1, R7 ;  /* 0x0000000157547824 */ /* 0x000fc400078e0207 */
[----:B------:R-:W-:Y:S01]  /*1b70*/  @!P5 IMAD.MOV.U32 R4, RZ, RZ, RZ ;  /* 0x000000ffff04d224 */ /* 0x000fe200078e00ff */
[----:B-1----:R-:W-:Y:S06]  /*1b80*/  @!P0 BRA `(.L_x_5115) ;  /* 0x0000004400948947 */ /* 0x002fec0003800000 */
[----:B------:R-:W-:Y:S01]  /*1b90*/  ULDC.64 UR4, c[0x0][0x330] ;  /* 0x0000cc0000047ab9 */ /* 0x000fe20000000a00 */
[----:B------:R-:W-:Y:S01]  /*1ba0*/  SHF.R.S32.HI R3, RZ, 0x1f, R5 ;  /* 0x0000001fff037819 */ /* 0x000fe20000011405 */
[----:B------:R-:W-:Y:S01]  /*1bb0*/  IMAD R2, R9, UR4, RZ ;  /* 0x0000000409027c24 */ /* 0x000fe2000f8e02ff */
[----:B------:R-:W-:Y:S01]  /*1bc0*/  SHF.R.S32.HI R7, RZ, 0x1f, R58 ;  /* 0x0000001fff077819 */ /* 0x000fe2000001143a */
[----:B------:R-:W-:Y:S01]  /*1bd0*/  IMAD.WIDE.U32 R14, R11, UR4, R18 ;  /* 0x000000040b0e7c25 */ /* 0x000fe2000f8e0012 */
[----:B------:R-:W-:Y:S01]  /*1be0*/  IADD3 R6, P1, P0, R5, R92, -R58 ;  /* 0x0000005c05067210 */ /* 0x000fe2000783e83a */
[----:B------:R-:W-:Y:S01]  /*1bf0*/  ULDC.64 UR14, c[0x0][0x340] ;  /* 0x0000d000000e7ab9 */ /* 0x000fe20000000a00 */
[----:B------:R-:W-:Y:S01]  /*1c00*/  ULDC.64 UR10, c[0x0][0x338] ;  /* 0x0000ce00000a7ab9 */ /* 0x000fe20000000a00 */
[----:B------:R-:W-:Y:S01]  /*1c10*/  IMAD R2, R11, UR5, R2 ;  /* 0x000000050b027c24 */ /* 0x000fe2000f8e0202 */
[----:B------:R-:W-:Y:S01]  /*1c20*/  ULDC.64 UR4, c[0x0][0x328] ;  /* 0x0000ca0000047ab9 */ /* 0x000fe20000000a00 */
[----:B------:R-:W-:Y:S01]  /*1c30*/  IADD3.X R3, R3, R93, ~R7, P1, P0 ;  /* 0x0000005d03037210 */ /* 0x000fe20000fe0c07 */
[----:B------:R-:W-:Y:S01]  /*1c40*/  IMAD R8, R9, UR4, RZ ;  /* 0x0000000409087c24 */ /* 0x000fe2000f8e02ff */
[----:B------:R-:W-:Y:S01]  /*1c50*/  ULDC.64 UR12, c[0x0][0x350] ;  /* 0x0000d400000c7ab9 */ /* 0x000fe20000000a00 */
[----:B------:R-:W-:Y:S01]  /*1c60*/  IMAD.WIDE.U32 R16, R11, UR4, R18 ;  /* 0x000000040b107c25 */ /* 0x000fe2000f8e0012 */
[----:B------:R-:W1:Y:S01]  /*1c70*/  LDC R77, c[0x0][0x340] ;  /* 0x0000d000ff4d7b82 */ /* 0x000e620000000800 */
[----:B------:R-:W-:Y:S01]  /*1c80*/  IADD3 R83, R67, 0x40, RZ ;  /* 0x0000004043537810 */ /* 0x000fe20007ffe0ff */
[----:B------:R-:W-:Y:S01]  /*1c90*/  ULDC.U8 UR19, c[0x0][0x3c3] ;  /* 0x0000f0c000137ab9 */ /* 0x000fe20000000000 */
[----:B------:R-:W-:Y:S01]  /*1ca0*/  IMAD R8, R11, UR5, R8 ;  /* 0x000000050b087c24 */ /* 0x000fe2000f8e0208 */
[----:B------:R-:W-:Y:S01]  /*1cb0*/  ULDC.64 UR4, c[0x0][0x348] ;  /* 0x0000d20000047ab9 */ /* 0x000fe20000000a00 */
[----:B------:R-:W-:Y:S01]  /*1cc0*/  IMAD.IADD R15, R15, 0x1, R2 ;  /* 0x000000010f0f7824 */ /* 0x000fe200078e0202 */
[----:B------:R-:W-:Y:S01]  /*1cd0*/  SHF.R.S32.HI R82, RZ, 0x1f, R67 ;  /* 0x0000001fff527819 */ /* 0x000fe20000011443 */
[C---:B------:R-:W-:Y:S01]  /*1ce0*/  IMAD R7, R3.reuse, UR14, RZ ;  /* 0x0000000e03077c24 */ /* 0x040fe2000f8e02ff */
[----:B------:R-:W-:Y:S01]  /*1cf0*/  SHF.R.S32.HI R80, RZ, 0x1f, R83 ;  /* 0x0000001fff507819 */ /* 0x000fe20000011453 */
[----:B------:R-:W-:Y:S01]  /*1d00*/  IMAD R3, R3, UR10, RZ ;  /* 0x0000000a03037c24 */ /* 0x000fe2000f8e02ff */
[----:B------:R-:W-:Y:S01]  /*1d10*/  ULDC UR18, c[0x0][0x2e0] ;  /* 0x0000b80000127ab9 */ /* 0x000fe20000000800 */
[----:B------:R-:W-:Y:S01]  /*1d20*/  IMAD.IADD R17, R17, 0x1, R8 ;  /* 0x0000000111117824 */ /* 0x000fe200078e0208 */
[----:B------:R-:W-:Y:S01]  /*1d30*/  ULDC.64 UR16, c[0x0][0x250] ;  /* 0x0000940000107ab9 */ /* 0x000fe20000000a00 */
[C---:B------:R-:W-:Y:S01]  /*1d40*/  IMAD R7, R6.reuse, UR15, R7 ;  /* 0x0000000f06077c24 */ /* 0x040fe2000f8e0207 */
[----:B------:R-:W-:Y:S01]  /*1d50*/  USHF.L.U64.HI UR15, UR14, 0x5, UR15 ;  /* 0x000000050e0f7899 */ /* 0x000fe2000801020f */
[----:B------:R-:W-:Y:S01]  /*1d60*/  IMAD.WIDE.U32 R14, R6, UR14, R14 ;  /* 0x0000000e060e7c25 */ /* 0x000fe2000f8e000e */
[----:B------:R-:W-:-:S03]  /*1d70*/  USHF.L.U32 UR14, UR14, 0x5, URZ ;  /* 0x000000050e0e7899 */ /* 0x000fc6000800063f */
[C---:B------:R-:W-:Y:S01]  /*1d80*/  IMAD R3, R6.reuse, UR11, R3 ;  /* 0x0000000b06037c24 */ /* 0x040fe2000f8e0203 */
[----:B------:R-:W-:Y:S01]  /*1d90*/  USHF.L.U64.HI UR20, UR14, 0x1, UR15 ;  /* 0x000000010e147899 */ /* 0x000fe2000801020f */
[----:B------:R-:W-:Y:S01]  /*1da0*/  IMAD.WIDE.U32 R8, R6, UR10, R16 ;  /* 0x0000000a06087c25 */ /* 0x000fe2000f8e0010 */
[----:B------:R-:W-:Y:S01]  /*1db0*/  USHF.L.U32 UR21, UR14, 0x1, URZ ;  /* 0x000000010e157899 */ /* 0x000fe2000800063f */
[----:B-1----:R-:W-:Y:S02]  /*1dc0*/  LEA R77, -R77, RZ, 0x6 ;  /* 0x000000ff4d4d7211 */ /* 0x002fe400078e31ff */
[----:B------:R-:W-:Y:S01]  /*1dd0*/  IMAD.IADD R15, R15, 0x1, R7 ;  /* 0x000000010f0f7824 */ /* 0x000fe200078e0207 */
[----:B------:R-:W-:Y:S01]  /*1de0*/  IADD3 R9, R9, R3, RZ ;  /* 0x0000000309097210 */ /* 0x000fe20007ffe0ff */
[----:B------:R-:W-:Y:S01]  /*1df0*/  IMAD R7, R13, UR12, RZ ;  /* 0x0000000c0d077c24 */ /* 0x000fe2000f8e02ff */
[----:B------:R-:W-:Y:S01]  /*1e00*/  ULDC.64 UR14, c[0x0][0x238] ;  /* 0x00008e00000e7ab9 */ /* 0x000fe20000000a00 */
[----:B------:R-:W-:-:S02]  /*1e10*/  IMAD.IADD R4, R4, 0x1, R5 ;  /* 0x0000000104047824 */ /* 0x000fc400078e0205 */
[C---:B------:R-:W-:Y:S02]  /*1e20*/  IMAD R3, R0.reuse, UR13, R7 ;  /* 0x0000000d00037c24 */ /* 0x040fe4000f8e0207 */
[----:B------:R-:W-:Y:S01]  /*1e30*/  IMAD.WIDE.U32 R6, R0, UR12, R14 ;  /* 0x0000000c00067c25 */ /* 0x000fe2000f8e000e */
[----:B------:R-:W-:Y:S01]  /*1e40*/  ULDC.64 UR12, c[0x0][0x320] ;  /* 0x0000c800000c7ab9 */ /* 0x000fe20000000a00 */
[----:B------:R-:W-:Y:S02]  /*1e50*/  IADD3 R15, R18, 0x20, RZ ;  /* 0x00000020120f7810 */ /* 0x000fe40007ffe0ff */
[----:B------:R-:W-:Y:S01]  /*1e60*/  IMAD.IADD R3, R7, 0x1, R3 ;  /* 0x0000000107037824 */ /* 0x000fe200078e0203 */
[----:B------:R-:W-:Y:S01]  /*1e70*/  LEA R78, P0, R6, UR12, 0x1 ;  /* 0x0000000c064e7c11 */ /* 0x000fe2000f8008ff */
[----:B------:R-:W-:Y:S01]  /*1e80*/  IMAD R13, R13, UR4, RZ ;  /* 0x000000040d0d7c24 */ /* 0x000fe2000f8e02ff */
[----:B------:R-:W-:Y:S01]  /*1e90*/  USHF.L.U64.HI UR12, UR10, 0x5, UR11 ;  /* 0x000000050a0c7899 */ /* 0x000fe2000801020b */
[----:B------:R-:W-:Y:S01]  /*1ea0*/  IMAD.WIDE.U32 R8, R0, UR4, R8 ;  /* 0x0000000400087c25 */ /* 0x000fe2000f8e0008 */
[----:B------:R-:W-:Y:S01]  /*1eb0*/  LEA.HI.X R79, R6, UR13, R3, 0x1, P0 ;  /* 0x0000000d064f7c11 */ /* 0x000fe200080f0c03 */
[----:B------:R-:W-:-:S02]  /*1ec0*/  USHF.L.U32 UR13, UR10, 0x5, URZ ;  /* 0x000000050a0d7899 */ /* 0x000fc4000800063f */
[----:B------:R-:W-:Y:S01]  /*1ed0*/  IMAD R3, R65, R4, RZ ;  /* 0x0000000441037224 */ /* 0x000fe200078e02ff */
[----:B------:R-:W-:Y:S01]  /*1ee0*/  ULDC.64 UR10, c[0x0][0x218] ;  /* 0x00008600000a7ab9 */ /* 0x000fe20000000a00 */
[----:B------:R-:W-:Y:S01]  /*1ef0*/  IMAD R2, R0, UR5, R13 ;  /* 0x0000000500027c24 */ /* 0x000fe2000f8e020d */
[----:B------:R-:W-:Y:S01]  /*1f00*/  ULDC.64 UR4, c[0x0][0x318] ;  /* 0x0000c60000047ab9 */ /* 0x000fe20000000a00 */
[----:B------:R-:W-:Y:S01]  /*1f10*/  LEA R104, P1, R90, UR10, 0x1 ;  /* 0x0000000a5a687c11 */ /* 0x000fe2000f8208ff */
[----:B------:R-:W-:Y:S01]  /*1f20*/  VIADD R88, R67, 0x20 ;  /* 0x0000002043587836 */ /* 0x000fe20000000000 */
[----:B------:R-:W-:Y:S01]  /*1f30*/  SHF.R.S32.HI R47, RZ, 0x1f, R3 ;  /* 0x0000001fff2f7819 */ /* 0x000fe20000011403 */
[----:B------:R-:W-:Y:S01]  /*1f40*/  VIADD R75, R92, 0x20 ;  /* 0x000000205c4b7836 */ /* 0x000fe20000000000 */
[-C--:B------:R-:W-:Y:S01]  /*1f50*/  IADD3 R98, P3, R64, R3.reuse, RZ ;  /* 0x0000000340627210 */ /* 0x080fe20007f7e0ff */
[----:B------:R-:W-:Y:S01]  /*1f60*/  VIADD R14, R18, 0x40 ;  /* 0x00000040120e7836 */ /* 0x000fe20000000000 */
[----:B------:R-:W-:Y:S01]  /*1f70*/  IADD3 R46, P4, R66, R3, RZ ;  /* 0x00000003422e7210 */ /* 0x000fe20007f9e0ff */
[----:B------:R-:W-:Y:S01]  /*1f80*/  IMAD.MOV.U32 R13, RZ, RZ, R85 ;  /* 0x000000ffff0d7224 */ /* 0x000fe200078e0055 */
[----:B------:R-:W-:Y:S01]  /*1f90*/  IADD3 R2, R9, R2, RZ ;  /* 0x0000000209027210 */ /* 0x000fe20007ffe0ff */
[--C-:B------:R-:W-:Y:S01]  /*1fa0*/  IMAD.X R99, R62, 0x1, R47.reuse, P3 ;  /* 0x000000013e637824 */ /* 0x100fe200018e062f */
[----:B------:R-:W-:Y:S01]  /*1fb0*/  LEA R108, P0, R8, UR4, 0x1 ;  /* 0x00000004086c7c11 */ /* 0x000fe2000f8008ff */
[----:B------:R-:W-:Y:S01]  /*1fc0*/  IMAD.X R47, R63, 0x1, R47, P4 ;  /* 0x000000013f2f7824 */ /* 0x000fe200020e062f */
[----:B------:R-:W-:Y:S01]  /*1fd0*/  LEA.HI.X R105, R90, UR11, R52, 0x1, P1 ;  /* 0x0000000b5a697c11 */ /* 0x000fe200088f0c34 */
[----:B------:R-:W-:Y:S01]  /*1fe0*/  ULDC.64 UR10, c[0x0][0x360] ;  /* 0x0000d800000a7ab9 */ /* 0x000fe20000000a00 */
[----:B------:R-:W-:Y:S01]  /*1ff0*/  LEA.HI.X R109, R8, UR5, R2, 0x1, P0 ;  /* 0x00000005086d7c11 */ /* 0x000fe200080f0c02 */
[----:B------:R-:W-:Y:S01]  /*2000*/  ULDC.64 UR4, c[0x0][0x220] ;  /* 0x0000880000047ab9 */ /* 0x000fe20000000a00 */
[C---:B------:R-:W-:Y:S01]  /*2010*/  SHF.L.U64.HI R47, R46.reuse, 0x1, R47 ;  /* 0x000000012e2f7819 */ /* 0x040fe2000001022f */
[----:B------:R-:W-:Y:S01]  /*2020*/  IMAD.SHL.U32 R46, R46, 0x2, RZ ;  /* 0x000000022e2e7824 */ /* 0x000fe200078e00ff */
[----:B------:R-:W-:Y:S01]  /*2030*/  LEA R102, P0, R86, UR4, 0x1 ;  /* 0x0000000456667c11 */ /* 0x000fe2000f8008ff */
[----:B------:R-:W-:Y:S01]  /*2040*/  USHF.L.U64.HI UR22, UR13, 0x1, UR12 ;  /* 0x000000010d167899 */ /* 0x000fe2000801020c */
[C---:B------:R-:W-:Y:S01]  /*2050*/  SHF.L.U64.HI R99, R98.reuse, 0x1, R99 ;  /* 0x0000000162637819 */ /* 0x040fe20000010263 */
[----:B------:R-:W-:Y:S01]  /*2060*/  USHF.L.U32 UR24, UR13, 0x1, URZ ;  /* 0x000000010d187899 */ /* 0x000fe2000800063f */
[----:B------:R-:W-:-:S02]  /*2070*/  SHF.L.U32 R98, R98, 0x1, RZ ;  /* 0x0000000162627819 */ /* 0x000fc400000006ff */
[----:B------:R-:W-:Y:S01]  /*2080*/  LEA.HI.X R103, R86, UR5, R84, 0x1, P0 ;  /* 0x0000000556677c11 */ /* 0x000fe200080f0c54 */
[----:B------:R-:W-:Y:S01]  /*2090*/  ULDC.64 UR4, c[0x0][0x358] ;  /* 0x0000d60000047ab9 */ /* 0x000fe20000000a00 */
[----:B------:R-:W-:Y:S01]  /*20a0*/  IADD3 R100, P4, R98, UR10, RZ ;  /* 0x0000000a62647c10 */ /* 0x000fe2000ff9e0ff */
[----:B------:R-:W-:Y:S01]  /*20b0*/  ULDC.64 UR12, c[0x0][0x230] ;  /* 0x00008c00000c7ab9 */ /* 0x000fe20000000a00 */
[----:B------:R-:W-:Y:S02]  /*20c0*/  IADD3 R20, P1, R46, UR10, RZ ;  /* 0x0000000a2e147c10 */ /* 0x000fe4000ff3e0ff */
[----:B------:R-:W-:Y:S02]  /*20d0*/  IADD3 R98, P3, R98, UR4, RZ ;  /* 0x0000000462627c10 */ /* 0x000fe4000ff7e0ff */
[----:B------:R-:W-:Y:S01]  /*20e0*/  IADD3 R46, P0, R46, UR4, RZ ;  /* 0x000000042e2e7c10 */ /* 0x000fe2000ff1e0ff */
[----:B------:R-:W-:Y:S01]  /*20f0*/  ULDC UR4, c[0x0][0x2e0] ;  /* 0x0000b80000047ab9 */ /* 0x000fe20000000800 */
[----:B------:R-:W-:-:S02]  /*2100*/  SHF.R.S32.HI R81, RZ, 0x1f, R88 ;  /* 0x0000001fff517819 */ /* 0x000fc40000011458 */
[----:B------:R-:W-:Y:S02]  /*2110*/  IADD3.X R101, R99, UR11, RZ, P4, !PT ;  /* 0x0000000b63657c10 */ /* 0x000fe4000a7fe4ff */
[----:B------:R-:W-:Y:S01]  /*2120*/  IADD3.X R21, R47, UR11, RZ, P1, !PT ;  /* 0x0000000b2f157c10 */ /* 0x000fe20008ffe4ff */
[----:B------:R-:W-:Y:S01]  /*2130*/  ULDC.64 UR10, c[0x0][0x248] ;  /* 0x00009200000a7ab9 */ /* 0x000fe20000000a00 */
[----:B------:R-:W-:Y:S02]  /*2140*/  IADD3.X R99, R99, UR5, RZ, P3, !PT ;  /* 0x0000000563637c10 */ /* 0x000fe40009ffe4ff */
[----:B------:R-:W-:Y:S01]  /*2150*/  IADD3.X R47, R47, UR5, RZ, P0, !PT ;  /* 0x000000052f2f7c10 */ /* 0x000fe200087fe4ff */
[----:B------:R-:W-:-:S06]  /*2160*/  ULDC UR5, c[0x0][0x2e0] ;  /* 0x0000b80000057ab9 */ /* 0x000fcc0000000800 */
.L_x_5141:
[----:B------:R-:W-:Y:S01]  /*2170*/  IMAD.SHL.U32 R17, R13, 0x40, RZ ;  /* 0x000000400d117824 */ /* 0x000fe200078e00ff */
[----:B------:R-:W-:Y:S02]  /*2180*/  ISETP.NE.AND P6, PT, RZ, UR4, PT ;  /* 0x00000004ff007c0c */ /* 0x000fe4000bfc5270 */
[----:B------:R-:W-:Y:S01]  /*2190*/  LEA R106, P4, R54, R104, 0x1 ;  /* 0x00000068366a7211 */ /* 0x000fe200078808ff */
[----:B------:R-:W-:Y:S01]  /*21a0*/  VIADD R16, R17, 0xffffffc0 ;  /* 0xffffffc011107836 */ /* 0x000fe20000000000 */
[----:B------:R-:W-:Y:S02]  /*21b0*/  IADD3 R110, P5, R108, UR24, RZ ;  /* 0x000000186c6e7c10 */ /* 0x000fe4000ffbe0ff */
[----:B------:R-:W-:Y:S01]  /*21c0*/  LEA.HI.X R107, R54, R105, R53, 0x1, P4 ;  /* 0x00000069366b7211 */ /* 0x000fe200020f0c35 */
[--C-:B------:R-:W-:Y:S01]  /*21d0*/  IMAD.IADD R2, R59, 0x1, -R16.reuse ;  /* 0x000000013b027824 */ /* 0x100fe200078e0a10 */
[----:B------:R-:W-:Y:S01]  /*21e0*/  IADD3.X R111, R109, UR22, RZ, P5, !PT ;  /* 0x000000166d6f7c10 */ /* 0x000fe2000affe4ff */
[----:B------:R-:W-:Y:S03]  /*21f0*/  IMAD.IADD R0, R58, 0x1, -R16 ;  /* 0x000000013a007824 */ /* 0x000fe600078e0a10 */
[CC--:B------:R-:W-:Y:S02]  /*2200*/  ISETP.GE.AND P1, PT, R92.reuse, R2.reuse, PT ;  /* 0x000000025c00720c */ /* 0x0c0fe40003f26270 */
[C---:B------:R-:W-:Y:S02]  /*2210*/  ISETP.GE.AND P3, PT, R75.reuse, R2, PT ;  /* 0x000000024b00720c */ /* 0x040fe40003f66270 */
[-C--:B------:R-:W-:Y:S02]  /*2220*/  ISETP.GE.AND P1, PT, R92, R0.reuse, !P1 ;  /* 0x000000005c00720c */ /* 0x080fe40004f26270 */
[----:B------:R-:W-:Y:S11]  /*2230*/  ISETP.GE.AND P3, PT, R75, R0, !P3 ;  /* 0x000000004b00720c */ /* 0x000ff60005f66270 */
[----:B------:R-:W2:Y:S02]  /*2240*/  @P1 LDG.E.128 R8, desc[UR6][R78.64] ;  /* 0x000000064e081981 */ /* 0x000ea4000c1e1d00 */
[----:B------:R-:W-:Y:S04]  /*2250*/  @P3 IADD3 R22, P0, R78, UR21, RZ ;  /* 0x000000154e163c10 */ /* 0x000fe8000ff1e0ff */
[----:B------:R-:W-:Y:S02]  /*2260*/  @P3 IADD3.X R23, R79, UR20, RZ, P0, !PT ;  /* 0x000000144f173c10 */ /* 0x000fe400087fe4ff */
[C---:B------:R-:W-:Y:S04]  /*2270*/  @P3 LEA R2, P0, R61.reuse, R102, 0x1 ;  /* 0x000000663d023211 */ /* 0x040fe800078008ff */
[----:B------:R-:W-:Y:S01]  /*2280*/  @P3 LEA.HI.X R3, R61, R103, R60, 0x1, P0 ;  /* 0x000000673d033211 */ /* 0x000fe200000f0c3c */
[----:B--2---:R1:W-:Y:S04]  /*2290*/  @P1 STG.E.128 desc[UR6][R102.64], R8 ;  /* 0x0000000866001986 */ /* 0x0043e8000c101d06 */
[----:B------:R-:W2:Y:S04]  /*22a0*/  @P1 LDG.E.128 R4, desc[UR6][R78.64+0x40] ;  /* 0x000040064e041981 */ /* 0x000ea8000c1e1d00 */
[----:B--2---:R2:W-:Y:S04]  /*22b0*/  @P1 STG.E.128 desc[UR6][R102.64+0x40], R4 ;  /* 0x0000400466001986 */ /* 0x0045e8000c101d06 */
[----:B------:R3:W4:Y:S02]  /*22c0*/  @P1 LDG.E.128 R28, desc[UR6][R78.64+0x80] ;  /* 0x000080064e1c1981 */ /* 0x000724000c1e1d00 */
[C---:B---3--:R-:W-:Y:S04]  /*22d0*/  LEA R78, P0, R77.reuse, R78, 0x1 ;  /* 0x0000004e4d4e7211 */ /* 0x048fe800078008ff */
[----:B------:R-:W-:Y:S01]  /*22e0*/  LEA.HI.X.SX32 R79, R77, R79, 0x1, P0 ;  /* 0x0000004f4d4f7211 */ /* 0x000fe200000f0eff */
[----:B----4-:R3:W-:Y:S04]  /*22f0*/  @P1 STG.E.128 desc[UR6][R102.64+0x80], R28 ;  /* 0x0000801c66001986 */ /* 0x0107e8000c101d06 */
[----:B------:R-:W4:Y:S04]  /*2300*/  @P3 LDG.E.128 R24, desc[UR6][R22.64] ;  /* 0x0000000616183981 */ /* 0x000f28000c1e1d00 */
[----:B----4-:R3:W-:Y:S04]  /*2310*/  @P3 STG.E.128 desc[UR6][R2.64], R24 ;  /* 0x0000001802003986 */ /* 0x0107e8000c101d06 */
[----:B-1----:R-:W4:Y:S04]  /*2320*/  @P3 LDG.E.128 R8, desc[UR6][R22.64+0x40] ;  /* 0x0000400616083981 */ /* 0x002f28000c1e1d00 */
[----:B----4-:R3:W-:Y:S04]  /*2330*/  @P3 STG.E.128 desc[UR6][R2.64+0x40], R8 ;  /* 0x0000400802003986 */ /* 0x0107e8000c101d06 */
[----:B--2---:R-:W2:Y:S04]  /*2340*/  @P3 LDG.E.128 R4, desc[UR6][R22.64+0x80] ;  /* 0x0000800616043981 */ /* 0x004ea8000c1e1d00 */
[----:B--2---:R3:W-:Y:S01]  /*2350*/  @P3 STG.E.128 desc[UR6][R2.64+0x80], R4 ;  /* 0x0000800402003986 */ /* 0x0047e2000c101d06 */
[----:B------:R-:W-:Y:S05]  /*2360*/  @!P6 BRA `(.L_x_5116) ;  /* 0x0000003400f4e947 */ /* 0x000fea0003800000 */
[----:B------:R-:W-:Y:S11]  /*2370*/  ISETP.NE.AND P0, PT, RZ, UR19, PT ;  /* 0x00000013ff007c0c */ /* 0x000ff6000bf05270 */
[----:B------:R-:W-:Y:S02]  /*2380*/  @!UPT UIADD3 URZ, URZ, URZ, URZ ;  /* 0x0000003f3f3ff290 */ /* 0x000fe4000fffe03f */
[----:B------:R-:W-:Y:S05]  /*2390*/  @!P0 BRA `(.L_x_5117) ;  /* 0x0000001000f88947 */ /* 0x000fea0003800000 */
[----:B---3--:R-:W1:Y:S01]  /*23a0*/  LDC R3, c[0x0][0x2e0] ;  /* 0x0000b800ff037b82 */ /* 0x008e620000000800 */
        /* <DEDUP_REMOVED lines=8> */
[----:B------:R-:W2:Y:S01]  /*2430*/  LDG.E.128 R24, desc[UR6][R108.64] ;  /* 0x000000066c187981 */ /* 0x000ea2000c1e1d00 */
        /* <DEDUP_REMOVED lines=145> */
.L_x_5119:
[----:B------:R-:W-:Y:S05]  /*2d50*/  BSYNC B0 ;  /* 0x0000000000007941 */ /* 0x000fea0003800000 */
.L_x_5118:
[----:B------:R-:W-:Y:S04]  /*2d60*/  BSSY B0, `(.L_x_5120) ;  /* 0x000009b000007945 */ /* 0x000fe80003800000 */
[----:B------:R-:W-:Y:S05]  /*2d70*/  @!P3 BRA `(.L_x_5121) ;  /* 0x000000080064b947 */ /* 0x000fea0003800000 */
[----:B------:R-:W-:Y:S01]  /*2d80*/  ISETP.GE.AND P0, PT, R18, UR4, PT ;  /* 0x0000000412007c0c */ /* 0x000fe2000bf06270 */
[----:B-1----:R-:W2:Y:S01]  /*2d90*/  LDG.E.128 R24, desc[UR6][R110.64] ;  /* 0x000000066e187981 */ /* 0x002ea2000c1e1d00 */
[C---:B------:R-:W-:Y:S02]  /*2da0*/  SHF.L.U32 R113, R67.reuse, 0x1, RZ ;  /* 0x0000000143717819 */ /* 0x040fe400000006ff */
[----:B------:R-:W-:Y:S02]  /*2db0*/  SHF.L.U64.HI R51, R67, 0x1, R82 ;  /* 0x0000000143337819 */ /* 0x000fe40000010252 */
[-C--:B------:R-:W-:Y:S02]  /*2dc0*/  IADD3 R32, P1, R20, R113.reuse, RZ ;  /* 0x0000007114207210 */ /* 0x080fe40007f3e0ff */
[----:B------:R-:W-:Y:S02]  /*2dd0*/  IADD3 R46, P3, R46, R113, RZ ;  /* 0x000000712e2e7210 */ /* 0x000fe40007f7e0ff */
[-C--:B------:R-:W-:Y:S02]  /*2de0*/  IADD3.X R33, R21, R51.reuse, RZ, P1, !PT ;  /* 0x0000003315217210 */ /* 0x080fe40000ffe4ff */
[----:B------:R-:W-:Y:S02]  /*2df0*/  IADD3.X R47, R47, R51, RZ, P3, !PT ;  /* 0x000000332f2f7210 */ /* 0x000fe40001ffe4ff */
[----:B------:R-:W-:Y:S01]  /*2e00*/  ISETP.GE.AND P1, PT, R15, UR4, PT ;  /* 0x000000040f007c0c */ /* 0x000fe2000bf26270 */
        /* <DEDUP_REMOVED lines=144> */
.L_x_5121:
[----:B------:R-:W-:Y:S05]  /*3710*/  BSYNC B0 ;  /* 0x0000000000007941 */ /* 0x000fea0003800000 */
.L_x_5120:
[----:B--2---:R-:W-:Y:S01]  /*3720*/  MOV R20, R45 ;  /* 0x0000002d00147202 */ /* 0x004fe20000000f00 */
[----:B------:R-:W-:Y:S01]  /*3730*/  IMAD.MOV.U32 R46, RZ, RZ, R49 ;  /* 0x000000ffff2e7224 */ /* 0x000fe200078e0031 */
[----:B------:R-:W-:Y:S01]  /*3740*/  MOV R21, R38 ;  /* 0x0000002600157202 */ /* 0x000fe20000000f00 */
[----:B------:R-:W-:Y:S01]  /*3750*/  IMAD.MOV.U32 R47, RZ, RZ, R48 ;  /* 0x000000ffff2f7224 */ /* 0x000fe200078e0030 */
[----:B------:R-:W-:Y:S01]  /*3760*/  UMOV UR4, UR18 ;  /* 0x0000001200047c82 */ /* 0x000fe20008000000 */
[----:B------:R-:W-:Y:S05]  /*3770*/  BRA `(.L_x_5122) ;  /* 0x0000002400247947 */ /* 0x000fea0003800000 */
.L_x_5117:
[----:B------:R-:W-:Y:S04]  /*3780*/  BSSY B1, `(.L_x_5123) ;  /* 0x0000113000017945 */ /* 0x000fe80003800000 */
[----:B------:R-:W-:Y:S05]  /*3790*/  @!P1 BRA `(.L_x_5124) ;  /* 0x0000001000449947 */ /* 0x000fea0003800000 */
[----:B------:R1:W5:Y:S01]  /*37a0*/  LDG.E.128 R48, desc[UR6][R108.64] ;  /* 0x000000066c307981 */ /* 0x000362000c1e1d00 */
[----:B------:R-:W-:Y:S01]  /*37b0*/  ISETP.GE.AND P0, PT, R18, UR4, PT ;  /* 0x0000000412007c0c */ /* 0x000fe2000bf06270 */
[----:B------:R-:W-:Y:S01]  /*37c0*/  BSSY B0, `(.L_x_5125) ;  /* 0x0000058000007945 */ /* 0x000fe20003800000 */
[----:B------:R-:W-:Y:S11]  /*37d0*/  ISETP.GE.AND P4, PT, R15, UR4, PT ;  /* 0x000000040f007c0c */ /* 0x000ff6000bf86270 */
        /* <DEDUP_REMOVED lines=13> */
[----:B---3--:R-:W-:Y:S02]  /*38b0*/  LEA R10, P1, R115, R108, 0x1 ;  /* 0x0000006c730a7211 */ /* 0x008fe400078208ff */
[----:B------:R-:W-:Y:S02]  /*38c0*/  LEA R122, P0, R113, R100, 0x1 ;  /* 0x00000064717a7211 */ /* 0x000fe400078008ff */
[----:B------:R-:W-:Y:S02]  /*38d0*/  LEA.HI.X.SX32 R11, R115, R109, 0x1, P1 ;  /* 0x0000006d730b7211 */ /* 0x000fe400008f0eff */
[----:B------:R-:W-:Y:S02]  /*38e0*/  LEA.HI.X.SX32 R123, R113, R101, 0x1, P0 ;  /* 0x00000065717b7211 */ /* 0x000fe400000f0eff */
[----:B------:R-:W-:Y:S01]  /*38f0*/  @P5 IADD3 R117, RZ, -UR23, RZ ;  /* 0x80000017ff755c10 */ /* 0x000fe2000fffe0ff */
[----:B------:R-:W2:Y:S03]  /*3900*/  LDG.E.128 R28, desc[UR6][R10.64] ;  /* 0x000000060a1c7981 */ /* 0x000ea6000c1e1d00 */
[C---:B------:R-:W-:Y:S04]  /*3910*/  LEA R32, P0, R117.reuse, R98, 0x1 ;  /* 0x0000006275207211 */ /* 0x040fe800078008ff */
[----:B------:R-:W-:Y:S01]  /*3920*/  LEA.HI.X.SX32 R33, R117, R99, 0x1, P0 ;  /* 0x0000006375217211 */ /* 0x000fe200000f0eff */
[----:B------:R-:W3:Y:S08]  /*3930*/  LDG.E.128 R112, desc[UR6][R122.64] ;  /* 0x000000067a707981 */ /* 0x000ef0000c1e1d00 */
[----:B------:R4:W2:Y:S02]  /*3940*/  LDG.E.128 R40, desc[UR6][R32.64] ;  /* 0x0000000620287981 */ /* 0x0008a4000c1e1d00 */
[--C-:B----4-:R-:W-:Y:S02]  /*3950*/  HADD2.F32 R33, -RZ, R35.reuse.H0_H0 ;  /* 0x20000023ff217230 */ /* 0x110fe40000004100 */
[----:B------:R-:W-:Y:S02]  /*3960*/  HADD2.F32 R35, -RZ, R35.H1_H1 ;  /* 0x30000023ff237230 */ /* 0x000fe40000004100 */
[--C-:B---3--:R-:W-:Y:S01]  /*3970*/  HADD2.F32 R25, -RZ, R113.reuse.H0_H0 ;  /* 0x20000071ff197230 */ /* 0x108fe20000004100 */
[----:B--2---:R-:W-:Y:S01]  /*3980*/  MOV R26, R28 ;  /* 0x0000001c001a7202 */ /* 0x004fe20000000f00 */
        /* <DEDUP_REMOVED lines=59> */
.L_x_5126:
[----:B------:R-:W-:Y:S05]  /*3d40*/  BSYNC B0 ;  /* 0x0000000000007941 */ /* 0x000fea0003800000 */
.L_x_5125:
        /* <DEDUP_REMOVED lines=21> */
[----:B------:R-:W3:Y:S03]  /*3ea0*/  LDG.E.128 R28, desc[UR6][R10.64+0x40] ;  /* 0x000040060a1c7981 */ /* 0x000ee6000c1e1d00 */
[C---:B------:R-:W-:Y:S04]  /*3eb0*/  LEA R32, P0, R117.reuse, R98, 0x1 ;  /* 0x0000006275207211 */ /* 0x040fe800078008ff */
[----:B------:R-:W-:Y:S01]  /*3ec0*/  LEA.HI.X.SX32 R33, R117, R99, 0x1, P0 ;  /* 0x0000006375217211 */ /* 0x000fe200000f0eff */
[----:B------:R-:W4:Y:S08]  /*3ed0*/  LDG.E.128 R112, desc[UR6][R122.64+0x40] ;  /* 0x000040067a707981 */ /* 0x000f30000c1e1d00 */
[----:B------:R1:W2:Y:S02]  /*3ee0*/  LDG.E.128 R40, desc[UR6][R32.64+0x40] ;  /* 0x0000400620287981 */ /* 0x0002a4000c1e1d00 */
[--C-:B-1----:R-:W-:Y:S02]  /*3ef0*/  HADD2.F32 R33, -RZ, R35.reuse.H0_H0 ;  /* 0x20000023ff217230 */ /* 0x102fe40000004100 */
[----:B------:R-:W-:Y:S02]  /*3f00*/  HADD2.F32 R35, -RZ, R35.H1_H1 ;  /* 0x30000023ff237230 */ /* 0x000fe40000004100 */
[--C-:B----4-:R-:W-:Y:S01]  /*3f10*/  HADD2.F32 R25, -RZ, R113.reuse.H0_H0 ;  /* 0x20000071ff197230 */ /* 0x110fe20000004100 */
[----:B---3--:R-:W-:Y:S01]  /*3f20*/  MOV R26, R28 ;  /* 0x0000001c001a7202 */ /* 0x008fe20000000f00 */
        /* <DEDUP_REMOVED lines=59> */
.L_x_5128:
[----:B------:R-:W-:Y:S05]  /*42e0*/  BSYNC B0 ;  /* 0x0000000000007941 */ /* 0x000fea0003800000 */
.L_x_5127:
[----:B-----5:R4:W-:Y:S01]  /*42f0*/  STG.E.128 desc[UR6][R104.64+0x40], R48 ;  /* 0x0000403068007986 */ /* 0x0209e2000c101d06 */
[----:B------:R-:W-:Y:S01]  /*4300*/  ISETP.GE.AND P0, PT, R14, UR4, PT ;  /* 0x000000040e007c0c */ /* 0x000fe2000bf06270 */
[----:B------:R-:W-:Y:S02]  /*4310*/  BSSY B0, `(.L_x_5129) ;  /* 0x0000058000007945 */ /* 0x000fe40003800000 */
[----:B----4-:R4:W5:Y:S10]  /*4320*/  LDG.E.128 R48, desc[UR6][R108.64+0x80] ;  /* 0x000080066c307981 */ /* 0x010974000c1e1d00 */
        /* <DEDUP_REMOVED lines=21> */
[----:B------:R-:W2:Y:S08]  /*4480*/  LDG.E.128 R112, desc[UR6][R122.64+0x80] ;  /* 0x000080067a707981 */ /* 0x000eb0000c1e1d00 */
[----:B------:R1:W4:Y:S02]  /*4490*/  LDG.E.128 R40, desc[UR6][R32.64+0x80] ;  /* 0x0000800620287981 */ /* 0x000324000c1e1d00 */
[--C-:B-1----:R-:W-:Y:S02]  /*44a0*/  HADD2.F32 R33, -RZ, R35.reuse.H0_H0 ;  /* 0x20000023ff217230 */ /* 0x102fe40000004100 */
[----:B------:R-:W-:Y:S02]  /*44b0*/  HADD2.F32 R35, -RZ, R35.H1_H1 ;  /* 0x30000023ff237230 */ /* 0x000fe40000004100 */
[--C-:B--2---:R-:W-:Y:S01]  /*44c0*/  HADD2.F32 R25, -RZ, R113.reuse.H0_H0 ;  /* 0x20000071ff197230 */ /* 0x104fe20000004100 */
        /* <DEDUP_REMOVED lines=60> */
.L_x_5130:
[----:B------:R-:W-:Y:S05]  /*4890*/  BSYNC B0 ;  /* 0x0000000000007941 */ /* 0x000fea0003800000 */
.L_x_5129:
[----:B-----5:R1:W-:Y:S02]  /*48a0*/  STG.E.128 desc[UR6][R104.64+0x80], R48 ;  /* 0x0000803068007986 */ /* 0x0203e4000c101d06 */
.L_x_5124:
[----:B------:R-:W-:Y:S05]  /*48b0*/  BSYNC B1 ;  /* 0x0000000000017941 */ /* 0x000fea0003800000 */
.L_x_5123:
[----:B------:R-:W-:Y:S04]  /*48c0*/  BSSY B1, `(.L_x_5131) ;  /* 0x000011f000017945 */ /* 0x000fe80003800000 */
[----:B------:R-:W-:Y:S05]  /*48d0*/  @!P3 BRA `(.L_x_5132) ;  /* 0x000000100074b947 */ /* 0x000fea0003800000 */
[----:B-1----:R1:W5:Y:S01]  /*48e0*/  LDG.E.128 R48, desc[UR6][R110.64] ;  /* 0x000000066e307981 */ /* 0x002362000c1e1d00 */
[----:B------:R-:W-:Y:S01]  /*48f0*/  ISETP.GE.AND P0, PT, R18, UR4, PT ;  /* 0x0000000412007c0c */ /* 0x000fe2000bf06270 */
[----:B------:R-:W-:Y:S01]  /*4900*/  BSSY B0, `(.L_x_5133) ;  /* 0x000005c000007945 */ /* 0x000fe20003800000 */
[----:B------:R-:W-:Y:S11]  /*4910*/  ISETP.GE.AND P1, PT, R15, UR4, PT ;  /* 0x000000040f007c0c */ /* 0x000ff6000bf26270 */
        /* <DEDUP_REMOVED lines=12> */
[----:B---3--:R-:W-:Y:S02]  /*49e0*/  LEA R10, P0, R117, R110, 0x1 ;  /* 0x0000006e750a7211 */ /* 0x008fe400078008ff */
[----:B------:R-:W-:Y:S02]  /*49f0*/  IADD3 R115, P4, R67, R113, RZ ;  /* 0x0000007143737210 */ /* 0x000fe40007f9e0ff */
[----:B------:R-:W-:Y:S02]  /*4a00*/  LEA.HI.X.SX32 R11, R117, R111, 0x1, P0 ;  /* 0x0000006f750b7211 */ /* 0x000fe400000f0eff */
[----:B------:R-:W-:Y:S02]  /*4a10*/  LEA.HI.X.SX32 R113, R113, R82, 0x1, P4 ;  /* 0x0000005271717211 */ /* 0x000fe400020f0eff */
[C---:B------:R-:W-:Y:S01]  /*4a20*/  LEA R124, P0, R115.reuse, R100, 0x1 ;  /* 0x00000064737c7211 */ /* 0x040fe200078008ff */
[----:B------:R-:W3:Y:S01]  /*4a30*/  LDG.E.128 R28, desc[UR6][R10.64] ;  /* 0x000000060a1c7981 */ /* 0x000ee2000c1e1d00 */
[----:B------:R-:W-:Y:S02]  /*4a40*/  MOV R117, RZ ;  /* 0x000000ff00757202 */ /* 0x000fe40000000f00 */
[----:B------:R-:W-:Y:S02]  /*4a50*/  @P3 IADD3 R117, RZ, -UR23, RZ ;  /* 0x80000017ff753c10 */ /* 0x000fe4000fffe0ff */
[----:B------:R-:W-:Y:S02]  /*4a60*/  LEA.HI.X R125, R115, R101, R113, 0x1, P0 ;  /* 0x00000065737d7211 */ /* 0x000fe400000f0c71 */
[----:B------:R-:W-:Y:S03]  /*4a70*/  IADD3 R123, P0, R67, R117, RZ ;  /* 0x00000075437b7210 */ /* 0x000fe60007f1e0ff */
[----:B------:R-:W2:Y:S01]  /*4a80*/  LDG.E.128 R112, desc[UR6][R124.64] ;  /* 0x000000067c707981 */ /* 0x000ea2000c1e1d00 */
[----:B------:R-:W-:Y:S02]  /*4a90*/  LEA.HI.X.SX32 R117, R117, R82, 0x1, P0 ;  /* 0x0000005275757211 */ /* 0x000fe400000f0eff */
[C---:B------:R-:W-:Y:S04]  /*4aa0*/  LEA R32, P0, R123.reuse, R98, 0x1 ;  /* 0x000000627b207211 */ /* 0x040fe800078008ff */
[----:B------:R-:W-:Y:S05]  /*4ab0*/  LEA.HI.X R33, R123, R99, R117, 0x1, P0 ;  /* 0x000000637b217211 */ /* 0x000fea00000f0c75 */
[----:B------:R4:W3:Y:S02]  /*4ac0*/  LDG.E.128 R40, desc[UR6][R32.64] ;  /* 0x0000000620287981 */ /* 0x0008e4000c1e1d00 */
[--C-:B----4-:R-:W-:Y:S02]  /*4ad0*/  HADD2.F32 R33, -RZ, R35.reuse.H0_H0 ;  /* 0x20000023ff217230 */ /* 0x110fe40000004100 */
        /* <DEDUP_REMOVED lines=62> */
.L_x_5134:
[----:B------:R-:W-:Y:S05]  /*4ec0*/  BSYNC B0 ;  /* 0x0000000000007941 */ /* 0x000fea0003800000 */
.L_x_5133:
        /* <DEDUP_REMOVED lines=15> */
[C---:B---3--:R-:W-:Y:S02]  /*4fc0*/  LEA R10, P0, R117.reuse, R110, 0x1 ;  /* 0x0000006e750a7211 */ /* 0x048fe400078008ff */
[C---:B------:R-:W-:Y:S02]  /*4fd0*/  IADD3 R115, P3, R88.reuse, R113, RZ ;  /* 0x0000007158737210 */ /* 0x040fe40007f7e0ff */
        /* <DEDUP_REMOVED lines=76> */
.L_x_5136:
[----:B------:R-:W-:Y:S05]  /*54a0*/  BSYNC B0 ;  /* 0x0000000000007941 */ /* 0x000fea0003800000 */
.L_x_5135:
[----:B-----5:R1:W-:Y:S01]  /*54b0*/  STG.E.128 desc[UR6][R106.64+0x40], R48 ;  /* 0x000040306a007986 */ /* 0x0203e2000c101d06 */
[----:B------:R-:W-:Y:S01]  /*54c0*/  ISETP.GE.AND P0, PT, R14, UR4, PT ;  /* 0x000000040e007c0c */ /* 0x000fe2000bf06270 */
[----:B------:R-:W-:Y:S02]  /*54d0*/  BSSY B0, `(.L_x_5137) ;  /* 0x000005c000007945 */ /* 0x000fe40003800000 */
[----:B-1----:R1:W5:Y:S10]  /*54e0*/  LDG.E.128 R48, desc[UR6][R110.64+0x80] ;  /* 0x000080066e307981 */ /* 0x002374000c1e1d00 */
        /* <DEDUP_REMOVED lines=18> */
[----:B-12---:R-:W-:Y:S02]  /*5610*/  MOV R111, RZ ;  /* 0x000000ff006f7202 */ /* 0x006fe40000000f00 */
[----:B------:R-:W-:Y:S02]  /*5620*/  @P1 IADD3 R111, RZ, -UR23, RZ ;  /* 0x80000017ff6f1c10 */ /* 0x000fe4000fffe0ff */
[----:B------:R-:W-:Y:S02]  /*5630*/  LEA.HI.X R123, R113, R101, R112, 0x1, P0 ;  /* 0x00000065717b7211 */ /* 0x000fe400000f0c70 */
[----:B------:R-:W-:Y:S03]  /*5640*/  IADD3 R117, P0, R83, R111, RZ ;  /* 0x0000006f53757210 */ /* 0x000fe60007f1e0ff */
[----:B------:R-:W2:Y:S01]  /*5650*/  LDG.E.128 R112, desc[UR6][R122.64] ;  /* 0x000000067a707981 */ /* 0x000ea2000c1e1d00 */
[----:B------:R-:W-:Y:S02]  /*5660*/  LEA.HI.X.SX32 R111, R111, R80, 0x1, P0 ;  /* 0x000000506f6f7211 */ /* 0x000fe400000f0eff */
[C---:B------:R-:W-:Y:S04]  /*5670*/  LEA R32, P0, R117.reuse, R98, 0x1 ;  /* 0x0000006275207211 */ /* 0x040fe800078008ff */
[----:B------:R-:W-:Y:S05]  /*5680*/  LEA.HI.X R33, R117, R99, R111, 0x1, P0 ;  /* 0x0000006375217211 */ /* 0x000fea00000f0c6f */
        /* <DEDUP_REMOVED lines=64> */
.L_x_5138:
[----:B------:R-:W-:Y:S05]  /*5a90*/  BSYNC B0 ;  /* 0x0000000000007941 */ /* 0x000fea0003800000 */
.L_x_5137:
[----:B-----5:R1:W-:Y:S02]  /*5aa0*/  STG.E.128 desc[UR6][R106.64+0x80], R48 ;  /* 0x000080306a007986 */ /* 0x0203e4000c101d06 */
.L_x_5132:
[----:B------:R-:W-:Y:S05]  /*5ab0*/  BSYNC B1 ;  /* 0x0000000000017941 */ /* 0x000fea0003800000 */
.L_x_5131:
[----:B---3--:R-:W3:Y:S01]  /*5ac0*/  LDC R3, c[0x0][0x2e0] ;  /* 0x0000b800ff037b82 */ /* 0x008ee20000000800 */
[----:B------:R-:W-:Y:S01]  /*5ad0*/  UMOV UR4, UR5 ;  /* 0x0000000500047c82 */ /* 0x000fe20008000000 */
[----:B---3--:R-:W-:Y:S05]  /*5ae0*/  IMAD.U32 R3, R3, -0x20, RZ ;  /* 0xffffffe003037824 */ /* 0x008fea00078e00ff */
[C---:B------:R-:W-:Y:S02]  /*5af0*/  LEA R98, P1, R3.reuse, R98, 0x1 ;  /* 0x0000006203627211 */ /* 0x040fe400078208ff */
[C---:B------:R-:W-:Y:S02]  /*5b00*/  LEA R100, P0, R3.reuse, R100, 0x1 ;  /* 0x0000006403647211 */ /* 0x040fe400078008ff */
[C---:B------:R-:W-:Y:S02]  /*5b10*/  LEA.HI.X.SX32 R99, R3.reuse, R99, 0x1, P1 ;  /* 0x0000006303637211 */ /* 0x040fe400008f0eff */
[----:B------:R-:W-:Y:S01]  /*5b20*/  LEA.HI.X.SX32 R101, R3, R101, 0x1, P0 ;  /* 0x0000006503657211 */ /* 0x000fe200000f0eff */
[----:B------:R-:W-:Y:S08]  /*5b30*/  BRA `(.L_x_5122) ;  /* 0x0000000000347947 */ /* 0x000ff00003800000 */
.L_x_5116:
[----:B------:R-:W2:Y:S01]  /*5b40*/  @P1 LDG.E.128 R32, desc[UR6][R108.64] ;  /* 0x000000066c201981 */ /* 0x000ea2000c1e1d00 */
[----:B------:R-:W-:Y:S03]  /*5b50*/  UMOV UR4, URZ ;  /* 0x0000003f00047c82 */ /* 0x000fe60008000000 */
[----:B--2---:R1:W-:Y:S04]  /*5b60*/  @P1 STG.E.128 desc[UR6][R104.64], R32 ;  /* 0x0000002068001986 */ /* 0x0043e8000c101d06 */
[----:B---3--:R-:W2:Y:S04]  /*5b70*/  @P1 LDG.E.128 R28, desc[UR6][R108.64+0x40] ;  /* 0x000040066c1c1981 */ /* 0x008ea8000c1e1d00 */
[----:B--2---:R1:W-:Y:S04]  /*5b80*/  @P1 STG.E.128 desc[UR6][R104.64+0x40], R28 ;  /* 0x0000401c68001986 */ /* 0x0043e8000c101d06 */
[----:B------:R-:W2:Y:S04]  /*5b90*/  @P1 LDG.E.128 R24, desc[UR6][R108.64+0x80] ;  /* 0x000080066c181981 */ /* 0x000ea8000c1e1d00 */
[----:B--2---:R1:W-:Y:S04]  /*5ba0*/  @P1 STG.E.128 desc[UR6][R104.64+0x80], R24 ;  /* 0x0000801868001986 */ /* 0x0043e8000c101d06 */
[----:B------:R-:W2:Y:S04]  /*5bb0*/  @P3 LDG.E.128 R8, desc[UR6][R110.64] ;  /* 0x000000066e083981 */ /* 0x000ea8000c1e1d00 */
[----:B--2---:R1:W-:Y:S04]  /*5bc0*/  @P3 STG.E.128 desc[UR6][R106.64], R8 ;  /* 0x000000086a003986 */ /* 0x0043e8000c101d06 */
[----:B------:R-:W2:Y:S04]  /*5bd0*/  @P3 LDG.E.128 R4, desc[UR6][R110.64+0x40] ;  /* 0x000040066e043981 */ /* 0x000ea8000c1e1d00 */
[----:B--2---:R1:W-:Y:S04]  /*5be0*/  @P3 STG.E.128 desc[UR6][R106.64+0x40], R4 ;  /* 0x000040046a003986 */ /* 0x0043e8000c101d06 */
[----:B------:R-:W2:Y:S04]  /*5bf0*/  @P3 LDG.E.128 R36, desc[UR6][R110.64+0x80] ;  /* 0x000080066e243981 */ /* 0x000ea8000c1e1d00 */
[----:B--2---:R1:W-:Y:S02]  /*5c00*/  @P3 STG.E.128 desc[UR6][R106.64+0x80], R36 ;  /* 0x000080246a003986 */ /* 0x0043e4000c101d06 */
.L_x_5122:
[----:B------:R-:W3:Y:S02]  /*5c10*/  LDC R3, c[0x0][0x338] ;  /* 0x0000ce00ff037b82 */ /* 0x000ee40000000800 */
[----:B---3--:R-:W-:Y:S05]  /*5c20*/  IMAD.U32 R3, R3, -0x40, RZ ;  /* 0xffffffc003037824 */ /* 0x008fea00078e00ff */
[C---:B-12-4-:R-:W-:Y:S04]  /*5c30*/  LEA R108, P0, R3.reuse, R108, 0x1 ;  /* 0x0000006c036c7211 */ /* 0x056fe800078008ff */
[----:B------:R-:W-:Y:S01]  /*5c40*/  LEA.HI.X.SX32 R109, R3, R109, 0x1, P0 ;  /* 0x0000006d036d7211 */ /* 0x000fe200000f0eff */
[----:B------:R-:W-:Y:S08]  /*5c50*/  @!P2 BRA `(.L_x_5139) ;  /* 0x000000040030a947 */ /* 0x000ff00003800000 */
[----:B------:R-:W-:Y:S04]  /*5c60*/  IADD3 R3, R13, -0x1, RZ ;  /* 0xffffffff0d037810 */ /* 0x000fe80007ffe0ff */
[----:B------:R-:W-:Y:S11]  /*5c70*/  ISETP.GT.AND P0, PT, R3, R76, PT ;  /* 0x0000004c0300720c */ /* 0x000ff60003f04270 */
[----:B------:R-:W-:Y:S02]  /*5c80*/  @!UPT UIADD3 URZ, URZ, URZ, URZ ;  /* 0x0000003f3f3ff290 */ /* 0x000fe4000fffe03f */
[----:B------:R-:W-:Y:S05]  /*5c90*/  @!P0 BRA `(.L_x_5140) ;  /* 0x0000000400408947 */ /* 0x000fea0003800000 */
[----:B------:R-:W-:Y:S01]  /*5ca0*/  IMAD.MOV.U32 R22, RZ, RZ, RZ ;  /* 0x000000ffff167224 */ /* 0x000fe200078e00ff */
        /* <DEDUP_REMOVED lines=56> */
[C---:B------:R-:W-:Y:S02]  /*6030*/  IMAD R5, R10.reuse, UR13, R5 ;  /* 0x0000000d0a057c24 */ /* 0x040fe4000f8e0205 */
        /* <DEDUP_REMOVED lines=14> */
.L_x_5139:
[----:B------:R-:W1:Y:S08]  /*6120*/  LDC R5, c[0x0][0x250] ;  /* 0x00009400ff057b82 */ /* 0x000e700000000800 */
[----:B------:R-:W2:Y:S02]  /*6130*/  LDC R3, c[0x0][0x248] ;  /* 0x00009200ff037b82 */ /* 0x000ea40000000800 */
[----:B--2---:R-:W-:Y:S02]  /*6140*/  IMAD.U32 R3, R3, -0x40, RZ ;  /* 0xffffffc003037824 */ /* 0x004fe400078e00ff */
[----:B-1----:R-:W-:Y:S03]  /*6150*/  IMAD.U32 R5, R5, -0x40, RZ ;  /* 0xffffffc005057824 */ /* 0x002fe600078e00ff */
[----:B------:R-:W-:Y:S02]  /*6160*/  LEA R104, P0, R3, R104, 0x1 ;  /* 0x0000006803687211 */ /* 0x000fe400078008ff */
[----:B------:R-:W-:Y:S02]  /*6170*/  LEA R102, P1, R5, R102, 0x1 ;  /* 0x0000006605667211 */ /* 0x000fe400078208ff */
[----:B------:R-:W-:Y:S02]  /*6180*/  LEA.HI.X.SX32 R105, R3, R105, 0x1, P0 ;  /* 0x0000006903697211 */ /* 0x000fe400000f0eff */
[----:B------:R-:W-:Y:S09]  /*6190*/  LEA.HI.X.SX32 R103, R5, R103, 0x1, P1 ;  /* 0x0000006705677211 */ /* 0x000ff200008f0eff */
.L_x_5140:
[----:B------:R-:W-:Y:S04]  /*61a0*/  IADD3 R13, R13, -0x1, RZ ;  /* 0xffffffff0d0d7810 */ /* 0x000fe80007ffe0ff */
[----:B------:R-:W-:Y:S11]  /*61b0*/  ISETP.GT.AND P0, PT, R13, R76, PT ;  /* 0x0000004c0d00720c */ /* 0x000ff60003f04270 */
[----:B------:R-:W-:Y:S02]  /*61c0*/  @!UPT UIADD3 URZ, URZ, URZ, URZ ;  /* 0x0000003f3f3ff290 */ /* 0x000fe4000fffe03f */
[----:B------:R-:W-:Y:S05]  /*61d0*/  @P0 BRA `(.L_x_5141) ;  /* 0xffffffbc00e40947 */ /* 0x000fea000383ffff */
.L_x_5115:
        /* <DEDUP_REMOVED lines=21> */
[----:B------:R-:W-:Y:S02]  /*6330*/  IADD3.X R5, R56, UR11, RZ, P0, !PT ;  /* 0x0000000b38057c10 */ /* 0x000fe400087fe4ff */
        /* <DEDUP_REMOVED lines=32> */
[----:B-----5:R-:W-:Y:S01]  /*6540*/  MOV R28, R22 ;  /* 0x00000016001c7202 */ /* 0x020fe20000000f00 */
[----:B------:R-:W-:Y:S02]  /*6550*/  HADD2.F32 R29, -RZ, R21.H1_H1 ;  /* 0x30000015ff1d7230 */ /* 0x000fe40000004100 */
[----:B------:R-:W-:Y:S02]  /*6560*/  HADD2.F32 R27, -RZ, R23.H1_H1 ;  /* 0x30000017ff1b7230 */ /* 0x000fe40000004100 */
[----:B------:R-:W-:-:S02]  /*6570*/  HADD2.F32 R30, -RZ, R21.H0_H0 ;  /* 0x20000015ff1e7230 */ /* 0x000fc40000004100 */
[----:B------:R-:W-:Y:S02]  /*6580*/  HADD2.F32 R26, -RZ, R23.H0_H0 ;  /* 0x20000017ff1a7230 */ /* 0x000fe40000004100 */
[----:B--2---:R-:W-:Y:S02]  /*6590*/  HADD2.F32 R22, -RZ, R2.H1_H1 ;  /* 0x30000002ff167230 */ /* 0x004fe40000004100 */
[----:B------:R-:W-:Y:S02]  /*65a0*/  HADD2.F32 R0, -RZ, R3.H1_H1 ;  /* 0x30000003ff007230 */ /* 0x000fe40000004100 */
[----:B---3--:R-:W-:Y:S02]  /*65b0*/  HADD2.F32 R25, -RZ, R4.H1_H1 ;  /* 0x30000004ff197230 */ /* 0x008fe40000004100 */
        /* <DEDUP_REMOVED lines=31> */
.L_x_5148:
[----:B------:R-:W-:Y:S05]  /*67b0*/  BSYNC B0 ;  /* 0x0000000000007941 */ /* 0x000fea0003800000 */
.L_x_5147:
[----:B-----5:R2:W-:Y:S01]  /*67c0*/  STS.128 [R122], R20 ;  /* 0x000000147a007388 */ /* 0x0205e20000000c00 */
[----:B------:R-:W-:Y:S01]  /*67d0*/  IADD3 R0, R18, 0x20, RZ ;  /* 0x0000002012007810 */ /* 0x000fe20007ffe0ff */
[----:B------:R-:W-:Y:S03]  /*67e0*/  BSSY B0, `(.L_x_5149) ;  /* 0x000002c000007945 */ /* 0x000fe60003800000 */
[----:B------:R-:W-:-:S13]  /*67f0*/  ISETP.GE.AND P0, PT, R0, UR5, PT ;  /* 0x0000000500007c0c */ /* 0x000fda000bf06270 */
[----:B------:R-:W-:Y:S05]  /*6800*/  @P0 BRA `(.L_x_5150) ;  /* 0x0000000000a40947 */ /* 0x000fea0003800000 */
[----:B------:R-:W3:Y:S04]  /*6810*/  LDG.E.64 R2, desc[UR6][R38.64+0x20] ;  /* 0x0000200626027981 */ /* 0x000ee8000c1e1b00 */
[----:B------:R-:W4:Y:S01]  /*6820*/  LDG.E.64 R4, desc[UR6][R36.64+0x20] ;  /* 0x0000200624047981 */ /* 0x000f22000c1e1b00 */
[----:B------:R-:W-:Y:S01]  /*6830*/  MOV R24, R14 ;  /* 0x0000000e00187202 */ /* 0x000fe20000000f00 */
[----:B------:R-:W-:Y:S02]  /*6840*/  HADD2.F32 R25, -RZ, R13.H1_H1 ;  /* 0x3000000dff197230 */ /* 0x000fe40000004100 */
[----:B--2---:R-:W-:Y:S02]  /*6850*/  HADD2.F32 R23, -RZ, R15.H1_H1 ;  /* 0x3000000fff177230 */ /* 0x004fe40000004100 */
        /* <DEDUP_REMOVED lines=36> */
.L_x_5150:
[----:B------:R-:W-:Y:S05]  /*6aa0*/  BSYNC B0 ;  /* 0x0000000000007941 */ /* 0x000fea0003800000 */
.L_x_5149:
[----:B------:R3:W-:Y:S01]  /*6ab0*/  STS.128 [R122+0x1000], R12 ;  /* 0x0010000c7a007388 */ /* 0x0007e20000000c00 */
[----:B------:R-:W-:Y:S01]  /*6ac0*/  IADD3 R0, R18, 0x40, RZ ;  /* 0x0000004012007810 */ /* 0x000fe20007ffe0ff */
[----:B------:R-:W-:Y:S03]  /*6ad0*/  BSSY B0, `(.L_x_5151) ;  /* 0x000002c000007945 */ /* 0x000fe60003800000 */
[----:B------:R-:W-:-:S13]  /*6ae0*/  ISETP.GE.AND P0, PT, R0, UR5, PT ;  /* 0x0000000500007c0c */ /* 0x000fda000bf06270 */
[----:B------:R-:W-:Y:S05]  /*6af0*/  @P0 BRA `(.L_x_5152) ;  /* 0x0000000000a40947 */ /* 0x000fea0003800000 */
[----:B------:R-:W4:Y:S04]  /*6b00*/  LDG.E.64 R2, desc[UR6][R38.64+0x40] ;  /* 0x0000400626027981 */ /* 0x000f28000c1e1b00 */
[----:B------:R-:W5:Y:S01]  /*6b10*/  LDG.E.64 R4, desc[UR6][R36.64+0x40] ;  /* 0x0000400624047981 */ /* 0x000f62000c1e1b00 */
[----:B--2---:R-:W-:Y:S01]  /*6b20*/  MOV R20, R10 ;  /* 0x0000000a00147202 */ /* 0x004fe20000000f00 */
[----:B------:R-:W-:Y:S02]  /*6b30*/  HADD2.F32 R21, -RZ, R9.H1_H1 ;  /* 0x30000009ff157230 */ /* 0x000fe40000004100 */
[----:B---3--:R-:W-:Y:S02]  /*6b40*/  HADD2.F32 R15, -RZ, R11.H1_H1 ;  /* 0x3000000bff0f7230 */ /* 0x008fe40000004100 */
[----:B------:R-:W-:-:S02]  /*6b50*/  HADD2.F32 R22, -RZ, R9.H0_H0 ;  /* 0x20000009ff167230 */ /* 0x000fc40000004100 */
[----:B------:R-:W-:Y:S02]  /*6b60*/  HADD2.F32 R14, -RZ, R11.H0_H0 ;  /* 0x2000000bff0e7230 */ /* 0x000fe40000004100 */
[----:B----4-:R-:W-:Y:S02]  /*6b70*/  HADD2.F32 R10, -RZ, R2.H1_H1 ;  /* 0x30000002ff0a7230 */ /* 0x010fe40000004100 */
[----:B------:R-:W-:Y:S02]  /*6b80*/  HADD2.F32 R0, -RZ, R3.H1_H1 ;  /* 0x30000003ff007230 */ /* 0x000fe40000004100 */
[----:B-----5:R-:W-:Y:S02]  /*6b90*/  HADD2.F32 R13, -RZ, R4.H1_H1 ;  /* 0x30000004ff0d7230 */ /* 0x020fe40000004100 */
        /* <DEDUP_REMOVED lines=31> */
.L_x_5152:
[----:B------:R-:W-:Y:S05]  /*6d90*/  BSYNC B0 ;  /* 0x0000000000007941 */ /* 0x000fea0003800000 */
.L_x_5151:
[----:B------:R4:W-:Y:S02]  /*6da0*/  STS.128 [R122+0x2000], R8 ;  /* 0x002000087a007388 */ /* 0x0009e40000000c00 */
.L_x_5146:
[----:B------:R-:W-:Y:S05]  /*6db0*/  BSYNC B1 ;  /* 0x0000000000017941 */ /* 0x000fea0003800000 */
.L_x_5145:
        /* <DEDUP_REMOVED lines=60> */
.L_x_5155:
[----:B------:R-:W-:Y:S05]  /*7180*/  BSYNC B0 ;  /* 0x0000000000007941 */ /* 0x000fea0003800000 */
.L_x_5154:
        /* <DEDUP_REMOVED lines=44> */
.L_x_5157:
[----:B------:R-:W-:Y:S05]  /*7450*/  BSYNC B0 ;  /* 0x0000000000007941 */ /* 0x000fea0003800000 */
.L_x_5156:
        /* <DEDUP_REMOVED lines=44> */
.L_x_5159:
[----:B------:R-:W-:Y:S05]  /*7720*/  BSYNC B0 ;  /* 0x0000000000007941 */ /* 0x000fea0003800000 */
.L_x_5158:
[----:B------:R1:W-:Y:S01]  /*7730*/  STS.128 [R122+0x2800], R8 ;  /* 0x002800087a007388 */ /* 0x0003e20000000c00 */
[----:B------:R-:W-:Y:S05]  /*7740*/  BRA `(.L_x_5153) ;  /* 0x0000002000fc7947 */ /* 0x000fea0003800000 */
.L_x_5144:
        /* <DEDUP_REMOVED lines=91> */
.L_x_5163:
[----:B------:R-:W-:Y:S05]  /*7d00*/  BSYNC B0 ;  /* 0x0000000000007941 */ /* 0x000fea0003800000 */
.L_x_5162:
        /* <DEDUP_REMOVED lines=88> */
.L_x_5165:
[----:B------:R-:W-:Y:S05]  /*8290*/  BSYNC B0 ;  /* 0x0000000000007941 */ /* 0x000fea0003800000 */
.L_x_5164:
        /* <DEDUP_REMOVED lines=87> */
.L_x_5167:
[----:B------:R-:W-:Y:S05]  /*8810*/  BSYNC B0 ;  /* 0x0000000000007941 */ /* 0x000fea0003800000 */
.L_x_5166:
[----:B------:R4:W-:Y:S02]  /*8820*/  STS.128 [R122+0x2000], R12 ;  /* 0x0020000c7a007388 */ /* 0x0009e40000000c00 */
.L_x_5161:
[----:B------:R-:W-:Y:S05]  /*8830*/  BSYNC B1 ;  /* 0x0000000000017941 */ /* 0x000fea0003800000 */
.L_x_5160:
        /* <DEDUP_REMOVED lines=96> */
.L_x_5169:
[----:B------:R-:W-:Y:S05]  /*8e40*/  BSYNC B0 ;  /* 0x0000000000007941 */ /* 0x000fea0003800000 */
.L_x_5168:
        /* <DEDUP_REMOVED lines=92> */
.L_x_5171:
[----:B------:R-:W-:Y:S05]  /*9410*/  BSYNC B0 ;  /* 0x0000000000007941 */ /* 0x000fea0003800000 */
.L_x_5170:
        /* <DEDUP_REMOVED lines=90> */
.L_x_5173:
[----:B------:R-:W-:Y:S05]  /*99c0*/  BSYNC B0 ;  /* 0x0000000000007941 */ /* 0x000fea0003800000 */
.L_x_5172:
[----:B------:R1:W-:Y:S01]  /*99d0*/  STS.128 [R122+0x2800], R12 ;  /* 0x0028000c7a007388 */ /* 0x0003e20000000c00 */
[----:B------:R-:W-:Y:S05]  /*99e0*/  BRA `(.L_x_5153) ;  /* 0x0000000000547947 */ /* 0x000fea0003800000 */
.L_x_5143:
[----:B------:R-:W-:Y:S02]  /*99f0*/  IMAD.IADD R0, R118, 0x1, -R57 ;  /* 0x0000000176007824 */ /* 0x000fe400078e0a39 */
[----:B------:R-:W-:-:S03]  /*9a00*/  VIADD R3, R92, 0x20 ;  /* 0x000000205c037836 */ /* 0x000fc60000000000 */
[-C--:B------:R-:W-:Y:S02]  /*9a10*/  ISETP.GE.AND P4, PT, R92, R0.reuse, PT ;  /* 0x000000005c00720c */ /* 0x080fe40003f86270 */
[----:B------:R-:W-:-:S11]  /*9a20*/  ISETP.GE.AND P3, PT, R3, R0, PT ;  /* 0x000000000300720c */ /* 0x000fd60003f66270 */
[----:B------:R-:W1:Y:S02]  /*9a30*/  @!P4 LDC.64 R6, c[0x0][0x210] ;  /* 0x00008400ff06cb82 */ /* 0x000e640000000a00 */
        /* <DEDUP_REMOVED lines=16> */
.L_x_5153:
[----:B------:R-:W-:Y:S05]  /*9b40*/  BSYNC B2 ;  /* 0x0000000000027941 */ /* 0x000fea0003800000 */
.L_x_5142:
[----:B------:R-:W-:Y:S01]  /*9b50*/  VIADD R123, R85, 0xffffffff ;  /* 0xffffffff557b7836 */ /* 0x000fe20000000000 */
[----:B------:R-:W-:Y:S01]  /*9b60*/  LOP3.LUT R116, R74, 0xfffffff8, RZ, 0xc0, !PT ;  /* 0xfffffff84a747812 */ /* 0x000fe200078ec0ff */
[----:B------:R-:W-:Y:S01]  /*9b70*/  ULDC.64 UR12, c[0x0][0x218] ;  /* 0x00008600000c7ab9 */ /* 0x000fe20000000a00 */
[----:B------:R-:W-:Y:S01]  /*9b80*/  LOP3.LUT R2, R70, 0x7fffffe, RZ, 0xc0, !PT ;  /* 0x07fffffe46027812 */ /* 0x000fe200078ec0ff */
[----:B------:R-:W-:Y:S01]  /*9b90*/  IMAD.SHL.U32 R0, R123, 0x40, RZ ;  /* 0x000000407b007824 */ /* 0x000fe200078e00ff */
[C---:B------:R-:W-:Y:S01]  /*9ba0*/  LEA R124, P0, R90.reuse, UR12, 0x1 ;  /* 0x0000000c5a7c7c11 */ /* 0x040fe2000f8008ff */
[----:B------:R-:W-:Y:S01]  /*9bb0*/  IMAD.IADD R116, R55, 0x1, -R116 ;  /* 0x0000000137747824 */ /* 0x000fe200078e0a74 */
[----:B-1----:R-:W-:Y:S01]  /*9bc0*/  SHF.R.S32.HI R6, RZ, 0x1f, R71 ;  /* 0x0000001fff067819 */ /* 0x002fe20000011447 */
[----:B------:R-:W-:Y:S01]  /*9bd0*/  IMAD.IADD R4, R59, 0x1, -R0 ;  /* 0x000000013b047824 */ /* 0x000fe200078e0a00 */
[----:B------:R-:W-:Y:S01]  /*9be0*/  LEA.HI.X R125, R90, UR13, R52, 0x1, P0 ;  /* 0x0000000d5a7d7c11 */ /* 0x000fe200080f0c34 */
[----:B------:R-:W-:Y:S01]  /*9bf0*/  IMAD.IADD R2, R71, 0x1, -R2 ;  /* 0x0000000147027824 */ /* 0x000fe200078e0a02 */
[----:B------:R-:W-:Y:S01]  /*9c00*/  LEA.HI R5, R116, R116, RZ, 0x1 ;  /* 0x0000007474057211 */ /* 0x000fe200078f08ff */
[----:B------:R-:W-:Y:S01]  /*9c10*/  ULDC.64 UR10, c[0x0][0x220] ;  /* 0x00008800000a7ab9 */ /* 0x000fe20000000a00 */
[-C--:B------:R-:W-:Y:S01]  /*9c20*/  ISETP.GE.AND P4, PT, R3, R4.reuse, PT ;  /* 0x000000040300720c */ /* 0x080fe20003f86270 */
[----:B------:R-:W-:Y:S01]  /*9c30*/  ULDC UR5, c[0x0][0x398] ;  /* 0x0000e60000057ab9 */ /* 0x000fe20000000800 */
[----:B------:R-:W-:-:S02]  /*9c40*/  ISETP.GE.AND P5, PT, R92, R4, PT ;  /* 0x000000045c00720c */ /* 0x000fc40003fa6270 */
[----:B----4-:R-:W-:Y:S02]  /*9c50*/  LOP3.LUT R9, R5, 0x3fffffe, RZ, 0xc0, !PT ;  /* 0x03fffffe05097812 */ /* 0x010fe400078ec0ff */
[----:B------:R-:W-:Y:S02]  /*9c60*/  SHF.R.S32.HI R7, RZ, 0x4, R72 ;  /* 0x00000004ff077819 */ /* 0x000fe40000011448 */
[----:B------:R-:W-:Y:S01]  /*9c70*/  LEA.HI R71, R6, R71, RZ, 0x3 ;  /* 0x0000004706477211 */ /* 0x000fe200078f18ff */
[----:B------:R-:W-:Y:S01]  /*9c80*/  IMAD.IADD R116, R116, 0x1, -R9 ;  /* 0x0000000174747824 */ /* 0x000fe200078e0a09 */
[----:B------:R-:W-:Y:S02]  /*9c90*/  LEA.HI R6, R72, R7, RZ, 0x1 ;  /* 0x0000000748067211 */ /* 0x000fe400078f08ff */
[----:B------:R-:W-:Y:S01]  /*9ca0*/  ISETP.GE.AND P1, PT, R3, R4, PT ;  /* 0x000000040300720c */ /* 0x000fe20003f26270 */
[----:B------:R-:W-:Y:S01]  /*9cb0*/  IMAD.SHL.U32 R47, R71, 0x20, RZ ;  /* 0x00000020472f7824 */ /* 0x000fe200078e00ff */
[----:B------:R-:W-:Y:S01]  /*9cc0*/  @!P4 LEA R8, P0, R54, R124, 0x1 ;  /* 0x0000007c3608c211 */ /* 0x000fe200078008ff */
[----:B------:R-:W-:Y:S01]  /*9cd0*/  @!PT LDS RZ, [RZ] ;  /* 0x00000000fffff984 */ /* 0x000fe20000000800 */
[----:B------:R-:W-:Y:S01]  /*9ce0*/  @!PT LDS RZ, [RZ] ;  /* 0x00000000fffff984 */ /* 0x000fe20000000800 */
[----:B------:R-:W-:Y:S01]  /*9cf0*/  @!PT LDS RZ, [RZ] ;  /* 0x00000000fffff984 */ /* 0x000fe20000000800 */
[----:B------:R-:W-:Y:S01]  /*9d00*/  @!P5 LDGSTS.E.BYPASS.LTC128B.128 [R122+0x3000], desc[UR6][R124.64] ;  /* 0x030000007c7adfae */ /* 0x000fe2000b901d46 */
[----:B------:R-:W-:-:S02]  /*9d10*/  LOP3.LUT R6, R6, 0xfffffffe, RZ, 0xc0, !PT ;  /* 0xfffffffe06067812 */ /* 0x000fc400078ec0ff */
[----:B------:R-:W-:Y:S01]  /*9d20*/  @!P4 LEA.HI.X R9, R54, R125, R53, 0x1, P0 ;  /* 0x0000007d3609c211 */ /* 0x000fe200000f0c35 */
[----:B------:R-:W-:Y:S01]  /*9d30*/  @!P5 LDGSTS.E.BYPASS.LTC128B.128 [R122+0x4000], desc[UR6][R124.64+0x40] ;  /* 0x040000407c7adfae */ /* 0x000fe2000b901d46 */
[----:B------:R-:W-:Y:S01]  /*9d40*/  SHF.R.S32.HI R3, RZ, 0x1, R5 ;  /* 0x00000001ff037819 */ /* 0x000fe20000011405 */
[----:B------:R-:W-:Y:S01]  /*9d50*/  IMAD.IADD R7, R7, 0x1, -R6 ;  /* 0x0000000107077824 */ /* 0x000fe200078e0a06 */
[----:B------:R-:W-:Y:S01]  /*9d60*/  SHF.R.S32.HI R56, RZ, 0x1f, R55 ;  /* 0x0000001fff387819 */ /* 0x000fe20000011437 */
[----:B------:R-:W-:Y:S01]  /*9d70*/  @!P5 LDGSTS.E.BYPASS.LTC128B.128 [R122+0x5000], desc[UR6][R124.64+0x80] ;  /* 0x050000807c7adfae */ /* 0x000fe2000b901d46 */
[----:B------:R-:W-:Y:S01]  /*9d80*/  IMAD.SHL.U32 R6, R69, 0x40, RZ ;  /* 0x0000004045067824 */ /* 0x000fe200078e00ff */
[----:B------:R-:W-:Y:S01]  /*9d90*/  ISETP.GE.AND P3, PT, R92, R4, PT ;  /* 0x000000045c00720c */ /* 0x000fe20003f66270 */
[----:B------:R-:W-:Y:S01]  /*9da0*/  IMAD.SHL.U32 R5, R3, 0x40, RZ ;  /* 0x0000004003057824 */ /* 0x000fe200078e00ff */
[----:B------:R-:W-:Y:S01]  /*9db0*/  @!P4 LDGSTS.E.BYPASS.LTC128B.128 [R122+0x3800], desc[UR6][R8.64] ;  /* 0x03800000087acfae */ /* 0x000fe2000b901d46 */
[----:B------:R-:W-:Y:S01]  /*9dc0*/  LEA.HI R56, R56, R55, RZ, 0x5 ;  /* 0x0000003738387211 */ /* 0x000fe200078f28ff */
[----:B------:R-:W-:Y:S01]  /*9dd0*/  IMAD.SHL.U32 R4, R73, 0x8, RZ ;  /* 0x0000000849047824 */ /* 0x000fe200078e00ff */
[----:B------:R-:W-:Y:S01]  /*9de0*/  LOP3.LUT R6, R6, 0xc0, RZ, 0xc0, !PT ;  /* 0x000000c006067812 */ /* 0x000fe200078ec0ff */
[----:B------:R-:W-:Y:S01]  /*9df0*/  @!P4 LDGSTS.E.BYPASS.LTC128B.128 [R122+0x4800], desc[UR6][R8.64+0x40] ;  /* 0x04800040087acfae */ /* 0x000fe2000b901d46 */
[----:B------:R-:W-:Y:S01]  /*9e00*/  IMAD.SHL.U32 R45, R7, 0x8, RZ ;  /* 0x00000008072d7824 */ /* 0x000fe200078e00ff */
[----:B------:R-:W-:Y:S01]  /*9e10*/  LOP3.LUT R5, R5, 0xc0, RZ, 0xc0, !PT ;  /* 0x000000c005057812 */ /* 0x000fe200078ec0ff */
[----:B------:R-:W-:Y:S01]  /*9e20*/  IMAD R116, R7, 0x8, R116 ;  /* 0x0000000807747824 */ /* 0x000fe200078e0274 */
[----:B------:R1:W-:Y:S01]  /*9e30*/  @!P4 LDGSTS.E.BYPASS.LTC128B.128 [R122+0x5800], desc[UR6][R8.64+0x80] ;  /* 0x05800080087acfae */ /* 0x0003e2000b901d46 */
[----:B------:R-:W-:-:S02]  /*9e40*/  SHF.R.S32.HI R46, RZ, 0x5, R56 ;  /* 0x00000005ff2e7819 */ /* 0x000fc40000011438 */
[----:B------:R-:W-:Y:S01]  /*9e50*/  LOP3.LUT R47, R47, 0xffffff00, RZ, 0xc0, !PT ;  /* 0xffffff002f2f7812 */ /* 0x000fe200078ec0ff */
[----:B------:R-:W0:Y:S01]  /*9e60*/  LDGDEPBAR ;  /* 0x00000000000079af */ /* 0x000e220000000000 */
[----:B------:R-:W-:Y:S01]  /*9e70*/  LOP3.LUT R45, R6, 0x8, R45, 0xf8, !PT ;  /* 0x00000008062d7812 */ /* 0x000fe200078ef82d */
[C---:B------:R-:W-:Y:S01]  /*9e80*/  IMAD R57, R46.reuse, 0x10, R57 ;  /* 0x000000102e397824 */ /* 0x040fe200078e0239 */
[----:B------:R-:W-:Y:S01]  /*9e90*/  LOP3.LUT R4, R5, 0x8, R4, 0xf8, !PT ;  /* 0x0000000805047812 */ /* 0x000fe200078ef804 */
[----:B------:R-:W-:Y:S01]  /*9ea0*/  IMAD R7, R46, 0x200, R47 ;  /* 0x000002002e077824 */ /* 0x000fe200078e022f */
[----:B------:R-:W-:Y:S02]  /*9eb0*/  SHF.R.U32.HI R6, RZ, 0x3, R6 ;  /* 0x00000003ff067819 */ /* 0x000fe40000011606 */
[----:B------:R-:W-:Y:S02]  /*9ec0*/  SHF.R.U32.HI R5, RZ, 0x3, R5 ;  /* 0x00000003ff057819 */ /* 0x000fe40000011605 */
[----:B------:R-:W-:-:S02]  /*9ed0*/  LEA R126, P0, R86, UR10, 0x1 ;  /* 0x0000000a567e7c11 */ /* 0x000fc4000f8008ff */
[----:B------:R-:W-:Y:S01]  /*9ee0*/  LOP3.LUT R45, R45, R6, RZ, 0x3c, !PT ;  /* 0x000000062d2d7212 */ /* 0x000fe200078e3cff */
[----:B------:R-:W-:Y:S01]  /*9ef0*/  IMAD R6, R2, 0x20, R7 ;  /* 0x0000002002067824 */ /* 0x000fe200078e0207 */
[----:B------:R-:W-:Y:S01]  /*9f00*/  LOP3.LUT R5, R4, R5, RZ, 0x3c, !PT ;  /* 0x0000000504057212 */ /* 0x000fe200078e3cff */
[----:B------:R-:W-:Y:S01]  /*9f10*/  IMAD R2, R2, 0x20, R47 ;  /* 0x0000002002027824 */ /* 0x000fe200078e022f */
[----:B------:R-:W-:Y:S01]  /*9f20*/  LEA.HI.X R127, R86, UR11, R84, 0x1, P0 ;  /* 0x0000000b567f7c11 */ /* 0x000fe200080f0c54 */
[----:B------:R-:W-:Y:S01]  /*9f30*/  IMAD.IADD R117, R45, 0x1, R6 ;  /* 0x000000012d757824 */ /* 0x000fe200078e0206 */
[C---:B---3--:R-:W-:Y:S01]  /*9f40*/  @!P1 LEA R12, P0, R61.reuse, R126, 0x1 ;  /* 0x0000007e3d0c9211 */ /* 0x048fe200078008ff */
[----:B------:R-:W-:Y:S01]  /*9f50*/  IMAD.U32 R116, R116, 0x20, R5 ;  /* 0x0000002074747824 */ /* 0x000fe200078e0005 */
[----:B------:R-:W-:Y:S02]  /*9f60*/  LOP3.LUT R56, R56, 0xffffffe0, RZ, 0xc0, !PT ;  /* 0xffffffe038387812 */ /* 0x000fe400078ec0ff */
[----:B------:R-:W-:-:S02]  /*9f70*/  @!P1 LEA.HI.X R13, R61, R127, R60, 0x1, P0 ;  /* 0x0000007f3d0d9211 */ /* 0x000fc400000f0c3c */
[----:B------:R-:W-:Y:S01]  /*9f80*/  LEA R117, R117, UR4, 0x1 ;  /* 0x0000000475757c11 */ /* 0x000fe2000f8e08ff */
[----:B------:R-:W-:-:S04]  /*9f90*/  DEPBAR.LE SB0, 0x0 ;  /* 0x000080000000791a */ /* 0x000fc80000000000 */
[----:B------:R-:W-:Y:S01]  /*9fa0*/  BAR.SYNC.DEFER_BLOCKING 0x0 ;  /* 0x0000000000007b1d */ /* 0x000fe20000010000 */
[----:B------:R-:W-:Y:S01]  /*9fb0*/  LEA R116, R116, UR4, 0x1 ;  /* 0x0000000474747c11 */ /* 0x000fe2000f8e08ff */
[----:B------:R-:W-:Y:S01]  /*9fc0*/  IMAD R115, R44, 0x2, R117 ;  /* 0x000000022c737824 */ /* 0x000fe200078e0275 */
[----:B------:R-:W-:Y:S01]  /*9fd0*/  LOP3.LUT P0, RZ, R3, 0x2, RZ, 0xc0, !PT ;  /* 0x0000000203ff7812 */ /* 0x000fe2000780c0ff */
[----:B------:R-:W-:Y:S02]  /*9fe0*/  IMAD.MOV.U32 R3, RZ, RZ, 0x20 ;  /* 0x00000020ff037424 */ /* 0x000fe400078e00ff */
[----:B------:R-:W-:-:S03]  /*9ff0*/  IMAD.IADD R56, R55, 0x1, -R56 ;  /* 0x0000000137387824 */ /* 0x000fc600078e0a38 */
[----:B------:R-:W-:-:S05]  /*a000*/  SEL R3, R3, 0xffffffe0, !P0 ;  /* 0xffffffe003037807 */ /* 0x000fca0004000000 */
[----:B------:R-:W-:Y:S01]  /*a010*/  IMAD.IADD R113, R116, 0x1, R3 ;  /* 0x0000000174717824 */ /* 0x000fe200078e0203 */
[----:B------:R-:W-:-:S04]  /*a020*/  SHF.R.S32.HI R3, RZ, 0x1f, R56 ;  /* 0x0000001fff037819 */ /* 0x000fc80000011438 */
[----:B------:R-:W-:Y:S01]  /*a030*/  LEA.HI R128, R3, R56, RZ, 0x2 ;  /* 0x0000003803807211 */ /* 0x000fe200078f10ff */
[----:B------:R-:W-:-:S03]  /*a040*/  IMAD.SHL.U32 R3, R55, 0x2, RZ ;  /* 0x0000000237037824 */ /* 0x000fc600078e00ff */
[----:B------:R-:W-:Y:S01]  /*a050*/  SHF.R.S32.HI R128, RZ, 0x2, R128 ;  /* 0x00000002ff807819 */ /* 0x000fe20000011480 */
[----:B------:R-:W-:Y:S01]  /*a060*/  @P3 STS [R122+0x6000], RZ ;  /* 0x006000ff7a003388 */ /* 0x000fe20000000800 */
[----:B------:R-:W-:Y:S02]  /*a070*/  LOP3.LUT R3, R3, 0x6, RZ, 0xc0, !PT ;  /* 0x0000000603037812 */ /* 0x000fe400078ec0ff */
[----:B------:R-:W-:Y:S01]  /*a080*/  IADD3 R46, R57, 0x1, R128 ;  /* 0x00000001392e7810 */ /* 0x000fe20007ffe080 */
[----:B------:R-:W-:Y:S02]  /*a090*/  @P3 STS [R122+0x6004], RZ ;  /* 0x006004ff7a003388 */ /* 0x000fe40000000800 */
[----:B------:R-:W-:Y:S01]  /*a0a0*/  IMAD.IADD R3, R0, 0x1, R3 ;  /* 0x0000000100037824 */ /* 0x000fe200078e0203 */
[----:B------:R-:W-:Y:S01]  /*a0b0*/  IADD3 R46, R59, R46, -R118 ;  /* 0x0000002e3b2e7210 */ /* 0x000fe20007ffe876 */
        /* <DEDUP_REMOVED lines=20> */
[----:B------:R-:W2:Y:S04]  /*a200*/  LDSM.16.M88.4 R24, [R116+0x3400] ;  /* 0x003400007418783b */ /* 0x000ea80000000200 */
[----:B------:R-:W5:Y:S04]  /*a210*/  LDSM.16.M88.4 R16, [R116+0x3800] ;  /* 0x003800007410783b */ /* 0x000f680000000200 */
[----:B------:R-:W-:Y:S04]  /*a220*/  LDSM.16.M88.4 R40, [R115] ;  /* 0x000000007328783b */ /* 0x000fe80000000200 */
[----:B------:R-:W5:Y:S04]  /*a230*/  LDSM.16.M88.4 R68, [R113+0x3000] ;  /* 0x003000007144783b */ /* 0x000f680000000200 */
[----:B-1----:R-:W1:Y:S04]  /*a240*/  LDSM.16.M88.4 R8, [R116+0x3c00] ;  /* 0x003c00007408783b */ /* 0x002e680000000200 */
[----:B------:R-:W1:Y:S04]  /*a250*/  LDSM.16.M88.4 R64, [R113+0x3400] ;  /* 0x003400007140783b */ /* 0x000e680000000200 */
[----:B------:R-:W1:Y:S04]  /*a260*/  LDSM.16.M88.4 R60, [R113+0x3800] ;  /* 0x00380000713c783b */ /* 0x000e680000000200 */
[----:B------:R-:W-:Y:S04]  /*a270*/  LDSM.16.M88.4 R92, [R117+0x1000] ;  /* 0x00100000755c783b */ /* 0x000fe80000000200 */
[----:B---3--:R-:W3:Y:S01]  /*a280*/  LDSM.16.M88.4 R12, [R116+0x4000] ;  /* 0x00400000740c783b */ /* 0x008ee20000000200 */
[C---:B----4-:R-:W-:Y:S03]  /*a290*/  HMMA.16816.F32 R36, R72.reuse, R32, RZ ;  /* 0x000000204824723c */ /* 0x050fe600000018ff */
[----:B------:R-:W4:Y:S04]  /*a2a0*/  LDSM.16.M88.4 R48, [R113+0x3c00] ;  /* 0x003c00007130783b */ /* 0x000f280000000200 */
[----:B------:R-:W4:Y:S01]  /*a2b0*/  LDSM.16.M88.4 R4, [R116+0x4400] ;  /* 0x004400007404783b */ /* 0x000f220000000200 */
[C---:B------:R-:W-:Y:S03]  /*a2c0*/  HMMA.16816.F32 R32, R72.reuse, R34, RZ ;  /* 0x000000224820723c */ /* 0x040fe600000018ff */
[----:B------:R-:W-:Y:S03]  /*a2d0*/  LDSM.16.M88.4 R80, [R116+0x4c00] ;  /* 0x004c00007450783b */ /* 0x000fe60000000200 */
[C---:B--2---:R-:W-:Y:S01]  /*a2e0*/  HMMA.16816.F32 R28, R72.reuse, R24, RZ ;  /* 0x00000018481c723c */ /* 0x044fe200000018ff */
[----:B------:R-:W0:Y:S05]  /*a2f0*/  LDGDEPBAR ;  /* 0x00000000000079af */ /* 0x000e2a0000000000 */
[C---:B------:R-:W-:Y:S06]  /*a300*/  HMMA.16816.F32 R24, R72.reuse, R26, RZ ;  /* 0x0000001a4818723c */ /* 0x040fec00000018ff */
[C---:B-----5:R-:W-:Y:S06]  /*a310*/  HMMA.16816.F32 R20, R72.reuse, R16, RZ ;  /* 0x000000104814723c */ /* 0x060fec00000018ff */
[----:B------:R-:W-:Y:S06]  /*a320*/  HMMA.16816.F32 R16, R72, R18, RZ ;  /* 0x000000124810723c */ /* 0x000fec00000018ff */
[----:B------:R-:W-:Y:S06]  /*a330*/  HMMA.16816.F32 R36, R40, R68, R36 ;  /* 0x000000442824723c */ /* 0x000fec0000001824 */
[C---:B-1----:R-:W-:Y:S06]  /*a340*/  HMMA.16816.F32 R76, R72.reuse, R8, RZ ;  /* 0x00000008484c723c */ /* 0x042fec00000018ff */
[----:B------:R-:W-:Y:S01]  /*a350*/  HMMA.16816.F32 R72, R72, R10, RZ ;  /* 0x0000000a4848723c */ /* 0x000fe200000018ff */
[----:B------:R-:W-:Y:S05]  /*a360*/  LDSM.16.M88.4 R8, [R116+0x4800] ;  /* 0x004800007408783b */ /* 0x000fea0000000200 */
        /* <DEDUP_REMOVED lines=8> */
[----:B---3--:R-:W-:Y:S06]  /*a3f0*/  HMMA.16816.F32 R36, R92, R12, R36 ;  /* 0x0000000c5c24723c */ /* 0x008fec0000001824 */
[C---:B----4-:R-:W-:Y:S06]  /*a400*/  HMMA.16816.F32 R76, R40.reuse, R48, R76 ;  /* 0x00000030284c723c */ /* 0x050fec000000184c */
[----:B------:R-:W-:Y:S01]  /*a410*/  HMMA.16816.F32 R72, R40, R50, R72 ;  /* 0x000000322848723c */ /* 0x000fe20000001848 */
[----:B------:R-:W-:Y:S04]  /*a420*/  LDSM.16.M88.4 R40, [R113+0x4c00] ;  /* 0x004c00007128783b */ /* 0x000fe80000000200 */
[----:B------:R-:W-:Y:S01]  /*a430*/  LDSM.16.M88.4 R48, [R113+0x4800] ;  /* 0x004800007130783b */ /* 0x000fe20000000200 */
[C---:B------:R-:W-:Y:S03]  /*a440*/  HMMA.16816.F32 R32, R92.reuse, R14, R32 ;  /* 0x0000000e5c20723c */ /* 0x040fe60000001820 */
[----:B------:R-:W-:Y:S03]  /*a450*/  LDSM.16.M88.4 R12, [R116+0x5000] ;  /* 0x00500000740c783b */ /* 0x000fe60000000200 */
[C---:B------:R-:W-:Y:S06]  /*a460*/  HMMA.16816.F32 R28, R92.reuse, R4, R28 ;  /* 0x000000045c1c723c */ /* 0x040fec000000181c */
[----:B------:R-:W-:Y:S01]  /*a470*/  HMMA.16816.F32 R24, R92, R6, R24 ;  /* 0x000000065c18723c */ /* 0x000fe20000001818 */
[----:B------:R-:W3:Y:S05]  /*a480*/  LDSM.16.M88.4 R4, [R117+0x2000] ;  /* 0x002000007504783b */ /* 0x000eea0000000200 */
[----:B-1----:R-:W-:Y:S06]  /*a490*/  HMMA.16816.F32 R36, R68, R64, R36 ;  /* 0x000000404424723c */ /* 0x002fec0000001824 */
[C---:B------:R-:W-:Y:S06]  /*a4a0*/  HMMA.16816.F32 R20, R92.reuse, R8, R20 ;  /* 0x000000085c14723c */ /* 0x040fec0000001814 */
[C---:B------:R-:W-:Y:S01]  /*a4b0*/  HMMA.16816.F32 R16, R92.reuse, R10, R16 ;  /* 0x0000000a5c10723c */ /* 0x040fe20000001810 */
[----:B------:R-:W1:Y:S05]  /*a4c0*/  LDSM.16.M88.4 R8, [R116+0x5400] ;  /* 0x005400007408783b */ /* 0x000e6a0000000200 */
[C---:B------:R-:W-:Y:S06]  /*a4d0*/  HMMA.16816.F32 R76, R92.reuse, R80, R76 ;  /* 0x000000505c4c723c */ /* 0x040fec000000184c */
[----:B------:R-:W-:Y:S01]  /*a4e0*/  HMMA.16816.F32 R72, R92, R82, R72 ;  /* 0x000000525c48723c */ /* 0x000fe20000001848 */
[----:B------:R-:W-:Y:S05]  /*a4f0*/  LDSM.16.M88.4 R80, [R116+0x5800] ;  /* 0x005800007450783b */ /* 0x000fea0000000200 */
[C---:B------:R-:W-:Y:S06]  /*a500*/  HMMA.16816.F32 R32, R68.reuse, R66, R32 ;  /* 0x000000424420723c */ /* 0x040fec0000001820 */
[C---:B--2---:R-:W-:Y:S06]  /*a510*/  HMMA.16816.F32 R28, R68.reuse, R60, R28 ;  /* 0x0000003c441c723c */ /* 0x044fec000000181c */
[----:B------:R-:W-:Y:S01]  /*a520*/  HMMA.16816.F32 R64, R68, R62, R24 ;  /* 0x0000003e4440723c */ /* 0x000fe20000001818 */
[----:B------:R-:W-:Y:S04]  /*a530*/  LDSM.16.M88.4 R24, [R115+0x2000] ;  /* 0x002000007318783b */ /* 0x000fe80000000200 */
[----:B------:R-:W2:Y:S01]  /*a540*/  LDSM.16.M88.4 R60, [R113+0x5000] ;  /* 0x00500000713c783b */ /* 0x000ea20000000200 */
[----:B---3--:R-:W-:Y:S06]  /*a550*/  HMMA.16816.F32 R36, R4, R12, R36 ;  /* 0x0000000c0424723c */ /* 0x008fec0000001824 */
[C---:B------:R-:W-:Y:S06]  /*a560*/  HMMA.16816.F32 R76, R68.reuse, R40, R76 ;  /* 0x00000028444c723c */ /* 0x040fec000000184c */
[----:B------:R-:W-:Y:S01]  /*a570*/  HMMA.16816.F32 R72, R68, R42, R72 ;  /* 0x0000002a4448723c */ /* 0x000fe20000001848 */
[----:B------:R-:W3:Y:S05]  /*a580*/  LDSM.16.M88.4 R40, [R113+0x5400] ;  /* 0x005400007128783b */ /* 0x000eea0000000200 */
[C---:B------:R-:W-:Y:S01]  /*a590*/  HMMA.16816.F32 R32, R4.reuse, R14, R32 ;  /* 0x0000000e0420723c */ /* 0x040fe20000001820 */
[----:B------:R-:W4:Y:S05]  /*a5a0*/  LDSM.16.M88.4 R12, [R116+0x5c00] ;  /* 0x005c0000740c783b */ /* 0x000f2a0000000200 */
[C---:B-1----:R-:W-:Y:S06]  /*a5b0*/  HMMA.16816.F32 R28, R4.reuse, R8, R28 ;  /* 0x00000008041c723c */ /* 0x042fec000000181c */
[----:B------:R-:W-:Y:S01]  /*a5c0*/  HMMA.16816.F32 R64, R4, R10, R64 ;  /* 0x0000000a0440723c */ /* 0x000fe20000001840 */
[----:B------:R-:W1:Y:S05]  /*a5d0*/  LDSM.16.M88.4 R8, [R113+0x5800] ;  /* 0x005800007108783b */ /* 0x000e6a0000000200 */
[----:B------:R-:W-:Y:S06]  /*a5e0*/  HMMA.16816.F32 R20, R68, R48, R20 ;  /* 0x000000304414723c */ /* 0x000fec0000001814 */
[----:B--2---:R-:W-:Y:S01]  /*a5f0*/  HMMA.16816.F32 R36, R24, R60, R36 ;  /* 0x0000003c1824723c */ /* 0x004fe20000001824 */
[----:B------:R-:W-:-:S02]  /*a600*/  VIADD R48, R46, UR5 ;  /* 0x000000052e307c36 */ /* 0x000fc40008000000 */
[----:B------:R-:W-:-:S03]  /*a610*/  VIADD R46, R3, 0x1 ;  /* 0x00000001032e7836 */ /* 0x000fc60000000000 */
[C---:B------:R-:W-:Y:S01]  /*a620*/  VIMNMX R108, R48.reuse, R59, PT ;  /* 0x0000003b306c7248 */ /* 0x040fe20003fe0100 */
[----:B------:R-:W-:Y:S01]  /*a630*/  HMMA.16816.F32 R16, R68, R50, R16 ;  /* 0x000000324410723c */ /* 0x000fe20000001810 */
[----:B------:R-:W-:Y:S02]  /*a640*/  VIADDMNMX R109, R48, 0x8, R59, PT ;  /* 0x00000008306d7846 */ /* 0x000fe4000380013b */
[-C--:B------:R-:W-:Y:S02]  /*a650*/  ISETP.GE.AND P4, PT, R3, R108.reuse, PT ;  /* 0x0000006c0300720c */ /* 0x080fe40003f86270 */
[C---:B------:R-:W-:Y:S01]  /*a660*/  ISETP.GE.AND P0, PT, R46.reuse, R108, PT ;  /* 0x0000006c2e00720c */ /* 0x040fe20003f06270 */
[----:B---3--:R-:W-:Y:S01]  /*a670*/  HMMA.16816.F32 R28, R24, R40, R28 ;  /* 0x00000028181c723c */ /* 0x008fe2000000181c */
[----:B------:R-:W-:-:S05]  /*a680*/  ISETP.GE.AND P5, PT, R46, R109, PT ;  /* 0x0000006d2e00720c */ /* 0x000fca0003fa6270 */
[----:B----4-:R-:W-:Y:S01]  /*a690*/  HMMA.16816.F32 R76, R4, R12, R76 ;  /* 0x0000000c044c723c */ /* 0x010fe2000000184c */
[----:B------:R-:W-:-:S04]  /*a6a0*/  VIADD R40, R3, 0x9 ;  /* 0x0000000903287836 */ /* 0x000fc80000000000 */
[----:B------:R-:W-:Y:S01]  /*a6b0*/  FSEL R47, R37, -INF , !P0 ;  /* 0xff800000252f7808 */ /* 0x000fe20004000000 */
[----:B------:R-:W-:Y:S01]  /*a6c0*/  HMMA.16816.F32 R64, R24, R42, R64 ;  /* 0x0000002a1840723c */ /* 0x000fe20000001840 */
[----:B------:R-:W-:Y:S01]  /*a6d0*/  FSEL R13, R36, -INF , !P4 ;  /* 0xff800000240d7808 */ /* 0x000fe20006000000 */
[C---:B------:R-:W-:Y:S01]  /*a6e0*/  VIADD R12, R3.reuse, 0x8 ;  /* 0x00000008030c7836 */ /* 0x040fe20000000000 */
[CC--:B------:R-:W-:Y:S01]  /*a6f0*/  ISETP.GE.AND P6, PT, R40.reuse, R108.reuse, PT ;  /* 0x0000006c2800720c */ /* 0x0c0fe20003fc6270 */
[----:B------:R-:W-:Y:S01]  /*a700*/  VIADD R36, R3, 0x11 ;  /* 0x0000001103247836 */ /* 0x000fe20000000000 */
[----:B------:R-:W-:Y:S01]  /*a710*/  ISETP.GE.AND P4, PT, R40, R109, PT ;  /* 0x0000006d2800720c */ /* 0x000fe20003f86270 */
[----:B------:R-:W-:Y:S01]  /*a720*/  HMMA.16816.F32 R20, R4, R80, R20 ;  /* 0x000000500414723c */ /* 0x000fe20000001814 */
[----:B------:R-:W2:Y:S01]  /*a730*/  LDSM.16.M88.4 R40, [R113+0x5c00] ;  /* 0x005c00007128783b */ /* 0x000ea20000000200 */
[----:B------:R-:W-:Y:S01]  /*a740*/  ISETP.GE.AND P3, PT, R12, R108, PT ;  /* 0x0000006c0c00720c */ /* 0x000fe20003f66270 */
[----:B------:R-:W-:-:S04]  /*a750*/  DEPBAR.LE SB0, 0x0 ;  /* 0x000080000000791a */ /* 0x000fc80000000000 */
[----:B------:R-:W-:Y:S01]  /*a760*/  HMMA.16816.F32 R32, R24, R62, R32 ;  /* 0x0000003e1820723c */ /* 0x000fe20000001820 */
[-C--:B------:R-:W-:Y:S01]  /*a770*/  ISETP.GE.AND P1, PT, R12, R109.reuse, PT ;  /* 0x0000006d0c00720c */ /* 0x080fe20003f26270 */
[C---:B------:R-:W-:Y:S01]  /*a780*/  VIADD R12, R3.reuse, 0x10 ;  /* 0x00000010030c7836 */ /* 0x040fe20000000000 */
[----:B------:R-:W-:Y:S01]  /*a790*/  BAR.SYNC.DEFER_BLOCKING 0x0 ;  /* 0x0000000000007b1d */ /* 0x000fe20000010000 */
[-C--:B------:R-:W-:Y:S02]  /*a7a0*/  ISETP.GE.AND P0, PT, R3, R109.reuse, PT ;  /* 0x0000006d0300720c */ /* 0x080fe40003f06270 */
[----:B------:R-:W-:Y:S02]  /*a7b0*/  HMMA.16816.F32 R16, R4, R82, R16 ;  /* 0x000000520410723c */ /* 0x000fe40000001810 */
[----:B------:R-:W-:Y:S02]  /*a7c0*/  FSEL R38, R38, -INF , !P0 ;  /* 0xff80000026267808 */ /* 0x000fe40004000000 */
[----:B------:R-:W-:-:S02]  /*a7d0*/  ISETP.GE.AND P0, PT, R12, R109, PT ;  /* 0x0000006d0c00720c */ /* 0x000fc40003f06270 */
[----:B------:R-:W-:Y:S02]  /*a7e0*/  HMMA.16816.F32 R72, R4, R14, R72 ;  /* 0x0000000e0448723c */ /* 0x000fe40000001848 */
[----:B------:R-:W-:-:S04]  /*a7f0*/  FSEL R30, R30, -INF , !P0 ;  /* 0xff8000001e1e7808 */ /* 0x000fc80004000000 */
[----:B-1----:R-:W-:Y:S01]  /*a800*/  HMMA.16816.F32 R20, R24, R8, R20 ;  /* 0x000000081814723c */ /* 0x002fe20000001814 */
[C---:B------:R-:W-:Y:S02]  /*a810*/  VIADD R4, R3.reuse, 0x21 ;  /* 0x0000002103047836 */ /* 0x040fe40000000000 */
[----:B------:R-:W-:-:S03]  /*a820*/  VIADD R7, R3, 0x28 ;  /* 0x0000002803077836 */ /* 0x000fc60000000000 */
[----:B------:R-:W-:Y:S01]  /*a830*/  FSEL R37, R32, -INF , !P3 ;  /* 0xff80000020257808 */ /* 0x000fe20005800000 */
[C---:B------:R-:W-:Y:S01]  /*a840*/  VIADD R9, R3.reuse, 0x18 ;  /* 0x0000001803097836 */ /* 0x040fe20000000000 */
[-C--:B------:R-:W-:Y:S02]  /*a850*/  ISETP.GE.AND P3, PT, R12, R108.reuse, PT ;  /* 0x0000006c0c00720c */ /* 0x080fe40003f66270 */
[----:B------:R-:W-:Y:S01]  /*a860*/  FSEL R12, R34, -INF , !P1 ;  /* 0xff800000220c7808 */ /* 0x000fe20004800000 */
[----:B------:R-:W-:Y:S01]  /*a870*/  VIADD R34, R3, 0x19 ;  /* 0x0000001903227836 */ /* 0x000fe20000000000 */
[C---:B------:R-:W-:Y:S01]  /*a880*/  HMMA.16816.F32 R16, R24.reuse, R10, R16 ;  /* 0x0000000a1810723c */ /* 0x040fe20000001810 */
[----:B------:R-:W-:Y:S02]  /*a890*/  FSEL R32, R39, -INF , !P5 ;  /* 0xff80000027207808 */ /* 0x000fe40006800000 */
[-C--:B------:R-:W-:Y:S02]  /*a8a0*/  ISETP.GE.AND P5, PT, R36, R108.reuse, PT ;  /* 0x0000006c2400720c */ /* 0x080fe40003fa6270 */
[----:B------:R-:W-:Y:S01]  /*a8b0*/  FSEL R33, R33, -INF , !P6 ;  /* 0xff80000021217808 */ /* 0x000fe20007000000 */
[----:B--2---:R-:W-:Y:S01]  /*a8c0*/  HMMA.16816.F32 R76, R24, R40, R76 ;  /* 0x00000028184c723c */ /* 0x004fe2000000184c */
[----:B------:R-:W-:Y:S01]  /*a8d0*/  FSEL R8, R35, -INF , !P4 ;  /* 0xff80000023087808 */ /* 0x000fe20006000000 */
[----:B------:R-:W-:Y:S01]  /*a8e0*/  VIADD R10, R3, 0x20 ;  /* 0x00000020030a7836 */ /* 0x000fe20000000000 */
[----:B------:R-:W-:-:S02]  /*a8f0*/  ISETP.GE.AND P4, PT, R9, R108, PT ;  /* 0x0000006c0900720c */ /* 0x000fc40003f86270 */
[-C--:B------:R-:W-:Y:S01]  /*a900*/  ISETP.GE.AND P6, PT, R9, R109.reuse, PT ;  /* 0x0000006d0900720c */ /* 0x080fe20003fc6270 */
[----:B------:R-:W-:Y:S01]  /*a910*/  HMMA.16816.F32 R72, R24, R42, R72 ;  /* 0x0000002a1848723c */ /* 0x000fe20000001848 */
[----:B------:R-:W-:Y:S02]  /*a920*/  FSEL R9, R28, -INF , !P3 ;  /* 0xff8000001c097808 */ /* 0x000fe40005800000 */
[-C--:B------:R-:W-:Y:S02]  /*a930*/  ISETP.GE.AND P1, PT, R36, R109.reuse, PT ;  /* 0x0000006d2400720c */ /* 0x080fe40003f26270 */
[C---:B------:R-:W-:Y:S02]  /*a940*/  ISETP.GE.AND P3, PT, R34.reuse, R108, PT ;  /* 0x0000006c2200720c */ /* 0x040fe40003f66270 */
[----:B------:R-:W-:Y:S02]  /*a950*/  FSEL R29, R29, -INF , !P5 ;  /* 0xff8000001d1d7808 */ /* 0x000fe40006800000 */
[----:B------:R-:W-:-:S02]  /*a960*/  ISETP.GE.AND P5, PT, R34, R109, PT ;  /* 0x0000006d2200720c */ /* 0x000fc40003fa6270 */
        /* <DEDUP_REMOVED lines=20> */
[----:B------:R-:W-:-:S02]  /*aab0*/  FSEL R98, R78, -INF , !P0 ;  /* 0xff8000004e627808 */ /* 0x000fc40004000000 */
[----:B------:R-:W-:Y:S02]  /*aac0*/  ISETP.GE.AND P0, PT, R85, 0x2, PT ;  /* 0x000000025500780c */ /* 0x000fe40003f06270 */
[----:B------:R-:W-:Y:S02]  /*aad0*/  FSEL R110, R23, -INF , !P1 ;  /* 0xff800000176e7808 */ /* 0x000fe40004800000 */
[----:B------:R-:W-:Y:S02]  /*aae0*/  FSEL R129, R17, -INF , !P4 ;  /* 0xff80000011817808 */ /* 0x000fe40006000000 */
[CC--:B------:R-:W-:Y:S02]  /*aaf0*/  ISETP.GE.AND P1, PT, R7.reuse, R108.reuse, PT ;  /* 0x0000006c0700720c */ /* 0x0c0fe40003f26270 */
[----:B------:R-:W-:Y:S01]  /*ab00*/  ISETP.GE.AND P4, PT, R7, R109, PT ;  /* 0x0000006d0700720c */ /* 0x000fe20003f86270 */
[C---:B------:R-:W-:Y:S01]  /*ab10*/  VIADD R7, R3.reuse, 0x38 ;  /* 0x0000003803077836 */ /* 0x040fe20000000000 */
[----:B------:R-:W-:Y:S01]  /*ab20*/  FSEL R105, R16, -INF , !P5 ;  /* 0xff80000010697808 */ /* 0x000fe20006800000 */
[----:B------:R-:W-:Y:S01]  /*ab30*/  VIADD R3, R3, 0x39 ;  /* 0x0000003903037836 */ /* 0x000fe20000000000 */
        /* <DEDUP_REMOVED lines=8> */
[----:B------:R-:W-:Y:S01]  /*abc0*/  ISETP.GE.AND P1, PT, R3, R109, PT ;  /* 0x0000006d0300720c */ /* 0x000fe20003f26270 */
[----:B------:R-:W-:Y:S01]  /*abd0*/  IMAD.IADD R3, R45, 0x1, R2 ;  /* 0x000000012d037824 */ /* 0x000fe200078e0202 */
[----:B------:R-:W-:Y:S02]  /*abe0*/  FSEL R97, R79, -INF , !P4 ;  /* 0xff8000004f617808 */ /* 0x000fe40006000000 */
        /* <DEDUP_REMOVED lines=66> */
.L_x_5175:
[----:B------:R-:W1:Y:S02]  /*b010*/  LDC R11, c[0x0][0x248] ;  /* 0x00009200ff0b7b82 */ /* 0x000e640000000800 */
[----:B-1----:R-:W-:-:S04]  /*b020*/  LEA R11, -R11, RZ, 0x6 ;  /* 0x000000ff0b0b7211 */ /* 0x002fc800078e31ff */
[----:B------:R-:W-:-:S07]  /*b030*/  SHF.R.S32.HI R7, RZ, 0x1f, R11 ;  /* 0x0000001fff077819 */ /* 0x000fce000001140b */
.L_x_5176:
[C---:B------:R-:W-:Y:S02]  /*b040*/  LEA R124, P5, R11.reuse, R124, 0x1 ;  /* 0x0000007c0b7c7211 */ /* 0x040fe400078a08ff */
[C---:B------:R-:W-:Y:S02]  /*b050*/  IADD3 R0, P4, R11.reuse, R90, RZ ;  /* 0x0000005a0b007210 */ /* 0x040fe40007f9e0ff */
[----:B------:R-:W-:Y:S02]  /*b060*/  IADD3 R90, P3, P1, R90, R11, R54 ;  /* 0x0000000b5a5a7210 */ /* 0x000fe4000797e036 */
[----:B------:R-:W-:Y:S01]  /*b070*/  LEA.HI.X R125, R11, R125, R7, 0x1, P5 ;  /* 0x0000007d0b7d7211 */ /* 0x000fe200028f0c07 */
[----:B------:R-:W-:Y:S01]  /*b080*/  IMAD.X R11, R7, 0x1, R52, P4 ;  /* 0x00000001070b7824 */ /* 0x000fe200020e0634 */
[----:B------:R-:W-:Y:S02]  /*b090*/  LEA R16, P4, R0, UR12, 0x1 ;  /* 0x0000000c00107c11 */ /* 0x000fe4000f8808ff */
[----:B------:R-:W-:Y:S01]  /*b0a0*/  IADD3.X R7, R52, R7, R53, P3, P1 ;  /* 0x0000000734077210 */ /* 0x000fe20001fe2435 */
[----:B------:R-:W-:Y:S01]  /*b0b0*/  @!PT LDS RZ, [RZ] ;  /* 0x00000000fffff984 */ /* 0x000fe20000000800 */
[----:B------:R-:W-:Y:S01]  /*b0c0*/  @!PT LDS RZ, [RZ] ;  /* 0x00000000fffff984 */ /* 0x000fe20000000800 */
[----:B------:R-:W-:Y:S01]  /*b0d0*/  @!PT LDS RZ, [RZ] ;  /* 0x00000000fffff984 */ /* 0x000fe20000000800 */
[----:B------:R1:W-:Y:S01]  /*b0e0*/  LDGSTS.E.BYPASS.LTC128B.128 [R122+0x3000], desc[UR6][R124.64] ;  /* 0x030000007c7a7fae */ /* 0x0003e2000b901d46 */
[----:B------:R-:W-:-:S02]  /*b0f0*/  LEA R10, P3, R54, R124, 0x1 ;  /* 0x0000007c360a7211 */ /* 0x000fc400078608ff */
[----:B------:R-:W-:Y:S02]  /*b100*/  LEA R14, P1, R90, UR12, 0x1 ;  /* 0x0000000c5a0e7c11 */ /* 0x000fe4000f8208ff */
[----:B------:R-:W-:Y:S02]  /*b110*/  LEA.HI.X R17, R0, UR13, R11, 0x1, P4 ;  /* 0x0000000d00117c11 */ /* 0x000fe4000a0f0c0b */
[----:B------:R-:W-:Y:S02]  /*b120*/  LEA.HI.X R11, R54, R125, R53, 0x1, P3 ;  /* 0x0000007d360b7211 */ /* 0x000fe400018f0c35 */
[----:B------:R-:W-:Y:S01]  /*b130*/  LEA.HI.X R15, R90, UR13, R7, 0x1, P1 ;  /* 0x0000000d5a0f7c11 */ /* 0x000fe200088f0c07 */
[----:B------:R1:W-:Y:S04]  /*b140*/  LDGSTS.E.BYPASS.LTC128B.128 [R122+0x4000], desc[UR6][R16.64+0x40] ;  /* 0x04000040107a7fae */ /* 0x0003e8000b901d46 */
[----:B------:R1:W-:Y:S04]  /*b150*/  LDGSTS.E.BYPASS.LTC128B.128 [R122+0x5000], desc[UR6][R16.64+0x80] ;  /* 0x05000080107a7fae */ /* 0x0003e8000b901d46 */
[----:B------:R1:W-:Y:S04]  /*b160*/  LDGSTS.E.BYPASS.LTC128B.128 [R122+0x3800], desc[UR6][R10.64] ;  /* 0x038000000a7a7fae */ /* 0x0003e8000b901d46 */
[----:B------:R1:W-:Y:S04]  /*b170*/  LDGSTS.E.BYPASS.LTC128B.128 [R122+0x4800], desc[UR6][R14.64+0x40] ;  /* 0x048000400e7a7fae */ /* 0x0003e8000b901d46 */
[----:B------:R1:W-:Y:S04]  /*b180*/  LDGSTS.E.BYPASS.LTC128B.128 [R122+0x5800], desc[UR6][R14.64+0x80] ;  /* 0x058000800e7a7fae */ /* 0x0003e8000b901d46 */
[----:B------:R-:W0:Y:S02]  /*b190*/  LDGDEPBAR ;  /* 0x00000000000079af */ /* 0x000e240000000000 */
.L_x_5174:
        /* <DEDUP_REMOVED lines=24> */
[----:B------:R-:W-:-:S02]  /*b320*/  LEA R114, R3, UR4, 0x1 ;  /* 0x0000000403727c11 */ /* 0x000fc4000f8e08ff */
[----:B------:R-:W-:Y:S02]  /*b330*/  FMNMX.FTZ R0, R100, R11, !PT ;  /* 0x0000000b64007209 */ /* 0x000fe40007810000 */
[----:B------:R-:W-:Y:S01]  /*b340*/  LEA R112, R44, R114, 0x1 ;  /* 0x000000722c707211 */ /* 0x000fe200078e08ff */
[----:B------:R-:W-:Y:S01]  /*b350*/  LDSM.16.MT88.4 R52, [R114+0x7000] ;  /* 0x007000007234783b */ /* 0x000fe20000004200 */
[----:B------:R-:W-:Y:S02]  /*b360*/  FMNMX.FTZ R11, R103, R0, !PT ;  /* 0x00000000670b7209 */ /* 0x000fe40007810000 */
[----:B------:R-:W-:Y:S01]  /*b370*/  FMNMX.FTZ R0, R98, R7, !PT ;  /* 0x0000000762007209 */ /* 0x000fe20007810000 */
[----:B------:R-:W-:Y:S01]  /*b380*/  LDSM.16.MT88.4 R60, [R112+0x7000] ;  /* 0x00700000703c783b */ /* 0x000fe20000004200 */
[----:B------:R-:W-:Y:S02]  /*b390*/  FMNMX.FTZ R10, R102, R11, !PT ;  /* 0x0000000b660a7209 */ /* 0x000fe40007810000 */
[----:B------:R-:W-:Y:S01]  /*b3a0*/  FMNMX.FTZ R7, R97, R0, !PT ;  /* 0x0000000061077209 */ /* 0x000fe20007810000 */
[----:B------:R-:W-:Y:S04]  /*b3b0*/  LDSM.16.MT88.4 R16, [R112+0x8000] ;  /* 0x008000007010783b */ /* 0x000fe80000004200 */
[----:B------:R-:W1:Y:S04]  /*b3c0*/  SHFL.BFLY PT, R11, R10, 0x2, 0x1f ;  /* 0x0c401f000a0b7f89 */ /* 0x000e6800000e0000 */
[----:B------:R-:W-:Y:S01]  /*b3d0*/  LDSM.16.MT88.4 R20, [R112+0x6400] ;  /* 0x006400007014783b */ /* 0x000fe20000004200 */
[----:B-1----:R-:W-:-:S02]  /*b3e0*/  FMNMX.FTZ R11, R10, R11, !PT ;  /* 0x0000000b0a0b7209 */ /* 0x002fc40007810000 */
[----:B------:R-:W-:-:S03]  /*b3f0*/  FMNMX.FTZ R10, R96, R7, !PT ;  /* 0x00000007600a7209 */ /* 0x000fc60007810000 */
[----:B------:R-:W1:Y:S01]  /*b400*/  SHFL.BFLY PT, R2, R11, 0x1, 0x1f ;  /* 0x0c201f000b027f89 */ /* 0x000e6200000e0000 */
[----:B------:R-:W-:-:S05]  /*b410*/  FMNMX.FTZ R10, R95, R10, !PT ;  /* 0x0000000a5f0a7209 */ /* 0x000fca0007810000 */
[----:B------:R-:W2:Y:S01]  /*b420*/  SHFL.BFLY PT, R7, R10, 0x2, 0x1f ;  /* 0x0c401f000a077f89 */ /* 0x000ea200000e0000 */
[----:B-1----:R-:W-:-:S04]  /*b430*/  FMNMX.FTZ R2, R11, R2, !PT ;  /* 0x000000020b027209 */ /* 0x002fc80007810000 */
[C---:B------:R-:W-:Y:S01]  /*b440*/  FSETP.NEU.FTZ.AND P1, PT, R2.reuse, -INF , PT ;  /* 0xff8000000200780b */ /* 0x040fe20003f3d000 */
[----:B------:R-:W-:Y:S01]  /*b450*/  FMUL.FTZ R104, R2, UR8 ;  /* 0x0000000802687c20 */ /* 0x000fe20008410000 */
[----:B--2---:R-:W-:-:S04]  /*b460*/  FMNMX.FTZ R7, R10, R7, !PT ;  /* 0x000000070a077209 */ /* 0x004fc80007810000 */
        /* <DEDUP_REMOVED lines=13> */
[--C-:B------:R-:W-:Y:S01]  /*b540*/  FFMA.FTZ R100, R100, UR8, -R104.reuse ;  /* 0x0000000864647c23 */ /* 0x100fe20008010868 */
[--C-:B------:R-:W-:Y:S01]  /*b550*/  FFMA.FTZ R103, R103, UR8, -R104.reuse ;  /* 0x0000000867677c23 */ /* 0x100fe20008010868 */
[----:B------:R-:W-:Y:S01]  /*b560*/  FFMA.FTZ R102, R102, UR8, -R104 ;  /* 0x0000000866667c23 */ /* 0x000fe20008010868 */
[----:B------:R-:W2:Y:S01]  /*b570*/  MUFU.EX2 R91, R91 ;  /* 0x0000005b005b7308 */ /* 0x000ea20000000800 */
[----:B-1----:R-:W-:-:S07]  /*b580*/  FMNMX.FTZ R0, R7, R0, !PT ;  /* 0x0000000007007209 */ /* 0x002fce0007810000 */
[----:B------:R-:W-:Y:S01]  /*b590*/  MUFU.EX2 R89, R89 ;  /* 0x0000005900597308 */ /* 0x000fe20000000800 */
[C---:B------:R-:W-:Y:S01]  /*b5a0*/  FSETP.NEU.FTZ.AND P1, PT, R0.reuse, -INF , PT ;  /* 0xff8000000000780b */ /* 0x040fe20003f3d000 */
[----:B------:R-:W-:-:S05]  /*b5b0*/  FMUL.FTZ R99, R0, UR8 ;  /* 0x0000000800637c20 */ /* 0x000fca0008410000 */
[----:B------:R-:W-:Y:S01]  /*b5c0*/  FSEL R99, R99, RZ, P1 ;  /* 0x000000ff63637208 */ /* 0x000fe20000800000 */
[----:B------:R-:W1:Y:S01]  /*b5d0*/  MUFU.EX2 R34, R34 ;  /* 0x0000002200227308 */ /* 0x000e620000000800 */
[----:B--2---:R-:W-:Y:S01]  /*b5e0*/  F2FP.F16.F32.PACK_AB R72, R91, R92 ;  /* 0x0000005c5b48723e */ /* 0x004fe200000000ff */
[----:B------:R-:W-:Y:S02]  /*b5f0*/  FADD.FTZ R92, R92, R91 ;  /* 0x0000005b5c5c7221 */ /* 0x000fe40000010000 */
        /* <DEDUP_REMOVED lines=12> */
[----:B------:R-:W2:Y:S01]  /*b6c0*/  LDSM.16.MT88.4 R36, [R114+0x6000] ;  /* 0x006000007224783b */ /* 0x000ea20000004200 */
[----:B-1----:R-:W-:Y:S01]  /*b6d0*/  F2FP.F16.F32.PACK_AB R74, R34, R89 ;  /* 0x00000059224a723e */ /* 0x002fe200000000ff */
[----:B------:R-:W1:Y:S01]  /*b6e0*/  MUFU.EX2 R93, R93 ;  /* 0x0000005d005d7308 */ /* 0x000e620000000800 */
[--C-:B------:R-:W-:Y:S01]  /*b6f0*/  FFMA.FTZ R97, R97, UR8, -R99.reuse ;  /* 0x0000000861617c23 */ /* 0x100fe20008010863 */
[----:B------:R-:W3:Y:S01]  /*b700*/  LDSM.16.MT88.4 R64, [R114+0x8000] ;  /* 0x008000007240783b */ /* 0x000ee20000004200 */
[----:B------:R-:W-:Y:S01]  /*b710*/  FFMA.FTZ R96, R96, UR8, -R99 ;  /* 0x0000000860607c23 */ /* 0x000fe20008010863 */
[----:B------:R-:W-:-:S02]  /*b720*/  FADD.FTZ R89, R89, R92 ;  /* 0x0000005c59597221 */ /* 0x000fc40000010000 */
[----:B------:R-:W4:Y:S02]  /*b730*/  LDSM.16.MT88.4 R28, [R114+0x6400] ;  /* 0x00640000721c783b */ /* 0x000f240000004200 */
[----:B------:R-:W-:Y:S01]  /*b740*/  MUFU.EX2 R90, R90 ;  /* 0x0000005a005a7308 */ /* 0x000fe20000000800 */
[----:B------:R-:W-:-:S07]  /*b750*/  FADD.FTZ R34, R34, R89 ;  /* 0x0000005922227221 */ /* 0x000fce0000010000 */
        /* <DEDUP_REMOVED lines=18> */
[----:B--2---:R-:W-:Y:S01]  /*b880*/  HMMA.16816.F32 R80, R72, R36, RZ ;  /* 0x000000244850723c */ /* 0x004fe200000018ff */
[----:B------:R-:W1:Y:S01]  /*b890*/  MUFU.EX2 R27, R27 ;  /* 0x0000001b001b7308 */ /* 0x000e620000000800 */
[----:B-----5:R-:W-:Y:S01]  /*b8a0*/  F2FP.F16.F32.PACK_AB R6, R24, R25 ;  /* 0x000000191806723e */ /* 0x020fe200000000ff */
[----:B------:R-:W-:-:S03]  /*b8b0*/  FADD.FTZ R25, R25, R26 ;  /* 0x0000001a19197221 */ /* 0x000fc60000010000 */
[C---:B------:R-:W-:Y:S01]  /*b8c0*/  HMMA.16816.F32 R40, R72.reuse, R44, RZ ;  /* 0x0000002c4828723c */ /* 0x040fe200000018ff */
[----:B------:R-:W-:Y:S02]  /*b8d0*/  FADD.FTZ R25, R24, R25 ;  /* 0x0000001918197221 */ /* 0x000fe40000010000 */
[----:B------:R-:W-:Y:S03]  /*b8e0*/  MUFU.EX2 R32, R32 ;  /* 0x0000002000207308 */ /* 0x000fe60000000800 */
[C---:B---3--:R-:W-:Y:S05]  /*b8f0*/  HMMA.16816.F32 R76, R72.reuse, R64, RZ ;  /* 0x00000040484c723c */ /* 0x048fea00000018ff */
        /* <DEDUP_REMOVED lines=9> */
[----:B------:R-:W-:Y:S01]  /*b990*/  MUFU.EX2 R100, R100 ;  /* 0x0000006400647308 */ /* 0x000fe20000000800 */
[----:B------:R-:W-:-:S02]  /*b9a0*/  FADD.FTZ R32, R32, R27 ;  /* 0x0000001b20207221 */ /* 0x000fc40000010000 */
[----:B------:R-:W-:Y:S02]  /*b9b0*/  HMMA.16816.F32 R68, R72, R16, RZ ;  /* 0x000000104844723c */ /* 0x000fe400000018ff */
[----:B------:R-:W-:-:S04]  /*b9c0*/  FADD.FTZ R32, R3, R32 ;  /* 0x0000002003207221 */ /* 0x000fc80000010000 */
[C---:B------:R-:W-:Y:S01]  /*b9d0*/  HMMA.16816.F32 R48, R4.reuse, R12, R48 ;  /* 0x0000000c0430723c */ /* 0x040fe20000001830 */
[----:B------:R-:W-:Y:S05]  /*b9e0*/  MUFU.EX2 R103, R103 ;  /* 0x0000006700677308 */ /* 0x000fea0000000800 */
[C---:B------:R-:W-:Y:S01]  /*b9f0*/  HMMA.16816.F32 R52, R4.reuse, R14, R52 ;  /* 0x0000000e0434723c */ /* 0x040fe20000001834 */
[----:B------:R-:W1:Y:S02]  /*ba00*/  LDSM.16.MT88.4 R12, [R114+0x8400] ;  /* 0x00840000720c783b */ /* 0x000e640000004200 */
[----:B------:R-:W-:Y:S03]  /*ba10*/  MUFU.EX2 R102, R102 ;  /* 0x0000006600667308 */ /* 0x000fe60000000800 */
[C---:B------:R-:W-:Y:S05]  /*ba20*/  HMMA.16816.F32 R56, R4.reuse, R8, R56 ;  /* 0x000000080438723c */ /* 0x040fea0000001838 */
[----:B------:R-:W-:Y:S01]  /*ba30*/  MUFU.EX2 R98, R98 ;  /* 0x0000006200627308 */ /* 0x000fe20000000800 */
[----:B------:R-:W-:Y:S01]  /*ba40*/  HMMA.16816.F32 R60, R4, R10, R60 ;  /* 0x0000000a043c723c */ /* 0x000fe2000000183c */
[----:B------:R-:W2:Y:S05]  /*ba50*/  LDSM.16.MT88.4 R8, [R112+0x8400] ;  /* 0x008400007008783b */ /* 0x000eaa0000004200 */
[----:B------:R-:W-:Y:S01]  /*ba60*/  HMMA.16816.F32 R72, R72, R18, RZ ;  /* 0x000000124848723c */ /* 0x000fe200000018ff */
[----:B------:R-:W-:Y:S01]  /*ba70*/  LDSM.16.MT88.4 R16, [R114+0x6c00] ;  /* 0x006c00007210783b */ /* 0x000fe20000004200 */
[----:B------:R-:W-:Y:S04]  /*ba80*/  MUFU.EX2 R97, R97 ;  /* 0x0000006100617308 */ /* 0x000fe80000000800 */
[C---:B----4-:R-:W-:Y:S06]  /*ba90*/  HMMA.16816.F32 R80, R4.reuse, R28, R80 ;  /* 0x0000001c0450723c */ /* 0x050fec0000001850 */
[----:B------:R-:W-:Y:S01]  /*baa0*/  HMMA.16816.F32 R36, R4, R30, R36 ;  /* 0x0000001e0424723c */ /* 0x000fe20000001824 */
[--C-:B------:R-:W-:Y:S01]  /*bab0*/  FFMA.FTZ R29, R107, UR8, -R104.reuse ;  /* 0x000000086b1d7c23 */ /* 0x100fe20008010868 */
[----:B------:R-:W-:-:S04]  /*bac0*/  FFMA.FTZ R28, R105, UR8, -R104 ;  /* 0x00000008691c7c23 */ /* 0x000fc80008010868 */
[C---:B------:R-:W-:Y:S01]  /*bad0*/  HMMA.16816.F32 R40, R4.reuse, R20, R40 ;  /* 0x000000140428723c */ /* 0x040fe20000001828 */
[--C-:B------:R-:W-:Y:S01]  /*bae0*/  FFMA.FTZ R30, R111, UR8, -R104.reuse ;  /* 0x000000086f1e7c23 */ /* 0x100fe20008010868 */
[--C-:B------:R-:W-:Y:S01]  /*baf0*/  FFMA.FTZ R31, R106, UR8, -R99.reuse ;  /* 0x000000086a1f7c23 */ /* 0x100fe20008010863 */
[----:B------:R-:W-:Y:S03]  /*bb00*/  MUFU.EX2 R29, R29 ;  /* 0x0000001d001d7308 */ /* 0x000fe60000000800 */
[----:B-1----:R-:W-:Y:S01]  /*bb10*/  HMMA.16816.F32 R76, R4, R12, R76 ;  /* 0x0000000c044c723c */ /* 0x002fe2000000184c */
[----:B------:R-:W-:Y:S01]  /*bb20*/  FFMA.FTZ R21, R129, UR8, -R104 ;  /* 0x0000000881157c23 */ /* 0x000fe20008010868 */
[----:B------:R-:W-:-:S03]  /*bb30*/  FFMA.FTZ R20, R130, UR8, -R99 ;  /* 0x0000000882147c23 */ /* 0x000fc60008010863 */
[----:B------:R-:W1:Y:S01]  /*bb40*/  MUFU.EX2 R30, R30 ;  /* 0x0000001e001e7308 */ /* 0x000e620000000800 */
[C---:B------:R-:W-:Y:S01]  /*bb50*/  HMMA.16816.F32 R64, R4.reuse, R14, R64 ;  /* 0x0000000e0440723c */ /* 0x040fe20000001840 */
[----:B------:R-:W3:Y:S05]  /*bb60*/  LDSM.16.MT88.4 R12, [R114+0x6800] ;  /* 0x00680000720c783b */ /* 0x000eea0000004200 */
[C---:B--2---:R-:W-:Y:S01]  /*bb70*/  HMMA.16816.F32 R68, R4.reuse, R8, R68 ;  /* 0x000000080444723c */ /* 0x044fe20000001844 */
[----:B------:R-:W-:Y:S05]  /*bb80*/  MUFU.EX2 R28, R28 ;  /* 0x0000001c001c7308 */ /* 0x000fea0000000800 */
[C---:B------:R-:W-:Y:S01]  /*bb90*/  HMMA.16816.F32 R72, R4.reuse, R10, R72 ;  /* 0x0000000a0448723c */ /* 0x040fe20000001848 */
[----:B------:R-:W2:Y:S02]  /*bba0*/  LDSM.16.MT88.4 R8, [R112+0x6800] ;  /* 0x006800007008783b */ /* 0x000ea40000004200 */
[----:B------:R-:W4:Y:S03]  /*bbb0*/  MUFU.EX2 R21, R21 ;  /* 0x0000001500157308 */ /* 0x000f260000000800 */
[----:B------:R-:W-:Y:S05]  /*bbc0*/  HMMA.16816.F32 R44, R4, R22, R44 ;  /* 0x00000016042c723c */ /* 0x000fea000000182c */
[----:B------:R-:W-:Y:S02]  /*bbd0*/  MUFU.EX2 R31, R31 ;  /* 0x0000001f001f7308 */ /* 0x000fe40000000800 */
[--C-:B------:R-:W-:Y:S01]  /*bbe0*/  FFMA.FTZ R22, R110, UR8, -R99.reuse ;  /* 0x000000086e167c23 */ /* 0x100fe20008010863 */
[--C-:B------:R-:W-:Y:S01]  /*bbf0*/  FFMA.FTZ R23, R132, UR8, -R99.reuse ;  /* 0x0000000884177c23 */ /* 0x100fe20008010863 */
[----:B-1----:R-:W-:Y:S01]  /*bc00*/  F2FP.F16.F32.PACK_AB R4, R29, R30 ;  /* 0x0000001e1d04723e */ /* 0x002fe200000000ff */
[----:B------:R-:W-:Y:S01]  /*bc10*/  FFMA.FTZ R132, R95, UR8, -R99 ;  /* 0x000000085f847c23 */ /* 0x000fe20008010863 */
[----:B------:R-:W-:-:S02]  /*bc20*/  FADD.FTZ R30, R30, R25 ;  /* 0x000000191e1e7221 */ /* 0x000fc40000010000 */
[----:B------:R-:W1:Y:S01]  /*bc30*/  MUFU.EX2 R22, R22 ;  /* 0x0000001600167308 */ /* 0x000e620000000800 */
[----:B----4-:R-:W-:Y:S01]  /*bc40*/  F2FP.F16.F32.PACK_AB R6, R21, R28 ;  /* 0x0000001c1506723e */ /* 0x010fe200000000ff */
[----:B------:R-:W-:-:S04]  /*bc50*/  FADD.FTZ R29, R29, R30 ;  /* 0x0000001e1d1d7221 */ /* 0x000fc80000010000 */
[----:B------:R-:W-:Y:S02]  /*bc60*/  FADD.FTZ R28, R28, R29 ;  /* 0x0000001d1c1c7221 */ /* 0x000fe40000010000 */
[----:B------:R-:W-:Y:S02]  /*bc70*/  MUFU.EX2 R23, R23 ;  /* 0x0000001700177308 */ /* 0x000fe40000000800 */
[----:B------:R-:W-:-:S06]  /*bc80*/  FADD.FTZ R28, R21, R28 ;  /* 0x0000001c151c7221 */ /* 0x000fcc0000010000 */
[----:B------:R-:W4:Y:S01]  /*bc90*/  MUFU.EX2 R20, R20 ;  /* 0x0000001400147308 */ /* 0x000f220000000800 */
[----:B-1----:R-:W-:Y:S01]  /*bca0*/  F2FP.F16.F32.PACK_AB R5, R22, R31 ;  /* 0x0000001f1605723e */ /* 0x002fe200000000ff */
[----:B------:R-:W-:-:S04]  /*bcb0*/  FADD.FTZ R31, R31, R32 ;  /* 0x000000201f1f7221 */ /* 0x000fc80000010000 */
[----:B------:R-:W-:Y:S02]  /*bcc0*/  FADD.FTZ R22, R22, R31 ;  /* 0x0000001f16167221 */ /* 0x000fe40000010000 */
[----:B------:R-:W-:Y:S08]  /*bcd0*/  MUFU.EX2 R95, R96 ;  /* 0x00000060005f7308 */ /* 0x000ff00000000800 */
[----:B------:R-:W1:Y:S01]  /*bce0*/  MUFU.EX2 R132, R132 ;  /* 0x0000008400847308 */ /* 0x000e620000000800 */
[----:B----4-:R-:W-:Y:S01]  /*bcf0*/  F2FP.F16.F32.PACK_AB R7, R20, R23 ;  /* 0x000000171407723e */ /* 0x010fe200000000ff */
[----:B------:R-:W-:-:S04]  /*bd00*/  FADD.FTZ R23, R23, R22 ;  /* 0x0000001617177221 */ /* 0x000fc80000010000 */
[----:B------:R-:W-:Y:S02]  /*bd10*/  FADD.FTZ R23, R20, R23 ;  /* 0x0000001714177221 */ /* 0x000fe40000010000 */
        /* <DEDUP_REMOVED lines=20> */
[C---:B------:R-:W-:Y:S01]  /*be60*/  F2FP.F16.F32.PACK_AB R5, R97.reuse, R98 ;  /* 0x000000626105723e */ /* 0x040fe200000000ff */
        /* <DEDUP_REMOVED lines=92> */
.L_x_5178:
[----:B------:R-:W1:Y:S02]  /*c430*/  LDC R3, c[0x0][0x250] ;  /* 0x00009400ff037b82 */ /* 0x000e640000000800 */
[----:B-1----:R-:W-:-:S05]  /*c440*/  IMAD.SHL.U32 R6, R3, 0x40, RZ ;  /* 0x0000004003067824 */ /* 0x002fca00078e00ff */
[----:B------:R-:W-:-:S04]  /*c450*/  IADD3 R6, -R6, RZ, RZ ;  /* 0x000000ff06067210 */ /* 0x000fc80007ffe1ff */
[----:B------:R-:W-:-:S07]  /*c460*/  SHF.R.S32.HI R5, RZ, 0x1f, R6 ;  /* 0x0000001fff057819 */ /* 0x000fce0000011406 */
.L_x_5179:
[----:B------:R-:W1:Y:S01]  /*c470*/  LDC R4, c[0x0][0x254] ;  /* 0x00009500ff047b82 */ /* 0x000e620000000800 */
[----:B------:R-:W-:Y:S02]  /*c480*/  LEA R7, P1, R3, R6, 0x5 ;  /* 0x0000000603077211 */ /* 0x000fe400078228ff */
[C---:B------:R-:W-:Y:S02]  /*c490*/  LEA R126, P4, R6.reuse, R126, 0x1 ;  /* 0x0000007e067e7211 */ /* 0x040fe400078808ff */
[CC--:B------:R-:W-:Y:S02]  /*c4a0*/  IADD3 R8, P3, R6.reuse, R86.reuse, RZ ;  /* 0x0000005606087210 */ /* 0x0c0fe40007f7e0ff */
[----:B------:R-:W-:Y:S02]  /*c4b0*/  IADD3 R86, P0, R7, R86, RZ ;  /* 0x0000005607567210 */ /* 0x000fe40007f1e0ff */
[----:B------:R-:W-:-:S05]  /*c4c0*/  LEA.HI.X R127, R6, R127, R5, 0x1, P4 ;  /* 0x0000007f067f7211 */ /* 0x000fca00020f0c05 */
[----:B------:R-:W-:Y:S01]  /*c4d0*/  @!PT LDS RZ, [RZ] ;  /* 0x00000000fffff984 */ /* 0x000fe20000000800 */
[----:B------:R-:W-:Y:S01]  /*c4e0*/  @!PT LDS RZ, [RZ] ;  /* 0x00000000fffff984 */ /* 0x000fe20000000800 */
[----:B------:R-:W-:Y:S01]  /*c4f0*/  @!PT LDS RZ, [RZ] ;  /* 0x00000000fffff984 */ /* 0x000fe20000000800 */
[----:B------:R-:W-:Y:S01]  /*c500*/  LDGSTS.E.BYPASS.LTC128B.128 [R122+0x6000], desc[UR6][R126.64] ;  /* 0x060000007e7a7fae */ /* 0x000fe2000b901d46 */
[----:B-1----:R-:W-:Y:S01]  /*c510*/  LEA.HI.X R7, R3, R5, R4, 0x5, P1 ;  /* 0x0000000503077211 */ /* 0x002fe200008f2c04 */
[--C-:B------:R-:W-:Y:S01]  /*c520*/  IMAD.X R5, R5, 0x1, R84.reuse, P3 ;  /* 0x0000000105057824 */ /* 0x100fe200018e0654 */
[----:B------:R-:W-:Y:S02]  /*c530*/  LEA R6, P1, R8, UR10, 0x1 ;  /* 0x0000000a08067c11 */ /* 0x000fe4000f8208ff */
[----:B------:R-:W-:Y:S01]  /*c540*/  LEA R10, P3, R3, R126, 0x6 ;  /* 0x0000007e030a7211 */ /* 0x000fe200078630ff */
[----:B------:R-:W-:Y:S01]  /*c550*/  IMAD.X R9, R7, 0x1, R84, P0 ;  /* 0x0000000107097824 */ /* 0x000fe200000e0654 */
[----:B------:R-:W-:Y:S02]  /*c560*/  LEA R16, P0, R86, UR10, 0x1 ;  /* 0x0000000a56107c11 */ /* 0x000fe4000f8008ff */
[----:B------:R-:W-:Y:S02]  /*c570*/  LEA.HI.X R7, R8, UR11, R5, 0x1, P1 ;  /* 0x0000000b08077c11 */ /* 0x000fe400088f0c05 */
[----:B------:R-:W-:-:S02]  /*c580*/  LEA.HI.X R11, R3, R127, R4, 0x6, P3 ;  /* 0x0000007f030b7211 */ /* 0x000fc400018f3404 */
[----:B------:R-:W-:Y:S01]  /*c590*/  LEA.HI.X R17, R86, UR11, R9, 0x1, P0 ;  /* 0x0000000b56117c11 */ /* 0x000fe200080f0c09 */
[----:B------:R-:W-:Y:S01]  /*c5a0*/  LDGSTS.E.BYPASS.LTC128B.128 [R122+0x7000], desc[UR6][R6.64+0x40] ;  /* 0x07000040067a7fae */ /* 0x000fe2000b901d46 */
[----:B------:R-:W-:-:S03]  /*c5b0*/  ISETP.GE.AND P0, PT, R85, 0x3, PT ;  /* 0x000000035500780c */ /* 0x000fc60003f06270 */
[----:B------:R-:W-:Y:S04]  /*c5c0*/  LDGSTS.E.BYPASS.LTC128B.128 [R122+0x8000], desc[UR6][R6.64+0x80] ;  /* 0x08000080067a7fae */ /* 0x000fe8000b901d46 */
[----:B------:R-:W-:Y:S04]  /*c5d0*/  LDGSTS.E.BYPASS.LTC128B.128 [R122+0x6800], desc[UR6][R10.64] ;  /* 0x068000000a7a7fae */ /* 0x000fe8000b901d46 */
[----:B------:R-:W-:Y:S04]  /*c5e0*/  LDGSTS.E.BYPASS.LTC128B.128 [R122+0x7800], desc[UR6][R16.64+0x40] ;  /* 0x07800040107a7fae */ /* 0x000fe8000b901d46 */
[----:B------:R1:W-:Y:S04]  /*c5f0*/  LDGSTS.E.BYPASS.LTC128B.128 [R122+0x8800], desc[UR6][R16.64+0x80] ;  /* 0x08800080107a7fae */ /* 0x0003e8000b901d46 */
[----:B------:R-:W-:Y:S04]  /*c600*/  LDSM.16.M88.4 R96, [R117] ;  /* 0x000000007560783b */ /* 0x000fe80000000200 */
[----:B------:R-:W2:Y:S04]  /*c610*/  LDSM.16.M88.4 R20, [R116+0x3400] ;  /* 0x003400007414783b */ /* 0x000ea80000000200 */
[----:B------:R-:W1:Y:S04]  /*c620*/  LDSM.16.M88.4 R12, [R116+0x3800] ;  /* 0x00380000740c783b */ /* 0x000e680000000200 */
[----:B------:R-:W3:Y:S04]  /*c630*/  LDSM.16.M88.4 R28, [R116+0x3000] ;  /* 0x00300000741c783b */ /* 0x000ee80000000200 */
[----:B------:R-:W4:Y:S04]  /*c640*/  LDSM.16.M88.4 R100, [R116+0x3c00] ;  /* 0x003c00007464783b */ /* 0x000f280000000200 */
[----:B------:R-:W-:Y:S04]  /*c650*/  LDSM.16.M88.4 R92, [R115] ;  /* 0x00000000735c783b */ /* 0x000fe80000000200 */
[----:B------:R-:W5:Y:S04]  /*c660*/  LDSM.16.M88.4 R88, [R113+0x3400] ;  /* 0x003400007158783b */ /* 0x000f680000000200 */
[----:B------:R-:W5:Y:S04]  /*c670*/  LDSM.16.M88.4 R32, [R113+0x3800] ;  /* 0x003800007120783b */ /* 0x000f680000000200 */
[----:B------:R-:W5:Y:S01]  /*c680*/  LDSM.16.M88.4 R104, [R113+0x3000] ;  /* 0x003000007168783b */ /* 0x000f620000000200 */
[----:B------:R-:W4:Y:S03]  /*c690*/  S2R R3, SR_TID.X ;  /* 0x0000000000037919 */ /* 0x000f260000002100 */
[----:B------:R-:W0:Y:S01]  /*c6a0*/  LDGDEPBAR ;  /* 0x00000000000079af */ /* 0x000e220000000000 */
[C---:B--2---:R-:W-:Y:S06]  /*c6b0*/  HMMA.16816.F32 R24, R96.reuse, R20, RZ ;  /* 0x000000146018723c */ /* 0x044fec00000018ff */
[C---:B-1----:R-:W-:Y:S06]  /*c6c0*/  HMMA.16816.F32 R16, R96.reuse, R12, RZ ;  /* 0x0000000c6010723c */ /* 0x042fec00000018ff */
[C---:B------:R-:W-:Y:S06]  /*c6d0*/  HMMA.16816.F32 R20, R96.reuse, R22, RZ ;  /* 0x000000166014723c */ /* 0x040fec00000018ff */
[C---:B------:R-:W-:Y:S06]  /*c6e0*/  HMMA.16816.F32 R12, R96.reuse, R14, RZ ;  /* 0x0000000e600c723c */ /* 0x040fec00000018ff */
[----:B---3--:R-:W-:Y:S01]  /*c6f0*/  HMMA.16816.F32 R4, R96, R28, RZ ;  /* 0x0000001c6004723c */ /* 0x008fe200000018ff */
[----:B----4-:R-:W-:-:S05]  /*c700*/  IMAD.SHL.U32 R3, R3, 0x2, RZ ;  /* 0x0000000203037824 */ /* 0x010fca00078e00ff */
[----:B------:R-:W-:Y:S01]  /*c710*/  HMMA.16816.F32 R28, R96, R30, RZ ;  /* 0x0000001e601c723c */ /* 0x000fe200000018ff */
[----:B------:R-:W-:-:S05]  /*c720*/  LOP3.LUT R84, R3, 0x6, RZ, 0xc0, !PT ;  /* 0x0000000603547812 */ /* 0x000fca00078ec0ff */
[----:B------:R-:W-:Y:S01]  /*c730*/  HMMA.16816.F32 R8, R96, R100, RZ ;  /* 0x000000646008723c */ /* 0x000fe200000018ff */
[----:B------:R-:W-:-:S04]  /*c740*/  IMAD R3, R123, 0x40, R84 ;  /* 0x000000407b037824 */ /* 0x000fc800078e0254 */
[C---:B------:R-:W-:Y:S01]  /*c750*/  VIADD R84, R3.reuse, 0x1 ;  /* 0x0000000103547836 */ /* 0x040fe20000000000 */
[----:B------:R-:W-:Y:S01]  /*c760*/  HMMA.16816.F32 R96, R96, R102, RZ ;  /* 0x000000666060723c */ /* 0x000fe200000018ff */
[----:B------:R-:W1:Y:S01]  /*c770*/  LDSM.16.M88.4 R100, [R113+0x3c00] ;  /* 0x003c00007164783b */ /* 0x000e620000000200 */
[C---:B------:R-:W-:Y:S02]  /*c780*/  VIADD R85, R3.reuse, 0x10 ;  /* 0x0000001003557836 */ /* 0x040fe40000000000 */
[C---:B------:R-:W-:Y:S01]  /*c790*/  ISETP.GE.AND P5, PT, R84.reuse, R108, PT ;  /* 0x0000006c5400720c */ /* 0x040fe20003fa6270 */
[C---:B------:R-:W-:Y:S01]  /*c7a0*/  VIADD R86, R3.reuse, 0x11 ;  /* 0x0000001103567836 */ /* 0x040fe20000000000 */
[----:B-----5:R-:W-:Y:S01]  /*c7b0*/  HMMA.16816.F32 R24, R92, R88, R24 ;  /* 0x000000585c18723c */ /* 0x020fe20000001818 */
[----:B------:R-:W-:Y:S01]  /*c7c0*/  ISETP.GE.AND P1, PT, R84, R109, PT ;  /* 0x0000006d5400720c */ /* 0x000fe20003f26270 */
[----:B------:R-:W-:-:S04]  /*c7d0*/  VIADD R84, R3, 0x9 ;  /* 0x0000000903547836 */ /* 0x000fc80000000000 */
[----:B------:R-:W-:Y:S01]  /*c7e0*/  HMMA.16816.F32 R20, R92, R90, R20 ;  /* 0x0000005a5c14723c */ /* 0x000fe20000001814 */
[----:B------:R-:W-:Y:S01]  /*c7f0*/  LDSM.16.M88.4 R88, [R117+0x1000] ;  /* 0x001000007558783b */ /* 0x000fe20000000200 */
[----:B------:R-:W-:-:S04]  /*c800*/  ISETP.GE.AND P3, PT, R84, R108, PT ;  /* 0x0000006c5400720c */ /* 0x000fc80003f66270 */
        /* <DEDUP_REMOVED lines=49> */
[C---:B------:R-:W-:Y:S06]  /*cb20*/  HMMA.16816.F32 R28, R100.reuse, R94, R28 ;  /* 0x0000005e641c723c */ /* 0x040fec000000181c */
[C---:B--2---:R-:W-:Y:S06]  /*cb30*/  HMMA.16816.F32 R16, R100.reuse, R32, R16 ;  /* 0x000000206410723c */ /* 0x044fec0000001810 */
[----:B------:R-:W-:Y:S01]  /*cb40*/  HMMA.16816.F32 R12, R100, R34, R12 ;  /* 0x00000022640c723c */ /* 0x000fe2000000180c */
[----:B------:R-:W-:-:S05]  /*cb50*/  VIADD R32, R3, 0x8 ;  /* 0x0000000803207836 */ /* 0x000fca0000000000 */
[C---:B------:R-:W-:Y:S01]  /*cb60*/  ISETP.GE.AND P4, PT, R32.reuse, R108, PT ;  /* 0x0000006c2000720c */ /* 0x040fe20003f86270 */
[----:B---3--:R-:W-:Y:S01]  /*cb70*/  HMMA.16816.F32 R24, R100, R88, R24 ;  /* 0x000000586418723c */ /* 0x008fe20000001818 */
[----:B------:R-:W-:Y:S02]  /*cb80*/  ISETP.GE.AND P6, PT, R32, R109, PT ;  /* 0x0000006d2000720c */ /* 0x000fe40003fc6270 */
[----:B------:R-:W1:Y:S01]  /*cb90*/  LDSM.16.M88.4 R32, [R113+0x5c00] ;  /* 0x005c00007120783b */ /* 0x000e620000000200 */
[----:B------:R-:W-:Y:S01]  /*cba0*/  FSEL R5, R5, -INF , !P5 ;  /* 0xff80000005057808 */ /* 0x000fe20006800000 */
[----:B------:R-:W-:-:S04]  /*cbb0*/  DEPBAR.LE SB0, 0x0 ;  /* 0x000080000000791a */ /* 0x000fc80000000000 */
[----:B------:R-:W-:Y:S01]  /*cbc0*/  HMMA.16816.F32 R20, R100, R90, R20 ;  /* 0x0000005a6414723c */ /* 0x000fe20000001814 */
[----:B------:R-:W-:Y:S01]  /*cbd0*/  BAR.SYNC.DEFER_BLOCKING 0x0 ;  /* 0x0000000000007b1d */ /* 0x000fe20000010000 */
        /* <DEDUP_REMOVED lines=15> */
[----:B------:R-:W-:Y:S01]  /*ccd0*/  FSEL R107, R25, -INF , !P6 ;  /* 0xff800000196b7808 */ /* 0x000fe20007000000 */
[----:B------:R-:W-:Y:S01]  /*cce0*/  VIADD R25, R3, 0x21 ;  /* 0x0000002103197836 */ /* 0x000fe20000000000 */
[----:B------:R-:W-:Y:S02]  /*ccf0*/  FSEL R142, R27, -INF , !P3 ;  /* 0xff8000001b8e7808 */ /* 0x000fe40005800000 */
[----:B------:R-:W-:Y:S01]  /*cd00*/  FSEL R137, R20, -INF , !P5 ;  /* 0xff80000014897808 */ /* 0x000fe20006800000 */
[----:B------:R-:W-:Y:S01]  /*cd10*/  VIADD R20, R3, 0x28 ;  /* 0x0000002803147836 */ /* 0x000fe20000000000 */
[-C--:B------:R-:W-:Y:S01]  /*cd20*/  ISETP.GE.AND P1, PT, R85, R109.reuse, PT ;  /* 0x0000006d5500720c */ /* 0x080fe20003f26270 */
[----:B-1----:R-:W-:Y:S01]  /*cd30*/  HMMA.16816.F32 R8, R100, R32, R8 ;  /* 0x000000206408723c */ /* 0x002fe20000001808 */
[----:B------:R-:W-:Y:S02]  /*cd40*/  FSEL R106, R26, -INF , !P4 ;  /* 0xff8000001a6a7808 */ /* 0x000fe40006000000 */
[----:B------:R-:W-:-:S02]  /*cd50*/  ISETP.GE.AND P6, PT, R31, R109, PT ;  /* 0x0000006d1f00720c */ /* 0x000fc40003fc6270 */
[-C--:B------:R-:W-:Y:S01]  /*cd60*/  ISETP.GE.AND P3, PT, R24, R108.reuse, PT ;  /* 0x0000006c1800720c */ /* 0x080fe20003f66270 */
[----:B------:R-:W-:Y:S01]  /*cd70*/  HMMA.16816.F32 R32, R100, R34, R96 ;  /* 0x000000226420723c */ /* 0x000fe20000001860 */
        /* <DEDUP_REMOVED lines=8> */
[C---:B------:R-:W-:Y:S02]  /*ce00*/  ISETP.GE.AND P6, PT, R20.reuse, R108, PT ;  /* 0x0000006c1400720c */ /* 0x040fe40003fc6270 */
[-C--:B------:R-:W-:Y:S01]  /*ce10*/  ISETP.GE.AND P3, PT, R20, R109.reuse, PT ;  /* 0x0000006d1400720c */ /* 0x080fe20003f66270 */
[----:B------:R-:W-:Y:S01]  /*ce20*/  VIADD R20, R3, 0x30 ;  /* 0x0000003003147836 */ /* 0x000fe20000000000 */
        /* <DEDUP_REMOVED lines=11> */
[----:B------:R-:W-:Y:S02]  /*cee0*/  FSEL R135, R13, -INF , !P5 ;  /* 0xff8000000d877808 */ /* 0x000fe40006800000 */
[----:B------:R-:W-:Y:S02]  /*cef0*/  FSEL R138, R15, -INF , !P1 ;  /* 0xff8000000f8a7808 */ /* 0x000fe40004800000 */
[----:B------:R-:W-:Y:S01]  /*cf00*/  FSEL R96, R8, -INF , !P4 ;  /* 0xff80000008607808 */ /* 0x000fe20006000000 */
[----:B------:R-:W-:Y:S01]  /*cf10*/  VIADD R8, R3, 0x39 ;  /* 0x0000003903087836 */ /* 0x000fe20000000000 */
[-C--:B------:R-:W-:Y:S02]  /*cf20*/  ISETP.GE.AND P6, PT, R20, R109.reuse, PT ;  /* 0x0000006d1400720c */ /* 0x080fe40003fc6270 */
        /* <DEDUP_REMOVED lines=64> */
[----:B------:R-:W-:Y:S01]  /*d330*/  IADD3 R11, R9, -R4, RZ ;  /* 0x80000004090b7210 */ /* 0x000fe20007ffe0ff */
[----:B------:R-:W-:-:S04]  /*d340*/  IMAD.U32 R4, RZ, RZ, UR4 ;  /* 0x00000004ff047e24 */ /* 0x000fc8000f8e00ff */
[----:B------:R-:W-:-:S05]  /*d350*/  IMAD R11, R11, R8, -0x40 ;  /* 0xffffffc00b0b7424 */ /* 0x000fca00078e0208 */
[----:B------:R-:W-:-:S05]  /*d360*/  SHF.R.S32.HI R9, RZ, 0x1f, R11 ;  /* 0x0000001fff097819 */ /* 0x000fca000001140b */
[----:B------:R-:W-:-:S04]  /*d370*/  IMAD R8, R9, R4, RZ ;  /* 0x0000000409087224 */ /* 0x000fc800078e02ff */
[----:B------:R-:W-:Y:S01]  /*d380*/  IMAD R8, R11, UR5, R8 ;  /* 0x000000050b087c24 */ /* 0x000fe2000f8e0208 */
[----:B------:R-:W-:Y:S01]  /*d390*/  ULDC.64 UR4, c[0x0][0x230] ;  /* 0x00008c0000047ab9 */ /* 0x000fe20000000a00 */
[----:B--2---:R-:W-:Y:S01]  /*d3a0*/  IADD3 R10, -R13, R10, RZ ;  /* 0x0000000a0d0a7210 */ /* 0x004fe20007ffe1ff */
[----:B------:R-:W-:-:S03]  /*d3b0*/  IMAD.WIDE.U32 R12, R11, R4, RZ ;  /* 0x000000040b0c7225 */ /* 0x000fc600078e00ff */
        /* <DEDUP_REMOVED lines=8> */
.L_x_5181:
[----:B------:R-:W1:Y:S02]  /*d440*/  LDC R4, c[0x0][0x248] ;  /* 0x00009200ff047b82 */ /* 0x000e640000000800 */
[----:B-1----:R-:W-:-:S05]  /*d450*/  IMAD.SHL.U32 R9, R4, 0x40, RZ ;  /* 0x0000004004097824 */ /* 0x002fca00078e00ff */
[----:B------:R-:W-:-:S04]  /*d460*/  IADD3 R9, -R9, RZ, RZ ;  /* 0x000000ff09097210 */ /* 0x000fc80007ffe1ff */
[----:B------:R-:W-:-:S07]  /*d470*/  SHF.R.S32.HI R10, RZ, 0x1f, R9 ;  /* 0x0000001fff0a7819 */ /* 0x000fce0000011409 */
.L_x_5182:
[----:B------:R-:W1:Y:S01]  /*d480*/  LDC R8, c[0x0][0x24c] ;  /* 0x00009300ff087b82 */ /* 0x000e620000000800 */
[----:B------:R-:W-:-:S04]  /*d490*/  LEA R124, P0, R9, R124, 0x1 ;  /* 0x0000007c097c7211 */ /* 0x000fc800078008ff */
[----:B------:R-:W-:Y:S02]  /*d4a0*/  LEA.HI.X R125, R9, R125, R10, 0x1, P0 ;  /* 0x0000007d097d7211 */ /* 0x000fe400000f0c0a */
[----:B------:R-:W-:-:S03]  /*d4b0*/  LEA R10, P0, R4, R124, 0x6 ;  /* 0x0000007c040a7211 */ /* 0x000fc600078030ff */
[----:B------:R-:W-:Y:S01]  /*d4c0*/  @!PT LDS RZ, [RZ] ;  /* 0x00000000fffff984 */ /* 0x000fe20000000800 */
[----:B------:R-:W-:Y:S01]  /*d4d0*/  @!PT LDS RZ, [RZ] ;  /* 0x00000000fffff984 */ /* 0x000fe20000000800 */
[----:B------:R-:W-:Y:S01]  /*d4e0*/  @!PT LDS RZ, [RZ] ;  /* 0x00000000fffff984 */ /* 0x000fe20000000800 */
[----:B------:R2:W-:Y:S04]  /*d4f0*/  LDGSTS.E.BYPASS.LTC128B.128 [R122+0x3000], desc[UR6][R124.64] ;  /* 0x030000007c7a7fae */ /* 0x0005e8000b901d46 */
[----:B------:R2:W-:Y:S04]  /*d500*/  LDGSTS.E.BYPASS.LTC128B.128 [R122+0x4000], desc[UR6][R124.64+0x40] ;  /* 0x040000407c7a7fae */ /* 0x0005e8000b901d46 */
[----:B------:R2:W-:Y:S01]  /*d510*/  LDGSTS.E.BYPASS.LTC128B.128 [R122+0x5000], desc[UR6][R124.64+0x80] ;  /* 0x050000807c7a7fae */ /* 0x0005e2000b901d46 */
[----:B-1----:R-:W-:-:S05]  /*d520*/  LEA.HI.X R11, R4, R125, R8, 0x6, P0 ;  /* 0x0000007d040b7211 */ /* 0x002fca00000f3408 */
[----:B------:R2:W-:Y:S04]  /*d530*/  LDGSTS.E.BYPASS.LTC128B.128 [R122+0x3800], desc[UR6][R10.64] ;  /* 0x038000000a7a7fae */ /* 0x0005e8000b901d46 */
[----:B------:R2:W-:Y:S04]  /*d540*/  LDGSTS.E.BYPASS.LTC128B.128 [R122+0x4800], desc[UR6][R10.64+0x40] ;  /* 0x048000400a7a7fae */ /* 0x0005e8000b901d46 */
[----:B------:R2:W-:Y:S04]  /*d550*/  LDGSTS.E.BYPASS.LTC128B.128 [R122+0x5800], desc[UR6][R10.64+0x80] ;  /* 0x058000800a7a7fae */ /* 0x0005e8000b901d46 */
[----:B------:R-:W0:Y:S02]  /*d560*/  LDGDEPBAR ;  /* 0x00000000000079af */ /* 0x000e240000000000 */
.L_x_5180:
        /* <DEDUP_REMOVED lines=24> */
[----:B--2---:R-:W-:Y:S02]  /*d6f0*/  FMNMX.FTZ R11, R135, R4, !PT ;  /* 0x00000004870b7209 */ /* 0x004fe40007810000 */
        /* <DEDUP_REMOVED lines=61> */
[----:B-1----:R-:W-:Y:S01]  /*dad0*/  F2FP.F16.F32.PACK_AB R4, R87, R90 ;  /* 0x0000005a5704723e */ /* 0x002fe200000000ff */
[--C-:B------:R-:W-:Y:S01]  /*dae0*/  FFMA.FTZ R94, R94, UR8, -R99.reuse ;  /* 0x000000085e5e7c23 */ /* 0x100fe20008010863 */
[--C-:B------:R-:W-:Y:S01]  /*daf0*/  FFMA.FTZ R93, R93, UR8, -R99.reuse ;  /* 0x000000085d5d7c23 */ /* 0x100fe20008010863 */
[--C-:B------:R-:W-:Y:S01]  /*db00*/  FFMA.FTZ R95, R95, UR8, -R99.reuse ;  /* 0x000000085f5f7c23 */ /* 0x100fe20008010863 */
[----:B------:R-:W-:-:S03]  /*db10*/  FFMA.FTZ R98, R98, UR8, -R99 ;  /* 0x0000000862627c23 */ /* 0x000fc60008010863 */
[----:B------:R-:W-:Y:S08]  /*db20*/  MUFU.EX2 R91, R91 ;  /* 0x0000005b005b7308 */ /* 0x000ff00000000800 */
[----:B------:R-:W1:Y:S01]  /*db30*/  MUFU.EX2 R84, R84 ;  /* 0x0000005400547308 */ /* 0x000e620000000800 */
[----:B--2---:R-:W-:-:S07]  /*db40*/  F2FP.F16.F32.PACK_AB R6, R85, R86 ;  /* 0x000000565506723e */ /* 0x004fce00000000ff */
[----:B------:R-:W-:Y:S08]  /*db50*/  MUFU.EX2 R3, R3 ;  /* 0x0000000300037308 */ /* 0x000ff00000000800 */
[----:B------:R-:W2:Y:S01]  /*db60*/  MUFU.EX2 R2, R28 ;  /* 0x0000001c00027308 */ /* 0x000ea20000000800 */
[----:B-1----:R-:W-:-:S07]  /*db70*/  F2FP.F16.F32.PACK_AB R5, R84, R91 ;  /* 0x0000005b5405723e */ /* 0x002fce00000000ff */
[----:B------:R-:W1:Y:S08]  /*db80*/  MUFU.EX2 R92, R92 ;  /* 0x0000005c005c7308 */ /* 0x000e700000000800 */
[----:B------:R-:W3:Y:S01]  /*db90*/  MUFU.EX2 R0, R0 ;  /* 0x0000000000007308 */ /* 0x000ee20000000800 */
[----:B--2---:R-:W-:Y:S01]  /*dba0*/  F2FP.F16.F32.PACK_AB R7, R2, R3 ;  /* 0x000000030207723e */ /* 0x004fe200000000ff */
[----:B------:R-:W2:Y:S06]  /*dbb0*/  LDSM.16.MT88.4 R28, [R114+0x7000] ;  /* 0x00700000721c783b */ /* 0x000eac0000004200 */
        /* <DEDUP_REMOVED lines=9> */
[-C--:B---3--:R-:W-:Y:S01]  /*dc50*/  FMUL.FTZ R10, R82, R0.reuse ;  /* 0x00000000520a7220 */ /* 0x088fe20000410000 */
[-C--:B------:R-:W-:Y:S01]  /*dc60*/  FMUL.FTZ R11, R83, R0.reuse ;  /* 0x00000000530b7220 */ /* 0x080fe20000410000 */
[-C--:B------:R-:W-:Y:S01]  /*dc70*/  FMUL.FTZ R38, R38, R0.reuse ;  /* 0x0000000026267220 */ /* 0x080fe20000410000 */
[-C--:B------:R-:W-:Y:S01]  /*dc80*/  FMUL.FTZ R39, R39, R0.reuse ;  /* 0x0000000027277220 */ /* 0x080fe20000410000 */
[-C--:B------:R-:W-:Y:S01]  /*dc90*/  FMUL.FTZ R18, R42, R0.reuse ;  /* 0x000000002a127220 */ /* 0x080fe20000410000 */
[-C--:B------:R-:W-:Y:S01]  /*dca0*/  FMUL.FTZ R19, R43, R0.reuse ;  /* 0x000000002b137220 */ /* 0x080fe20000410000 */
[-C--:B------:R-:W-:Y:S01]  /*dcb0*/  FMUL.FTZ R26, R50, R0.reuse ;  /* 0x00000000321a7220 */ /* 0x080fe20000410000 */
[----:B------:R-:W-:Y:S01]  /*dcc0*/  LDSM.16.MT88.4 R40, [R114+0x8000] ;  /* 0x008000007228783b */ /* 0x000fe20000004200 */
        /* <DEDUP_REMOVED lines=22> */
[C---:B--2---:R-:W-:Y:S01]  /*de30*/  HMMA.16816.F32 R24, R4.reuse, R28, R24 ;  /* 0x0000001c0418723c */ /* 0x044fe20000001818 */
[----:B------:R-:W-:Y:S01]  /*de40*/  FMUL.FTZ R65, R65, R92 ;  /* 0x0000005c41417220 */ /* 0x000fe20000410000 */
[-C--:B------:R-:W-:Y:S01]  /*de50*/  FMUL.FTZ R66, R66, R0.reuse ;  /* 0x0000000042427220 */ /* 0x080fe20000410000 */
[----:B------:R-:W-:Y:S01]  /*de60*/  FMUL.FTZ R67, R67, R0 ;  /* 0x0000000043437220 */ /* 0x000fe20000410000 */
[----:B------:R-:W2:Y:S01]  /*de70*/  MUFU.EX2 R107, R107 ;  /* 0x0000006b006b7308 */ /* 0x000ea20000000800 */
[-C--:B------:R-:W-:Y:S01]  /*de80*/  FMUL.FTZ R48, R68, R92.reuse ;  /* 0x0000005c44307220 */ /* 0x080fe20000410000 */
[C---:B------:R-:W-:Y:S01]  /*de90*/  HMMA.16816.F32 R28, R4.reuse, R30, R52 ;  /* 0x0000001e041c723c */ /* 0x040fe20000001834 */
[----:B------:R-:W3:Y:S01]  /*dea0*/  LDSM.16.MT88.4 R52, [R112+0x8000] ;  /* 0x008000007034783b */ /* 0x000ee20000004200 */
[----:B------:R-:W-:Y:S01]  /*deb0*/  FMUL.FTZ R49, R69, R92 ;  /* 0x0000005c45317220 */ /* 0x000fe20000410000 */
[-C--:B------:R-:W-:Y:S01]  /*dec0*/  FMUL.FTZ R50, R70, R0.reuse ;  /* 0x0000000046327220 */ /* 0x080fe20000410000 */
[----:B------:R-:W-:Y:S01]  /*ded0*/  FMUL.FTZ R51, R71, R0 ;  /* 0x0000000047337220 */ /* 0x000fe20000410000 */
[-C--:B------:R-:W-:Y:S01]  /*dee0*/  FMUL.FTZ R72, R72, R92.reuse ;  /* 0x0000005c48487220 */ /* 0x080fe20000410000 */
[C---:B------:R-:W-:Y:S01]  /*def0*/  HMMA.16816.F32 R20, R4.reuse, R22, R44 ;  /* 0x000000160414723c */ /* 0x040fe2000000182c */
[----:B------:R-:W-:Y:S01]  /*df00*/  MUFU.EX2 R104, R104 ;  /* 0x0000006800687308 */ /* 0x000fe20000000800 */
[----:B------:R-:W-:Y:S01]  /*df10*/  FMUL.FTZ R73, R73, R92 ;  /* 0x0000005c49497220 */ /* 0x000fe20000410000 */
[-C--:B------:R-:W-:Y:S01]  /*df20*/  FMUL.FTZ R74, R74, R0.reuse ;  /* 0x000000004a4a7220 */ /* 0x080fe20000410000 */
[----:B------:R-:W-:Y:S01]  /*df30*/  FMUL.FTZ R75, R75, R0 ;  /* 0x000000004b4b7220 */ /* 0x000fe20000410000 */
[----:B------:R-:W-:Y:S01]  /*df40*/  LDSM.16.MT88.4 R56, [R112+0x6400] ;  /* 0x006400007038783b */ /* 0x000fe20000004200 */
[-C--:B------:R-:W-:Y:S01]  /*df50*/  FFMA.FTZ R90, R131, R92.reuse, R90 ;  /* 0x0000005c835a7223 */ /* 0x080fe2000001005a */
[-C--:B------:R-:W-:Y:S01]  /*df60*/  FMUL.FTZ R44, R76, R92.reuse ;  /* 0x0000005c4c2c7220 */ /* 0x080fe20000410000 */
[----:B------:R-:W-:Y:S01]  /*df70*/  FMUL.FTZ R45, R77, R92 ;  /* 0x0000005c4d2d7220 */ /* 0x000fe20000410000 */
[-C--:B------:R-:W-:Y:S01]  /*df80*/  FMUL.FTZ R46, R78, R0.reuse ;  /* 0x000000004e2e7220 */ /* 0x080fe20000410000 */
[-C--:B------:R-:W-:Y:S01]  /*df90*/  FMUL.FTZ R47, R79, R0.reuse ;  /* 0x000000004f2f7220 */ /* 0x080fe20000410000 */
[----:B------:R-:W-:Y:S01]  /*dfa0*/  MUFU.EX2 R103, R103 ;  /* 0x0000006700677308 */ /* 0x000fe20000000800 */
[----:B------:R-:W-:Y:S01]  /*dfb0*/  FFMA.FTZ R91, R132, R0, R91 ;  /* 0x00000000845b7223 */ /* 0x000fe2000001005b */
[----:B-1----:R-:W-:Y:S01]  /*dfc0*/  HMMA.16816.F32 R32, R4, R36, R32 ;  /* 0x000000240420723c */ /* 0x002fe20000001820 */
[----:B------:R-:W-:-:S02]  /*dfd0*/  FADD.FTZ R87, R87, R90 ;  /* 0x0000005a57577221 */ /* 0x000fc40000010000 */
[----:B------:R-:W-:Y:S02]  /*dfe0*/  FADD.FTZ R84, R84, R91 ;  /* 0x0000005b54547221 */ /* 0x000fe40000010000 */
[----:B------:R-:W-:Y:S01]  /*dff0*/  FADD.FTZ R86, R86, R87 ;  /* 0x0000005756567221 */ /* 0x000fe20000010000 */
[C---:B------:R-:W-:Y:S01]  /*e000*/  HMMA.16816.F32 R36, R4.reuse, R38, R60 ;  /* 0x000000260424723c */ /* 0x040fe2000000183c */
[----:B------:R-:W1:Y:S01]  /*e010*/  LDSM.16.MT88.4 R60, [R114+0x6400] ;  /* 0x00640000723c783b */ /* 0x000e620000004200 */
[----:B------:R-:W-:Y:S01]  /*e020*/  MUFU.EX2 R106, R106 ;  /* 0x0000006a006a7308 */ /* 0x000fe20000000800 */
[----:B------:R-:W-:Y:S01]  /*e030*/  FADD.FTZ R3, R3, R84 ;  /* 0x0000005403037221 */ /* 0x000fe20000010000 */
[----:B------:R-:W-:Y:S02]  /*e040*/  FADD.FTZ R85, R85, R86 ;  /* 0x0000005655557221 */ /* 0x000fe40000010000 */
[----:B------:R-:W-:Y:S01]  /*e050*/  HMMA.16816.F32 R44, R4, R40, R44 ;  /* 0x00000028042c723c */ /* 0x000fe2000000182c */
[----:B------:R-:W-:-:S03]  /*e060*/  FADD.FTZ R3, R2, R3 ;  /* 0x0000000302037221 */ /* 0x000fc60000010000 */
[----:B------:R-:W4:Y:S02]  /*e070*/  MUFU.EX2 R105, R105 ;  /* 0x0000006900697308 */ /* 0x000f240000000800 */
[C---:B------:R-:W-:Y:S01]  /*e080*/  HMMA.16816.F32 R40, R4.reuse, R42, R64 ;  /* 0x0000002a0428723c */ /* 0x040fe20000001840 */
[----:B------:R-:W5:Y:S05]  /*e090*/  LDSM.16.MT88.4 R64, [R114+0x7400] ;  /* 0x007400007240783b */ /* 0x000f6a0000004200 */
[----:B------:R-:W1:Y:S01]  /*e0a0*/  MUFU.EX2 R110, R110 ;  /* 0x0000006e006e7308 */ /* 0x000e620000000800 */
[C---:B---3--:R-:W-:Y:S06]  /*e0b0*/  HMMA.16816.F32 R48, R4.reuse, R52, R48 ;  /* 0x000000340430723c */ /* 0x048fec0000001830 */
[----:B------:R-:W-:Y:S01]  /*e0c0*/  HMMA.16816.F32 R4, R4, R54, R72 ;  /* 0x000000360404723c */ /* 0x000fe20000001848 */
[----:B------:R-:W3:Y:S01]  /*e0d0*/  MUFU.EX2 R109, R109 ;  /* 0x0000006d006d7308 */ /* 0x000ee20000000800 */
[----:B--2---:R-:W-:Y:S01]  /*e0e0*/  F2FP.F16.F32.PACK_AB R52, R107, R108 ;  /* 0x0000006c6b34723e */ /* 0x004fe200000000ff */
[----:B------:R-:W-:Y:S01]  /*e0f0*/  FADD.FTZ R108, R108, R85 ;  /* 0x000000556c6c7221 */ /* 0x000fe20000010000 */
[----:B----4-:R-:W-:Y:S01]  /*e100*/  F2FP.F16.F32.PACK_AB R53, R105, R106 ;  /* 0x0000006a6935723e */ /* 0x010fe200000000ff */
[----:B------:R-:W-:-:S02]  /*e110*/  FADD.FTZ R106, R106, R3 ;  /* 0x000000036a6a7221 */ /* 0x000fc40000010000 */
[----:B------:R-:W-:Y:S01]  /*e120*/  F2FP.F16.F32.PACK_AB R54, R103, R104 ;  /* 0x000000686736723e */ /* 0x000fe200000000ff */
[----:B------:R-:W-:Y:S01]  /*e130*/  FADD.FTZ R107, R107, R108 ;  /* 0x0000006c6b6b7221 */ /* 0x000fe20000010000 */
[----:B------:R-:W-:Y:S01]  /*e140*/  MUFU.EX2 R137, R137 ;  /* 0x0000008900897308 */ /* 0x000fe20000000800 */
[----:B------:R-:W-:Y:S02]  /*e150*/  FADD.FTZ R105, R105, R106 ;  /* 0x0000006a69697221 */ /* 0x000fe40000010000 */
[----:B------:R-:W-:Y:S02]  /*e160*/  FADD.FTZ R0, R104, R107 ;  /* 0x0000006b68007221 */ /* 0x000fe40000010000 */
[----:B-1----:R-:W-:Y:S02]  /*e170*/  FADD.FTZ R2, R110, R105 ;  /* 0x000000696e027221 */ /* 0x002fe40000010000 */
[----:B------:R-:W-:Y:S01]  /*e180*/  FADD.FTZ R0, R103, R0 ;  /* 0x0000000067007221 */ /* 0x000fe20000010000 */
[----:B------:R-:W-:Y:S01]  /*e190*/  MUFU.EX2 R142, R142 ;  /* 0x0000008e008e7308 */ /* 0x000fe20000000800 */
[C---:B---3--:R-:W-:Y:S01]  /*e1a0*/  F2FP.F16.F32.PACK_AB R55, R109.reuse, R110 ;  /* 0x0000006e6d37723e */ /* 0x048fe200000000ff */
[----:B------:R-:W-:-:S06]  /*e1b0*/  FADD.FTZ R2, R109, R2 ;  /* 0x000000026d027221 */ /* 0x000fcc0000010000 */
[C---:B------:R-:W-:Y:S01]  /*e1c0*/  HMMA.16816.F32 R8, R52.reuse, R60, R8 ;  /* 0x0000003c3408723c */ /* 0x040fe20000001808 */
[----:B------:R-:W-:Y:S05]  /*e1d0*/  MUFU.EX2 R111, R111 ;  /* 0x0000006f006f7308 */ /* 0x000fea0000000800 */
[C---:B------:R-:W-:Y:S01]  /*e1e0*/  HMMA.16816.F32 R12, R52.reuse, R62, R12 ;  /* 0x0000003e340c723c */ /* 0x040fe2000000180c */
[----:B------:R-:W1:Y:S02]  /*e1f0*/  LDSM.16.MT88.4 R60, [R112+0x7400] ;  /* 0x00740000703c783b */ /* 0x000e640000004200 */
[----:B------:R-:W-:Y:S03]  /*e200*/  MUFU.EX2 R140, R140 ;  /* 0x0000008c008c7308 */ /* 0x000fe60000000800 */
[C---:B-----5:R-:W-:Y:S05]  /*e210*/  HMMA.16816.F32 R24, R52.reuse, R64, R24 ;  /* 0x000000403418723c */ /* 0x060fea0000001818 */
[----:B------:R-:W-:Y:S01]  /*e220*/  MUFU.EX2 R133, R133 ;  /* 0x0000008500857308 */ /* 0x000fe20000000800 */
[C---:B------:R-:W-:Y:S01]  /*e230*/  HMMA.16816.F32 R28, R52.reuse, R66, R28 ;  /* 0x00000042341c723c */ /* 0x040fe2000000181c */
[----:B------:R-:W2:Y:S05]  /*e240*/  LDSM.16.MT88.4 R64, [R112+0x8400] ;  /* 0x008400007040783b */ /* 0x000eaa0000004200 */
[C---:B------:R-:W-:Y:S01]  /*e250*/  HMMA.16816.F32 R16, R52.reuse, R56, R16 ;  /* 0x000000383410723c */ /* 0x040fe20000001810 */
[----:B------:R-:W-:Y:S05]  /*e260*/  MUFU.EX2 R134, R134 ;  /* 0x0000008600867308 */ /* 0x000fea0000000800 */
[C---:B------:R-:W-:Y:S01]  /*e270*/  HMMA.16816.F32 R20, R52.reuse, R58, R20 ;  /* 0x0000003a3414723c */ /* 0x040fe20000001814 */
[----:B------:R-:W3:Y:S02]  /*e280*/  LDSM.16.MT88.4 R56, [R114+0x8400] ;  /* 0x008400007238783b */ /* 0x000ee40000004200 */
[----:B------:R-:W-:Y:S08]  /*e290*/  MUFU.EX2 R129, R129 ;  /* 0x0000008100817308 */ /* 0x000ff00000000800 */
[----:B------:R-:W-:Y:S01]  /*e2a0*/  MUFU.EX2 R130, R130 ;  /* 0x0000008200827308 */ /* 0x000fe20000000800 */
[C---:B-1----:R-:W-:Y:S07]  /*e2b0*/  HMMA.16816.F32 R32, R52.reuse, R60, R32 ;  /* 0x0000003c3420723c */ /* 0x042fee0000001820 */
[----:B------:R-:W-:Y:S01]  /*e2c0*/  MUFU.EX2 R96, R96 ;  /* 0x0000006000607308 */ /* 0x000fe20000000800 */
[C---:B------:R-:W-:Y:S01]  /*e2d0*/  HMMA.16816.F32 R36, R52.reuse, R62, R36 ;  /* 0x0000003e3424723c */ /* 0x040fe20000001824 */
[----:B------:R-:W1:Y:S06]  /*e2e0*/  LDSM.16.MT88.4 R60, [R114+0x6800] ;  /* 0x00680000723c783b */ /* 0x000e6c0000004200 */
[----:B------:R-:W4:Y:S01]  /*e2f0*/  MUFU.EX2 R97, R97 ;  /* 0x0000006100617308 */ /* 0x000f220000000800 */
[C---:B--2---:R-:W-:Y:S06]  /*e300*/  HMMA.16816.F32 R48, R52.reuse, R64, R48 ;  /* 0x000000403430723c */ /* 0x044fec0000001830 */
[C---:B------:R-:W-:Y:S01]  /*e310*/  HMMA.16816.F32 R4, R52.reuse, R66, R4 ;  /* 0x000000423404723c */ /* 0x040fe20000001804 */
[----:B------:R-:W2:Y:S01]  /*e320*/  LDSM.16.MT88.4 R64, [R112+0x6800] ;  /* 0x006800007040783b */ /* 0x000ea20000004200 */
[----:B------:R-:W-:Y:S04]  /*e330*/  MUFU.EX2 R100, R100 ;  /* 0x0000006400647308 */ /* 0x000fe80000000800 */
[----:B---3--:R-:W-:Y:S01]  /*e340*/  HMMA.16816.F32 R44, R52, R56, R44 ;  /* 0x00000038342c723c */ /* 0x008fe2000000182c */
[----:B----4-:R-:W-:-:S03]  /*e350*/  F2FP.F16.F32.PACK_AB R72, R97, R96 ;  /* 0x000000606148723e */ /* 0x010fc600000000ff */
[----:B------:R-:W3:Y:S02]  /*e360*/  MUFU.EX2 R101, R101 ;  /* 0x0000006500657308 */ /* 0x000ee40000000800 */
[----:B------:R-:W-:Y:S01]  /*e370*/  HMMA.16816.F32 R40, R52, R58, R40 ;  /* 0x0000003a3428723c */ /* 0x000fe20000001828 */
[----:B------:R-:W4:Y:S05]  /*e380*/  LDSM.16.MT88.4 R56, [R114+0x7800] ;  /* 0x007800007238783b */ /* 0x000f2a0000004200 */
[----:B------:R-:W-:Y:S01]  /*e390*/  MUFU.EX2 R94, R94 ;  /* 0x0000005e005e7308 */ /* 0x000fe20000000800 */
[----:B------:R-:W-:Y:S01]  /*e3a0*/  F2FP.F16.F32.PACK_AB R52, R142, R137 ;  /* 0x000000898e34723e */ /* 0x000fe200000000ff */
[----:B------:R-:W-:Y:S01]  /*e3b0*/  FADD.FTZ R137, R137, R0 ;  /* 0x0000000089897221 */ /* 0x000fe20000010000 */
[----:B------:R-:W-:Y:S01]  /*e3c0*/  F2FP.F16.F32.PACK_AB R53, R134, R133 ;  /* 0x000000858635723e */ /* 0x000fe200000000ff */
[----:B------:R-:W-:Y:S01]  /*e3d0*/  FADD.FTZ R133, R133, R2 ;  /* 0x0000000285857221 */ /* 0x000fe20000010000 */
[----:B------:R-:W-:Y:S01]  /*e3e0*/  F2FP.F16.F32.PACK_AB R54, R140, R111 ;  /* 0x0000006f8c36723e */ /* 0x000fe200000000ff */
[----:B------:R-:W-:Y:S01]  /*e3f0*/  FADD.FTZ R142, R142, R137 ;  /* 0x000000898e8e7221 */ /* 0x000fe20000010000 */
[----:B------:R-:W-:Y:S01]  /*e400*/  F2FP.F16.F32.PACK_AB R55, R130, R129 ;  /* 0x000000818237723e */ /* 0x000fe200000000ff */
[----:B------:R-:W5:Y:S01]  /*e410*/  MUFU.EX2 R93, R93 ;  /* 0x0000005d005d7308 */ /* 0x000f620000000800 */
[----:B---3--:R-:W-:Y:S01]  /*e420*/  F2FP.F16.F32.PACK_AB R74, R101, R100 ;  /* 0x00000064654a723e */ /* 0x008fe200000000ff */
[----:B------:R-:W-:Y:S01]  /*e430*/  FADD.FTZ R134, R134, R133 ;  /* 0x0000008586867221 */ /* 0x000fe20000010000 */
[----:B------:R-:W-:Y:S01]  /*e440*/  FADD.FTZ R3, R111, R142 ;  /* 0x0000008e6f037221 */ /* 0x000fe20000010000 */
[----:B------:R-:W-:-:S02]  /*e450*/  MOV R0, R88 ;  /* 0x0000005800007202 */ /* 0x000fc40000000f00 */
[C---:B-1----:R-:W-:Y:S01]  /*e460*/  HMMA.16816.F32 R8, R52.reuse, R60, R8 ;  /* 0x0000003c3408723c */ /* 0x042fe20000001808 */
[----:B------:R-:W-:Y:S01]  /*e470*/  FADD.FTZ R3, R140, R3 ;  /* 0x000000038c037221 */ /* 0x000fe20000010000 */
[----:B------:R-:W-:Y:S01]  /*e480*/  MUFU.EX2 R95, R95 ;  /* 0x0000005f005f7308 */ /* 0x000fe20000000800 */
[----:B------:R-:W-:Y:S02]  /*e490*/  MOV R2, R89 ;  /* 0x0000005900027202 */ /* 0x000fe40000000f00 */
[----:B------:R-:W-:Y:S01]  /*e4a0*/  FADD.FTZ R96, R96, R3 ;  /* 0x0000000360607221 */ /* 0x000fe20000010000 */
[C---:B------:R-:W-:Y:S01]  /*e4b0*/  HMMA.16816.F32 R12, R52.reuse, R62, R12 ;  /* 0x0000003e340c723c */ /* 0x040fe2000000180c */
[----:B------:R-:W1:Y:S02]  /*e4c0*/  LDSM.16.MT88.4 R60, [R112+0x7800] ;  /* 0x00780000703c783b */ /* 0x000e640000004200 */
[----:B------:R-:W-:Y:S01]  /*e4d0*/  FADD.FTZ R97, R97, R96 ;  /* 0x0000006061617221 */ /* 0x000fe20000010000 */
[----:B------:R-:W3:Y:S01]  /*e4e0*/  MUFU.EX2 R98, R98 ;  /* 0x0000006200627308 */ /* 0x000ee20000000800 */
[----:B-----5:R-:W-:Y:S01]  /*e4f0*/  F2FP.F16.F32.PACK_AB R73, R93, R94 ;  /* 0x0000005e5d49723e */ /* 0x020fe200000000ff */
[----:B--2---:R-:W-:Y:S01]  /*e500*/  HMMA.16816.F32 R16, R52, R64, R16 ;  /* 0x000000403410723c */ /* 0x004fe20000001810 */
[----:B------:R-:W-:-:S04]  /*e510*/  FADD.FTZ R100, R100, R97 ;  /* 0x0000006164647221 */ /* 0x000fc80000010000 */
[----:B------:R-:W-:Y:S01]  /*e520*/  FADD.FTZ R131, R101, R100 ;  /* 0x0000006465837221 */ /* 0x000fe20000010000 */
[C---:B------:R-:W-:Y:S01]  /*e530*/  HMMA.16816.F32 R20, R52.reuse, R66, R20 ;  /* 0x000000423414723c */ /* 0x040fe20000001814 */
[----:B------:R-:W2:Y:S05]  /*e540*/  LDSM.16.MT88.4 R64, [R114+0x8800] ;  /* 0x008800007240783b */ /* 0x000eaa0000004200 */
[----:B----4-:R-:W-:Y:S01]  /*e550*/  HMMA.16816.F32 R24, R52, R56, R24 ;  /* 0x000000383418723c */ /* 0x010fe20000001818 */
[----:B---3--:R-:W-:-:S05]  /*e560*/  F2FP.F16.F32.PACK_AB R75, R98, R95 ;  /* 0x0000005f624b723e */ /* 0x008fca00000000ff */
[C---:B------:R-:W-:Y:S01]  /*e570*/  HMMA.16816.F32 R28, R52.reuse, R58, R28 ;  /* 0x0000003a341c723c */ /* 0x040fe2000000181c */
[----:B------:R-:W3:Y:S05]  /*e580*/  LDSM.16.MT88.4 R56, [R112+0x8800] ;  /* 0x008800007038783b */ /* 0x000eea0000004200 */
[C---:B-1----:R-:W-:Y:S06]  /*e590*/  HMMA.16816.F32 R32, R52.reuse, R60, R32 ;  /* 0x0000003c3420723c */ /* 0x042fec0000001820 */
[C---:B------:R-:W-:Y:S01]  /*e5a0*/  HMMA.16816.F32 R60, R52.reuse, R62, R36 ;  /* 0x0000003e343c723c */ /* 0x040fe20000001824 */
[----:B------:R-:W1:Y:S05]  /*e5b0*/  LDSM.16.MT88.4 R36, [R114+0x6c00] ;  /* 0x006c00007224783b */ /* 0x000e6a0000004200 */
[C---:B--2---:R-:W-:Y:S01]  /*e5c0*/  HMMA.16816.F32 R76, R52.reuse, R64, R44 ;  /* 0x00000040344c723c */ /* 0x044fe2000000182c */
[----:B------:R-:W2:Y:S05]  /*e5d0*/  LDSM.16.MT88.4 R44, [R112+0x6c00] ;  /* 0x006c0000702c783b */ /* 0x000eaa0000004200 */
[C---:B------:R-:W-:Y:S06]  /*e5e0*/  HMMA.16816.F32 R64, R52.reuse, R66, R40 ;  /* 0x000000423440723c */ /* 0x040fec0000001828 */
[C---:B---3--:R-:W-:Y:S06]  /*e5f0*/  HMMA.16816.F32 R68, R52.reuse, R56, R48 ;  /* 0x000000383444723c */ /* 0x048fec0000001830 */
[----:B------:R-:W-:Y:S01]  /*e600*/  HMMA.16816.F32 R4, R52, R58, R4 ;  /* 0x0000003a3404723c */ /* 0x000fe20000001804 */
[----:B------:R-:W3:Y:S05]  /*e610*/  LDSM.16.MT88.4 R52, [R114+0x7c00] ;  /* 0x007c00007234783b */ /* 0x000eea0000004200 */
[C---:B-1----:R-:W-:Y:S01]  /*e620*/  HMMA.16816.F32 R80, R72.reuse, R36, R8 ;  /* 0x000000244850723c */ /* 0x042fe20000001808 */
[----:B------:R-:W1:Y:S05]  /*e630*/  LDSM.16.MT88.4 R8, [R114+0x8c00] ;  /* 0x008c00007208783b */ /* 0x000e6a0000004200 */
[C---:B------:R-:W-:Y:S01]  /*e640*/  HMMA.16816.F32 R36, R72.reuse, R38, R12 ;  /* 0x000000264824723c */ /* 0x040fe2000000180c */
[----:B------:R-:W4:Y:S05]  /*e650*/  LDSM.16.MT88.4 R12, [R112+0x7c00] ;  /* 0x007c0000700c783b */ /* 0x000f2a0000004200 */
[C---:B--2---:R-:W-:Y:S01]  /*e660*/  HMMA.16816.F32 R40, R72.reuse, R44, R16 ;  /* 0x0000002c4828723c */ /* 0x044fe20000001810 */
[----:B------:R-:W2:Y:S05]  /*e670*/  LDSM.16.MT88.4 R16, [R112+0x8c00] ;  /* 0x008c00007010783b */ /* 0x000eaa0000004200 */
[C---:B------:R-:W-:Y:S06]  /*e680*/  HMMA.16816.F32 R44, R72.reuse, R46, R20 ;  /* 0x0000002e482c723c */ /* 0x040fec0000001814 */
[C---:B---3--:R-:W-:Y:S06]  /*e690*/  HMMA.16816.F32 R48, R72.reuse, R52, R24 ;  /* 0x000000344830723c */ /* 0x048fec0000001818 */
[C---:B------:R-:W-:Y:S06]  /*e6a0*/  HMMA.16816.F32 R52, R72.reuse, R54, R28 ;  /* 0x000000364834723c */ /* 0x040fec000000181c */
[C---:B-1----:R-:W-:Y:S06]  /*e6b0*/  HMMA.16816.F32 R76, R72.reuse, R8, R76 ;  /* 0x00000008484c723c */ /* 0x042fec000000184c */
[----:B----4-:R-:W-:Y:S01]  /*e6c0*/  HMMA.16816.F32 R56, R72, R12, R32 ;  /* 0x0000000c4838723c */ /* 0x010fe20000001820 */
[----:B------:R-:W-:-:S04]  /*e6d0*/  FADD.FTZ R9, R129, R134 ;  /* 0x0000008681097221 */ /* 0x000fc80000010000 */
[----:B------:R-:W-:Y:S01]  /*e6e0*/  FADD.FTZ R9, R130, R9 ;  /* 0x0000000982097221 */ /* 0x000fe20000010000 */
[----:B------:R-:W-:Y:S03]  /*e6f0*/  HMMA.16816.F32 R60, R72, R14, R60 ;  /* 0x0000000e483c723c */ /* 0x000fe6000000183c */
[----:B------:R-:W-:-:S03]  /*e700*/  FADD.FTZ R94, R94, R9 ;  /* 0x000000095e5e7221 */ /* 0x000fc60000010000 */
[----:B------:R-:W-:Y:S01]  /*e710*/  HMMA.16816.F32 R64, R72, R10, R64 ;  /* 0x0000000a4840723c */ /* 0x000fe20000001840 */
[----:B------:R-:W-:-:S04]  /*e720*/  FADD.FTZ R94, R93, R94 ;  /* 0x0000005e5d5e7221 */ /* 0x000fc80000010000 */
[----:B------:R-:W-:Y:S01]  /*e730*/  FADD.FTZ R95, R95, R94 ;  /* 0x0000005e5f5f7221 */ /* 0x000fe20000010000 */
[----:B--2---:R-:W-:Y:S03]  /*e740*/  HMMA.16816.F32 R68, R72, R16, R68 ;  /* 0x000000104844723c */ /* 0x004fe60000001844 */
[----:B------:R-:W-:-:S03]  /*e750*/  FADD.FTZ R132, R98, R95 ;  /* 0x0000005f62847221 */ /* 0x000fc60000010000 */
[----:B------:R-:W-:-:S15]  /*e760*/  HMMA.16816.F32 R72, R72, R18, R4 ;  /* 0x000000124848723c */ /* 0x000fde0000001804 */
[----:B------:R-:W-:-:S09]  /*e770*/  NOP ;  /* 0x0000000000007918 */ /* 0x000fd20000000000 */
.L_x_5177:
[----:B------:R-:W-:-:S13]  /*e780*/  ISETP.GE.AND P0, PT, R123, 0x1, PT ;  /* 0x000000017b00780c */ /* 0x000fda0003f06270 */
[----:B------:R-:W-:Y:S05]  /*e790*/  @!P0 BRA `(.L_x_5183) ;  /* 0x0000002000948947 */ /* 0x000fea0003800000 */
[----:B------:R-:W-:Y:S01]  /*e7a0*/  ULDC.64 UR4, c[0x0][0x250] ;  /* 0x0000940000047ab9 */ /* 0x000fe20000000a00 */
[----:B------:R-:W-:Y:S01]  /*e7b0*/  ULDC UR8, c[0x0][0x248] ;  /* 0x0000920000087ab9 */ /* 0x000fe20000000800 */
[----:B------:R-:W-:Y:S01]  /*e7c0*/  ULEA UR9, -UR4, URZ, 0x6 ;  /* 0x0000003f04097291 */ /* 0x000fe2000f8e313f */
[----:B------:R-:W-:Y:S01]  /*e7d0*/  IMAD.MOV.U32 R3, RZ, RZ, R0 ;  /* 0x000000ffff037224 */ /* 0x000fe200078e0000 */
[----:B------:R-:W-:Y:S01]  /*e7e0*/  USHF.L.U64.HI UR10, UR4, 0x5, UR5 ;  /* 0x00000005040a7899 */ /* 0x000fe20008010205 */
[----:B------:R-:W-:Y:S01]  /*e7f0*/  IMAD.MOV.U32 R85, RZ, RZ, R2 ;  /* 0x000000ffff557224 */ /* 0x000fe200078e0002 */
[----:B------:R-:W-:Y:S02]  /*e800*/  USHF.L.U32 UR11, UR4, 0x5, URZ ;  /* 0x00000005040b7899 */ /* 0x000fe4000800063f */
[----:B------:R-:W-:Y:S01]  /*e810*/  USHF.R.S32.HI UR4, URZ, 0x1f, UR9 ;  /* 0x0000001f3f047899 */ /* 0x000fe20008011409 */
[----:B------:R-:W-:Y:S01]  /*e820*/  MOV R130, UR9 ;  /* 0x0000000900827c02 */ /* 0x000fe20008000f00 */
[----:B------:R-:W-:-:S02]  /*e830*/  ULEA UR5, -UR8, URZ, 0x6 ;  /* 0x0000003f08057291 */ /* 0x000fc4000f8e313f */
[----:B------:R-:W-:Y:S02]  /*e840*/  USHF.L.U64.HI UR10, UR11, 0x1, UR10 ;  /* 0x000000010b0a7899 */ /* 0x000fe4000801020a */
[----:B------:R-:W-:Y:S01]  /*e850*/  MOV R129, UR4 ;  /* 0x0000000400817c02 */ /* 0x000fe20008000f00 */
[----:B------:R-:W-:Y:S02]  /*e860*/  USHF.R.S32.HI UR8, URZ, 0x1f, UR5 ;  /* 0x0000001f3f087899 */ /* 0x000fe40008011405 */
[----:B------:R-:W-:Y:S01]  /*e870*/  USHF.L.U32 UR11, UR11, 0x1, URZ ;  /* 0x000000010b0b7899 */ /* 0x000fe2000800063f */
[----:B------:R-:W-:-:S11]  /*e880*/  ULDC UR4, c[0x0][0x2ec] ;  /* 0x0000bb0000047ab9 */ /* 0x000fd60000000800 */
.L_x_5187:
        /* <DEDUP_REMOVED lines=66> */
.L_x_5184:
        /* <DEDUP_REMOVED lines=18> */
[----:B------:R-:W0:Y:S04]  /*edd0*/  LDGDEPBAR ;  /* 0x00000000000079af */ /* 0x000e280000000000 */
[----:B------:R-:W5:Y:S04]  /*ede0*/  LDSM.16.M88.4 R104, [R116+0x3c00] ;  /* 0x003c00007468783b */ /* 0x000f680000000200 */
[----:B------:R-:W-:Y:S01]  /*edf0*/  LDSM.16.M88.4 R108, [R113+0x3800] ;  /* 0x00380000716c783b */ /* 0x000fe20000000200 */
        /* <DEDUP_REMOVED lines=10> */
[----:B------:R-:W-:Y:S01]  /*eea0*/  HMMA.16816.F32 R32, R88, R106, RZ ;  /* 0x0000006a5820723c */ /* 0x000fe200000018ff */
[----:B------:R-:W4:Y:S04]  /*eeb0*/  LDSM.16.M88.4 R88, [R113+0x3c00] ;  /* 0x003c00007158783b */ /* 0x000f280000000200 */
[----:B------:R-:W-:Y:S01]  /*eec0*/  LDSM.16.M88.4 R104, [R116+0x4400] ;  /* 0x004400007468783b */ /* 0x000fe20000000200 */
[C---:B--2---:R-:W-:Y:S06]  /*eed0*/  HMMA.16816.F32 R4, R92.reuse, R96, R4 ;  /* 0x000000605c04723c */ /* 0x044fec0000001804 */
[C---:B------:R-:W-:Y:S01]  /*eee0*/  HMMA.16816.F32 R8, R92.reuse, R98, R8 ;  /* 0x000000625c08723c */ /* 0x040fe20000001808 */
[----:B------:R-:W-:Y:S05]  /*eef0*/  LDSM.16.M88.4 R96, [R117+0x1000] ;  /* 0x001000007560783b */ /* 0x000fea0000000200 */
[C---:B---3--:R-:W-:Y:S06]  /*ef00*/  HMMA.16816.F32 R12, R92.reuse, R100, R12 ;  /* 0x000000645c0c723c */ /* 0x048fec000000180c */
[C---:B------:R-:W-:Y:S01]  /*ef10*/  HMMA.16816.F32 R16, R92.reuse, R102, R16 ;  /* 0x000000665c10723c */ /* 0x040fe20000001810 */
[----:B------:R-:W2:Y:S05]  /*ef20*/  LDSM.16.M88.4 R100, [R116+0x4000] ;  /* 0x004000007464783b */ /* 0x000eaa0000000200 */
[C---:B------:R-:W-:Y:S06]  /*ef30*/  HMMA.16816.F32 R20, R92.reuse, R108, R20 ;  /* 0x0000006c5c14723c */ /* 0x040fec0000001814 */
[C---:B------:R-:W-:Y:S06]  /*ef40*/  HMMA.16816.F32 R24, R92.reuse, R110, R24 ;  /* 0x0000006e5c18723c */ /* 0x040fec0000001818 */
[C---:B----4-:R-:W-:Y:S06]  /*ef50*/  HMMA.16816.F32 R28, R92.reuse, R88, R28 ;  /* 0x000000585c1c723c */ /* 0x050fec000000181c */
[----:B------:R-:W-:Y:S01]  /*ef60*/  HMMA.16816.F32 R32, R92, R90, R32 ;  /* 0x0000005a5c20723c */ /* 0x000fe20000001820 */
[----:B------:R-:W3:Y:S04]  /*ef70*/  LDSM.16.M88.4 R88, [R116+0x4800] ;  /* 0x004800007458783b */ /* 0x000ee80000000200 */
[----:B------:R-:W4:Y:S01]  /*ef80*/  LDSM.16.M88.4 R92, [R116+0x4c00] ;  /* 0x004c0000745c783b */ /* 0x000f220000000200 */
[C---:B--2---:R-:W-:Y:S06]  /*ef90*/  HMMA.16816.F32 R4, R96.reuse, R100, R4 ;  /* 0x000000646004723c */ /* 0x044fec0000001804 */
[C---:B------:R-:W-:Y:S01]  /*efa0*/  HMMA.16816.F32 R8, R96.reuse, R102, R8 ;  /* 0x000000666008723c */ /* 0x040fe20000001808 */
[----:B------:R-:W-:Y:S05]  /*efb0*/  LDSM.16.M88.4 R100, [R113+0x4000] ;  /* 0x004000007164783b */ /* 0x000fea0000000200 */
[C---:B------:R-:W-:Y:S06]  /*efc0*/  HMMA.16816.F32 R12, R96.reuse, R104, R12 ;  /* 0x00000068600c723c */ /* 0x040fec000000180c */
[C---:B------:R-:W-:Y:S01]  /*efd0*/  HMMA.16816.F32 R16, R96.reuse, R106, R16 ;  /* 0x0000006a6010723c */ /* 0x040fe20000001810 */
[----:B------:R-:W-:Y:S05]  /*efe0*/  LDSM.16.M88.4 R104, [R113+0x4400] ;  /* 0x004400007168783b */ /* 0x000fea0000000200 */
[C---:B---3--:R-:W-:Y:S06]  /*eff0*/  HMMA.16816.F32 R20, R96.reuse, R88, R20 ;  /* 0x000000586014723c */ /* 0x048fec0000001814 */
[C---:B------:R-:W-:Y:S01]  /*f000*/  HMMA.16816.F32 R24, R96.reuse, R90, R24 ;  /* 0x0000005a6018723c */ /* 0x040fe20000001818 */
[----:B------:R-:W2:Y:S05]  /*f010*/  LDSM.16.M88.4 R88, [R115+0x1000] ;  /* 0x001000007358783b */ /* 0x000eaa0000000200 */
        /* <DEDUP_REMOVED lines=30> */
[----:B------:R-:W-:Y:S04]  /*f200*/  DEPBAR.LE SB0, 0x0 ;  /* 0x000080000000791a */ /* 0x000fe80000000000 */
[----:B------:R-:W-:Y:S01]  /*f210*/  BAR.SYNC.DEFER_BLOCKING 0x0 ;  /* 0x0000000000007b1d */ /* 0x000fe20000010000 */
[C---:B--2---:R-:W-:Y:S06]  /*f220*/  HMMA.16816.F32 R4, R88.reuse, R100, R4 ;  /* 0x000000645804723c */ /* 0x044fec0000001804 */
[C---:B------:R-:W-:Y:S06]  /*f230*/  HMMA.16816.F32 R8, R88.reuse, R102, R8 ;  /* 0x000000665808723c */ /* 0x040fec0000001808 */
[C---:B------:R-:W-:Y:S06]  /*f240*/  HMMA.16816.F32 R12, R88.reuse, R104, R12 ;  /* 0x00000068580c723c */ /* 0x040fec000000180c */
[C---:B------:R-:W-:Y:S06]  /*f250*/  HMMA.16816.F32 R16, R88.reuse, R106, R16 ;  /* 0x0000006a5810723c */ /* 0x040fec0000001810 */
[C---:B---3--:R-:W-:Y:S06]  /*f260*/  HMMA.16816.F32 R20, R88.reuse, R92, R20 ;  /* 0x0000005c5814723c */ /* 0x048fec0000001814 */
[C---:B------:R-:W-:Y:S06]  /*f270*/  HMMA.16816.F32 R24, R88.reuse, R94, R24 ;  /* 0x0000005e5818723c */ /* 0x040fec0000001818 */
[C---:B----4-:R-:W-:Y:S06]  /*f280*/  HMMA.16816.F32 R28, R88.reuse, R96, R28 ;  /* 0x00000060581c723c */ /* 0x050fec000000181c */
[----:B------:R-:W-:Y:S01]  /*f290*/  HMMA.16816.F32 R32, R88, R98, R32 ;  /* 0x000000625820723c */ /* 0x000fe20000001820 */
[----:B------:R-:W-:Y:S11]  /*f2a0*/  @!UPT UIADD3 URZ, URZ, URZ, URZ ;  /* 0x0000003f3f3ff290 */ /* 0x000ff6000fffe03f */
[----:B------:R-:W-:Y:S01]  /*f2b0*/  @!UPT UIADD3 URZ, URZ, URZ, URZ ;  /* 0x0000003f3f3ff290 */ /* 0x000fe2000fffe03f */
[----:B-1----:R-:W-:Y:S11]  /*f2c0*/  @!P0 BRA `(.L_x_5185) ;  /* 0x0000000400408947 */ /* 0x002ff60003800000 */
[----:B------:R-:W1:Y:S01]  /*f2d0*/  LDC.64 R86, c[0x0][0x248] ;  /* 0x00009200ff567b82 */ /* 0x000e620000000a00 */
[----:B------:R-:W-:Y:S02]  /*f2e0*/  MOV R92, UR5 ;  /* 0x00000005005c7c02 */ /* 0x000fe40008000f00 */
        /* <DEDUP_REMOVED lines=42> */
[----:B------:R-:W2:Y:S02]  /*f590*/  LDC.64 R90, c[0x0][0x248] ;  /* 0x00009200ff5a7b82 */ /* 0x000ea40000000a00 */
        /* <DEDUP_REMOVED lines=21> */
.L_x_5186:
[C---:B------:R-:W-:Y:S04]  /*f6f0*/  LEA R124, P0, R92.reuse, R124, 0x1 ;  /* 0x0000007c5c7c7211 */ /* 0x040fe800078008ff */
[----:B------:R-:W-:Y:S02]  /*f700*/  LEA.HI.X R125, R92, R125, R91, 0x1, P0 ;  /* 0x0000007d5c7d7211 */ /* 0x000fe400000f0c5b */
[C---:B-1----:R-:W-:Y:S03]  /*f710*/  LEA R88, P0, R86.reuse, R124, 0x6 ;  /* 0x0000007c56587211 */ /* 0x042fe600078030ff */
[----:B------:R-:W-:Y:S01]  /*f720*/  @!PT LDS RZ, [RZ] ;  /* 0x00000000fffff984 */ /* 0x000fe20000000800 */
[----:B------:R-:W-:Y:S01]  /*f730*/  @!PT LDS RZ, [RZ] ;  /* 0x00000000fffff984 */ /* 0x000fe20000000800 */
[----:B------:R-:W-:Y:S01]  /*f740*/  @!PT LDS RZ, [RZ] ;  /* 0x00000000fffff984 */ /* 0x000fe20000000800 */
[----:B------:R1:W-:Y:S01]  /*f750*/  LDGSTS.E.BYPASS.LTC128B.128 [R122+0x3000], desc[UR6][R124.64] ;  /* 0x030000007c7a7fae */ /* 0x0003e2000b901d46 */
[----:B------:R-:W-:Y:S03]  /*f760*/  LEA.HI.X R89, R86, R125, R87, 0x6, P0 ;  /* 0x0000007d56597211 */ /* 0x000fe600000f3457 */
[----:B------:R1:W-:Y:S04]  /*f770*/  LDGSTS.E.BYPASS.LTC128B.128 [R122+0x4000], desc[UR6][R124.64+0x40] ;  /* 0x040000407c7a7fae */ /* 0x0003e8000b901d46 */
[----:B------:R1:W-:Y:S04]  /*f780*/  LDGSTS.E.BYPASS.LTC128B.128 [R122+0x5000], desc[UR6][R124.64+0x80] ;  /* 0x050000807c7a7fae */ /* 0x0003e8000b901d46 */
[----:B------:R1:W-:Y:S04]  /*f790*/  LDGSTS.E.BYPASS.LTC128B.128 [R122+0x3800], desc[UR6][R88.64] ;  /* 0x03800000587a7fae */ /* 0x0003e8000b901d46 */
[----:B------:R1:W-:Y:S04]  /*f7a0*/  LDGSTS.E.BYPASS.LTC128B.128 [R122+0x4800], desc[UR6][R88.64+0x40] ;  /* 0x04800040587a7fae */ /* 0x0003e8000b901d46 */
[----:B------:R1:W-:Y:S04]  /*f7b0*/  LDGSTS.E.BYPASS.LTC128B.128 [R122+0x5800], desc[UR6][R88.64+0x80] ;  /* 0x05800080587a7fae */ /* 0x0003e8000b901d46 */
[----:B------:R-:W0:Y:S02]  /*f7c0*/  LDGDEPBAR ;  /* 0x00000000000079af */ /* 0x000e240000000000 */
.L_x_5185:
[----:B------:R-:W-:Y:S01]  /*f7d0*/  FMNMX.FTZ R0, R4, R85, !PT ;  /* 0x0000005504007209 */ /* 0x000fe20007810000 */
[----:B------:R-:W-:Y:S01]  /*f7e0*/  LDSM.16.MT88.4 R96, [R114+0x7000] ;  /* 0x007000007260783b */ /* 0x000fe20000004200 */
        /* <DEDUP_REMOVED lines=61> */
[--C-:B--2---:R-:W-:Y:S01]  /*fbc0*/  FFMA.FTZ R86, R9, UR4, -R104.reuse ;  /* 0x0000000409567c23 */ /* 0x104fe20008010868 */
[--C-:B------:R-:W-:Y:S02]  /*fbd0*/  FFMA.FTZ R100, R11, UR4, -R103.reuse ;  /* 0x000000040b647c23 */ /* 0x100fe40008010867 */
        /* <DEDUP_REMOVED lines=39> */
[--C-:B------:R-:W-:Y:S03]  /*fe50*/  FFMA.FTZ R108, R15, UR4, -R103.reuse ;  /* 0x000000040f6c7c23 */ /* 0x100fe60008010867 */
        /* <DEDUP_REMOVED lines=15> */
[----:B------:R-:W-:Y:S03]  /*ff50*/  LDSM.16.MT88.4 R76, [R114+0x6400] ;  /* 0x00640000724c783b */ /* 0x000fe60000004200 */
[----:B------:R-:W3:Y:S01]  /*ff60*/  MUFU.EX2 R100, R100 ;  /* 0x0000006400647308 */ /* 0x000ee20000000800 */
[----:B--2---:R-:W-:Y:S01]  /*ff70*/  F2FP.F16.F32.PACK_AB R82, R86, R7 ;  /* 0x000000075652723e */ /* 0x004fe200000000ff */
[--C-:B------:R-:W-:Y:S01]  /*ff80*/  FFMA.FTZ R109, R24, UR4, -R104.reuse ;  /* 0x00000004186d7c23 */ /* 0x100fe20008010868 */
[--C-:B------:R-:W-:Y:S01]  /*ff90*/  FFMA.FTZ R110, R25, UR4, -R104.reuse ;  /* 0x00000004196e7c23 */ /* 0x100fe20008010868 */
[--C-:B------:R-:W-:Y:S01]  /*ffa0*/  FFMA.FTZ R134, R26, UR4, -R103.reuse ;  /* 0x000000041a867c23 */ /* 0x100fe20008010867 */
[--C-:B------:R-:W-:Y:S01]  /*ffb0*/  FFMA.FTZ R111, R27, UR4, -R103.reuse ;  /* 0x000000041b6f7c23 */ /* 0x100fe20008010867 */
[----:B------:R-:W-:Y:S01]  /*ffc0*/  FFMA.FTZ R133, R32, UR4, -R104 ;  /* 0x0000000420857c23 */ /* 0x000fe20008010868 */
[----:B------:R-:W-:Y:S03]  /*ffd0*/  LDSM.16.MT88.4 R24, [R114+0x7800] ;  /* 0x007800007218783b */ /* 0x000fe60000004200 */
[----:B------:R-:W-:Y:S01]  /*ffe0*/  MUFU.EX2 R105, R105 ;  /* 0x0000006900697308 */ /* 0x000fe20000000800 */
[----:B------:R-:W-:Y:S01]  /*fff0*/  FFMA.FTZ R135, R34, UR4, -R103 ;  /* 0x0000000422877c23 */ /* 0x000fe20008010867 */
[----:B------:R-:W-:Y:S01]  /*10000*/  FFMA.FTZ R101, R84, R131, R101 ;  /* 0x0000008354657223 */ /* 0x000fe20000010065 */
[----:B------:R-:W-:Y:S01]  /*10010*/  FFMA.FTZ R102, R3, R132, R102 ;  /* 0x0000008403667223 */ /* 0x000fe20000010066 */
[----:B------:R-:W-:Y:S02]  /*10020*/  ISETP.GT.AND P0, PT, R123, 0x1, PT ;  /* 0x000000017b00780c */ /* 0x000fe40003f04270 */
[----:B------:R-:W-:Y:S01]  /*10030*/  MOV R85, R2 ;  /* 0x0000000200557202 */ /* 0x000fe20000000f00 */
[----:B------:R-:W-:Y:S03]  /*10040*/  FADD.FTZ R102, R6, R102 ;  /* 0x0000006606667221 */ /* 0x000fe60000010000 */
        /* <DEDUP_REMOVED lines=16> */
[----:B------:R-:W4:Y:S06]  /*10150*/  LDSM.16.MT88.4 R96, [R112+0x8000] ;  /* 0x008000007060783b */ /* 0x000f2c0000004200 */
[----:B------:R-:W-:Y:S10]  /*10160*/  MUFU.EX2 R111, R111 ;  /* 0x0000006f006f7308 */ /* 0x000ff40000000800 */
[----:B------:R-:W-:Y:S01]  /*10170*/  MUFU.EX2 R133, R133 ;  /* 0x0000008500857308 */ /* 0x000fe20000000800 */
[C---:B---3--:R-:W-:Y:S09]  /*10180*/  HMMA.16816.F32 R56, R80.reuse, R88, R56 ;  /* 0x000000585038723c */ /* 0x048ff20000001838 */
[----:B------:R-:W-:Y:S01]  /*10190*/  MUFU.EX2 R135, R135 ;  /* 0x0000008700877308 */ /* 0x000fe20000000800 */
[C---:B------:R-:W-:Y:S01]  /*101a0*/  HMMA.16816.F32 R60, R80.reuse, R90, R60 ;  /* 0x0000005a503c723c */ /* 0x040fe2000000183c */
[----:B------:R-:W3:Y:S05]  /*101b0*/  LDSM.16.MT88.4 R88, [R112+0x6400] ;  /* 0x006400007058783b */ /* 0x000eea0000004200 */
[C---:B-1----:R-:W-:Y:S03]  /*101c0*/  HMMA.16816.F32 R12, R80.reuse, R92, R12 ;  /* 0x0000005c500c723c */ /* 0x042fe6000000180c */
[----:B------:R-:W1:Y:S03]  /*101d0*/  MUFU.EX2 R92, R108 ;  /* 0x0000006c005c7308 */ /* 0x000e660000000800 */
[C---:B------:R-:W-:Y:S05]  /*101e0*/  HMMA.16816.F32 R64, R80.reuse, R94, R64 ;  /* 0x0000005e5040723c */ /* 0x040fea0000001840 */
[--C-:B------:R-:W-:Y:S01]  /*101f0*/  FFMA.FTZ R93, R16, UR4, -R104.reuse ;  /* 0x00000004105d7c23 */ /* 0x100fe20008010868 */
[C---:B----4-:R-:W-:Y:S05]  /*10200*/  HMMA.16816.F32 R68, R80.reuse, R96, R68 ;  /* 0x000000605044723c */ /* 0x050fea0000001844 */
[--C-:B------:R-:W-:Y:S01]  /*10210*/  FFMA.FTZ R94, R17, UR4, -R104.reuse ;  /* 0x00000004115e7c23 */ /* 0x100fe20008010868 */
[--C-:B------:R-:W-:Y:S01]  /*10220*/  FFMA.FTZ R95, R18, UR4, -R103.reuse ;  /* 0x00000004125f7c23 */ /* 0x100fe20008010867 */
[--C-:B------:R-:W-:Y:S01]  /*10230*/  FFMA.FTZ R96, R19, UR4, -R103.reuse ;  /* 0x0000000413607c23 */ /* 0x100fe20008010867 */
[----:B------:R-:W-:Y:S03]  /*10240*/  MUFU.EX2 R93, R93 ;  /* 0x0000005d005d7308 */ /* 0x000fe60000000800 */
[C---:B------:R-:W-:Y:S01]  /*10250*/  FMUL.FTZ R16, R84.reuse, R72 ;  /* 0x0000004854107220 */ /* 0x040fe20000410000 */
[----:B------:R-:W-:Y:S01]  /*10260*/  FMUL.FTZ R17, R84, R73 ;  /* 0x0000004954117220 */ /* 0x000fe20000410000 */
[C---:B------:R-:W-:Y:S01]  /*10270*/  FMUL.FTZ R18, R3.reuse, R74 ;  /* 0x0000004a03127220 */ /* 0x040fe20000410000 */
[----:B------:R-:W-:Y:S01]  /*10280*/  FMUL.FTZ R19, R3, R75 ;  /* 0x0000004b03137220 */ /* 0x000fe20000410000 */
[----:B--2---:R-:W-:Y:S03]  /*10290*/  F2FP.F16.F32.PACK_AB R72, R106, R105 ;  /* 0x000000696a48723e */ /* 0x004fe600000000ff */
[----:B------:R-:W2:Y:S01]  /*102a0*/  MUFU.EX2 R94, R94 ;  /* 0x0000005e005e7308 */ /* 0x000ea20000000800 */
[----:B-1----:R-:W-:Y:S01]  /*102b0*/  F2FP.F16.F32.PACK_AB R73, R92, R107 ;  /* 0x0000006b5c49723e */ /* 0x002fe200000000ff */
[----:B------:R-:W-:Y:S01]  /*102c0*/  FFMA.FTZ R97, R20, UR4, -R104 ;  /* 0x0000000414617c23 */ /* 0x000fe20008010868 */
[--C-:B------:R-:W-:Y:S01]  /*102d0*/  FFMA.FTZ R108, R23, UR4, -R103.reuse ;  /* 0x00000004176c7c23 */ /* 0x100fe20008010867 */
[----:B------:R-:W-:Y:S01]  /*102e0*/  F2FP.F16.F32.PACK_AB R23, R111, R134 ;  /* 0x000000866f17723e */ /* 0x000fe200000000ff */
[----:B------:R-:W-:Y:S01]  /*102f0*/  HMMA.16816.F32 R16, R80, R98, R16 ;  /* 0x000000625010723c */ /* 0x000fe20000001810 */
[----:B------:R-:W1:Y:S04]  /*10300*/  LDSM.16.MT88.4 R80, [R114+0x7400] ;  /* 0x007400007250783b */ /* 0x000e680000004200 */
[----:B------:R-:W-:Y:S01]  /*10310*/  MUFU.EX2 R95, R95 ;  /* 0x0000005f005f7308 */ /* 0x000fe20000000800 */
[----:B------:R-:W-:Y:S01]  /*10320*/  FADD.FTZ R107, R107, R100 ;  /* 0x000000646b6b7221 */ /* 0x000fe20000010000 */
[----:B------:R-:W-:Y:S01]  /*10330*/  IADD3 R3, R123, -0x1, RZ ;  /* 0xffffffff7b037810 */ /* 0x000fe20007ffe0ff */
[----:B------:R-:W-:Y:S03]  /*10340*/  FFMA.FTZ R98, R21, UR4, -R104 ;  /* 0x0000000415627c23 */ /* 0x000fe60008010868 */
[----:B------:R-:W-:Y:S04]  /*10350*/  FFMA.FTZ R99, R22, UR4, -R103 ;  /* 0x0000000416637c23 */ /* 0x000fe80008010867 */
[----:B------:R-:W4:Y:S01]  /*10360*/  MUFU.EX2 R96, R96 ;  /* 0x0000006000607308 */ /* 0x000f220000000800 */
[----:B--2---:R-:W-:Y:S01]  /*10370*/  F2FP.F16.F32.PACK_AB R74, R94, R93 ;  /* 0x0000005d5e4a723e */ /* 0x004fe200000000ff */
[----:B------:R-:W-:Y:S01]  /*10380*/  FADD.FTZ R92, R92, R107 ;  /* 0x0000006b5c5c7221 */ /* 0x000fe20000010000 */
[----:B------:R-:W-:Y:S02]  /*10390*/  F2FP.F16.F32.PACK_AB R22, R110, R109 ;  /* 0x0000006d6e16723e */ /* 0x000fe400000000ff */
[----:B------:R-:W-:Y:S02]  /*103a0*/  MOV R123, R3 ;  /* 0x00000003007b7202 */ /* 0x000fe40000000f00 */
[----:B------:R-:W-:Y:S03]  /*103b0*/  MOV R3, R0 ;  /* 0x0000000000037202 */ /* 0x000fe60000000f00 */
[----:B------:R-:W-:Y:S10]  /*103c0*/  MUFU.EX2 R97, R97 ;  /* 0x0000006100617308 */ /* 0x000ff40000000800 */
        /* <DEDUP_REMOVED lines=8> */
[----:B------:R-:W5:Y:S01]  /*10450*/  MUFU.EX2 R108, R108 ;  /* 0x0000006c006c7308 */ /* 0x000f620000000800 */
[----:B--2---:R-:W-:Y:S01]  /*10460*/  F2FP.F16.F32.PACK_AB R20, R98, R97 ;  /* 0x000000616214723e */ /* 0x004fe200000000ff */
[C---:B---3--:R-:W-:Y:S06]  /*10470*/  HMMA.16816.F32 R40, R72.reuse, R88, R40 ;  /* 0x000000584828723c */ /* 0x048fec0000001828 */
[C---:B------:R-:W-:Y:S01]  /*10480*/  HMMA.16816.F32 R44, R72.reuse, R90, R44 ;  /* 0x0000005a482c723c */ /* 0x040fe2000000182c */
[----:B------:R-:W2:Y:S05]  /*10490*/  LDSM.16.MT88.4 R88, [R114+0x8400] ;  /* 0x008400007258783b */ /* 0x000eaa0000004200 */
[C---:B-1----:R-:W-:Y:S05]  /*104a0*/  HMMA.16816.F32 R48, R72.reuse, R80, R48 ;  /* 0x000000504830723c */ /* 0x042fea0000001830 */
[C---:B-----5:R-:W-:Y:S01]  /*104b0*/  F2FP.F16.F32.PACK_AB R21, R108.reuse, R99 ;  /* 0x000000636c15723e */ /* 0x060fe200000000ff */
[C---:B------:R-:W-:Y:S01]  /*104c0*/  HMMA.16816.F32 R52, R72.reuse, R82, R52 ;  /* 0x000000524834723c */ /* 0x040fe20000001834 */
[----:B------:R-:W1:Y:S04]  /*104d0*/  LDSM.16.MT88.4 R80, [R112+0x8400] ;  /* 0x008400007050783b */ /* 0x000e680000004200 */
[----:B------:R-:W-:Y:S06]  /*104e0*/  FADD.FTZ R99, R99, R96 ;  /* 0x0000006063637221 */ /* 0x000fec0000010000 */
[----:B------:R-:W-:Y:S04]  /*104f0*/  FADD.FTZ R99, R108, R99 ;  /* 0x000000636c637221 */ /* 0x000fe80000010000 */
[----:B------:R-:W-:Y:S01]  /*10500*/  FADD.FTZ R134, R134, R99 ;  /* 0x0000006386867221 */ /* 0x000fe20000010000 */
[C---:B----4-:R-:W-:Y:S03]  /*10510*/  HMMA.16816.F32 R56, R72.reuse, R76, R56 ;  /* 0x0000004c4838723c */ /* 0x050fe60000001838 */
[----:B------:R-:W-:Y:S03]  /*10520*/  FADD.FTZ R111, R111, R134 ;  /* 0x000000866f6f7221 */ /* 0x000fe60000010000 */
[C---:B------:R-:W-:Y:S01]  /*10530*/  HMMA.16816.F32 R60, R72.reuse, R78, R60 ;  /* 0x0000004e483c723c */ /* 0x040fe2000000183c */
[----:B------:R-:W3:Y:S05]  /*10540*/  LDSM.16.MT88.4 R76, [R114+0x6800] ;  /* 0x00680000724c783b */ /* 0x000eea0000004200 */
[C---:B--2---:R-:W-:Y:S06]  /*10550*/  HMMA.16816.F32 R12, R72.reuse, R88, R12 ;  /* 0x00000058480c723c */ /* 0x044fec000000180c */
[C---:B------:R-:W-:Y:S01]  /*10560*/  HMMA.16816.F32 R64, R72.reuse, R90, R64 ;  /* 0x0000005a4840723c */ /* 0x040fe20000001840 */
[----:B------:R-:W2:Y:S05]  /*10570*/  LDSM.16.MT88.4 R88, [R112+0x6800] ;  /* 0x006800007058783b */ /* 0x000eaa0000004200 */
[C---:B-1----:R-:W-:Y:S06]  /*10580*/  HMMA.16816.F32 R68, R72.reuse, R80, R68 ;  /* 0x000000504844723c */ /* 0x042fec0000001844 */
[----:B------:R-:W-:Y:S01]  /*10590*/  HMMA.16816.F32 R16, R72, R82, R16 ;  /* 0x000000524810723c */ /* 0x000fe20000001810 */
[----:B------:R-:W1:Y:S05]  /*105a0*/  LDSM.16.MT88.4 R72, [R112+0x7800] ;  /* 0x007800007048783b */ /* 0x000e6a0000004200 */
[C---:B---3--:R-:W-:Y:S06]  /*105b0*/  HMMA.16816.F32 R8, R20.reuse, R76, R8 ;  /* 0x0000004c1408723c */ /* 0x048fec0000001808 */
[C---:B------:R-:W-:Y:S01]  /*105c0*/  HMMA.16816.F32 R36, R20.reuse, R78, R36 ;  /* 0x0000004e1424723c */ /* 0x040fe20000001824 */
[----:B------:R-:W3:Y:S05]  /*105d0*/  LDSM.16.MT88.4 R76, [R114+0x8800] ;  /* 0x00880000724c783b */ /* 0x000eea0000004200 */
[C---:B--2---:R-:W-:Y:S06]  /*105e0*/  HMMA.16816.F32 R40, R20.reuse, R88, R40 ;  /* 0x000000581428723c */ /* 0x044fec0000001828 */
[C---:B------:R-:W-:Y:S05]  /*105f0*/  HMMA.16816.F32 R44, R20.reuse, R90, R44 ;  /* 0x0000005a142c723c */ /* 0x040fea000000182c */
[--C-:B------:R-:W-:Y:S01]  /*10600*/  FFMA.FTZ R88, R28, UR4, -R104.reuse ;  /* 0x000000041c587c23 */ /* 0x100fe20008010868 */
[C---:B------:R-:W-:Y:S05]  /*10610*/  HMMA.16816.F32 R48, R20.reuse, R24, R48 ;  /* 0x000000181430723c */ /* 0x040fea0000001830 */
[--C-:B------:R-:W-:Y:S01]  /*10620*/  FFMA.FTZ R89, R29, UR4, -R104.reuse ;  /* 0x000000041d597c23 */ /* 0x100fe20008010868 */
[C---:B------:R-:W-:Y:S01]  /*10630*/  HMMA.16816.F32 R52, R20.reuse, R26, R52 ;  /* 0x0000001a1434723c */ /* 0x040fe20000001834 */
[----:B------:R-:W2:Y:S01]  /*10640*/  LDSM.16.MT88.4 R24, [R112+0x8800] ;  /* 0x008800007018783b */ /* 0x000ea20000004200 */
[----:B------:R-:W-:Y:S03]  /*10650*/  MUFU.EX2 R88, R88 ;  /* 0x0000005800587308 */ /* 0x000fe60000000800 */
[--C-:B------:R-:W-:Y:S01]  /*10660*/  FFMA.FTZ R90, R30, UR4, -R103.reuse ;  /* 0x000000041e5a7c23 */ /* 0x100fe20008010867 */
[C---:B-1----:R-:W-:Y:S06]  /*10670*/  HMMA.16816.F32 R56, R20.reuse, R72, R56 ;  /* 0x000000481438723c */ /* 0x042fec0000001838 */
[----:B------:R-:W1:Y:S01]  /*10680*/  MUFU.EX2 R89, R89 ;  /* 0x0000005900597308 */ /* 0x000e620000000800 */
[--C-:B------:R-:W-:Y:S01]  /*10690*/  FFMA.FTZ R91, R31, UR4, -R103.reuse ;  /* 0x000000041f5b7c23 */ /* 0x100fe20008010867 */
[C---:B------:R-:W-:Y:S01]  /*106a0*/  HMMA.16816.F32 R60, R20.reuse, R74, R60 ;  /* 0x0000004a143c723c */ /* 0x040fe2000000183c */
[----:B------:R-:W4:Y:S02]  /*106b0*/  LDSM.16.MT88.4 R28, [R114+0x6c00] ;  /* 0x006c0000721c783b */ /* 0x000f240000004200 */
[----:B------:R-:W-:Y:S03]  /*106c0*/  FFMA.FTZ R104, R33, UR4, -R104 ;  /* 0x0000000421687c23 */ /* 0x000fe60008010868 */
[C---:B---3--:R-:W-:Y:S02]  /*106d0*/  HMMA.16816.F32 R12, R20.reuse, R76, R12 ;  /* 0x0000004c140c723c */ /* 0x048fe4000000180c */
[----:B------:R-:W-:Y:S03]  /*106e0*/  MUFU.EX2 R90, R90 ;  /* 0x0000005a005a7308 */ /* 0x000fe60000000800 */
[----:B------:R-:W-:Y:S01]  /*106f0*/  FFMA.FTZ R103, R35, UR4, -R103 ;  /* 0x0000000423677c23 */ /* 0x000fe20008010867 */
[C---:B------:R-:W-:Y:S01]  /*10700*/  HMMA.16816.F32 R64, R20.reuse, R78, R64 ;  /* 0x0000004e1440723c */ /* 0x040fe20000001840 */
[----:B------:R-:W3:Y:S05]  /*10710*/  LDSM.16.MT88.4 R32, [R112+0x6c00] ;  /* 0x006c00007020783b */ /* 0x000eea0000004200 */
[----:B------:R-:W5:Y:S01]  /*10720*/  MUFU.EX2 R91, R91 ;  /* 0x0000005b005b7308 */ /* 0x000f620000000800 */
[----:B-1----:R-:W-:Y:S02]  /*10730*/  F2FP.F16.F32.PACK_AB R72, R89, R88 ;  /* 0x000000585948723e */ /* 0x002fe400000000ff */
[----:B------:R-:W1:Y:S07]  /*10740*/  LDSM.16.MT88.4 R76, [R114+0x7c00] ;  /* 0x007c0000724c783b */ /* 0x000e6e0000004200 */
[----:B------:R-:W4:Y:S01]  /*10750*/  MUFU.EX2 R104, R104 ;  /* 0x0000006800687308 */ /* 0x000f220000000800 */
[C---:B--2---:R-:W-:Y:S09]  /*10760*/  HMMA.16816.F32 R68, R20.reuse, R24, R68 ;  /* 0x000000181444723c */ /* 0x044ff20000001844 */
[----:B------:R-:W2:Y:S02]  /*10770*/  MUFU.EX2 R84, R103 ;  /* 0x0000006700547308 */ /* 0x000ea40000000800 */
[C---:B-----5:R-:W-:Y:S01]  /*10780*/  F2FP.F16.F32.PACK_AB R73, R91.reuse, R90 ;  /* 0x0000005a5b49723e */ /* 0x060fe200000000ff */
[----:B------:R-:W-:Y:S01]  /*10790*/  FADD.FTZ R90, R90, R111 ;  /* 0x0000006f5a5a7221 */ /* 0x000fe20000010000 */
[----:B------:R-:W-:Y:S01]  /*107a0*/  HMMA.16816.F32 R16, R20, R26, R16 ;  /* 0x0000001a1410723c */ /* 0x000fe20000001810 */
[----:B------:R-:W5:Y:S02]  /*107b0*/  LDSM.16.MT88.4 R20, [R112+0x7c00] ;  /* 0x007c00007014783b */ /* 0x000f640000004200 */
[----:B----4-:R-:W-:Y:S01]  /*107c0*/  F2FP.F16.F32.PACK_AB R74, R104, R133 ;  /* 0x00000085684a723e */ /* 0x010fe200000000ff */
[----:B------:R-:W-:Y:S05]  /*107d0*/  FADD.FTZ R90, R91, R90 ;  /* 0x0000005a5b5a7221 */ /* 0x000fea0000010000 */
[----:B------:R-:W-:Y:S02]  /*107e0*/  LDSM.16.MT88.4 R24, [R112+0x8c00] ;  /* 0x008c00007018783b */ /* 0x000fe40000004200 */
[C---:B--2---:R-:W-:Y:S01]  /*107f0*/  F2FP.F16.F32.PACK_AB R75, R84.reuse, R135 ;  /* 0x00000087544b723e */ /* 0x044fe200000000ff */
[----:B------:R-:W-:Y:S04]  /*10800*/  FADD.FTZ R135, R135, R90 ;  /* 0x0000005a87877221 */ /* 0x000fe80000010000 */
[----:B------:R-:W-:Y:S02]  /*10810*/  FADD.FTZ R132, R84, R135 ;  /* 0x0000008754847221 */ /* 0x000fe40000010000 */
[C---:B------:R-:W-:Y:S01]  /*10820*/  HMMA.16816.F32 R80, R72.reuse, R28, R8 ;  /* 0x0000001c4850723c */ /* 0x040fe20000001808 */
[----:B------:R-:W2:Y:S05]  /*10830*/  LDSM.16.MT88.4 R8, [R114+0x8c00] ;  /* 0x008c00007208783b */ /* 0x000eaa0000004200 */
        /* <DEDUP_REMOVED lines=9> */
[----:B------:R-:W-:Y:S01]  /*108d0*/  FADD.FTZ R106, R106, R105 ;  /* 0x000000696a6a7221 */ /* 0x000fe20000010000 */
[C---:B-----5:R-:W-:Y:S05]  /*108e0*/  HMMA.16816.F32 R56, R72.reuse, R20, R56 ;  /* 0x000000144838723c */ /* 0x060fea0000001838 */
        /* <DEDUP_REMOVED lines=14> */
[----:B------:R-:W-:Y:S01]  /*109d0*/  FADD.FTZ R131, R104, R131 ;  /* 0x0000008368837221 */ /* 0x000fe20000010000 */
[----:B------:R-:W-:Y:S06]  /*109e0*/  @P0 BRA `(.L_x_5187) ;  /* 0xffffffdc00a80947 */ /* 0x000fec000383ffff */
.L_x_5183:
        /* <DEDUP_REMOVED lines=169> */
.L_x_5188:
[----:B------:R-:W1:Y:S01]  /*11480*/  S2R R2, SR_CTAID.Z ;  /* 0x0000000000027919 */ /* 0x000e620000002700 */
[----:B------:R-:W1:Y:S01]  /*11490*/  LDC R5, c[0x0][0x270] ;  /* 0x00009c00ff057b82 */ /* 0x000e620000000800 */
[----:B------:R-:W1:Y:S07]  /*114a0*/  S2R R15, SR_CTAID.Y ;  /* 0x00000000000f7919 */ /* 0x000e6e0000002600 */
[----:B------:R-:W2:Y:S01]  /*114b0*/  LDC R0, c[0x0][0x2c4] ;  /* 0x0000b100ff007b82 */ /* 0x000ea20000000800 */
[----:B-1----:R-:W-:-:S04]  /*114c0*/  IMAD R5, R15, R5, R2 ;  /* 0x000000050f057224 */ /* 0x002fc800078e0202 */
[----:B--2---:R-:W-:-:S07]  /*114d0*/  IMAD R0, R5, R0, RZ ;  /* 0x0000000005007224 */ /* 0x004fce00078e02ff */
.L_x_5189:
        /* <DEDUP_REMOVED lines=25> */
.L_x_5191:
[----:B------:R-:W-:Y:S05]  /*11670*/  BSYNC B0 ;  /* 0x0000000000007941 */ /* 0x000fea0003800000 */
.L_x_5190:
        /* <DEDUP_REMOVED lines=51> */
.L_x_5193:
[----:B------:R-:W-:Y:S05]  /*119b0*/  BSYNC B0 ;  /* 0x0000000000007941 */ /* 0x000fea0003800000 */
.L_x_5192:
        /* <DEDUP_REMOVED lines=16> */
.L_x_5194:
        /* <DEDUP_REMOVED lines=12> */
.L_x_6294:


//--------------------- .text._ZN5flash24flash_fwd_splitkv_kernelI23Flash_fwd_kernel_traitsILi96ELi64ELi64ELi4ELb0ELb0EN7cutlass6half_tE19Flash_kernel_traitsILi96ELi64ELi64ELi4ES3_EELb1ELb0ELb0ELb0ELb1ELb1ELb0ELb1EEEvNS_16Flash_fwd_paramsE --------------------------
	.section	.text._ZN5flash24flash_fwd_splitkv_kernelI23Flash_fwd_kernel_traitsILi96ELi64ELi64ELi4ELb0ELb0EN7cutlass6half_tE19Flash_kernel_traitsILi96ELi64ELi64ELi4ES3_EELb1ELb0ELb0ELb0ELb1ELb1ELb0ELb1EEEvNS_16Flash_fwd_paramsE,"ax",@progbits
	.align	128
        .global         _ZN5flash24flash_fwd_splitkv_kernelI23Flash_fwd_kernel_traitsILi96ELi64ELi64ELi4ELb0ELb0EN7cutlass6half_tE19Flash_kernel_traitsILi96ELi64ELi64ELi4ES3_EELb1ELb0ELb0ELb0ELb1ELb1ELb0ELb1EEEvNS_16Flash_fwd_paramsE
        .type           _ZN5flash24flash_fwd_splitkv_kernelI23Flash_fwd_kernel_traitsILi96ELi64ELi64ELi4ELb0ELb0EN7cutlass6half_tE19Flash_kernel_traitsILi96ELi64ELi64ELi4ES3_EELb1ELb0ELb0ELb0ELb1ELb1ELb0ELb1EEEvNS_16Flash_fwd_paramsE,@function
        .size           _ZN5flash24flash_fwd_splitkv_kernelI23Flash_fwd_kernel_traitsILi96ELi64ELi64ELi4ELb0ELb0EN7cutlass6half_tE19Flash_kernel_traitsILi96ELi64ELi64ELi4ES3_EELb1ELb0ELb0ELb0ELb1ELb1ELb0ELb1EEEvNS_16Flash_fwd_paramsE,(.L_x_6295 - _ZN5flash24flash_fwd_splitkv_kernelI23Flash_fwd_kernel_traitsILi96ELi64ELi64ELi4ELb0ELb0EN7cutlass6half_tE19Flash_kernel_traitsILi96ELi64ELi64ELi4ES3_EELb1ELb0ELb0ELb0ELb1ELb1ELb0ELb1EEEvNS_16Flash_fwd_paramsE)
        .other          _ZN5flash24flash_fwd_splitkv_kernelI23Flash_fwd_kernel_traitsILi96ELi64ELi64ELi4ELb0ELb0EN7cutlass6half_tE19Flash_kernel_traitsILi96ELi64ELi64ELi4ES3_EELb1ELb0ELb0ELb0ELb1ELb1ELb0ELb1EEEvNS_16Flash_fwd_paramsE,@"STO_CUDA_ENTRY STV_DEFAULT"
_ZN5flash24flash_fwd_splitkv_kernelI23Flash_fwd_kernel_traitsILi96ELi64ELi64ELi4ELb0ELb0EN7cutlass6half_tE19Flash_kernel_traitsILi96ELi64ELi64ELi4ES3_EELb1ELb0ELb0ELb0ELb1ELb1ELb0ELb1EEEvNS_16Flash_fwd_paramsE:
.text._ZN5flash24flash_fwd_splitkv_kernelI23Flash_fwd_kernel_traitsILi96ELi64ELi64ELi4ELb0ELb0EN7cutlass6half_tE19Flash_kernel_traitsILi96ELi64ELi64ELi4ES3_EELb1ELb0ELb0ELb0ELb1ELb1ELb0ELb1EEEvNS_16Flash_fwd_paramsE:
        /* <DEDUP_REMOVED lines=41> */
.L_x_5195:
[----:B------:R-:W1:Y:S02]  /*0290*/  LDC R67, c[0x0][0x2c8] ;  /* 0x0000b200ff437b82 */ /* 0x000e640000000800 */
.L_x_5196:
        /* <DEDUP_REMOVED lines=50> */
[----:B------:R-:W-:-:S05]  /*05c0*/  IMAD.SHL.U32 R8, R8, 0x8, RZ ;  /* 0x0000000808087824 */ /* 0x000fca00078e00ff */
[----:B------:R-:W-:-:S03]  /*05d0*/  SHF.R.S32.HI R9, RZ, 0x1f, R8 ;  /* 0x0000001fff097819 */ /* 0x000fc60000011408 */
[----:B-1----:R-:W-:-:S04]  /*05e0*/  IMAD.WIDE.U32 R8, R57, R4, R8 ;  /* 0x0000000439087225 */ /* 0x002fc800078e0008 */
[----:B--2---:R-:W-:Y:S02]  /*05f0*/  @!P0 IMAD R6, R11, R2, RZ ;  /* 0x000000020b068224 */ /* 0x004fe400078e02ff */
[----:B------:R-:W-:-:S04]  /*0600*/  @P0 IMAD.WIDE.U32 R10, R119, R4, RZ ;  /* 0x00000004770a0225 */ /* 0x000fc800078e00ff */
[C---:B------:R-:W-:Y:S02]  /*0610*/  @!P0 IMAD R3, R27.reuse, R3, R6 ;  /* 0x000000031b038224 */ /* 0x040fe400078e0206 */
[----:B------:R-:W-:Y:S01]  /*0620*/  @!P0 IMAD.WIDE.U32 R6, R27, R2, RZ ;  /* 0x000000021b068225 */ /* 0x000fe200078e00ff */
[----:B------:R-:W-:-:S03]  /*0630*/  SHF.R.S32.HI R2, RZ, 0x1f, R94 ;  /* 0x0000001fff027819 */ /* 0x000fc6000001145e */
[-C--:B------:R-:W-:Y:S01]  /*0640*/  @P0 IMAD R119, R119, R5.reuse, R11 ;  /* 0x0000000577770224 */ /* 0x080fe200078e020b */
[----:B------:R-:W-:Y:S01]  /*0650*/  @!P0 MOV R10, R6 ;  /* 0x00000006000a8202 */ /* 0x000fe20000000f00 */
[----:B------:R-:W-:Y:S01]  /*0660*/  @!P0 IMAD.IADD R119, R7, 0x1, R3 ;  /* 0x0000000107778824 */ /* 0x000fe200078e0203 */
[----:B------:R-:W-:Y:S02]  /*0670*/  SHF.R.S32.HI R3, RZ, 0x1f, R57 ;  /* 0x0000001fff037819 */ /* 0x000fe40000011439 */
[----:B------:R-:W-:Y:S02]  /*0680*/  SHF.R.S32.HI R7, RZ, 0x2, R0 ;  /* 0x00000002ff077819 */ /* 0x000fe40000011400 */
[----:B------:R-:W-:Y:S01]  /*0690*/  IADD3 R10, P0, R10, R8, RZ ;  /* 0x000000080a0a7210 */ /* 0x000fe20007f1e0ff */
[----:B------:R-:W-:Y:S01]  /*06a0*/  IMAD R6, R3, R4, RZ ;  /* 0x0000000403067224 */ /* 0x000fe200078e02ff */
[CC--:B------:R-:W-:Y:S01]  /*06b0*/  ISETP.GE.AND P1, PT, R7.reuse, R118.reuse, PT ;  /* 0x000000760700720c */ /* 0x0c0fe20003f26270 */
[----:B------:R-:W-:Y:S01]  /*06c0*/  IMAD R3, R2, UR4, RZ ;  /* 0x0000000402037c24 */ /* 0x000fe2000f8e02ff */
[----:B------:R-:W-:Y:S01]  /*06d0*/  ISETP.GE.OR P3, PT, R7, R118, P4 ;  /* 0x000000760700720c */ /* 0x000fe20002766670 */
[----:B------:R-:W-:-:S02]  /*06e0*/  IMAD R6, R57, R5, R6 ;  /* 0x0000000539067224 */ /* 0x000fc400078e0206 */
        /* <DEDUP_REMOVED lines=20> */
.L_x_5199:
[----:B------:R-:W-:Y:S05]  /*0830*/  BSYNC B0 ;  /* 0x0000000000007941 */ /* 0x000fea0003800000 */
.L_x_5198:
        /* <DEDUP_REMOVED lines=15> */
.L_x_5201:
[----:B------:R-:W-:Y:S05]  /*0930*/  BSYNC B0 ;  /* 0x0000000000007941 */ /* 0x000fea0003800000 */
.L_x_5200:
        /* <DEDUP_REMOVED lines=11> */
.L_x_5197:
        /* <DEDUP_REMOVED lines=22> */
.L_x_5202:
[----:B------:R-:W-:Y:S05]  /*0b50*/  @!P2 BRA `(.L_x_5203) ;  /* 0x000000040040a947 */ /* 0x000fea0003800000 */
[----:B------:R-:W2:Y:S01]  /*0b60*/  LDC R15, c[0x0][0x380] ;  /* 0x0000e000ff0f7b82 */ /* 0x000ea20000000800 */
[----:B------:R-:W-:Y:S01]  /*0b70*/  LEA R0, R85, 0xffffffc0, 0x6 ;  /* 0xffffffc055007811 */ /* 0x000fe200078e30ff */
[----:B------:R-:W-:-:S06]  /*0b80*/  ULDC.64 UR4, c[0x0][0x230] ;  /* 0x00008c0000047ab9 */ /* 0x000fcc0000000a00 */
[----:B------:R-:W3:Y:S01]  /*0b90*/  LDC R9, c[0x0][0x278] ;  /* 0x00009e00ff097b82 */ /* 0x000ee20000000800 */
        /* <DEDUP_REMOVED lines=56> */
[----:B---3--:R-:W-:Y:S02]  /*0f20*/  IMAD R7, R7, R2, RZ ;  /* 0x0000000207077224 */ /* 0x008fe400078e02ff */
[C---:B------:R-:W-:Y:S01]  /*0f30*/  IMAD R10, R6.reuse, UR5, R17 ;  /* 0x00000005060a7c24 */ /* 0x040fe2000f8e0211 */
[----:B------:R-:W-:Y:S01]  /*0f40*/  SHF.R.S32.HI R17, RZ, 0x1f, R21 ;  /* 0x0000001fff117819 */ /* 0x000fe20000011415 */
[----:B------:R-:W-:Y:S01]  /*0f50*/  ULDC.64 UR4, c[0x0][0x260] ;  /* 0x0000980000047ab9 */ /* 0x000fe20000000a00 */
[----:B------:R-:W-:Y:S02]  /*0f60*/  IMAD R3, R6, R3, R7 ;  /* 0x0000000306037224 */ /* 0x000fe400078e0207 */
[----:B------:R-:W-:Y:S01]  /*0f70*/  IADD3 R15, R15, R10, RZ ;  /* 0x0000000a0f0f7210 */ /* 0x000fe20007ffe0ff */
[----:B-1----:R-:W-:-:S02]  /*0f80*/  IMAD R10, R17, R4, RZ ;  /* 0x00000004110a7224 */ /* 0x002fc400078e02ff */
[----:B------:R-:W-:-:S04]  /*0f90*/  IMAD.WIDE.U32 R6, R6, R2, RZ ;  /* 0x0000000206067225 */ /* 0x000fc800078e00ff */
[C---:B------:R-:W-:Y:S01]  /*0fa0*/  IMAD.WIDE.U32 R22, R21.reuse, R4, R14 ;  /* 0x0000000415167225 */ /* 0x040fe200078e000e */
[----:B------:R-:W-:Y:S02]  /*0fb0*/  SHF.R.S32.HI R15, RZ, 0x1f, R8 ;  /* 0x0000001fff0f7819 */ /* 0x000fe40000011408 */
[----:B------:R-:W-:Y:S01]  /*0fc0*/  MOV R14, R6 ;  /* 0x00000006000e7202 */ /* 0x000fe20000000f00 */
[----:B------:R-:W-:Y:S02]  /*0fd0*/  IMAD R9, R21, R5, R10 ;  /* 0x0000000515097224 */ /* 0x000fe400078e020a */
[----:B------:R-:W-:Y:S02]  /*0fe0*/  IMAD.IADD R25, R7, 0x1, R3 ;  /* 0x0000000107197824 */ /* 0x000fe400078e0203 */
[----:B------:R-:W-:Y:S02]  /*0ff0*/  IMAD.IADD R23, R23, 0x1, R9 ;  /* 0x0000000117177824 */ /* 0x000fe400078e0209 */
[----:B------:R-:W-:-:S02]  /*1000*/  IMAD R9, R15, UR4, RZ ;  /* 0x000000040f097c24 */ /* 0x000fc4000f8e02ff */
[----:B------:R-:W-:-:S04]  /*1010*/  IMAD.WIDE.U32 R22, R8, UR4, R22 ;  /* 0x0000000408167c25 */ /* 0x000fc8000f8e0016 */
[----:B------:R-:W-:Y:S01]  /*1020*/  IMAD R9, R8, UR5, R9 ;  /* 0x0000000508097c24 */ /* 0x000fe2000f8e0209 */
[----:B------:R-:W-:-:S04]  /*1030*/  MOV R10, R22 ;  /* 0x00000016000a7202 */ /* 0x000fc80000000f00 */
[----:B------:R-:W-:Y:S01]  /*1040*/  IADD3 R23, R23, R9, RZ ;  /* 0x0000000917177210 */ /* 0x000fe20007ffe0ff */
[----:B------:R-:W-:Y:S06]  /*1050*/  BRA `(.L_x_5204) ;  /* 0x0000000400487947 */ /* 0x000fec0003800000 */
.L_x_5203:
[----:B------:R-:W1:Y:S01]  /*1060*/  LDC R15, c[0x0][0x278] ;  /* 0x00009e00ff0f7b82 */ /* 0x000e620000000800 */
[----:B------:R-:W-:-:S13]  /*1070*/  ISETP.NE.AND P4, PT, R21, -0x1, PT ;  /* 0xffffffff1500780c */ /* 0x000fda0003f85270 */
[----:B------:R-:W-:Y:S01]  /*1080*/  @P4 IMAD.IADD R22, R12, 0x1, R21 ;  /* 0x000000010c164824 */ /* 0x000fe200078e0215 */
[----:B-1----:R-:W-:-:S04]  /*1090*/  IABS R3, R15 ;  /* 0x0000000f00037213 */ /* 0x002fc80000000000 */
[----:B------:R-:W1:Y:S08]  /*10a0*/  I2F.RP R6, R3 ;  /* 0x0000000300067306 */ /* 0x000e700000209400 */
[----:B-1----:R-:W1:Y:S02]  /*10b0*/  MUFU.RCP R4, R6 ;  /* 0x0000000600047308 */ /* 0x002e640000001000 */
[----:B-1----:R-:W-:Y:S01]  /*10c0*/  VIADD R4, R4, 0xffffffe ;  /* 0x0ffffffe04047836 */ /* 0x002fe20000000000 */
[----:B------:R-:W1:Y:S05]  /*10d0*/  @P4 LDC.64 R6, c[0x0][0x250] ;  /* 0x00009400ff064b82 */ /* 0x000e6a0000000a00 */
[----:B------:R-:W2:Y:S02]  /*10e0*/  F2I.FTZ.U32.TRUNC.NTZ R5, R4 ;  /* 0x0000000400057305 */ /* 0x000ea4000021f000 */
[----:B--2---:R-:W-:Y:S01]  /*10f0*/  IMAD.MOV R0, RZ, RZ, -R5 ;  /* 0x000000ffff007224 */ /* 0x004fe200078e0a05 */
[----:B------:R-:W-:-:S03]  /*1100*/  MOV R4, RZ ;  /* 0x000000ff00047202 */ /* 0x000fc60000000f00 */
[----:B------:R-:W-:Y:S01]  /*1110*/  IMAD R2, R0, R3, RZ ;  /* 0x0000000300027224 */ /* 0x000fe200078e02ff */
[----:B------:R-:W-:-:S03]  /*1120*/  IABS R0, R94 ;  /* 0x0000005e00007213 */ /* 0x000fc60000000000 */
[----:B------:R-:W-:-:S04]  /*1130*/  IMAD.HI.U32 R5, R5, R2, R4 ;  /* 0x0000000205057227 */ /* 0x000fc800078e0004 */
[----:B------:R-:W-:-:S04]  /*1140*/  IMAD.MOV.U32 R2, RZ, RZ, R0 ;  /* 0x000000ffff027224 */ /* 0x000fc800078e0000 */
[----:B------:R-:W-:Y:S02]  /*1150*/  IMAD.HI.U32 R16, R5, R2, RZ ;  /* 0x0000000205107227 */ /* 0x000fe400078e00ff */
[----:B------:R-:W2:Y:S02]  /*1160*/  @P4 LDC.64 R4, c[0x0][0x248] ;  /* 0x00009200ff044b82 */ /* 0x000ea40000000a00 */
[----:B------:R-:W-:-:S04]  /*1170*/  IMAD.MOV R0, RZ, RZ, -R16 ;  /* 0x000000ffff007224 */ /* 0x000fc800078e0a10 */
[----:B------:R-:W-:-:S05]  /*1180*/  IMAD R0, R3, R0, R2 ;  /* 0x0000000003007224 */ /* 0x000fca00078e0202 */
[----:B------:R-:W-:-:S13]  /*1190*/  ISETP.GT.U32.AND P0, PT, R3, R0, PT ;  /* 0x000000000300720c */ /* 0x000fda0003f04070 */
[----:B------:R-:W-:Y:S01]  /*11a0*/  @!P0 IADD3 R0, R0, -R3, RZ ;  /* 0x8000000300008210 */ /* 0x000fe20007ffe0ff */
[----:B--2---:R-:W-:Y:S01]  /*11b0*/  @P4 IMAD R9, R22, R5, RZ ;  /* 0x0000000516094224 */ /* 0x004fe200078e02ff */
[----:B------:R-:W-:Y:S01]  /*11c0*/  @!P0 IADD3 R16, R16, 0x1, RZ ;  /* 0x0000000110108810 */ /* 0x000fe20007ffe0ff */
[----:B------:R-:W-:Y:S01]  /*11d0*/  @P4 IMAD.WIDE.U32 R22, R22, R4, RZ ;  /* 0x0000000416164225 */ /* 0x000fe200078e00ff */
[----:B------:R-:W-:Y:S02]  /*11e0*/  ISETP.GE.U32.AND P3, PT, R0, R3, PT ;  /* 0x000000030000720c */ /* 0x000fe40003f66070 */
[----:B------:R-:W2:Y:S01]  /*11f0*/  LDC.64 R2, c[0x0][0x260] ;  /* 0x00009800ff027b82 */ /* 0x000ea20000000a00 */
        /* <DEDUP_REMOVED lines=23> */
.L_x_5205:
        /* <DEDUP_REMOVED lines=33> */
.L_x_5204:
[----:B------:R1:W5:Y:S01]  /*1580*/  @P5 LDG.E R9, desc[UR6][R96.64] ;  /* 0x0000000660095981 */ /* 0x000362000c1e1900 */
[----:B------:R-:W-:Y:S01]  /*1590*/  ISETP.NE.AND P0, PT, R119, -0x1, PT ;  /* 0xffffffff7700780c */ /* 0x000fe20003f05270 */
[----:B------:R-:W2:Y:S01]  /*15a0*/  LDC.64 R6, c[0x0][0x240] ;  /* 0x00009000ff067b82 */ /* 0x000ea20000000a00 */
[----:B------:R-:W-:Y:S01]  /*15b0*/  SHF.R.S32.HI R64, RZ, 0x1f, R55 ;  /* 0x0000001fff407819 */ /* 0x000fe20000011437 */
[----:B------:R-:W-:Y:S01]  /*15c0*/  ULDC.64 UR4, c[0x0][0x268] ;  /* 0x00009a0000047ab9 */ /* 0x000fe20000000a00 */
[----:B------:R-:W-:Y:S01]  /*15d0*/  SHF.R.S32.HI R76, RZ, 0x1f, R67 ;  /* 0x0000001fff4c7819 */ /* 0x000fe20000011443 */
[----:B------:R-:W-:Y:S01]  /*15e0*/  IMAD.MOV.U32 R44, RZ, RZ, 0x10 ;  /* 0x00000010ff2c7424 */ /* 0x000fe200078e00ff */
[-C--:B------:R-:W-:Y:S01]  /*15f0*/  LEA.HI R33, R64, R55.reuse, RZ, 0x2 ;  /* 0x0000003740217211 */ /* 0x080fe200078f10ff */
        /* <DEDUP_REMOVED lines=9> */
[----:B------:R-:W-:Y:S01]  /*1690*/  SHF.R.S32.HI R93, RZ, 0x1f, R92 ;  /* 0x0000001fff5d7819 */ /* 0x000fe2000001145c */
[----:B------:R-:W-:Y:S01]  /*16a0*/  IMAD.SHL.U32 R31, R60, 0x40, RZ ;  /* 0x000000403c1f7824 */ /* 0x000fe200078e00ff */
[----:B------:R-:W-:Y:S02]  /*16b0*/  LEA.HI R33, R33, R92, RZ, 0x1 ;  /* 0x0000005c21217211 */ /* 0x000fe400078f08ff */
[----:B------:R-:W-:Y:S01]  /*16c0*/  SHF.R.S32.HI R76, RZ, 0x6, R76 ;  /* 0x00000006ff4c7819 */ /* 0x000fe2000001144c */
[----:B------:R-:W-:Y:S01]  /*16d0*/  IMAD.WIDE R28, R19, 0x40, R92 ;  /* 0x00000040131c7825 */ /* 0x000fe200078e025c */
[----:B------:R-:W-:-:S02]  /*16e0*/  LOP3.LUT R33, R33, 0x7fffffe, RZ, 0xc0, !PT ;  /* 0x07fffffe21217812 */ /* 0x000fc400078ec0ff */
[----:B------:R-:W-:Y:S01]  /*16f0*/  LOP3.LUT R31, R31, 0xc0, RZ, 0xc0, !PT ;  /* 0x000000c01f1f7812 */ /* 0x000fe200078ec0ff */
[C---:B--2--5:R-:W-:Y:S01]  /*1700*/  @P0 IMAD.WIDE.U32 R26, R119.reuse, R6, RZ ;  /* 0x00000006771a0225 */ /* 0x064fe200078e00ff */
[C---:B------:R-:W-:Y:S02]  /*1710*/  LEA.HI R19, R64.reuse, R55, RZ, 0x5 ;  /* 0x0000003740137211 */ /* 0x040fe400078f28ff */
[----:B------:R-:W-:Y:S01]  /*1720*/  SHF.R.U32.HI R20, RZ, 0x3, R31 ;  /* 0x00000003ff147819 */ /* 0x000fe2000001161f */
[----:B------:R-:W-:Y:S01]  /*1730*/  @P0 IMAD R27, R119, R7, R27 ;  /* 0x00000007771b0224 */ /* 0x000fe200078e021b */
[----:B------:R-:W-:Y:S01]  /*1740*/  SHF.R.S32.HI R19, RZ, 0x5, R19 ;  /* 0x00000005ff137819 */ /* 0x000fe20000011413 */
[----:B------:R-:W-:Y:S01]  /*1750*/  @P0 IMAD.MOV.U32 R16, RZ, RZ, R26 ;  /* 0x000000ffff100224 */ /* 0x000fe200078e001a */
[----:B------:R-:W-:Y:S02]  /*1760*/  LEA.HI R64, R64, R55, RZ, 0x4 ;  /* 0x0000003740407211 */ /* 0x000fe400078f20ff */
[----:B------:R-:W-:-:S02]  /*1770*/  VIMNMX R76, RZ, R76, !PT ;  /* 0x0000004cff4c7248 */ /* 0x000fc40007fe0100 */
[----:B---3--:R-:W-:Y:S02]  /*1780*/  LEA.HI R74, R74, R74, RZ, 0x1 ;  /* 0x0000004a4a4a7211 */ /* 0x008fe400078f08ff */
[----:B------:R-:W-:Y:S01]  /*1790*/  SHF.L.U64.HI R54, R4, 0x5, R5 ;  /* 0x0000000504367819 */ /* 0x000fe20000010205 */
[-C--:B----4-:R-:W-:Y:S01]  /*17a0*/  @!P0 IMAD R18, R11, R2.reuse, RZ ;  /* 0x000000020b128224 */ /* 0x090fe200078e02ff */
[----:B------:R-:W-:Y:S01]  /*17b0*/  SHF.R.S32.HI R71, RZ, 0x1, R74 ;  /* 0x00000001ff477819 */ /* 0x000fe2000001144a */
[----:B------:R-:W-:-:S04]  /*17c0*/  @!P0 IMAD.WIDE.U32 R34, R13, R2, RZ ;  /* 0x000000020d228225 */ /* 0x000fc800078e00ff */
[----:B------:R-:W-:Y:S02]  /*17d0*/  @!P0 IMAD R3, R13, R3, R18 ;  /* 0x000000030d038224 */ /* 0x000fe400078e0212 */
[----:B------:R-:W-:Y:S02]  /*17e0*/  IMAD.SHL.U32 R18, R12, 0x8, RZ ;  /* 0x000000080c127824 */ /* 0x000fe400078e00ff */
[----:B------:R-:W-:Y:S02]  /*17f0*/  @!P0 IMAD.IADD R27, R35, 0x1, R3 ;  /* 0x00000001231b8824 */ /* 0x000fe400078e0203 */
[----:B------:R-:W-:Y:S01]  /*1800*/  IMAD.IADD R2, R92, 0x1, -R33 ;  /* 0x000000015c027824 */ /* 0x000fe200078e0a21 */
[----:B------:R-:W-:Y:S01]  /*1810*/  LOP3.LUT R3, R31, 0x18, R18, 0xf8, !PT ;  /* 0x000000181f037812 */ /* 0x000fe200078ef812 */
[----:B------:R-:W-:Y:S02]  /*1820*/  @!P0 IMAD.MOV.U32 R16, RZ, RZ, R34 ;  /* 0x000000ffff108224 */ /* 0x000fe400078e0022 */
[----:B------:R-:W-:Y:S01]  /*1830*/  IMAD.SHL.U32 R73, R71, 0x20, RZ ;  /* 0x0000002047497824 */ /* 0x000fe200078e00ff */
[----:B------:R-:W-:Y:S01]  /*1840*/  LOP3.LUT R89, R3, R20, RZ, 0x3c, !PT ;  /* 0x0000001403597212 */ /* 0x000fe200078e3cff */
[----:B------:R-:W-:Y:S01]  /*1850*/  IMAD R3, R29, R6, RZ ;  /* 0x000000061d037224 */ /* 0x000fe200078e02ff */
[----:B------:R-:W-:Y:S01]  /*1860*/  LEA R2, R19, R2, 0x3 ;  /* 0x0000000213027211 */ /* 0x000fe200078e18ff */
[----:B------:R-:W-:Y:S01]  /*1870*/  IMAD R29, R15, UR4, RZ ;  /* 0x000000040f1d7c24 */ /* 0x000fe2000f8e02ff */
[----:B------:R-:W-:Y:S01]  /*1880*/  IADD3 R26, P0, R18, R16, RZ ;  /* 0x00000010121a7210 */ /* 0x000fe20007f1e0ff */
[----:B------:R-:W-:Y:S01]  /*1890*/  IMAD R7, R28, R7, R3 ;  /* 0x000000071c077224 */ /* 0x000fe200078e0203 */
[----:B------:R-:W-:Y:S01]  /*18a0*/  SHF.R.S32.HI R19, RZ, 0x1f, R18 ;  /* 0x0000001fff137819 */ /* 0x000fe20000011412 */
[----:B------:R-:W-:Y:S01]  /*18b0*/  IMAD.U32 R89, R2, 0x20, R89 ;  /* 0x0000002002597824 */ /* 0x000fe200078e0059 */
[----:B------:R-:W-:Y:S01]  /*18c0*/  LOP3.LUT R16, R64, 0xfffffff0, RZ, 0xc0, !PT ;  /* 0xfffffff040107812 */ /* 0x000fe200078ec0ff */
[----:B------:R-:W2:Y:S01]  /*18d0*/  LDC.64 R2, c[0x0][0x250] ;  /* 0x00009400ff027b82 */ /* 0x000ea20000000a00 */
[----:B------:R-:W-:-:S02]  /*18e0*/  IMAD R24, R8, UR5, R29 ;  /* 0x0000000508187c24 */ /* 0x000fc4000f8e021d */
[----:B------:R-:W-:Y:S01]  /*18f0*/  IADD3 R63, -R16, R55, RZ ;  /* 0x00000037103f7210 */ /* 0x000fe20007ffe1ff */
[----:B------:R-:W-:Y:S01]  /*1900*/  IMAD.X R27, R19, 0x1, R27, P0 ;  /* 0x00000001131b7824 */ /* 0x000fe200000e061b */
[----:B------:R-:W-:Y:S02]  /*1910*/  IADD3 R30, P0, R18, R14, RZ ;  /* 0x0000000e121e7210 */ /* 0x000fe40007f1e0ff */
[----:B------:R-:W-:Y:S01]  /*1920*/  LEA.HI R62, R63, R63, RZ, 0x1 ;  /* 0x0000003f3f3e7211 */ /* 0x000fe200078f08ff */
[----:B------:R-:W-:Y:S01]  /*1930*/  IMAD.WIDE.U32 R26, R28, R6, R26 ;  /* 0x000000061c1a7225 */ /* 0x000fe200078e001a */
[----:B------:R-:W-:Y:S02]  /*1940*/  SHF.R.S32.HI R6, RZ, 0x1f, R94 ;  /* 0x0000001fff067819 */ /* 0x000fe4000001145e */
[--C-:B------:R-:W-:Y:S01]  /*1950*/  SHF.R.S32.HI R58, RZ, 0x1, R62.reuse ;  /* 0x00000001ff3a7819 */ /* 0x100fe2000001143e */
[----:B------:R-:W-:Y:S01]  /*1960*/  IMAD.X R31, R19, 0x1, R25, P0 ;  /* 0x00000001131f7824 */ /* 0x000fe200000e0619 */
[----:B------:R-:W-:Y:S01]  /*1970*/  SHF.R.S32.HI R25, RZ, 0x1f, R62 ;  /* 0x0000001fff197819 */ /* 0x000fe2000001143e */
[----:B------:R-:W-:Y:S01]  /*1980*/  IMAD.IADD R27, R27, 0x1, R7 ;  /* 0x000000011b1b7824 */ /* 0x000fe200078e0207 */
[----:B------:R-:W-:Y:S01]  /*1990*/  IADD3 R86, P0, R92, R21, RZ ;  /* 0x000000155c567210 */ /* 0x000fe20007f1e0ff */
[----:B------:R-:W-:Y:S01]  /*19a0*/  IMAD.WIDE.U32 R28, R8, UR4, R30 ;  /* 0x00000004081c7c25 */ /* 0x000fe2000f8e001e */
[----:B------:R-:W-:Y:S01]  /*19b0*/  LEA.HI R14, R25, R58, RZ, 0x2 ;  /* 0x0000003a190e7211 */ /* 0x000fe200078f10ff */
[----:B------:R-:W-:-:S02]  /*19c0*/  ULDC.64 UR4, c[0x0][0x258] ;  /* 0x0000960000047ab9 */ /* 0x000fc40000000a00 */
[----:B------:R-:W-:Y:S01]  /*19d0*/  IMAD.X R17, R93, 0x1, R17, P0 ;  /* 0x000000015d117824 */ /* 0x000fe200000e0611 */
[----:B------:R-:W-:Y:S01]  /*19e0*/  LOP3.LUT R21, R14, 0xfffffffc, RZ, 0xc0, !PT ;  /* 0xfffffffc0e157812 */ /* 0x000fe200078ec0ff */
[----:B------:R-:W-:Y:S01]  /*19f0*/  IMAD.IADD R25, R29, 0x1, R24 ;  /* 0x000000011d197824 */ /* 0x000fe200078e0218 */
[----:B------:R-:W-:Y:S01]  /*1a00*/  IADD3 R90, P0, R18, R10, RZ ;  /* 0x0000000a125a7210 */ /* 0x000fe20007f1e0ff */
[----:B--2---:R-:W-:Y:S01]  /*1a10*/  IMAD R7, R17, R2, RZ ;  /* 0x0000000211077224 */ /* 0x004fe200078e02ff */
[----:B------:R-:W-:Y:S01]  /*1a20*/  IADD3 R58, R58, -R21, RZ ;  /* 0x800000153a3a7210 */ /* 0x000fe20007ffe0ff */
[----:B------:R-:W-:Y:S01]  /*1a30*/  IMAD R21, R6, UR4, RZ ;  /* 0x0000000406157c24 */ /* 0x000fe2000f8e02ff */
[----:B------:R-:W-:Y:S01]  /*1a40*/  SHF.L.U64.HI R56, R2, 0x5, R3 ;  /* 0x0000000502387819 */ /* 0x000fe20000010203 */
[----:B------:R-:W-:Y:S01]  /*1a50*/  IMAD.X R91, R19, 0x1, R23, P0 ;  /* 0x00000001135b7824 */ /* 0x000fe200000e0617 */
[----:B------:R-:W-:Y:S01]  /*1a60*/  ISETP.GT.AND P0, PT, R85, R76, PT ;  /* 0x0000004c5500720c */ /* 0x000fe20003f04270 */
[----:B------:R-:W-:Y:S01]  /*1a70*/  IMAD R17, R94, UR5, R21 ;  /* 0x000000055e117c24 */ /* 0x000fe2000f8e0215 */
[----:B------:R-:W-:Y:S01]  /*1a80*/  LOP3.LUT P1, RZ, R58, 0x2, RZ, 0xc0, !PT ;  /* 0x000000023aff7812 */ /* 0x000fe2000782c0ff */
[----:B------:R-:W-:Y:S01]  /*1a90*/  IMAD R21, R93, R4, RZ ;  /* 0x000000045d157224 */ /* 0x000fe200078e02ff */
[----:B------:R-:W-:Y:S01]  /*1aa0*/  SHF.L.U32 R61, R2, 0x5, RZ ;  /* 0x00000005023d7819 */ /* 0x000fe200000006ff */
[----:B------:R-:W-:Y:S01]  /*1ab0*/  IMAD.MOV.U32 R24, RZ, RZ, R28 ;  /* 0x000000ffff187224 */ /* 0x000fe200078e001c */
[----:B------:R-:W-:Y:S01]  /*1ac0*/  SEL R44, R44, 0xfffffff0, !P1 ;  /* 0xfffffff02c2c7807 */ /* 0x000fe20004800000 */
[----:B------:R-:W-:-:S02]  /*1ad0*/  IMAD R21, R92, R5, R21 ;  /* 0x000000055c157224 */ /* 0x000fc400078e0215 */
[----:B------:R-:W-:Y:S02]  /*1ae0*/  IMAD.SHL.U32 R5, R12, 0x4, RZ ;  /* 0x000000040c057824 */ /* 0x000fe400078e00ff */
[----:B------:R-:W-:Y:S02]  /*1af0*/  IMAD R7, R86, R3, R7 ;  /* 0x0000000356077224 */ /* 0x000fe400078e0207 */
[C---:B------:R-:W-:Y:S02]  /*1b00*/  IMAD R72, R92.reuse, R71, R5 ;  /* 0x000000475c487224 */ /* 0x040fe400078e0205 */
[----:B------:R-:W-:-:S03]  /*1b10*/  IMAD.WIDE.U32 R90, R92, R4, R90 ;  /* 0x000000045c5a7225 */ /* 0x000fc600078e005a */
[--C-:B------:R-:W-:Y:S01]  /*1b20*/  SHF.R.S32.HI R69, RZ, 0x1f, R72.reuse ;  /* 0x0000001fff457819 */ /* 0x100fe20000011448 */
[----:B------:R-:W-:Y:S01]  /*1b30*/  IMAD.IADD R70, R5, 0x1, R72 ;  /* 0x0000000105467824 */ /* 0x000fe200078e0248 */
[----:B------:R-:W-:Y:S01]  /*1b40*/  IADD3 R52, R91, R21, RZ ;  /* 0x000000155b347210 */ /* 0x000fe20007ffe0ff */
[----:B------:R-:W-:-:S03]  /*1b50*/  IMAD.WIDE.U32 R94, R94, UR4, R26 ;  /* 0x000000045e5e7c25 */ /* 0x000fc6000f8e001a */
[----:B------:R-:W-:Y:S01]  /*1b60*/  SHF.R.S32.HI R68, RZ, 0x1f, R70 ;  /* 0x0000001fff447819 */ /* 0x000fe20000011446 */
[----:B------:R-:W-:-:S04]  /*1b70*/  IMAD.WIDE.U32 R86, R86, R2, R24 ;  /* 0x0000000256567225 */ /* 0x000fc800078e0018 */
[----:B------:R-:W-:Y:S02]  /*1b80*/  IMAD.IADD R66, R95, 0x1, R17 ;  /* 0x000000015f427824 */ /* 0x000fe400078e0211 */
[----:B------:R-:W-:Y:S02]  /*1b90*/  IMAD.IADD R84, R87, 0x1, R7 ;  /* 0x0000000157547824 */ /* 0x000fe400078e0207 */
[----:B------:R-:W-:Y:S01]  /*1ba0*/  @!P5 IMAD.MOV.U32 R9, RZ, RZ, RZ ;  /* 0x000000ffff09d224 */ /* 0x000fe200078e00ff */
[----:B-1----:R-:W-:Y:S06]  /*1bb0*/  @!P0 BRA `(.L_x_5206) ;  /* 0x0000004400948947 */ /* 0x002fec0003800000 */
        /* <DEDUP_REMOVED lines=43> */
[----:B------:R-:W-:-:S03]  /*1e70*/  ULDC.64 UR12, c[0x0][0x320] ;  /* 0x0000c800000c7ab9 */ /* 0x000fc60000000a00 */
[----:B------:R-:W-:Y:S01]  /*1e80*/  IMAD.IADD R3, R5, 0x1, R3 ;  /* 0x0000000105037824 */ /* 0x000fe200078e0203 */
[----:B------:R-:W-:Y:S01]  /*1e90*/  LEA R78, P0, R4, UR12, 0x1 ;  /* 0x0000000c044e7c11 */ /* 0x000fe2000f8008ff */
[----:B------:R-:W-:Y:S01]  /*1ea0*/  IMAD R15, R15, UR4, RZ ;  /* 0x000000040f0f7c24 */ /* 0x000fe2000f8e02ff */
[----:B------:R-:W-:Y:S01]  /*1eb0*/  USHF.L.U64.HI UR12, UR10, 0x5, UR11 ;  /* 0x000000050a0c7899 */ /* 0x000fe2000801020b */
[----:B------:R-:W-:Y:S01]  /*1ec0*/  IMAD.WIDE.U32 R6, R8, UR4, R6 ;  /* 0x0000000408067c25 */ /* 0x000fe2000f8e0006 */
[----:B------:R-:W-:Y:S01]  /*1ed0*/  LEA.HI.X R79, R4, UR13, R3, 0x1, P0 ;  /* 0x0000000d044f7c11 */ /* 0x000fe200080f0c03 */
[----:B------:R-:W-:Y:S02]  /*1ee0*/  USHF.L.U32 UR13, UR10, 0x5, URZ ;  /* 0x000000050a0d7899 */ /* 0x000fe4000800063f */
        /* <DEDUP_REMOVED lines=35> */
[----:B------:R-:W-:-:S02]  /*2120*/  IADD3 R15, R18, 0x20, RZ ;  /* 0x00000020120f7810 */ /* 0x000fc40007ffe0ff */
[----:B------:R-:W-:Y:S02]  /*2130*/  SHF.R.S32.HI R81, RZ, 0x1f, R88 ;  /* 0x0000001fff517819 */ /* 0x000fe40000011458 */
[----:B------:R-:W-:Y:S02]  /*2140*/  IADD3.X R101, R99, UR11, RZ, P4, !PT ;  /* 0x0000000b63657c10 */ /* 0x000fe4000a7fe4ff */
[----:B------:R-:W-:Y:S01]  /*2150*/  IADD3.X R21, R47, UR11, RZ, P1, !PT ;  /* 0x0000000b2f157c10 */ /* 0x000fe20008ffe4ff */
[----:B------:R-:W-:Y:S01]  /*2160*/  ULDC.64 UR10, c[0x0][0x248] ;  /* 0x00009200000a7ab9 */ /* 0x000fe20000000a00 */
[----:B------:R-:W-:Y:S02]  /*2170*/  IADD3.X R99, R99, UR5, RZ, P3, !PT ;  /* 0x0000000563637c10 */ /* 0x000fe40009ffe4ff */
[----:B------:R-:W-:Y:S01]  /*2180*/  IADD3.X R47, R47, UR5, RZ, P0, !PT ;  /* 0x000000052f2f7c10 */ /* 0x000fe200087fe4ff */
[----:B------:R-:W-:-:S06]  /*2190*/  ULDC UR5, c[0x0][0x2e0] ;  /* 0x0000b80000057ab9 */ /* 0x000fcc0000000800 */
.L_x_5232:
        /* <DEDUP_REMOVED lines=190> */
.L_x_5210:
[----:B------:R-:W-:Y:S05]  /*2d80*/  BSYNC B0 ;  /* 0x0000000000007941 */ /* 0x000fea0003800000 */
.L_x_5209:
        /* <DEDUP_REMOVED lines=155> */
.L_x_5212:
[----:B------:R-:W-:Y:S05]  /*3740*/  BSYNC B0 ;  /* 0x0000000000007941 */ /* 0x000fea0003800000 */
.L_x_5211:
[----:B--2---:R-:W-:Y:S01]  /*3750*/  MOV R20, R45 ;  /* 0x0000002d00147202 */ /* 0x004fe20000000f00 */
[----:B------:R-:W-:Y:S01]  /*3760*/  IMAD.MOV.U32 R46, RZ, RZ, R49 ;  /* 0x000000ffff2e7224 */ /* 0x000fe200078e0031 */
[----:B------:R-:W-:Y:S01]  /*3770*/  MOV R21, R38 ;  /* 0x0000002600157202 */ /* 0x000fe20000000f00 */
[----:B------:R-:W-:Y:S01]  /*3780*/  IMAD.MOV.U32 R47, RZ, RZ, R48 ;  /* 0x000000ffff2f7224 */ /* 0x000fe200078e0030 */
[----:B------:R-:W-:Y:S01]  /*3790*/  UMOV UR4, UR18 ;  /* 0x0000001200047c82 */ /* 0x000fe20008000000 */
[----:B------:R-:W-:Y:S05]  /*37a0*/  BRA `(.L_x_5213) ;  /* 0x0000002400247947 */ /* 0x000fea0003800000 */
.L_x_5208:
        /* <DEDUP_REMOVED lines=92> */
.L_x_5217:
[----:B------:R-:W-:Y:S05]  /*3d70*/  BSYNC B0 ;  /* 0x0000000000007941 */ /* 0x000fea0003800000 */
.L_x_5216:
        /* <DEDUP_REMOVED lines=89> */
.L_x_5219:
[----:B------:R-:W-:Y:S05]  /*4310*/  BSYNC B0 ;  /* 0x0000000000007941 */ /* 0x000fea0003800000 */
.L_x_5218:
        /* <DEDUP_REMOVED lines=90> */
.L_x_5221:
[----:B------:R-:W-:Y:S05]  /*48c0*/  BSYNC B0 ;  /* 0x0000000000007941 */ /* 0x000fea0003800000 */
.L_x_5220:
[----:B-----5:R1:W-:Y:S02]  /*48d0*/  STG.E.128 desc[UR6][R104.64+0x80], R48 ;  /* 0x0000803068007986 */ /* 0x0203e4000c101d06 */
.L_x_5215:
[----:B------:R-:W-:Y:S05]  /*48e0*/  BSYNC B1 ;  /* 0x0000000000017941 */ /* 0x000fea0003800000 */
.L_x_5214:
        /* <DEDUP_REMOVED lines=96> */
.L_x_5225:
[----:B------:R-:W-:Y:S05]  /*4ef0*/  BSYNC B0 ;  /* 0x0000000000007941 */ /* 0x000fea0003800000 */
.L_x_5224:
        /* <DEDUP_REMOVED lines=93> */
.L_x_5227:
[----:B------:R-:W-:Y:S05]  /*54d0*/  BSYNC B0 ;  /* 0x0000000000007941 */ /* 0x000fea0003800000 */
.L_x_5226:
        /* <DEDUP_REMOVED lines=94> */
.L_x_5229:
[----:B------:R-:W-:Y:S05]  /*5ac0*/  BSYNC B0 ;  /* 0x0000000000007941 */ /* 0x000fea0003800000 */
.L_x_5228:
[----:B-----5:R1:W-:Y:S02]  /*5ad0*/  STG.E.128 desc[UR6][R106.64+0x80], R48 ;  /* 0x000080306a007986 */ /* 0x0203e4000c101d06 */
.L_x_5223:
[----:B------:R-:W-:Y:S05]  /*5ae0*/  BSYNC B1 ;  /* 0x0000000000017941 */ /* 0x000fea0003800000 */
.L_x_5222:
        /* <DEDUP_REMOVED lines=8> */
.L_x_5207:
        /* <DEDUP_REMOVED lines=13> */
.L_x_5213:
        /* <DEDUP_REMOVED lines=81> */
.L_x_5230:
        /* <DEDUP_REMOVED lines=8> */
.L_x_5231:
[----:B------:R-:W-:Y:S04]  /*61d0*/  IADD3 R13, R13, -0x1, RZ ;  /* 0xffffffff0d0d7810 */ /* 0x000fe80007ffe0ff */
[----:B------:R-:W-:Y:S11]  /*61e0*/  ISETP.GT.AND P0, PT, R13, R76, PT ;  /* 0x0000004c0d00720c */ /* 0x000ff60003f04270 */
[----:B------:R-:W-:Y:S02]  /*61f0*/  @!UPT UIADD3 URZ, URZ, URZ, URZ ;  /* 0x0000003f3f3ff290 */ /* 0x000fe4000fffe03f */
[----:B------:R-:W-:Y:S05]  /*6200*/  @P0 BRA `(.L_x_5232) ;  /* 0xffffffbc00e40947 */ /* 0x000fea000383ffff */
.L_x_5206:
        /* <DEDUP_REMOVED lines=93> */
.L_x_5239:
[----:B------:R-:W-:Y:S05]  /*67e0*/  BSYNC B0 ;  /* 0x0000000000007941 */ /* 0x000fea0003800000 */
.L_x_5238:
        /* <DEDUP_REMOVED lines=46> */
.L_x_5241:
[----:B------:R-:W-:Y:S05]  /*6ad0*/  BSYNC B0 ;  /* 0x0000000000007941 */ /* 0x000fea0003800000 */
.L_x_5240:
        /* <DEDUP_REMOVED lines=46> */
.L_x_5243:
[----:B------:R-:W-:Y:S05]  /*6dc0*/  BSYNC B0 ;  /* 0x0000000000007941 */ /* 0x000fea0003800000 */
.L_x_5242:
[----:B------:R4:W-:Y:S02]  /*6dd0*/  STS.128 [R122+0x2000], R8 ;  /* 0x002000087a007388 */ /* 0x0009e40000000c00 */
.L_x_5237:
[----:B------:R-:W-:Y:S05]  /*6de0*/  BSYNC B1 ;  /* 0x0000000000017941 */ /* 0x000fea0003800000 */
.L_x_5236:
        /* <DEDUP_REMOVED lines=60> */
.L_x_5246:
[----:B------:R-:W-:Y:S05]  /*71b0*/  BSYNC B0 ;  /* 0x0000000000007941 */ /* 0x000fea0003800000 */
.L_x_5245:
        /* <DEDUP_REMOVED lines=44> */
.L_x_5248:
[----:B------:R-:W-:Y:S05]  /*7480*/  BSYNC B0 ;  /* 0x0000000000007941 */ /* 0x000fea0003800000 */
.L_x_5247:
        /* <DEDUP_REMOVED lines=44> */
.L_x_5250:
[----:B------:R-:W-:Y:S05]  /*7750*/  BSYNC B0 ;  /* 0x0000000000007941 */ /* 0x000fea0003800000 */
.L_x_5249:
[----:B------:R1:W-:Y:S01]  /*7760*/  STS.128 [R122+0x2800], R8 ;  /* 0x002800087a007388 */ /* 0x0003e20000000c00 */
[----:B------:R-:W-:Y:S05]  /*7770*/  BRA `(.L_x_5244) ;  /* 0x0000002000fc7947 */ /* 0x000fea0003800000 */
.L_x_5235:
        /* <DEDUP_REMOVED lines=91> */
.L_x_5254:
[----:B------:R-:W-:Y:S05]  /*7d30*/  BSYNC B0 ;  /* 0x0000000000007941 */ /* 0x000fea0003800000 */
.L_x_5253:
        /* <DEDUP_REMOVED lines=88> */
.L_x_5256:
[----:B------:R-:W-:Y:S05]  /*82c0*/  BSYNC B0 ;  /* 0x0000000000007941 */ /* 0x000fea0003800000 */
.L_x_5255:
        /* <DEDUP_REMOVED lines=87> */
.L_x_5258:
[----:B------:R-:W-:Y:S05]  /*8840*/  BSYNC B0 ;  /* 0x0000000000007941 */ /* 0x000fea0003800000 */
.L_x_5257:
[----:B------:R4:W-:Y:S02]  /*8850*/  STS.128 [R122+0x2000], R12 ;  /* 0x0020000c7a007388 */ /* 0x0009e40000000c00 */
.L_x_5252:
[----:B------:R-:W-:Y:S05]  /*8860*/  BSYNC B1 ;  /* 0x0000000000017941 */ /* 0x000fea0003800000 */
.L_x_5251:
        /* <DEDUP_REMOVED lines=96> */
.L_x_5260:
[----:B------:R-:W-:Y:S05]  /*8e70*/  BSYNC B0 ;  /* 0x0000000000007941 */ /* 0x000fea0003800000 */
.L_x_5259:
        /* <DEDUP_REMOVED lines=92> */
.L_x_5262:
[----:B------:R-:W-:Y:S05]  /*9440*/  BSYNC B0 ;  /* 0x0000000000007941 */ /* 0x000fea0003800000 */
.L_x_5261:
        /* <DEDUP_REMOVED lines=90> */
.L_x_5264:
[----:B------:R-:W-:Y:S05]  /*99f0*/  BSYNC B0 ;  /* 0x0000000000007941 */ /* 0x000fea0003800000 */
.L_x_5263:
[----:B------:R1:W-:Y:S01]  /*9a00*/  STS.128 [R122+0x2800], R12 ;  /* 0x0028000c7a007388 */ /* 0x0003e20000000c00 */
[----:B------:R-:W-:Y:S05]  /*9a10*/  BRA `(.L_x_5244) ;  /* 0x0000000000547947 */ /* 0x000fea0003800000 */
.L_x_5234:
        /* <DEDUP_REMOVED lines=21> */
.L_x_5244:
[----:B------:R-:W-:Y:S05]  /*9b70*/  BSYNC B2 ;  /* 0x0000000000027941 */ /* 0x000fea0003800000 */
.L_x_5233:
        /* <DEDUP_REMOVED lines=14> */
[----:B------:R-:W-:Y:S01]  /*9c60*/  ULDC.64 UR14, c[0x0][0x398] ;  /* 0x0000e600000e7ab9 */ /* 0x000fe20000000a00 */
        /* <DEDUP_REMOVED lines=9> */
[----:B------:R-:W-:Y:S01]  /*9d00*/  @!P5 IMAD.MOV.U32 R125, RZ, RZ, R123 ;  /* 0x000000ffff7dd224 */ /* 0x000fe200078e007b */
[----:B------:R-:W-:-:S02]  /*9d10*/  LOP3.LUT R6, R6, 0xfffffffe, RZ, 0xc0, !PT ;  /* 0xfffffffe06067812 */ /* 0x000fc400078ec0ff */
[----:B------:R-:W-:Y:S02]  /*9d20*/  @!P4 LEA.HI.X R9, R53, R123, R54, 0x1, P0 ;  /* 0x0000007b3509c211 */ /* 0x000fe400000f0c36 */
[----:B------:R-:W-:Y:S01]  /*9d30*/  @!PT LDS RZ, [RZ] ;  /* 0x00000000fffff984 */ /* 0x000fe20000000800 */
[----:B------:R-:W-:Y:S01]  /*9d40*/  @!PT LDS RZ, [RZ] ;  /* 0x00000000fffff984 */ /* 0x000fe20000000800 */
[----:B------:R-:W-:Y:S01]  /*9d50*/  @!PT LDS RZ, [RZ] ;  /* 0x00000000fffff984 */ /* 0x000fe20000000800 */
[----:B------:R-:W-:Y:S01]  /*9d60*/  @!P5 LDGSTS.E.BYPASS.LTC128B.128 [R122+0x3000], desc[UR6][R124.64] ;  /* 0x030000007c7adfae */ /* 0x000fe2000b901d46 */
[----:B------:R-:W-:Y:S01]  /*9d70*/  SHF.R.S32.HI R3, RZ, 0x1, R5 ;  /* 0x00000001ff037819 */ /* 0x000fe20000011405 */
[----:B------:R-:W-:Y:S01]  /*9d80*/  IMAD.IADD R7, R7, 0x1, -R6 ;  /* 0x0000000107077824 */ /* 0x000fe200078e0a06 */
[----:B------:R-:W-:Y:S01]  /*9d90*/  ISETP.GE.AND P3, PT, R92, R4, PT ;  /* 0x000000045c00720c */ /* 0x000fe20003f66270 */
[----:B------:R-:W-:Y:S01]  /*9da0*/  @!P5 LDGSTS.E.BYPASS.LTC128B.128 [R122+0x4000], desc[UR6][R124.64+0x40] ;  /* 0x040000407c7adfae */ /* 0x000fe2000b901d46 */
[----:B------:R-:W-:Y:S01]  /*9db0*/  IMAD.SHL.U32 R6, R58, 0x40, RZ ;  /* 0x000000403a067824 */ /* 0x000fe200078e00ff */
[----:B------:R-:W-:Y:S01]  /*9dc0*/  SHF.R.S32.HI R58, RZ, 0x1f, R55 ;  /* 0x0000001fff3a7819 */ /* 0x000fe20000011437 */
[----:B------:R-:W-:Y:S01]  /*9dd0*/  IMAD.SHL.U32 R5, R3, 0x40, RZ ;  /* 0x0000004003057824 */ /* 0x000fe200078e00ff */
[----:B------:R-:W-:Y:S01]  /*9de0*/  @!P5 LDGSTS.E.BYPASS.LTC128B.128 [R122+0x5000], desc[UR6][R124.64+0x80] ;  /* 0x050000807c7adfae */ /* 0x000fe2000b901d46 */
[----:B------:R-:W-:Y:S01]  /*9df0*/  IMAD.SHL.U32 R4, R60, 0x8, RZ ;  /* 0x000000083c047824 */ /* 0x000fe200078e00ff */
[----:B------:R-:W-:Y:S01]  /*9e00*/  LEA.HI R58, R58, R55, RZ, 0x5 ;  /* 0x000000373a3a7211 */ /* 0x000fe200078f28ff */
[C---:B------:R-:W-:Y:S01]  /*9e10*/  IMAD.SHL.U32 R45, R7.reuse, 0x8, RZ ;  /* 0x00000008072d7824 */ /* 0x040fe200078e00ff */
[----:B------:R-:W-:Y:S01]  /*9e20*/  @!P4 LDGSTS.E.BYPASS.LTC128B.128 [R122+0x3800], desc[UR6][R8.64] ;  /* 0x03800000087acfae */ /* 0x000fe2000b901d46 */
[----:B------:R-:W-:Y:S01]  /*9e30*/  LOP3.LUT R6, R6, 0xc0, RZ, 0xc0, !PT ;  /* 0x000000c006067812 */ /* 0x000fe200078ec0ff */
[----:B------:R-:W-:Y:S01]  /*9e40*/  IMAD R116, R7, 0x8, R116 ;  /* 0x0000000807747824 */ /* 0x000fe200078e0274 */
[----:B------:R-:W-:Y:S01]  /*9e50*/  LOP3.LUT R5, R5, 0xc0, RZ, 0xc0, !PT ;  /* 0x000000c005057812 */ /* 0x000fe200078ec0ff */
[----:B------:R-:W-:Y:S01]  /*9e60*/  @!P4 LDGSTS.E.BYPASS.LTC128B.128 [R122+0x4800], desc[UR6][R8.64+0x40] ;  /* 0x04800040087acfae */ /* 0x000fe2000b901d46 */
[----:B------:R-:W-:-:S02]  /*9e70*/  SHF.R.S32.HI R46, RZ, 0x5, R58 ;  /* 0x00000005ff2e7819 */ /* 0x000fc4000001143a */
[----:B------:R-:W-:Y:S01]  /*9e80*/  LOP3.LUT R47, R47, 0xffffff00, RZ, 0xc0, !PT ;  /* 0xffffff002f2f7812 */ /* 0x000fe200078ec0ff */
[----:B------:R1:W-:Y:S01]  /*9e90*/  @!P4 LDGSTS.E.BYPASS.LTC128B.128 [R122+0x5800], desc[UR6][R8.64+0x80] ;  /* 0x05800080087acfae */ /* 0x0003e2000b901d46 */
[----:B------:R-:W-:Y:S02]  /*9ea0*/  LOP3.LUT R45, R6, 0x8, R45, 0xf8, !PT ;  /* 0x00000008062d7812 */ /* 0x000fe400078ef82d */
[----:B------:R-:W-:Y:S01]  /*9eb0*/  LOP3.LUT R4, R5, 0x8, R4, 0xf8, !PT ;  /* 0x0000000805047812 */ /* 0x000fe200078ef804 */
[----:B------:R-:W0:Y:S01]  /*9ec0*/  LDGDEPBAR ;  /* 0x00000000000079af */ /* 0x000e220000000000 */
[----:B------:R-:W-:Y:S01]  /*9ed0*/  SHF.R.U32.HI R6, RZ, 0x3, R6 ;  /* 0x00000003ff067819 */ /* 0x000fe20000011606 */
[C---:B------:R-:W-:Y:S01]  /*9ee0*/  IMAD R7, R46.reuse, 0x200, R47 ;  /* 0x000002002e077824 */ /* 0x040fe200078e022f */
[----:B------:R-:W-:Y:S01]  /*9ef0*/  SHF.R.U32.HI R5, RZ, 0x3, R5 ;  /* 0x00000003ff057819 */ /* 0x000fe20000011605 */
[----:B------:R-:W-:Y:S01]  /*9f00*/  IMAD R46, R46, 0x10, R57 ;  /* 0x000000102e2e7824 */ /* 0x000fe200078e0239 */
[----:B------:R-:W-:Y:S01]  /*9f10*/  LEA R128, P0, R86, UR10, 0x1 ;  /* 0x0000000a56807c11 */ /* 0x000fe2000f8008ff */
[C---:B------:R-:W-:Y:S01]  /*9f20*/  IMAD R114, R2.reuse, 0x20, R47 ;  /* 0x0000002002727824 */ /* 0x040fe200078e022f */
[----:B------:R-:W-:Y:S01]  /*9f30*/  LOP3.LUT R45, R45, R6, RZ, 0x3c, !PT ;  /* 0x000000062d2d7212 */ /* 0x000fe200078e3cff */
[----:B------:R-:W-:Y:S01]  /*9f40*/  IMAD R6, R2, 0x20, R7 ;  /* 0x0000002002067824 */ /* 0x000fe200078e0207 */
[----:B------:R-:W-:-:S02]  /*9f50*/  LOP3.LUT R5, R4, R5, RZ, 0x3c, !PT ;  /* 0x0000000504057212 */ /* 0x000fc400078e3cff */
[----:B------:R-:W-:Y:S01]  /*9f60*/  LEA.HI.X R129, R86, UR11, R84, 0x1, P0 ;  /* 0x0000000b56817c11 */ /* 0x000fe200080f0c54 */
[C---:B------:R-:W-:Y:S01]  /*9f70*/  IMAD.IADD R117, R45.reuse, 0x1, R6 ;  /* 0x000000012d757824 */ /* 0x040fe200078e0206 */
[----:B------:R-:W-:Y:S01]  /*9f80*/  LOP3.LUT R58, R58, 0xffffffe0, RZ, 0xc0, !PT ;  /* 0xffffffe03a3a7812 */ /* 0x000fe200078ec0ff */
[----:B------:R-:W-:Y:S02]  /*9f90*/  IMAD.U32 R116, R116, 0x20, R5 ;  /* 0x0000002074747824 */ /* 0x000fe400078e0005 */
[----:B------:R-:W-:Y:S01]  /*9fa0*/  IMAD.IADD R114, R45, 0x1, R114 ;  /* 0x000000012d727824 */ /* 0x000fe200078e0272 */
[----:B------:R-:W-:Y:S02]  /*9fb0*/  LEA R117, R117, UR4, 0x1 ;  /* 0x0000000475757c11 */ /* 0x000fe4000f8e08ff */
[----:B------:R-:W-:-:S03]  /*9fc0*/  LEA R116, R116, UR4, 0x1 ;  /* 0x0000000474747c11 */ /* 0x000fc6000f8e08ff */
[----:B------:R-:W-:Y:S01]  /*9fd0*/  IMAD R115, R44, 0x2, R117 ;  /* 0x000000022c737824 */ /* 0x000fe200078e0275 */
[----:B-1----:R-:W-:Y:S01]  /*9fe0*/  @!P1 LEA R8, P0, R61, R128, 0x1 ;  /* 0x000000803d089211 */ /* 0x002fe200078008ff */
[----:B------:R-:W-:-:S04]  /*9ff0*/  DEPBAR.LE SB0, 0x0 ;  /* 0x000080000000791a */ /* 0x000fc80000000000 */
[----:B------:R-:W-:Y:S01]  /*a000*/  BAR.SYNC.DEFER_BLOCKING 0x0 ;  /* 0x0000000000007b1d */ /* 0x000fe20000010000 */
[----:B------:R-:W-:Y:S02]  /*a010*/  @!P1 LEA.HI.X R9, R61, R129, R56, 0x1, P0 ;  /* 0x000000813d099211 */ /* 0x000fe400000f0c38 */
[----:B------:R-:W-:Y:S01]  /*a020*/  LOP3.LUT P0, RZ, R3, 0x2, RZ, 0xc0, !PT ;  /* 0x0000000203ff7812 */ /* 0x000fe2000780c0ff */
[----:B------:R-:W-:-:S05]  /*a030*/  IMAD.MOV.U32 R3, RZ, RZ, 0x20 ;  /* 0x00000020ff037424 */ /* 0x000fca00078e00ff */
[----:B------:R-:W-:-:S05]  /*a040*/  SEL R3, R3, 0xffffffe0, !P0 ;  /* 0xffffffe003037807 */ /* 0x000fca0004000000 */
[----:B------:R-:W-:Y:S02]  /*a050*/  IMAD.IADD R113, R116, 0x1, R3 ;  /* 0x0000000174717824 */ /* 0x000fe400078e0203 */
[----:B------:R-:W-:Y:S01]  /*a060*/  IMAD.IADD R3, R55, 0x1, -R58 ;  /* 0x0000000137037824 */ /* 0x000fe200078e0a3a */
        /* <DEDUP_REMOVED lines=23> */
[----:B--23--:R-:W-:Y:S04]  /*a1e0*/  LDSM.16.M88.4 R20, [R113+0x3000] ;  /* 0x003000007114783b */ /* 0x00cfe80000000200 */
[----:B------:R-:W-:Y:S04]  /*a1f0*/  LDSM.16.M88.4 R64, [R117+0x1000] ;  /* 0x001000007540783b */ /* 0x000fe80000000200 */
[----:B------:R-:W-:Y:S04]  /*a200*/  LDSM.16.M88.4 R12, [R116+0x4000] ;  /* 0x00400000740c783b */ /* 0x000fe80000000200 */
[----:B------:R-:W2:Y:S04]  /*a210*/  LDSM.16.M88.4 R40, [R116+0x3400] ;  /* 0x003400007428783b */ /* 0x000ea80000000200 */
[----:B------:R-:W3:Y:S04]  /*a220*/  LDSM.16.M88.4 R76, [R116+0x3800] ;  /* 0x00380000744c783b */ /* 0x000ee80000000200 */
[----:B-1----:R-:W1:Y:S04]  /*a230*/  LDSM.16.M88.4 R8, [R116+0x3c00] ;  /* 0x003c00007408783b */ /* 0x002e680000000200 */
[----:B------:R-:W-:Y:S04]  /*a240*/  LDSM.16.M88.4 R32, [R115+0x1000] ;  /* 0x001000007320783b */ /* 0x000fe80000000200 */
[----:B------:R-:W5:Y:S01]  /*a250*/  LDSM.16.M88.4 R96, [R113+0x4000] ;  /* 0x004000007160783b */ /* 0x000f620000000200 */
[C---:B----4-:R-:W-:Y:S03]  /*a260*/  HMMA.16816.F32 R16, R68.reuse, R24, RZ ;  /* 0x000000184410723c */ /* 0x050fe600000018ff */
[----:B------:R-:W4:Y:S04]  /*a270*/  LDSM.16.M88.4 R4, [R113+0x3400] ;  /* 0x003400007104783b */ /* 0x000f280000000200 */
[----:B------:R-:W-:Y:S01]  /*a280*/  LDSM.16.M88.4 R60, [R116+0x4400] ;  /* 0x00440000743c783b */ /* 0x000fe20000000200 */
[C---:B------:R-:W-:Y:S03]  /*a290*/  HMMA.16816.F32 R24, R68.reuse, R26, RZ ;  /* 0x0000001a4418723c */ /* 0x040fe600000018ff */
[----:B------:R-:W-:Y:S04]  /*a2a0*/  LDSM.16.M88.4 R28, [R113+0x4400] ;  /* 0x00440000711c783b */ /* 0x000fe80000000200 */
[----:B------:R-:W4:Y:S04]  /*a2b0*/  LDSM.16.M88.4 R92, [R113+0x3800] ;  /* 0x00380000715c783b */ /* 0x000f280000000200 */
[----:B------:R-:W0:Y:S01]  /*a2c0*/  LDGDEPBAR ;  /* 0x00000000000079af */ /* 0x000e220000000000 */
[----:B--2---:R-:W-:Y:S06]  /*a2d0*/  HMMA.16816.F32 R48, R68, R40, RZ ;  /* 0x000000284430723c */ /* 0x004fec00000018ff */
[C---:B------:R-:W-:Y:S06]  /*a2e0*/  HMMA.16816.F32 R16, R80.reuse, R20, R16 ;  /* 0x000000145010723c */ /* 0x040fec0000001810 */
[----:B------:R-:W-:Y:S01]  /*a2f0*/  HMMA.16816.F32 R24, R80, R22, R24 ;  /* 0x000000165018723c */ /* 0x000fe20000001818 */
[----:B------:R-:W-:Y:S05]  /*a300*/  LDSM.16.M88.4 R20, [R116+0x5000] ;  /* 0x005000007414783b */ /* 0x000fea0000000200 */
[C---:B---3--:R-:W-:Y:S06]  /*a310*/  HMMA.16816.F32 R36, R68.reuse, R76, RZ ;  /* 0x0000004c4424723c */ /* 0x048fec00000018ff */
[----:B------:R-:W-:Y:S06]  /*a320*/  HMMA.16816.F32 R40, R68, R42, RZ ;  /* 0x0000002a4428723c */ /* 0x000fec00000018ff */
[C---:B------:R-:W-:Y:S06]  /*a330*/  HMMA.16816.F32 R16, R64.reuse, R12, R16 ;  /* 0x0000000c4010723c */ /* 0x040fec0000001810 */
[----:B------:R-:W-:Y:S01]  /*a340*/  HMMA.16816.F32 R24, R64, R14, R24 ;  /* 0x0000000e4018723c */ /* 0x000fe20000001818 */
[----:B------:R-:W-:Y:S05]  /*a350*/  LDSM.16.M88.4 R12, [R113+0x5000] ;  /* 0x00500000710c783b */ /* 0x000fea0000000200 */
[C---:B------:R-:W-:Y:S06]  /*a360*/  HMMA.16816.F32 R76, R68.reuse, R78, RZ ;  /* 0x0000004e444c723c */ /* 0x040fec00000018ff */
[C---:B-1----:R-:W-:Y:S06]  /*a370*/  HMMA.16816.F32 R72, R68.reuse, R8, RZ ;  /* 0x000000084448723c */ /* 0x042fec00000018ff */
[----:B------:R-:W-:Y:S01]  /*a380*/  HMMA.16816.F32 R68, R68, R10, RZ ;  /* 0x0000000a4444723c */ /* 0x000fe200000018ff */
[----:B------:R-:W1:Y:S05]  /*a390*/  LDSM.16.M88.4 R8, [R117+0x2000] ;  /* 0x002000007508783b */ /* 0x000e6a0000000200 */
[----:B-----5:R-:W-:Y:S06]  /*a3a0*/  HMMA.16816.F32 R16, R32, R96, R16 ;  /* 0x000000602010723c */ /* 0x020fec0000001810 */
[----:B----4-:R-:W-:Y:S06]  /*a3b0*/  HMMA.16816.F32 R48, R80, R4, R48 ;  /* 0x000000045030723c */ /* 0x010fec0000001830 */
[----:B------:R-:W-:Y:S01]  /*a3c0*/  HMMA.16816.F32 R24, R32, R98, R24 ;  /* 0x000000622018723c */ /* 0x000fe20000001818 */
[----:B------:R-:W-:Y:S05]  /*a3d0*/  LDSM.16.M88.4 R96, [R116+0x5400] ;  /* 0x005400007460783b */ /* 0x000fea0000000200 */
[C---:B------:R-:W-:Y:S01]  /*a3e0*/  HMMA.16816.F32 R40, R80.reuse, R6, R40 ;  /* 0x000000065028723c */ /* 0x040fe20000001828 */
[----:B------:R-:W2:Y:S05]  /*a3f0*/  LDSM.16.M88.4 R4, [R115+0x2000] ;  /* 0x002000007304783b */ /* 0x000eaa0000000200 */
[----:B------:R-:W-:Y:S06]  /*a400*/  HMMA.16816.F32 R36, R80, R92, R36 ;  /* 0x0000005c5024723c */ /* 0x000fec0000001824 */
[----:B------:R-:W-:Y:S06]  /*a410*/  HMMA.16816.F32 R48, R64, R60, R48 ;  /* 0x0000003c4030723c */ /* 0x000fec0000001830 */
[C---:B-1----:R-:W-:Y:S06]  /*a420*/  HMMA.16816.F32 R16, R8.reuse, R20, R16 ;  /* 0x000000140810723c */ /* 0x042fec0000001810 */
[----:B------:R-:W-:Y:S01]  /*a430*/  HMMA.16816.F32 R24, R8, R22, R24 ;  /* 0x000000160818723c */ /* 0x000fe20000001818 */
[----:B------:R-:W-:Y:S05]  /*a440*/  LDSM.16.M88.4 R20, [R113+0x4800] ;  /* 0x004800007114783b */ /* 0x000fea0000000200 */
[----:B------:R-:W-:Y:S01]  /*a450*/  HMMA.16816.F32 R40, R64, R62, R40 ;  /* 0x0000003e4028723c */ /* 0x000fe20000001828 */
[----:B------:R-:W1:Y:S05]  /*a460*/  LDSM.16.M88.4 R60, [R116+0x4800] ;  /* 0x00480000743c783b */ /* 0x000e6a0000000200 */
[----:B------:R-:W-:Y:S06]  /*a470*/  HMMA.16816.F32 R48, R32, R28, R48 ;  /* 0x0000001c2030723c */ /* 0x000fec0000001830 */
[----:B--2---:R-:W-:Y:S06]  /*a480*/  HMMA.16816.F32 R16, R4, R12, R16 ;  /* 0x0000000c0410723c */ /* 0x004fec0000001810 */
[----:B------:R-:W-:Y:S01]  /*a490*/  HMMA.16816.F32 R76, R80, R94, R76 ;  /* 0x0000005e504c723c */ /* 0x000fe2000000184c */
[----:B------:R-:W-:Y:S05]  /*a4a0*/  LDSM.16.M88.4 R92, [R116+0x5800] ;  /* 0x00580000745c783b */ /* 0x000fea0000000200 */
[----:B------:R-:W-:Y:S01]  /*a4b0*/  HMMA.16816.F32 R24, R4, R14, R24 ;  /* 0x0000000e0418723c */ /* 0x000fe20000001818 */
[----:B------:R-:W2:Y:S05]  /*a4c0*/  LDSM.16.M88.4 R12, [R113+0x3c00] ;  /* 0x003c0000710c783b */ /* 0x000eaa0000000200 */
[----:B------:R-:W-:Y:S06]  /*a4d0*/  HMMA.16816.F32 R48, R8, R96, R48 ;  /* 0x000000600830723c */ /* 0x000fec0000001830 */
[----:B------:R-:W-:Y:S01]  /*a4e0*/  FMUL.FTZ R16, R16, UR15 ;  /* 0x0000000f10107c20 */ /* 0x000fe20008410000 */
[----:B------:R-:W-:Y:S01]  /*a4f0*/  FMUL.FTZ R88, R17, UR15 ;  /* 0x0000000f11587c20 */ /* 0x000fe20008410000 */
[----:B------:R-:W-:Y:S01]  /*a500*/  FMUL.FTZ R89, R18, UR15 ;  /* 0x0000000f12597c20 */ /* 0x000fe20008410000 */
[----:B------:R-:W-:Y:S01]  /*a510*/  FMUL.FTZ R96, R19, UR15 ;  /* 0x0000000f13607c20 */ /* 0x000fe20008410000 */
[----:B------:R3:W4:Y:S01]  /*a520*/  MUFU.TANH R56, R16 ;  /* 0x0000001000387308 */ /* 0x0007220000002400 */
[C---:B-1----:R-:W-:Y:S06]  /*a530*/  HMMA.16816.F32 R36, R64.reuse, R60, R36 ;  /* 0x0000003c4024723c */ /* 0x042fec0000001824 */
[----:B------:R-:W-:Y:S01]  /*a540*/  HMMA.16816.F32 R76, R64, R62, R76 ;  /* 0x0000003e404c723c */ /* 0x000fe2000000184c */
[----:B------:R-:W-:Y:S01]  /*a550*/  LDSM.16.M88.4 R60, [R113+0x5800] ;  /* 0x00580000713c783b */ /* 0x000fe20000000200 */
[----:B------:R-:W-:Y:S01]  /*a560*/  FMUL.FTZ R24, R24, UR15 ;  /* 0x0000000f18187c20 */ /* 0x000fe20008410000 */
[----:B------:R-:W1:Y:S01]  /*a570*/  MUFU.TANH R88, R88 ;  /* 0x0000005800587308 */ /* 0x000e620000002400 */
[----:B------:R-:W-:Y:S01]  /*a580*/  FMUL.FTZ R26, R26, UR15 ;  /* 0x0000000f1a1a7c20 */ /* 0x000fe20008410000 */
[----:B------:R-:W-:Y:S01]  /*a590*/  FMUL.FTZ R25, R25, UR15 ;  /* 0x0000000f19197c20 */ /* 0x000fe20008410000 */
[----:B------:R-:W-:Y:S01]  /*a5a0*/  HMMA.16816.F32 R40, R32, R30, R40 ;  /* 0x0000001e2028723c */ /* 0x000fe20000001828 */
[----:B------:R-:W5:Y:S01]  /*a5b0*/  LDSM.16.M88.4 R28, [R113+0x5400] ;  /* 0x00540000711c783b */ /* 0x000f620000000200 */
[----:B------:R-:W-:-:S03]  /*a5c0*/  FMUL.FTZ R27, R27, UR15 ;  /* 0x0000000f1b1b7c20 */ /* 0x000fc60008410000 */
[----:B---3--:R-:W3:Y:S01]  /*a5d0*/  LDSM.16.M88.4 R16, [R116+0x4c00] ;  /* 0x004c00007410783b */ /* 0x008ee20000000200 */
[----:B------:R-:W-:Y:S01]  /*a5e0*/  MUFU.TANH R89, R89 ;  /* 0x0000005900597308 */ /* 0x000fe20000002400 */
[C---:B--2---:R-:W-:Y:S07]  /*a5f0*/  HMMA.16816.F32 R72, R80.reuse, R12, R72 ;  /* 0x0000000c5048723c */ /* 0x044fee0000001848 */
[----:B------:R-:W2:Y:S01]  /*a600*/  MUFU.TANH R24, R24 ;  /* 0x0000001800187308 */ /* 0x000ea20000002400 */
[----:B------:R-:W-:Y:S01]  /*a610*/  HMMA.16816.F32 R68, R80, R14, R68 ;  /* 0x0000000e5044723c */ /* 0x000fe20000001844 */
[----:B------:R-:W-:Y:S06]  /*a620*/  LDSM.16.M88.4 R12, [R116+0x5c00] ;  /* 0x005c0000740c783b */ /* 0x000fec0000000200 */
[----:B------:R-:W2:Y:S01]  /*a630*/  MUFU.TANH R96, R96 ;  /* 0x0000006000607308 */ /* 0x000ea20000002400 */
[C---:B------:R-:W-:Y:S06]  /*a640*/  HMMA.16816.F32 R36, R32.reuse, R20, R36 ;  /* 0x000000142024723c */ /* 0x040fec0000001824 */
[----:B------:R-:W-:Y:S01]  /*a650*/  HMMA.16816.F32 R76, R32, R22, R76 ;  /* 0x00000016204c723c */ /* 0x000fe2000000184c */
[----:B------:R-:W4:Y:S01]  /*a660*/  LDSM.16.M88.4 R20, [R113+0x4c00] ;  /* 0x004c00007114783b */ /* 0x000f220000000200 */
[----:B------:R-:W2:Y:S04]  /*a670*/  MUFU.TANH R26, R26 ;  /* 0x0000001a001a7308 */ /* 0x000ea80000002400 */
[----:B------:R-:W-:Y:S04]  /*a680*/  HMMA.16816.F32 R40, R8, R98, R40 ;  /* 0x000000620828723c */ /* 0x000fe80000001828 */
[----:B------:R-:W2:Y:S02]  /*a690*/  MUFU.TANH R25, R25 ;  /* 0x0000001900197308 */ /* 0x000ea40000002400 */
[----:B-----5:R-:W-:Y:S06]  /*a6a0*/  HMMA.16816.F32 R48, R4, R28, R48 ;  /* 0x0000001c0430723c */ /* 0x020fec0000001830 */
[C---:B---3--:R-:W-:Y:S01]  /*a6b0*/  HMMA.16816.F32 R72, R64.reuse, R16, R72 ;  /* 0x000000104048723c */ /* 0x048fe20000001848 */
[----:B------:R-:W3:Y:S05]  /*a6c0*/  MUFU.TANH R27, R27 ;  /* 0x0000001b001b7308 */ /* 0x000eea0000002400 */
[----:B------:R-:W-:Y:S01]  /*a6d0*/  HMMA.16816.F32 R68, R64, R18, R68 ;  /* 0x000000124044723c */ /* 0x000fe20000001844 */
[----:B------:R-:W5:Y:S01]  /*a6e0*/  LDSM.16.M88.4 R16, [R113+0x5c00] ;  /* 0x005c00007110783b */ /* 0x000f620000000200 */
[----:B------:R-:W-:-:S04]  /*a6f0*/  DEPBAR.LE SB0, 0x0 ;  /* 0x000080000000791a */ /* 0x000fc80000000000 */
[----:B------:R-:W-:Y:S06]  /*a700*/  HMMA.16816.F32 R36, R8, R92, R36 ;  /* 0x0000005c0824723c */ /* 0x000fec0000001824 */
[----:B------:R-:W-:Y:S01]  /*a710*/  HMMA.16816.F32 R40, R4, R30, R40 ;  /* 0x0000001e0428723c */ /* 0x000fe20000001828 */
[----:B------:R-:W-:Y:S01]  /*a720*/  FMUL.FTZ R28, R48, UR15 ;  /* 0x0000000f301c7c20 */ /* 0x000fe20008410000 */
[----:B------:R-:W-:-:S04]  /*a730*/  FMUL.FTZ R29, R49, UR15 ;  /* 0x0000000f311d7c20 */ /* 0x000fc80008410000 */
[C---:B----4-:R-:W-:Y:S01]  /*a740*/  HMMA.16816.F32 R72, R32.reuse, R20, R72 ;  /* 0x000000142048723c */ /* 0x050fe20000001848 */
[----:B------:R-:W4:Y:S05]  /*a750*/  MUFU.TANH R28, R28 ;  /* 0x0000001c001c7308 */ /* 0x000f2a0000002400 */
[----:B------:R-:W-:Y:S03]  /*a760*/  HMMA.16816.F32 R68, R32, R22, R68 ;  /* 0x000000162044723c */ /* 0x000fe60000001844 */
[----:B------:R-:W-:Y:S03]  /*a770*/  MUFU.TANH R29, R29 ;  /* 0x0000001d001d7308 */ /* 0x000fe60000002400 */
[----:B------:R-:W-:Y:S01]  /*a780*/  HMMA.16816.F32 R76, R8, R94, R76 ;  /* 0x0000005e084c723c */ /* 0x000fe2000000184c */
[----:B------:R-:W-:-:S04]  /*a790*/  SHF.R.S32.HI R22, RZ, 0x1f, R3 ;  /* 0x0000001fff167819 */ /* 0x000fc80000011403 */
[----:B------:R-:W-:Y:S01]  /*a7a0*/  LEA.HI R127, R22, R3, RZ, 0x2 ;  /* 0x00000003167f7211 */ /* 0x000fe200078f10ff */
[----:B------:R-:W-:Y:S01]  /*a7b0*/  IMAD.SHL.U32 R3, R55, 0x2, RZ ;  /* 0x0000000237037824 */ /* 0x000fe200078e00ff */
[----:B------:R-:W-:Y:S01]  /*a7c0*/  HMMA.16816.F32 R36, R4, R60, R36 ;  /* 0x0000003c0424723c */ /* 0x000fe20000001824 */
[----:B------:R-:W-:Y:S01]  /*a7d0*/  FMUL.FTZ R30, R40, UR15 ;  /* 0x0000000f281e7c20 */ /* 0x000fe20008410000 */
[----:B------:R-:W-:Y:S01]  /*a7e0*/  SHF.R.S32.HI R127, RZ, 0x2, R127 ;  /* 0x00000002ff7f7819 */ /* 0x000fe2000001147f */
[----:B------:R-:W-:Y:S01]  /*a7f0*/  FMUL.FTZ R31, R41, UR15 ;  /* 0x0000000f291f7c20 */ /* 0x000fe20008410000 */
[----:B------:R-:W-:Y:S01]  /*a800*/  LOP3.LUT R3, R3, 0x6, RZ, 0xc0, !PT ;  /* 0x0000000603037812 */ /* 0x000fe200078ec0ff */
[----:B------:R-:W-:Y:S01]  /*a810*/  FMUL.FTZ R20, R42, UR15 ;  /* 0x0000000f2a147c20 */ /* 0x000fe20008410000 */
[----:B------:R-:W-:Y:S01]  /*a820*/  IADD3 R46, R46, 0x1, R127 ;  /* 0x000000012e2e7810 */ /* 0x000fe20007ffe07f */
[C---:B------:R-:W-:Y:S01]  /*a830*/  HMMA.16816.F32 R72, R8.reuse, R12, R72 ;  /* 0x0000000c0848723c */ /* 0x040fe20000001848 */
[----:B------:R-:W4:Y:S01]  /*a840*/  MUFU.TANH R30, R30 ;  /* 0x0000001e001e7308 */ /* 0x000f220000002400 */
[----:B------:R-:W-:Y:S01]  /*a850*/  FMUL.FTZ R21, R43, UR15 ;  /* 0x0000000f2b157c20 */ /* 0x000fe20008410000 */
[----:B------:R-:W-:Y:S01]  /*a860*/  IADD3 R104, R59, R46, -R118 ;  /* 0x0000002e3b687210 */ /* 0x000fe20007ffe876 */
[----:B------:R-:W-:Y:S01]  /*a870*/  FMUL.FTZ R40, R50, UR15 ;  /* 0x0000000f32287c20 */ /* 0x000fe20008410000 */
[----:B------:R-:W-:Y:S01]  /*a880*/  FMUL.FTZ R41, R51, UR15 ;  /* 0x0000000f33297c20 */ /* 0x000fe20008410000 */
[----:B------:R-:W-:Y:S01]  /*a890*/  HMMA.16816.F32 R68, R8, R14, R68 ;  /* 0x0000000e0844723c */ /* 0x000fe20000001844 */
[----:B------:R-:W-:-:S02]  /*a8a0*/  IMAD.IADD R12, R0, 0x1, R3 ;  /* 0x00000001000c7824 */ /* 0x000fc400078e0203 */
[----:B------:R-:W-:Y:S01]  /*a8b0*/  VIADD R104, R104, UR14 ;  /* 0x0000000e68687c36 */ /* 0x000fe20008000000 */
[----:B------:R-:W4:Y:S01]  /*a8c0*/  MUFU.TANH R31, R31 ;  /* 0x0000001f001f7308 */ /* 0x000f220000002400 */
[C---:B------:R-:W-:Y:S01]  /*a8d0*/  VIADD R2, R12.reuse, 0x9 ;  /* 0x000000090c027836 */ /* 0x040fe20000000000 */
[C---:B------:R-:W-:Y:S01]  /*a8e0*/  HMMA.16816.F32 R76, R4.reuse, R62, R76 ;  /* 0x0000003e044c723c */ /* 0x040fe2000000184c */
[----:B------:R-:W-:Y:S01]  /*a8f0*/  VIADD R8, R12, 0x1 ;  /* 0x000000010c087836 */ /* 0x000fe20000000000 */
[C---:B------:R-:W-:Y:S02]  /*a900*/  VIMNMX R3, R104.reuse, R59, PT ;  /* 0x0000003b68037248 */ /* 0x040fe40003fe0100 */
[----:B------:R-:W-:Y:S01]  /*a910*/  VIADDMNMX R104, R104, 0x8, R59, PT ;  /* 0x0000000868687846 */ /* 0x000fe2000380013b */
[----:B------:R-:W-:Y:S01]  /*a920*/  FMUL.FTZ R36, R36, UR15 ;  /* 0x0000000f24247c20 */ /* 0x000fe20008410000 */
[CC--:B------:R-:W-:Y:S01]  /*a930*/  ISETP.GE.AND P3, PT, R8.reuse, R3.reuse, PT ;  /* 0x000000030800720c */ /* 0x0c0fe20003f66270 */
[----:B------:R-:W4:Y:S01]  /*a940*/  MUFU.TANH R20, R20 ;  /* 0x0000001400147308 */ /* 0x000f220000002400 */
[-C--:B------:R-:W-:Y:S01]  /*a950*/  ISETP.GE.AND P0, PT, R8, R104.reuse, PT ;  /* 0x000000680800720c */ /* 0x080fe20003f06270 */
[C---:B------:R-:W-:Y:S01]  /*a960*/  VIADD R8, R12.reuse, 0x8 ;  /* 0x000000080c087836 */ /* 0x040fe20000000000 */
[-C--:B------:R-:W-:Y:S01]  /*a970*/  ISETP.GE.AND P6, PT, R12, R3.reuse, PT ;  /* 0x000000030c00720c */ /* 0x080fe20003fc6270 */
[----:B------:R-:W-:Y:S01]  /*a980*/  FMUL.FTZ R37, R37, UR15 ;  /* 0x0000000f25257c20 */ /* 0x000fe20008410000 */
[-C--:B------:R-:W-:Y:S01]  /*a990*/  ISETP.GE.AND P5, PT, R2, R3.reuse, PT ;  /* 0x000000030200720c */ /* 0x080fe20003fa6270 */
[C---:B-----5:R-:W-:Y:S01]  /*a9a0*/  HMMA.16816.F32 R72, R4.reuse, R16, R72 ;  /* 0x000000100448723c */ /* 0x060fe20000001848 */
[----:B------:R-:W-:Y:S01]  /*a9b0*/  FSEL R11, R56, -INF , !P6 ;  /* 0xff800000380b7808 */ /* 0x000fe20007000000 */
[----:B------:R-:W5:Y:S01]  /*a9c0*/  MUFU.TANH R21, R21 ;  /* 0x0000001500157308 */ /* 0x000f620000002400 */
[-C--:B------:R-:W-:Y:S01]  /*a9d0*/  ISETP.GE.AND P6, PT, R2, R104.reuse, PT ;  /* 0x000000680200720c */ /* 0x080fe20003fc6270 */
[----:B------:R-:W-:Y:S01]  /*a9e0*/  VIADD R2, R12, 0x10 ;  /* 0x000000100c027836 */ /* 0x000fe20000000000 */
[----:B-1----:R-:W-:Y:S01]  /*a9f0*/  FSEL R15, R88, -INF , !P3 ;  /* 0xff800000580f7808 */ /* 0x002fe20005800000 */
[----:B------:R-:W-:Y:S01]  /*aa00*/  HMMA.16816.F32 R68, R4, R18, R68 ;  /* 0x000000120444723c */ /* 0x000fe20000001844 */
[-C--:B------:R-:W-:Y:S01]  /*aa10*/  ISETP.GE.AND P1, PT, R8, R3.reuse, PT ;  /* 0x000000030800720c */ /* 0x080fe20003f26270 */
[----:B------:R-:W-:Y:S01]  /*aa20*/  FMUL.FTZ R38, R38, UR15 ;  /* 0x0000000f26267c20 */ /* 0x000fe20008410000 */
[-C--:B------:R-:W-:Y:S01]  /*aa30*/  ISETP.GE.AND P3, PT, R12, R104.reuse, PT ;  /* 0x000000680c00720c */ /* 0x080fe20003f66270 */
[----:B------:R-:W1:Y:S01]  /*aa40*/  MUFU.TANH R40, R40 ;  /* 0x0000002800287308 */ /* 0x000e620000002400 */
[-C--:B------:R-:W-:Y:S01]  /*aa50*/  ISETP.GE.AND P4, PT, R8, R104.reuse, PT ;  /* 0x000000680800720c */ /* 0x080fe20003f86270 */
[----:B------:R-:W-:Y:S01]  /*aa60*/  FMUL.FTZ R39, R39, UR15 ;  /* 0x0000000f27277c20 */ /* 0x000fe20008410000 */
[----:B------:R-:W-:Y:S01]  /*aa70*/  VIADD R4, R12, 0x11 ;  /* 0x000000110c047836 */ /* 0x000fe20000000000 */
[----:B--2---:R-:W-:Y:S01]  /*aa80*/  FSEL R13, R24, -INF , !P1 ;  /* 0xff800000180d7808 */ /* 0x004fe20004800000 */
[----:B------:R-:W-:Y:S01]  /*aa90*/  FMUL.FTZ R78, R78, UR15 ;  /* 0x0000000f4e4e7c20 */ /* 0x000fe20008410000 */
[----:B------:R-:W-:Y:S01]  /*aaa0*/  FSEL R89, R89, -INF , !P3 ;  /* 0xff80000059597808 */ /* 0x000fe20005800000 */
[----:B------:R-:W-:Y:S01]  /*aab0*/  FMUL.FTZ R76, R76, UR15 ;  /* 0x0000000f4c4c7c20 */ /* 0x000fe20008410000 */
[CC--:B------:R-:W-:Y:S01]  /*aac0*/  ISETP.GE.AND P1, PT, R2.reuse, R3.reuse, PT ;  /* 0x000000030200720c */ /* 0x0c0fe20003f26270 */
[----:B------:R-:W2:Y:S01]  /*aad0*/  MUFU.TANH R137, R36 ;  /* 0x0000002400897308 */ /* 0x000ea20000002400 */
[-C--:B------:R-:W-:Y:S01]  /*aae0*/  ISETP.GE.AND P3, PT, R2, R104.reuse, PT ;  /* 0x000000680200720c */ /* 0x080fe20003f66270 */
[----:B------:R-:W-:Y:S01]  /*aaf0*/  VIADD R2, R12, 0x18 ;  /* 0x000000180c027836 */ /* 0x000fe20000000000 */
[----:B------:R-:W-:Y:S01]  /*ab00*/  FSEL R9, R96, -INF , !P0 ;  /* 0xff80000060097808 */ /* 0x000fe20004000000 */
        /* <DEDUP_REMOVED lines=9> */
[----:B---3--:R-:W-:Y:S01]  /*aba0*/  FSEL R17, R27, -INF , !P6 ;  /* 0xff8000001b117808 */ /* 0x008fe20007000000 */
[----:B------:R-:W-:Y:S01]  /*abb0*/  FMUL.FTZ R72, R72, UR15 ;  /* 0x0000000f48487c20 */ /* 0x000fe20008410000 */
[CC--:B------:R-:W-:Y:S01]  /*abc0*/  ISETP.GE.AND P5, PT, R2.reuse, R3.reuse, PT ;  /* 0x000000030200720c */ /* 0x0c0fe20003fa6270 */
[----:B------:R-:W3:Y:S01]  /*abd0*/  MUFU.TANH R41, R41 ;  /* 0x0000002900297308 */ /* 0x000ee20000002400 */
[-C--:B------:R-:W-:Y:S01]  /*abe0*/  ISETP.GE.AND P6, PT, R2, R104.reuse, PT ;  /* 0x000000680200720c */ /* 0x080fe20003fc6270 */
[----:B------:R-:W-:Y:S01]  /*abf0*/  VIADD R2, R12, 0x20 ;  /* 0x000000200c027836 */ /* 0x000fe20000000000 */
[----:B----4-:R-:W-:Y:S01]  /*ac00*/  FSEL R27, R28, -INF , !P1 ;  /* 0xff8000001c1b7808 */ /* 0x010fe20004800000 */
[----:B------:R-:W-:Y:S01]  /*ac10*/  FMUL.FTZ R73, R73, UR15 ;  /* 0x0000000f49497c20 */ /* 0x000fe20008410000 */
[-C--:B------:R-:W-:Y:S01]  /*ac20*/  ISETP.GE.AND P1, PT, R4, R3.reuse, PT ;  /* 0x000000030400720c */ /* 0x080fe20003f26270 */
[----:B------:R-:W-:Y:S01]  /*ac30*/  FMUL.FTZ R69, R69, UR15 ;  /* 0x0000000f45457c20 */ /* 0x000fe20008410000 */
[----:B------:R-:W-:Y:S01]  /*ac40*/  FSEL R23, R30, -INF , !P5 ;  /* 0xff8000001e177808 */ /* 0x000fe20006800000 */
[----:B------:R-:W4:Y:S01]  /*ac50*/  MUFU.TANH R125, R38 ;  /* 0x00000026007d7308 */ /* 0x000f220000002400 */
[----:B------:R-:W-:Y:S01]  /*ac60*/  FSEL R31, R31, -INF , !P1 ;  /* 0xff8000001f1f7808 */ /* 0x000fe20004800000 */
[----:B------:R-:W-:Y:S01]  /*ac70*/  FMUL.FTZ R74, R74, UR15 ;  /* 0x0000000f4a4a7c20 */ /* 0x000fe20008410000 */
[----:B------:R-:W-:Y:S01]  /*ac80*/  FSEL R29, R29, -INF , !P0 ;  /* 0xff8000001d1d7808 */ /* 0x000fe20004000000 */
[----:B------:R-:W-:Y:S01]  /*ac90*/  FMUL.FTZ R75, R75, UR15 ;  /* 0x0000000f4b4b7c20 */ /* 0x000fe20008410000 */
[-C--:B------:R-:W-:Y:S01]  /*aca0*/  ISETP.GE.AND P5, PT, R2, R3.reuse, PT ;  /* 0x000000030200720c */ /* 0x080fe20003fa6270 */
[----:B------:R-:W-:Y:S01]  /*acb0*/  FMUL.FTZ R70, R70, UR15 ;  /* 0x0000000f46467c20 */ /* 0x000fe20008410000 */
[-C--:B------:R-:W-:Y:S01]  /*acc0*/  ISETP.GE.AND P1, PT, R2, R104.reuse, PT ;  /* 0x000000680200720c */ /* 0x080fe20003f26270 */
[----:B------:R-:W4:Y:S01]  /*acd0*/  MUFU.TANH R111, R39 ;  /* 0x00000027006f7308 */ /* 0x000f220000002400 */
[----:B------:R-:W-:Y:S01]  /*ace0*/  ISETP.GE.AND P0, PT, R4, R104, PT ;  /* 0x000000680400720c */ /* 0x000fe20003f06270 */
[----:B------:R-:W-:Y:S01]  /*acf0*/  VIADD R2, R12, 0x28 ;  /* 0x000000280c027836 */ /* 0x000fe20000000000 */
[----:B------:R-:W-:Y:S01]  /*ad00*/  FSEL R5, R20, -INF , !P6 ;  /* 0xff80000014057808 */ /* 0x000fe20007000000 */
[----:B------:R-:W-:Y:S01]  /*ad10*/  VIADD R4, R12, 0x21 ;  /* 0x000000210c047836 */ /* 0x000fe20000000000 */
[----:B-----5:R-:W-:Y:S01]  /*ad20*/  FSEL R21, R21, -INF , !P0 ;  /* 0xff80000015157808 */ /* 0x020fe20004000000 */
[----:B------:R-:W-:Y:S01]  /*ad30*/  FMUL.FTZ R71, R71, UR15 ;  /* 0x0000000f47477c20 */ /* 0x000fe20008410000 */
        /* <DEDUP_REMOVED lines=8> */
[----:B------:R-:W-:Y:S02]  /*adc0*/  FSEL R135, R135, -INF , !P3 ;  /* 0xff80000087877808 */ /* 0x000fe40005800000 */
[----:B---3--:R-:W-:Y:S02]  /*add0*/  FSEL R41, R41, -INF , !P4 ;  /* 0xff80000029297808 */ /* 0x008fe40006000000 */
[----:B------:R-:W-:-:S02]  /*ade0*/  ISETP.GE.AND P5, PT, R2, R3, PT ;  /* 0x000000030200720c */ /* 0x000fc40003fa6270 */
[-C--:B------:R-:W-:Y:S01]  /*adf0*/  ISETP.GE.AND P3, PT, R2, R104.reuse, PT ;  /* 0x000000680200720c */ /* 0x080fe20003f66270 */
[----:B------:R-:W-:Y:S01]  /*ae00*/  VIADD R2, R12, 0x31 ;  /* 0x000000310c027836 */ /* 0x000fe20000000000 */
[-C--:B------:R-:W-:Y:S01]  /*ae10*/  ISETP.GE.AND P4, PT, R4, R104.reuse, PT ;  /* 0x000000680400720c */ /* 0x080fe20003f86270 */
[----:B------:R-:W3:Y:S01]  /*ae20*/  MUFU.TANH R133, R76 ;  /* 0x0000004c00857308 */ /* 0x000ee20000002400 */
[----:B----4-:R-:W-:Y:S01]  /*ae30*/  FSEL R125, R125, -INF , !P1 ;  /* 0xff8000007d7d7808 */ /* 0x010fe20004800000 */
[----:B------:R-:W-:Y:S01]  /*ae40*/  VIADD R4, R12, 0x30 ;  /* 0x000000300c047836 */ /* 0x000fe20000000000 */
[----:B------:R-:W-:Y:S02]  /*ae50*/  FSEL R111, R111, -INF , !P4 ;  /* 0xff8000006f6f7808 */ /* 0x000fe40006000000 */
[C---:B------:R-:W-:Y:S02]  /*ae60*/  ISETP.GE.AND P1, PT, R2.reuse, R3, PT ;  /* 0x000000030200720c */ /* 0x040fe40003f26270 */
[----:B------:R-:W-:Y:S01]  /*ae70*/  ISETP.GE.AND P4, PT, R2, R104, PT ;  /* 0x000000680200720c */ /* 0x000fe20003f86270 */
[C---:B------:R-:W-:Y:S01]  /*ae80*/  VIADD R2, R12.reuse, 0x38 ;  /* 0x000000380c027836 */ /* 0x040fe20000000000 */
[----:B------:R-:W4:Y:S01]  /*ae90*/  MUFU.TANH R131, R77 ;  /* 0x0000004d00837308 */ /* 0x000f220000002400 */
[----:B-1----:R-:W-:Y:S01]  /*aea0*/  FSEL R109, R109, -INF , !P0 ;  /* 0xff8000006d6d7808 */ /* 0x002fe20004000000 */
[----:B------:R-:W-:-:S02]  /*aeb0*/  VIADD R12, R12, 0x39 ;  /* 0x000000390c0c7836 */ /* 0x000fc40000000000 */
[----:B------:R-:W-:-:S04]  /*aec0*/  ISETP.GE.AND P0, PT, R2, R3, PT ;  /* 0x000000030200720c */ /* 0x000fc80003f06270 */
[----:B------:R-:W1:Y:S01]  /*aed0*/  MUFU.TANH R107, R79 ;  /* 0x0000004f006b7308 */ /* 0x000e620000002400 */
[----:B--2---:R-:W-:Y:S02]  /*aee0*/  FSEL R101, R101, -INF , !P0 ;  /* 0xff80000065657808 */ /* 0x004fe40004000000 */
[----:B------:R-:W-:Y:S02]  /*aef0*/  ISETP.GE.AND P0, PT, R85, 0x2, PT ;  /* 0x000000025500780c */ /* 0x000fe40003f06270 */
[----:B---3--:R-:W-:Y:S02]  /*af00*/  FSEL R133, R133, -INF , !P6 ;  /* 0xff80000085857808 */ /* 0x008fe40007000000 */
[C---:B------:R-:W-:Y:S01]  /*af10*/  ISETP.GE.AND P6, PT, R4.reuse, R3, PT ;  /* 0x000000030400720c */ /* 0x040fe20003fc6270 */
[----:B------:R-:W2:Y:S01]  /*af20*/  MUFU.TANH R103, R72 ;  /* 0x0000004800677308 */ /* 0x000ea20000002400 */
[----:B----4-:R-:W-:Y:S02]  /*af30*/  FSEL R131, R131, -INF , !P5 ;  /* 0xff80000083837808 */ /* 0x010fe40006800000 */
        /* <DEDUP_REMOVED lines=81> */
.L_x_5266:
[----:B------:R-:W1:Y:S02]  /*b450*/  LDC R0, c[0x0][0x248] ;  /* 0x00009200ff007b82 */ /* 0x000e640000000800 */
[----:B-1----:R-:W-:-:S04]  /*b460*/  LEA R0, -R0, RZ, 0x6 ;  /* 0x000000ff00007211 */ /* 0x002fc800078e31ff */
[----:B------:R-:W-:-:S07]  /*b470*/  SHF.R.S32.HI R33, RZ, 0x1f, R0 ;  /* 0x0000001fff217819 */ /* 0x000fce0000011400 */
.L_x_5267:
[C---:B------:R-:W-:Y:S02]  /*b480*/  LEA R124, P5, R0.reuse, R124, 0x1 ;  /* 0x0000007c007c7211 */ /* 0x040fe400078a08ff */
[----:B------:R-:W-:Y:S02]  /*b490*/  IADD3 R2, P4, R0, R90, RZ ;  /* 0x0000005a00027210 */ /* 0x000fe40007f9e0ff */
[----:B------:R-:W-:Y:S01]  /*b4a0*/  IADD3 R90, P3, P1, R90, R0, R53 ;  /* 0x000000005a5a7210 */ /* 0x000fe2000797e035 */
[----:B------:R-:W-:Y:S01]  /*b4b0*/  IMAD.MOV.U32 R38, RZ, RZ, R124 ;  /* 0x000000ffff267224 */ /* 0x000fe200078e007c */
[----:B------:R-:W-:Y:S01]  /*b4c0*/  LEA.HI.X R123, R0, R123, R33, 0x1, P5 ;  /* 0x0000007b007b7211 */ /* 0x000fe200028f0c21 */
[----:B------:R-:W-:Y:S01]  /*b4d0*/  IMAD.X R35, R33, 0x1, R52, P4 ;  /* 0x0000000121237824 */ /* 0x000fe200020e0634 */
[----:B------:R-:W-:Y:S02]  /*b4e0*/  LEA R36, P4, R2, UR12, 0x1 ;  /* 0x0000000c02247c11 */ /* 0x000fe4000f8808ff */
[----:B------:R-:W-:Y:S01]  /*b4f0*/  IADD3.X R33, R52, R33, R54, P3, P1 ;  /* 0x0000002134217210 */ /* 0x000fe20001fe2436 */
[----:B------:R-:W-:Y:S01]  /*b500*/  IMAD.MOV.U32 R39, RZ, RZ, R123 ;  /* 0x000000ffff277224 */ /* 0x000fe200078e007b */
[----:B------:R-:W-:-:S02]  /*b510*/  LEA R34, P3, R53, R124, 0x1 ;  /* 0x0000007c35227211 */ /* 0x000fc400078608ff */
[----:B------:R-:W-:Y:S02]  /*b520*/  LEA R32, P1, R90, UR12, 0x1 ;  /* 0x0000000c5a207c11 */ /* 0x000fe4000f8208ff */
[----:B------:R-:W-:Y:S01]  /*b530*/  LEA.HI.X R37, R2, UR13, R35, 0x1, P4 ;  /* 0x0000000d02257c11 */ /* 0x000fe2000a0f0c23 */
[----:B------:R-:W-:Y:S01]  /*b540*/  @!PT LDS RZ, [RZ] ;  /* 0x00000000fffff984 */ /* 0x000fe20000000800 */
[----:B------:R-:W-:Y:S01]  /*b550*/  @!PT LDS RZ, [RZ] ;  /* 0x00000000fffff984 */ /* 0x000fe20000000800 */
[----:B------:R-:W-:Y:S01]  /*b560*/  @!PT LDS RZ, [RZ] ;  /* 0x00000000fffff984 */ /* 0x000fe20000000800 */
[----:B------:R1:W-:Y:S01]  /*b570*/  LDGSTS.E.BYPASS.LTC128B.128 [R122+0x3000], desc[UR6][R38.64] ;  /* 0x03000000267a7fae */ /* 0x0003e2000b901d46 */
        /* <DEDUP_REMOVED lines=8> */
.L_x_5265:
        /* <DEDUP_REMOVED lines=57> */
[--C-:B------:R-:W-:Y:S01]  /*b990*/  FFMA.FTZ R103, R103, UR8, -R106.reuse ;  /* 0x0000000867677c23 */ /* 0x100fe2000801086a */
[----:B------:R-:W-:Y:S01]  /*b9a0*/  LDSM.16.MT88.4 R28, [R114+0x6400] ;  /* 0x00640000721c783b */ /* 0x000fe20000004200 */
[--C-:B------:R-:W-:Y:S01]  /*b9b0*/  FFMA.FTZ R102, R102, UR8, -R106.reuse ;  /* 0x0000000866667c23 */ /* 0x100fe2000801086a */
[----:B------:R-:W2:Y:S01]  /*b9c0*/  MUFU.EX2 R92, R92 ;  /* 0x0000005c005c7308 */ /* 0x000ea20000000800 */
[----:B------:R-:W-:-:S07]  /*b9d0*/  FFMA.FTZ R101, R101, UR8, -R106 ;  /* 0x0000000865657c23 */ /* 0x000fce000801086a */
        /* <DEDUP_REMOVED lines=17> */
[----:B-1----:R-:W-:Y:S01]  /*baf0*/  F2FP.F16.F32.PACK_AB R50, R34, R91 ;  /* 0x0000005b2232723e */ /* 0x002fe200000000ff */
[--C-:B------:R-:W-:Y:S01]  /*bb00*/  FFMA.FTZ R32, R5, UR8, -R100.reuse ;  /* 0x0000000805207c23 */ /* 0x100fe20008010864 */
[--C-:B------:R-:W-:Y:S01]  /*bb10*/  FFMA.FTZ R25, R21, UR8, -R100.reuse ;  /* 0x0000000815197c23 */ /* 0x100fe20008010864 */
[----:B------:R-:W1:Y:S01]  /*bb20*/  LDSM.16.MT88.4 R40, [R114+0x8000] ;  /* 0x008000007228783b */ /* 0x000e620000004200 */
[--C-:B------:R-:W-:Y:S01]  /*bb30*/  FFMA.FTZ R99, R99, UR8, -R100.reuse ;  /* 0x0000000863637c23 */ /* 0x100fe20008010864 */
[----:B------:R-:W-:Y:S01]  /*bb40*/  FFMA.FTZ R98, R98, UR8, -R100 ;  /* 0x0000000862627c23 */ /* 0x000fe20008010864 */
[----:B------:R-:W-:Y:S01]  /*bb50*/  FADD.FTZ R91, R91, R92 ;  /* 0x0000005c5b5b7221 */ /* 0x000fe20000010000 */
[----:B------:R-:W2:Y:S01]  /*bb60*/  MUFU.EX2 R94, R94 ;  /* 0x0000005e005e7308 */ /* 0x000ea20000000800 */
[----:B------:R-:W3:Y:S02]  /*bb70*/  LDSM.16.MT88.4 R16, [R112+0x8000] ;  /* 0x008000007010783b */ /* 0x000ee40000004200 */
[----:B------:R-:W-:-:S02]  /*bb80*/  FADD.FTZ R34, R34, R91 ;  /* 0x0000005b22227221 */ /* 0x000fc40000010000 */
[----:B------:R-:W-:Y:S03]  /*bb90*/  LDSM.16.MT88.4 R20, [R112+0x6400] ;  /* 0x006400007014783b */ /* 0x000fe60000004200 */
[----:B------:R-:W-:Y:S08]  /*bba0*/  MUFU.EX2 R90, R90 ;  /* 0x0000005a005a7308 */ /* 0x000ff00000000800 */
[----:B------:R-:W4:Y:S01]  /*bbb0*/  MUFU.EX2 R89, R89 ;  /* 0x0000005900597308 */ /* 0x000f220000000800 */
[----:B--2---:R-:W-:Y:S01]  /*bbc0*/  F2FP.F16.F32.PACK_AB R49, R94, R95 ;  /* 0x0000005f5e31723e */ /* 0x004fe200000000ff */
[----:B------:R-:W-:-:S06]  /*bbd0*/  FADD.FTZ R95, R95, R94 ;  /* 0x0000005e5f5f7221 */ /* 0x000fcc0000010000 */
[----:B------:R-:W2:Y:S08]  /*bbe0*/  MUFU.EX2 R26, R26 ;  /* 0x0000001a001a7308 */ /* 0x000eb00000000800 */
[----:B------:R-:W-:Y:S01]  /*bbf0*/  MUFU.EX2 R27, R27 ;  /* 0x0000001b001b7308 */ /* 0x000fe20000000800 */
[----:B----4-:R-:W-:Y:S01]  /*bc00*/  F2FP.F16.F32.PACK_AB R51, R89, R90 ;  /* 0x0000005a5933723e */ /* 0x010fe200000000ff */
[----:B------:R-:W-:-:S04]  /*bc10*/  FADD.FTZ R90, R90, R95 ;  /* 0x0000005f5a5a7221 */ /* 0x000fc80000010000 */
[----:B------:R-:W-:Y:S02]  /*bc20*/  FADD.FTZ R89, R89, R90 ;  /* 0x0000005a59597221 */ /* 0x000fe40000010000 */
        /* <DEDUP_REMOVED lines=9> */
[----:B------:R-:W-:Y:S01]  /*bcc0*/  HMMA.16816.F32 R52, R48, R54, RZ ;  /* 0x000000363034723c */ /* 0x000fe200000018ff */
[----:B----4-:R-:W-:Y:S01]  /*bcd0*/  F2FP.F16.F32.PACK_AB R6, R24, R27 ;  /* 0x0000001b1806723e */ /* 0x010fe200000000ff */
[----:B------:R-:W-:-:S04]  /*bce0*/  FADD.FTZ R27, R27, R26 ;  /* 0x0000001a1b1b7221 */ /* 0x000fc80000010000 */
[----:B-1----:R-:W-:Y:S01]  /*bcf0*/  HMMA.16816.F32 R36, R48, R40, RZ ;  /* 0x000000283024723c */ /* 0x002fe200000018ff */
[----:B------:R-:W-:Y:S01]  /*bd00*/  MUFU.EX2 R32, R32 ;  /* 0x0000002000207308 */ /* 0x000fe20000000800 */
[----:B------:R-:W-:-:S04]  /*bd10*/  FADD.FTZ R27, R24, R27 ;  /* 0x0000001b181b7221 */ /* 0x000fc80000010000 */
[C---:B------:R-:W-:Y:S03]  /*bd20*/  HMMA.16816.F32 R40, R48.reuse, R42, RZ ;  /* 0x0000002a3028723c */ /* 0x040fe600000018ff */
[----:B------:R-:W1:Y:S01]  /*bd30*/  MUFU.EX2 R25, R25 ;  /* 0x0000001900197308 */ /* 0x000e620000000800 */
[C---:B--2---:R-:W-:Y:S01]  /*bd40*/  F2FP.F16.F32.PACK_AB R5, R33.reuse, R88 ;  /* 0x000000582105723e */ /* 0x044fe200000000ff */
[----:B------:R-:W-:Y:S01]  /*bd50*/  FADD.FTZ R88, R88, R89 ;  /* 0x0000005958587221 */ /* 0x000fe20000010000 */
[C---:B------:R-:W-:Y:S03]  /*bd60*/  HMMA.16816.F32 R80, R48.reuse, R76, RZ ;  /* 0x0000004c3050723c */ /* 0x040fe600000018ff */
[----:B------:R-:W-:Y:S02]  /*bd70*/  FADD.FTZ R33, R33, R88 ;  /* 0x0000005821217221 */ /* 0x000fe40000010000 */
[----:B------:R-:W-:Y:S01]  /*bd80*/  MUFU.EX2 R103, R103 ;  /* 0x0000006700677308 */ /* 0x000fe20000000800 */
[C---:B------:R-:W-:Y:S06]  /*bd90*/  HMMA.16816.F32 R72, R48.reuse, R68, RZ ;  /* 0x000000443048723c */ /* 0x040fec00000018ff */
[----:B------:R-:W-:Y:S01]  /*bda0*/  HMMA.16816.F32 R76, R48, R78, RZ ;  /* 0x0000004e304c723c */ /* 0x000fe200000018ff */
[----:B------:R-:W-:Y:S01]  /*bdb0*/  MUFU.EX2 R102, R102 ;  /* 0x0000006600667308 */ /* 0x000fe20000000800 */
[----:B-1----:R-:W-:Y:S01]  /*bdc0*/  F2FP.F16.F32.PACK_AB R7, R25, R32 ;  /* 0x000000201907723e */ /* 0x002fe200000000ff */
[----:B------:R-:W-:-:S03]  /*bdd0*/  FADD.FTZ R32, R32, R33 ;  /* 0x0000002120207221 */ /* 0x000fc60000010000 */
[----:B------:R-:W-:Y:S01]  /*bde0*/  HMMA.16816.F32 R68, R48, R70, RZ ;  /* 0x000000463044723c */ /* 0x000fe200000018ff */
[----:B------:R-:W-:Y:S02]  /*bdf0*/  FADD.FTZ R32, R25, R32 ;  /* 0x0000002019207221 */ /* 0x000fe40000010000 */
[----:B------:R-:W-:Y:S03]  /*be00*/  MUFU.EX2 R101, R101 ;  /* 0x0000006500657308 */ /* 0x000fe60000000800 */
[C---:B------:R-:W-:Y:S05]  /*be10*/  HMMA.16816.F32 R64, R4.reuse, R12, R64 ;  /* 0x0000000c0440723c */ /* 0x040fea0000001840 */
[----:B------:R-:W-:Y:S01]  /*be20*/  MUFU.EX2 R99, R99 ;  /* 0x0000006300637308 */ /* 0x000fe20000000800 */
[C---:B------:R-:W-:Y:S01]  /*be30*/  HMMA.16816.F32 R60, R4.reuse, R14, R60 ;  /* 0x0000000e043c723c */ /* 0x040fe2000000183c */
[----:B------:R-:W1:Y:S05]  /*be40*/  LDSM.16.MT88.4 R12, [R114+0x8400] ;  /* 0x00840000720c783b */ /* 0x000e6a0000004200 */
[C---:B------:R-:W-:Y:S01]  /*be50*/  HMMA.16816.F32 R56, R4.reuse, R8, R56 ;  /* 0x000000080438723c */ /* 0x040fe20000001838 */
[----:B------:R-:W-:Y:S05]  /*be60*/  MUFU.EX2 R98, R98 ;  /* 0x0000006200627308 */ /* 0x000fea0000000800 */
[----:B------:R-:W-:Y:S01]  /*be70*/  HMMA.16816.F32 R52, R4, R10, R52 ;  /* 0x0000000a0434723c */ /* 0x000fe20000001834 */
[----:B------:R-:W2:Y:S05]  /*be80*/  LDSM.16.MT88.4 R8, [R112+0x8400] ;  /* 0x008400007008783b */ /* 0x000eaa0000004200 */
[C---:B---3--:R-:W-:Y:S06]  /*be90*/  HMMA.16816.F32 R44, R48.reuse, R16, RZ ;  /* 0x00000010302c723c */ /* 0x048fec00000018ff */
[----:B------:R-:W-:Y:S01]  /*bea0*/  HMMA.16816.F32 R48, R48, R18, RZ ;  /* 0x000000123030723c */ /* 0x000fe200000018ff */
[----:B------:R-:W-:Y:S05]  /*beb0*/  LDSM.16.MT88.4 R16, [R114+0x6c00] ;  /* 0x006c00007210783b */ /* 0x000fea0000004200 */
[C---:B------:R-:W-:Y:S06]  /*bec0*/  HMMA.16816.F32 R80, R4.reuse, R28, R80 ;  /* 0x0000001c0450723c */ /* 0x040fec0000001850 */
[----:B------:R-:W-:Y:S01]  /*bed0*/  HMMA.16816.F32 R76, R4, R30, R76 ;  /* 0x0000001e044c723c */ /* 0x000fe2000000184c */
[--C-:B------:R-:W-:Y:S01]  /*bee0*/  FFMA.FTZ R29, R135, UR8, -R106.reuse ;  /* 0x00000008871d7c23 */ /* 0x100fe2000801086a */
[----:B------:R-:W-:-:S04]  /*bef0*/  FFMA.FTZ R28, R133, UR8, -R106 ;  /* 0x00000008851c7c23 */ /* 0x000fc8000801086a */
[C---:B-1----:R-:W-:Y:S01]  /*bf00*/  HMMA.16816.F32 R36, R4.reuse, R12, R36 ;  /* 0x0000000c0424723c */ /* 0x042fe20000001824 */
[----:B------:R-:W-:Y:S01]  /*bf10*/  FFMA.FTZ R30, R137, UR8, -R106 ;  /* 0x00000008891e7c23 */ /* 0x000fe2000801086a */
[----:B------:R-:W-:Y:S01]  /*bf20*/  FFMA.FTZ R31, R125, UR8, -R100 ;  /* 0x000000087d1f7c23 */ /* 0x000fe20008010864 */
[----:B------:R-:W-:Y:S03]  /*bf30*/  MUFU.EX2 R29, R29 ;  /* 0x0000001d001d7308 */ /* 0x000fe60000000800 */
[C---:B------:R-:W-:Y:S01]  /*bf40*/  HMMA.16816.F32 R40, R4.reuse, R14, R40 ;  /* 0x0000000e0428723c */ /* 0x040fe20000001828 */
[----:B------:R-:W1:Y:S04]  /*bf50*/  LDSM.16.MT88.4 R12, [R114+0x6800] ;  /* 0x00680000720c783b */ /* 0x000e680000004200 */
[----:B------:R-:W3:Y:S01]  /*bf60*/  MUFU.EX2 R30, R30 ;  /* 0x0000001e001e7308 */ /* 0x000ee20000000800 */
        /* <DEDUP_REMOVED lines=8> */
[----:B------:R-:W-:Y:S01]  /*bff0*/  FFMA.FTZ R20, R107, UR8, -R100 ;  /* 0x000000086b147c23 */ /* 0x000fe20008010864 */
[----:B------:R-:W-:-:S04]  /*c000*/  FFMA.FTZ R106, R105, UR8, -R106 ;  /* 0x00000008696a7c23 */ /* 0x000fc8000801086a */
[--C-:B------:R-:W-:Y:S01]  /*c010*/  FFMA.FTZ R22, R111, UR8, -R100.reuse ;  /* 0x000000086f167c23 */ /* 0x100fe20008010864 */
[----:B------:R-:W-:Y:S01]  /*c020*/  FFMA.FTZ R23, R109, UR8, -R100 ;  /* 0x000000086d177c23 */ /* 0x000fe20008010864 */
[----:B------:R-:W4:Y:S01]  /*c030*/  MUFU.EX2 R21, R21 ;  /* 0x0000001500157308 */ /* 0x000f220000000800 */
[----:B---3--:R-:W-:Y:S01]  /*c040*/  F2FP.F16.F32.PACK_AB R4, R29, R30 ;  /* 0x0000001e1d04723e */ /* 0x008fe200000000ff */
[----:B------:R-:W-:-:S04]  /*c050*/  FADD.FTZ R30, R30, R27 ;  /* 0x0000001b1e1e7221 */ /* 0x000fc80000010000 */
[----:B------:R-:W-:Y:S02]  /*c060*/  FADD.FTZ R29, R29, R30 ;  /* 0x0000001e1d1d7221 */ /* 0x000fe40000010000 */
[----:B------:R-:W3:Y:S08]  /*c070*/  MUFU.EX2 R22, R22 ;  /* 0x0000001600167308 */ /* 0x000ef00000000800 */
[----:B------:R-:W-:Y:S01]  /*c080*/  MUFU.EX2 R23, R23 ;  /* 0x0000001700177308 */ /* 0x000fe20000000800 */
[----:B----4-:R-:W-:Y:S01]  /*c090*/  F2FP.F16.F32.PACK_AB R6, R21, R28 ;  /* 0x0000001c1506723e */ /* 0x010fe200000000ff */
[----:B------:R-:W-:-:S04]  /*c0a0*/  FADD.FTZ R28, R28, R29 ;  /* 0x0000001d1c1c7221 */ /* 0x000fc80000010000 */
[----:B------:R-:W-:Y:S02]  /*c0b0*/  FADD.FTZ R28, R21, R28 ;  /* 0x0000001c151c7221 */ /* 0x000fe40000010000 */
[----:B------:R-:W4:Y:S01]  /*c0c0*/  MUFU.EX2 R20, R20 ;  /* 0x0000001400147308 */ /* 0x000f220000000800 */
[----:B---3--:R-:W-:Y:S01]  /*c0d0*/  F2FP.F16.F32.PACK_AB R5, R22, R31 ;  /* 0x0000001f1605723e */ /* 0x008fe200000000ff */
[----:B------:R-:W-:-:S04]  /*c0e0*/  FADD.FTZ R31, R31, R32 ;  /* 0x000000201f1f7221 */ /* 0x000fc80000010000 */
[----:B------:R-:W-:Y:S02]  /*c0f0*/  FADD.FTZ R22, R22, R31 ;  /* 0x0000001f16167221 */ /* 0x000fe40000010000 */
[----:B------:R-:W3:Y:S01]  /*c100*/  MUFU.EX2 R106, R106 ;  /* 0x0000006a006a7308 */ /* 0x000ee20000000800 */
[----:B----4-:R-:W-:Y:S01]  /*c110*/  F2FP.F16.F32.PACK_AB R7, R20, R23 ;  /* 0x000000171407723e */ /* 0x010fe200000000ff */
        /* <DEDUP_REMOVED lines=16> */
[--C-:B------:R-:W-:Y:S01]  /*c220*/  FFMA.FTZ R12, R97, UR8, -R100.reuse ;  /* 0x00000008610c7c23 */ /* 0x100fe20008010864 */
[----:B------:R-:W-:-:S03]  /*c230*/  FFMA.FTZ R97, R96, UR8, -R100 ;  /* 0x0000000860617c23 */ /* 0x000fc60008010864 */
[----:B------:R1:W-:Y:S01]  /*c240*/  MUFU.EX2 R96, R12 ;  /* 0x0000000c00607308 */ /* 0x0003e20000000800 */
[C---:B--2---:R-:W-:Y:S06]  /*c250*/  HMMA.16816.F32 R44, R4.reuse, R8, R44 ;  /* 0x00000008042c723c */ /* 0x044fec000000182c */
[----:B------:R-:W-:Y:S01]  /*c260*/  HMMA.16816.F32 R48, R4, R10, R48 ;  /* 0x0000000a0430723c */ /* 0x000fe20000001830 */
[----:B------:R-:W2:Y:S01]  /*c270*/  LDSM.16.MT88.4 R8, [R114+0x7c00] ;  /* 0x007c00007208783b */ /* 0x000ea20000004200 */
[----:B------:R-:W4:Y:S05]  /*c280*/  MUFU.EX2 R97, R97 ;  /* 0x0000006100617308 */ /* 0x000f2a0000000800 */
[----:B------:R-:W-:Y:S01]  /*c290*/  F2FP.F16.F32.PACK_AB R4, R102, R103 ;  /* 0x000000676604723e */ /* 0x000fe200000000ff */
[----:B------:R-:W-:Y:S01]  /*c2a0*/  FADD.FTZ R103, R103, R28 ;  /* 0x0000001c67677221 */ /* 0x000fe20000010000 */
[----:B------:R-:W-:Y:S01]  /*c2b0*/  F2FP.F16.F32.PACK_AB R5, R98, R99 ;  /* 0x000000636205723e */ /* 0x000fe200000000ff */
[----:B-1----:R-:W1:Y:S01]  /*c2c0*/  LDSM.16.MT88.4 R12, [R112+0x6c00] ;  /* 0x006c0000700c783b */ /* 0x002e620000004200 */
[----:B---3--:R-:W-:Y:S01]  /*c2d0*/  F2FP.F16.F32.PACK_AB R6, R106, R101 ;  /* 0x000000656a06723e */ /* 0x008fe200000000ff */
[----:B------:R-:W-:Y:S01]  /*c2e0*/  FADD.FTZ R99, R99, R20 ;  /* 0x0000001463637221 */ /* 0x000fe20000010000 */
[----:B------:R-:W-:-:S03]  /*c2f0*/  FADD.FTZ R102, R102, R103 ;  /* 0x0000006766667221 */ /* 0x000fc60000010000 */
[----:B------:R-:W-:Y:S01]  /*c300*/  FADD.FTZ R99, R98, R99 ;  /* 0x0000006362637221 */ /* 0x000fe20000010000 */
[----:B------:R-:W-:Y:S01]  /*c310*/  FADD.FTZ R101, R101, R102 ;  /* 0x0000006665657221 */ /* 0x000fe20000010000 */
[----:B----4-:R-:W-:Y:S02]  /*c320*/  F2FP.F16.F32.PACK_AB R7, R97, R96 ;  /* 0x000000606107723e */ /* 0x010fe400000000ff */
[----:B------:R-:W-:Y:S01]  /*c330*/  FADD.FTZ R96, R96, R99 ;  /* 0x0000006360607221 */ /* 0x000fe20000010000 */
[----:B------:R-:W-:-:S03]  /*c340*/  FADD.FTZ R133, R106, R101 ;  /* 0x000000656a857221 */ /* 0x000fc60000010000 */
[----:B------:R-:W-:Y:S01]  /*c350*/  FADD.FTZ R132, R97, R96 ;  /* 0x0000006061847221 */ /* 0x000fe20000010000 */
        /* <DEDUP_REMOVED lines=84> */
.L_x_5269:
[----:B------:R-:W1:Y:S02]  /*c8a0*/  LDC R6, c[0x0][0x250] ;  /* 0x00009400ff067b82 */ /* 0x000e640000000800 */
[----:B-1----:R-:W-:-:S05]  /*c8b0*/  IMAD.SHL.U32 R7, R6, 0x40, RZ ;  /* 0x0000004006077824 */ /* 0x002fca00078e00ff */
[----:B------:R-:W-:-:S04]  /*c8c0*/  IADD3 R7, -R7, RZ, RZ ;  /* 0x000000ff07077210 */ /* 0x000fc80007ffe1ff */
[----:B------:R-:W-:-:S07]  /*c8d0*/  SHF.R.S32.HI R4, RZ, 0x1f, R7 ;  /* 0x0000001fff047819 */ /* 0x000fce0000011407 */
.L_x_5270:
[----:B------:R-:W1:Y:S01]  /*c8e0*/  LDC R5, c[0x0][0x254] ;  /* 0x00009500ff057b82 */ /* 0x000e620000000800 */
[----:B------:R-:W-:Y:S02]  /*c8f0*/  LEA R9, P1, R6, R7, 0x5 ;  /* 0x0000000706097211 */ /* 0x000fe400078228ff */
[C---:B------:R-:W-:Y:S02]  /*c900*/  LEA R128, P4, R7.reuse, R128, 0x1 ;  /* 0x0000008007807211 */ /* 0x040fe400078808ff */
[-C--:B------:R-:W-:Y:S02]  /*c910*/  IADD3 R8, P3, R7, R86.reuse, RZ ;  /* 0x0000005607087210 */ /* 0x080fe40007f7e0ff */
[----:B------:R-:W-:Y:S02]  /*c920*/  IADD3 R86, P0, R9, R86, RZ ;  /* 0x0000005609567210 */ /* 0x000fe40007f1e0ff */
[----:B------:R-:W-:Y:S01]  /*c930*/  LEA.HI.X R129, R7, R129, R4, 0x1, P4 ;  /* 0x0000008107817211 */ /* 0x000fe200020f0c04 */
[----:B------:R-:W-:Y:S01]  /*c940*/  IMAD.X R7, R4, 0x1, R84, P3 ;  /* 0x0000000104077824 */ /* 0x000fe200018e0654 */
[----:B------:R-:W-:-:S03]  /*c950*/  LEA R16, P3, R6, R128, 0x6 ;  /* 0x0000008006107211 */ /* 0x000fc600078630ff */
[----:B------:R-:W-:Y:S01]  /*c960*/  @!PT LDS RZ, [RZ] ;  /* 0x00000000fffff984 */ /* 0x000fe20000000800 */
[----:B------:R-:W-:Y:S01]  /*c970*/  @!PT LDS RZ, [RZ] ;  /* 0x00000000fffff984 */ /* 0x000fe20000000800 */
[----:B------:R-:W-:Y:S01]  /*c980*/  @!PT LDS RZ, [RZ] ;  /* 0x00000000fffff984 */ /* 0x000fe20000000800 */
[----:B------:R-:W-:Y:S01]  /*c990*/  LDGSTS.E.BYPASS.LTC128B.128 [R122+0x6000], desc[UR6][R128.64] ;  /* 0x06000000807a7fae */ /* 0x000fe2000b901d46 */
[--C-:B-1----:R-:W-:Y:S02]  /*c9a0*/  LEA.HI.X R9, R6, R4, R5.reuse, 0x5, P1 ;  /* 0x0000000406097211 */ /* 0x102fe400008f2c05 */
[----:B------:R-:W-:Y:S02]  /*c9b0*/  LEA R10, P1, R8, UR10, 0x1 ;  /* 0x0000000a080a7c11 */ /* 0x000fe4000f8208ff */
[----:B------:R-:W-:Y:S01]  /*c9c0*/  LEA.HI.X R17, R6, R129, R5, 0x6, P3 ;  /* 0x0000008106117211 */ /* 0x000fe200018f3405 */
[----:B------:R-:W-:Y:S01]  /*c9d0*/  IMAD.X R9, R9, 0x1, R84, P0 ;  /* 0x0000000109097824 */ /* 0x000fe200000e0654 */
[----:B------:R-:W-:Y:S02]  /*c9e0*/  LEA R18, P0, R86, UR10, 0x1 ;  /* 0x0000000a56127c11 */ /* 0x000fe4000f8008ff */
[----:B------:R-:W-:Y:S02]  /*c9f0*/  LEA.HI.X R11, R8, UR11, R7, 0x1, P1 ;  /* 0x0000000b080b7c11 */ /* 0x000fe400088f0c07 */
[----:B------:R-:W-:-:S02]  /*ca00*/  LEA.HI.X R19, R86, UR11, R9, 0x1, P0 ;  /* 0x0000000b56137c11 */ /* 0x000fc400080f0c09 */
[----:B------:R-:W-:Y:S01]  /*ca10*/  ISETP.GE.AND P0, PT, R85, 0x3, PT ;  /* 0x000000035500780c */ /* 0x000fe20003f06270 */
[----:B------:R-:W-:Y:S04]  /*ca20*/  LDGSTS.E.BYPASS.LTC128B.128 [R122+0x7000], desc[UR6][R10.64+0x40] ;  /* 0x070000400a7a7fae */ /* 0x000fe8000b901d46 */
[----:B------:R-:W-:Y:S04]  /*ca30*/  LDGSTS.E.BYPASS.LTC128B.128 [R122+0x8000], desc[UR6][R10.64+0x80] ;  /* 0x080000800a7a7fae */ /* 0x000fe8000b901d46 */
[----:B------:R-:W-:Y:S04]  /*ca40*/  LDGSTS.E.BYPASS.LTC128B.128 [R122+0x6800], desc[UR6][R16.64] ;  /* 0x06800000107a7fae */ /* 0x000fe8000b901d46 */
[----:B------:R-:W-:Y:S04]  /*ca50*/  LDGSTS.E.BYPASS.LTC128B.128 [R122+0x7800], desc[UR6][R18.64+0x40] ;  /* 0x07800040127a7fae */ /* 0x000fe8000b901d46 */
[----:B------:R1:W-:Y:S04]  /*ca60*/  LDGSTS.E.BYPASS.LTC128B.128 [R122+0x8800], desc[UR6][R18.64+0x80] ;  /* 0x08800080127a7fae */ /* 0x0003e8000b901d46 */
[----:B------:R-:W-:Y:S04]  /*ca70*/  LDSM.16.M88.4 R4, [R117] ;  /* 0x000000007504783b */ /* 0x000fe80000000200 */
[----:B------:R-:W2:Y:S04]  /*ca80*/  LDSM.16.M88.4 R28, [R116+0x3000] ;  /* 0x00300000741c783b */ /* 0x000ea80000000200 */
[----:B------:R-:W3:Y:S04]  /*ca90*/  LDSM.16.M88.4 R20, [R116+0x3400] ;  /* 0x003400007414783b */ /* 0x000ee80000000200 */
[----:B------:R-:W1:Y:S04]  /*caa0*/  LDSM.16.M88.4 R12, [R116+0x3800] ;  /* 0x00380000740c783b */ /* 0x000e680000000200 */
[----:B------:R-:W4:Y:S04]  /*cab0*/  LDSM.16.M88.4 R96, [R116+0x3c00] ;  /* 0x003c00007460783b */ /* 0x000f280000000200 */
[----:B------:R-:W-:Y:S04]  /*cac0*/  LDSM.16.M88.4 R88, [R115] ;  /* 0x000000007358783b */ /* 0x000fe80000000200 */
[----:B------:R-:W5:Y:S04]  /*cad0*/  LDSM.16.M88.4 R92, [R113+0x3000] ;  /* 0x00300000715c783b */ /* 0x000f680000000200 */
[----:B------:R-:W5:Y:S04]  /*cae0*/  LDSM.16.M88.4 R100, [R113+0x3400] ;  /* 0x003400007164783b */ /* 0x000f680000000200 */
[----:B------:R-:W0:Y:S01]  /*caf0*/  LDGDEPBAR ;  /* 0x00000000000079af */ /* 0x000e220000000000 */
[C---:B--2---:R-:W-:Y:S06]  /*cb00*/  HMMA.16816.F32 R32, R4.reuse, R28, RZ ;  /* 0x0000001c0420723c */ /* 0x044fec00000018ff */
[C---:B------:R-:W-:Y:S06]  /*cb10*/  HMMA.16816.F32 R28, R4.reuse, R30, RZ ;  /* 0x0000001e041c723c */ /* 0x040fec00000018ff */
[C---:B---3--:R-:W-:Y:S06]  /*cb20*/  HMMA.16816.F32 R24, R4.reuse, R20, RZ ;  /* 0x000000140418723c */ /* 0x048fec00000018ff */
[C---:B-1----:R-:W-:Y:S06]  /*cb30*/  HMMA.16816.F32 R16, R4.reuse, R12, RZ ;  /* 0x0000000c0410723c */ /* 0x042fec00000018ff */
[C---:B------:R-:W-:Y:S06]  /*cb40*/  HMMA.16816.F32 R20, R4.reuse, R22, RZ ;  /* 0x000000160414723c */ /* 0x040fec00000018ff */
[C---:B------:R-:W-:Y:S06]  /*cb50*/  HMMA.16816.F32 R12, R4.reuse, R14, RZ ;  /* 0x0000000e040c723c */ /* 0x040fec00000018ff */
[C---:B----4-:R-:W-:Y:S06]  /*cb60*/  HMMA.16816.F32 R8, R4.reuse, R96, RZ ;  /* 0x000000600408723c */ /* 0x050fec00000018ff */
        /* <DEDUP_REMOVED lines=54> */
[C---:B------:R-:W-:Y:S06]  /*ced0*/  HMMA.16816.F32 R28, R92.reuse, R90, R28 ;  /* 0x0000005a5c1c723c */ /* 0x040fec000000181c */
[----:B-1----:R-:W-:-:S12]  /*cee0*/  HMMA.16816.F32 R24, R92, R96, R24 ;  /* 0x000000605c18723c */ /* 0x002fd80000001818 */
[----:B------:R-:W-:Y:S01]  /*cef0*/  FMUL.FTZ R84, R32, UR15 ;  /* 0x0000000f20547c20 */ /* 0x000fe20008410000 */
[----:B------:R-:W-:Y:S01]  /*cf00*/  FMUL.FTZ R87, R33, UR15 ;  /* 0x0000000f21577c20 */ /* 0x000fe20008410000 */
[----:B------:R-:W-:Y:S01]  /*cf10*/  FMUL.FTZ R86, R34, UR15 ;  /* 0x0000000f22567c20 */ /* 0x000fe20008410000 */
[----:B------:R-:W-:Y:S02]  /*cf20*/  FMUL.FTZ R88, R35, UR15 ;  /* 0x0000000f23587c20 */ /* 0x000fe40008410000 */
[----:B------:R-:W1:Y:S01]  /*cf30*/  LDSM.16.M88.4 R32, [R113+0x5800] ;  /* 0x005800007120783b */ /* 0x000e620000000200 */
[----:B------:R-:W-:Y:S01]  /*cf40*/  HMMA.16816.F32 R20, R92, R98, R20 ;  /* 0x000000625c14723c */ /* 0x000fe20000001814 */
[----:B------:R-:W-:Y:S01]  /*cf50*/  FMUL.FTZ R28, R28, UR15 ;  /* 0x0000000f1c1c7c20 */ /* 0x000fe20008410000 */
[----:B------:R-:W-:Y:S01]  /*cf60*/  MUFU.TANH R87, R87 ;  /* 0x0000005700577308 */ /* 0x000fe20000002400 */
[----:B------:R-:W-:Y:S01]  /*cf70*/  FMUL.FTZ R31, R31, UR15 ;  /* 0x0000000f1f1f7c20 */ /* 0x000fe20008410000 */
[----:B------:R-:W-:Y:S01]  /*cf80*/  FMUL.FTZ R29, R29, UR15 ;  /* 0x0000000f1d1d7c20 */ /* 0x000fe20008410000 */
[----:B------:R-:W-:-:S05]  /*cf90*/  FMUL.FTZ R30, R30, UR15 ;  /* 0x0000000f1e1e7c20 */ /* 0x000fca0008410000 */
[----:B------:R-:W-:Y:S01]  /*cfa0*/  MUFU.TANH R88, R88 ;  /* 0x0000005800587308 */ /* 0x000fe20000002400 */
[----:B------:R-:W-:Y:S01]  /*cfb0*/  FMUL.FTZ R24, R24, UR15 ;  /* 0x0000000f18187c20 */ /* 0x000fe20008410000 */
[----:B------:R-:W-:Y:S01]  /*cfc0*/  FMUL.FTZ R25, R25, UR15 ;  /* 0x0000000f19197c20 */ /* 0x000fe20008410000 */
[----:B------:R-:W-:Y:S01]  /*cfd0*/  FMUL.FTZ R147, R26, UR15 ;  /* 0x0000000f1a937c20 */ /* 0x000fe20008410000 */
[----:B------:R-:W-:-:S04]  /*cfe0*/  FMUL.FTZ R105, R27, UR15 ;  /* 0x0000000f1b697c20 */ /* 0x000fc80008410000 */
[----:B------:R-:W-:Y:S06]  /*cff0*/  MUFU.TANH R103, R24 ;  /* 0x0000001800677308 */ /* 0x000fec0000002400 */
[----:B------:R-:W-:Y:S01]  /*d000*/  FMUL.FTZ R151, R20, UR15 ;  /* 0x0000000f14977c20 */ /* 0x000fe20008410000 */
[----:B------:R-:W-:Y:S01]  /*d010*/  FMUL.FTZ R21, R21, UR15 ;  /* 0x0000000f15157c20 */ /* 0x000fe20008410000 */
[----:B------:R-:W2:Y:S01]  /*d020*/  S2R R20, SR_TID.X ;  /* 0x0000000000147919 */ /* 0x000ea20000002100 */
[----:B------:R-:W-:Y:S01]  /*d030*/  FMUL.FTZ R22, R22, UR15 ;  /* 0x0000000f16167c20 */ /* 0x000fe20008410000 */
[----:B------:R-:W-:Y:S01]  /*d040*/  FMUL.FTZ R23, R23, UR15 ;  /* 0x0000000f17177c20 */ /* 0x000fe20008410000 */
[----:B------:R3:W-:Y:S08]  /*d050*/  MUFU.TANH R107, R25 ;  /* 0x00000019006b7308 */ /* 0x0007f00000002400 */
[----:B------:R-:W4:Y:S01]  /*d060*/  MUFU.TANH R28, R28 ;  /* 0x0000001c001c7308 */ /* 0x000f220000002400 */
[C---:B-1----:R-:W-:Y:S06]  /*d070*/  HMMA.16816.F32 R16, R92.reuse, R32, R16 ;  /* 0x000000205c10723c */ /* 0x042fec0000001810 */
[----:B------:R-:W-:Y:S01]  /*d080*/  HMMA.16816.F32 R12, R92, R34, R12 ;  /* 0x000000225c0c723c */ /* 0x000fe2000000180c */
[----:B---3--:R-:W1:Y:S01]  /*d090*/  LDSM.16.M88.4 R24, [R113+0x5c00] ;  /* 0x005c00007118783b */ /* 0x008e620000000200 */
[----:B------:R-:W-:Y:S01]  /*d0a0*/  MUFU.TANH R31, R31 ;  /* 0x0000001f001f7308 */ /* 0x000fe20000002400 */
[----:B------:R-:W-:-:S07]  /*d0b0*/  DEPBAR.LE SB0, 0x0 ;  /* 0x000080000000791a */ /* 0x000fce0000000000 */
[----:B------:R-:W3:Y:S08]  /*d0c0*/  MUFU.TANH R147, R147 ;  /* 0x0000009300937308 */ /* 0x000ef00000002400 */
[----:B------:R-:W-:Y:S01]  /*d0d0*/  FMUL.FTZ R139, R17, UR15 ;  /* 0x0000000f118b7c20 */ /* 0x000fe20008410000 */
[----:B--2---:R-:W-:Y:S02]  /*d0e0*/  IMAD.SHL.U32 R17, R20, 0x2, RZ ;  /* 0x0000000214117824 */ /* 0x004fe400078e00ff */
[----:B------:R-:W-:Y:S01]  /*d0f0*/  FMUL.FTZ R16, R16, UR15 ;  /* 0x0000000f10107c20 */ /* 0x000fe20008410000 */
[----:B------:R-:W2:Y:S01]  /*d100*/  MUFU.TANH R29, R29 ;  /* 0x0000001d001d7308 */ /* 0x000ea20000002400 */
        /* <DEDUP_REMOVED lines=8> */
[----:B------:R5:W-:Y:S03]  /*d190*/  MUFU.TANH R135, R16 ;  /* 0x0000001000877308 */ /* 0x000be60000002400 */
[----:B------:R-:W-:-:S02]  /*d1a0*/  VIADD R17, R12, 0x8 ;  /* 0x000000080c117836 */ /* 0x000fc40000000000 */
[C---:B------:R-:W-:Y:S02]  /*d1b0*/  VIADD R13, R12.reuse, 0x9 ;  /* 0x000000090c0d7836 */ /* 0x040fe40000000000 */
[----:B------:R-:W-:Y:S01]  /*d1c0*/  VIADD R14, R12, 0x10 ;  /* 0x000000100c0e7836 */ /* 0x000fe20000000000 */
[CC--:B------:R-:W-:Y:S01]  /*d1d0*/  ISETP.GE.AND P4, PT, R17.reuse, R3.reuse, PT ;  /* 0x000000031100720c */ /* 0x0c0fe20003f86270 */
[----:B------:R-:W2:Y:S01]  /*d1e0*/  MUFU.TANH R30, R30 ;  /* 0x0000001e001e7308 */ /* 0x000ea20000002400 */
[-C--:B------:R-:W-:Y:S01]  /*d1f0*/  ISETP.GE.AND P1, PT, R17, R104.reuse, PT ;  /* 0x000000681100720c */ /* 0x080fe20003f26270 */
[C---:B-1----:R-:W-:Y:S01]  /*d200*/  HMMA.16816.F32 R8, R92.reuse, R24, R8 ;  /* 0x000000185c08723c */ /* 0x042fe20000001808 */
[----:B------:R-:W-:Y:S02]  /*d210*/  ISETP.GE.AND P3, PT, R13, R3, PT ;  /* 0x000000030d00720c */ /* 0x000fe40003f66270 */
[----:B----4-:R-:W-:Y:S02]  /*d220*/  FSEL R17, R28, -INF , !P4 ;  /* 0xff8000001c117808 */ /* 0x010fe40006000000 */
[----:B------:R-:W-:Y:S01]  /*d230*/  ISETP.GE.AND P4, PT, R14, R104, PT ;  /* 0x000000680e00720c */ /* 0x000fe20003f86270 */
[----:B-----5:R-:W-:Y:S01]  /*d240*/  VIADD R16, R12, 0x1 ;  /* 0x000000010c107836 */ /* 0x020fe20000000000 */
[----:B------:R-:W-:Y:S01]  /*d250*/  HMMA.16816.F32 R4, R92, R26, R4 ;  /* 0x0000001a5c04723c */ /* 0x000fe20000001804 */
[----:B------:R-:W-:Y:S01]  /*d260*/  MUFU.TANH R149, R21 ;  /* 0x0000001500957308 */ /* 0x000fe20000002400 */
[----:B---3--:R-:W-:-:S02]  /*d270*/  FSEL R147, R147, -INF , !P4 ;  /* 0xff80000093937808 */ /* 0x008fc40006000000 */
[CC--:B------:R-:W-:Y:S02]  /*d280*/  ISETP.GE.AND P5, PT, R16.reuse, R3.reuse, PT ;  /* 0x000000031000720c */ /* 0x0c0fe40003fa6270 */
[-C--:B------:R-:W-:Y:S01]  /*d290*/  ISETP.GE.AND P6, PT, R16, R104.reuse, PT ;  /* 0x000000681000720c */ /* 0x080fe20003fc6270 */
[----:B------:R-:W-:Y:S01]  /*d2a0*/  VIADD R16, R12, 0x11 ;  /* 0x000000110c107836 */ /* 0x000fe20000000000 */
[----:B------:R-:W-:Y:S01]  /*d2b0*/  FSEL R87, R87, -INF , !P5 ;  /* 0xff80000057577808 */ /* 0x000fe20006800000 */
[----:B------:R-:W1:Y:S01]  /*d2c0*/  MUFU.TANH R145, R22 ;  /* 0x0000001600917308 */ /* 0x000e620000002400 */
[-C--:B------:R-:W-:Y:S02]  /*d2d0*/  ISETP.GE.AND P5, PT, R13, R104.reuse, PT ;  /* 0x000000680d00720c */ /* 0x080fe40003fa6270 */
[----:B------:R-:W-:Y:S02]  /*d2e0*/  FSEL R13, R88, -INF , !P6 ;  /* 0xff800000580d7808 */ /* 0x000fe40007000000 */
[-C--:B------:R-:W-:Y:S01]  /*d2f0*/  ISETP.GE.AND P6, PT, R14, R3.reuse, PT ;  /* 0x000000030e00720c */ /* 0x080fe20003fc6270 */
[----:B------:R-:W-:Y:S01]  /*d300*/  VIADD R14, R12, 0x18 ;  /* 0x000000180c0e7836 */ /* 0x000fe20000000000 */
[----:B------:R-:W-:Y:S01]  /*d310*/  FSEL R31, R31, -INF , !P5 ;  /* 0xff8000001f1f7808 */ /* 0x000fe20006800000 */
[----:B------:R-:W3:Y:S01]  /*d320*/  MUFU.TANH R105, R105 ;  /* 0x0000006900697308 */ /* 0x000ee20000002400 */
[----:B------:R-:W-:Y:S01]  /*d330*/  FSEL R103, R103, -INF , !P6 ;  /* 0xff80000067677808 */ /* 0x000fe20007000000 */
[----:B------:R-:W-:Y:S01]  /*d340*/  FMUL.FTZ R8, R8, UR15 ;  /* 0x0000000f08087c20 */ /* 0x000fe20008410000 */
[CC--:B------:R-:W-:Y:S01]  /*d350*/  ISETP.GE.AND P5, PT, R14.reuse, R3.reuse, PT ;  /* 0x000000030e00720c */ /* 0x0c0fe20003fa6270 */
[----:B------:R-:W-:Y:S01]  /*d360*/  FMUL.FTZ R98, R9, UR15 ;  /* 0x0000000f09627c20 */ /* 0x000fe20008410000 */
[-C--:B------:R-:W-:Y:S01]  /*d370*/  ISETP.GE.AND P6, PT, R14, R104.reuse, PT ;  /* 0x000000680e00720c */ /* 0x080fe20003fc6270 */
[----:B------:R-:W-:Y:S01]  /*d380*/  VIADD R14, R12, 0x19 ;  /* 0x000000190c0e7836 */ /* 0x000fe20000000000 */
[----:B--2---:R-:W-:Y:S01]  /*d390*/  FSEL R29, R29, -INF , !P3 ;  /* 0xff8000001d1d7808 */ /* 0x004fe20005800000 */
[----:B------:R-:W2:Y:S01]  /*d3a0*/  MUFU.TANH R151, R151 ;  /* 0x0000009700977308 */ /* 0x000ea20000002400 */
[-C--:B------:R-:W-:Y:S01]  /*d3b0*/  ISETP.GE.AND P3, PT, R16, R104.reuse, PT ;  /* 0x000000681000720c */ /* 0x080fe20003f66270 */
[----:B------:R-:W-:Y:S01]  /*d3c0*/  VIADD R9, R12, 0x20 ;  /* 0x000000200c097836 */ /* 0x000fe20000000000 */
[-C--:B------:R-:W-:Y:S01]  /*d3d0*/  ISETP.GE.AND P4, PT, R14, R3.reuse, PT ;  /* 0x000000030e00720c */ /* 0x080fe20003f86270 */
[----:B------:R-:W-:Y:S01]  /*d3e0*/  FMUL.FTZ R10, R10, UR15 ;  /* 0x0000000f0a0a7c20 */ /* 0x000fe20008410000 */
[----:B------:R-:W-:Y:S01]  /*d3f0*/  FSEL R15, R30, -INF , !P1 ;  /* 0xff8000001e0f7808 */ /* 0x000fe20004800000 */
[----:B------:R-:W-:Y:S01]  /*d400*/  FMUL.FTZ R100, R4, UR15 ;  /* 0x0000000f04647c20 */ /* 0x000fe20008410000 */
[-C--:B------:R-:W-:Y:S01]  /*d410*/  ISETP.GE.AND P1, PT, R16, R3.reuse, PT ;  /* 0x000000031000720c */ /* 0x080fe20003f26270 */
[----:B------:R-:W-:Y:S01]  /*d420*/  MUFU.TANH R139, R139 ;  /* 0x0000008b008b7308 */ /* 0x000fe20000002400 */
[----:B-1----:R-:W-:Y:S01]  /*d430*/  FSEL R145, R145, -INF , !P6 ;  /* 0xff80000091917808 */ /* 0x002fe20007000000 */
[----:B------:R-:W-:Y:S01]  /*d440*/  FMUL.FTZ R11, R11, UR15 ;  /* 0x0000000f0b0b7c20 */ /* 0x000fe20008410000 */
[----:B------:R-:W-:Y:S01]  /*d450*/  FSEL R149, R149, -INF , !P4 ;  /* 0xff80000095957808 */ /* 0x000fe20006000000 */
[----:B------:R-:W-:Y:S01]  /*d460*/  FMUL.FTZ R5, R5, UR15 ;  /* 0x0000000f05057c20 */ /* 0x000fe20008410000 */
[----:B---3--:R-:W-:Y:S01]  /*d470*/  FSEL R105, R105, -INF , !P3 ;  /* 0xff80000069697808 */ /* 0x008fe20005800000 */
[----:B------:R-:W-:Y:S01]  /*d480*/  FMUL.FTZ R6, R6, UR15 ;  /* 0x0000000f06067c20 */ /* 0x000fe20008410000 */
[----:B------:R-:W-:Y:S01]  /*d490*/  ISETP.GE.AND P3, PT, R9, R3, PT ;  /* 0x000000030900720c */ /* 0x000fe20003f66270 */
[----:B------:R-:W1:Y:S01]  /*d4a0*/  MUFU.TANH R137, R18 ;  /* 0x0000001200897308 */ /* 0x000e620000002400 */
[----:B--2---:R-:W-:Y:S01]  /*d4b0*/  FSEL R151, R151, -INF , !P5 ;  /* 0xff80000097977808 */ /* 0x004fe20006800000 */
[----:B------:R-:W-:Y:S01]  /*d4c0*/  FMUL.FTZ R7, R7, UR15 ;  /* 0x0000000f07077c20 */ /* 0x000fe20008410000 */
[-C--:B------:R-:W-:Y:S01]  /*d4d0*/  ISETP.GE.AND P5, PT, R9, R104.reuse, PT ;  /* 0x000000680900720c */ /* 0x080fe20003fa6270 */
[C---:B------:R-:W-:Y:S01]  /*d4e0*/  VIADD R9, R12.reuse, 0x28 ;  /* 0x000000280c097836 */ /* 0x040fe20000000000 */
[----:B------:R-:W-:Y:S01]  /*d4f0*/  FSEL R107, R107, -INF , !P1 ;  /* 0xff8000006b6b7808 */ /* 0x000fe20004800000 */
[----:B------:R-:W-:Y:S01]  /*d500*/  VIADD R4, R12, 0x31 ;  /* 0x000000310c047836 */ /* 0x000fe20000000000 */
[----:B------:R-:W-:Y:S01]  /*d510*/  ISETP.GE.AND P1, PT, R14, R104, PT ;  /* 0x000000680e00720c */ /* 0x000fe20003f26270 */
[----:B------:R-:W2:Y:S01]  /*d520*/  MUFU.TANH R109, R23 ;  /* 0x00000017006d7308 */ /* 0x000ea20000002400 */
[----:B------:R-:W-:-:S02]  /*d530*/  FSEL R135, R135, -INF , !P3 ;  /* 0xff80000087877808 */ /* 0x000fc40005800000 */
[----:B------:R-:W-:-:S05]  /*d540*/  ISETP.GE.AND P3, PT, R9, R104, PT ;  /* 0x000000680900720c */ /* 0x000fca0003f66270 */
[----:B------:R-:W-:Y:S01]  /*d550*/  MUFU.TANH R131, R19 ;  /* 0x0000001300837308 */ /* 0x000fe20000002400 */
[----:B-1----:R-:W-:-:S07]  /*d560*/  FSEL R137, R137, -INF , !P5 ;  /* 0xff80000089897808 */ /* 0x002fce0006800000 */
[----:B------:R-:W-:Y:S01]  /*d570*/  MUFU.TANH R143, R143 ;  /* 0x0000008f008f7308 */ /* 0x000fe20000002400 */
[----:B--2---:R-:W-:Y:S02]  /*d580*/  FSEL R109, R109, -INF , !P1 ;  /* 0xff8000006d6d7808 */ /* 0x004fe40004800000 */
[----:B------:R-:W-:-:S05]  /*d590*/  ISETP.GE.AND P1, PT, R9, R3, PT ;  /* 0x000000030900720c */ /* 0x000fca0003f26270 */
[----:B------:R-:W1:Y:S08]  /*d5a0*/  MUFU.TANH R111, R111 ;  /* 0x0000006f006f7308 */ /* 0x000e700000002400 */
[----:B------:R2:W-:Y:S08]  /*d5b0*/  MUFU.TANH R99, R8 ;  /* 0x0000000800637308 */ /* 0x0005f00000002400 */
[----:B------:R-:W3:Y:S01]  /*d5c0*/  MUFU.TANH R141, R141 ;  /* 0x0000008d008d7308 */ /* 0x000ee20000002400 */
[----:B-1----:R-:W-:-:S02]  /*d5d0*/  FSEL R111, R111, -INF , !P3 ;  /* 0xff8000006f6f7808 */ /* 0x002fc40005800000 */
[----:B------:R-:W-:-:S05]  /*d5e0*/  ISETP.GE.AND P3, PT, R4, R3, PT ;  /* 0x000000030400720c */ /* 0x000fca0003f66270 */
[----:B------:R-:W1:Y:S01]  /*d5f0*/  MUFU.TANH R125, R125 ;  /* 0x0000007d007d7308 */ /* 0x000e620000002400 */
[----:B--2---:R-:W-:-:S05]  /*d600*/  VIADD R8, R12, 0x21 ;  /* 0x000000210c087836 */ /* 0x004fca0000000000 */
[CC--:B------:R-:W-:Y:S02]  /*d610*/  ISETP.GE.AND P6, PT, R8.reuse, R3.reuse, PT ;  /* 0x000000030800720c */ /* 0x0c0fe40003fc6270 */
[----:B------:R-:W2:Y:S01]  /*d620*/  MUFU.TANH R97, R10 ;  /* 0x0000000a00617308 */ /* 0x000ea20000002400 */
[-C--:B------:R-:W-:Y:S01]  /*d630*/  ISETP.GE.AND P4, PT, R8, R104.reuse, PT ;  /* 0x000000680800720c */ /* 0x080fe20003f86270 */
[----:B------:R-:W-:Y:S01]  /*d640*/  VIADD R8, R12, 0x29 ;  /* 0x000000290c087836 */ /* 0x000fe20000000000 */
[----:B------:R-:W-:Y:S02]  /*d650*/  FSEL R139, R139, -INF , !P6 ;  /* 0xff8000008b8b7808 */ /* 0x000fe40007000000 */
[----:B------:R-:W-:Y:S02]  /*d660*/  FSEL R131, R131, -INF , !P4 ;  /* 0xff80000083837808 */ /* 0x000fe40006000000 */
[C---:B------:R-:W-:Y:S01]  /*d670*/  ISETP.GE.AND P5, PT, R8.reuse, R3, PT ;  /* 0x000000030800720c */ /* 0x040fe20003fa6270 */
[----:B------:R-:W4:Y:S01]  /*d680*/  MUFU.TANH R98, R98 ;  /* 0x0000006200627308 */ /* 0x000f220000002400 */
[----:B------:R-:W-:Y:S01]  /*d690*/  ISETP.GE.AND P6, PT, R8, R104, PT ;  /* 0x000000680800720c */ /* 0x000fe20003fc6270 */
[----:B------:R-:W-:Y:S01]  /*d6a0*/  VIADD R8, R12, 0x30 ;  /* 0x000000300c087836 */ /* 0x000fe20000000000 */
[----:B------:R-:W-:-:S02]  /*d6b0*/  FSEL R143, R143, -INF , !P5 ;  /* 0xff8000008f8f7808 */ /* 0x000fc40006800000 */
[----:B---3--:R-:W-:Y:S02]  /*d6c0*/  FSEL R141, R141, -INF , !P1 ;  /* 0xff8000008d8d7808 */ /* 0x008fe40004800000 */
[-C--:B------:R-:W-:Y:S01]  /*d6d0*/  ISETP.GE.AND P4, PT, R8, R3.reuse, PT ;  /* 0x000000030800720c */ /* 0x080fe20003f86270 */
[----:B------:R-:W3:Y:S01]  /*d6e0*/  MUFU.TANH R93, R11 ;  /* 0x0000000b005d7308 */ /* 0x000ee20000002400 */
[-C--:B------:R-:W-:Y:S01]  /*d6f0*/  ISETP.GE.AND P5, PT, R4, R104.reuse, PT ;  /* 0x000000680400720c */ /* 0x080fe20003fa6270 */
[----:B------:R-:W-:Y:S01]  /*d700*/  VIADD R4, R12, 0x38 ;  /* 0x000000380c047836 */ /* 0x000fe20000000000 */
[----:B------:R-:W-:Y:S02]  /*d710*/  ISETP.GE.AND P1, PT, R8, R104, PT ;  /* 0x000000680800720c */ /* 0x000fe40003f26270 */
[----:B-1----:R-:W-:Y:S02]  /*d720*/  FSEL R125, R125, -INF , !P6 ;  /* 0xff8000007d7d7808 */ /* 0x002fe40007000000 */
[----:B------:R-:W-:Y:S01]  /*d730*/  FSEL R99, R99, -INF , !P4 ;  /* 0xff80000063637808 */ /* 0x000fe20006000000 */
[----:B------:R-:W1:Y:S01]  /*d740*/  MUFU.TANH R100, R100 ;  /* 0x0000006400647308 */ /* 0x000e620000002400 */
[----:B------:R-:W-:-:S02]  /*d750*/  ISETP.GE.AND P6, PT, R12, R3, PT ;  /* 0x000000030c00720c */ /* 0x000fc40003fc6270 */
[CC--:B------:R-:W-:Y:S01]  /*d760*/  ISETP.GE.AND P4, PT, R12.reuse, R104.reuse, PT ;  /* 0x000000680c00720c */ /* 0x0c0fe20003f86270 */
[----:B------:R-:W-:Y:S01]  /*d770*/  VIADD R12, R12, 0x39 ;  /* 0x000000390c0c7836 */ /* 0x000fe20000000000 */
[----:B--2---:R-:W-:Y:S02]  /*d780*/  FSEL R97, R97, -INF , !P1 ;  /* 0xff80000061617808 */ /* 0x004fe40004800000 */
[----:B------:R-:W-:Y:S01]  /*d790*/  ISETP.GE.AND P1, PT, R4, R3, PT ;  /* 0x000000030400720c */ /* 0x000fe20003f26270 */
[----:B------:R-:W-:Y:S01]  /*d7a0*/  MUFU.TANH R84, R84 ;  /* 0x0000005400547308 */ /* 0x000fe20000002400 */
[----:B----4-:R-:W-:Y:S02]  /*d7b0*/  FSEL R98, R98, -INF , !P3 ;  /* 0xff80000062627808 */ /* 0x010fe40005800000 */
[----:B---3--:R-:W-:Y:S01]  /*d7c0*/  FSEL R93, R93, -INF , !P5 ;  /* 0xff8000005d5d7808 */ /* 0x008fe20006800000 */
[----:B------:R-:W-:Y:S01]  /*d7d0*/  BAR.SYNC.DEFER_BLOCKING 0x0 ;  /* 0x0000000000007b1d */ /* 0x000fe20000010000 */
[----:B------:R-:W-:-:S02]  /*d7e0*/  ISETP.GE.AND P3, PT, R4, R104, PT ;  /* 0x000000680400720c */ /* 0x000fc40003f66270 */
[----:B------:R-:W-:Y:S02]  /*d7f0*/  ISETP.GE.AND P5, PT, R12, R3, PT ;  /* 0x000000030c00720c */ /* 0x000fe40003fa6270 */
[----:B-1----:R-:W-:Y:S01]  /*d800*/  FSEL R100, R100, -INF , !P1 ;  /* 0xff80000064647808 */ /* 0x002fe20004800000 */
[----:B------:R-:W1:Y:S01]  /*d810*/  MUFU.TANH R86, R86 ;  /* 0x0000005600567308 */ /* 0x000e620000002400 */
[----:B------:R-:W-:-:S07]  /*d820*/  ISETP.GE.AND P1, PT, R12, R104, PT ;  /* 0x000000680c00720c */ /* 0x000fce0003f26270 */
[----:B------:R2:W3:Y:S08]  /*d830*/  MUFU.TANH R101, R5 ;  /* 0x0000000500657308 */ /* 0x0004f00000002400 */
[----:B------:R-:W4:Y:S01]  /*d840*/  MUFU.TANH R95, R6 ;  /* 0x00000006005f7308 */ /* 0x000f220000002400 */
[----:B-1----:R-:W-:-:S07]  /*d850*/  FSEL R3, R86, -INF , !P4 ;  /* 0xff80000056037808 */ /* 0x002fce0006000000 */
[----:B------:R-:W1:Y:S01]  /*d860*/  MUFU.TANH R94, R7 ;  /* 0x00000007005e7308 */ /* 0x000e620000002400 */
[----:B--2---:R-:W-:Y:S02]  /*d870*/  FSEL R5, R84, -INF , !P6 ;  /* 0xff80000054057808 */ /* 0x004fe40007000000 */
[----:B---3--:R-:W-:Y:S02]  /*d880*/  FSEL R101, R101, -INF , !P5 ;  /* 0xff80000065657808 */ /* 0x008fe40006800000 */
[----:B----4-:R-:W-:Y:S02]  /*d890*/  FSEL R95, R95, -INF , !P3 ;  /* 0xff8000005f5f7808 */ /* 0x010fe40005800000 */
[----:B-1----:R-:W-:Y:S01]  /*d8a0*/  FSEL R94, R94, -INF , !P1 ;  /* 0xff8000005e5e7808 */ /* 0x002fe20004800000 */
        /* <DEDUP_REMOVED lines=64> */
.L_x_5272:
[----:B------:R-:W1:Y:S02]  /*dcb0*/  LDC R4, c[0x0][0x248] ;  /* 0x00009200ff047b82 */ /* 0x000e640000000800 */
[----:B-1----:R-:W-:-:S05]  /*dcc0*/  IMAD.SHL.U32 R7, R4, 0x40, RZ ;  /* 0x0000004004077824 */ /* 0x002fca00078e00ff */
[----:B------:R-:W-:-:S04]  /*dcd0*/  IADD3 R7, -R7, RZ, RZ ;  /* 0x000000ff07077210 */ /* 0x000fc80007ffe1ff */
[----:B------:R-:W-:-:S07]  /*dce0*/  SHF.R.S32.HI R8, RZ, 0x1f, R7 ;  /* 0x0000001fff087819 */ /* 0x000fce0000011407 */
.L_x_5273:
[----:B------:R-:W1:Y:S01]  /*dcf0*/  LDC R6, c[0x0][0x24c] ;  /* 0x00009300ff067b82 */ /* 0x000e620000000800 */
[----:B------:R-:W-:-:S04]  /*dd00*/  LEA R124, P0, R7, R124, 0x1 ;  /* 0x0000007c077c7211 */ /* 0x000fc800078008ff */
[----:B------:R-:W-:Y:S02]  /*dd10*/  LEA.HI.X R123, R7, R123, R8, 0x1, P0 ;  /* 0x0000007b077b7211 */ /* 0x000fe400000f0c08 */
[----:B------:R-:W-:-:S03]  /*dd20*/  LEA R8, P0, R4, R124, 0x6 ;  /* 0x0000007c04087211 */ /* 0x000fc600078030ff */
[----:B------:R-:W-:Y:S01]  /*dd30*/  IMAD.MOV.U32 R7, RZ, RZ, R123 ;  /* 0x000000ffff077224 */ /* 0x000fe200078e007b */
[----:B-1----:R-:W-:Y:S01]  /*dd40*/  LEA.HI.X R9, R4, R123, R6, 0x6, P0 ;  /* 0x0000007b04097211 */ /* 0x002fe200000f3406 */
[----:B------:R-:W-:-:S05]  /*dd50*/  IMAD.MOV.U32 R6, RZ, RZ, R124 ;  /* 0x000000ffff067224 */ /* 0x000fca00078e007c */
        /* <DEDUP_REMOVED lines=10> */
.L_x_5271:
[----:B------:R-:W-:Y:S01]  /*de00*/  FMNMX.FTZ R4, R2, R5, !PT ;  /* 0x0000000502047209 */ /* 0x000fe20007810000 */
[----:B------:R-:W-:Y:S01]  /*de10*/  LDSM.16.MT88.4 R20, [R112+0x6000] ;  /* 0x006000007014783b */ /* 0x000fe20000004200 */
        /* <DEDUP_REMOVED lines=48> */
[----:B------:R-:W-:Y:S01]  /*e120*/  FFMA.FTZ R87, R87, UR8, -R102 ;  /* 0x0000000857577c23 */ /* 0x000fe20008010866 */
[--C-:B------:R-:W-:Y:S01]  /*e130*/  FFMA.FTZ R31, R31, UR8, -R96.reuse ;  /* 0x000000081f1f7c23 */ /* 0x100fe20008010860 */
[----:B------:R-:W-:Y:S01]  /*e140*/  FFMA.FTZ R91, R3, UR8, -R96 ;  /* 0x00000008035b7c23 */ /* 0x000fe20008010860 */
[----:B------:R-:W-:Y:S01]  /*e150*/  FADD.FTZ R92, R2, -R5 ;  /* 0x80000005025c7221 */ /* 0x000fe20000010000 */
[----:B------:R-:W-:Y:S01]  /*e160*/  FSEL R5, R88, RZ, P0 ;  /* 0x000000ff58057208 */ /* 0x000fe20000000000 */
[----:B------:R1:W-:Y:S01]  /*e170*/  MUFU.EX2 R2, R31 ;  /* 0x0000001f00027308 */ /* 0x0003e20000000800 */
[----:B------:R-:W-:Y:S01]  /*e180*/  FFMA.FTZ R86, R17, UR8, -R102 ;  /* 0x0000000811567c23 */ /* 0x000fe20008010866 */
[----:B------:R-:W-:Y:S01]  /*e190*/  FMUL.FTZ R92, R92, UR8 ;  /* 0x000000085c5c7c20 */ /* 0x000fe20008410000 */
[--C-:B------:R-:W-:Y:S01]  /*e1a0*/  FFMA.FTZ R84, R13, UR8, -R96.reuse ;  /* 0x000000080d547c23 */ /* 0x100fe20008010860 */
[----:B------:R-:W-:Y:S01]  /*e1b0*/  FADD.FTZ R0, R0, -R5 ;  /* 0x8000000500007221 */ /* 0x000fe20000010000 */
[----:B------:R-:W-:Y:S01]  /*e1c0*/  FFMA.FTZ R3, R15, UR8, -R96 ;  /* 0x000000080f037c23 */ /* 0x000fe20008010860 */
[--C-:B------:R-:W-:Y:S01]  /*e1d0*/  FFMA.FTZ R108, R103, UR8, -R102.reuse ;  /* 0x00000008676c7c23 */ /* 0x100fe20008010866 */
[----:B------:R-:W-:Y:S01]  /*e1e0*/  LDSM.16.MT88.4 R12, [R114+0x6000] ;  /* 0x00600000720c783b */ /* 0x000fe20000004200 */
[----:B------:R-:W-:Y:S01]  /*e1f0*/  FMUL.FTZ R0, R0, UR8 ;  /* 0x0000000800007c20 */ /* 0x000fe20008410000 */
[----:B------:R-:W2:Y:S01]  /*e200*/  MUFU.EX2 R92, R92 ;  /* 0x0000005c005c7308 */ /* 0x000ea20000000800 */
[--C-:B------:R-:W-:Y:S01]  /*e210*/  FFMA.FTZ R107, R107, UR8, -R102.reuse ;  /* 0x000000086b6b7c23 */ /* 0x100fe20008010866 */
[--C-:B------:R-:W-:Y:S01]  /*e220*/  FFMA.FTZ R104, R151, UR8, -R102.reuse ;  /* 0x0000000897687c23 */ /* 0x100fe20008010866 */
[----:B------:R-:W-:Y:S01]  /*e230*/  FFMA.FTZ R103, R149, UR8, -R102 ;  /* 0x0000000895677c23 */ /* 0x000fe20008010866 */
[--C-:B------:R-:W-:Y:S01]  /*e240*/  FFMA.FTZ R106, R147, UR8, -R96.reuse ;  /* 0x00000008936a7c23 */ /* 0x100fe20008010860 */
[--C-:B------:R-:W-:Y:S01]  /*e250*/  FFMA.FTZ R105, R105, UR8, -R96.reuse ;  /* 0x0000000869697c23 */ /* 0x100fe20008010860 */
[--C-:B------:R-:W-:Y:S01]  /*e260*/  FFMA.FTZ R110, R145, UR8, -R96.reuse ;  /* 0x00000008916e7c23 */ /* 0x100fe20008010860 */
[----:B------:R-:W-:Y:S01]  /*e270*/  FFMA.FTZ R109, R109, UR8, -R96 ;  /* 0x000000086d6d7c23 */ /* 0x000fe20008010860 */
[----:B-1----:R-:W1:Y:S01]  /*e280*/  LDSM.16.MT88.4 R28, [R114+0x7000] ;  /* 0x00700000721c783b */ /* 0x002e620000004200 */
[----:B------:R-:W3:Y:S01]  /*e290*/  MUFU.EX2 R0, R0 ;  /* 0x0000000000007308 */ /* 0x000ee20000000800 */
[--C-:B------:R-:W-:Y:S01]  /*e2a0*/  FFMA.FTZ R134, R135, UR8, -R102.reuse ;  /* 0x0000000887867c23 */ /* 0x100fe20008010866 */
[--C-:B------:R-:W-:Y:S01]  /*e2b0*/  FFMA.FTZ R139, R139, UR8, -R102.reuse ;  /* 0x000000088b8b7c23 */ /* 0x100fe20008010866 */
[--C-:B------:R-:W-:Y:S01]  /*e2c0*/  FFMA.FTZ R130, R141, UR8, -R102.reuse ;  /* 0x000000088d827c23 */ /* 0x100fe20008010866 */
[----:B------:R-:W-:Y:S01]  /*e2d0*/  FFMA.FTZ R135, R143, UR8, -R102 ;  /* 0x000000088f877c23 */ /* 0x000fe20008010866 */
        /* <DEDUP_REMOVED lines=51> */
[----:B------:R-:W4:Y:S01]  /*e610*/  MUFU.EX2 R3, R3 ;  /* 0x0000000300037308 */ /* 0x000f220000000800 */
        /* <DEDUP_REMOVED lines=8> */
[----:B--2---:R-:W-:Y:S01]  /*e6a0*/  F2FP.F16.F32.PACK_AB R5, R84, R91 ;  /* 0x0000005b5405723e */ /* 0x004fe200000000ff */
[-C--:B------:R-:W-:Y:S01]  /*e6b0*/  FMUL.FTZ R50, R50, R0.reuse ;  /* 0x0000000032327220 */ /* 0x080fe20000410000 */
[----:B------:R-:W-:Y:S01]  /*e6c0*/  FMUL.FTZ R51, R51, R0 ;  /* 0x0000000033337220 */ /* 0x000fe20000410000 */
[----:B------:R-:W-:Y:S01]  /*e6d0*/  FFMA.FTZ R136, R125, UR8, -R96 ;  /* 0x000000087d887c23 */ /* 0x000fe20008010860 */
[--C-:B------:R-:W-:Y:S01]  /*e6e0*/  FFMA.FTZ R99, R99, UR8, -R102.reuse ;  /* 0x0000000863637c23 */ /* 0x100fe20008010866 */
[--C-:B------:R-:W-:Y:S01]  /*e6f0*/  FFMA.FTZ R98, R98, UR8, -R102.reuse ;  /* 0x0000000862627c23 */ /* 0x100fe20008010866 */
[--C-:B------:R-:W-:Y:S01]  /*e700*/  FFMA.FTZ R100, R100, UR8, -R102.reuse ;  /* 0x0000000864647c23 */ /* 0x100fe20008010866 */
[----:B------:R-:W2:Y:S01]  /*e710*/  MUFU.EX2 R107, R107 ;  /* 0x0000006b006b7308 */ /* 0x000ea20000000800 */
[----:B----4-:R-:W-:Y:S01]  /*e720*/  F2FP.F16.F32.PACK_AB R7, R2, R3 ;  /* 0x000000030207723e */ /* 0x010fe200000000ff */
[----:B------:R-:W-:Y:S01]  /*e730*/  FFMA.FTZ R101, R101, UR8, -R102 ;  /* 0x0000000865657c23 */ /* 0x000fe20008010866 */
[--C-:B------:R-:W-:Y:S01]  /*e740*/  FFMA.FTZ R102, R93, UR8, -R96.reuse ;  /* 0x000000085d667c23 */ /* 0x100fe20008010860 */
[--C-:B------:R-:W-:Y:S01]  /*e750*/  FFMA.FTZ R97, R97, UR8, -R96.reuse ;  /* 0x0000000861617c23 */ /* 0x100fe20008010860 */
[--C-:B------:R-:W-:Y:S01]  /*e760*/  FFMA.FTZ R93, R95, UR8, -R96.reuse ;  /* 0x000000085f5d7c23 */ /* 0x100fe20008010860 */
[----:B------:R-:W-:Y:S01]  /*e770*/  FFMA.FTZ R94, R94, UR8, -R96 ;  /* 0x000000085e5e7c23 */ /* 0x000fe20008010860 */
[----:B------:R-:W-:Y:S01]  /*e780*/  FFMA.FTZ R90, R133, R92, R90 ;  /* 0x0000005c855a7223 */ /* 0x000fe2000001005a */
[----:B-1----:R-:W-:Y:S01]  /*e790*/  HMMA.16816.F32 R24, R4, R28, R24 ;  /* 0x0000001c0418723c */ /* 0x002fe20000001818 */
[----:B------:R-:W-:Y:S01]  /*e7a0*/  MUFU.EX2 R104, R104 ;  /* 0x0000006800687308 */ /* 0x000fe20000000800 */
[----:B------:R-:W-:Y:S01]  /*e7b0*/  FFMA.FTZ R91, R132, R0, R91 ;  /* 0x00000000845b7223 */ /* 0x000fe2000001005b */
        /* <DEDUP_REMOVED lines=9> */
[----:B------:R-:W-:Y:S01]  /*e850*/  MUFU.EX2 R106, R106 ;  /* 0x0000006a006a7308 */ /* 0x000fe20000000800 */
[----:B------:R-:W-:Y:S01]  /*e860*/  HMMA.16816.F32 R52, R4, R66, R52 ;  /* 0x000000420434723c */ /* 0x000fe20000001834 */
[----:B------:R-:W3:Y:S01]  /*e870*/  LDSM.16.MT88.4 R64, [R112+0x8000] ;  /* 0x008000007040783b */ /* 0x000ee20000004200 */
[----:B------:R-:W-:Y:S01]  /*e880*/  FADD.FTZ R3, R2, R3 ;  /* 0x0000000302037221 */ /* 0x000fe20000010000 */
[----:B------:R-:W-:-:S03]  /*e890*/  MOV R2, R89 ;  /* 0x0000005900027202 */ /* 0x000fc60000000f00 */
        /* <DEDUP_REMOVED lines=8> */
[----:B------:R-:W-:Y:S05]  /*e920*/  LDSM.16.MT88.4 R68, [R112+0x6c00] ;  /* 0x006c00007044783b */ /* 0x000fea0000004200 */
[C---:B-1----:R-:W-:Y:S01]  /*e930*/  HMMA.16816.F32 R40, R4.reuse, R60, R56 ;  /* 0x0000003c0428723c */ /* 0x042fe20000001838 */
[----:B------:R-:W1:Y:S01]  /*e940*/  LDSM.16.MT88.4 R56, [R112+0x6400] ;  /* 0x006400007038783b */ /* 0x000e620000004200 */
[----:B------:R-:W-:Y:S04]  /*e950*/  MUFU.EX2 R134, R134 ;  /* 0x0000008600867308 */ /* 0x000fe80000000800 */
[C---:B------:R-:W-:Y:S01]  /*e960*/  HMMA.16816.F32 R36, R4.reuse, R62, R36 ;  /* 0x0000003e0424723c */ /* 0x040fe20000001824 */
[----:B------:R-:W1:Y:S03]  /*e970*/  LDSM.16.MT88.4 R60, [R114+0x6400] ;  /* 0x00640000723c783b */ /* 0x000e660000004200 */
[----:B------:R-:W1:Y:S02]  /*e980*/  MUFU.EX2 R139, R139 ;  /* 0x0000008b008b7308 */ /* 0x000e640000000800 */
[C---:B---3--:R-:W-:Y:S06]  /*e990*/  HMMA.16816.F32 R44, R4.reuse, R64, R44 ;  /* 0x00000040042c723c */ /* 0x048fec000000182c */
[----:B------:R-:W-:Y:S01]  /*e9a0*/  HMMA.16816.F32 R4, R4, R66, R48 ;  /* 0x000000420404723c */ /* 0x000fe20000001830 */
[----:B------:R-:W3:Y:S01]  /*e9b0*/  LDSM.16.MT88.4 R64, [R114+0x7400] ;  /* 0x007400007240783b */ /* 0x000ee20000004200 */
[----:B------:R-:W-:Y:S05]  /*e9c0*/  MUFU.EX2 R130, R130 ;  /* 0x0000008200827308 */ /* 0x000fea0000000800 */
[----:B--2---:R-:W-:Y:S01]  /*e9d0*/  F2FP.F16.F32.PACK_AB R48, R107, R108 ;  /* 0x0000006c6b30723e */ /* 0x004fe200000000ff */
[----:B------:R-:W-:Y:S01]  /*e9e0*/  FADD.FTZ R108, R108, R85 ;  /* 0x000000556c6c7221 */ /* 0x000fe20000010000 */
[----:B----4-:R-:W-:Y:S01]  /*e9f0*/  F2FP.F16.F32.PACK_AB R49, R105, R106 ;  /* 0x0000006a6931723e */ /* 0x010fe200000000ff */
[----:B------:R-:W-:Y:S01]  /*ea00*/  MUFU.EX2 R135, R135 ;  /* 0x0000008700877308 */ /* 0x000fe20000000800 */
[----:B------:R-:W-:Y:S01]  /*ea10*/  F2FP.F16.F32.PACK_AB R50, R103, R104 ;  /* 0x000000686732723e */ /* 0x000fe200000000ff */
[----:B------:R-:W-:Y:S01]  /*ea20*/  FADD.FTZ R106, R106, R3 ;  /* 0x000000036a6a7221 */ /* 0x000fe20000010000 */
[----:B-----5:R-:W-:Y:S01]  /*ea30*/  F2FP.F16.F32.PACK_AB R51, R109, R110 ;  /* 0x0000006e6d33723e */ /* 0x020fe200000000ff */
[----:B------:R-:W-:-:S02]  /*ea40*/  FADD.FTZ R107, R107, R108 ;  /* 0x0000006c6b6b7221 */ /* 0x000fc40000010000 */
[----:B------:R-:W-:Y:S02]  /*ea50*/  FADD.FTZ R105, R105, R106 ;  /* 0x0000006a69697221 */ /* 0x000fe40000010000 */
[----:B------:R-:W-:Y:S01]  /*ea60*/  MUFU.EX2 R137, R137 ;  /* 0x0000008900897308 */ /* 0x000fe20000000800 */
[----:B------:R-:W-:Y:S01]  /*ea70*/  FADD.FTZ R104, R104, R107 ;  /* 0x0000006b68687221 */ /* 0x000fe20000010000 */
[----:B------:R-:W-:Y:S01]  /*ea80*/  FADD.FTZ R0, R110, R105 ;  /* 0x000000696e007221 */ /* 0x000fe20000010000 */
[C---:B-1----:R-:W-:Y:S02]  /*ea90*/  HMMA.16816.F32 R16, R48.reuse, R56, R16 ;  /* 0x000000383010723c */ /* 0x042fe40000001810 */
[----:B------:R-:W-:Y:S01]  /*eaa0*/  FADD.FTZ R103, R103, R104 ;  /* 0x0000006867677221 */ /* 0x000fe20000010000 */
[----:B------:R-:W-:Y:S02]  /*eab0*/  FADD.FTZ R0, R109, R0 ;  /* 0x000000006d007221 */ /* 0x000fe40000010000 */
[----:B------:R-:W1:Y:S01]  /*eac0*/  MUFU.EX2 R138, R138 ;  /* 0x0000008a008a7308 */ /* 0x000e620000000800 */
[C---:B------:R-:W-:Y:S07]  /*ead0*/  HMMA.16816.F32 R8, R48.reuse, R60, R8 ;  /* 0x0000003c3008723c */ /* 0x040fee0000001808 */
[----:B------:R-:W-:Y:S01]  /*eae0*/  MUFU.EX2 R111, R111 ;  /* 0x0000006f006f7308 */ /* 0x000fe20000000800 */
[C---:B------:R-:W-:Y:S01]  /*eaf0*/  HMMA.16816.F32 R12, R48.reuse, R62, R12 ;  /* 0x0000003e300c723c */ /* 0x040fe2000000180c */
[----:B------:R-:W2:Y:S05]  /*eb00*/  LDSM.16.MT88.4 R60, [R112+0x7400] ;  /* 0x00740000703c783b */ /* 0x000eaa0000004200 */
[C---:B------:R-:W-:Y:S01]  /*eb10*/  HMMA.16816.F32 R20, R48.reuse, R58, R20 ;  /* 0x0000003a3014723c */ /* 0x040fe20000001814 */
[----:B------:R-:W4:Y:S01]  /*eb20*/  LDSM.16.MT88.4 R56, [R114+0x8400] ;  /* 0x008400007238783b */ /* 0x000f220000004200 */
[----:B------:R-:W5:Y:S04]  /*eb30*/  MUFU.EX2 R136, R136 ;  /* 0x0000008800887308 */ /* 0x000f680000000800 */
[C---:B---3--:R-:W-:Y:S04]  /*eb40*/  HMMA.16816.F32 R24, R48.reuse, R64, R24 ;  /* 0x000000403018723c */ /* 0x048fe80000001818 */
[----:B------:R-:W-:Y:S02]  /*eb50*/  MUFU.EX2 R99, R99 ;  /* 0x0000006300637308 */ /* 0x000fe40000000800 */
[C---:B------:R-:W-:Y:S01]  /*eb60*/  HMMA.16816.F32 R28, R48.reuse, R66, R28 ;  /* 0x00000042301c723c */ /* 0x040fe2000000181c */
[----:B------:R-:W-:Y:S05]  /*eb70*/  LDSM.16.MT88.4 R64, [R114+0x6800] ;  /* 0x006800007240783b */ /* 0x000fea0000004200 */
[----:B------:R-:W3:Y:S08]  /*eb80*/  MUFU.EX2 R98, R98 ;  /* 0x0000006200627308 */ /* 0x000ef00000000800 */
[----:B------:R-:W-:Y:S08]  /*eb90*/  MUFU.EX2 R100, R100 ;  /* 0x0000006400647308 */ /* 0x000ff00000000800 */
[----:B------:R-:W-:Y:S01]  /*eba0*/  MUFU.EX2 R101, R101 ;  /* 0x0000006500657308 */ /* 0x000fe20000000800 */
[C---:B--2---:R-:W-:Y:S06]  /*ebb0*/  HMMA.16816.F32 R32, R48.reuse, R60, R32 ;  /* 0x0000003c3020723c */ /* 0x044fec0000001820 */
[C---:B------:R-:W-:Y:S01]  /*ebc0*/  HMMA.16816.F32 R52, R48.reuse, R62, R52 ;  /* 0x0000003e3034723c */ /* 0x040fe20000001834 */
[----:B------:R-:W2:Y:S01]  /*ebd0*/  LDSM.16.MT88.4 R60, [R112+0x8400] ;  /* 0x00840000703c783b */ /* 0x000ea20000004200 */
[----:B------:R-:W-:Y:S04]  /*ebe0*/  MUFU.EX2 R97, R97 ;  /* 0x0000006100617308 */ /* 0x000fe80000000800 */
[C---:B----4-:R-:W-:Y:S04]  /*ebf0*/  HMMA.16816.F32 R40, R48.reuse, R56, R40 ;  /* 0x000000383028723c */ /* 0x050fe80000001828 */
[----:B------:R-:W4:Y:S02]  /*ec00*/  MUFU.EX2 R102, R102 ;  /* 0x0000006600667308 */ /* 0x000f240000000800 */
[C---:B------:R-:W-:Y:S01]  /*ec10*/  HMMA.16816.F32 R36, R48.reuse, R58, R36 ;  /* 0x0000003a3024723c */ /* 0x040fe20000001824 */
[----:B------:R-:W3:Y:S05]  /*ec20*/  LDSM.16.MT88.4 R56, [R112+0x6800] ;  /* 0x006800007038783b */ /* 0x000eea0000004200 */
[----:B------:R-:W-:Y:S08]  /*ec30*/  MUFU.EX2 R93, R93 ;  /* 0x0000005d005d7308 */ /* 0x000ff00000000800 */
[----:B------:R-:W4:Y:S01]  /*ec40*/  MUFU.EX2 R94, R94 ;  /* 0x0000005e005e7308 */ /* 0x000f220000000800 */
[C---:B--2---:R-:W-:Y:S06]  /*ec50*/  HMMA.16816.F32 R44, R48.reuse, R60, R44 ;  /* 0x0000003c302c723c */ /* 0x044fec000000182c */
[----:B------:R-:W-:Y:S01]  /*ec60*/  HMMA.16816.F32 R4, R48, R62, R4 ;  /* 0x0000003e3004723c */ /* 0x000fe20000001804 */
[----:B------:R-:W2:Y:S06]  /*ec70*/  LDSM.16.MT88.4 R60, [R114+0x7800] ;  /* 0x00780000723c783b */ /* 0x000eac0000004200 */
[----:B------:R-:W-:Y:S01]  /*ec80*/  F2FP.F16.F32.PACK_AB R48, R139, R134 ;  /* 0x000000868b30723e */ /* 0x000fe200000000ff */
[----:B------:R-:W-:Y:S01]  /*ec90*/  FADD.FTZ R134, R134, R103 ;  /* 0x0000006786867221 */ /* 0x000fe20000010000 */
[----:B-1----:R-:W-:Y:S01]  /*eca0*/  F2FP.F16.F32.PACK_AB R49, R138, R137 ;  /* 0x000000898a31723e */ /* 0x002fe200000000ff */
[----:B------:R-:W-:Y:S01]  /*ecb0*/  FADD.FTZ R137, R137, R0 ;  /* 0x0000000089897221 */ /* 0x000fe20000010000 */
[----:B------:R-:W-:Y:S01]  /*ecc0*/  F2FP.F16.F32.PACK_AB R50, R135, R130 ;  /* 0x000000828732723e */ /* 0x000fe200000000ff */
[----:B------:R-:W-:Y:S01]  /*ecd0*/  FADD.FTZ R139, R139, R134 ;  /* 0x000000868b8b7221 */ /* 0x000fe20000010000 */
[----:B-----5:R-:W-:Y:S01]  /*ece0*/  F2FP.F16.F32.PACK_AB R51, R136, R111 ;  /* 0x0000006f8833723e */ /* 0x020fe200000000ff */
[----:B------:R-:W-:-:S02]  /*ecf0*/  FADD.FTZ R138, R138, R137 ;  /* 0x000000898a8a7221 */ /* 0x000fc40000010000 */
[----:B------:R-:W-:Y:S02]  /*ed00*/  FADD.FTZ R0, R130, R139 ;  /* 0x0000008b82007221 */ /* 0x000fe40000010000 */
[----:B------:R-:W-:Y:S02]  /*ed10*/  FADD.FTZ R111, R111, R138 ;  /* 0x0000008a6f6f7221 */ /* 0x000fe40000010000 */
[----:B------:R-:W-:Y:S01]  /*ed20*/  HMMA.16816.F32 R80, R48, R64, R8 ;  /* 0x000000403050723c */ /* 0x000fe20000001808 */
[----:B------:R-:W1:Y:S01]  /*ed30*/  LDSM.16.MT88.4 R8, [R112+0x7800] ;  /* 0x007800007008783b */ /* 0x000e620000004200 */
[----:B------:R-:W-:Y:S01]  /*ed40*/  FADD.FTZ R0, R135, R0 ;  /* 0x0000000087007221 */ /* 0x000fe20000010000 */
[----:B------:R-:W-:-:S03]  /*ed50*/  FADD.FTZ R136, R136, R111 ;  /* 0x0000006f88887221 */ /* 0x000fc60000010000 */
[C---:B---3--:R-:W-:Y:S06]  /*ed60*/  HMMA.16816.F32 R16, R48.reuse, R56, R16 ;  /* 0x000000383010723c */ /* 0x048fec0000001810 */
[C---:B------:R-:W-:Y:S01]  /*ed70*/  HMMA.16816.F32 R20, R48.reuse, R58, R20 ;  /* 0x0000003a3014723c */ /* 0x040fe20000001814 */
[----:B------:R-:W3:Y:S05]  /*ed80*/  LDSM.16.MT88.4 R56, [R114+0x8800] ;  /* 0x008800007238783b */ /* 0x000eea0000004200 */
[C---:B------:R-:W-:Y:S06]  /*ed90*/  HMMA.16816.F32 R12, R48.reuse, R66, R12 ;  /* 0x00000042300c723c */ /* 0x040fec000000180c */
        /* <DEDUP_REMOVED lines=9> */
[----:B------:R-:W1:Y:S06]  /*ee30*/  LDSM.16.MT88.4 R60, [R114+0x7c00] ;  /* 0x007c0000723c783b */ /* 0x000e6c0000004200 */
[----:B------:R-:W-:Y:S01]  /*ee40*/  F2FP.F16.F32.PACK_AB R48, R98, R99 ;  /* 0x000000636230723e */ /* 0x000fe200000000ff */
[----:B------:R-:W-:Y:S01]  /*ee50*/  FADD.FTZ R99, R99, R0 ;  /* 0x0000000063637221 */ /* 0x000fe20000010000 */
[----:B----4-:R-:W-:Y:S01]  /*ee60*/  F2FP.F16.F32.PACK_AB R49, R102, R97 ;  /* 0x000000616631723e */ /* 0x010fe200000000ff */
[----:B------:R-:W-:Y:S01]  /*ee70*/  FADD.FTZ R97, R97, R136 ;  /* 0x0000008861617221 */ /* 0x000fe20000010000 */
[----:B------:R-:W-:Y:S01]  /*ee80*/  F2FP.F16.F32.PACK_AB R50, R101, R100 ;  /* 0x000000646532723e */ /* 0x000fe200000000ff */
[----:B------:R-:W-:Y:S01]  /*ee90*/  FADD.FTZ R99, R98, R99 ;  /* 0x0000006362637221 */ /* 0x000fe20000010000 */
[----:B------:R-:W-:Y:S01]  /*eea0*/  F2FP.F16.F32.PACK_AB R51, R94, R93 ;  /* 0x0000005d5e33723e */ /* 0x000fe200000000ff */
[----:B------:R-:W-:Y:S01]  /*eeb0*/  FADD.FTZ R102, R102, R97 ;  /* 0x0000006166667221 */ /* 0x000fe20000010000 */
[----:B------:R-:W-:Y:S01]  /*eec0*/  MOV R0, R88 ;  /* 0x0000005800007202 */ /* 0x000fe20000000f00 */
[----:B------:R-:W-:-:S02]  /*eed0*/  FADD.FTZ R100, R100, R99 ;  /* 0x0000006364647221 */ /* 0x000fc40000010000 */
[----:B------:R-:W-:Y:S02]  /*eee0*/  FADD.FTZ R93, R93, R102 ;  /* 0x000000665d5d7221 */ /* 0x000fe40000010000 */
[----:B------:R-:W-:Y:S01]  /*eef0*/  HMMA.16816.F32 R80, R48, R76, R80 ;  /* 0x0000004c3050723c */ /* 0x000fe20000001850 */
[----:B------:R-:W-:Y:S01]  /*ef00*/  FADD.FTZ R133, R101, R100 ;  /* 0x0000006465857221 */ /* 0x000fe20000010000 */
[----:B------:R-:W-:-:S04]  /*ef10*/  FADD.FTZ R132, R94, R93 ;  /* 0x0000005d5e847221 */ /* 0x000fc80000010000 */
[C---:B------:R-:W-:Y:S01]  /*ef20*/  HMMA.16816.F32 R72, R48.reuse, R68, R16 ;  /* 0x000000443048723c */ /* 0x040fe20000001810 */
[----:B------:R-:W2:Y:S05]  /*ef30*/  LDSM.16.MT88.4 R16, [R112+0x7c00] ;  /* 0x007c00007010783b */ /* 0x000eaa0000004200 */
[C---:B------:R-:W-:Y:S01]  /*ef40*/  HMMA.16816.F32 R76, R48.reuse, R78, R12 ;  /* 0x0000004e304c723c */ /* 0x040fe2000000180c */
[----:B------:R-:W3:Y:S05]  /*ef50*/  LDSM.16.MT88.4 R12, [R114+0x8c00] ;  /* 0x008c0000720c783b */ /* 0x000eea0000004200 */
[C---:B------:R-:W-:Y:S01]  /*ef60*/  HMMA.16816.F32 R68, R48.reuse, R70, R20 ;  /* 0x000000463044723c */ /* 0x040fe20000001814 */
[----:B------:R-:W4:Y:S05]  /*ef70*/  LDSM.16.MT88.4 R20, [R112+0x8c00] ;  /* 0x008c00007014783b */ /* 0x000f2a0000004200 */
[C---:B-1----:R-:W-:Y:S06]  /*ef80*/  HMMA.16816.F32 R64, R48.reuse, R60, R24 ;  /* 0x0000003c3040723c */ /* 0x042fec0000001818 */
[C---:B------:R-:W-:Y:S06]  /*ef90*/  HMMA.16816.F32 R60, R48.reuse, R62, R28 ;  /* 0x0000003e303c723c */ /* 0x040fec000000181c */
[C---:B--2---:R-:W-:Y:S06]  /*efa0*/  HMMA.16816.F32 R56, R48.reuse, R16, R32 ;  /* 0x000000103038723c */ /* 0x044fec0000001820 */
[C---:B------:R-:W-:Y:S06]  /*efb0*/  HMMA.16816.F32 R52, R48.reuse, R18, R52 ;  /* 0x000000123034723c */ /* 0x040fec0000001834 */
[C---:B---3--:R-:W-:Y:S06]  /*efc0*/  HMMA.16816.F32 R36, R48.reuse, R12, R8 ;  /* 0x0000000c3024723c */ /* 0x048fec0000001808 */
[C---:B------:R-:W-:Y:S06]  /*efd0*/  HMMA.16816.F32 R40, R48.reuse, R14, R40 ;  /* 0x0000000e3028723c */ /* 0x040fec0000001828 */
[C---:B----4-:R-:W-:Y:S06]  /*efe0*/  HMMA.16816.F32 R44, R48.reuse, R20, R44 ;  /* 0x00000014302c723c */ /* 0x050fec000000182c */
[----:B------:R-:W-:-:S15]  /*eff0*/  HMMA.16816.F32 R48, R48, R22, R4 ;  /* 0x000000163030723c */ /* 0x000fde0000001804 */
[----:B------:R-:W-:-:S09]  /*f000*/  NOP ;  /* 0x0000000000007918 */ /* 0x000fd20000000000 */
.L_x_5268:
        /* <DEDUP_REMOVED lines=16> */
[----:B------:R-:W-:Y:S01]  /*f110*/  ULDC UR4, c[0x0][0x2ec] ;  /* 0x0000bb0000047ab9 */ /* 0x000fe20000000800 */
[----:B------:R-:W-:-:S10]  /*f120*/  ULDC UR9, c[0x0][0x39c] ;  /* 0x0000e70000097ab9 */ /* 0x000fd40000000800 */
.L_x_5278:
        /* <DEDUP_REMOVED lines=66> */
.L_x_5275:
        /* <DEDUP_REMOVED lines=18> */
[----:B------:R-:W0:Y:S06]  /*f670*/  LDGDEPBAR ;  /* 0x00000000000079af */ /* 0x000e2c0000000000 */
[----:B------:R-:W5:Y:S06]  /*f680*/  LDSM.16.M88.4 R104, [R116+0x3c00] ;  /* 0x003c00007468783b */ /* 0x000f6c0000000200 */
        /* <DEDUP_REMOVED lines=12> */
[----:B------:R-:W4:Y:S06]  /*f750*/  LDSM.16.M88.4 R88, [R113+0x3c00] ;  /* 0x003c00007158783b */ /* 0x000f2c0000000200 */
        /* <DEDUP_REMOVED lines=11> */
[----:B------:R-:W3:Y:S06]  /*f810*/  LDSM.16.M88.4 R88, [R116+0x4800] ;  /* 0x004800007458783b */ /* 0x000eec0000000200 */
        /* <DEDUP_REMOVED lines=39> */
[C---:B--2---:R-:W-:Y:S06]  /*fa90*/  HMMA.16816.F32 R4, R100.reuse, R104, R4 ;  /* 0x000000686404723c */ /* 0x044fec0000001804 */
[C---:B------:R-:W-:Y:S06]  /*faa0*/  HMMA.16816.F32 R8, R100.reuse, R106, R8 ;  /* 0x0000006a6408723c */ /* 0x040fec0000001808 */
[C---:B---3--:R-:W-:Y:S06]  /*fab0*/  HMMA.16816.F32 R12, R100.reuse, R88, R12 ;  /* 0x00000058640c723c */ /* 0x048fec000000180c */
[C---:B------:R-:W-:Y:S01]  /*fac0*/  HMMA.16816.F32 R16, R100.reuse, R90, R16 ;  /* 0x0000005a6410723c */ /* 0x040fe20000001810 */
[----:B------:R-:W2:Y:S01]  /*fad0*/  LDSM.16.M88.4 R88, [R113+0x5c00] ;  /* 0x005c00007158783b */ /* 0x000ea20000000200 */
[----:B------:R-:W-:Y:S04]  /*fae0*/  DEPBAR.LE SB0, 0x0 ;  /* 0x000080000000791a */ /* 0x000fe80000000000 */
[C---:B----4-:R-:W-:Y:S01]  /*faf0*/  HMMA.16816.F32 R20, R100.reuse, R92, R20 ;  /* 0x0000005c6414723c */ /* 0x050fe20000001814 */
[----:B------:R-:W-:Y:S04]  /*fb00*/  BAR.SYNC.DEFER_BLOCKING 0x0 ;  /* 0x0000000000007b1d */ /* 0x000fe80000010000 */
[----:B------:R-:W-:Y:S01]  /*fb10*/  FMUL.FTZ R158, R4, UR9 ;  /* 0x00000009049e7c20 */ /* 0x000fe20008410000 */
[C---:B------:R-:W-:Y:S05]  /*fb20*/  HMMA.16816.F32 R24, R100.reuse, R94, R24 ;  /* 0x0000005e6418723c */ /* 0x040fea0000001818 */
        /* <DEDUP_REMOVED lines=23> */
[C---:B--2---:R-:W-:Y:S03]  /*fca0*/  HMMA.16816.F32 R28, R100.reuse, R88, R28 ;  /* 0x00000058641c723c */ /* 0x044fe6000000181c */
[----:B------:R-:W-:Y:S01]  /*fcb0*/  FMUL.FTZ R142, R24, UR9 ;  /* 0x00000009188e7c20 */ /* 0x000fe20008410000 */
[----:B------:R-:W-:Y:S01]  /*fcc0*/  FMUL.FTZ R140, R25, UR9 ;  /* 0x00000009198c7c20 */ /* 0x000fe20008410000 */
[----:B------:R-:W-:Y:S01]  /*fcd0*/  FMUL.FTZ R141, R26, UR9 ;  /* 0x000000091a8d7c20 */ /* 0x000fe20008410000 */
[----:B------:R-:W-:Y:S03]  /*fce0*/  HMMA.16816.F32 R32, R100, R90, R32 ;  /* 0x0000005a6420723c */ /* 0x000fe60000001820 */
[----:B------:R-:W2:Y:S02]  /*fcf0*/  MUFU.TANH R162, R162 ;  /* 0x000000a200a27308 */ /* 0x000ea40000002400 */
        /* <DEDUP_REMOVED lines=34> */
[----:B------:R-:W2:Y:S10]  /*ff20*/  MUFU.TANH R86, R86 ;  /* 0x0000005600567308 */ /* 0x000eb40000002400 */
[----:B-1----:R1:W1:Y:S01]  /*ff30*/  MUFU.TANH R85, R35 ;  /* 0x0000002300557308 */ /* 0x0022620000002400 */
[----:B---34-:R-:W-:Y:S05]  /*ff40*/  @!P0 BRA `(.L_x_5276) ;  /* 0x0000000400448947 */ /* 0x018fea0003800000 */
[----:B------:R-:W3:Y:S01]  /*ff50*/  LDC.64 R4, c[0x0][0x248] ;  /* 0x00009200ff047b82 */ /* 0x000ee20000000a00 */
[----:B------:R-:W-:Y:S02]  /*ff60*/  MOV R10, UR5 ;  /* 0x00000005000a7c02 */ /* 0x000fe40008000f00 */
[----:B------:R-:W-:Y:S01]  /*ff70*/  MOV R9, UR8 ;  /* 0x0000000800097c02 */ /* 0x000fe20008000f00 */
[----:B------:R-:W-:Y:S06]  /*ff80*/  @!P2 BRA `(.L_x_5277) ;  /* 0x0000000000f8a947 */ /* 0x000fec0003800000 */
[----:B------:R-:W4:Y:S01]  /*ff90*/  LDC R0, c[0x0][0x380] ;  /* 0x0000e000ff007b82 */ /* 0x000f220000000800 */
[----:B------:R-:W-:Y:S05]  /*ffa0*/  SHF.L.U32 R13, R126, 0x6, RZ ;  /* 0x000000067e0d7819 */ /* 0x000fea00000006ff */
[C---:B------:R-:W-:Y:S02]  /*ffb0*/  VIADD R11, R13.reuse, 0xffffff80 ;  /* 0xffffff800d0b7836 */ /* 0x040fe40000000000 */
[----:B------:R-:W-:Y:S05]  /*ffc0*/  VIADD R13, R13, 0xffffffc0 ;  /* 0xffffffc00d0d7836 */ /* 0x000fea0000000000 */
[----:B------:R-:W-:Y:S02]  /*ffd0*/  IABS R8, R13 ;  /* 0x0000000d00087213 */ /* 0x000fe40000000000 */
[-C--:B----4-:R-:W-:Y:S02]  /*ffe0*/  IABS R2, R0.reuse ;  /* 0x0000000000027213 */ /* 0x090fe40000000000 */
[-C--:B------:R-:W-:Y:S02]  /*fff0*/  LOP3.LUT R13, R13, R0.reuse, RZ, 0x3c, !PT ;  /* 0x000000000d0d7212 */ /* 0x080fe400078e3cff */
[----:B------:R-:W4:Y:S02]  /*10000*/  I2F.RP R9, R2 ;  /* 0x0000000200097306 */ /* 0x000f240000209400 */
[----:B------:R-:W-:Y:S02]  /*10010*/  ISETP.GE.AND P3, PT, R13, RZ, PT ;  /* 0x000000ff0d00720c */ /* 0x000fe40003f66270 */
[-C--:B------:R-:W-:Y:S06]  /*10020*/  LOP3.LUT R13, RZ, R0.reuse, RZ, 0x33, !PT ;  /* 0x00000000ff0d7212 */ /* 0x080fec00078e33ff */
[----:B----4-:R-:W4:Y:S02]  /*10030*/  MUFU.RCP R6, R9 ;  /* 0x0000000900067308 */ /* 0x010f240000001000 */
[----:B----4-:R-:W-:Y:S01]  /*10040*/  VIADD R14, R6, 0xffffffe ;  /* 0x0ffffffe060e7836 */ /* 0x010fe20000000000 */
[----:B------:R-:W-:Y:S02]  /*10050*/  IABS R6, R11 ;  /* 0x0000000b00067213 */ /* 0x000fe40000000000 */
[----:B------:R-:W-:Y:S05]  /*10060*/  LOP3.LUT R11, R11, R0, RZ, 0x3c, !PT ;  /* 0x000000000b0b7212 */ /* 0x000fea00078e3cff */
[----:B------:R-:W4:Y:S01]  /*10070*/  F2I.FTZ.U32.TRUNC.NTZ R15, R14 ;  /* 0x0000000e000f7305 */ /* 0x000f22000021f000 */
[----:B------:R-:W-:Y:S01]  /*10080*/  ISETP.GE.AND P0, PT, R11, RZ, PT ;  /* 0x000000ff0b00720c */ /* 0x000fe20003f06270 */
[--C-:B----4-:R-:W-:Y:S01]  /*10090*/  IMAD.MOV R7, RZ, RZ, -R15.reuse ;  /* 0x000000ffff077224 */ /* 0x110fe200078e0a0f */
        /* <DEDUP_REMOVED lines=18> */
[----:B------:R-:W4:Y:S07]  /*101c0*/  LDC.64 R8, c[0x0][0x248] ;  /* 0x00009200ff087b82 */ /* 0x000f2e0000000a00 */
        /* <DEDUP_REMOVED lines=11> */
[----:B------:R-:W5:Y:S01]  /*10280*/  LDG.E R2, desc[UR6][R18.64] ;  /* 0x0000000612027981 */ /* 0x000f62000c1e1900 */
[----:B------:R-:W2:Y:S01]  /*10290*/  LDC.64 R6, c[0x0][0x230] ;  /* 0x00008c00ff067b82 */ /* 0x000ea20000000a00 */
[----:B------:R-:W-:Y:S02]  /*102a0*/  IMAD R13, R13, R0, -0x40 ;  /* 0xffffffc00d0d7424 */ /* 0x000fe400078e0200 */
[----:B------:R-:W5:Y:S03]  /*102b0*/  LDG.E R11, desc[UR6][R16.64] ;  /* 0x00000006100b7981 */ /* 0x000f66000c1e1900 */
[----:B------:R-:W-:Y:S05]  /*102c0*/  SHF.R.S32.HI R15, RZ, 0x1f, R13 ;  /* 0x0000001fff0f7819 */ /* 0x000fea000001140d */
[----:B----4-:R-:W-:Y:S04]  /*102d0*/  IMAD R0, R15, R8, RZ ;  /* 0x000000080f007224 */ /* 0x010fe800078e02ff */
[----:B------:R-:W-:Y:S01]  /*102e0*/  IMAD R0, R13, R9, R0 ;  /* 0x000000090d007224 */ /* 0x000fe200078e0200 */
[----:B-----5:R-:W-:Y:S01]  /*102f0*/  IADD3 R2, -R11, R2, RZ ;  /* 0x000000020b027210 */ /* 0x020fe20007ffe1ff */
[----:B------:R-:W-:Y:S03]  /*10300*/  IMAD.WIDE.U32 R10, R13, R8, RZ ;  /* 0x000000080d0a7225 */ /* 0x000fe600078e00ff */
[----:B------:R-:W-:Y:S01]  /*10310*/  SHF.R.S32.HI R9, RZ, 0x1f, R2 ;  /* 0x0000001fff097819 */ /* 0x000fe20000011402 */
[----:B------:R-:W-:Y:S04]  /*10320*/  IMAD.IADD R11, R11, 0x1, R0 ;  /* 0x000000010b0b7824 */ /* 0x000fe800078e0200 */
[-C--:B--2---:R-:W-:Y:S02]  /*10330*/  IMAD R9, R9, R6.reuse, RZ ;  /* 0x0000000609097224 */ /* 0x084fe400078e02ff */
[C---:B------:R-:W-:Y:S04]  /*10340*/  IMAD.WIDE.U32 R10, R2.reuse, R6, R10 ;  /* 0x00000006020a7225 */ /* 0x040fe800078e000a */
[----:B------:R-:W-:Y:S05]  /*10350*/  IMAD R9, R2, R7, R9 ;  /* 0x0000000702097224 */ /* 0x000fea00078e0209 */
[----:B------:R-:W-:Y:S07]  /*10360*/  IADD3 R9, R11, R9, RZ ;  /* 0x000000090b097210 */ /* 0x000fee0007ffe0ff */
.L_x_5277:
[C---:B------:R-:W-:Y:S04]  /*10370*/  LEA R124, P0, R10.reuse, R124, 0x1 ;  /* 0x0000007c0a7c7211 */ /* 0x040fe800078008ff */
[----:B------:R-:W-:Y:S02]  /*10380*/  LEA.HI.X R123, R10, R123, R9, 0x1, P0 ;  /* 0x0000007b0a7b7211 */ /* 0x000fe400000f0c09 */
[C---:B---3--:R-:W-:Y:S03]  /*10390*/  LEA R6, P0, R4.reuse, R124, 0x6 ;  /* 0x0000007c04067211 */ /* 0x048fe600078030ff */
[----:B------:R-:W-:Y:S01]  /*103a0*/  IMAD.MOV.U32 R125, RZ, RZ, R123 ;  /* 0x000000ffff7d7224 */ /* 0x000fe200078e007b */
[----:B------:R-:W-:Y:S04]  /*103b0*/  LEA.HI.X R7, R4, R123, R5, 0x6, P0 ;  /* 0x0000007b04077211 */ /* 0x000fe800000f3405 */
        /* <DEDUP_REMOVED lines=10> */
.L_x_5276:
[----:B------:R-:W-:Y:S01]  /*10460*/  FMNMX.FTZ R5, R158, R87, !PT ;  /* 0x000000579e057209 */ /* 0x000fe20007810000 */
[----:B------:R-:W-:Y:S01]  /*10470*/  LDSM.16.MT88.4 R16, [R114+0x6000] ;  /* 0x006000007210783b */ /* 0x000fe20000004200 */
[----:B------:R-:W-:Y:S02]  /*10480*/  FMNMX.FTZ R0, R157, R3, !PT ;  /* 0x000000039d007209 */ /* 0x000fe40007810000 */
[----:B------:R-:W-:Y:S02]  /*10490*/  FMNMX.FTZ R5, R156, R5, !PT ;  /* 0x000000059c057209 */ /* 0x000fe40007810000 */
[----:B------:R-:W-:Y:S02]  /*104a0*/  FMNMX.FTZ R0, R161, R0, !PT ;  /* 0x00000000a1007209 */ /* 0x000fe40007810000 */
[----:B--2---:R-:W-:Y:S01]  /*104b0*/  FMNMX.FTZ R5, R162, R5, !PT ;  /* 0x00000005a2057209 */ /* 0x004fe20007810000 */
        /* <DEDUP_REMOVED lines=26> */
[----:B---3--:R-:W-:Y:S02]  /*10660*/  FMNMX.FTZ R6, R135, R0, !PT ;  /* 0x0000000087067209 */ /* 0x008fe40007810000 */
        /* <DEDUP_REMOVED lines=61> */
[C---:B------:R-:W-:Y:S01]  /*10a40*/  FMUL.FTZ R37, R84.reuse, R37 ;  /* 0x0000002554257220 */ /* 0x040fe20000410000 */
[----:B------:R-:W-:Y:S03]  /*10a50*/  FMUL.FTZ R38, R3, R38 ;  /* 0x0000002603267220 */ /* 0x000fe60000410000 */
[----:B------:R-:W3:Y:S01]  /*10a60*/  MUFU.EX2 R94, R94 ;  /* 0x0000005e005e7308 */ /* 0x000ee20000000800 */
[----:B-1----:R-:W-:Y:S01]  /*10a70*/  F2FP.F16.F32.PACK_AB R80, R97, R89 ;  /* 0x000000596150723e */ /* 0x002fe200000000ff */
[----:B------:R-:W1:Y:S01]  /*10a80*/  LDSM.16.MT88.4 R64, [R114+0x8000] ;  /* 0x008000007240783b */ /* 0x000e620000004200 */
[C---:B------:R-:W-:Y:S01]  /*10a90*/  FMUL.FTZ R39, R3.reuse, R39 ;  /* 0x0000002703277220 */ /* 0x040fe20000410000 */
[C---:B------:R-:W-:Y:S01]  /*10aa0*/  FMUL.FTZ R40, R84.reuse, R40 ;  /* 0x0000002854287220 */ /* 0x040fe20000410000 */
[C---:B------:R-:W-:Y:S01]  /*10ab0*/  FMUL.FTZ R41, R84.reuse, R41 ;  /* 0x0000002954297220 */ /* 0x040fe20000410000 */
[C---:B------:R-:W-:Y:S01]  /*10ac0*/  FMUL.FTZ R42, R3.reuse, R42 ;  /* 0x0000002a032a7220 */ /* 0x040fe20000410000 */
[C---:B------:R-:W-:Y:S03]  /*10ad0*/  FMUL.FTZ R43, R3.reuse, R43 ;  /* 0x0000002b032b7220 */ /* 0x040fe60000410000 */
[----:B------:R-:W-:Y:S01]  /*10ae0*/  MUFU.EX2 R96, R96 ;  /* 0x0000006000607308 */ /* 0x000fe20000000800 */
[C---:B------:R-:W-:Y:S01]  /*10af0*/  FMUL.FTZ R44, R84.reuse, R44 ;  /* 0x0000002c542c7220 */ /* 0x040fe20000410000 */
[----:B------:R-:W4:Y:S01]  /*10b00*/  LDSM.16.MT88.4 R56, [R112+0x8000] ;  /* 0x008000007038783b */ /* 0x000f220000004200 */
[----:B------:R-:W-:Y:S01]  /*10b10*/  FMUL.FTZ R45, R84, R45 ;  /* 0x0000002d542d7220 */ /* 0x000fe20000410000 */
[C---:B------:R-:W-:Y:S01]  /*10b20*/  FMUL.FTZ R46, R3.reuse, R46 ;  /* 0x0000002e032e7220 */ /* 0x040fe20000410000 */
[----:B------:R-:W-:Y:S01]  /*10b30*/  FMUL.FTZ R47, R3, R47 ;  /* 0x0000002f032f7220 */ /* 0x000fe20000410000 */
[--C-:B------:R-:W-:Y:S01]  /*10b40*/  FFMA.FTZ R105, R148, UR4, -R91.reuse ;  /* 0x0000000494697c23 */ /* 0x100fe2000801085b */
[--C-:B------:R-:W-:Y:S03]  /*10b50*/  FFMA.FTZ R104, R151, UR4, -R90.reuse ;  /* 0x0000000497687c23 */ /* 0x100fe6000801085a */
[----:B------:R-:W5:Y:S01]  /*10b60*/  MUFU.EX2 R95, R95 ;  /* 0x0000005f005f7308 */ /* 0x000f620000000800 */
[----:B---3--:R-:W-:Y:S01]  /*10b70*/  F2FP.F16.F32.PACK_AB R81, R94, R88 ;  /* 0x000000585e51723e */ /* 0x008fe200000000ff */
[--C-:B------:R-:W-:Y:S01]  /*10b80*/  FFMA.FTZ R103, R149, UR4, -R90.reuse ;  /* 0x0000000495677c23 */ /* 0x100fe2000801085a */
[C---:B------:R-:W-:Y:S01]  /*10b90*/  FMUL.FTZ R48, R84.reuse, R48 ;  /* 0x0000003054307220 */ /* 0x040fe20000410000 */
[----:B------:R-:W-:Y:S01]  /*10ba0*/  FMUL.FTZ R49, R84, R49 ;  /* 0x0000003154317220 */ /* 0x000fe20000410000 */
[C---:B------:R-:W-:Y:S01]  /*10bb0*/  FMUL.FTZ R50, R3.reuse, R50 ;  /* 0x0000003203327220 */ /* 0x040fe20000410000 */
[----:B------:R-:W-:Y:S01]  /*10bc0*/  FMUL.FTZ R51, R3, R51 ;  /* 0x0000003303337220 */ /* 0x000fe20000410000 */
        /* <DEDUP_REMOVED lines=10> */
[----:B-----5:R-:W-:Y:S01]  /*10c70*/  F2FP.F16.F32.PACK_AB R82, R95, R96 ;  /* 0x000000605f52723e */ /* 0x020fe200000000ff */
        /* <DEDUP_REMOVED lines=8> */
[--C-:B------:R-:W-:Y:S01]  /*10d00*/  FFMA.FTZ R86, R86, UR4, -R90.reuse ;  /* 0x0000000456567c23 */ /* 0x100fe2000801085a */
[----:B------:R-:W-:Y:S01]  /*10d10*/  FFMA.FTZ R90, R85, UR4, -R90 ;  /* 0x00000004555a7c23 */ /* 0x000fe2000801085a */
[----:B------:R-:W-:Y:S06]  /*10d20*/  ISETP.GT.AND P0, PT, R126, 0x1, PT ;  /* 0x000000017e00780c */ /* 0x000fec0003f04270 */
[----:B------:R-:W5:Y:S01]  /*10d30*/  MUFU.EX2 R98, R98 ;  /* 0x0000006200627308 */ /* 0x000f620000000800 */
[----:B---3--:R-:W-:Y:S07]  /*10d40*/  F2FP.F16.F32.PACK_AB R83, R92, R93 ;  /* 0x0000005d5c53723e */ /* 0x008fee00000000ff */
        /* <DEDUP_REMOVED lines=17> */
[C---:B------:R-:W-:Y:S05]  /*10e60*/  FMUL.FTZ R27, R3.reuse, R63 ;  /* 0x0000003f031b7220 */ /* 0x040fea0000410000 */
[----:B------:R-:W-:Y:S01]  /*10e70*/  MUFU.EX2 R110, R110 ;  /* 0x0000006e006e7308 */ /* 0x000fe20000000800 */
[----:B------:R-:W3:Y:S01]  /*10e80*/  LDSM.16.MT88.4 R60, [R114+0x6400] ;  /* 0x00640000723c783b */ /* 0x000ee20000004200 */
[----:B------:R-:W-:Y:S01]  /*10e90*/  FMUL.FTZ R32, R84, R52 ;  /* 0x0000003454207220 */ /* 0x000fe20000410000 */
[----:B-----5:R-:W-:Y:S01]  /*10ea0*/  F2FP.F16.F32.PACK_AB R52, R98, R99 ;  /* 0x000000636234723e */ /* 0x020fe200000000ff */
[C---:B------:R-:W-:Y:S06]  /*10eb0*/  HMMA.16816.F32 R24, R80.reuse, R34, R24 ;  /* 0x000000225018723c */ /* 0x040fec0000001818 */
[----:B------:R-:W-:Y:S01]  /*10ec0*/  MUFU.EX2 R111, R111 ;  /* 0x0000006f006f7308 */ /* 0x000fe20000000800 */
[C---:B------:R-:W-:Y:S01]  /*10ed0*/  FMUL.FTZ R33, R84.reuse, R53 ;  /* 0x0000003554217220 */ /* 0x040fe20000410000 */
[----:B------:R-:W-:Y:S01]  /*10ee0*/  FFMA.FTZ R84, R84, R133, R89 ;  /* 0x0000008554547223 */ /* 0x000fe20000010059 */
[C---:B--2---:R-:W-:Y:S07]  /*10ef0*/  HMMA.16816.F32 R28, R80.reuse, R72, R28 ;  /* 0x00000048501c723c */ /* 0x044fee000000181c */
[----:B------:R-:W-:Y:S01]  /*10f00*/  MUFU.EX2 R100, R100 ;  /* 0x0000006400647308 */ /* 0x000fe20000000800 */
[C---:B------:R-:W-:Y:S03]  /*10f10*/  FMUL.FTZ R34, R3.reuse, R54 ;  /* 0x0000003603227220 */ /* 0x040fe60000410000 */
[C---:B------:R-:W-:Y:S01]  /*10f20*/  FMUL.FTZ R35, R3.reuse, R55 ;  /* 0x0000003703237220 */ /* 0x040fe20000410000 */
[----:B------:R-:W-:Y:S01]  /*10f30*/  FFMA.FTZ R3, R3, R132, R88 ;  /* 0x0000008403037223 */ /* 0x000fe20000010058 */
[----:B------:R-:W-:Y:S03]  /*10f40*/  FADD.FTZ R97, R97, R84 ;  /* 0x0000005461617221 */ /* 0x000fe60000010000 */
[----:B------:R-:W-:Y:S01]  /*10f50*/  FADD.FTZ R94, R94, R3 ;  /* 0x000000035e5e7221 */ /* 0x000fe20000010000 */
[----:B------:R-:W-:Y:S01]  /*10f60*/  MUFU.EX2 R140, R140 ;  /* 0x0000008c008c7308 */ /* 0x000fe20000000800 */
[C---:B------:R-:W-:Y:S03]  /*10f70*/  HMMA.16816.F32 R32, R80.reuse, R74, R32 ;  /* 0x0000004a5020723c */ /* 0x040fe60000001820 */
[----:B------:R-:W-:Y:S01]  /*10f80*/  IADD3 R3, R126, -0x1, RZ ;  /* 0xffffffff7e037810 */ /* 0x000fe20007ffe0ff */
[----:B------:R-:W-:Y:S02]  /*10f90*/  FADD.FTZ R93, R93, R94 ;  /* 0x0000005e5d5d7221 */ /* 0x000fe40000010000 */
[C---:B-1----:R-:W-:Y:S03]  /*10fa0*/  HMMA.16816.F32 R36, R80.reuse, R64, R36 ;  /* 0x000000405024723c */ /* 0x042fe60000001824 */
[----:B------:R-:W-:Y:S02]  /*10fb0*/  MUFU.EX2 R125, R125 ;  /* 0x0000007d007d7308 */ /* 0x000fe40000000800 */
[----:B------:R-:W-:Y:S01]  /*10fc0*/  FADD.FTZ R93, R92, R93 ;  /* 0x0000005d5c5d7221 */ /* 0x000fe20000010000 */
[C---:B------:R-:W-:Y:S01]  /*10fd0*/  HMMA.16816.F32 R40, R80.reuse, R66, R40 ;  /* 0x000000425028723c */ /* 0x040fe20000001828 */
[----:B------:R-:W1:Y:S06]  /*10fe0*/  LDSM.16.MT88.4 R64, [R112+0x6400] ;  /* 0x006400007040783b */ /* 0x000e6c0000004200 */
[----:B------:R-:W2:Y:S01]  /*10ff0*/  MUFU.EX2 R101, R101 ;  /* 0x0000006500657308 */ /* 0x000ea20000000800 */
[----:B------:R-:W-:Y:S01]  /*11000*/  MOV R126, R3 ;  /* 0x00000003007e7202 */ /* 0x000fe20000000f00 */
[C---:B----4-:R-:W-:Y:S08]  /*11010*/  HMMA.16816.F32 R44, R80.reuse, R56, R44 ;  /* 0x00000038502c723c */ /* 0x050ff0000000182c */
[----:B------:R-:W-:Y:S01]  /*11020*/  MUFU.EX2 R102, R102 ;  /* 0x0000006600667308 */ /* 0x000fe20000000800 */
[----:B------:R-:W-:Y:S01]  /*11030*/  HMMA.16816.F32 R48, R80, R58, R48 ;  /* 0x0000003a5030723c */ /* 0x000fe20000001830 */
[----:B------:R-:W4:Y:S02]  /*11040*/  LDSM.16.MT88.4 R56, [R114+0x7400] ;  /* 0x007400007238783b */ /* 0x000f240000004200 */
[----:B------:R-:W-:Y:S06]  /*11050*/  MOV R3, R0 ;  /* 0x0000000000037202 */ /* 0x000fec0000000f00 */
[----:B------:R-:W5:Y:S02]  /*11060*/  MUFU.EX2 R105, R105 ;  /* 0x0000006900697308 */ /* 0x000f640000000800 */
[C---:B--2---:R-:W-:Y:S01]  /*11070*/  F2FP.F16.F32.PACK_AB R53, R101.reuse, R100 ;  /* 0x000000646535723e */ /* 0x044fe200000000ff */
[----:B------:R-:W-:Y:S07]  /*11080*/  FADD.FTZ R100, R100, R93 ;  /* 0x0000005d64647221 */ /* 0x000fee0000010000 */
[----:B------:R-:W-:Y:S01]  /*11090*/  MUFU.EX2 R104, R104 ;  /* 0x0000006800687308 */ /* 0x000fe20000000800 */
[----:B------:R-:W-:Y:S09]  /*110a0*/  FADD.FTZ R101, R101, R100 ;  /* 0x0000006465657221 */ /* 0x000ff20000010000 */
[----:B------:R-:W2:Y:S01]  /*110b0*/  MUFU.EX2 R103, R103 ;  /* 0x0000006700677308 */ /* 0x000ea20000000800 */
[----:B-----5:R-:W-:Y:S09]  /*110c0*/  F2FP.F16.F32.PACK_AB R54, R105, R102 ;  /* 0x000000666936723e */ /* 0x020ff200000000ff */
[----:B------:R-:W-:Y:S10]  /*110d0*/  MUFU.EX2 R139, R139 ;  /* 0x0000008b008b7308 */ /* 0x000ff40000000800 */
[----:B------:R-:W5:Y:S01]  /*110e0*/  MUFU.EX2 R136, R136 ;  /* 0x0000008800887308 */ /* 0x000f620000000800 */
[C---:B--2---:R-:W-:Y:S01]  /*110f0*/  F2FP.F16.F32.PACK_AB R55, R103.reuse, R104 ;  /* 0x000000686737723e */ /* 0x044fe200000000ff */
[----:B------:R-:W-:Y:S04]  /*11100*/  FADD.FTZ R104, R104, R101 ;  /* 0x0000006568687221 */ /* 0x000fe80000010000 */
[----:B------:R-:W-:Y:S02]  /*11110*/  FADD.FTZ R103, R103, R104 ;  /* 0x0000006867677221 */ /* 0x000fe40000010000 */
[C---:B---3--:R-:W-:Y:S02]  /*11120*/  HMMA.16816.F32 R4, R52.reuse, R60, R4 ;  /* 0x0000003c3404723c */ /* 0x048fe40000001804 */
[----:B------:R-:W-:Y:S04]  /*11130*/  MUFU.EX2 R137, R137 ;  /* 0x0000008900897308 */ /* 0x000fe80000000800 */
[C---:B------:R-:W-:Y:S01]  /*11140*/  HMMA.16816.F32 R8, R52.reuse, R62, R8 ;  /* 0x0000003e3408723c */ /* 0x040fe20000001808 */
[----:B------:R-:W2:Y:S05]  /*11150*/  LDSM.16.MT88.4 R60, [R112+0x7400] ;  /* 0x00740000703c783b */ /* 0x000eaa0000004200 */
[----:B------:R-:W3:Y:S01]  /*11160*/  MUFU.EX2 R138, R138 ;  /* 0x0000008a008a7308 */ /* 0x000ee20000000800 */
[----:B-----5:R-:W-:Y:S01]  /*11170*/  F2FP.F16.F32.PACK_AB R88, R136, R139 ;  /* 0x0000008b8858723e */ /* 0x020fe200000000ff */
[C---:B-1----:R-:W-:Y:S08]  /*11180*/  HMMA.16816.F32 R12, R52.reuse, R64, R12 ;  /* 0x00000040340c723c */ /* 0x042ff0000000180c */
[----:B------:R-:W-:Y:S01]  /*11190*/  MUFU.EX2 R134, R134 ;  /* 0x0000008600867308 */ /* 0x000fe20000000800 */
[C---:B------:R-:W-:Y:S01]  /*111a0*/  HMMA.16816.F32 R16, R52.reuse, R66, R16 ;  /* 0x000000423410723c */ /* 0x040fe20000001810 */
[----:B------:R-:W1:Y:S05]  /*111b0*/  LDSM.16.MT88.4 R64, [R114+0x8400] ;  /* 0x008400007240783b */ /* 0x000e6a0000004200 */
[C---:B----4-:R-:W-:Y:S03]  /*111c0*/  HMMA.16816.F32 R20, R52.reuse, R56, R20 ;  /* 0x000000383414723c */ /* 0x050fe60000001814 */
[----:B------:R-:W4:Y:S02]  /*111d0*/  MUFU.EX2 R135, R91 ;  /* 0x0000005b00877308 */ /* 0x000f240000000800 */
[----:B---3--:R-:W-:Y:S01]  /*111e0*/  F2FP.F16.F32.PACK_AB R89, R138, R137 ;  /* 0x000000898a59723e */ /* 0x008fe200000000ff */
[C---:B------:R-:W-:Y:S01]  /*111f0*/  HMMA.16816.F32 R24, R52.reuse, R58, R24 ;  /* 0x0000003a3418723c */ /* 0x040fe20000001818 */
[----:B------:R-:W3:Y:S06]  /*11200*/  LDSM.16.MT88.4 R56, [R112+0x8400] ;  /* 0x008400007038783b */ /* 0x000eec0000004200 */
[----:B------:R-:W-:Y:S10]  /*11210*/  MUFU.EX2 R86, R86 ;  /* 0x0000005600567308 */ /* 0x000ff40000000800 */
[----:B------:R4:W5:Y:S01]  /*11220*/  MUFU.EX2 R85, R90 ;  /* 0x0000005a00557308 */ /* 0x0009620000000800 */
[C---:B--2---:R-:W-:Y:S06]  /*11230*/  HMMA.16816.F32 R28, R52.reuse, R60, R28 ;  /* 0x0000003c341c723c */ /* 0x044fec000000181c */
[C---:B------:R-:W-:Y:S01]  /*11240*/  HMMA.16816.F32 R32, R52.reuse, R62, R32 ;  /* 0x0000003e3420723c */ /* 0x040fe20000001820 */
[----:B------:R-:W2:Y:S04]  /*11250*/  LDSM.16.MT88.4 R60, [R114+0x6800] ;  /* 0x00680000723c783b */ /* 0x000ea80000004200 */
[----:B----4-:R-:W-:Y:S01]  /*11260*/  F2FP.F16.F32.PACK_AB R90, R135, R134 ;  /* 0x00000086875a723e */ /* 0x010fe200000000ff */
[C---:B-1----:R-:W-:Y:S05]  /*11270*/  HMMA.16816.F32 R36, R52.reuse, R64, R36 ;  /* 0x000000403424723c */ /* 0x042fea0000001824 */
[----:B-----5:R-:W-:Y:S01]  /*11280*/  F2FP.F16.F32.PACK_AB R91, R85, R86 ;  /* 0x00000056555b723e */ /* 0x020fe200000000ff */
[C---:B------:R-:W-:Y:S01]  /*11290*/  HMMA.16816.F32 R40, R52.reuse, R66, R40 ;  /* 0x000000423428723c */ /* 0x040fe20000001828 */
[----:B------:R-:W1:Y:S05]  /*112a0*/  LDSM.16.MT88.4 R64, [R112+0x6800] ;  /* 0x006800007040783b */ /* 0x000e6a0000004200 */
[C---:B---3--:R-:W-:Y:S06]  /*112b0*/  HMMA.16816.F32 R44, R52.reuse, R56, R44 ;  /* 0x00000038342c723c */ /* 0x048fec000000182c */
[----:B------:R-:W-:Y:S01]  /*112c0*/  HMMA.16816.F32 R48, R52, R58, R48 ;  /* 0x0000003a3430723c */ /* 0x000fe20000001830 */
[----:B------:R-:W3:Y:S06]  /*112d0*/  LDSM.16.MT88.4 R56, [R114+0x7800] ;  /* 0x007800007238783b */ /* 0x000eec0000004200 */
[----:B------:R-:W-:Y:S04]  /*112e0*/  F2FP.F16.F32.PACK_AB R52, R107, R106 ;  /* 0x0000006a6b34723e */ /* 0x000fe800000000ff */
[----:B------:R-:W-:Y:S01]  /*112f0*/  F2FP.F16.F32.PACK_AB R53, R109, R108 ;  /* 0x0000006c6d35723e */ /* 0x000fe200000000ff */
[----:B------:R-:W-:Y:S01]  /*11300*/  FADD.FTZ R108, R108, R103 ;  /* 0x000000676c6c7221 */ /* 0x000fe20000010000 */
[----:B------:R-:W-:Y:S02]  /*11310*/  F2FP.F16.F32.PACK_AB R54, R111, R110 ;  /* 0x0000006e6f36723e */ /* 0x000fe400000000ff */
[----:B------:R-:W-:Y:S01]  /*11320*/  F2FP.F16.F32.PACK_AB R55, R125, R140 ;  /* 0x0000008c7d37723e */ /* 0x000fe200000000ff */
[----:B------:R-:W-:Y:S04]  /*11330*/  FADD.FTZ R109, R109, R108 ;  /* 0x0000006c6d6d7221 */ /* 0x000fe80000010000 */
[----:B------:R-:W-:Y:S02]  /*11340*/  FADD.FTZ R140, R140, R109 ;  /* 0x0000006d8c8c7221 */ /* 0x000fe40000010000 */
[C---:B--2---:R-:W-:Y:S03]  /*11350*/  HMMA.16816.F32 R4, R52.reuse, R60, R4 ;  /* 0x0000003c3404723c */ /* 0x044fe60000001804 */
[----:B------:R-:W-:Y:S03]  /*11360*/  FADD.FTZ R140, R125, R140 ;  /* 0x0000008c7d8c7221 */ /* 0x000fe60000010000 */
[C---:B------:R-:W-:Y:S01]  /*11370*/  HMMA.16816.F32 R8, R52.reuse, R62, R8 ;  /* 0x0000003e3408723c */ /* 0x040fe20000001808 */
[----:B------:R-:W2:Y:S04]  /*11380*/  LDSM.16.MT88.4 R60, [R112+0x7800] ;  /* 0x00780000703c783b */ /* 0x000ea80000004200 */
[----:B------:R-:W-:Y:S01]  /*11390*/  FADD.FTZ R137, R137, R140 ;  /* 0x0000008c89897221 */ /* 0x000fe20000010000 */
[C---:B-1----:R-:W-:Y:S05]  /*113a0*/  HMMA.16816.F32 R12, R52.reuse, R64, R12 ;  /* 0x00000040340c723c */ /* 0x042fea000000180c */
[----:B------:R-:W-:Y:S01]  /*113b0*/  FADD.FTZ R137, R138, R137 ;  /* 0x000000898a897221 */ /* 0x000fe20000010000 */
[C---:B------:R-:W-:Y:S01]  /*113c0*/  HMMA.16816.F32 R16, R52.reuse, R66, R16 ;  /* 0x000000423410723c */ /* 0x040fe20000001810 */
[----:B------:R-:W1:Y:S04]  /*113d0*/  LDSM.16.MT88.4 R64, [R114+0x8800] ;  /* 0x008800007240783b */ /* 0x000e680000004200 */
[----:B------:R-:W-:Y:S01]  /*113e0*/  FADD.FTZ R86, R86, R137 ;  /* 0x0000008956567221 */ /* 0x000fe20000010000 */
[C---:B---3--:R-:W-:Y:S05]  /*113f0*/  HMMA.16816.F32 R20, R52.reuse, R56, R20 ;  /* 0x000000383414723c */ /* 0x048fea0000001814 */
[----:B------:R-:W-:Y:S01]  /*11400*/  FADD.FTZ R132, R85, R86 ;  /* 0x0000005655847221 */ /* 0x000fe20000010000 */
        /* <DEDUP_REMOVED lines=8> */
[----:B------:R-:W-:Y:S01]  /*11490*/  HMMA.16816.F32 R48, R52, R58, R48 ;  /* 0x0000003a3430723c */ /* 0x000fe20000001830 */
[----:B------:R-:W1:Y:S05]  /*114a0*/  LDSM.16.MT88.4 R52, [R112+0x7c00] ;  /* 0x007c00007034783b */ /* 0x000e6a0000004200 */
[C---:B------:R-:W-:Y:S03]  /*114b0*/  HMMA.16816.F32 R80, R88.reuse, R76, R4 ;  /* 0x0000004c5850723c */ /* 0x040fe60000001804 */
[----:B------:R-:W3:Y:S03]  /*114c0*/  LDSM.16.MT88.4 R4, [R114+0x8c00] ;  /* 0x008c00007204783b */ /* 0x000ee60000004200 */
[C---:B------:R-:W-:Y:S05]  /*114d0*/  HMMA.16816.F32 R76, R88.reuse, R78, R8 ;  /* 0x0000004e584c723c */ /* 0x040fea0000001808 */
[----:B------:R-:W4:Y:S01]  /*114e0*/  LDSM.16.MT88.4 R8, [R112+0x8c00] ;  /* 0x008c00007008783b */ /* 0x000f220000004200 */
        /* <DEDUP_REMOVED lines=25> */
.L_x_5274:
        /* <DEDUP_REMOVED lines=169> */
.L_x_5279:
[----:B------:R-:W1:Y:S01]  /*12110*/  S2R R2, SR_CTAID.Z ;  /* 0x0000000000027919 */ /* 0x000e620000002700 */
[----:B------:R-:W1:Y:S01]  /*12120*/  LDC R5, c[0x0][0x270] ;  /* 0x00009c00ff057b82 */ /* 0x000e620000000800 */
[----:B------:R-:W1:Y:S07]  /*12130*/  S2R R15, SR_CTAID.Y ;  /* 0x00000000000f7919 */ /* 0x000e6e0000002600 */
[----:B------:R-:W2:Y:S01]  /*12140*/  LDC R0, c[0x0][0x2c4] ;  /* 0x0000b100ff007b82 */ /* 0x000ea20000000800 */
[----:B-1----:R-:W-:-:S04]  /*12150*/  IMAD R5, R15, R5, R2 ;  /* 0x000000050f057224 */ /* 0x002fc800078e0202 */
[----:B--2---:R-:W-:-:S07]  /*12160*/  IMAD R0, R5, R0, RZ ;  /* 0x0000000005007224 */ /* 0x004fce00078e02ff */
.L_x_5280:
        /* <DEDUP_REMOVED lines=25> */
.L_x_5282:
[----:B------:R-:W-:Y:S05]  /*12300*/  BSYNC B0 ;  /* 0x0000000000007941 */ /* 0x000fea0003800000 */
.L_x_5281:
        /* <DEDUP_REMOVED lines=8> */
[----:B------:R-:W5:Y:S02]  /*12390*/  LDC.64 R4, c[0x0][0x290] ;  /* 0x0000a400ff047b82 */ /* 0x000f640000000a00 */
[----:B-1----:R1:W1:Y:S04]  /*123a0*/  LDS.128 R8, [R122+0x2800] ;  /* 0x002800007a087984 */ /* 0x0022680000000c00 */
[----:B------:R1:W1:Y:S02]  /*123b0*/  LDS.128 R28, [R122+0x2000] ;  /* 0x002000007a1c7984 */ /* 0x0002640000000c00 */
[----:B------:R-:W4:Y:S01]  /*123c0*/  LDC.64 R6, c[0x0][0x298] ;  /* 0x0000a600ff067b82 */ /* 0x000f220000000a00 */
[----:B--2---:R-:W-:-:S04]  /*123d0*/  USHF.L.U32 UR8, UR8, 0x6, URZ ;  /* 0x0000000608087899 */ /* 0x004fc8000800063f */
[----:B------:R-:W-:Y:S02]  /*123e0*/  USHF.R.S32.HI UR4, URZ, 0x1f, UR8 ;  /* 0x0000001f3f047899 */ /* 0x000fe40008011408 */
[----:B------:R-:W-:Y:S01]  /*123f0*/  IADD3 R118, R118, -UR8, RZ ;  /* 0x8000000876767c10 */ /* 0x000fe2000fffe0ff */
[----:B-----5:R-:W-:-:S04]  /*12400*/  IMAD R0, R25, R4, RZ ;  /* 0x0000000419007224 */ /* 0x020fc800078e02ff */
[C---:B------:R-:W-:Y:S02]  /*12410*/  IMAD R0, R15.reuse, R5, R0 ;  /* 0x000000050f007224 */ /* 0x040fe400078e0200 */
[----:B------:R-:W-:-:S04]  /*12420*/  IMAD.WIDE.U32 R14, R15, R4, RZ ;  /* 0x000000040f0e7225 */ /* 0x000fc800078e00ff */
[----:B----4-:R-:W-:-:S04]  /*12430*/  IMAD.WIDE.U32 R24, R119, R6, RZ ;  /* 0x0000000677187225 */ /* 0x010fc800078e00ff */
        /* <DEDUP_REMOVED lines=8> */
[----:B------:R2:W4:Y:S01]  /*124c0*/  LDS.128 R24, [R122] ;  /* 0x000000007a187984 */ /* 0x0005220000000c00 */
        /* <DEDUP_REMOVED lines=11> */
[----:B---3--:R-:W-:Y:S05]  /*12580*/  @P0 BRA `(.L_x_5284) ;  /* 0x00000000002c0947 */ /* 0x008fea0003800000 */
        /* <DEDUP_REMOVED lines=8> */
[----:B----4-:R3:W-:Y:S04]  /*12610*/  STG.E.128 desc[UR6][R38.64], R24 ;  /* 0x0000001826007986 */ /* 0x0107e8000c101d06 */
[----:B-1----:R3:W-:Y:S04]  /*12620*/  STG.E.128 desc[UR6][R38.64+0x40], R12 ;  /* 0x0000400c26007986 */ /* 0x0027e8000c101d06 */
[----:B------:R3:W-:Y:S02]  /*12630*/  STG.E.128 desc[UR6][R38.64+0x80], R28 ;  /* 0x0000801c26007986 */ /* 0x0007e4000c101d06 */
.L_x_5284:
[----:B------:R-:W-:Y:S05]  /*12640*/  BSYNC B0 ;  /* 0x0000000000007941 */ /* 0x000fea0003800000 */
.L_x_5283:
        /* <DEDUP_REMOVED lines=14> */
[----:B-1----:R-:W-:Y:S01]  /*12730*/  STG.E.128 desc[UR6][R2.64+0x80], R8 ;  /* 0x0000800802007986 */ /* 0x002fe2000c101d06 */
[----:B------:R-:W-:Y:S05]  /*12740*/  EXIT ;  /* 0x000000000000794d */ /* 0x000fea0003800000 */
.L_x_5285:
        /* <DEDUP_REMOVED lines=11> */
.L_x_6295:


//--------------------- .text._ZN5flash24flash_fwd_splitkv_kernelI23Flash_fwd_kernel_traitsILi96ELi64ELi64ELi4ELb0ELb0EN7cutlass6half_tE19Flash_kernel_traitsILi96ELi64ELi64ELi4ES3_EELb1ELb0ELb1ELb0ELb0ELb0ELb0ELb1EEEvNS_16Flash_fwd_paramsE --------------------------
	.section	.text._ZN5flash24flash_fwd_splitkv_kernelI23Flash_fwd_kernel_traitsILi96ELi64ELi64ELi4ELb0ELb0EN7cutlass6half_tE19Flash_kernel_traitsILi96ELi64ELi64ELi4ES3_EELb1ELb0ELb1ELb0ELb0ELb0ELb0ELb1EEEvNS_16Flash_fwd_paramsE,"ax",@progbits
	.align	128
        .global         _ZN5flash24flash_fwd_splitkv_kernelI23Flash_fwd_kernel_traitsILi96ELi64ELi64ELi4ELb0ELb0EN7cutlass6half_tE19Flash_kernel_traitsILi96ELi64ELi64ELi4ES3_EELb1ELb0ELb1ELb0ELb0ELb0ELb0ELb1EEEvNS_16Flash_fwd_paramsE
        .type           _ZN5flash24flash_fwd_splitkv_kernelI23Flash_fwd_kernel_traitsILi96ELi64ELi64ELi4ELb0ELb0EN7cutlass6half_tE19Flash_kernel_traitsILi96ELi64ELi64ELi4ES3_EELb1ELb0ELb1ELb0ELb0ELb0ELb0ELb1EEEvNS_16Flash_fwd_paramsE,@function
        .size           _ZN5flash24flash_fwd_splitkv_kernelI23Flash_fwd_kernel_traitsILi96ELi64ELi64ELi4ELb0ELb0EN7cutlass6half_tE19Flash_kernel_traitsILi96ELi64ELi64ELi4ES3_EELb1ELb0ELb1ELb0ELb0ELb0ELb0ELb1EEEvNS_16Flash_fwd_paramsE,(.L_x_6296 - _ZN5flash24flash_fwd_splitkv_kernelI23Flash_fwd_kernel_traitsILi96ELi64ELi64ELi4ELb0ELb0EN7cutlass6half_tE19Flash_kernel_traitsILi96ELi64ELi64ELi4ES3_EELb1ELb0ELb1ELb0ELb0ELb0ELb0ELb1EEEvNS_16Flash_fwd_paramsE)
        .other          _ZN5flash24flash_fwd_splitkv_kernelI23Flash_fwd_kernel_traitsILi96ELi64ELi64ELi4ELb0ELb0EN7cutlass6half_tE19Flash_kernel_traitsILi96ELi64ELi64ELi4ES3_EELb1ELb0ELb1ELb0ELb0ELb0ELb0ELb1EEEvNS_16Flash_fwd_paramsE,@"STO_CUDA_ENTRY STV_DEFAULT"
_ZN5flash24flash_fwd_splitkv_kernelI23Flash_fwd_kernel_traitsILi96ELi64ELi64ELi4ELb0ELb0EN7cutlass6half_tE19Flash_kernel_traitsILi96ELi64ELi64ELi4ES3_EELb1ELb0ELb1ELb0ELb0ELb0ELb0ELb1EEEvNS_16Flash_fwd_paramsE:
.text._ZN5flash24flash_fwd_splitkv_kernelI23Flash_fwd_kernel_traitsILi96ELi64ELi64ELi4ELb0ELb0EN7cutlass6half_tE19Flash_kernel_traitsILi96ELi64ELi64ELi4ES3_EELb1ELb0ELb1ELb0ELb0ELb0ELb0ELb1EEEvNS_16Flash_fwd_paramsE:
        /* <DEDUP_REMOVED lines=40> */
.L_x_5286:
[----:B------:R-:W1:Y:S02]  /*0280*/  LDC R71, c[0x0][0x2c8] ;  /* 0x0000b200ff477b82 */ /* 0x000e640000000800 */
.L_x_5287:
        /* <DEDUP_REMOVED lines=43> */
[----:B------:R-:W-:-:S03]  /*0540*/  LOP3.LUT R7, R0, 0xfffffffc, RZ, 0xc0, !PT ;  /* 0xfffffffc00077812 */ /* 0x000fc600078ec0ff */
[----:B------:R-:W2:Y:S02]  /*0550*/  @!P0 LDC.64 R2, c[0x0][0x290] ;  /* 0x0000a400ff028b82 */ /* 0x000ea40000000a00 */
[----:B------:R-:W-:-:S05]  /*0560*/  IMAD.IADD R7, R56, 0x1, -R7 ;  /* 0x0000000138077824 */ /* 0x000fca00078e0a07 */
[C---:B------:R-:W-:Y:S02]  /*0570*/  SHF.L.U32 R10, R7.reuse, 0x3, RZ ;  /* 0x00000003070a7819 */ /* 0x040fe400000006ff */
[----:B------:R-:W-:Y:S01]  /*0580*/  ISETP.NE.AND P6, PT, R7, RZ, PT ;  /* 0x000000ff0700720c */ /* 0x000fe20003fc5270 */
[----:B-1----:R-:W-:-:S04]  /*0590*/  @P0 IMAD.WIDE.U32 R8, R119, R4, RZ ;  /* 0x0000000477080225 */ /* 0x002fc800078e00ff */
[----:B------:R-:W-:Y:S01]  /*05a0*/  @P0 IMAD R119, R119, R5, R9 ;  /* 0x0000000577770224 */ /* 0x000fe200078e0209 */
[----:B------:R-:W-:Y:S01]  /*05b0*/  SHF.R.S32.HI R9, RZ, 0x1f, R69 ;  /* 0x0000001fff097819 */ /* 0x000fe20000011445 */
[-C--:B--2---:R-:W-:Y:S02]  /*05c0*/  @!P0 IMAD R6, R57, R2.reuse, RZ ;  /* 0x0000000239068224 */ /* 0x084fe400078e02ff */
[----:B------:R-:W-:-:S04]  /*05d0*/  @!P0 IMAD.WIDE.U32 R12, R11, R2, RZ ;  /* 0x000000020b0c8225 */ /* 0x000fc800078e00ff */
[C---:B------:R-:W-:Y:S01]  /*05e0*/  @!P0 IMAD R3, R11.reuse, R3, R6 ;  /* 0x000000030b038224 */ /* 0x040fe200078e0206 */
[----:B------:R-:W-:Y:S01]  /*05f0*/  @!P0 MOV R8, R12 ;  /* 0x0000000c00088202 */ /* 0x000fe20000000f00 */
[----:B------:R-:W-:Y:S01]  /*0600*/  IMAD R2, R11, UR4, R108 ;  /* 0x000000040b027c24 */ /* 0x000fe2000f8e026c */
[----:B------:R-:W-:Y:S01]  /*0610*/  SHF.R.S32.HI R11, RZ, 0x1f, R10 ;  /* 0x0000001fff0b7819 */ /* 0x000fe2000001140a */
[----:B------:R-:W-:Y:S01]  /*0620*/  @!P0 IMAD.IADD R119, R13, 0x1, R3 ;  /* 0x000000010d778824 */ /* 0x000fe200078e0203 */
[----:B------:R-:W-:Y:S01]  /*0630*/  SHF.R.S32.HI R3, RZ, 0x2, R0 ;  /* 0x00000002ff037819 */ /* 0x000fe20000011400 */
[-C--:B------:R-:W-:Y:S01]  /*0640*/  IMAD R6, R9, R4.reuse, RZ ;  /* 0x0000000409067224 */ /* 0x080fe200078e02ff */
[----:B------:R-:W-:Y:S01]  /*0650*/  ULDC UR4, c[0x0][0x2c4] ;  /* 0x0000b10000047ab9 */ /* 0x000fe20000000800 */
[----:B------:R-:W-:Y:S01]  /*0660*/  IMAD.WIDE.U32 R16, R69, R4, R10 ;  /* 0x0000000445107225 */ /* 0x000fe200078e000a */
[----:B------:R-:W-:Y:S02]  /*0670*/  SHF.R.S32.HI R9, RZ, 0x1f, R108 ;  /* 0x0000001fff097819 */ /* 0x000fe4000001146c */
[----:B------:R-:W-:Y:S01]  /*0680*/  ISETP.GE.AND P1, PT, R3, R118, PT ;  /* 0x000000760300720c */ /* 0x000fe20003f26270 */
[----:B------:R-:W-:Y:S01]  /*0690*/  IMAD R6, R69, R5, R6 ;  /* 0x0000000545067224 */ /* 0x000fe200078e0206 */
[----:B------:R-:W-:Y:S01]  /*06a0*/  IADD3 R8, P0, R8, R16, RZ ;  /* 0x0000001008087210 */ /* 0x000fe20007f1e0ff */
[----:B------:R-:W-:Y:S01]  /*06b0*/  IMAD R2, R2, UR4, R69 ;  /* 0x0000000402027c24 */ /* 0x000fe2000f8e0245 */
[----:B------:R-:W-:Y:S01]  /*06c0*/  ULDC.64 UR4, c[0x0][0x2a0] ;  /* 0x0000a80000047ab9 */ /* 0x000fe20000000a00 */
[----:B------:R-:W-:Y:S01]  /*06d0*/  IADD3 R7, R3, 0x20, RZ ;  /* 0x0000002003077810 */ /* 0x000fe20007ffe0ff */
[----:B------:R-:W-:Y:S01]  /*06e0*/  IMAD R15, R9, UR4, RZ ;  /* 0x00000004090f7c24 */ /* 0x000fe2000f8e02ff */
[----:B------:R-:W-:Y:S01]  /*06f0*/  IADD3.X R9, R119, R17, R6, P0, !PT ;  /* 0x0000001177097210 */ /* 0x000fe200007fe406 */
[----:B------:R-:W-:Y:S01]  /*0700*/  VIADD R12, R10, 0x20 ;  /* 0x000000200a0c7836 */ /* 0x000fe20000000000 */
[----:B------:R-:W-:Y:S01]  /*0710*/  IADD3 R0, P3, R2, R3, RZ ;  /* 0x0000000302007210 */ /* 0x000fe20007f7e0ff */
[C---:B------:R-:W-:Y:S01]  /*0720*/  IMAD R15, R108.reuse, UR5, R15 ;  /* 0x000000056c0f7c24 */ /* 0x040fe2000f8e020f */
[----:B------:R-:W-:Y:S01]  /*0730*/  ISETP.GE.AND P0, PT, R7, R118, PT ;  /* 0x000000760700720c */ /* 0x000fe20003f06270 */
[----:B------:R-:W-:Y:S01]  /*0740*/  IMAD.WIDE.U32 R108, R108, UR4, R8 ;  /* 0x000000046c6c7c25 */ /* 0x000fe2000f8e0008 */
[----:B------:R-:W-:-:S02]  /*0750*/  SHF.R.S32.HI R9, RZ, 0x1f, R3 ;  /* 0x0000001fff097819 */ /* 0x000fc40000011403 */
[----:B------:R-:W-:Y:S01]  /*0760*/  IADD3 R8, R10, 0x40, RZ ;  /* 0x000000400a087810 */ /* 0x000fe20007ffe0ff */
        /* <DEDUP_REMOVED lines=17> */
.L_x_5290:
[----:B------:R-:W-:Y:S05]  /*0880*/  BSYNC B0 ;  /* 0x0000000000007941 */ /* 0x000fea0003800000 */
.L_x_5289:
        /* <DEDUP_REMOVED lines=20> */
.L_x_5292:
[----:B------:R-:W-:Y:S05]  /*09d0*/  BSYNC B0 ;  /* 0x0000000000007941 */ /* 0x000fea0003800000 */
.L_x_5291:
        /* <DEDUP_REMOVED lines=11> */
.L_x_5288:
        /* <DEDUP_REMOVED lines=22> */
.L_x_5293:
        /* <DEDUP_REMOVED lines=30> */
[----:B---3--:R-:W-:Y:S02]  /*0dd0*/  IABS R2, R9 ;  /* 0x0000000900027213 */ /* 0x008fe40000000000 */
        /* <DEDUP_REMOVED lines=23> */
[----:B------:R-:W3:Y:S05]  /*0f50*/  LDC.64 R2, c[0x0][0x238] ;  /* 0x00008e00ff027b82 */ /* 0x000eea0000000a00 */
[----:B------:R-:W-:-:S06]  /*0f60*/  @P2 VIADD R8, R8, 0x1 ;  /* 0x0000000108082836 */ /* 0x000fcc0000000000 */
[----:B------:R-:W-:Y:S02]  /*0f70*/  @!P0 IADD3 R8, -R8, RZ, RZ ;  /* 0x000000ff08088210 */ /* 0x000fe40007ffe1ff */
[----:B------:R-:W-:-:S04]  /*0f80*/  @!P1 LOP3.LUT R8, RZ, R9, RZ, 0x33, !PT ;  /* 0x00000009ff089212 */ /* 0x000fc800078e33ff */
[----:B------:R-:W-:Y:S02]  /*0f90*/  SHF.R.S32.HI R9, RZ, 0x1f, R8 ;  /* 0x0000001fff097819 */ /* 0x000fe40000011408 */
[----:B--2---:R-:W-:Y:S01]  /*0fa0*/  SHF.R.S32.HI R7, RZ, 0x1f, R6 ;  /* 0x0000001fff077819 */ /* 0x004fe20000011406 */
[----:B------:R-:W-:-:S04]  /*0fb0*/  IMAD.WIDE.U32 R12, R6, UR4, RZ ;  /* 0x00000004060c7c25 */ /* 0x000fc8000f8e00ff */
[C---:B------:R-:W-:Y:S02]  /*0fc0*/  IMAD R11, R7.reuse, UR4, RZ ;  /* 0x00000004070b7c24 */ /* 0x040fe4000f8e02ff */
[----:B---3--:R-:W-:Y:S02]  /*0fd0*/  IMAD R7, R7, R2, RZ ;  /* 0x0000000207077224 */ /* 0x008fe400078e02ff */
[C---:B------:R-:W-:Y:S01]  /*0fe0*/  IMAD R10, R6.reuse, UR5, R11 ;  /* 0x00000005060a7c24 */ /* 0x040fe2000f8e020b */
[----:B------:R-:W-:Y:S01]  /*0ff0*/  ULDC.64 UR4, c[0x0][0x260] ;  /* 0x0000980000047ab9 */ /* 0x000fe20000000a00 */
[----:B------:R-:W-:Y:S02]  /*1000*/  IMAD R3, R6, R3, R7 ;  /* 0x0000000306037224 */ /* 0x000fe400078e0207 */
[----:B------:R-:W-:Y:S02]  /*1010*/  IMAD.IADD R13, R13, 0x1, R10 ;  /* 0x000000010d0d7824 */ /* 0x000fe400078e020a */
[----:B-1----:R-:W-:-:S02]  /*1020*/  IMAD R10, R17, R4, RZ ;  /* 0x00000004110a7224 */ /* 0x002fc400078e02ff */
[----:B------:R-:W-:-:S04]  /*1030*/  IMAD.WIDE.U32 R12, R19, R4, R12 ;  /* 0x00000004130c7225 */ /* 0x000fc800078e000c */
[----:B------:R-:W-:Y:S02]  /*1040*/  IMAD R10, R19, R5, R10 ;  /* 0x00000005130a7224 */ /* 0x000fe400078e020a */
[----:B------:R-:W-:Y:S02]  /*1050*/  IMAD R11, R9, UR4, RZ ;  /* 0x00000004090b7c24 */ /* 0x000fe4000f8e02ff */
[----:B------:R-:W-:Y:S01]  /*1060*/  IMAD.WIDE.U32 R6, R6, R2, RZ ;  /* 0x0000000206067225 */ /* 0x000fe200078e00ff */
[----:B------:R-:W-:-:S03]  /*1070*/  IADD3 R13, R13, R10, RZ ;  /* 0x0000000a0d0d7210 */ /* 0x000fc60007ffe0ff */
[C---:B------:R-:W-:Y:S01]  /*1080*/  IMAD R11, R8.reuse, UR5, R11 ;  /* 0x00000005080b7c24 */ /* 0x040fe2000f8e020b */
[----:B------:R-:W-:Y:S01]  /*1090*/  MOV R18, R6 ;  /* 0x0000000600127202 */ /* 0x000fe20000000f00 */
[----:B------:R-:W-:-:S04]  /*10a0*/  IMAD.WIDE.U32 R12, R8, UR4, R12 ;  /* 0x00000004080c7c25 */ /* 0x000fc8000f8e000c */
[----:B------:R-:W-:Y:S01]  /*10b0*/  IMAD.IADD R21, R7, 0x1, R3 ;  /* 0x0000000107157824 */ /* 0x000fe200078e0203 */
[----:B------:R-:W-:Y:S02]  /*10c0*/  IADD3 R15, R13, R11, RZ ;  /* 0x0000000b0d0f7210 */ /* 0x000fe40007ffe0ff */
[----:B------:R-:W-:Y:S01]  /*10d0*/  MOV R16, R12 ;  /* 0x0000000c00107202 */ /* 0x000fe20000000f00 */
[----:B------:R-:W-:Y:S06]  /*10e0*/  BRA `(.L_x_5295) ;  /* 0x00000004003c7947 */ /* 0x000fec0003800000 */
.L_x_5294:
[----:B------:R-:W2:Y:S01]  /*10f0*/  LDC R9, c[0x0][0x278] ;  /* 0x00009e00ff097b82 */ /* 0x000ea20000000800 */
[----:B-1----:R-:W-:Y:S02]  /*1100*/  IABS R2, R108 ;  /* 0x0000006c00027213 */ /* 0x002fe40000000000 */
[----:B------:R-:W-:-:S13]  /*1110*/  ISETP.NE.AND P4, PT, R13, -0x1, PT ;  /* 0xffffffff0d00780c */ /* 0x000fda0003f85270 */
[----:B------:R-:W1:Y:S01]  /*1120*/  @P4 LDC.64 R20, c[0x0][0x250] ;  /* 0x00009400ff144b82 */ /* 0x000e620000000a00 */
[----:B------:R-:W-:Y:S01]  /*1130*/  @P4 IMAD.IADD R14, R10, 0x1, R13 ;  /* 0x000000010a0e4824 */ /* 0x000fe200078e020d */
[----:B--2---:R-:W-:-:S04]  /*1140*/  IABS R3, R9 ;  /* 0x0000000900037213 */ /* 0x004fc80000000000 */
[----:B------:R-:W2:Y:S08]  /*1150*/  I2F.RP R4, R3 ;  /* 0x0000000300047306 */ /* 0x000eb00000209400 */
[----:B--2---:R-:W2:Y:S02]  /*1160*/  MUFU.RCP R6, R4 ;  /* 0x0000000400067308 */ /* 0x004ea40000001000 */
[----:B--2---:R-:W-:-:S06]  /*1170*/  VIADD R6, R6, 0xffffffe ;  /* 0x0ffffffe06067836 */ /* 0x004fcc0000000000 */
[----:B------:R-:W2:Y:S02]  /*1180*/  F2I.FTZ.U32.TRUNC.NTZ R7, R6 ;  /* 0x0000000600077305 */ /* 0x000ea4000021f000 */
[----:B--2---:R-:W-:Y:S01]  /*1190*/  IMAD.MOV R0, RZ, RZ, -R7 ;  /* 0x000000ffff007224 */ /* 0x004fe200078e0a07 */
[----:B------:R-:W-:-:S03]  /*11a0*/  MOV R6, RZ ;  /* 0x000000ff00067202 */ /* 0x000fc60000000f00 */
[----:B------:R-:W-:-:S04]  /*11b0*/  IMAD R5, R0, R3, RZ ;  /* 0x0000000300057224 */ /* 0x000fc800078e02ff */
[----:B------:R-:W-:-:S06]  /*11c0*/  IMAD.HI.U32 R5, R7, R5, R6 ;  /* 0x0000000507057227 */ /* 0x000fcc00078e0006 */
        /* <DEDUP_REMOVED lines=34> */
.L_x_5296:
        /* <DEDUP_REMOVED lines=10> */
[-C--:B--2---:R-:W-:Y:S02]  /*1490*/  IMAD R6, R9, R2.reuse, RZ ;  /* 0x0000000209067224 */ /* 0x084fe400078e02ff */
        /* <DEDUP_REMOVED lines=20> */
.L_x_5295:
[----:B------:R1:W5:Y:S01]  /*15e0*/  @P5 LDG.E R13, desc[UR6][R112.64] ;  /* 0x00000006700d5981 */ /* 0x000362000c1e1900 */
[----:B------:R-:W-:Y:S01]  /*15f0*/  SHF.R.S32.HI R65, RZ, 0x1f, R56 ;  /* 0x0000001fff417819 */ /* 0x000fe20000011438 */
[----:B------:R-:W2:Y:S01]  /*1600*/  LDC.64 R6, c[0x0][0x240] ;  /* 0x00009000ff067b82 */ /* 0x000ea20000000a00 */
[----:B------:R-:W-:Y:S01]  /*1610*/  ISETP.NE.AND P0, PT, R119, -0x1, PT ;  /* 0xffffffff7700780c */ /* 0x000fe20003f05270 */
[----:B------:R-:W-:Y:S01]  /*1620*/  ULDC UR5, c[0x0][0x2d0] ;  /* 0x0000b40000057ab9 */ /* 0x000fe20000000800 */
[CC--:B-----5:R-:W-:Y:S01]  /*1630*/  LEA.HI R11, R65.reuse, R56.reuse, RZ, 0x2 ;  /* 0x00000038410b7211 */ /* 0x0e0fe200078f10ff */
[----:B------:R-:W-:Y:S01]  /*1640*/  IMAD.SHL.U32 R61, R4, 0x20, RZ ;  /* 0x00000020043d7824 */ /* 0x000fe200078e00ff */
[----:B------:R-:W-:Y:S01]  /*1650*/  LEA.HI R68, R65, R56, RZ, 0x3 ;  /* 0x0000003841447211 */ /* 0x000fe200078f18ff */
[----:B------:R-:W-:Y:S01]  /*1660*/  ULDC.64 UR10, c[0x0][0x268] ;  /* 0x00009a00000a7ab9 */ /* 0x000fe20000000a00 */
[----:B------:R-:W-:Y:S01]  /*1670*/  LOP3.LUT R3, R11, 0xfffffffc, RZ, 0xc0, !PT ;  /* 0xfffffffc0b037812 */ /* 0x000fe200078ec0ff */
[----:B------:R-:W3:Y:S01]  /*1680*/  LDC R79, c[0x0][0x2e0] ;  /* 0x0000b800ff4f7b82 */ /* 0x000ee20000000800 */
[----:B------:R-:W-:Y:S01]  /*1690*/  SHF.R.S32.HI R67, RZ, 0x3, R68 ;  /* 0x00000003ff437819 */ /* 0x000fe20000011444 */
[----:B------:R-:W-:Y:S01]  /*16a0*/  IMAD.MOV.U32 R42, RZ, RZ, 0x10 ;  /* 0x00000010ff2a7424 */ /* 0x000fe200078e00ff */
[----:B------:R-:W-:Y:S01]  /*16b0*/  SHF.R.S32.HI R120, RZ, 0x2, R11 ;  /* 0x00000002ff787819 */ /* 0x000fe2000001140b */
[----:B------:R-:W-:Y:S01]  /*16c0*/  IMAD.IADD R14, R56, 0x1, -R3 ;  /* 0x00000001380e7824 */ /* 0x000fe200078e0a03 */
[----:B------:R-:W-:Y:S01]  /*16d0*/  SHF.L.U64.HI R58, R4, 0x5, R5 ;  /* 0x00000005043a7819 */ /* 0x000fe20000010205 */
[----:B------:R-:W-:Y:S01]  /*16e0*/  IMAD.SHL.U32 R25, R67, 0x40, RZ ;  /* 0x0000004043197824 */ /* 0x000fe200078e00ff */
[----:B------:R-:W-:Y:S01]  /*16f0*/  LEA.HI R11, R11, R120, RZ, 0x1 ;  /* 0x000000780b0b7211 */ /* 0x000fe200078f08ff */
[----:B------:R-:W4:Y:S01]  /*1700*/  @!P0 LDC.64 R2, c[0x0][0x228] ;  /* 0x00008a00ff028b82 */ /* 0x000f220000000a00 */
[C---:B------:R-:W-:Y:S01]  /*1710*/  IMAD.SHL.U32 R10, R14.reuse, 0x8, RZ ;  /* 0x000000080e0a7824 */ /* 0x040fe200078e00ff */
[--C-:B------:R-:W-:Y:S01]  /*1720*/  SHF.R.S32.HI R121, RZ, 0x1f, R120.reuse ;  /* 0x0000001fff797819 */ /* 0x100fe20000011478 */
[----:B------:R-:W-:Y:S01]  /*1730*/  IMAD.SHL.U32 R14, R14, 0x4, RZ ;  /* 0x000000040e0e7824 */ /* 0x000fe200078e00ff */
[----:B------:R-:W-:Y:S01]  /*1740*/  LOP3.LUT R25, R25, 0xc0, RZ, 0xc0, !PT ;  /* 0x000000c019197812 */ /* 0x000fe200078ec0ff */
[----:B------:R-:W-:Y:S01]  /*1750*/  VIADD R85, R10, 0x20 ;  /* 0x000000200a557836 */ /* 0x000fe20000000000 */
[----:B------:R-:W-:Y:S01]  /*1760*/  LOP3.LUT R11, R11, 0x7fffffe, RZ, 0xc0, !PT ;  /* 0x07fffffe0b0b7812 */ /* 0x000fe200078ec0ff */
[----:B------:R-:W-:Y:S01]  /*1770*/  IMAD.WIDE R110, R111, 0x40, R120 ;  /* 0x000000406f6e7825 */ /* 0x000fe200078e0278 */
[----:B------:R-:W-:-:S02]  /*1780*/  LOP3.LUT R12, R25, 0x18, R10, 0xf8, !PT ;  /* 0x00000018190c7812 */ /* 0x000fc400078ef80a */
[----:B------:R-:W-:Y:S01]  /*1790*/  SHF.R.U32.HI R25, RZ, 0x3, R25 ;  /* 0x00000003ff197819 */ /* 0x000fe20000011619 */
[----:B--2---:R-:W-:Y:S01]  /*17a0*/  @P0 IMAD.WIDE.U32 R22, R119, R6, RZ ;  /* 0x0000000677160225 */ /* 0x004fe200078e00ff */
[----:B------:R-:W-:Y:S02]  /*17b0*/  ISETP.GE.AND P1, PT, R85, UR5, PT ;  /* 0x0000000555007c0c */ /* 0x000fe4000bf26270 */
[----:B------:R-:W-:Y:S01]  /*17c0*/  LOP3.LUT R25, R12, R25, RZ, 0x3c, !PT ;  /* 0x000000190c197212 */ /* 0x000fe200078e3cff */
[----:B------:R-:W-:Y:S01]  /*17d0*/  @P0 IMAD.MOV.U32 R20, RZ, RZ, R22 ;  /* 0x000000ffff140224 */ /* 0x000fe200078e0016 */
[-C--:B------:R-:W-:Y:S01]  /*17e0*/  LEA.HI R12, R65, R56.reuse, RZ, 0x5 ;  /* 0x00000038410c7211 */ /* 0x080fe200078f28ff */
[----:B------:R-:W-:Y:S01]  /*17f0*/  IMAD.IADD R11, R120, 0x1, -R11 ;  /* 0x00000001780b7824 */ /* 0x000fe200078e0a0b */
[----:B------:R-:W-:Y:S01]  /*1800*/  SEL R70, RZ, 0xffffffff, P1 ;  /* 0xffffffffff467807 */ /* 0x000fe20000800000 */
[----:B------:R-:W-:Y:S01]  /*1810*/  @P0 IMAD R23, R119, R7, R23 ;  /* 0x0000000777170224 */ /* 0x000fe200078e0217 */
[----:B------:R-:W-:Y:S01]  /*1820*/  SHF.R.S32.HI R66, RZ, 0x5, R12 ;  /* 0x00000005ff427819 */ /* 0x000fe2000001140c */
[C---:B------:R-:W-:Y:S01]  /*1830*/  VIADD R84, R10.reuse, 0x40 ;  /* 0x000000400a547836 */ /* 0x040fe20000000000 */
[----:B------:R-:W-:Y:S01]  /*1840*/  ISETP.GE.AND P2, PT, R10, UR5, PT ;  /* 0x000000050a007c0c */ /* 0x000fe2000bf46270 */
[----:B------:R-:W-:Y:S01]  /*1850*/  IMAD.SHL.U32 R70, R70, 0x2, RZ ;  /* 0x0000000246467824 */ /* 0x000fe200078e00ff */
[----:B------:R-:W-:Y:S01]  /*1860*/  LEA.HI R65, R65, R56, RZ, 0x4 ;  /* 0x0000003841417211 */ /* 0x000fe200078f20ff */
[-C--:B----4-:R-:W-:Y:S01]  /*1870*/  @!P0 IMAD R22, R57, R2.reuse, RZ ;  /* 0x0000000239168224 */ /* 0x090fe200078e02ff */
[----:B---3--:R-:W-:Y:S01]  /*1880*/  LEA.HI R79, R79, R79, RZ, 0x1 ;  /* 0x0000004f4f4f7211 */ /* 0x008fe200078f08ff */
[----:B------:R-:W-:Y:S01]  /*1890*/  IMAD R104, R66, 0x8, R11 ;  /* 0x0000000842687824 */ /* 0x000fe200078e020b */
[----:B------:R-:W-:Y:S01]  /*18a0*/  SEL R11, RZ, 0x1, P2 ;  /* 0x00000001ff0b7807 */ /* 0x000fe20001000000 */
[----:B------:R-:W-:Y:S01]  /*18b0*/  @!P0 IMAD.WIDE.U32 R26, R59, R2, RZ ;  /* 0x000000023b1a8225 */ /* 0x000fe200078e00ff */
[----:B------:R-:W-:-:S02]  /*18c0*/  SHF.R.S32.HI R75, RZ, 0x1, R79 ;  /* 0x00000001ff4b7819 */ /* 0x000fc4000001144f */
[----:B------:R-:W-:Y:S01]  /*18d0*/  LOP3.LUT R70, R70, 0x2, R11, 0xe2, !PT ;  /* 0x0000000246467812 */ /* 0x000fe200078ee20b */
[----:B------:R-:W-:Y:S01]  /*18e0*/  @!P0 IMAD R3, R59, R3, R22 ;  /* 0x000000033b038224 */ /* 0x000fe200078e0216 */
[----:B------:R-:W-:Y:S01]  /*18f0*/  SHF.R.S32.HI R11, RZ, 0x1f, R10 ;  /* 0x0000001fff0b7819 */ /* 0x000fe2000001140a */
[----:B------:R-:W-:Y:S01]  /*1900*/  IMAD.U32 R104, R104, 0x20, R25 ;  /* 0x0000002068687824 */ /* 0x000fe200078e0019 */
[----:B------:R-:W-:Y:S01]  /*1910*/  LOP3.LUT R25, R65, 0xfffffff0, RZ, 0xc0, !PT ;  /* 0xfffffff041197812 */ /* 0x000fe200078ec0ff */
[----:B------:R-:W-:Y:S01]  /*1920*/  @!P0 IMAD.MOV.U32 R20, RZ, RZ, R26 ;  /* 0x000000ffff148224 */ /* 0x000fe200078e001a */
[----:B------:R-:W-:Y:S01]  /*1930*/  @!P0 IADD3 R23, R27, R3, RZ ;  /* 0x000000031b178210 */ /* 0x000fe20007ffe0ff */
[----:B------:R-:W-:Y:S01]  /*1940*/  IMAD R77, R120, R75, R14 ;  /* 0x0000004b784d7224 */ /* 0x000fe200078e020e */
[----:B------:R-:W-:Y:S01]  /*1950*/  IADD3 R24, P0, R10, R18, RZ ;  /* 0x000000120a187210 */ /* 0x000fe20007f1e0ff */
[----:B------:R-:W-:Y:S01]  /*1960*/  IMAD.IADD R64, R56, 0x1, -R25 ;  /* 0x0000000138407824 */ /* 0x000fe200078e0a19 */
[----:B------:R-:W-:Y:S01]  /*1970*/  IADD3 R26, P1, R10, R20, RZ ;  /* 0x000000140a1a7210 */ /* 0x000fe20007f3e0ff */
[----:B------:R-:W-:Y:S01]  /*1980*/  IMAD R20, R111, R6, RZ ;  /* 0x000000066f147224 */ /* 0x000fe200078e02ff */
[----:B------:R-:W2:Y:S01]  /*1990*/  LDC.64 R2, c[0x0][0x250] ;  /* 0x00009400ff027b82 */ /* 0x000ea20000000a00 */
[C---:B------:R-:W-:Y:S01]  /*19a0*/  IMAD.X R25, R11.reuse, 0x1, R21, P0 ;  /* 0x000000010b197824 */ /* 0x040fe200000e0615 */
[----:B------:R-:W-:Y:S01]  /*19b0*/  IADD3 R88, P0, R120, R19, RZ ;  /* 0x0000001378587210 */ /* 0x000fe20007f1e0ff */
[----:B------:R-:W-:Y:S01]  /*19c0*/  IMAD.X R27, R11, 0x1, R23, P1 ;  /* 0x000000010b1b7824 */ /* 0x000fe200008e0617 */
[----:B------:R-:W-:Y:S01]  /*19d0*/  LEA.HI R63, R64, R64, RZ, 0x1 ;  /* 0x00000040403f7211 */ /* 0x000fe200078f08ff */
[----:B------:R-:W-:Y:S01]  /*19e0*/  IMAD R7, R110, R7, R20 ;  /* 0x000000076e077224 */ /* 0x000fe200078e0214 */
[----:B------:R-:W-:Y:S01]  /*19f0*/  SHF.R.S32.HI R109, RZ, 0x1f, R108 ;  /* 0x0000001fff6d7819 */ /* 0x000fe2000001146c */
[----:B------:R-:W-:Y:S01]  /*1a00*/  IMAD.X R17, R121, 0x1, R17, P0 ;  /* 0x0000000179117824 */ /* 0x000fe200000e0611 */
[----:B------:R-:W-:Y:S01]  /*1a10*/  IADD3 R106, P0, R10, R16, RZ ;  /* 0x000000100a6a7210 */ /* 0x000fe20007f1e0ff */
[----:B------:R-:W-:Y:S01]  /*1a20*/  IMAD.WIDE.U32 R110, R110, R6, R26 ;  /* 0x000000066e6e7225 */ /* 0x000fe200078e001a */
[----:B------:R-:W-:-:S02]  /*1a30*/  SHF.R.S32.HI R62, RZ, 0x1, R63 ;  /* 0x00000001ff3e7819 */ /* 0x000fc4000001143f */
[----:B------:R-:W-:Y:S01]  /*1a40*/  SHF.R.S32.HI R21, RZ, 0x1f, R63 ;  /* 0x0000001fff157819 */ /* 0x000fe2000001143f */
[----:B------:R-:W-:Y:S01]  /*1a50*/  IMAD.X R107, R11, 0x1, R15, P0 ;  /* 0x000000010b6b7824 */ /* 0x000fe200000e060f */
[----:B------:R-:W-:Y:S01]  /*1a60*/  ISETP.GE.AND P1, PT, R84, UR5, PT ;  /* 0x0000000554007c0c */ /* 0x000fe2000bf26270 */
[----:B------:R-:W-:Y:S01]  /*1a70*/  IMAD R6, R121, R4, RZ ;  /* 0x0000000479067224 */ /* 0x000fe200078e02ff */
[----:B------:R-:W-:Y:S01]  /*1a80*/  LEA.HI R21, R21, R62, RZ, 0x2 ;  /* 0x0000003e15157211 */ /* 0x000fe200078f10ff */
[----:B------:R-:W-:Y:S01]  /*1a90*/  IMAD.WIDE.U32 R106, R120, R4, R106 ;  /* 0x00000004786a7225 */ /* 0x000fe200078e006a */
[----:B------:R-:W-:Y:S02]  /*1aa0*/  SHF.R.S32.HI R4, RZ, 0x1f, R71 ;  /* 0x0000001fff047819 */ /* 0x000fe40000011447 */
[----:B------:R-:W-:Y:S01]  /*1ab0*/  LOP3.LUT R21, R21, 0xfffffffc, RZ, 0xc0, !PT ;  /* 0xfffffffc15157812 */ /* 0x000fe200078ec0ff */
[----:B------:R-:W-:Y:S01]  /*1ac0*/  IMAD R23, R9, UR10, RZ ;  /* 0x0000000a09177c24 */ /* 0x000fe2000f8e02ff */
[----:B------:R-:W-:Y:S01]  /*1ad0*/  LEA.HI R4, R4, R71, RZ, 0x6 ;  /* 0x0000004704047211 */ /* 0x000fe200078f30ff */
[----:B------:R-:W-:Y:S01]  /*1ae0*/  IMAD.WIDE.U32 R24, R8, UR10, R24 ;  /* 0x0000000a08187c25 */ /* 0x000fe2000f8e0018 */
[----:B------:R-:W-:-:S02]  /*1af0*/  IADD3 R62, R62, -R21, RZ ;  /* 0x800000153e3e7210 */ /* 0x000fc40007ffe0ff */
[----:B------:R-:W-:Y:S01]  /*1b00*/  SHF.R.S32.HI R4, RZ, 0x6, R4 ;  /* 0x00000006ff047819 */ /* 0x000fe20000011404 */
[----:B------:R-:W-:Y:S01]  /*1b10*/  IMAD R22, R8, UR11, R23 ;  /* 0x0000000b08167c24 */ /* 0x000fe2000f8e0217 */
[----:B------:R-:W-:Y:S01]  /*1b20*/  ULDC.64 UR10, c[0x0][0x258] ;  /* 0x00009600000a7ab9 */ /* 0x000fe20000000a00 */
[----:B------:R-:W-:Y:S01]  /*1b30*/  IMAD.IADD R111, R111, 0x1, R7 ;  /* 0x000000016f6f7824 */ /* 0x000fe200078e0207 */
[----:B------:R-:W-:Y:S01]  /*1b40*/  VIMNMX R82, RZ, R4, !PT ;  /* 0x00000004ff527248 */ /* 0x000fe20007fe0100 */
[----:B------:R-:W-:Y:S01]  /*1b50*/  IMAD.IADD R23, R25, 0x1, R22 ;  /* 0x0000000119177824 */ /* 0x000fe200078e0216 */
[----:B------:R-:W-:Y:S01]  /*1b60*/  SEL R19, RZ, 0x4, P1 ;  /* 0x00000004ff137807 */ /* 0x000fe20000800000 */
[----:B--2---:R-:W-:Y:S01]  /*1b70*/  IMAD R7, R17, R2, RZ ;  /* 0x0000000211077224 */ /* 0x004fe200078e02ff */
[----:B------:R-:W-:Y:S01]  /*1b80*/  ISETP.GT.AND P0, PT, R87, R82, PT ;  /* 0x000000525700720c */ /* 0x000fe20003f04270 */
[----:B------:R-:W-:Y:S01]  /*1b90*/  IMAD R15, R120, R5, R6 ;  /* 0x00000005780f7224 */ /* 0x000fe200078e0206 */
[----:B------:R-:W-:Y:S01]  /*1ba0*/  SHF.L.U64.HI R54, R2, 0x5, R3 ;  /* 0x0000000502367819 */ /* 0x000fe20000010203 */
[----:B------:R-:W-:Y:S01]  /*1bb0*/  IMAD.MOV.U32 R22, RZ, RZ, R24 ;  /* 0x000000ffff167224 */ /* 0x000fe200078e0018 */
[----:B------:R-:W-:Y:S01]  /*1bc0*/  LOP3.LUT P1, RZ, R62, 0x2, RZ, 0xc0, !PT ;  /* 0x000000023eff7812 */ /* 0x000fe2000782c0ff */
[----:B------:R-:W-:Y:S01]  /*1bd0*/  IMAD R5, R109, UR10, RZ ;  /* 0x0000000a6d057c24 */ /* 0x000fe2000f8e02ff */
[----:B------:R-:W-:Y:S01]  /*1be0*/  LOP3.LUT R70, R70, R19, RZ, 0xfc, !PT ;  /* 0x0000001346467212 */ /* 0x000fe200078efcff */
[----:B------:R-:W-:Y:S01]  /*1bf0*/  IMAD R7, R88, R3, R7 ;  /* 0x0000000358077224 */ /* 0x000fe200078e0207 */
[----:B------:R-:W-:Y:S01]  /*1c00*/  LOP3.LUT R3, R12, 0xffffffe0, RZ, 0xc0, !PT ;  /* 0xffffffe00c037812 */ /* 0x000fe200078ec0ff */
[--C-:B------:R-:W-:Y:S01]  /*1c10*/  IMAD.IADD R76, R14, 0x1, R77.reuse ;  /* 0x000000010e4c7824 */ /* 0x100fe200078e024d */
[----:B------:R-:W-:Y:S01]  /*1c20*/  SHF.R.S32.HI R74, RZ, 0x1f, R77 ;  /* 0x0000001fff4a7819 */ /* 0x000fe2000001144d */
[----:B------:R-:W-:Y:S01]  /*1c30*/  IMAD.WIDE.U32 R88, R88, R2, R22 ;  /* 0x0000000258587225 */ /* 0x000fe200078e0016 */
[----:B------:R-:W-:-:S02]  /*1c40*/  IADD3 R60, -R3, R56, RZ ;  /* 0x00000038033c7210 */ /* 0x000fc40007ffe1ff */
[----:B------:R-:W-:Y:S01]  /*1c50*/  SHF.R.S32.HI R73, RZ, 0x1f, R76 ;  /* 0x0000001fff497819 */ /* 0x000fe2000001144c */
[----:B------:R-:W-:Y:S01]  /*1c60*/  IMAD R5, R108, UR11, R5 ;  /* 0x0000000b6c057c24 */ /* 0x000fe2000f8e0205 */
[----:B------:R-:W-:Y:S01]  /*1c70*/  SEL R42, R42, 0xfffffff0, !P1 ;  /* 0xfffffff02a2a7807 */ /* 0x000fe20004800000 */
[----:B------:R-:W-:-:S04]  /*1c80*/  IMAD.WIDE.U32 R110, R108, UR10, R110 ;  /* 0x0000000a6c6e7c25 */ /* 0x000fc8000f8e006e */
        /* <DEDUP_REMOVED lines=40> */
[C---:B------:R-:W-:Y:S01]  /*1f10*/  IMAD R2, R5.reuse, R81, R2 ;  /* 0x0000005105027224 */ /* 0x040fe200078e0202 */
        /* <DEDUP_REMOVED lines=19> */
[----:B------:R-:W-:Y:S02]  /*2050*/  ULDC.64 UR10, c[0x0][0x318] ;  /* 0x0000c600000a7ab9 */ /* 0x000fe40000000a00 */
[----:B------:R-:W-:Y:S01]  /*2060*/  IMAD.IADD R95, R5, 0x1, R3 ;  /* 0x00000001055f7824 */ /* 0x000fe200078e0203 */
[----:B------:R-:W-:Y:S01]  /*2070*/  SHF.R.S32.HI R3, RZ, 0x1f, R44 ;  /* 0x0000001fff037819 */ /* 0x000fe2000001142c */
[----:B------:R-:W-:Y:S01]  /*2080*/  IMAD.IADD R131, R9, 0x1, R131 ;  /* 0x0000000109837824 */ /* 0x000fe200078e0283 */
[----:B------:R-:W-:Y:S01]  /*2090*/  IADD3 R44, P4, R77, R44, RZ ;  /* 0x0000002c4d2c7210 */ /* 0x000fe20007f9e0ff */
[----:B------:R-:W-:Y:S01]  /*20a0*/  IMAD.SHL.U32 R90, R80, 0x20, RZ ;  /* 0x00000020505a7824 */ /* 0x000fe200078e00ff */
[----:B------:R-:W-:Y:S01]  /*20b0*/  LEA R130, P0, R8, UR10, 0x1 ;  /* 0x0000000a08827c11 */ /* 0x000fe2000f8008ff */
[----:B------:R-:W-:Y:S01]  /*20c0*/  IMAD.X R5, R73, 0x1, R3, P2 ;  /* 0x0000000149057824 */ /* 0x000fe200010e0603 */
[----:B------:R-:W-:Y:S01]  /*20d0*/  LEA.HI.X R95, R4, UR13, R95, 0x1, P1 ;  /* 0x0000000d045f7c11 */ /* 0x000fe200088f0c5f */
[----:B------:R-:W-:Y:S01]  /*20e0*/  IMAD.X R3, R74, 0x1, R3, P4 ;  /* 0x000000014a037824 */ /* 0x000fe200020e0603 */
[----:B------:R-:W-:Y:S01]  /*20f0*/  LEA.HI.X R131, R8, UR11, R131, 0x1, P0 ;  /* 0x0000000b08837c11 */ /* 0x000fe200080f0c83 */
        /* <DEDUP_REMOVED lines=36> */
.L_x_5346:
        /* <DEDUP_REMOVED lines=21> */
.L_x_5299:
[----:B------:R-:W-:Y:S05]  /*2490*/  BSYNC B0 ;  /* 0x0000000000007941 */ /* 0x000fea0003800000 */
.L_x_5298:
        /* <DEDUP_REMOVED lines=15> */
.L_x_5301:
[----:B------:R-:W-:Y:S05]  /*2590*/  BSYNC B0 ;  /* 0x0000000000007941 */ /* 0x000fea0003800000 */
.L_x_5300:
        /* <DEDUP_REMOVED lines=69> */
.L_x_5307:
[----:B------:R-:W-:Y:S05]  /*29f0*/  BSYNC B0 ;  /* 0x0000000000007941 */ /* 0x000fea0003800000 */
.L_x_5306:
        /* <DEDUP_REMOVED lines=52> */
.L_x_5309:
[----:B------:R-:W-:Y:S05]  /*2d40*/  BSYNC B0 ;  /* 0x0000000000007941 */ /* 0x000fea0003800000 */
.L_x_5308:
        /* <DEDUP_REMOVED lines=51> */
.L_x_5305:
[----:B------:R-:W-:Y:S05]  /*3080*/  BSYNC B1 ;  /* 0x0000000000017941 */ /* 0x000fea0003800000 */
.L_x_5304:
        /* <DEDUP_REMOVED lines=64> */
.L_x_5313:
[----:B------:R-:W-:Y:S05]  /*3490*/  BSYNC B0 ;  /* 0x0000000000007941 */ /* 0x000fea0003800000 */
.L_x_5312:
        /* <DEDUP_REMOVED lines=52> */
.L_x_5315:
[----:B------:R-:W-:Y:S05]  /*37e0*/  BSYNC B0 ;  /* 0x0000000000007941 */ /* 0x000fea0003800000 */
.L_x_5314:
        /* <DEDUP_REMOVED lines=51> */
.L_x_5311:
[----:B------:R-:W-:Y:S05]  /*3b20*/  BSYNC B1 ;  /* 0x0000000000017941 */ /* 0x000fea0003800000 */
.L_x_5310:
        /* <DEDUP_REMOVED lines=8> */
.L_x_5303:
        /* <DEDUP_REMOVED lines=98> */
.L_x_5322:
[----:B------:R-:W-:Y:S05]  /*41d0*/  BSYNC B0 ;  /* 0x0000000000007941 */ /* 0x000fea0003800000 */
.L_x_5321:
[----:B-----5:R4:W-:Y:S02]  /*41e0*/  STG.E.128 desc[UR6][R126.64], R36 ;  /* 0x000000247e007986 */ /* 0x0209e4000c101d06 */
.L_x_5320:
[----:B------:R-:W-:Y:S05]  /*41f0*/  BSYNC B1 ;  /* 0x0000000000017941 */ /* 0x000fea0003800000 */
.L_x_5319:
        /* <DEDUP_REMOVED lines=95> */
.L_x_5326:
[----:B------:R-:W-:Y:S05]  /*47f0*/  BSYNC B0 ;  /* 0x0000000000007941 */ /* 0x000fea0003800000 */
.L_x_5325:
[----:B-----5:R1:W-:Y:S02]  /*4800*/  STG.E.128 desc[UR6][R126.64+0x40], R36 ;  /* 0x000040247e007986 */ /* 0x0203e4000c101d06 */
.L_x_5324:
[----:B------:R-:W-:Y:S05]  /*4810*/  BSYNC B1 ;  /* 0x0000000000017941 */ /* 0x000fea0003800000 */
.L_x_5323:
        /* <DEDUP_REMOVED lines=94> */
.L_x_5328:
[----:B------:R-:W-:Y:S05]  /*4e00*/  BSYNC B0 ;  /* 0x0000000000007941 */ /* 0x000fea0003800000 */
.L_x_5327:
[----:B-----5:R4:W-:Y:S02]  /*4e10*/  STG.E.128 desc[UR6][R126.64+0x80], R36 ;  /* 0x000080247e007986 */ /* 0x0209e4000c101d06 */
.L_x_5318:
[----:B------:R-:W-:Y:S05]  /*4e20*/  BSYNC B2 ;  /* 0x0000000000027941 */ /* 0x000fea0003800000 */
.L_x_5317:
        /* <DEDUP_REMOVED lines=102> */
.L_x_5334:
[----:B------:R-:W-:Y:S05]  /*5490*/  BSYNC B0 ;  /* 0x0000000000007941 */ /* 0x000fea0003800000 */
.L_x_5333:
[----:B-----5:R4:W-:Y:S02]  /*54a0*/  STG.E.128 desc[UR6][R128.64], R36 ;  /* 0x0000002480007986 */ /* 0x0209e4000c101d06 */
.L_x_5332:
[----:B------:R-:W-:Y:S05]  /*54b0*/  BSYNC B1 ;  /* 0x0000000000017941 */ /* 0x000fea0003800000 */
.L_x_5331:
        /* <DEDUP_REMOVED lines=101> */
.L_x_5338:
[----:B------:R-:W-:Y:S05]  /*5b10*/  BSYNC B0 ;  /* 0x0000000000007941 */ /* 0x000fea0003800000 */
.L_x_5337:
[----:B-----5:R4:W-:Y:S02]  /*5b20*/  STG.E.128 desc[UR6][R128.64+0x40], R36 ;  /* 0x0000402480007986 */ /* 0x0209e4000c101d06 */
.L_x_5336:
[----:B------:R-:W-:Y:S05]  /*5b30*/  BSYNC B1 ;  /* 0x0000000000017941 */ /* 0x000fea0003800000 */
.L_x_5335:
        /* <DEDUP_REMOVED lines=100> */
.L_x_5340:
[----:B------:R-:W-:Y:S05]  /*6180*/  BSYNC B0 ;  /* 0x0000000000007941 */ /* 0x000fea0003800000 */
.L_x_5339:
[----:B-----5:R4:W-:Y:S02]  /*6190*/  STG.E.128 desc[UR6][R128.64+0x80], R36 ;  /* 0x0000802480007986 */ /* 0x0209e4000c101d06 */
.L_x_5330:
[----:B------:R-:W-:Y:S05]  /*61a0*/  BSYNC B2 ;  /* 0x0000000000027941 */ /* 0x000fea0003800000 */
.L_x_5329:
        /* <DEDUP_REMOVED lines=8> */
.L_x_5302:
        /* <DEDUP_REMOVED lines=11> */
.L_x_5342:
[----:B------:R-:W-:Y:S05]  /*62e0*/  BSYNC B0 ;  /* 0x0000000000007941 */ /* 0x000fea0003800000 */
.L_x_5341:
        /* <DEDUP_REMOVED lines=12> */
.L_x_5343:
[----:B------:R-:W-:Y:S05]  /*63b0*/  BSYNC B0 ;  /* 0x0000000000007941 */ /* 0x000fea0003800000 */
.L_x_5316:
        /* <DEDUP_REMOVED lines=81> */
.L_x_5344:
        /* <DEDUP_REMOVED lines=8> */
.L_x_5345:
[----:B------:R-:W-:Y:S04]  /*6950*/  IADD3 R9, R9, -0x1, RZ ;  /* 0xffffffff09097810 */ /* 0x000fe80007ffe0ff */
[----:B------:R-:W-:Y:S11]  /*6960*/  ISETP.GT.AND P0, PT, R9, R82, PT ;  /* 0x000000520900720c */ /* 0x000ff60003f04270 */
[----:B------:R-:W-:Y:S02]  /*6970*/  @!UPT UIADD3 URZ, URZ, URZ, URZ ;  /* 0x0000003f3f3ff290 */ /* 0x000fe4000fffe03f */
[----:B------:R-:W-:Y:S05]  /*6980*/  @P0 BRA `(.L_x_5346) ;  /* 0xffffffb8006c0947 */ /* 0x000fea000383ffff */
.L_x_5297:
        /* <DEDUP_REMOVED lines=100> */
.L_x_5355:
[----:B------:R-:W-:Y:S05]  /*6fd0*/  BSYNC B0 ;  /* 0x0000000000007941 */ /* 0x000fea0003800000 */
.L_x_5354:
[----:B-----5:R3:W-:Y:S02]  /*6fe0*/  STS.128 [R127], R12 ;  /* 0x0000000c7f007388 */ /* 0x0207e40000000c00 */
.L_x_5353:
[----:B------:R-:W-:Y:S05]  /*6ff0*/  BSYNC B1 ;  /* 0x0000000000017941 */ /* 0x000fea0003800000 */
.L_x_5352:
        /* <DEDUP_REMOVED lines=48> */
.L_x_5359:
[----:B------:R-:W-:Y:S05]  /*7300*/  BSYNC B0 ;  /* 0x0000000000007941 */ /* 0x000fea0003800000 */
.L_x_5358:
[----:B-----5:R1:W-:Y:S02]  /*7310*/  STS.128 [R127+0x1000], R12 ;  /* 0x0010000c7f007388 */ /* 0x0203e40000000c00 */
.L_x_5357:
[----:B------:R-:W-:Y:S05]  /*7320*/  BSYNC B1 ;  /* 0x0000000000017941 */ /* 0x000fea0003800000 */
.L_x_5356:
        /* <DEDUP_REMOVED lines=44> */
.L_x_5361:
[----:B------:R-:W-:Y:S05]  /*75f0*/  BSYNC B0 ;  /* 0x0000000000007941 */ /* 0x000fea0003800000 */
.L_x_5360:
[----:B-----5:R2:W-:Y:S02]  /*7600*/  STS.128 [R127+0x2000], R28 ;  /* 0x0020001c7f007388 */ /* 0x0205e40000000c00 */
.L_x_5351:
[----:B------:R-:W-:Y:S05]  /*7610*/  BSYNC B2 ;  /* 0x0000000000027941 */ /* 0x000fea0003800000 */
.L_x_5350:
        /* <DEDUP_REMOVED lines=62> */
.L_x_5366:
[----:B------:R-:W-:Y:S05]  /*7a00*/  BSYNC B0 ;  /* 0x0000000000007941 */ /* 0x000fea0003800000 */
.L_x_5365:
[----:B-----5:R3:W-:Y:S02]  /*7a10*/  STS.128 [R127+0x800], R12 ;  /* 0x0008000c7f007388 */ /* 0x0207e40000000c00 */
.L_x_5364:
[----:B------:R-:W-:Y:S05]  /*7a20*/  BSYNC B1 ;  /* 0x0000000000017941 */ /* 0x000fea0003800000 */
.L_x_5363:
        /* <DEDUP_REMOVED lines=46> */
.L_x_5370:
[----:B------:R-:W-:Y:S05]  /*7d10*/  BSYNC B0 ;  /* 0x0000000000007941 */ /* 0x000fea0003800000 */
.L_x_5369:
[----:B-----5:R3:W-:Y:S02]  /*7d20*/  STS.128 [R127+0x1800], R12 ;  /* 0x0018000c7f007388 */ /* 0x0207e40000000c00 */
.L_x_5368:
[----:B------:R-:W-:Y:S05]  /*7d30*/  BSYNC B1 ;  /* 0x0000000000017941 */ /* 0x000fea0003800000 */
.L_x_5367:
        /* <DEDUP_REMOVED lines=8> */
[--C-:B-----5:R-:W-:Y:S02]  /*7dc0*/  HADD2.F32 R18, -RZ, R25.reuse.H0_H0 ;  /* 0x20000019ff127230 */ /* 0x120fe40000004100 */
[----:B------:R-:W-:Y:S02]  /*7dd0*/  HADD2.F32 R19, -RZ, R25.H1_H1 ;  /* 0x30000019ff137230 */ /* 0x000fe40000004100 */
[--C-:B---3--:R-:W-:Y:S02]  /*7de0*/  HADD2.F32 R15, -RZ, R27.reuse.H1_H1 ;  /* 0x3000001bff0f7230 */ /* 0x108fe40000004100 */
[----:B------:R-:W-:-:S02]  /*7df0*/  HADD2.F32 R14, -RZ, R27.H0_H0 ;  /* 0x2000001bff0e7230 */ /* 0x000fc40000004100 */
[----:B--2---:R-:W-:Y:S02]  /*7e00*/  HADD2.F32 R3, -RZ, R4.H1_H1 ;  /* 0x30000004ff037230 */ /* 0x004fe40000004100 */
[----:B------:R-:W-:Y:S02]  /*7e10*/  HADD2.F32 R0, -RZ, R5.H1_H1 ;  /* 0x30000005ff007230 */ /* 0x000fe40000004100 */
[----:B----4-:R-:W-:Y:S02]  /*7e20*/  HADD2.F32 R12, -RZ, R7.H1_H1 ;  /* 0x30000007ff0c7230 */ /* 0x010fe40000004100 */
        /* <DEDUP_REMOVED lines=9> */
[----:B------:R-:W-:Y:S01]  /*7ec0*/  FFMA.FTZ R8, R19, R13, R8 ;  /* 0x0000000d13087223 */ /* 0x000fe20000010008 */
[----:B------:R-:W-:Y:S01]  /*7ed0*/  HADD2.F32 R4, -RZ, R4.H0_H0 ;  /* 0x20000004ff047230 */ /* 0x000fe20000004100 */
[----:B------:R-:W-:Y:S01]  /*7ee0*/  F2FP.F16.F32.PACK_AB R27, R0, R3 ;  /* 0x00000003001b723e */ /* 0x000fe200000000ff */
[----:B------:R-:W-:Y:S02]  /*7ef0*/  HADD2.F32 R5, -RZ, R5.H0_H0 ;  /* 0x20000005ff057230 */ /* 0x000fe40000004100 */
        /* <DEDUP_REMOVED lines=16> */
.L_x_5372:
[----:B------:R-:W-:Y:S05]  /*8000*/  BSYNC B0 ;  /* 0x0000000000007941 */ /* 0x000fea0003800000 */
.L_x_5371:
[----:B-----5:R1:W-:Y:S01]  /*8010*/  STS.128 [R127+0x2800], R24 ;  /* 0x002800187f007388 */ /* 0x0203e20000000c00 */
[----:B------:R-:W-:Y:S05]  /*8020*/  BRA `(.L_x_5362) ;  /* 0x0000002400f87947 */ /* 0x000fea0003800000 */
.L_x_5349:
        /* <DEDUP_REMOVED lines=95> */
.L_x_5378:
[----:B------:R-:W-:Y:S05]  /*8620*/  BSYNC B0 ;  /* 0x0000000000007941 */ /* 0x000fea0003800000 */
.L_x_5377:
[----:B-----5:R3:W-:Y:S02]  /*8630*/  STS.128 [R127], R20 ;  /* 0x000000147f007388 */ /* 0x0207e40000000c00 */
.L_x_5376:
[----:B------:R-:W-:Y:S05]  /*8640*/  BSYNC B1 ;  /* 0x0000000000017941 */ /* 0x000fea0003800000 */
.L_x_5375:
        /* <DEDUP_REMOVED lines=89> */
.L_x_5382:
[----:B------:R-:W-:Y:S05]  /*8be0*/  BSYNC B0 ;  /* 0x0000000000007941 */ /* 0x000fea0003800000 */
.L_x_5381:
[----:B-----5:R1:W-:Y:S02]  /*8bf0*/  STS.128 [R127+0x1000], R20 ;  /* 0x001000147f007388 */ /* 0x0203e40000000c00 */
.L_x_5380:
[----:B------:R-:W-:Y:S05]  /*8c00*/  BSYNC B1 ;  /* 0x0000000000017941 */ /* 0x000fea0003800000 */
.L_x_5379:
        /* <DEDUP_REMOVED lines=88> */
.L_x_5384:
[----:B------:R-:W-:Y:S05]  /*9190*/  BSYNC B0 ;  /* 0x0000000000007941 */ /* 0x000fea0003800000 */
.L_x_5383:
[----:B-----5:R3:W-:Y:S02]  /*91a0*/  STS.128 [R127+0x2000], R20 ;  /* 0x002000147f007388 */ /* 0x0207e40000000c00 */
.L_x_5374:
[----:B------:R-:W-:Y:S05]  /*91b0*/  BSYNC B2 ;  /* 0x0000000000027941 */ /* 0x000fea0003800000 */
.L_x_5373:
        /* <DEDUP_REMOVED lines=97> */
.L_x_5388:
[----:B------:R-:W-:Y:S05]  /*97d0*/  BSYNC B0 ;  /* 0x0000000000007941 */ /* 0x000fea0003800000 */
.L_x_5387:
[----:B-----5:R3:W-:Y:S02]  /*97e0*/  STS.128 [R127+0x800], R20 ;  /* 0x000800147f007388 */ /* 0x0207e40000000c00 */
.L_x_5386:
[----:B------:R-:W-:Y:S05]  /*97f0*/  BSYNC B1 ;  /* 0x0000000000017941 */ /* 0x000fea0003800000 */
.L_x_5385:
        /* <DEDUP_REMOVED lines=92> */
.L_x_5392:
[----:B------:R-:W-:Y:S05]  /*9dc0*/  BSYNC B0 ;  /* 0x0000000000007941 */ /* 0x000fea0003800000 */
.L_x_5391:
[----:B-----5:R3:W-:Y:S02]  /*9dd0*/  STS.128 [R127+0x1800], R20 ;  /* 0x001800147f007388 */ /* 0x0207e40000000c00 */
.L_x_5390:
[----:B------:R-:W-:Y:S05]  /*9de0*/  BSYNC B1 ;  /* 0x0000000000017941 */ /* 0x000fea0003800000 */
.L_x_5389:
        /* <DEDUP_REMOVED lines=21> */
[----:B------:R-:W-:-:S03]  /*9f40*/  LEA R4, P1, R5, UR8, 0x1 ;  /* 0x0000000805047c11 */ /* 0x000fc6000f8208ff */
[----:B------:R-:W3:Y:S01]  /*9f50*/  LDG.E.128 R20, desc[UR6][R20.64] ;  /* 0x0000000614147981 */ /* 0x000ee2000c1e1d00 */
[----:B------:R-:W-:Y:S01]  /*9f60*/  LEA.HI.X R5, R5, UR9, R0, 0x1, P1 ;  /* 0x0000000905057c11 */ /* 0x000fe200088f0c00 */
[----:B------:R-:W-:Y:S01]  /*9f70*/  ULDC.64 UR8, c[0x0][0x358] ;  /* 0x0000d60000087ab9 */ /* 0x000fe20000000a00 */
[----:B------:R-:W-:Y:S02]  /*9f80*/  MOV R0, RZ ;  /* 0x000000ff00007202 */ /* 0x000fe40000000f00 */
[----:B------:R-:W-:Y:S02]  /*9f90*/  @P0 IADD3 R0, -R79, RZ, RZ ;  /* 0x000000ff4f000210 */ /* 0x000fe40007ffe1ff */
[----:B------:R-:W2:Y:S02]  /*9fa0*/  LDG.E.128 R4, desc[UR6][R4.64] ;  /* 0x0000000604047981 */ /* 0x000ea4000c1e1d00 */
        /* <DEDUP_REMOVED lines=8> */
[--C-:B------:R-:W-:Y:S02]  /*a030*/  HADD2.F32 R3, -RZ, R4.reuse.H0_H0 ;  /* 0x20000004ff037230 */ /* 0x100fe40000004100 */
[----:B------:R-:W-:Y:S02]  /*a040*/  HADD2.F32 R5, -RZ, R5.H1_H1 ;  /* 0x30000005ff057230 */ /* 0x000fe40000004100 */
[----:B------:R-:W-:-:S02]  /*a050*/  HADD2.F32 R8, -RZ, R4.H1_H1 ;  /* 0x30000004ff087230 */ /* 0x000fc40000004100 */
[----:B------:R-:W-:Y:S01]  /*a060*/  @!P0 FADD.FTZ R0, -R0, -RZ ;  /* 0x800000ff00008221 */ /* 0x000fe20000010100 */
[--C-:B------:R-:W-:Y:S02]  /*a070*/  HADD2.F32 R4, -RZ, R6.reuse.H0_H0 ;  /* 0x20000006ff047230 */ /* 0x100fe40000004100 */
[----:B------:R-:W-:Y:S01]  /*a080*/  @!P0 FADD.FTZ R3, -R3, -RZ ;  /* 0x800000ff03038221 */ /* 0x000fe20000010100 */
[----:B------:R-:W-:Y:S02]  /*a090*/  HADD2.F32 R9, -RZ, R6.H1_H1 ;  /* 0x30000006ff097230 */ /* 0x000fe40000004100 */
[--C-:B------:R-:W-:Y:S02]  /*a0a0*/  HADD2.F32 R6, -RZ, R7.reuse.H0_H0 ;  /* 0x20000007ff067230 */ /* 0x100fe40000004100 */
[----:B------:R-:W-:Y:S01]  /*a0b0*/  @!P0 FADD.FTZ R5, -R5, -RZ ;  /* 0x800000ff05058221 */ /* 0x000fe20000010100 */
[----:B------:R-:W-:Y:S02]  /*a0c0*/  HADD2.F32 R7, -RZ, R7.H1_H1 ;  /* 0x30000007ff077230 */ /* 0x000fe40000004100 */
[----:B------:R-:W-:-:S02]  /*a0d0*/  HADD2.F32 R24, -RZ, R21.H1_H1 ;  /* 0x30000015ff187230 */ /* 0x000fc40000004100 */
[----:B------:R-:W-:Y:S01]  /*a0e0*/  FMUL.FTZ R25, R25, R0 ;  /* 0x0000000019197220 */ /* 0x000fe20000410000 */
[----:B------:R-:W-:Y:S01]  /*a0f0*/  FMUL.FTZ R26, R26, R3 ;  /* 0x000000031a1a7220 */ /* 0x000fe20000410000 */
[--C-:B------:R-:W-:Y:S02]  /*a100*/  HADD2.F32 R3, -RZ, R23.reuse.H0_H0 ;  /* 0x20000017ff037230 */ /* 0x100fe40000004100 */
[----:B------:R-:W-:Y:S01]  /*a110*/  @!P0 FADD.FTZ R6, -R6, -RZ ;  /* 0x800000ff06068221 */ /* 0x000fe20000010100 */
[----:B------:R-:W-:Y:S02]  /*a120*/  HADD2.F32 R0, -RZ, R23.H1_H1 ;  /* 0x30000017ff007230 */ /* 0x000fe40000004100 */
[----:B------:R-:W-:Y:S01]  /*a130*/  FMUL.FTZ R24, R24, R5 ;  /* 0x0000000518187220 */ /* 0x000fe20000410000 */
        /* <DEDUP_REMOVED lines=12> */
[----:B------:R-:W-:-:S02]  /*a200*/  HADD2.F32 R13, -RZ, R13.H1_H1 ;  /* 0x3000000dff0d7230 */ /* 0x000fc40000004100 */
[----:B------:R-:W-:Y:S02]  /*a210*/  HADD2.F32 R5, -RZ, R16.H0_H0 ;  /* 0x20000010ff057230 */ /* 0x000fe40000004100 */
[----:B------:R-:W-:Y:S02]  /*a220*/  HADD2.F32 R8, -RZ, R12.H0_H0 ;  /* 0x2000000cff087230 */ /* 0x000fe40000004100 */
[----:B------:R-:W-:Y:S01]  /*a230*/  @!P0 FADD.FTZ R9, -R9, -RZ ;  /* 0x800000ff09098221 */ /* 0x000fe20000010100 */
[----:B------:R-:W-:Y:S02]  /*a240*/  HADD2.F32 R22, -RZ, R22.H1_H1 ;  /* 0x30000016ff167230 */ /* 0x000fe40000004100 */
[----:B------:R-:W-:Y:S01]  /*a250*/  FFMA.FTZ R13, R17, R13, R24 ;  /* 0x0000000d110d7223 */ /* 0x000fe20000010018 */
[--C-:B------:R-:W-:Y:S02]  /*a260*/  HADD2.F32 R23, -RZ, R15.reuse.H0_H0 ;  /* 0x2000000fff177230 */ /* 0x100fe40000004100 */
[----:B------:R-:W-:Y:S01]  /*a270*/  FFMA.FTZ R0, R0, R3, R25 ;  /* 0x0000000300007223 */ /* 0x000fe20000010019 */
[----:B------:R-:W-:-:S02]  /*a280*/  HADD2.F32 R20, -RZ, R15.H1_H1 ;  /* 0x3000000fff147230 */ /* 0x000fc40000004100 */
[----:B------:R-:W-:Y:S01]  /*a290*/  FFMA.FTZ R5, R5, R8, R26 ;  /* 0x0000000805057223 */ /* 0x000fe2000001001a */
[----:B------:R-:W-:Y:S02]  /*a2a0*/  HADD2.F32 R15, -RZ, R14.H0_H0 ;  /* 0x2000000eff0f7230 */ /* 0x000fe40000004100 */
[----:B------:R-:W-:Y:S02]  /*a2b0*/  HADD2.F32 R17, -RZ, R18.H0_H0 ;  /* 0x20000012ff117230 */ /* 0x000fe40000004100 */
[----:B------:R-:W-:Y:S01]  /*a2c0*/  FMUL.FTZ R9, R22, R9 ;  /* 0x0000000916097220 */ /* 0x000fe20000410000 */
[----:B------:R-:W-:Y:S02]  /*a2d0*/  HADD2.F32 R12, -RZ, R12.H1_H1 ;  /* 0x3000000cff0c7230 */ /* 0x000fe40000004100 */
[----:B------:R-:W-:Y:S02]  /*a2e0*/  HADD2.F32 R14, -RZ, R14.H1_H1 ;  /* 0x3000000eff0e7230 */ /* 0x000fe40000004100 */
[----:B------:R-:W-:-:S02]  /*a2f0*/  HADD2.F32 R16, -RZ, R16.H1_H1 ;  /* 0x30000010ff107230 */ /* 0x000fc40000004100 */
        /* <DEDUP_REMOVED lines=12> */
.L_x_5394:
[----:B------:R-:W-:Y:S05]  /*a3c0*/  BSYNC B0 ;  /* 0x0000000000007941 */ /* 0x000fea0003800000 */
.L_x_5393:
[----:B-----5:R1:W-:Y:S01]  /*a3d0*/  STS.128 [R127+0x2800], R16 ;  /* 0x002800107f007388 */ /* 0x0203e20000000c00 */
[----:B------:R-:W-:Y:S05]  /*a3e0*/  BRA `(.L_x_5362) ;  /* 0x0000000400087947 */ /* 0x000fea0003800000 */
.L_x_5348:
[----:B------:R-:W-:Y:S01]  /*a3f0*/  IMAD.IADD R3, R118, 0x1, -R69 ;  /* 0x0000000176037824 */ /* 0x000fe200078e0a45 */
[----:B------:R-:W-:Y:S01]  /*a400*/  BSSY B0, `(.L_x_5395) ;  /* 0x0000022000007945 */ /* 0x000fe20003800000 */
[----:B------:R-:W-:-:S03]  /*a410*/  VIADD R2, R120, 0x20 ;  /* 0x0000002078027836 */ /* 0x000fc60000000000 */
[-C--:B------:R-:W-:Y:S02]  /*a420*/  ISETP.GE.AND P2, PT, R120, R3.reuse, PT ;  /* 0x000000037800720c */ /* 0x080fe40003f46270 */
[----:B------:R-:W-:-:S11]  /*a430*/  ISETP.GE.AND P6, PT, R2, R3, PT ;  /* 0x000000030200720c */ /* 0x000fd60003fc6270 */
[----:B------:R-:W-:Y:S05]  /*a440*/  @P2 BRA `(.L_x_5396) ;  /* 0x0000000000742947 */ /* 0x000fea0003800000 */
[----:B------:R-:W-:Y:S01]  /*a450*/  ULDC UR5, c[0x0][0x2d0] ;  /* 0x0000b40000057ab9 */ /* 0x000fe20000000800 */
[----:B--2---:R-:W1:Y:S01]  /*a460*/  @!P1 LDC.64 R4, c[0x0][0x210] ;  /* 0x00008400ff049b82 */ /* 0x004e620000000a00 */
        /* <DEDUP_REMOVED lines=27> */
.L_x_5396:
[----:B------:R-:W-:Y:S05]  /*a620*/  BSYNC B0 ;  /* 0x0000000000007941 */ /* 0x000fea0003800000 */
.L_x_5395:
[----:B------:R-:W-:Y:S05]  /*a630*/  @P6 BRA `(.L_x_5362) ;  /* 0x0000000000746947 */ /* 0x000fea0003800000 */
[----:B------:R-:W-:Y:S01]  /*a640*/  ULDC UR5, c[0x0][0x2d0] ;  /* 0x0000b40000057ab9 */ /* 0x000fe20000000800 */
[----:B-123--:R-:W1:Y:S01]  /*a650*/  @!P1 LDC.64 R4, c[0x0][0x210] ;  /* 0x00008400ff049b82 */ /* 0x00ee620000000a00 */
        /* <DEDUP_REMOVED lines=27> */
.L_x_5362:
[----:B------:R-:W-:Y:S05]  /*a810*/  BSYNC B3 ;  /* 0x0000000000037941 */ /* 0x000fea0003800000 */
.L_x_5347:
[----:B------:R-:W-:Y:S01]  /*a820*/  VIADD R130, R87, 0xffffffff ;  /* 0xffffffff57827836 */ /* 0x000fe20000000000 */
[----:B------:R-:W-:Y:S01]  /*a830*/  ULDC.64 UR12, c[0x0][0x218] ;  /* 0x00008600000c7ab9 */ /* 0x000fe20000000a00 */
[----:B------:R-:W-:Y:S01]  /*a840*/  LOP3.LUT R124, R70, 0xffff, RZ, 0xc0, !PT ;  /* 0x0000ffff467c7812 */ /* 0x000fe200078ec0ff */
[----:B------:R-:W-:Y:S01]  /*a850*/  BSSY B0, `(.L_x_5397) ;  /* 0x0000023000007945 */ /* 0x000fe20003800000 */
[----:B--234-:R-:W-:Y:S01]  /*a860*/  IMAD R7, R130, -0x40, R53 ;  /* 0xffffffc082077824 */ /* 0x01cfe200078e0235 */
        /* <DEDUP_REMOVED lines=8> */
[----:B-1----:R-:W-:Y:S02]  /*a8f0*/  @P1 IMAD.MOV.U32 R4, RZ, RZ, R126 ;  /* 0x000000ffff041224 */ /* 0x002fe400078e007e */
        /* <DEDUP_REMOVED lines=23> */
.L_x_5399:
[----:B------:R3:W-:Y:S02]  /*aa70*/  STS.128 [R127+0x5000], RZ ;  /* 0x005000ff7f007388 */ /* 0x0007e40000000c00 */
.L_x_5398:
[----:B------:R-:W-:Y:S05]  /*aa80*/  BSYNC B0 ;  /* 0x0000000000007941 */ /* 0x000fea0003800000 */
.L_x_5397:
        /* <DEDUP_REMOVED lines=8> */
[----:B-12---:R-:W-:Y:S02]  /*ab10*/  @P0 LEA R4, P2, R3, UR12, 0x1 ;  /* 0x0000000c03040c11 */ /* 0x006fe4000f8408ff */
[----:B------:R-:W-:Y:S02]  /*ab20*/  @!P1 LEA R8, P4, R61, R126, 0x1 ;  /* 0x0000007e3d089211 */ /* 0x000fe400078808ff */
        /* <DEDUP_REMOVED lines=21> */
.L_x_5402:
[----:B------:R4:W-:Y:S02]  /*ac80*/  STS.128 [R127+0x5800], RZ ;  /* 0x005800ff7f007388 */ /* 0x0009e40000000c00 */
.L_x_5401:
[----:B------:R-:W-:Y:S05]  /*ac90*/  BSYNC B0 ;  /* 0x0000000000007941 */ /* 0x000fea0003800000 */
.L_x_5400:
[----:B-12---:R-:W1:Y:S01]  /*aca0*/  LDC.64 R4, c[0x0][0x3c8] ;  /* 0x0000f200ff047b82 */ /* 0x006e620000000a00 */
[----:B------:R-:W-:Y:S01]  /*acb0*/  ULDC.64 UR8, c[0x0][0x3d0] ;  /* 0x0000f40000087ab9 */ /* 0x000fe20000000a00 */
[----:B------:R-:W0:Y:S01]  /*acc0*/  LDGDEPBAR ;  /* 0x00000000000079af */ /* 0x000e220000000000 */
[----:B------:R-:W-:Y:S01]  /*acd0*/  IMAD R0, R57, UR8, RZ ;  /* 0x0000000839007c24 */ /* 0x000fe2000f8e02ff */
[----:B------:R-:W-:Y:S01]  /*ace0*/  SHF.R.S32.HI R13, RZ, 0x1f, R64 ;  /* 0x0000001fff0d7819 */ /* 0x000fe20000011440 */
[----:B------:R-:W-:Y:S01]  /*acf0*/  IMAD.WIDE.U32 R108, R59, UR8, R108 ;  /* 0x000000083b6c7c25 */ /* 0x000fe2000f8e006c */
[----:B------:R-:W-:Y:S01]  /*ad00*/  LOP3.LUT R63, R63, 0x7fffffe, RZ, 0xc0, !PT ;  /* 0x07fffffe3f3f7812 */ /* 0x000fe200078ec0ff */
[----:B------:R-:W-:Y:S01]  /*ad10*/  ULDC UR5, c[0x0][0x2e8] ;  /* 0x0000ba0000057ab9 */ /* 0x000fe20000000800 */
[----:B------:R-:W-:Y:S01]  /*ad20*/  SHF.R.S32.HI R6, RZ, 0x4, R65 ;  /* 0x00000004ff067819 */ /* 0x000fe20000011441 */
[----:B------:R-:W-:Y:S01]  /*ad30*/  IMAD R0, R59, UR9, R0 ;  /* 0x000000093b007c24 */ /* 0x000fe2000f8e0200 */
[----:B------:R-:W-:Y:S01]  /*ad40*/  SHF.R.S32.HI R9, RZ, 0x1f, R60 ;  /* 0x0000001fff097819 */ /* 0x000fe2000001143c */
[----:B------:R-:W-:Y:S01]  /*ad50*/  IMAD R69, R66, 0x10, R69 ;  /* 0x0000001042457824 */ /* 0x000fe200078e0245 */
[----:B------:R-:W-:Y:S01]  /*ad60*/  ISETP.GE.AND P1, PT, R120, R7, PT ;  /* 0x000000077800720c */ /* 0x000fe20003f26270 */
[----:B------:R-:W-:Y:S01]  /*ad70*/  IMAD.IADD R0, R109, 0x1, R0 ;  /* 0x000000016d007824 */ /* 0x000fe200078e0200 */
[----:B------:R-:W-:Y:S01]  /*ad80*/  ULDC.64 UR10, c[0x0][0x220] ;  /* 0x00008800000a7ab9 */ /* 0x000fe20000000a00 */
[----:B-1----:R-:W-:Y:S01]  /*ad90*/  LEA R16, P0, R108, R4, 0x2 ;  /* 0x000000046c107211 */ /* 0x002fe200078010ff */
[----:B------:R-:W-:-:S04]  /*ada0*/  DEPBAR.LE SB0, 0x0 ;  /* 0x000080000000791a */ /* 0x000fc80000000000 */
[----:B------:R-:W-:-:S05]  /*adb0*/  LEA.HI.X R17, R108, R5, R0, 0x2, P0 ;  /* 0x000000056c117211 */ /* 0x000fca00000f1400 */
[----:B------:R1:W2:Y:S01]  /*adc0*/  LDG.E R3, desc[UR6][R16.64] ;  /* 0x0000000610037981 */ /* 0x0002a2000c1e1900 */
[----:B------:R-:W-:Y:S01]  /*add0*/  LEA.HI R13, R13, R64, RZ, 0x3 ;  /* 0x000000400d0d7211 */ /* 0x000fe200078f18ff */
[----:B------:R-:W-:Y:S01]  /*ade0*/  IMAD.IADD R0, R64, 0x1, -R63 ;  /* 0x0000000140007824 */ /* 0x000fe200078e0a3f */
[----:B------:R-:W-:Y:S01]  /*adf0*/  LOP3.LUT R5, R68, 0xfffffff8, RZ, 0xc0, !PT ;  /* 0xfffffff844057812 */ /* 0x000fe200078ec0ff */
[----:B------:R-:W-:Y:S01]  /*ae00*/  BAR.SYNC.DEFER_BLOCKING 0x0 ;  /* 0x0000000000007b1d */ /* 0x000fe20000010000 */
[----:B------:R-:W-:Y:S01]  /*ae10*/  LEA.HI R15, R65, R6, RZ, 0x1 ;  /* 0x00000006410f7211 */ /* 0x000fe200078f08ff */
[----:B------:R-:W-:Y:S01]  /*ae20*/  IMAD.SHL.U32 R13, R13, 0x20, RZ ;  /* 0x000000200d0d7824 */ /* 0x000fe200078e00ff */
[----:B------:R-:W-:Y:S01]  /*ae30*/  LEA.HI R128, R9, R60, RZ, 0x2 ;  /* 0x0000003c09807211 */ /* 0x000fe200078f10ff */
[C---:B------:R-:W-:Y:S01]  /*ae40*/  IMAD.IADD R4, R56.reuse, 0x1, -R5 ;  /* 0x0000000138047824 */ /* 0x040fe200078e0a05 */
[----:B------:R-:W-:Y:S01]  /*ae50*/  LOP3.LUT R15, R15, 0xfffffffe, RZ, 0xc0, !PT ;  /* 0xfffffffe0f0f7812 */ /* 0x000fe200078ec0ff */
[----:B------:R-:W-:Y:S01]  /*ae60*/  IMAD.SHL.U32 R129, R56, 0x2, RZ ;  /* 0x0000000238817824 */ /* 0x000fe200078e00ff */
[----:B------:R-:W-:Y:S01]  /*ae70*/  LOP3.LUT R13, R13, 0xffffff00, RZ, 0xc0, !PT ;  /* 0xffffff000d0d7812 */ /* 0x000fe200078ec0ff */
[----:B------:R-:W-:Y:S01]  /*ae80*/  BSSY B0, `(.L_x_5403) ;  /* 0x0000046000007945 */ /* 0x000fe20003800000 */
[----:B------:R-:W-:Y:S01]  /*ae90*/  LEA.HI R5, R4, R4, RZ, 0x1 ;  /* 0x0000000404057211 */ /* 0x000fe200078f08ff */
[----:B------:R-:W-:Y:S01]  /*aea0*/  IMAD.IADD R15, R6, 0x1, -R15 ;  /* 0x00000001060f7824 */ /* 0x000fe200078e0a0f */
[----:B------:R-:W-:-:S02]  /*aeb0*/  SHF.R.S32.HI R128, RZ, 0x2, R128 ;  /* 0x00000002ff807819 */ /* 0x000fc40000011480 */
[----:B------:R-:W-:Y:S01]  /*aec0*/  LOP3.LUT R9, R5, 0x7fffffe, RZ, 0xc0, !PT ;  /* 0x07fffffe05097812 */ /* 0x000fe200078ec0ff */
[----:B------:R-:W-:Y:S01]  /*aed0*/  IMAD.SHL.U32 R8, R15, 0x8, RZ ;  /* 0x000000080f087824 */ /* 0x000fe200078e00ff */
[----:B------:R-:W-:Y:S02]  /*aee0*/  SHF.R.S32.HI R5, RZ, 0x1, R5 ;  /* 0x00000001ff057819 */ /* 0x000fe40000011405 */
[----:B------:R-:W-:Y:S01]  /*aef0*/  LEA R138, P0, R88, UR10, 0x1 ;  /* 0x0000000a588a7c11 */ /* 0x000fe2000f8008ff */
[----:B------:R-:W-:Y:S01]  /*af00*/  IMAD.IADD R4, R4, 0x1, -R9 ;  /* 0x0000000104047824 */ /* 0x000fe200078e0a09 */
[C---:B------:R-:W-:Y:S01]  /*af10*/  LOP3.LUT P2, RZ, R5.reuse, 0x2, RZ, 0xc0, !PT ;  /* 0x0000000205ff7812 */ /* 0x040fe2000784c0ff */
[----:B------:R-:W-:Y:S01]  /*af20*/  IMAD.SHL.U32 R6, R5, 0x40, RZ ;  /* 0x0000004005067824 */ /* 0x000fe200078e00ff */
[----:B------:R-:W-:Y:S01]  /*af30*/  LOP3.LUT R129, R129, 0x6, RZ, 0xc0, !PT ;  /* 0x0000000681817812 */ /* 0x000fe200078ec0ff */
[--C-:B-1----:R-:W-:Y:S01]  /*af40*/  IMAD R17, R66, 0x200, R13.reuse ;  /* 0x0000020042117824 */ /* 0x102fe200078e020d */
[----:B------:R-:W-:Y:S01]  /*af50*/  LEA.HI.X R137, R88, UR11, R86, 0x1, P0 ;  /* 0x0000000b58897c11 */ /* 0x000fe200080f0c56 */
[----:B------:R-:W-:Y:S01]  /*af60*/  IMAD R13, R0, 0x20, R13 ;  /* 0x00000020000d7824 */ /* 0x000fe200078e020d */
[----:B------:R-:W-:Y:S01]  /*af70*/  LOP3.LUT R6, R6, 0xc0, RZ, 0xc0, !PT ;  /* 0x000000c006067812 */ /* 0x000fe200078ec0ff */
[----:B------:R-:W-:Y:S01]  /*af80*/  IMAD R17, R0, 0x20, R17 ;  /* 0x0000002000117824 */ /* 0x000fe200078e0211 */
[----:B------:R1:W-:Y:S01]  /*af90*/  @P1 STS [R127+0x6000], RZ ;  /* 0x006000ff7f001388 */ /* 0x0003e20000000800 */
[----:B------:R-:W2:Y:S01]  /*afa0*/  MUFU.RCP R0, UR5 ;  /* 0x0000000500007d08 */ /* 0x000ea20008001000 */
[----:B------:R-:W-:Y:S01]  /*afb0*/  IMAD.SHL.U32 R9, R62, 0x40, RZ ;  /* 0x000000403e097824 */ /* 0x000fe200078e00ff */
[----:B------:R-:W-:Y:S01]  /*afc0*/  ULDC UR5, c[0x0][0x398] ;  /* 0x0000e60000057ab9 */ /* 0x000fe20000000800 */
[----:B------:R-:W-:Y:S01]  /*afd0*/  IMAD.SHL.U32 R5, R67, 0x8, RZ ;  /* 0x0000000843057824 */ /* 0x000fe200078e00ff */
[----:B------:R1:W-:Y:S01]  /*afe0*/  @P1 STS [R127+0x6004], RZ ;  /* 0x006004ff7f001388 */ /* 0x0003e20000000800 */
[----:B------:R-:W-:Y:S01]  /*aff0*/  IMAD R116, R15, 0x8, R4 ;  /* 0x000000080f747824 */ /* 0x000fe200078e0204 */
[----:B------:R-:W-:-:S02]  /*b000*/  LOP3.LUT R9, R9, 0xc0, RZ, 0xc0, !PT ;  /* 0x000000c009097812 */ /* 0x000fc400078ec0ff */
[----:B------:R1:W-:Y:S01]  /*b010*/  @P1 STS.64 [R127+0x6008], RZ ;  /* 0x006008ff7f001388 */ /* 0x0003e20000000a00 */
[----:B------:R-:W-:Y:S02]  /*b020*/  LOP3.LUT R5, R6, 0x8, R5, 0xf8, !PT ;  /* 0x0000000806057812 */ /* 0x000fe400078ef805 */
[----:B------:R-:W-:Y:S01]  /*b030*/  LOP3.LUT R8, R9, 0x8, R8, 0xf8, !PT ;  /* 0x0000000809087812 */ /* 0x000fe200078ef808 */
[----:B------:R1:W-:Y:S01]  /*b040*/  @P1 STS.128 [R127+0x7000], RZ ;  /* 0x007000ff7f001388 */ /* 0x0003e20000000c00 */
[----:B------:R-:W-:Y:S02]  /*b050*/  SHF.R.U32.HI R6, RZ, 0x3, R6 ;  /* 0x00000003ff067819 */ /* 0x000fe40000011606 */
[----:B------:R-:W-:Y:S01]  /*b060*/  SHF.R.U32.HI R9, RZ, 0x3, R9 ;  /* 0x00000003ff097819 */ /* 0x000fe20000011609 */
[----:B------:R1:W-:Y:S01]  /*b070*/  @P1 STS.128 [R127+0x8000], RZ ;  /* 0x008000ff7f001388 */ /* 0x0003e20000000c00 */
[----:B------:R-:W-:Y:S02]  /*b080*/  LOP3.LUT R5, R5, R6, RZ, 0x3c, !PT ;  /* 0x0000000605057212 */ /* 0x000fe400078e3cff */
[----:B------:R-:W-:-:S03]  /*b090*/  LOP3.LUT R8, R8, R9, RZ, 0x3c, !PT ;  /* 0x0000000908087212 */ /* 0x000fc600078e3cff */
[----:B------:R-:W-:Y:S02]  /*b0a0*/  IMAD.U32 R116, R116, 0x20, R5 ;  /* 0x0000002074747824 */ /* 0x000fe400078e0005 */
[C---:B------:R-:W-:Y:S02]  /*b0b0*/  IMAD.IADD R117, R8.reuse, 0x1, R17 ;  /* 0x0000000108757824 */ /* 0x040fe400078e0211 */
[----:B------:R-:W-:Y:S02]  /*b0c0*/  IMAD.MOV.U32 R5, RZ, RZ, 0x10 ;  /* 0x00000010ff057424 */ /* 0x000fe400078e00ff */
[----:B------:R-:W-:Y:S01]  /*b0d0*/  IMAD.IADD R4, R8, 0x1, R13 ;  /* 0x0000000108047824 */ /* 0x000fe200078e020d */
[----:B------:R-:W-:Y:S02]  /*b0e0*/  LEA R117, R117, UR4, 0x1 ;  /* 0x0000000475757c11 */ /* 0x000fe4000f8e08ff */
[----:B------:R-:W-:Y:S01]  /*b0f0*/  SEL R5, R5, 0xfffffff0, !P2 ;  /* 0xfffffff005057807 */ /* 0x000fe20005000000 */
[----:B--2---:R-:W-:Y:S01]  /*b100*/  FMUL.FTZ R3, R3, R0 ;  /* 0x0000000003037220 */ /* 0x004fe20000410000 */
[----:B------:R-:W-:-:S04]  /*b110*/  IADD3 R0, R69, 0x1, R128 ;  /* 0x0000000145007810 */ /* 0x000fc80007ffe080 */
[----:B------:R-:W-:-:S05]  /*b120*/  IADD3 R0, R53, R0, -R118 ;  /* 0x0000000035007210 */ /* 0x000fca0007ffe876 */
[----:B------:R-:W-:Y:S01]  /*b130*/  VIADD R0, R0, UR5 ;  /* 0x0000000500007c36 */ /* 0x000fe20008000000 */
[----:B-1----:R-:W-:Y:S06]  /*b140*/  @P1 BRA `(.L_x_5404) ;  /* 0x0000000000641947 */ /* 0x002fec0003800000 */
        /* <DEDUP_REMOVED lines=24> */
.L_x_5405:
[----:B------:R2:W-:Y:S02]  /*b2d0*/  STS.128 [R127+0x8000], RZ ;  /* 0x008000ff7f007388 */ /* 0x0005e40000000c00 */
.L_x_5404:
[----:B------:R-:W-:Y:S05]  /*b2e0*/  BSYNC B0 ;  /* 0x0000000000007941 */ /* 0x000fea0003800000 */
.L_x_5403:
        /* <DEDUP_REMOVED lines=32> */
.L_x_5408:
[----:B------:R1:W-:Y:S02]  /*b4f0*/  STS.128 [R127+0x8800], RZ ;  /* 0x008800ff7f007388 */ /* 0x0003e40000000c00 */
.L_x_5407:
[----:B------:R-:W-:Y:S05]  /*b500*/  BSYNC B0 ;  /* 0x0000000000007941 */ /* 0x000fea0003800000 */
.L_x_5406:
[----:B------:R-:W-:Y:S01]  /*b510*/  LEA R116, R116, UR4, 0x1 ;  /* 0x0000000474747c11 */ /* 0x000fe2000f8e08ff */
[----:B------:R-:W-:Y:S01]  /*b520*/  LDSM.16.M88.4 R44, [R117] ;  /* 0x00000000752c783b */ /* 0x000fe20000000200 */
[----:B------:R-:W-:Y:S01]  /*b530*/  IMAD R115, R42, 0x2, R117 ;  /* 0x000000022a737824 */ /* 0x000fe200078e0275 */
[----:B-1----:R-:W-:Y:S01]  /*b540*/  VIMNMX R8, R0, R53, PT ;  /* 0x0000003500087248 */ /* 0x002fe20003fe0100 */
[----:B------:R-:W-:Y:S01]  /*b550*/  IMAD R2, R130, 0x40, R129 ;  /* 0x0000004082027824 */ /* 0x000fe200078e0281 */
[----:B------:R-:W1:Y:S01]  /*b560*/  LDSM.16.M88.4 R20, [R116+0x3000] ;  /* 0x003000007414783b */ /* 0x000e620000000200 */
[----:B------:R-:W-:Y:S01]  /*b570*/  IMAD R113, R5, 0x2, R116 ;  /* 0x0000000205717824 */ /* 0x000fe200078e0274 */
[----:B------:R-:W-:Y:S01]  /*b580*/  VIADDMNMX R9, R0, 0x8, R53, PT ;  /* 0x0000000800097846 */ /* 0x000fe20003800135 */
[C---:B------:R-:W-:Y:S01]  /*b590*/  VIADD R5, R2.reuse, 0x1 ;  /* 0x0000000102057836 */ /* 0x040fe20000000000 */
[----:B------:R-:W5:Y:S01]  /*b5a0*/  LDSM.16.M88.4 R64, [R116+0x3400] ;  /* 0x003400007440783b */ /* 0x000f620000000200 */
[----:B------:R-:W-:-:S03]  /*b5b0*/  VIADD R6, R2, 0x8 ;  /* 0x0000000802067836 */ /* 0x000fc60000000000 */
[----:B------:R-:W2:Y:S01]  /*b5c0*/  LDSM.16.M88.4 R56, [R116+0x3800] ;  /* 0x003800007438783b */ /* 0x000ea20000000200 */
[C---:B------:R-:W-:Y:S02]  /*b5d0*/  ISETP.GE.AND P5, PT, R5.reuse, R8, PT ;  /* 0x000000080500720c */ /* 0x040fe40003fa6270 */
[----:B------:R-:W-:Y:S01]  /*b5e0*/  ISETP.GE.AND P0, PT, R5, R9, PT ;  /* 0x000000090500720c */ /* 0x000fe20003f06270 */
[----:B------:R-:W3:Y:S01]  /*b5f0*/  LDSM.16.M88.4 R72, [R116+0x3c00] ;  /* 0x003c00007448783b */ /* 0x000ee20000000200 */
[----:B------:R-:W-:Y:S02]  /*b600*/  I2FP.F32.S32 R0, R5 ;  /* 0x0000000500007245 */ /* 0x000fe40000201400 */
[----:B------:R-:W-:Y:S01]  /*b610*/  I2FP.F32.S32 R5, R6 ;  /* 0x0000000600057245 */ /* 0x000fe20000201400 */
[----:B------:R-:W-:Y:S01]  /*b620*/  LDSM.16.M88.4 R16, [R115] ;  /* 0x000000007310783b */ /* 0x000fe20000000200 */
[C---:B------:R-:W-:Y:S02]  /*b630*/  ISETP.GE.AND P4, PT, R6.reuse, R8, PT ;  /* 0x000000080600720c */ /* 0x040fe40003f86270 */
[----:B------:R-:W-:Y:S01]  /*b640*/  ISETP.GE.AND P1, PT, R6, R9, PT ;  /* 0x000000090600720c */ /* 0x000fe20003f26270 */
[----:B------:R-:W4:Y:S01]  /*b650*/  LDSM.16.M88.4 R36, [R113+0x3000] ;  /* 0x003000007124783b */ /* 0x000f220000000200 */
[----:B------:R-:W-:-:S03]  /*b660*/  VIADD R6, R2, 0x19 ;  /* 0x0000001902067836 */ /* 0x000fc60000000000 */
[----:B------:R-:W4:Y:S04]  /*b670*/  LDSM.16.M88.4 R32, [R113+0x3400] ;  /* 0x003400007120783b */ /* 0x000f280000000200 */
[----:B------:R-:W4:Y:S04]  /*b680*/  LDSM.16.M88.4 R28, [R113+0x3800] ;  /* 0x00380000711c783b */ /* 0x000f280000000200 */
[----:B------:R-:W4:Y:S04]  /*b690*/  LDSM.16.M88.4 R96, [R113+0x3c00] ;  /* 0x003c00007160783b */ /* 0x000f280000000200 */
[----:B------:R-:W-:Y:S01]  /*b6a0*/  LDSM.16.M88.4 R12, [R117+0x1000] ;  /* 0x00100000750c783b */ /* 0x000fe20000000200 */
[C---:B-1----:R-:W-:Y:S03]  /*b6b0*/  HMMA.16816.F32 R24, R44.reuse, R20, RZ ;  /* 0x000000142c18723c */ /* 0x042fe600000018ff */
[----:B------:R-:W1:Y:S04]  /*b6c0*/  LDSM.16.M88.4 R92, [R116+0x4000] ;  /* 0x00400000745c783b */ /* 0x000e680000000200 */
[----:B------:R-:W1:Y:S01]  /*b6d0*/  LDSM.16.M88.4 R80, [R116+0x4400] ;  /* 0x004400007450783b */ /* 0x000e620000000200 */
[C---:B------:R-:W-:Y:S03]  /*b6e0*/  HMMA.16816.F32 R20, R44.reuse, R22, RZ ;  /* 0x000000162c14723c */ /* 0x040fe600000018ff */
[----:B------:R-:W1:Y:S03]  /*b6f0*/  LDSM.16.M88.4 R76, [R116+0x4800] ;  /* 0x00480000744c783b */ /* 0x000e660000000200 */
[C---:B-----5:R-:W-:Y:S01]  /*b700*/  HMMA.16816.F32 R68, R44.reuse, R64, RZ ;  /* 0x000000402c44723c */ /* 0x060fe200000018ff */
[----:B------:R-:W0:Y:S05]  /*b710*/  LDGDEPBAR ;  /* 0x00000000000079af */ /* 0x000e2a0000000000 */
[C---:B--2---:R-:W-:Y:S06]  /*b720*/  HMMA.16816.F32 R60, R44.reuse, R56, RZ ;  /* 0x000000382c3c723c */ /* 0x044fec00000018ff */
[C---:B------:R-:W-:Y:S06]  /*b730*/  HMMA.16816.F32 R64, R44.reuse, R66, RZ ;  /* 0x000000422c40723c */ /* 0x040fec00000018ff */
[C---:B------:R-:W-:Y:S06]  /*b740*/  HMMA.16816.F32 R56, R44.reuse, R58, RZ ;  /* 0x0000003a2c38723c */ /* 0x040fec00000018ff */
[C---:B---3--:R-:W-:Y:S06]  /*b750*/  HMMA.16816.F32 R48, R44.reuse, R72, RZ ;  /* 0x000000482c30723c */ /* 0x048fec00000018ff */
[----:B------:R-:W-:Y:S01]  /*b760*/  HMMA.16816.F32 R44, R44, R74, RZ ;  /* 0x0000004a2c2c723c */ /* 0x000fe200000018ff */
[----:B------:R-:W2:Y:S05]  /*b770*/  LDSM.16.M88.4 R72, [R116+0x4c00] ;  /* 0x004c00007448783b */ /* 0x000eaa0000000200 */
[C---:B----4-:R-:W-:Y:S06]  /*b780*/  HMMA.16816.F32 R24, R16.reuse, R36, R24 ;  /* 0x000000241018723c */ /* 0x050fec0000001818 */
[C---:B------:R-:W-:Y:S01]  /*b790*/  HMMA.16816.F32 R20, R16.reuse, R38, R20 ;  /* 0x000000261014723c */ /* 0x040fe20000001814 */
[----:B------:R-:W-:Y:S05]  /*b7a0*/  LDSM.16.M88.4 R36, [R113+0x4000] ;  /* 0x004000007124783b */ /* 0x000fea0000000200 */
[C---:B------:R-:W-:Y:S06]  /*b7b0*/  HMMA.16816.F32 R68, R16.reuse, R32, R68 ;  /* 0x000000201044723c */ /* 0x040fec0000001844 */
[C---:B------:R-:W-:Y:S01]  /*b7c0*/  HMMA.16816.F32 R64, R16.reuse, R34, R64 ;  /* 0x000000221040723c */ /* 0x040fe20000001840 */
[----:B------:R-:W-:Y:S05]  /*b7d0*/  LDSM.16.M88.4 R32, [R113+0x4400] ;  /* 0x004400007120783b */ /* 0x000fea0000000200 */
[C---:B------:R-:W-:Y:S06]  /*b7e0*/  HMMA.16816.F32 R60, R16.reuse, R28, R60 ;  /* 0x0000001c103c723c */ /* 0x040fec000000183c */
        /* <DEDUP_REMOVED lines=17> */
[----:B------:R-:W1:Y:S04]  /*b900*/  LDSM.16.M88.4 R12, [R116+0x5000] ;  /* 0x00500000740c783b */ /* 0x000e680000000200 */
[----:B------:R-:W2:Y:S01]  /*b910*/  LDSM.16.M88.4 R72, [R116+0x5c00] ;  /* 0x005c00007448783b */ /* 0x000ea20000000200 */
        /* <DEDUP_REMOVED lines=9> */
[C---:B-----5:R-:W-:Y:S06]  /*b9b0*/  HMMA.16816.F32 R44, R28.reuse, R98, R44 ;  /* 0x000000621c2c723c */ /* 0x060fec000000182c */
[----:B------:R-:W-:Y:S01]  /*b9c0*/  HMMA.16816.F32 R48, R28, R96, R48 ;  /* 0x000000601c30723c */ /* 0x000fe20000001830 */
[----:B------:R-:W-:Y:S05]  /*b9d0*/  LDSM.16.M88.4 R28, [R113+0x5800] ;  /* 0x00580000711c783b */ /* 0x000fea0000000200 */
[C---:B-1----:R-:W-:Y:S06]  /*b9e0*/  HMMA.16816.F32 R24, R92.reuse, R12, R24 ;  /* 0x0000000c5c18723c */ /* 0x042fec0000001818 */
[----:B------:R-:W-:Y:S01]  /*b9f0*/  HMMA.16816.F32 R20, R92, R14, R20 ;  /* 0x0000000e5c14723c */ /* 0x000fe20000001814 */
[----:B------:R-:W1:Y:S01]  /*ba00*/  LDSM.16.M88.4 R12, [R113+0x5c00] ;  /* 0x005c0000710c783b */ /* 0x000e620000000200 */
[----:B------:R-:W-:-:S04]  /*ba10*/  DEPBAR.LE SB0, 0x0 ;  /* 0x000080000000791a */ /* 0x000fc80000000000 */
[C---:B------:R-:W-:Y:S06]  /*ba20*/  HMMA.16816.F32 R68, R92.reuse, R80, R68 ;  /* 0x000000505c44723c */ /* 0x040fec0000001844 */
[C---:B--2---:R-:W-:Y:S06]  /*ba30*/  HMMA.16816.F32 R44, R92.reuse, R74, R44 ;  /* 0x0000004a5c2c723c */ /* 0x044fec000000182c */
[C---:B------:R-:W-:Y:S06]  /*ba40*/  HMMA.16816.F32 R64, R92.reuse, R82, R64 ;  /* 0x000000525c40723c */ /* 0x040fec0000001840 */
[C---:B------:R-:W-:Y:S06]  /*ba50*/  HMMA.16816.F32 R60, R92.reuse, R76, R60 ;  /* 0x0000004c5c3c723c */ /* 0x040fec000000183c */
[C---:B------:R-:W-:Y:S06]  /*ba60*/  HMMA.16816.F32 R56, R92.reuse, R78, R56 ;  /* 0x0000004e5c38723c */ /* 0x040fec0000001838 */
[----:B------:R-:W-:Y:S06]  /*ba70*/  HMMA.16816.F32 R48, R92, R72, R48 ;  /* 0x000000485c30723c */ /* 0x000fec0000001830 */
[C---:B---3--:R-:W-:Y:S06]  /*ba80*/  HMMA.16816.F32 R24, R16.reuse, R36, R24 ;  /* 0x000000241018723c */ /* 0x048fec0000001818 */
[C---:B------:R-:W-:Y:S06]  /*ba90*/  HMMA.16816.F32 R20, R16.reuse, R38, R20 ;  /* 0x000000261014723c */ /* 0x040fec0000001814 */
[C---:B----4-:R-:W-:Y:S06]  /*baa0*/  HMMA.16816.F32 R68, R16.reuse, R32, R68 ;  /* 0x000000201044723c */ /* 0x050fec0000001844 */
[C---:B-1----:R-:W-:Y:S06]  /*bab0*/  HMMA.16816.F32 R44, R16.reuse, R14, R44 ;  /* 0x0000000e102c723c */ /* 0x042fec000000182c */
[----:B------:R-:W-:Y:S01]  /*bac0*/  HMMA.16816.F32 R64, R16, R34, R64 ;  /* 0x000000221040723c */ /* 0x000fe20000001840 */
[CC--:B------:R-:W-:Y:S01]  /*bad0*/  FFMA.FTZ R7, R3.reuse, R0.reuse, R25 ;  /* 0x0000000003077223 */ /* 0x0c0fe20000010019 */
[----:B------:R-:W-:Y:S01]  /*bae0*/  FFMA.FTZ R27, R3, R0, R27 ;  /* 0x00000000031b7223 */ /* 0x000fe2000001001b */
[----:B------:R-:W-:-:S03]  /*baf0*/  VIADD R0, R2, 0x9 ;  /* 0x0000000902007836 */ /* 0x000fc60000000000 */
[C---:B------:R-:W-:Y:S01]  /*bb00*/  HMMA.16816.F32 R60, R16.reuse, R28, R60 ;  /* 0x0000001c103c723c */ /* 0x040fe2000000183c */
[CC--:B------:R-:W-:Y:S01]  /*bb10*/  FFMA.FTZ R20, R3.reuse, R5.reuse, R20 ;  /* 0x0000000503147223 */ /* 0x0c0fe20000010014 */
[----:B------:R-:W-:Y:S01]  /*bb20*/  FFMA.FTZ R14, R3, R5, R22 ;  /* 0x00000005030e7223 */ /* 0x000fe20000010016 */
[----:B------:R-:W-:Y:S02]  /*bb30*/  FSEL R7, R7, -INF , !P5 ;  /* 0xff80000007077808 */ /* 0x000fe40006800000 */
[----:B------:R-:W-:Y:S01]  /*bb40*/  I2FP.F32.S32 R22, R0 ;  /* 0x0000000000167245 */ /* 0x000fe20000201400 */
[C---:B------:R-:W-:Y:S01]  /*bb50*/  HMMA.16816.F32 R56, R16.reuse, R30, R56 ;  /* 0x0000001e1038723c */ /* 0x040fe20000001838 */
[----:B------:R-:W-:Y:S02]  /*bb60*/  FSEL R28, R27, -INF , !P0 ;  /* 0xff8000001b1c7808 */ /* 0x000fe40004000000 */
[----:B------:R-:W-:Y:S01]  /*bb70*/  FSEL R5, R20, -INF , !P4 ;  /* 0xff80000014057808 */ /* 0x000fe20006000000 */
[CC--:B------:R-:W-:Y:S01]  /*bb80*/  FFMA.FTZ R21, R3.reuse, R22.reuse, R21 ;  /* 0x0000001603157223 */ /* 0x0c0fe20000010015 */
[----:B------:R-:W-:Y:S01]  /*bb90*/  FSEL R14, R14, -INF , !P1 ;  /* 0xff8000000e0e7808 */ /* 0x000fe20004800000 */
[----:B------:R-:W-:Y:S01]  /*bba0*/  HMMA.16816.F32 R48, R16, R12, R48 ;  /* 0x0000000c1030723c */ /* 0x000fe20000001830 */
[----:B------:R-:W-:Y:S01]  /*bbb0*/  FFMA.FTZ R22, R3, R22, R23 ;  /* 0x0000001603167223 */ /* 0x000fe20000010017 */
[----:B------:R-:W-:Y:S01]  /*bbc0*/  BAR.SYNC.DEFER_BLOCKING 0x0 ;  /* 0x0000000000007b1d */ /* 0x000fe20000010000 */
[----:B------:R-:W-:-:S02]  /*bbd0*/  ISETP.GE.AND P6, PT, R0, R8, PT ;  /* 0x000000080000720c */ /* 0x000fc40003fc6270 */
[-C--:B------:R-:W-:Y:S01]  /*bbe0*/  ISETP.GE.AND P2, PT, R0, R9.reuse, PT ;  /* 0x000000090000720c */ /* 0x080fe20003f46270 */
[C---:B------:R-:W-:Y:S01]  /*bbf0*/  VIADD R0, R2.reuse, 0x29 ;  /* 0x0000002902007836 */ /* 0x040fe20000000000 */
[----:B------:R-:W-:Y:S01]  /*bc00*/  FSEL R21, R21, -INF , !P6 ;  /* 0xff80000015157808 */ /* 0x000fe20007000000 */
[----:B------:R-:W-:Y:S01]  /*bc10*/  VIADD R13, R2, 0x10 ;  /* 0x00000010020d7836 */ /* 0x000fe20000000000 */
[----:B------:R-:W-:Y:S01]  /*bc20*/  FSEL R22, R22, -INF , !P2 ;  /* 0xff80000016167808 */ /* 0x000fe20005000000 */
[C---:B------:R-:W-:Y:S02]  /*bc30*/  VIADD R18, R2.reuse, 0x11 ;  /* 0x0000001102127836 */ /* 0x040fe40000000000 */
[C---:B------:R-:W-:Y:S01]  /*bc40*/  VIADD R16, R2.reuse, 0x18 ;  /* 0x0000001802107836 */ /* 0x040fe20000000000 */
[C---:B------:R-:W-:Y:S01]  /*bc50*/  ISETP.GE.AND P5, PT, R13.reuse, R8, PT ;  /* 0x000000080d00720c */ /* 0x040fe20003fa6270 */
[----:B------:R-:W-:Y:S01]  /*bc60*/  VIADD R12, R2, 0x21 ;  /* 0x00000021020c7836 */ /* 0x000fe20000000000 */
[----:B------:R-:W-:-:S02]  /*bc70*/  ISETP.GE.AND P0, PT, R13, R9, PT ;  /* 0x000000090d00720c */ /* 0x000fc40003f06270 */
[C---:B------:R-:W-:Y:S02]  /*bc80*/  ISETP.GE.AND P4, PT, R18.reuse, R8, PT ;  /* 0x000000081200720c */ /* 0x040fe40003f86270 */
[----:B------:R-:W-:Y:S02]  /*bc90*/  ISETP.GE.AND P1, PT, R18, R9, PT ;  /* 0x000000091200720c */ /* 0x000fe40003f26270 */
[----:B------:R-:W-:Y:S02]  /*bca0*/  I2FP.F32.S32 R13, R13 ;  /* 0x0000000d000d7245 */ /* 0x000fe40000201400 */
[----:B------:R-:W-:Y:S02]  /*bcb0*/  I2FP.F32.S32 R18, R18 ;  /* 0x0000001200127245 */ /* 0x000fe40000201400 */
[----:B------:R-:W-:Y:S01]  /*bcc0*/  ISETP.GE.AND P6, PT, R16, R8, PT ;  /* 0x000000081000720c */ /* 0x000fe20003fc6270 */
[CC--:B------:R-:W-:Y:S01]  /*bcd0*/  FFMA.FTZ R17, R3.reuse, R13.reuse, R68 ;  /* 0x0000000d03117223 */ /* 0x0c0fe20000010044 */
[C---:B------:R-:W-:Y:S01]  /*bce0*/  FFMA.FTZ R20, R3.reuse, R13, R70 ;  /* 0x0000000d03147223 */ /* 0x040fe20000010046 */
[CC--:B------:R-:W-:Y:S01]  /*bcf0*/  FFMA.FTZ R15, R3.reuse, R18.reuse, R69 ;  /* 0x00000012030f7223 */ /* 0x0c0fe20000010045 */
[----:B------:R-:W-:Y:S01]  /*bd00*/  FFMA.FTZ R18, R3, R18, R71 ;  /* 0x0000001203127223 */ /* 0x000fe20000010047 */
[----:B------:R-:W-:Y:S01]  /*bd10*/  VIADD R13, R2, 0x20 ;  /* 0x00000020020d7836 */ /* 0x000fe20000000000 */
[----:B------:R-:W-:-:S02]  /*bd20*/  FSEL R17, R17, -INF , !P5 ;  /* 0xff80000011117808 */ /* 0x000fc40006800000 */
[----:B------:R-:W-:Y:S02]  /*bd30*/  FSEL R20, R20, -INF , !P0 ;  /* 0xff80000014147808 */ /* 0x000fe40004000000 */
[C---:B------:R-:W-:Y:S02]  /*bd40*/  ISETP.GE.AND P5, PT, R6.reuse, R8, PT ;  /* 0x000000080600720c */ /* 0x040fe40003fa6270 */
[----:B------:R-:W-:Y:S02]  /*bd50*/  ISETP.GE.AND P0, PT, R6, R9, PT ;  /* 0x000000090600720c */ /* 0x000fe40003f06270 */
[----:B------:R-:W-:Y:S02]  /*bd60*/  FSEL R15, R15, -INF , !P4 ;  /* 0xff8000000f0f7808 */ /* 0x000fe40006000000 */
[----:B------:R-:W-:Y:S02]  /*bd70*/  FSEL R18, R18, -INF , !P1 ;  /* 0xff80000012127808 */ /* 0x000fe40004800000 */
[----:B------:R-:W-:-:S02]  /*bd80*/  I2FP.F32.S32 R6, R6 ;  /* 0x0000000600067245 */ /* 0x000fc40000201400 */
[C---:B------:R-:W-:Y:S02]  /*bd90*/  ISETP.GE.AND P4, PT, R13.reuse, R8, PT ;  /* 0x000000080d00720c */ /* 0x040fe40003f86270 */
[----:B------:R-:W-:Y:S01]  /*bda0*/  ISETP.GE.AND P1, PT, R13, R9, PT ;  /* 0x000000090d00720c */ /* 0x000fe20003f26270 */
[CC--:B------:R-:W-:Y:S01]  /*bdb0*/  FFMA.FTZ R19, R3.reuse, R6.reuse, R65 ;  /* 0x0000000603137223 */ /* 0x0c0fe20000010041 */
[----:B------:R-:W-:Y:S01]  /*bdc0*/  I2FP.F32.S32 R13, R13 ;  /* 0x0000000d000d7245 */ /* 0x000fe20000201400 */
[C---:B------:R-:W-:Y:S01]  /*bdd0*/  FFMA.FTZ R6, R3.reuse, R6, R67 ;  /* 0x0000000603067223 */ /* 0x040fe20000010043 */
[----:B------:R-:W-:Y:S02]  /*bde0*/  ISETP.GE.AND P2, PT, R16, R9, PT ;  /* 0x000000091000720c */ /* 0x000fe40003f46270 */
[----:B------:R-:W-:Y:S01]  /*bdf0*/  I2FP.F32.S32 R16, R16 ;  /* 0x0000001000107245 */ /* 0x000fe20000201400 */
[CC--:B------:R-:W-:Y:S01]  /*be00*/  FFMA.FTZ R60, R3.reuse, R13.reuse, R60 ;  /* 0x0000000d033c7223 */ /* 0x0c0fe2000001003c */
[----:B------:R-:W-:Y:S01]  /*be10*/  FFMA.FTZ R62, R3, R13, R62 ;  /* 0x0000000d033e7223 */ /* 0x000fe2000001003e */
[----:B------:R-:W-:Y:S01]  /*be20*/  VIADD R13, R2, 0x28 ;  /* 0x00000028020d7836 */ /* 0x000fe20000000000 */
[----:B------:R-:W-:Y:S01]  /*be30*/  FSEL R19, R19, -INF , !P5 ;  /* 0xff80000013137808 */ /* 0x000fe20006800000 */
[CC--:B------:R-:W-:Y:S01]  /*be40*/  FFMA.FTZ R23, R3.reuse, R16.reuse, R64 ;  /* 0x0000001003177223 */ /* 0x0c0fe20000010040 */
[----:B------:R-:W-:Y:S01]  /*be50*/  FFMA.FTZ R16, R3, R16, R66 ;  /* 0x0000001003107223 */ /* 0x000fe20000010042 */
[----:B------:R-:W-:-:S02]  /*be60*/  FSEL R6, R6, -INF , !P0 ;  /* 0xff80000006067808 */ /* 0x000fc40004000000 */
[CC--:B------:R-:W-:Y:S02]  /*be70*/  ISETP.GE.AND P5, PT, R13.reuse, R8.reuse, PT ;  /* 0x000000080d00720c */ /* 0x0c0fe40003fa6270 */
[----:B------:R-:W-:Y:S02]  /*be80*/  ISETP.GE.AND P0, PT, R13, R9, PT ;  /* 0x000000090d00720c */ /* 0x000fe40003f06270 */
        /* <DEDUP_REMOVED lines=25> */
[----:B------:R-:W-:Y:S02]  /*c020*/  I2FP.F32.S32 R13, R0 ;  /* 0x00000000000d7245 */ /* 0x000fe40000201400 */
[----:B------:R-:W-:Y:S01]  /*c030*/  FSEL R103, R61, -INF , !P6 ;  /* 0xff8000003d677808 */ /* 0x000fe20007000000 */
[----:B------:R-:W-:Y:S01]  /*c040*/  FFMA.FTZ R49, R3, R30, R49 ;  /* 0x0000001e03317223 */ /* 0x000fe20000010031 */
        /* <DEDUP_REMOVED lines=8> */
[C---:B------:R-:W-:Y:S01]  /*c0d0*/  ISETP.GE.AND P4, PT, R0.reuse, R8, PT ;  /* 0x000000080000720c */ /* 0x040fe20003f86270 */
[-C--:B------:R-:W-:Y:S01]  /*c0e0*/  FFMA.FTZ R48, R3, R12.reuse, R48 ;  /* 0x0000000c03307223 */ /* 0x080fe20000010030 */
[----:B------:R-:W-:Y:S01]  /*c0f0*/  FSEL R98, R59, -INF , !P1 ;  /* 0xff8000003b627808 */ /* 0x000fe20004800000 */
[----:B------:R-:W-:Y:S01]  /*c100*/  FFMA.FTZ R35, R3, R12, R50 ;  /* 0x0000000c03237223 */ /* 0x000fe20000010032 */
[----:B------:R-:W-:Y:S01]  /*c110*/  ISETP.GE.AND P1, PT, R0, R9, PT ;  /* 0x000000090000720c */ /* 0x000fe20003f26270 */
        /* <DEDUP_REMOVED lines=73> */
[----:B------:R-:W-:-:S05]  /*c5b0*/  SHF.R.S32.HI R29, RZ, 0x1f, R31 ;  /* 0x0000001fff1d7819 */ /* 0x000fca000001141f */
[----:B------:R-:W-:-:S04]  /*c5c0*/  IMAD R24, R29, R0, RZ ;  /* 0x000000001d187224 */ /* 0x000fc800078e02ff */
[C---:B------:R-:W-:Y:S02]  /*c5d0*/  IMAD R24, R31.reuse, UR9, R24 ;  /* 0x000000091f187c24 */ /* 0x040fe4000f8e0218 */
        /* <DEDUP_REMOVED lines=10> */
.L_x_5410:
[----:B------:R-:W1:Y:S02]  /*c680*/  LDC R0, c[0x0][0x248] ;  /* 0x00009200ff007b82 */ /* 0x000e640000000800 */
[----:B-1----:R-:W-:-:S05]  /*c690*/  IMAD.SHL.U32 R29, R0, 0x40, RZ ;  /* 0x00000040001d7824 */ /* 0x002fca00078e00ff */
[----:B------:R-:W-:-:S04]  /*c6a0*/  IADD3 R29, -R29, RZ, RZ ;  /* 0x000000ff1d1d7210 */ /* 0x000fc80007ffe1ff */
[----:B------:R-:W-:-:S07]  /*c6b0*/  SHF.R.S32.HI R31, RZ, 0x1f, R29 ;  /* 0x0000001fff1f7819 */ /* 0x000fce000001141d */
.L_x_5411:
[C---:B------:R-:W-:Y:S01]  /*c6c0*/  LOP3.LUT P2, RZ, R90.reuse, 0x2, RZ, 0xc0, !PT ;  /* 0x000000025aff7812 */ /* 0x040fe2000784c0ff */
[----:B------:R-:W1:Y:S01]  /*c6d0*/  LDC R13, c[0x0][0x24c] ;  /* 0x00009300ff0d7b82 */ /* 0x000e620000000800 */
[C---:B------:R-:W-:Y:S02]  /*c6e0*/  LOP3.LUT P1, RZ, R90.reuse, 0x4, RZ, 0xc0, !PT ;  /* 0x000000045aff7812 */ /* 0x040fe4000782c0ff */
[----:B------:R-:W-:Y:S02]  /*c6f0*/  LOP3.LUT P6, RZ, R90, 0x1, RZ, 0xc0, !PT ;  /* 0x000000015aff7812 */ /* 0x000fe400078cc0ff */
[----:B------:R-:W-:-:S04]  /*c700*/  LEA R126, P5, R29, R126, 0x1 ;  /* 0x0000007e1d7e7211 */ /* 0x000fc800078a08ff */
[----:B------:R-:W-:-:S03]  /*c710*/  LEA.HI.X R125, R29, R125, R31, 0x1, P5 ;  /* 0x0000007d1d7d7211 */ /* 0x000fc600028f0c1f */
[----:B------:R-:W-:-:S04]  /*c720*/  @P2 IADD3 R33, P0, R29, R106, RZ ;  /* 0x0000006a1d212210 */ /* 0x000fc80007f1e0ff */
[----:B------:R-:W-:Y:S01]  /*c730*/  @P2 LEA R36, P5, R33, UR12, 0x1 ;  /* 0x0000000c21242c11 */ /* 0x000fe2000f8a08ff */
[----:B------:R-:W-:Y:S01]  /*c740*/  @P2 IMAD.X R2, R31, 0x1, R52, P0 ;  /* 0x000000011f022824 */ /* 0x000fe200000e0634 */
[----:B------:R-:W-:Y:S01]  /*c750*/  @P1 IADD3 R27, P0, R29, R106, RZ ;  /* 0x0000006a1d1b1210 */ /* 0x000fe20007f1e0ff */
[----:B------:R-:W-:Y:S02]  /*c760*/  @P6 IMAD.MOV.U32 R38, RZ, RZ, R126 ;  /* 0x000000ffff266224 */ /* 0x000fe400078e007e */
[----:B------:R-:W-:Y:S01]  /*c770*/  @P6 IMAD.MOV.U32 R39, RZ, RZ, R125 ;  /* 0x000000ffff276224 */ /* 0x000fe200078e007d */
[----:B------:R-:W-:Y:S01]  /*c780*/  @P2 LEA.HI.X R37, R33, UR13, R2, 0x1, P5 ;  /* 0x0000000d21252c11 */ /* 0x000fe2000a8f0c02 */
[----:B------:R-:W-:Y:S01]  /*c790*/  @P1 IMAD.X R12, R31, 0x1, R52, P0 ;  /* 0x000000011f0c1824 */ /* 0x000fe200000e0634 */
[C---:B------:R-:W-:Y:S01]  /*c7a0*/  @P1 LEA R26, P0, R27.reuse, UR12, 0x1 ;  /* 0x0000000c1b1a1c11 */ /* 0x040fe2000f8008ff */
[C---:B------:R-:W-:Y:S01]  /*c7b0*/  @P6 IMAD.SHL.U32 R2, R0.reuse, 0x20, RZ ;  /* 0x0000002000026824 */ /* 0x040fe200078e00ff */
[----:B------:R-:W-:Y:S01]  /*c7c0*/  LEA R29, P5, R0, R29, 0x5 ;  /* 0x0000001d001d7211 */ /* 0x000fe200078a28ff */
[----:B------:R-:W-:Y:S01]  /*c7d0*/  @!PT LDS RZ, [RZ] ;  /* 0x00000000fffff984 */ /* 0x000fe20000000800 */
[----:B------:R-:W-:Y:S01]  /*c7e0*/  @!PT LDS RZ, [RZ] ;  /* 0x00000000fffff984 */ /* 0x000fe20000000800 */
[----:B------:R-:W-:Y:S01]  /*c7f0*/  @!PT LDS RZ, [RZ] ;  /* 0x00000000fffff984 */ /* 0x000fe20000000800 */
[----:B------:R2:W-:Y:S01]  /*c800*/  @P6 LDGSTS.E.BYPASS.LTC128B.128 [R127+0x3000], desc[UR6][R38.64] ;  /* 0x03000000267f6fae */ /* 0x0005e2000b901d46 */
[----:B------:R-:W-:-:S02]  /*c810*/  @P1 LEA.HI.X R27, R27, UR13, R12, 0x1, P0 ;  /* 0x0000000d1b1b1c11 */ /* 0x000fc400080f0c0c */
[--C-:B-1----:R-:W-:Y:S01]  /*c820*/  @P6 SHF.L.U64.HI R12, R0, 0x5, R13.reuse ;  /* 0x00000005000c6819 */ /* 0x102fe2000001020d */
[----:B------:R2:W-:Y:S01]  /*c830*/  @!P6 STS [R127+0x3000], RZ ;  /* 0x003000ff7f00e388 */ /* 0x0005e20000000800 */
[----:B------:R-:W-:Y:S02]  /*c840*/  @P6 LEA R30, P0, R2, R126, 0x1 ;  /* 0x0000007e021e6211 */ /* 0x000fe400078008ff */
[----:B------:R-:W-:Y:S01]  /*c850*/  LEA.HI.X R13, R0, R31, R13, 0x5, P5 ;  /* 0x0000001f000d7211 */ /* 0x000fe200028f2c0d */
[----:B------:R2:W-:Y:S01]  /*c860*/  @!P6 STS [R127+0x3004], RZ ;  /* 0x003004ff7f00e388 */ /* 0x0005e20000000800 */
[CC--:B------:R-:W-:Y:S02]  /*c870*/  @P2 IADD3 R0, P5, R29.reuse, R106.reuse, RZ ;  /* 0x0000006a1d002210 */ /* 0x0c0fe40007fbe0ff */
[----:B------:R-:W-:Y:S01]  /*c880*/  @P6 LEA.HI.X R31, R2, R125, R12, 0x1, P0 ;  /* 0x0000007d021f6211 */ /* 0x000fe200000f0c0c */
[----:B------:R2:W-:Y:S01]  /*c890*/  @!P6 STS.64 [R127+0x3008], RZ ;  /* 0x003008ff7f00e388 */ /* 0x0005e20000000a00 */
[----:B------:R-:W-:Y:S01]  /*c8a0*/  @P1 IADD3 R29, P0, R29, R106, RZ ;  /* 0x0000006a1d1d1210 */ /* 0x000fe20007f1e0ff */
[C-C-:B------:R-:W-:Y:S01]  /*c8b0*/  @P2 IMAD.X R33, R13.reuse, 0x1, R52.reuse, P5 ;  /* 0x000000010d212824 */ /* 0x140fe200028e0634 */
[C---:B------:R-:W-:Y:S01]  /*c8c0*/  @P2 LEA R12, P5, R0.reuse, UR12, 0x1 ;  /* 0x0000000c000c2c11 */ /* 0x040fe2000f8a08ff */
[----:B------:R-:W-:Y:S01]  /*c8d0*/  @!PT LDS RZ, [RZ] ;  /* 0x00000000fffff984 */ /* 0x000fe20000000800 */
[----:B------:R-:W-:Y:S01]  /*c8e0*/  @!PT LDS RZ, [RZ] ;  /* 0x00000000fffff984 */ /* 0x000fe20000000800 */
[----:B------:R-:W-:Y:S01]  /*c8f0*/  @!PT LDS RZ, [RZ] ;  /* 0x00000000fffff984 */ /* 0x000fe20000000800 */
[----:B------:R2:W-:Y:S02]  /*c900*/  @P2 LDGSTS.E.BYPASS.LTC128B.128 [R127+0x4000], desc[UR6][R36.64+0x40] ;  /* 0x04000040247f2fae */ /* 0x0005e4000b901d46 */
[----:B------:R-:W-:Y:S01]  /*c910*/  @P1 IMAD.X R52, R13, 0x1, R52, P0 ;  /* 0x000000010d341824 */ /* 0x000fe200000e0634 */
[----:B------:R-:W-:Y:S01]  /*c920*/  @P1 LEA R40, P0, R29, UR12, 0x1 ;  /* 0x0000000c1d281c11 */ /* 0x000fe2000f8008ff */
[----:B------:R2:W-:Y:S01]  /*c930*/  @!P2 STS.128 [R127+0x4000], RZ ;  /* 0x004000ff7f00a388 */ /* 0x0005e20000000c00 */
[----:B------:R-:W-:-:S02]  /*c940*/  @P2 LEA.HI.X R13, R0, UR13, R33, 0x1, P5 ;  /* 0x0000000d000d2c11 */ /* 0x000fc4000a8f0c21 */
[----:B------:R-:W-:Y:S01]  /*c950*/  @P1 LEA.HI.X R41, R29, UR13, R52, 0x1, P0 ;  /* 0x0000000d1d291c11 */ /* 0x000fe200080f0c34 */
        /* <DEDUP_REMOVED lines=21> */
.L_x_5409:
[----:B------:R-:W-:Y:S01]  /*cab0*/  FMNMX.FTZ R0, R25, R7, !PT ;  /* 0x0000000719007209 */ /* 0x000fe20007810000 */
[----:B------:R-:W-:Y:S01]  /*cac0*/  ULDC UR8, c[0x0][0x2ec] ;  /* 0x0000bb0000087ab9 */ /* 0x000fe20000000800 */
[----:B--2---:R-:W-:Y:S02]  /*cad0*/  FMNMX.FTZ R27, R32, R28, !PT ;  /* 0x0000001c201b7209 */ /* 0x004fe40007810000 */
        /* <DEDUP_REMOVED lines=65> */
[----:B------:R-:W-:Y:S01]  /*cef0*/  FFMA.FTZ R131, R131, UR8, -R134 ;  /* 0x0000000883837c23 */ /* 0x000fe20008010886 */
[----:B------:R-:W-:Y:S01]  /*cf00*/  FSEL R93, R93, RZ, P0 ;  /* 0x000000ff5d5d7208 */ /* 0x000fe20000000000 */
[----:B------:R-:W-:Y:S04]  /*cf10*/  MUFU.EX2 R95, R95 ;  /* 0x0000005f005f7308 */ /* 0x000fe80000000800 */
[--C-:B------:R-:W-:Y:S01]  /*cf20*/  FFMA.FTZ R94, R32, UR8, -R93.reuse ;  /* 0x00000008205e7c23 */ /* 0x100fe2000801085d */
[--C-:B------:R-:W-:Y:S01]  /*cf30*/  FFMA.FTZ R97, R28, UR8, -R93.reuse ;  /* 0x000000081c617c23 */ /* 0x100fe2000801085d */
[--C-:B------:R-:W-:Y:S01]  /*cf40*/  FFMA.FTZ R96, R14, UR8, -R93.reuse ;  /* 0x000000080e607c23 */ /* 0x100fe2000801085d */
[--C-:B------:R-:W-:Y:S01]  /*cf50*/  FFMA.FTZ R33, R22, UR8, -R93.reuse ;  /* 0x0000000816217c23 */ /* 0x100fe2000801085d */
[----:B------:R-:W2:Y:S01]  /*cf60*/  MUFU.EX2 R30, R30 ;  /* 0x0000001e001e7308 */ /* 0x000ea20000000800 */
[----:B------:R-:W3:Y:S01]  /*cf70*/  LDSM.16.MT88.4 R12, [R114+0x6400] ;  /* 0x00640000720c783b */ /* 0x000ee20000004200 */
        /* <DEDUP_REMOVED lines=9> */
[----:B------:R-:W4:Y:S01]  /*d010*/  LDSM.16.MT88.4 R20, [R112+0x6400] ;  /* 0x006400007014783b */ /* 0x000f220000004200 */
[--C-:B------:R-:W-:Y:S01]  /*d020*/  FFMA.FTZ R101, R110, UR8, -R93.reuse ;  /* 0x000000086e657c23 */ /* 0x100fe2000801085d */
[--C-:B------:R-:W-:Y:S01]  /*d030*/  FFMA.FTZ R98, R98, UR8, -R93.reuse ;  /* 0x0000000862627c23 */ /* 0x100fe2000801085d */
[--C-:B------:R-:W-:Y:S01]  /*d040*/  FFMA.FTZ R35, R35, UR8, -R93.reuse ;  /* 0x0000000823237c23 */ /* 0x100fe2000801085d */
[--C-:B------:R-:W-:Y:S01]  /*d050*/  FFMA.FTZ R34, R34, UR8, -R93.reuse ;  /* 0x0000000822227c23 */ /* 0x100fe2000801085d */
[----:B------:R-:W5:Y:S01]  /*d060*/  MUFU.EX2 R97, R97 ;  /* 0x0000006100617308 */ /* 0x000f620000000800 */
[----:B--2---:R-:W-:Y:S01]  /*d070*/  F2FP.F16.F32.PACK_AB R74, R30, R95 ;  /* 0x0000005f1e4a723e */ /* 0x004fe200000000ff */
[--C-:B------:R-:W-:Y:S01]  /*d080*/  FFMA.FTZ R92, R92, UR8, -R93.reuse ;  /* 0x000000085c5c7c23 */ /* 0x100fe2000801085d */
[----:B------:R-:W-:Y:S01]  /*d090*/  FFMA.FTZ R133, R91, UR8, -R93 ;  /* 0x000000085b857c23 */ /* 0x000fe2000801085d */
[----:B------:R-:W-:-:S04]  /*d0a0*/  FADD.FTZ R106, R107, R106 ;  /* 0x0000006a6b6a7221 */ /* 0x000fc80000010000 */
[----:B------:R-:W-:Y:S01]  /*d0b0*/  MUFU.EX2 R96, R96 ;  /* 0x0000006000607308 */ /* 0x000fe20000000800 */
[----:B------:R-:W-:-:S04]  /*d0c0*/  FADD.FTZ R95, R95, R106 ;  /* 0x0000006a5f5f7221 */ /* 0x000fc80000010000 */
[----:B------:R-:W-:-:S03]  /*d0d0*/  FADD.FTZ R30, R30, R95 ;  /* 0x0000005f1e1e7221 */ /* 0x000fc60000010000 */
[----:B------:R-:W2:Y:S01]  /*d0e0*/  MUFU.EX2 R33, R33 ;  /* 0x0000002100217308 */ /* 0x000ea20000000800 */
[----:B-----5:R-:W-:Y:S01]  /*d0f0*/  F2FP.F16.F32.PACK_AB R73, R97, R94 ;  /* 0x0000005e6149723e */ /* 0x020fe200000000ff */
[----:B------:R-:W-:-:S06]  /*d100*/  FADD.FTZ R97, R94, R97 ;  /* 0x000000615e617221 */ /* 0x000fcc0000010000 */
[----:B------:R-:W-:Y:S08]  /*d110*/  MUFU.EX2 R31, R31 ;  /* 0x0000001f001f7308 */ /* 0x000ff00000000800 */
[----:B------:R-:W5:Y:S01]  /*d120*/  MUFU.EX2 R26, R26 ;  /* 0x0000001a001a7308 */ /* 0x000f620000000800 */
[----:B--2---:R-:W-:Y:S01]  /*d130*/  F2FP.F16.F32.PACK_AB R75, R33, R96 ;  /* 0x00000060214b723e */ /* 0x004fe200000000ff */
[----:B------:R-:W-:-:S04]  /*d140*/  FADD.FTZ R96, R96, R97 ;  /* 0x0000006160607221 */ /* 0x000fc80000010000 */
[----:B------:R-:W-:Y:S02]  /*d150*/  FADD.FTZ R33, R33, R96 ;  /* 0x0000006021217221 */ /* 0x000fe40000010000 */
[C---:B------:R-:W-:Y:S01]  /*d160*/  HMMA.16816.F32 R80, R72.reuse, R76, RZ ;  /* 0x0000004c4850723c */ /* 0x040fe200000018ff */
[----:B------:R-:W-:Y:S05]  /*d170*/  MUFU.EX2 R27, R27 ;  /* 0x0000001b001b7308 */ /* 0x000fea0000000800 */
[C---:B------:R-:W-:Y:S03]  /*d180*/  HMMA.16816.F32 R76, R72.reuse, R78, RZ ;  /* 0x0000004e484c723c */ /* 0x040fe600000018ff */
[----:B------:R-:W2:Y:S01]  /*d190*/  MUFU.EX2 R24, R24 ;  /* 0x0000001800187308 */ /* 0x000ea20000000800 */
        /* <DEDUP_REMOVED lines=8> */
[----:B--2---:R-:W-:Y:S01]  /*d220*/  F2FP.F16.F32.PACK_AB R6, R24, R27 ;  /* 0x0000001b1806723e */ /* 0x004fe200000000ff */
[----:B------:R-:W-:-:S03]  /*d230*/  FADD.FTZ R27, R27, R26 ;  /* 0x0000001a1b1b7221 */ /* 0x000fc60000010000 */
[C---:B------:R-:W-:Y:S01]  /*d240*/  HMMA.16816.F32 R44, R72.reuse, R48, RZ ;  /* 0x00000030482c723c */ /* 0x040fe200000018ff */
[----:B------:R-:W-:Y:S02]  /*d250*/  FADD.FTZ R27, R24, R27 ;  /* 0x0000001b181b7221 */ /* 0x000fe40000010000 */
[----:B------:R-:W-:Y:S03]  /*d260*/  MUFU.EX2 R28, R28 ;  /* 0x0000001c001c7308 */ /* 0x000fe60000000800 */
[C---:B------:R-:W-:Y:S05]  /*d270*/  HMMA.16816.F32 R60, R72.reuse, R64, RZ ;  /* 0x00000040483c723c */ /* 0x040fea00000018ff */
[----:B------:R-:W2:Y:S01]  /*d280*/  MUFU.EX2 R25, R25 ;  /* 0x0000001900197308 */ /* 0x000ea20000000800 */
[----:B-----5:R-:W-:Y:S01]  /*d290*/  F2FP.F16.F32.PACK_AB R5, R29, R32 ;  /* 0x000000201d05723e */ /* 0x020fe200000000ff */
        /* <DEDUP_REMOVED lines=10> */
[C---:B---3--:R-:W-:Y:S02]  /*d340*/  HMMA.16816.F32 R80, R4.reuse, R12, R80 ;  /* 0x0000000c0450723c */ /* 0x048fe40000001850 */
[----:B------:R-:W-:Y:S04]  /*d350*/  MUFU.EX2 R102, R102 ;  /* 0x0000006600667308 */ /* 0x000fe80000000800 */
[C---:B------:R-:W-:Y:S01]  /*d360*/  HMMA.16816.F32 R76, R4.reuse, R14, R76 ;  /* 0x0000000e044c723c */ /* 0x040fe2000000184c */
[----:B------:R-:W3:Y:S03]  /*d370*/  LDSM.16.MT88.4 R12, [R112+0x7400] ;  /* 0x00740000700c783b */ /* 0x000ee60000004200 */
[----:B------:R-:W-:Y:S02]  /*d380*/  MUFU.EX2 R99, R99 ;  /* 0x0000006300637308 */ /* 0x000fe40000000800 */
[C---:B-1----:R-:W-:Y:S06]  /*d390*/  HMMA.16816.F32 R44, R4.reuse, R16, R44 ;  /* 0x00000010042c723c */ /* 0x042fec000000182c */
[C---:B------:R-:W-:Y:S01]  /*d3a0*/  HMMA.16816.F32 R48, R4.reuse, R18, R48 ;  /* 0x000000120430723c */ /* 0x040fe20000001830 */
[----:B------:R-:W1:Y:S01]  /*d3b0*/  LDSM.16.MT88.4 R16, [R114+0x8400] ;  /* 0x008400007210783b */ /* 0x000e620000004200 */
[----:B------:R-:W-:Y:S04]  /*d3c0*/  MUFU.EX2 R105, R105 ;  /* 0x0000006900697308 */ /* 0x000fe80000000800 */
[C---:B----4-:R-:W-:Y:S04]  /*d3d0*/  HMMA.16816.F32 R36, R4.reuse, R20, R36 ;  /* 0x000000140424723c */ /* 0x050fe80000001824 */
[----:B------:R-:W4:Y:S02]  /*d3e0*/  MUFU.EX2 R100, R100 ;  /* 0x0000006400647308 */ /* 0x000f240000000800 */
[C---:B------:R-:W-:Y:S01]  /*d3f0*/  HMMA.16816.F32 R40, R4.reuse, R22, R40 ;  /* 0x000000160428723c */ /* 0x040fe20000001828 */
[----:B------:R-:W-:Y:S05]  /*d400*/  LDSM.16.MT88.4 R20, [R114+0x6c00] ;  /* 0x006c00007214783b */ /* 0x000fea0000004200 */
[----:B------:R-:W-:Y:S08]  /*d410*/  MUFU.EX2 R101, R101 ;  /* 0x0000006500657308 */ /* 0x000ff00000000800 */
[----:B------:R-:W5:Y:S01]  /*d420*/  MUFU.EX2 R98, R98 ;  /* 0x0000006200627308 */ /* 0x000f620000000800 */
[C---:B---3--:R-:W-:Y:S07]  /*d430*/  HMMA.16816.F32 R52, R4.reuse, R12, R52 ;  /* 0x0000000c0434723c */ /* 0x048fee0000001834 */
[----:B------:R-:W-:Y:S01]  /*d440*/  MUFU.EX2 R109, R109 ;  /* 0x0000006d006d7308 */ /* 0x000fe20000000800 */
[C---:B------:R-:W-:Y:S01]  /*d450*/  HMMA.16816.F32 R56, R4.reuse, R14, R56 ;  /* 0x0000000e0438723c */ /* 0x040fe20000001838 */
[----:B------:R-:W3:Y:S05]  /*d460*/  LDSM.16.MT88.4 R12, [R112+0x8000] ;  /* 0x00800000700c783b */ /* 0x000eea0000004200 */
[C---:B-1----:R-:W-:Y:S01]  /*d470*/  HMMA.16816.F32 R60, R4.reuse, R16, R60 ;  /* 0x00000010043c723c */ /* 0x042fe2000000183c */
[----:B------:R-:W1:Y:S05]  /*d480*/  MUFU.EX2 R108, R108 ;  /* 0x0000006c006c7308 */ /* 0x000e6a0000000800 */
[----:B------:R-:W-:Y:S01]  /*d490*/  HMMA.16816.F32 R64, R4, R18, R64 ;  /* 0x000000120440723c */ /* 0x000fe20000001840 */
[----:B------:R-:W-:Y:S02]  /*d4a0*/  LDSM.16.MT88.4 R16, [R112+0x6c00] ;  /* 0x006c00007010783b */ /* 0x000fe40000004200 */
[----:B------:R-:W-:Y:S08]  /*d4b0*/  MUFU.EX2 R111, R111 ;  /* 0x0000006f006f7308 */ /* 0x000ff00000000800 */
[----:B------:R-:W-:Y:S08]  /*d4c0*/  MUFU.EX2 R136, R131 ;  /* 0x0000008300887308 */ /* 0x000ff00000000800 */
[----:B------:R-:W-:Y:S08]  /*d4d0*/  MUFU.EX2 R35, R35 ;  /* 0x0000002300237308 */ /* 0x000ff00000000800 */
[----:B------:R-:W1:Y:S01]  /*d4e0*/  MUFU.EX2 R34, R34 ;  /* 0x0000002200227308 */ /* 0x000e620000000800 */
[C---:B---3--:R-:W-:Y:S06]  /*d4f0*/  HMMA.16816.F32 R68, R72.reuse, R12, RZ ;  /* 0x0000000c4844723c */ /* 0x048fec00000018ff */
[----:B------:R-:W-:Y:S01]  /*d500*/  HMMA.16816.F32 R72, R72, R14, RZ ;  /* 0x0000000e4848723c */ /* 0x000fe200000018ff */
[----:B------:R-:W3:Y:S01]  /*d510*/  LDSM.16.MT88.4 R12, [R112+0x8400] ;  /* 0x00840000700c783b */ /* 0x000ee20000004200 */
[----:B------:R-:W-:Y:S08]  /*d520*/  MUFU.EX2 R92, R92 ;  /* 0x0000005c005c7308 */ /* 0x000ff00000000800 */
[----:B------:R-:W1:Y:S08]  /*d530*/  MUFU.EX2 R133, R133 ;  /* 0x0000008500857308 */ /* 0x000e700000000800 */
[C---:B---3--:R-:W-:Y:S06]  /*d540*/  HMMA.16816.F32 R68, R4.reuse, R12, R68 ;  /* 0x0000000c0444723c */ /* 0x048fec0000001844 */
[----:B------:R-:W-:Y:S01]  /*d550*/  HMMA.16816.F32 R72, R4, R14, R72 ;  /* 0x0000000e0448723c */ /* 0x000fe20000001848 */
[----:B------:R-:W3:Y:S06]  /*d560*/  LDSM.16.MT88.4 R12, [R114+0x6800] ;  /* 0x00680000720c783b */ /* 0x000eec0000004200 */
[----:B--2---:R-:W-:Y:S01]  /*d570*/  F2FP.F16.F32.PACK_AB R4, R103, R104 ;  /* 0x000000686704723e */ /* 0x004fe200000000ff */
[----:B------:R-:W-:Y:S01]  /*d580*/  FADD.FTZ R104, R104, R27 ;  /* 0x0000001b68687221 */ /* 0x000fe20000010000 */
[----:B----4-:R-:W-:Y:S01]  /*d590*/  F2FP.F16.F32.PACK_AB R5, R100, R105 ;  /* 0x000000696405723e */ /* 0x010fe200000000ff */
[----:B------:R-:W-:Y:S01]  /*d5a0*/  FADD.FTZ R105, R105, R28 ;  /* 0x0000001c69697221 */ /* 0x000fe20000010000 */
[----:B------:R-:W-:Y:S01]  /*d5b0*/  F2FP.F16.F32.PACK_AB R6, R99, R102 ;  /* 0x000000666306723e */ /* 0x000fe200000000ff */
[----:B------:R-:W-:Y:S01]  /*d5c0*/  FADD.FTZ R103, R103, R104 ;  /* 0x0000006867677221 */ /* 0x000fe20000010000 */
[----:B-----5:R-:W-:Y:S01]  /*d5d0*/  F2FP.F16.F32.PACK_AB R7, R98, R101 ;  /* 0x000000656207723e */ /* 0x020fe200000000ff */
[----:B------:R-:W-:-:S02]  /*d5e0*/  FADD.FTZ R100, R100, R105 ;  /* 0x0000006964647221 */ /* 0x000fc40000010000 */
[----:B------:R-:W-:Y:S02]  /*d5f0*/  FADD.FTZ R102, R102, R103 ;  /* 0x0000006766667221 */ /* 0x000fe40000010000 */
[----:B------:R-:W-:Y:S02]  /*d600*/  FADD.FTZ R101, R101, R100 ;  /* 0x0000006465657221 */ /* 0x000fe40000010000 */
[----:B------:R-:W-:Y:S02]  /*d610*/  FADD.FTZ R102, R99, R102 ;  /* 0x0000006663667221 */ /* 0x000fe40000010000 */
[----:B------:R-:W-:Y:S01]  /*d620*/  FADD.FTZ R98, R98, R101 ;  /* 0x0000006562627221 */ /* 0x000fe20000010000 */
        /* <DEDUP_REMOVED lines=18> */
[----:B-1----:R-:W-:Y:S01]  /*d750*/  F2FP.F16.F32.PACK_AB R4, R108, R109 ;  /* 0x0000006d6c04723e */ /* 0x002fe200000000ff */
        /* <DEDUP_REMOVED lines=95> */
.L_x_5413:
[----:B------:R-:W1:Y:S02]  /*dd50*/  LDC R6, c[0x0][0x250] ;  /* 0x00009400ff067b82 */ /* 0x000e640000000800 */
[----:B-1----:R-:W-:-:S05]  /*dd60*/  IMAD.SHL.U32 R13, R6, 0x40, RZ ;  /* 0x00000040060d7824 */ /* 0x002fca00078e00ff */
[----:B------:R-:W-:-:S04]  /*dd70*/  IADD3 R13, -R13, RZ, RZ ;  /* 0x000000ff0d0d7210 */ /* 0x000fc80007ffe1ff */
[----:B------:R-:W-:-:S07]  /*dd80*/  SHF.R.S32.HI R7, RZ, 0x1f, R13 ;  /* 0x0000001fff077819 */ /* 0x000fce000001140d */
.L_x_5414:
        /* <DEDUP_REMOVED lines=8> */
[--C-:B------:R-:W-:Y:S01]  /*de10*/  @P4 IMAD.X R15, R7, 0x1, R86.reuse, P0 ;  /* 0x00000001070f4824 */ /* 0x100fe200000e0656 */
[----:B------:R-:W-:Y:S01]  /*de20*/  @P2 IADD3 R12, P0, R13, R88, RZ ;  /* 0x000000580d0c2210 */ /* 0x000fe20007f1e0ff */
[----:B------:R-:W-:Y:S01]  /*de30*/  @P5 IMAD.MOV.U32 R139, RZ, RZ, R137 ;  /* 0x000000ffff8b5224 */ /* 0x000fe200078e0089 */
[----:B------:R-:W-:Y:S02]  /*de40*/  LEA R13, P1, R6, R13, 0x5 ;  /* 0x0000000d060d7211 */ /* 0x000fe400078228ff */
[----:B------:R-:W-:Y:S01]  /*de50*/  @P4 LEA.HI.X R17, R4, UR11, R15, 0x1, P6 ;  /* 0x0000000b04114c11 */ /* 0x000fe2000b0f0c0f */
[----:B------:R-:W-:Y:S01]  /*de60*/  @P2 IMAD.X R15, R7, 0x1, R86, P0 ;  /* 0x00000001070f2824 */ /* 0x000fe200000e0656 */
[----:B------:R-:W-:Y:S01]  /*de70*/  @P2 LEA R14, P0, R12, UR10, 0x1 ;  /* 0x0000000a0c0e2c11 */ /* 0x000fe2000f8008ff */
[C---:B------:R-:W-:Y:S01]  /*de80*/  @P5 IMAD.SHL.U32 R4, R6.reuse, 0x20, RZ ;  /* 0x0000002006045824 */ /* 0x040fe200078e00ff */
[----:B-1----:R-:W-:Y:S01]  /*de90*/  LEA.HI.X R7, R6, R7, R5, 0x5, P1 ;  /* 0x0000000706077211 */ /* 0x002fe200008f2c05 */
[----:B------:R-:W-:Y:S01]  /*dea0*/  @!PT LDS RZ, [RZ] ;  /* 0x00000000fffff984 */ /* 0x000fe20000000800 */
[----:B------:R-:W-:Y:S01]  /*deb0*/  @!PT LDS RZ, [RZ] ;  /* 0x00000000fffff984 */ /* 0x000fe20000000800 */
[----:B------:R-:W-:Y:S01]  /*dec0*/  @!PT LDS RZ, [RZ] ;  /* 0x00000000fffff984 */ /* 0x000fe20000000800 */
[----:B------:R-:W-:Y:S01]  /*ded0*/  @P5 LDGSTS.E.BYPASS.LTC128B.128 [R127+0x6000], desc[UR6][R138.64] ;  /* 0x060000008a7f5fae */ /* 0x000fe2000b901d46 */
[----:B------:R-:W-:-:S02]  /*dee0*/  @P2 LEA.HI.X R15, R12, UR11, R15, 0x1, P0 ;  /* 0x0000000b0c0f2c11 */ /* 0x000fc400080f0c0f */
[----:B------:R-:W-:Y:S01]  /*def0*/  @P4 IADD3 R12, P6, R13, R88, RZ ;  /* 0x000000580d0c4210 */ /* 0x000fe20007fde0ff */
[----:B------:R-:W-:Y:S01]  /*df00*/  @!P5 STS [R127+0x6000], RZ ;  /* 0x006000ff7f00d388 */ /* 0x000fe20000000800 */
[----:B------:R-:W-:Y:S02]  /*df10*/  @P5 SHF.L.U64.HI R5, R6, 0x5, R5 ;  /* 0x0000000506055819 */ /* 0x000fe40000010205 */
[C---:B------:R-:W-:Y:S01]  /*df20*/  @P5 LEA R20, P1, R4.reuse, R138, 0x1 ;  /* 0x0000008a04145211 */ /* 0x040fe200078208ff */
[--C-:B------:R-:W-:Y:S01]  /*df30*/  @P4 IMAD.X R19, R7, 0x1, R86.reuse, P6 ;  /* 0x0000000107134824 */ /* 0x100fe200030e0656 */
[----:B------:R-:W-:Y:S01]  /*df40*/  @P2 IADD3 R13, P0, R13, R88, RZ ;  /* 0x000000580d0d2210 */ /* 0x000fe20007f1e0ff */
[----:B------:R-:W-:Y:S01]  /*df50*/  @!P5 STS [R127+0x6004], RZ ;  /* 0x006004ff7f00d388 */ /* 0x000fe20000000800 */
[----:B------:R-:W-:Y:S02]  /*df60*/  @P5 LEA.HI.X R21, R4, R137, R5, 0x1, P1 ;  /* 0x0000008904155211 */ /* 0x000fe400008f0c05 */
[C---:B------:R-:W-:Y:S01]  /*df70*/  @P4 LEA R26, P1, R12.reuse, UR10, 0x1 ;  /* 0x0000000a0c1a4c11 */ /* 0x040fe2000f8208ff */
[----:B------:R-:W-:Y:S01]  /*df80*/  @P2 IMAD.X R86, R7, 0x1, R86, P0 ;  /* 0x0000000107562824 */ /* 0x000fe200000e0656 */
[----:B------:R-:W-:Y:S01]  /*df90*/  @P2 LEA R24, P0, R13, UR10, 0x1 ;  /* 0x0000000a0d182c11 */ /* 0x000fe2000f8008ff */
[----:B------:R-:W-:Y:S01]  /*dfa0*/  @!P5 STS.64 [R127+0x6008], RZ ;  /* 0x006008ff7f00d388 */ /* 0x000fe20000000a00 */
        /* <DEDUP_REMOVED lines=28> */
[----:B------:R-:W-:Y:S04]  /*e170*/  LDSM.16.M88.4 R96, [R117] ;  /* 0x000000007560783b */ /* 0x000fe80000000200 */
[----:B------:R-:W3:Y:S04]  /*e180*/  LDSM.16.M88.4 R4, [R116+0x3000] ;  /* 0x003000007404783b */ /* 0x000ee80000000200 */
[----:B-1----:R-:W2:Y:S04]  /*e190*/  LDSM.16.M88.4 R20, [R116+0x3400] ;  /* 0x003400007414783b */ /* 0x002ea80000000200 */
[----:B------:R-:W-:Y:S04]  /*e1a0*/  LDSM.16.M88.4 R88, [R115] ;  /* 0x000000007358783b */ /* 0x000fe80000000200 */
[----:B------:R-:W1:Y:S04]  /*e1b0*/  LDSM.16.M88.4 R16, [R113+0x3000] ;  /* 0x003000007110783b */ /* 0x000e680000000200 */
[----:B------:R-:W4:Y:S04]  /*e1c0*/  LDSM.16.M88.4 R32, [R113+0x3400] ;  /* 0x003400007120783b */ /* 0x000f280000000200 */
[----:B------:R-:W5:Y:S04]  /*e1d0*/  LDSM.16.M88.4 R100, [R116+0x3800] ;  /* 0x003800007464783b */ /* 0x000f680000000200 */
[----:B------:R-:W5:Y:S04]  /*e1e0*/  LDSM.16.M88.4 R92, [R116+0x3c00] ;  /* 0x003c0000745c783b */ /* 0x000f680000000200 */
[----:B------:R-:W5:Y:S04]  /*e1f0*/  LDSM.16.M88.4 R28, [R113+0x3800] ;  /* 0x00380000711c783b */ /* 0x000f680000000200 */
[----:B------:R-:W0:Y:S01]  /*e200*/  LDGDEPBAR ;  /* 0x00000000000079af */ /* 0x000e220000000000 */
[C---:B---3--:R-:W-:Y:S06]  /*e210*/  HMMA.16816.F32 R12, R96.reuse, R4, RZ ;  /* 0x00000004600c723c */ /* 0x048fec00000018ff */
[C---:B--2---:R-:W-:Y:S06]  /*e220*/  HMMA.16816.F32 R24, R96.reuse, R20, RZ ;  /* 0x000000146018723c */ /* 0x044fec00000018ff */
[C---:B------:R-:W-:Y:S06]  /*e230*/  HMMA.16816.F32 R4, R96.reuse, R6, RZ ;  /* 0x000000066004723c */ /* 0x040fec00000018ff */
[----:B------:R-:W-:Y:S06]  /*e240*/  HMMA.16816.F32 R20, R96, R22, RZ ;  /* 0x000000166014723c */ /* 0x000fec00000018ff */
[C---:B-1----:R-:W-:Y:S06]  /*e250*/  HMMA.16816.F32 R12, R88.reuse, R16, R12 ;  /* 0x00000010580c723c */ /* 0x042fec000000180c */
[C---:B----4-:R-:W-:Y:S06]  /*e260*/  HMMA.16816.F32 R24, R88.reuse, R32, R24 ;  /* 0x000000205818723c */ /* 0x050fec0000001818 */
[C---:B------:R-:W-:Y:S06]  /*e270*/  HMMA.16816.F32 R4, R88.reuse, R18, R4 ;  /* 0x000000125804723c */ /* 0x040fec0000001804 */
[----:B------:R-:W-:Y:S06]  /*e280*/  HMMA.16816.F32 R20, R88, R34, R20 ;  /* 0x000000225814723c */ /* 0x000fec0000001814 */
[C---:B-----5:R-:W-:Y:S06]  /*e290*/  HMMA.16816.F32 R16, R96.reuse, R100, RZ ;  /* 0x000000646010723c */ /* 0x060fec00000018ff */
[C---:B------:R-:W-:Y:S06]  /*e2a0*/  HMMA.16816.F32 R32, R96.reuse, R92, RZ ;  /* 0x0000005c6020723c */ /* 0x040fec00000018ff */
[C---:B------:R-:W-:Y:S06]  /*e2b0*/  HMMA.16816.F32 R100, R96.reuse, R102, RZ ;  /* 0x000000666064723c */ /* 0x040fec00000018ff */
[----:B------:R-:W-:Y:S01]  /*e2c0*/  HMMA.16816.F32 R92, R96, R94, RZ ;  /* 0x0000005e605c723c */ /* 0x000fe200000018ff */
[----:B------:R-:W1:Y:S05]  /*e2d0*/  LDSM.16.M88.4 R96, [R113+0x3c00] ;  /* 0x003c00007160783b */ /* 0x000e6a0000000200 */
[----:B------:R-:W-:-:S12]  /*e2e0*/  HMMA.16816.F32 R16, R88, R28, R16 ;  /* 0x0000001c5810723c */ /* 0x000fd80000001810 */
        /* <DEDUP_REMOVED lines=54> */
[----:B------:R-:W-:-:S04]  /*e650*/  IMAD R29, R130, 0x40, R129 ;  /* 0x00000040821d7824 */ /* 0x000fc800078e0281 */
[C---:B------:R-:W-:Y:S01]  /*e660*/  VIADD R28, R29.reuse, 0x1 ;  /* 0x000000011d1c7836 */ /* 0x040fe20000000000 */
[----:B--2---:R-:W-:Y:S04]  /*e670*/  HMMA.16816.F32 R32, R88, R96, R32 ;  /* 0x000000605820723c */ /* 0x004fe80000001820 */
[----:B------:R-:W-:Y:S01]  /*e680*/  I2FP.F32.S32 R86, R28 ;  /* 0x0000001c00567245 */ /* 0x000fe20000201400 */
[----:B------:R-:W-:Y:S01]  /*e690*/  BAR.SYNC.DEFER_BLOCKING 0x0 ;  /* 0x0000000000007b1d */ /* 0x000fe20000010000 */
[C---:B------:R-:W-:Y:S01]  /*e6a0*/  ISETP.GE.AND P4, PT, R28.reuse, R8, PT ;  /* 0x000000081c00720c */ /* 0x040fe20003f86270 */
[C---:B------:R-:W-:Y:S01]  /*e6b0*/  VIADD R96, R29.reuse, 0x29 ;  /* 0x000000291d607836 */ /* 0x040fe20000000000 */
[----:B------:R-:W-:Y:S01]  /*e6c0*/  ISETP.GE.AND P6, PT, R28, R9, PT ;  /* 0x000000091c00720c */ /* 0x000fe20003fc6270 */
[----:B------:R-:W-:-:S02]  /*e6d0*/  VIADD R28, R29, 0x8 ;  /* 0x000000081d1c7836 */ /* 0x000fc40000000000 */
[CC--:B------:R-:W-:Y:S01]  /*e6e0*/  FFMA.FTZ R30, R3.reuse, R86.reuse, R13 ;  /* 0x00000056031e7223 */ /* 0x0c0fe2000001000d */
[----:B------:R-:W-:Y:S01]  /*e6f0*/  FFMA.FTZ R15, R3, R86, R15 ;  /* 0x00000056030f7223 */ /* 0x000fe2000001000f */
[----:B------:R-:W-:Y:S01]  /*e700*/  VIADD R86, R29, 0x9 ;  /* 0x000000091d567836 */ /* 0x000fe20000000000 */
[----:B------:R-:W-:Y:S01]  /*e710*/  HMMA.16816.F32 R92, R88, R98, R92 ;  /* 0x00000062585c723c */ /* 0x000fe2000000185c */
[C---:B------:R-:W-:Y:S02]  /*e720*/  ISETP.GE.AND P1, PT, R28.reuse, R8, PT ;  /* 0x000000081c00720c */ /* 0x040fe40003f26270 */
[----:B------:R-:W-:Y:S02]  /*e730*/  ISETP.GE.AND P5, PT, R28, R9, PT ;  /* 0x000000091c00720c */ /* 0x000fe40003fa6270 */
[----:B------:R-:W-:Y:S02]  /*e740*/  I2FP.F32.S32 R13, R28 ;  /* 0x0000001c000d7245 */ /* 0x000fe40000201400 */
[----:B------:R-:W-:-:S02]  /*e750*/  FSEL R28, R30, -INF , !P4 ;  /* 0xff8000001e1c7808 */ /* 0x000fc40006000000 */
[C---:B------:R-:W-:Y:S01]  /*e760*/  ISETP.GE.AND P2, PT, R86.reuse, R8, PT ;  /* 0x000000085600720c */ /* 0x040fe20003f46270 */
[C---:B------:R-:W-:Y:S01]  /*e770*/  FFMA.FTZ R30, R3.reuse, R13, R4 ;  /* 0x0000000d031e7223 */ /* 0x040fe20000010004 */
[----:B------:R-:W-:Y:S01]  /*e780*/  ISETP.GE.AND P4, PT, R86, R9, PT ;  /* 0x000000095600720c */ /* 0x000fe20003f86270 */
[----:B------:R-:W-:Y:S01]  /*e790*/  FFMA.FTZ R6, R3, R13, R6 ;  /* 0x0000000d03067223 */ /* 0x000fe20000010006 */
[----:B------:R-:W-:Y:S01]  /*e7a0*/  I2FP.F32.S32 R86, R86 ;  /* 0x0000005600567245 */ /* 0x000fe20000201400 */
[----:B------:R-:W-:Y:S01]  /*e7b0*/  VIADD R4, R29, 0x10 ;  /* 0x000000101d047836 */ /* 0x000fe20000000000 */
[----:B------:R-:W-:Y:S02]  /*e7c0*/  FSEL R15, R15, -INF , !P6 ;  /* 0xff8000000f0f7808 */ /* 0x000fe40007000000 */
[----:B------:R-:W-:Y:S01]  /*e7d0*/  FSEL R30, R30, -INF , !P1 ;  /* 0xff8000001e1e7808 */ /* 0x000fe20004800000 */
[CC--:B------:R-:W-:Y:S01]  /*e7e0*/  FFMA.FTZ R5, R3.reuse, R86.reuse, R5 ;  /* 0x0000005603057223 */ /* 0x0c0fe20000010005 */
[----:B------:R-:W-:Y:S01]  /*e7f0*/  FFMA.FTZ R13, R3, R86, R7 ;  /* 0x00000056030d7223 */ /* 0x000fe20000010007 */
[----:B------:R-:W-:Y:S01]  /*e800*/  VIADD R86, R29, 0x11 ;  /* 0x000000111d567836 */ /* 0x000fe20000000000 */
[----:B------:R-:W-:-:S02]  /*e810*/  FSEL R7, R6, -INF , !P5 ;  /* 0xff80000006077808 */ /* 0x000fc40006800000 */
[----:B------:R-:W-:Y:S01]  /*e820*/  FSEL R6, R5, -INF , !P2 ;  /* 0xff80000005067808 */ /* 0x000fe20005000000 */
[----:B------:R-:W-:Y:S01]  /*e830*/  VIADD R5, R29, 0x30 ;  /* 0x000000301d057836 */ /* 0x000fe20000000000 */
        /* <DEDUP_REMOVED lines=9> */
[-C--:B------:R-:W-:Y:S01]  /*e8d0*/  FFMA.FTZ R25, R3, R86.reuse, R25 ;  /* 0x0000005603197223 */ /* 0x080fe20000010019 */
[----:B------:R-:W-:Y:S02]  /*e8e0*/  VIADD R4, R29, 0x18 ;  /* 0x000000181d047836 */ /* 0x000fe40000000000 */
[----:B------:R-:W-:Y:S01]  /*e8f0*/  FFMA.FTZ R27, R3, R86, R27 ;  /* 0x00000056031b7223 */ /* 0x000fe2000001001b */
        /* <DEDUP_REMOVED lines=48> */
[----:B------:R-:W-:Y:S02]  /*ec00*/  FSEL R108, R100, -INF , !P5 ;  /* 0xff800000646c7808 */ /* 0x000fe40006800000 */
        /* <DEDUP_REMOVED lines=14> */
[----:B------:R-:W-:Y:S02]  /*ecf0*/  FSEL R98, R32, -INF , !P1 ;  /* 0xff80000020627808 */ /* 0x000fe40004800000 */
[----:B------:R-:W-:-:S02]  /*ed00*/  FSEL R100, R33, -INF , !P2 ;  /* 0xff80000021647808 */ /* 0x000fc40005000000 */
[C---:B------:R-:W-:Y:S02]  /*ed10*/  ISETP.GE.AND P1, PT, R16.reuse, R8, PT ;  /* 0x000000081000720c */ /* 0x040fe40003f26270 */
[-C--:B------:R-:W-:Y:S02]  /*ed20*/  ISETP.GE.AND P2, PT, R16, R9.reuse, PT ;  /* 0x000000091000720c */ /* 0x080fe40003f46270 */
[----:B------:R-:W-:Y:S02]  /*ed30*/  I2FP.F32.S32 R16, R16 ;  /* 0x0000001000107245 */ /* 0x000fe40000201400 */
[----:B------:R-:W-:Y:S02]  /*ed40*/  FSEL R101, R35, -INF , !P4 ;  /* 0xff80000023657808 */ /* 0x000fe40006000000 */
[----:B------:R-:W-:Y:S01]  /*ed50*/  ISETP.GE.AND P6, PT, R29, R8, PT ;  /* 0x000000081d00720c */ /* 0x000fe20003fc6270 */
[-C--:B------:R-:W-:Y:S01]  /*ed60*/  FFMA.FTZ R92, R3, R16.reuse, R92 ;  /* 0x00000010035c7223 */ /* 0x080fe2000001005c */
[----:B------:R-:W-:Y:S01]  /*ed70*/  ISETP.GE.AND P4, PT, R29, R9, PT ;  /* 0x000000091d00720c */ /* 0x000fe20003f86270 */
[----:B------:R-:W-:Y:S01]  /*ed80*/  FFMA.FTZ R94, R3, R16, R94 ;  /* 0x00000010035e7223 */ /* 0x000fe2000001005e */
[----:B------:R-:W-:-:S02]  /*ed90*/  I2FP.F32.S32 R29, R29 ;  /* 0x0000001d001d7245 */ /* 0x000fc40000201400 */
[----:B------:R-:W-:Y:S02]  /*eda0*/  I2FP.F32.S32 R4, R5 ;  /* 0x0000000500047245 */ /* 0x000fe40000201400 */
[----:B------:R-:W-:Y:S02]  /*edb0*/  FSEL R97, R34, -INF , !P5 ;  /* 0xff80000022617808 */ /* 0x000fe40006800000 */
[----:B------:R-:W-:Y:S01]  /*edc0*/  FSEL R102, R92, -INF , !P1 ;  /* 0xff8000005c667808 */ /* 0x000fe20004800000 */
[----:B------:R-:W-:Y:S01]  /*edd0*/  FFMA.FTZ R93, R3, R4, R93 ;  /* 0x00000004035d7223 */ /* 0x000fe2000001005d */
[----:B------:R-:W-:Y:S01]  /*ede0*/  ISETP.GE.AND P5, PT, R5, R8, PT ;  /* 0x000000080500720c */ /* 0x000fe20003fa6270 */
[----:B------:R-:W-:Y:S01]  /*edf0*/  FFMA.FTZ R8, R3, R29, R12 ;  /* 0x0000001d03087223 */ /* 0x000fe2000001000c */
[----:B------:R-:W-:Y:S01]  /*ee00*/  ISETP.GE.AND P1, PT, R5, R9, PT ;  /* 0x000000090500720c */ /* 0x000fe20003f26270 */
[C---:B------:R-:W-:Y:S01]  /*ee10*/  FFMA.FTZ R9, R3.reuse, R29, R14 ;  /* 0x0000001d03097223 */ /* 0x040fe2000001000e */
[----:B------:R-:W-:Y:S01]  /*ee20*/  FFMA.FTZ R95, R3, R4, R95 ;  /* 0x00000004035f7223 */ /* 0x000fe2000001005f */
        /* <DEDUP_REMOVED lines=27> */
[----:B------:R-:W-:Y:S02]  /*efe0*/  ISETP.GE.AND P2, PT, R5, RZ, PT ;  /* 0x000000ff0500720c */ /* 0x000fe40003f46270 */
[----:B------:R-:W-:Y:S01]  /*eff0*/  ISETP.GE.AND P0, PT, R21, RZ, PT ;  /* 0x000000ff1500720c */ /* 0x000fe20003f06270 */
        /* <DEDUP_REMOVED lines=28> */
[-C--:B------:R-:W-:Y:S02]  /*f1c0*/  IMAD R16, R19, R12.reuse, RZ ;  /* 0x0000000c13107224 */ /* 0x080fe400078e02ff */
[----:B------:R-:W-:-:S04]  /*f1d0*/  IMAD.WIDE.U32 R18, R21, R12, RZ ;  /* 0x0000000c15127225 */ /* 0x000fc800078e00ff */
[----:B------:R-:W-:-:S04]  /*f1e0*/  IMAD R16, R21, UR5, R16 ;  /* 0x0000000515107c24 */ /* 0x000fc8000f8e0210 */
[----:B------:R-:W-:Y:S01]  /*f1f0*/  IMAD.IADD R19, R19, 0x1, R16 ;  /* 0x0000000113137824 */ /* 0x000fe200078e0210 */
[----:B--2---:R-:W-:-:S04]  /*f200*/  IADD3 R14, -R17, R14, RZ ;  /* 0x0000000e110e7210 */ /* 0x004fc80007ffe1ff */
[----:B------:R-:W-:Y:S01]  /*f210*/  SHF.R.S32.HI R17, RZ, 0x1f, R14 ;  /* 0x0000001fff117819 */ /* 0x000fe2000001140e */
[----:B-1----:R-:W-:-:S04]  /*f220*/  IMAD.WIDE.U32 R18, R14, R4, R18 ;  /* 0x000000040e127225 */ /* 0x002fc800078e0012 */
[----:B------:R-:W-:-:S04]  /*f230*/  IMAD R17, R17, R4, RZ ;  /* 0x0000000411117224 */ /* 0x000fc800078e02ff */
[----:B------:R-:W-:Y:S02]  /*f240*/  IMAD R5, R14, R5, R17 ;  /* 0x000000050e057224 */ /* 0x000fe400078e0211 */
[----:B------:R-:W-:-:S03]  /*f250*/  IMAD.MOV.U32 R17, RZ, RZ, R18 ;  /* 0x000000ffff117224 */ /* 0x000fc600078e0012 */
[----:B------:R-:W-:Y:S01]  /*f260*/  IADD3 R4, R19, R5, RZ ;  /* 0x0000000513047210 */ /* 0x000fe20007ffe0ff */
[----:B------:R-:W-:Y:S06]  /*f270*/  BRA `(.L_x_5417) ;  /* 0x0000000000107947 */ /* 0x000fec0003800000 */
.L_x_5416:
[----:B------:R-:W1:Y:S02]  /*f280*/  LDC R12, c[0x0][0x248] ;  /* 0x00009200ff0c7b82 */ /* 0x000e640000000800 */
[----:B-1----:R-:W-:-:S05]  /*f290*/  IMAD.SHL.U32 R17, R12, 0x40, RZ ;  /* 0x000000400c117824 */ /* 0x002fca00078e00ff */
[----:B------:R-:W-:-:S04]  /*f2a0*/  IADD3 R17, -R17, RZ, RZ ;  /* 0x000000ff11117210 */ /* 0x000fc80007ffe1ff */
[----:B------:R-:W-:-:S07]  /*f2b0*/  SHF.R.S32.HI R4, RZ, 0x1f, R17 ;  /* 0x0000001fff047819 */ /* 0x000fce0000011411 */
.L_x_5417:
[----:B------:R-:W1:Y:S01]  /*f2c0*/  LDC R5, c[0x0][0x24c] ;  /* 0x00009300ff057b82 */ /* 0x000e620000000800 */
[----:B------:R-:W-:Y:S01]  /*f2d0*/  ULDC UR4, c[0x0][0x2d0] ;  /* 0x0000b40000047ab9 */ /* 0x000fe20000000800 */
[----:B------:R-:W-:Y:S02]  /*f2e0*/  LEA R16, P4, R17, R126, 0x1 ;  /* 0x0000007e11107211 */ /* 0x000fe400078808ff */
[----:B------:R-:W-:Y:S02]  /*f2f0*/  ISETP.GE.AND P0, PT, R84, UR4, PT ;  /* 0x0000000454007c0c */ /* 0x000fe4000bf06270 */
[----:B------:R-:W-:Y:S02]  /*f300*/  ISETP.GE.AND P1, PT, R85, UR4, PT ;  /* 0x0000000455007c0c */ /* 0x000fe4000bf26270 */
[----:B------:R-:W-:Y:S02]  /*f310*/  SEL R11, RZ, 0x3fffc, P0 ;  /* 0x0003fffcff0b7807 */ /* 0x000fe40000000000 */
[----:B------:R-:W-:-:S02]  /*f320*/  ISETP.GE.AND P2, PT, R10, UR4, PT ;  /* 0x000000040a007c0c */ /* 0x000fc4000bf46270 */
[----:B------:R-:W-:Y:S02]  /*f330*/  LOP3.LUT P5, RZ, R11, 0x4, RZ, 0xc0, !PT ;  /* 0x000000040bff7812 */ /* 0x000fe400078ac0ff */
[----:B------:R-:W-:Y:S02]  /*f340*/  LEA R10, P0, R12, R17, 0x5 ;  /* 0x000000110c0a7211 */ /* 0x000fe400078028ff */
[----:B------:R-:W-:-:S03]  /*f350*/  LEA.HI.X R17, R17, R125, R4, 0x1, P4 ;  /* 0x0000007d11117211 */ /* 0x000fc600020f0c04 */
[----:B------:R-:W-:-:S04]  /*f360*/  @!P1 LEA R18, P4, R10, R126, 0x1 ;  /* 0x0000007e0a129211 */ /* 0x000fc800078808ff */
[----:B------:R-:W-:Y:S01]  /*f370*/  @!PT LDS RZ, [RZ] ;  /* 0x00000000fffff984 */ /* 0x000fe20000000800 */
[----:B------:R-:W-:Y:S01]  /*f380*/  @!PT LDS RZ, [RZ] ;  /* 0x00000000fffff984 */ /* 0x000fe20000000800 */
[----:B------:R-:W-:Y:S01]  /*f390*/  @!PT LDS RZ, [RZ] ;  /* 0x00000000fffff984 */ /* 0x000fe20000000800 */
[----:B------:R2:W-:Y:S01]  /*f3a0*/  @!P2 LDGSTS.E.BYPASS.LTC128B.128 [R127+0x3000], desc[UR6][R16.64] ;  /* 0x03000000107fafae */ /* 0x0005e2000b901d46 */
[----:B-1----:R-:W-:Y:S02]  /*f3b0*/  LEA.HI.X R4, R12, R4, R5, 0x5, P0 ;  /* 0x000000040c047211 */ /* 0x002fe400000f2c05 */
[C---:B------:R-:W-:Y:S01]  /*f3c0*/  @P5 LEA R20, P0, R10.reuse, R126, 0x1 ;  /* 0x0000007e0a145211 */ /* 0x040fe200078008ff */
[----:B------:R2:W-:Y:S01]  /*f3d0*/  @P2 STS [R127+0x3000], RZ ;  /* 0x003000ff7f002388 */ /* 0x0005e20000000800 */
[CC--:B------:R-:W-:Y:S01]  /*f3e0*/  @!P1 LEA.HI.X R19, R10.reuse, R125.reuse, R4, 0x1, P4 ;  /* 0x0000007d0a139211 */ /* 0x0c0fe200020f0c04 */
[----:B------:R-:W-:Y:S01]  /*f3f0*/  IMAD.MOV.U32 R126, RZ, RZ, R16 ;  /* 0x000000ffff7e7224 */ /* 0x000fe200078e0010 */
[----:B------:R-:W-:Y:S01]  /*f400*/  @P5 LEA.HI.X R21, R10, R125, R4, 0x1, P0 ;  /* 0x0000007d0a155211 */ /* 0x000fe200000f0c04 */
[----:B------:R2:W-:Y:S01]  /*f410*/  @P2 STS [R127+0x3004], RZ ;  /* 0x003004ff7f002388 */ /* 0x0005e20000000800 */
[----:B------:R-:W-:Y:S01]  /*f420*/  @!P2 LEA R4, P0, R12, R16, 0x6 ;  /* 0x000000100c04a211 */ /* 0x000fe200078030ff */
[----:B------:R-:W-:-:S02]  /*f430*/  IMAD.MOV.U32 R125, RZ, RZ, R17 ;  /* 0x000000ffff7d7224 */ /* 0x000fc400078e0011 */
[----:B------:R2:W-:Y:S01]  /*f440*/  @P2 STS.64 [R127+0x3008], RZ ;  /* 0x003008ff7f002388 */ /* 0x0005e20000000a00 */
        /* <DEDUP_REMOVED lines=27> */
.L_x_5415:
[----:B--2---:R-:W-:Y:S01]  /*f600*/  FMNMX.FTZ R5, R2, R8, !PT ;  /* 0x0000000802057209 */ /* 0x004fe20007810000 */
        /* <DEDUP_REMOVED lines=61> */
[--C-:B------:R-:W-:Y:S01]  /*f9e0*/  FFMA.FTZ R146, R104, UR8, -R143.reuse ;  /* 0x0000000868927c23 */ /* 0x100fe2000801088f */
[--C-:B------:R-:W-:Y:S01]  /*f9f0*/  FFMA.FTZ R104, R108, UR8, -R143.reuse ;  /* 0x000000086c687c23 */ /* 0x100fe2000801088f */
[----:B------:R-:W-:Y:S01]  /*fa00*/  FFMA.FTZ R100, R100, UR8, -R143 ;  /* 0x0000000864647c23 */ /* 0x000fe2000801088f */
[--C-:B------:R-:W-:Y:S01]  /*fa10*/  FFMA.FTZ R88, R9, UR8, -R144.reuse ;  /* 0x0000000809587c23 */ /* 0x100fe20008010890 */
[----:B------:R-:W-:Y:S01]  /*fa20*/  FSEL R9, R87, RZ, P0 ;  /* 0x000000ff57097208 */ /* 0x000fe20000000000 */
[--C-:B------:R-:W-:Y:S01]  /*fa30*/  FFMA.FTZ R91, R15, UR8, -R144.reuse ;  /* 0x000000080f5b7c23 */ /* 0x100fe20008010890 */
[--C-:B------:R-:W-:Y:S01]  /*fa40*/  FFMA.FTZ R93, R7, UR8, -R144.reuse ;  /* 0x00000008075d7c23 */ /* 0x100fe20008010890 */
[----:B------:R-:W2:Y:S01]  /*fa50*/  MUFU.EX2 R90, R90 ;  /* 0x0000005a005a7308 */ /* 0x000ea20000000800 */
[--C-:B------:R-:W-:Y:S01]  /*fa60*/  FFMA.FTZ R140, R139, UR8, -R144.reuse ;  /* 0x000000088b8c7c23 */ /* 0x100fe20008010890 */
[----:B------:R-:W-:Y:S01]  /*fa70*/  FADD.FTZ R2, R0, -R9 ;  /* 0x8000000900027221 */ /* 0x000fe20000010000 */
[--C-:B------:R-:W-:Y:S01]  /*fa80*/  FFMA.FTZ R0, R13, UR8, -R144.reuse ;  /* 0x000000080d007c23 */ /* 0x100fe20008010890 */
[----:B------:R-:W3:Y:S01]  /*fa90*/  LDSM.16.MT88.4 R8, [R114+0x6000] ;  /* 0x006000007208783b */ /* 0x000ee20000004200 */
[--C-:B------:R-:W-:Y:S01]  /*faa0*/  FFMA.FTZ R139, R147, UR8, -R144.reuse ;  /* 0x00000008938b7c23 */ /* 0x100fe20008010890 */
[----:B------:R-:W-:Y:S01]  /*fab0*/  FMUL.FTZ R2, R2, UR8 ;  /* 0x0000000802027c20 */ /* 0x000fe20008410000 */
        /* <DEDUP_REMOVED lines=16> */
[--C-:B------:R-:W-:Y:S01]  /*fbc0*/  FFMA.FTZ R109, R109, UR8, -R144.reuse ;  /* 0x000000086d6d7c23 */ /* 0x100fe20008010890 */
[----:B------:R-:W2:Y:S01]  /*fbd0*/  MUFU.EX2 R86, R86 ;  /* 0x0000005600567308 */ /* 0x000ea20000000800 */
        /* <DEDUP_REMOVED lines=21> */
[----:B------:R-:W2:Y:S01]  /*fd30*/  LDSM.16.MT88.4 R60, [R114+0x6400] ;  /* 0x00640000723c783b */ /* 0x000ea20000004200 */
        /* <DEDUP_REMOVED lines=8> */
[----:B------:R-:W-:Y:S01]  /*fdc0*/  FMUL.FTZ R65, R65, R94 ;  /* 0x0000005e41417220 */ /* 0x000fe20000410000 */
[----:B------:R-:W4:Y:S01]  /*fdd0*/  MUFU.EX2 R0, R0 ;  /* 0x0000000000007308 */ /* 0x000f220000000800 */
        /* <DEDUP_REMOVED lines=12> */
[--C-:B------:R-:W-:Y:S01]  /*fea0*/  FFMA.FTZ R145, R105, UR8, -R143.reuse ;  /* 0x0000000869917c23 */ /* 0x100fe2000801088f */
        /* <DEDUP_REMOVED lines=13> */
[----:B------:R-:W-:Y:S01]  /*ff80*/  FFMA.FTZ R98, R98, UR8, -R143 ;  /* 0x0000000862627c23 */ /* 0x000fe2000801088f */
[----:B------:R-:W-:Y:S01]  /*ff90*/  FFMA.FTZ R101, R101, UR8, -R144 ;  /* 0x0000000865657c23 */ /* 0x000fe20008010890 */
[----:B------:R-:W-:Y:S01]  /*ffa0*/  FFMA.FTZ R95, R136, R94, R95 ;  /* 0x0000005e885f7223 */ /* 0x000fe2000001005f */
[C---:B------:R-:W-:Y:S01]  /*ffb0*/  HMMA.16816.F32 R32, R80.reuse, R34, R56 ;  /* 0x000000225020723c */ /* 0x040fe20000001838 */
[----:B------:R-:W4:Y:S01]  /*ffc0*/  LDSM.16.MT88.4 R56, [R112+0x6400] ;  /* 0x006400007038783b */ /* 0x000f220000004200 */
[----:B------:R-:W-:Y:S01]  /*ffd0*/  FFMA.FTZ R2, R133, R2, R88 ;  /* 0x0000000285027223 */ /* 0x000fe20000010058 */
[----:B------:R-:W5:Y:S01]  /*ffe0*/  MUFU.EX2 R111, R111 ;  /* 0x0000006f006f7308 */ /* 0x000f620000000800 */
[----:B-1----:R-:W-:Y:S01]  /*fff0*/  F2FP.F16.F32.PACK_AB R52, R141, R142 ;  /* 0x0000008e8d34723e */ /* 0x002fe200000000ff */
[----:B------:R-:W-:Y:S01]  /*10000*/  FADD.FTZ R90, R90, R95 ;  /* 0x0000005f5a5a7221 */ /* 0x000fe20000010000 */
[----:B---3--:R-:W-:Y:S01]  /*10010*/  HMMA.16816.F32 R4, R80, R8, R4 ;  /* 0x000000085004723c */ /* 0x008fe20000001804 */
[----:B------:R-:W-:-:S02]  /*10020*/  FADD.FTZ R2, R91, R2 ;  /* 0x000000025b027221 */ /* 0x000fc40000010000 */
[----:B------:R-:W-:Y:S02]  /*10030*/  FADD.FTZ R95, R89, R90 ;  /* 0x0000005a595f7221 */ /* 0x000fe40000010000 */
[----:B------:R-:W-:Y:S01]  /*10040*/  MUFU.EX2 R140, R140 ;  /* 0x0000008c008c7308 */ /* 0x000fe20000000800 */
[----:B------:R-:W-:Y:S01]  /*10050*/  HMMA.16816.F32 R8, R80, R10, R76 ;  /* 0x0000000a5008723c */ /* 0x000fe2000000184c */
[----:B------:R-:W-:Y:S01]  /*10060*/  LDSM.16.MT88.4 R76, [R114+0x6c00] ;  /* 0x006c0000724c783b */ /* 0x000fe20000004200 */
[----:B------:R-:W-:Y:S01]  /*10070*/  FADD.FTZ R93, R93, R2 ;  /* 0x000000025d5d7221 */ /* 0x000fe20000010000 */
[----:B------:R-:W-:-:S03]  /*10080*/  FADD.FTZ R95, R86, R95 ;  /* 0x0000005f565f7221 */ /* 0x000fc60000010000 */
[C---:B------:R-:W-:Y:S01]  /*10090*/  HMMA.16816.F32 R12, R80.reuse, R16, R12 ;  /* 0x00000010500c723c */ /* 0x040fe2000000180c */
[----:B------:R-:W1:Y:S01]  /*100a0*/  MUFU.EX2 R139, R139 ;  /* 0x0000008b008b7308 */ /* 0x000e620000000800 */
[----:B-----5:R-:W-:Y:S01]  /*100b0*/  F2FP.F16.F32.PACK_AB R54, R111, R132 ;  /* 0x000000846f36723e */ /* 0x020fe200000000ff */
[----:B------:R-:W-:Y:S01]  /*100c0*/  FADD.FTZ R93, R0, R93 ;  /* 0x0000005d005d7221 */ /* 0x000fe20000010000 */
[----:B------:R-:W-:Y:S02]  /*100d0*/  FADD.FTZ R142, R142, R95 ;  /* 0x0000005f8e8e7221 */ /* 0x000fe40000010000 */
[C---:B------:R-:W-:Y:S01]  /*100e0*/  HMMA.16816.F32 R16, R80.reuse, R18, R40 ;  /* 0x000000125010723c */ /* 0x040fe20000001828 */
[----:B------:R-:W3:Y:S01]  /*100f0*/  LDSM.16.MT88.4 R40, [R114+0x8000] ;  /* 0x008000007228783b */ /* 0x000ee20000004200 */
[----:B------:R-:W-:Y:S01]  /*10100*/  FADD.FTZ R141, R141, R142 ;  /* 0x0000008e8d8d7221 */ /* 0x000fe20000010000 */
[----:B------:R-:W5:Y:S03]  /*10110*/  MUFU.EX2 R110, R110 ;  /* 0x0000006e006e7308 */ /* 0x000f660000000800 */
[----:B------:R-:W-:Y:S01]  /*10120*/  HMMA.16816.F32 R20, R80, R24, R20 ;  /* 0x000000185014723c */ /* 0x000fe20000001814 */
[----:B------:R-:W-:-:S04]  /*10130*/  FADD.FTZ R0, R132, R141 ;  /* 0x0000008d84007221 */ /* 0x000fc80000010000 */
[----:B------:R-:W2:Y:S01]  /*10140*/  MUFU.EX2 R109, R109 ;  /* 0x0000006d006d7308 */ /* 0x000ea20000000800 */
[----:B-1----:R-:W-:Y:S01]  /*10150*/  F2FP.F16.F32.PACK_AB R53, R139, R140 ;  /* 0x0000008c8b35723e */ /* 0x002fe200000000ff */
[----:B------:R-:W-:Y:S01]  /*10160*/  HMMA.16816.F32 R24, R80, R26, R48 ;  /* 0x0000001a5018723c */ /* 0x000fe20000001830 */
[----:B------:R-:W1:Y:S01]  /*10170*/  LDSM.16.MT88.4 R48, [R112+0x8000] ;  /* 0x008000007030783b */ /* 0x000e620000004200 */
[----:B------:R-:W-:Y:S01]  /*10180*/  FADD.FTZ R140, R140, R93 ;  /* 0x0000005d8c8c7221 */ /* 0x000fe20000010000 */
[----:B------:R-:W-:-:S03]  /*10190*/  FADD.FTZ R0, R111, R0 ;  /* 0x000000006f007221 */ /* 0x000fc60000010000 */
[----:B------:R-:W-:Y:S01]  /*101a0*/  MUFU.EX2 R145, R145 ;  /* 0x0000009100917308 */ /* 0x000fe20000000800 */
[----:B------:R-:W-:-:S04]  /*101b0*/  FADD.FTZ R139, R139, R140 ;  /* 0x0000008c8b8b7221 */ /* 0x000fc80000010000 */
[----:B-----5:R-:W-:-:S03]  /*101c0*/  FADD.FTZ R2, R110, R139 ;  /* 0x0000008b6e027221 */ /* 0x020fc60000010000 */
[----:B------:R-:W-:Y:S01]  /*101d0*/  MUFU.EX2 R146, R146 ;  /* 0x0000009200927308 */ /* 0x000fe20000000800 */
[C---:B--2---:R-:W-:Y:S01]  /*101e0*/  F2FP.F16.F32.PACK_AB R55, R109.reuse, R110 ;  /* 0x0000006e6d37723e */ /* 0x044fe200000000ff */
[----:B------:R-:W-:-:S06]  /*101f0*/  FADD.FTZ R2, R109, R2 ;  /* 0x000000026d027221 */ /* 0x000fcc0000010000 */
[C---:B------:R-:W-:Y:S01]  /*10200*/  HMMA.16816.F32 R4, R52.reuse, R60, R4 ;  /* 0x0000003c3404723c */ /* 0x040fe20000001804 */
[----:B------:R-:W-:Y:S05]  /*10210*/  MUFU.EX2 R104, R104 ;  /* 0x0000006800687308 */ /* 0x000fea0000000800 */
[C---:B------:R-:W-:Y:S01]  /*10220*/  HMMA.16816.F32 R8, R52.reuse, R62, R8 ;  /* 0x0000003e3408723c */ /* 0x040fe20000001808 */
[----:B------:R-:W2:Y:S02]  /*10230*/  LDSM.16.MT88.4 R60, [R114+0x7400] ;  /* 0x00740000723c783b */ /* 0x000ea40000004200 */
[----:B------:R-:W-:Y:S03]  /*10240*/  MUFU.EX2 R105, R105 ;  /* 0x0000006900697308 */ /* 0x000fe60000000800 */
[C---:B----4-:R-:W-:Y:S05]  /*10250*/  HMMA.16816.F32 R12, R52.reuse, R56, R12 ;  /* 0x00000038340c723c */ /* 0x050fea000000180c */
[----:B------:R-:W-:Y:S01]  /*10260*/  MUFU.EX2 R107, R107 ;  /* 0x0000006b006b7308 */ /* 0x000fe20000000800 */
[----:B------:R-:W-:Y:S01]  /*10270*/  HMMA.16816.F32 R16, R52, R58, R16 ;  /* 0x0000003a3410723c */ /* 0x000fe20000001810 */
[----:B------:R-:W4:Y:S05]  /*10280*/  LDSM.16.MT88.4 R56, [R112+0x7400] ;  /* 0x007400007038783b */ /* 0x000f2a0000004200 */
[C---:B---3--:R-:W-:Y:S01]  /*10290*/  HMMA.16816.F32 R36, R80.reuse, R40, R36 ;  /* 0x000000285024723c */ /* 0x048fe20000001824 */
[----:B------:R-:W-:Y:S05]  /*102a0*/  MUFU.EX2 R106, R106 ;  /* 0x0000006a006a7308 */ /* 0x000fea0000000800 */
[C---:B------:R-:W-:Y:S01]  /*102b0*/  HMMA.16816.F32 R40, R80.reuse, R42, R64 ;  /* 0x0000002a5028723c */ /* 0x040fe20000001840 */
[----:B------:R-:W-:Y:S02]  /*102c0*/  LDSM.16.MT88.4 R64, [R114+0x8800] ;  /* 0x008800007240783b */ /* 0x000fe40000004200 */
[----:B------:R-:W-:Y:S03]  /*102d0*/  MUFU.EX2 R99, R99 ;  /* 0x0000006300637308 */ /* 0x000fe60000000800 */
[C---:B-1----:R-:W-:Y:S05]  /*102e0*/  HMMA.16816.F32 R44, R80.reuse, R48, R44 ;  /* 0x00000030502c723c */ /* 0x042fea000000182c */
[----:B------:R-:W-:Y:S01]  /*102f0*/  MUFU.EX2 R96, R96 ;  /* 0x0000006000607308 */ /* 0x000fe20000000800 */
[----:B------:R-:W-:Y:S01]  /*10300*/  HMMA.16816.F32 R48, R80, R50, R72 ;  /* 0x000000325030723c */ /* 0x000fe20000001848 */
[----:B------:R-:W-:Y:S05]  /*10310*/  LDSM.16.MT88.4 R72, [R112+0x8800] ;  /* 0x008800007048783b */ /* 0x000fea0000004200 */
[C---:B--2---:R-:W-:Y:S01]  /*10320*/  HMMA.16816.F32 R20, R52.reuse, R60, R20 ;  /* 0x0000003c3414723c */ /* 0x044fe20000001814 */
[----:B------:R-:W-:Y:S01]  /*10330*/  FFMA.FTZ R80, R97, UR8, -R144 ;  /* 0x0000000861507c23 */ /* 0x000fe20008010890 */
[----:B------:R-:W-:Y:S04]  /*10340*/  MUFU.EX2 R100, R100 ;  /* 0x0000006400647308 */ /* 0x000fe80000000800 */
[C---:B------:R-:W-:Y:S01]  /*10350*/  HMMA.16816.F32 R24, R52.reuse, R62, R24 ;  /* 0x0000003e3418723c */ /* 0x040fe20000001818 */
[----:B------:R-:W1:Y:S03]  /*10360*/  LDSM.16.MT88.4 R60, [R114+0x8400] ;  /* 0x00840000723c783b */ /* 0x000e660000004200 */
[----:B------:R-:W2:Y:S02]  /*10370*/  MUFU.EX2 R97, R98 ;  /* 0x0000006200617308 */ /* 0x000ea40000000800 */
[C---:B----4-:R-:W-:Y:S06]  /*10380*/  HMMA.16816.F32 R28, R52.reuse, R56, R28 ;  /* 0x00000038341c723c */ /* 0x050fec000000181c */
[----:B------:R-:W-:Y:S01]  /*10390*/  HMMA.16816.F32 R32, R52, R58, R32 ;  /* 0x0000003a3420723c */ /* 0x000fe20000001820 */
[----:B------:R-:W3:Y:S01]  /*103a0*/  LDSM.16.MT88.4 R56, [R112+0x8400] ;  /* 0x008400007038783b */ /* 0x000ee20000004200 */
[----:B------:R-:W-:Y:S01]  /*103b0*/  MUFU.EX2 R102, R102 ;  /* 0x0000006600667308 */ /* 0x000fe20000000800 */
[----:B--2---:R-:W-:-:S07]  /*103c0*/  F2FP.F16.F32.PACK_AB R88, R100, R97 ;  /* 0x000000616458723e */ /* 0x004fce00000000ff */
[----:B------:R-:W2:Y:S08]  /*103d0*/  MUFU.EX2 R135, R135 ;  /* 0x0000008700877308 */ /* 0x000eb00000000800 */
[----:B------:R-:W-:Y:S08]  /*103e0*/  MUFU.EX2 R103, R80 ;  /* 0x0000005000677308 */ /* 0x000ff00000000800 */
[----:B------:R-:W4:Y:S01]  /*103f0*/  MUFU.EX2 R108, R101 ;  /* 0x00000065006c7308 */ /* 0x000f220000000800 */
[----:B--2---:R-:W-:Y:S01]  /*10400*/  F2FP.F16.F32.PACK_AB R90, R135, R102 ;  /* 0x00000066875a723e */ /* 0x004fe200000000ff */
[C---:B-1----:R-:W-:Y:S06]  /*10410*/  HMMA.16816.F32 R36, R52.reuse, R60, R36 ;  /* 0x0000003c3424723c */ /* 0x042fec0000001824 */
[----:B------:R-:W-:Y:S01]  /*10420*/  MUFU.EX2 R134, R134 ;  /* 0x0000008600867308 */ /* 0x000fe20000000800 */
[C---:B------:R-:W-:Y:S01]  /*10430*/  HMMA.16816.F32 R40, R52.reuse, R62, R40 ;  /* 0x0000003e3428723c */ /* 0x040fe20000001828 */
[----:B------:R-:W1:Y:S05]  /*10440*/  LDSM.16.MT88.4 R60, [R114+0x6800] ;  /* 0x00680000723c783b */ /* 0x000e6a0000004200 */
[----:B---3--:R-:W-:Y:S01]  /*10450*/  HMMA.16816.F32 R44, R52, R56, R44 ;  /* 0x00000038342c723c */ /* 0x008fe2000000182c */
[----:B------:R-:W2:Y:S01]  /*10460*/  MUFU.EX2 R131, R131 ;  /* 0x0000008300837308 */ /* 0x000ea20000000800 */
[----:B----4-:R-:W-:-:S04]  /*10470*/  F2FP.F16.F32.PACK_AB R89, R108, R103 ;  /* 0x000000676c59723e */ /* 0x010fc800000000ff */
[----:B------:R-:W-:Y:S01]  /*10480*/  HMMA.16816.F32 R48, R52, R58, R48 ;  /* 0x0000003a3430723c */ /* 0x000fe20000001830 */
[----:B------:R-:W3:Y:S06]  /*10490*/  LDSM.16.MT88.4 R56, [R112+0x6800] ;  /* 0x006800007038783b */ /* 0x000eec0000004200 */
[----:B------:R-:W-:Y:S02]  /*104a0*/  F2FP.F16.F32.PACK_AB R52, R146, R145 ;  /* 0x000000919234723e */ /* 0x000fe400000000ff */
[----:B------:R-:W-:Y:S01]  /*104b0*/  F2FP.F16.F32.PACK_AB R53, R106, R107 ;  /* 0x0000006b6a35723e */ /* 0x000fe200000000ff */
[----:B------:R-:W-:Y:S01]  /*104c0*/  FADD.FTZ R107, R107, R2 ;  /* 0x000000026b6b7221 */ /* 0x000fe20000010000 */
[----:B------:R-:W-:-:S02]  /*104d0*/  F2FP.F16.F32.PACK_AB R54, R105, R104 ;  /* 0x000000686936723e */ /* 0x000fc400000000ff */
[----:B------:R-:W-:Y:S01]  /*104e0*/  F2FP.F16.F32.PACK_AB R55, R96, R99 ;  /* 0x000000636037723e */ /* 0x000fe200000000ff */
[----:B------:R-:W-:Y:S01]  /*104f0*/  FADD.FTZ R106, R106, R107 ;  /* 0x0000006b6a6a7221 */ /* 0x000fe20000010000 */
[----:B--2---:R-:W-:Y:S02]  /*10500*/  F2FP.F16.F32.PACK_AB R91, R131, R134 ;  /* 0x00000086835b723e */ /* 0x004fe400000000ff */
[----:B------:R-:W-:Y:S01]  /*10510*/  MOV R2, R92 ;  /* 0x0000005c00027202 */ /* 0x000fe20000000f00 */
[----:B------:R-:W-:Y:S02]  /*10520*/  FADD.FTZ R99, R99, R106 ;  /* 0x0000006a63637221 */ /* 0x000fe40000010000 */
[----:B------:R-:W-:Y:S02]  /*10530*/  HMMA.16816.F32 R68, R52, R72, R44 ;  /* 0x000000483444723c */ /* 0x000fe4000000182c */
[----:B------:R-:W-:-:S04]  /*10540*/  FADD.FTZ R96, R96, R99 ;  /* 0x0000006360607221 */ /* 0x000fc80000010000 */
[----:B------:R-:W-:Y:S01]  /*10550*/  HMMA.16816.F32 R72, R52, R74, R48 ;  /* 0x0000004a3448723c */ /* 0x000fe20000001830 */
[----:B------:R-:W-:Y:S01]  /*10560*/  LDSM.16.MT88.4 R48, [R114+0x7c00] ;  /* 0x007c00007230783b */ /* 0x000fe20000004200 */
[----:B------:R-:W-:-:S04]  /*10570*/  FADD.FTZ R103, R103, R96 ;  /* 0x0000006067677221 */ /* 0x000fc80000010000 */
[----:B-1----:R-:W-:Y:S01]  /*10580*/  HMMA.16816.F32 R4, R52, R60, R4 ;  /* 0x0000003c3404723c */ /* 0x002fe20000001804 */
[----:B------:R-:W-:-:S04]  /*10590*/  FADD.FTZ R103, R108, R103 ;  /* 0x000000676c677221 */ /* 0x000fc80000010000 */
[----:B------:R-:W-:Y:S01]  /*105a0*/  FADD.FTZ R134, R134, R103 ;  /* 0x0000006786867221 */ /* 0x000fe20000010000 */
[----:B------:R-:W-:Y:S01]  /*105b0*/  HMMA.16816.F32 R8, R52, R62, R8 ;  /* 0x0000003e3408723c */ /* 0x000fe20000001808 */
[----:B------:R-:W1:Y:S02]  /*105c0*/  LDSM.16.MT88.4 R60, [R114+0x7800] ;  /* 0x00780000723c783b */ /* 0x000e640000004200 */
[----:B------:R-:W-:-:S03]  /*105d0*/  FADD.FTZ R133, R131, R134 ;  /* 0x0000008683857221 */ /* 0x000fc60000010000 */
[C---:B---3--:R-:W-:Y:S06]  /*105e0*/  HMMA.16816.F32 R12, R52.reuse, R56, R12 ;  /* 0x00000038340c723c */ /* 0x048fec000000180c */
[----:B------:R-:W-:Y:S01]  /*105f0*/  HMMA.16816.F32 R16, R52, R58, R16 ;  /* 0x0000003a3410723c */ /* 0x000fe20000001810 */
[----:B------:R-:W2:Y:S05]  /*10600*/  LDSM.16.MT88.4 R56, [R112+0x7800] ;  /* 0x007800007038783b */ /* 0x000eaa0000004200 */
[C---:B------:R-:W-:Y:S01]  /*10610*/  HMMA.16816.F32 R80, R88.reuse, R76, R4 ;  /* 0x0000004c5850723c */ /* 0x040fe20000001804 */
[----:B------:R-:W-:Y:S05]  /*10620*/  LDSM.16.MT88.4 R4, [R112+0x8c00] ;  /* 0x008c00007004783b */ /* 0x000fea0000004200 */
[----:B------:R-:W-:Y:S01]  /*10630*/  HMMA.16816.F32 R76, R88, R78, R8 ;  /* 0x0000004e584c723c */ /* 0x000fe20000001808 */
[----:B------:R-:W3:Y:S05]  /*10640*/  LDSM.16.MT88.4 R8, [R114+0x8c00] ;  /* 0x008c00007208783b */ /* 0x000eea0000004200 */
[C---:B-1----:R-:W-:Y:S06]  /*10650*/  HMMA.16816.F32 R20, R52.reuse, R60, R20 ;  /* 0x0000003c3414723c */ /* 0x042fec0000001814 */
[C---:B------:R-:W-:Y:S06]  /*10660*/  HMMA.16816.F32 R24, R52.reuse, R62, R24 ;  /* 0x0000003e3418723c */ /* 0x040fec0000001818 */
[C---:B------:R-:W-:Y:S06]  /*10670*/  HMMA.16816.F32 R60, R52.reuse, R64, R36 ;  /* 0x00000040343c723c */ /* 0x040fec0000001824 */
[C---:B--2---:R-:W-:Y:S06]  /*10680*/  HMMA.16816.F32 R28, R52.reuse, R56, R28 ;  /* 0x00000038341c723c */ /* 0x044fec000000181c */
[C---:B------:R-:W-:Y:S01]  /*10690*/  HMMA.16816.F32 R32, R52.reuse, R58, R32 ;  /* 0x0000003a3420723c */ /* 0x040fe20000001820 */
[----:B------:R-:W1:Y:S05]  /*106a0*/  LDSM.16.MT88.4 R56, [R112+0x7c00] ;  /* 0x007c00007038783b */ /* 0x000e6a0000004200 */
[----:B------:R-:W-:Y:S01]  /*106b0*/  HMMA.16816.F32 R64, R52, R66, R40 ;  /* 0x000000423440723c */ /* 0x000fe20000001828 */
[----:B------:R-:W2:Y:S05]  /*106c0*/  LDSM.16.MT88.4 R40, [R112+0x6c00] ;  /* 0x006c00007028783b */ /* 0x000eaa0000004200 */
[C---:B---3--:R-:W-:Y:S06]  /*106d0*/  HMMA.16816.F32 R60, R88.reuse, R8, R60 ;  /* 0x00000008583c723c */ /* 0x048fec000000183c */
        /* <DEDUP_REMOVED lines=8> */
[----:B------:R-:W-:Y:S01]  /*10760*/  HMMA.16816.F32 R68, R88, R4, R68 ;  /* 0x000000045844723c */ /* 0x000fe20000001844 */
[----:B------:R-:W-:Y:S02]  /*10770*/  MOV R0, R87 ;  /* 0x0000005700007202 */ /* 0x000fe40000000f00 */
[----:B------:R-:W-:-:S03]  /*10780*/  FADD.FTZ R97, R100, R97 ;  /* 0x0000006164617221 */ /* 0x000fc60000010000 */
[----:B-1----:R-:W-:Y:S01]  /*10790*/  HMMA.16816.F32 R52, R88, R56, R28 ;  /* 0x000000385834723c */ /* 0x002fe2000000181c */
[----:B------:R-:W-:-:S04]  /*107a0*/  FADD.FTZ R102, R102, R97 ;  /* 0x0000006166667221 */ /* 0x000fc80000010000 */
[----:B------:R-:W-:Y:S01]  /*107b0*/  FADD.FTZ R136, R135, R102 ;  /* 0x0000006687887221 */ /* 0x000fe20000010000 */
[C---:B--2---:R-:W-:Y:S06]  /*107c0*/  HMMA.16816.F32 R36, R88.reuse, R40, R12 ;  /* 0x000000285824723c */ /* 0x044fec000000180c */
[C---:B------:R-:W-:Y:S06]  /*107d0*/  HMMA.16816.F32 R40, R88.reuse, R42, R16 ;  /* 0x0000002a5828723c */ /* 0x040fec0000001810 */
[C---:B------:R-:W-:Y:S06]  /*107e0*/  HMMA.16816.F32 R56, R88.reuse, R58, R32 ;  /* 0x0000003a5838723c */ /* 0x040fec0000001820 */
[----:B------:R-:W-:-:S15]  /*107f0*/  HMMA.16816.F32 R72, R88, R6, R72 ;  /* 0x000000065848723c */ /* 0x000fde0000001848 */
[----:B------:R-:W-:-:S09]  /*10800*/  NOP ;  /* 0x0000000000007918 */ /* 0x000fd20000000000 */
.L_x_5412:
        /* <DEDUP_REMOVED lines=13> */
.L_x_5422:
        /* <DEDUP_REMOVED lines=71> */
.L_x_5419:
        /* <DEDUP_REMOVED lines=192> */
.L_x_5421:
[----:B------:R-:W1:Y:S01]  /*11950*/  LDC.64 R90, c[0x0][0x248] ;  /* 0x00009200ff5a7b82 */ /* 0x000e620000000a00 */
[C---:B------:R-:W-:Y:S04]  /*11960*/  LEA R96, P1, R94.reuse, R126, 0x1 ;  /* 0x0000007e5e607211 */ /* 0x040fe800078208ff */
[----:B------:R-:W-:Y:S05]  /*11970*/  LEA.HI.X R97, R94, R125, R93, 0x1, P1 ;  /* 0x0000007d5e617211 */ /* 0x000fea00008f0c5d */
[----:B------:R-:W-:Y:S01]  /*11980*/  @!PT LDS RZ, [RZ] ;  /* 0x00000000fffff984 */ /* 0x000fe20000000800 */
[----:B------:R-:W-:Y:S01]  /*11990*/  @!PT LDS RZ, [RZ] ;  /* 0x00000000fffff984 */ /* 0x000fe20000000800 */
[----:B------:R-:W-:Y:S01]  /*119a0*/  @!PT LDS RZ, [RZ] ;  /* 0x00000000fffff984 */ /* 0x000fe20000000800 */
[----:B------:R2:W-:Y:S04]  /*119b0*/  @P6 LDGSTS.E.BYPASS.LTC128B.128 [R127+0x3000], desc[UR6][R96.64] ;  /* 0x03000000607f6fae */ /* 0x0005e8000b901d46 */
[----:B------:R2:W-:Y:S04]  /*119c0*/  @!P6 STS [R127+0x3000], RZ ;  /* 0x003000ff7f00e388 */ /* 0x0005e80000000800 */
[----:B------:R2:W-:Y:S04]  /*119d0*/  @!P6 STS [R127+0x3004], RZ ;  /* 0x003004ff7f00e388 */ /* 0x0005e80000000800 */
[----:B------:R2:W-:Y:S01]  /*119e0*/  @!P6 STS.64 [R127+0x3008], RZ ;  /* 0x003008ff7f00e388 */ /* 0x0005e20000000a00 */
[C---:B-1----:R-:W-:Y:S03]  /*119f0*/  @P6 LEA R98, P2, R90.reuse, R96, 0x6 ;  /* 0x000000605a626211 */ /* 0x042fe600078430ff */
[----:B------:R-:W-:Y:S01]  /*11a00*/  @!PT LDS RZ, [RZ] ;  /* 0x00000000fffff984 */ /* 0x000fe20000000800 */
[----:B------:R-:W-:Y:S01]  /*11a10*/  @!PT LDS RZ, [RZ] ;  /* 0x00000000fffff984 */ /* 0x000fe20000000800 */
[----:B------:R-:W-:Y:S01]  /*11a20*/  @!PT LDS RZ, [RZ] ;  /* 0x00000000fffff984 */ /* 0x000fe20000000800 */
[----:B------:R2:W-:Y:S01]  /*11a30*/  @P5 LDGSTS.E.BYPASS.LTC128B.128 [R127+0x4000], desc[UR6][R96.64+0x40] ;  /* 0x04000040607f5fae */ /* 0x0005e2000b901d46 */
[C---:B------:R-:W-:Y:S02]  /*11a40*/  LEA R0, P0, R90.reuse, R94, 0x5 ;  /* 0x0000005e5a007211 */ /* 0x040fe400078028ff */
[--C-:B------:R-:W-:Y:S01]  /*11a50*/  @P6 LEA.HI.X R99, R90, R97, R91.reuse, 0x6, P2 ;  /* 0x000000615a636211 */ /* 0x100fe200010f345b */
[----:B------:R2:W-:Y:S01]  /*11a60*/  @!P5 STS.128 [R127+0x4000], RZ ;  /* 0x004000ff7f00d388 */ /* 0x0005e20000000c00 */
[-C--:B------:R-:W-:Y:S02]  /*11a70*/  @P5 LEA R94, P1, R0, R126.reuse, 0x1 ;  /* 0x0000007e005e5211 */ /* 0x080fe400078208ff */
[----:B------:R-:W-:Y:S01]  /*11a80*/  LEA.HI.X R93, R90, R93, R91, 0x5, P0 ;  /* 0x0000005d5a5d7211 */ /* 0x000fe200000f2c5b */
[----:B------:R-:W-:Y:S01]  /*11a90*/  @!PT LDS RZ, [RZ] ;  /* 0x00000000fffff984 */ /* 0x000fe20000000800 */
[----:B------:R-:W-:Y:S01]  /*11aa0*/  @!PT LDS RZ, [RZ] ;  /* 0x00000000fffff984 */ /* 0x000fe20000000800 */
[----:B------:R-:W-:Y:S01]  /*11ab0*/  @!PT LDS RZ, [RZ] ;  /* 0x00000000fffff984 */ /* 0x000fe20000000800 */
[----:B------:R2:W-:Y:S01]  /*11ac0*/  @P4 LDGSTS.E.BYPASS.LTC128B.128 [R127+0x5000], desc[UR6][R96.64+0x80] ;  /* 0x05000080607f4fae */ /* 0x0005e2000b901d46 */
[C---:B------:R-:W-:Y:S01]  /*11ad0*/  @P4 LEA R92, P0, R0.reuse, R126, 0x1 ;  /* 0x0000007e005c4211 */ /* 0x040fe200078008ff */
[----:B------:R-:W-:Y:S01]  /*11ae0*/  IMAD.MOV.U32 R126, RZ, RZ, R96 ;  /* 0x000000ffff7e7224 */ /* 0x000fe200078e0060 */
[CCC-:B------:R-:W-:Y:S01]  /*11af0*/  @P5 LEA.HI.X R95, R0.reuse, R125.reuse, R93.reuse, 0x1, P1 ;  /* 0x0000007d005f5211 */ /* 0x1c0fe200008f0c5d */
[----:B------:R2:W-:Y:S01]  /*11b00*/  @!P4 STS.128 [R127+0x5000], RZ ;  /* 0x005000ff7f00c388 */ /* 0x0005e20000000c00 */
[----:B------:R-:W-:Y:S01]  /*11b10*/  @P4 LEA.HI.X R93, R0, R125, R93, 0x1, P0 ;  /* 0x0000007d005d4211 */ /* 0x000fe200000f0c5d */
[----:B------:R-:W-:Y:S02]  /*11b20*/  IMAD.MOV.U32 R125, RZ, RZ, R97 ;  /* 0x000000ffff7d7224 */ /* 0x000fe400078e0061 */
        /* <DEDUP_REMOVED lines=16> */
.L_x_5420:
[----:B--2---:R-:W-:Y:S04]  /*11c30*/  IADD3 R92, R130, -0x1, RZ ;  /* 0xffffffff825c7810 */ /* 0x004fe80007ffe0ff */
        /* <DEDUP_REMOVED lines=14> */
[C---:B------:R-:W-:Y:S01]  /*11d20*/  IADD3 R86, R0.reuse, 0x19, RZ ;  /* 0x0000001900567810 */ /* 0x040fe20007ffe0ff */
[C---:B------:R-:W-:Y:S01]  /*11d30*/  FFMA.FTZ R8, R3.reuse, R93, R8 ;  /* 0x0000005d03087223 */ /* 0x040fe20000010008 */
[C---:B------:R-:W-:Y:S01]  /*11d40*/  IADD3 R93, R0.reuse, 0x18, RZ ;  /* 0x00000018005d7810 */ /* 0x040fe20007ffe0ff */
[CC--:B------:R-:W-:Y:S01]  /*11d50*/  FFMA.FTZ R14, R3.reuse, R91.reuse, R14 ;  /* 0x0000005b030e7223 */ /* 0x0c0fe2000001000e */
[----:B------:R-:W-:Y:S01]  /*11d60*/  I2FP.F32.S32 R2, R2 ;  /* 0x0000000200027245 */ /* 0x000fe20000201400 */
[C---:B------:R-:W-:Y:S01]  /*11d70*/  FFMA.FTZ R12, R3.reuse, R91, R12 ;  /* 0x0000005b030c7223 */ /* 0x040fe2000001000c */
[----:B------:R-:W-:Y:S02]  /*11d80*/  I2FP.F32.S32 R86, R86 ;  /* 0x0000005600567245 */ /* 0x000fe40000201400 */
[----:B------:R-:W-:Y:S01]  /*11d90*/  IADD3 R91, R0, 0x20, RZ ;  /* 0x00000020005b7810 */ /* 0x000fe20007ffe0ff */
[C---:B------:R-:W-:Y:S01]  /*11da0*/  FFMA.FTZ R7, R3.reuse, R2, R7 ;  /* 0x0000000203077223 */ /* 0x040fe20000010007 */
[----:B------:R-:W-:Y:S01]  /*11db0*/  I2FP.F32.S32 R93, R93 ;  /* 0x0000005d005d7245 */ /* 0x000fe20000201400 */
[CC--:B------:R-:W-:Y:S01]  /*11dc0*/  FFMA.FTZ R19, R3.reuse, R86.reuse, R19 ;  /* 0x0000005603137223 */ /* 0x0c0fe20000010013 */
[----:B------:R-:W-:Y:S01]  /*11dd0*/  I2FP.F32.S32 R91, R91 ;  /* 0x0000005b005b7245 */ /* 0x000fe20000201400 */
[C---:B------:R-:W-:Y:S01]  /*11de0*/  FFMA.FTZ R17, R3.reuse, R86, R17 ;  /* 0x0000005603117223 */ /* 0x040fe20000010011 */
[----:B------:R-:W-:Y:S01]  /*11df0*/  FMNMX.FTZ R88, R6, R89, !PT ;  /* 0x0000005906587209 */ /* 0x000fe20007810000 */
[C---:B------:R-:W-:Y:S01]  /*11e00*/  FFMA.FTZ R5, R3.reuse, R2, R5 ;  /* 0x0000000203057223 */ /* 0x040fe20000010005 */
[----:B------:R-:W-:Y:S01]  /*11e10*/  FMNMX.FTZ R86, R4, R87, !PT ;  /* 0x0000005704567209 */ /* 0x000fe20007810000 */
[CC--:B------:R-:W-:Y:S01]  /*11e20*/  FFMA.FTZ R18, R3.reuse, R93.reuse, R18 ;  /* 0x0000005d03127223 */ /* 0x0c0fe20000010012 */
[----:B------:R-:W-:Y:S01]  /*11e30*/  FFMA.FTZ R16, R3, R93, R16 ;  /* 0x0000005d03107223 */ /* 0x000fe20000010010 */
[----:B------:R-:W-:Y:S01]  /*11e40*/  FMNMX.FTZ R93, R7, R88, !PT ;  /* 0x00000058075d7209 */ /* 0x000fe20007810000 */
[CC--:B------:R-:W-:Y:S01]  /*11e50*/  FFMA.FTZ R22, R3.reuse, R91.reuse, R22 ;  /* 0x0000005b03167223 */ /* 0x0c0fe20000010016 */
[----:B------:R-:W-:Y:S01]  /*11e60*/  IADD3 R2, R0, 0x11, RZ ;  /* 0x0000001100027810 */ /* 0x000fe20007ffe0ff */
[----:B------:R-:W-:Y:S01]  /*11e70*/  FFMA.FTZ R20, R3, R91, R20 ;  /* 0x0000005b03147223 */ /* 0x000fe20000010014 */
[----:B------:R-:W-:Y:S02]  /*11e80*/  FMNMX.FTZ R91, R5, R86, !PT ;  /* 0x00000056055b7209 */ /* 0x000fe40007810000 */
[----:B------:R-:W-:Y:S02]  /*11e90*/  FMNMX.FTZ R88, R10, R93, !PT ;  /* 0x0000005d0a587209 */ /* 0x000fe40007810000 */
[----:B------:R-:W-:Y:S02]  /*11ea0*/  I2FP.F32.S32 R2, R2 ;  /* 0x0000000200027245 */ /* 0x000fe40000201400 */
[----:B------:R-:W-:Y:S02]  /*11eb0*/  FMNMX.FTZ R86, R8, R91, !PT ;  /* 0x0000005b08567209 */ /* 0x000fe40007810000 */
[C---:B------:R-:W-:Y:S01]  /*11ec0*/  IADD3 R90, R0.reuse, 0x28, RZ ;  /* 0x00000028005a7810 */ /* 0x040fe20007ffe0ff */
[----:B------:R-:W-:Y:S01]  /*11ed0*/  FFMA.FTZ R15, R3, R2, R15 ;  /* 0x00000002030f7223 */ /* 0x000fe2000001000f */
[----:B------:R-:W-:Y:S01]  /*11ee0*/  FMNMX.FTZ R91, R11, R88, !PT ;  /* 0x000000580b5b7209 */ /* 0x000fe20007810000 */
[----:B------:R-:W-:Y:S01]  /*11ef0*/  FFMA.FTZ R13, R3, R2, R13 ;  /* 0x00000002030d7223 */ /* 0x000fe2000001000d */
        /* <DEDUP_REMOVED lines=66> */
[----:B------:R-:W-:Y:S01]  /*12320*/  FMUL.FTZ R88, R86, UR4 ;  /* 0x0000000456587c20 */ /* 0x000fe20008410000 */
[----:B------:R-:W1:Y:S02]  /*12330*/  MUFU.EX2 R87, R89 ;  /* 0x0000005900577308 */ /* 0x000e640000000800 */
[----:B------:R-:W-:Y:S02]  /*12340*/  FSEL R105, R105, RZ, P0 ;  /* 0x000000ff69697208 */ /* 0x000fe40000000000 */
[----:B------:R-:W-:Y:S03]  /*12350*/  FSETP.NEU.FTZ.AND P0, PT, R2, -INF , PT ;  /* 0xff8000000200780b */ /* 0x000fe60003f1d000 */
[--C-:B------:R-:W-:Y:S03]  /*12360*/  FFMA.FTZ R95, R10, UR4, -R105.reuse ;  /* 0x000000040a5f7c23 */ /* 0x100fe60008010869 */
[----:B------:R2:W3:Y:S01]  /*12370*/  MUFU.EX2 R86, R88 ;  /* 0x0000005800567308 */ /* 0x0004e20000000800 */
        /* <DEDUP_REMOVED lines=8> */
[C---:B-1----:R-:W-:Y:S01]  /*12400*/  FMUL.FTZ R8, R87.reuse, R76 ;  /* 0x0000004c57087220 */ /* 0x042fe20000410000 */
[----:B------:R-:W-:Y:S01]  /*12410*/  FMUL.FTZ R9, R87, R77 ;  /* 0x0000004d57097220 */ /* 0x000fe20000410000 */
[--C-:B------:R-:W-:Y:S01]  /*12420*/  FFMA.FTZ R97, R5, UR4, -R99.reuse ;  /* 0x0000000405617c23 */ /* 0x100fe20008010863 */
[----:B------:R-:W-:Y:S01]  /*12430*/  MUFU.EX2 R101, R101 ;  /* 0x0000006500657308 */ /* 0x000fe20000000800 */
[C---:B------:R-:W-:Y:S01]  /*12440*/  FMUL.FTZ R4, R87.reuse, R80 ;  /* 0x0000005057047220 */ /* 0x040fe20000410000 */
[C---:B------:R-:W-:Y:S01]  /*12450*/  FMUL.FTZ R5, R87.reuse, R81 ;  /* 0x0000005157057220 */ /* 0x040fe20000410000 */
[C---:B------:R-:W-:Y:S01]  /*12460*/  FMUL.FTZ R36, R87.reuse, R36 ;  /* 0x0000002457247220 */ /* 0x040fe20000410000 */
[C---:B------:R-:W-:Y:S01]  /*12470*/  FMUL.FTZ R37, R87.reuse, R37 ;  /* 0x0000002557257220 */ /* 0x040fe20000410000 */
[----:B--2---:R-:W1:Y:S01]  /*12480*/  LDSM.16.MT88.4 R88, [R114+0x6000] ;  /* 0x006000007258783b */ /* 0x004e620000004200 */
[C---:B---3--:R-:W-:Y:S01]  /*12490*/  FMUL.FTZ R10, R86.reuse, R78 ;  /* 0x0000004e560a7220 */ /* 0x048fe20000410000 */
[C---:B------:R-:W-:Y:S03]  /*124a0*/  FMUL.FTZ R11, R86.reuse, R79 ;  /* 0x0000004f560b7220 */ /* 0x040fe60000410000 */
[----:B------:R-:W2:Y:S01]  /*124b0*/  MUFU.EX2 R98, R98 ;  /* 0x0000006200627308 */ /* 0x000ea20000000800 */
[C---:B------:R-:W-:Y:S01]  /*124c0*/  FMUL.FTZ R6, R86.reuse, R82 ;  /* 0x0000005256067220 */ /* 0x040fe20000410000 */
[C---:B------:R-:W-:Y:S01]  /*124d0*/  FMUL.FTZ R7, R86.reuse, R83 ;  /* 0x0000005356077220 */ /* 0x040fe20000410000 */
[C---:B------:R-:W-:Y:S01]  /*124e0*/  FMUL.FTZ R38, R86.reuse, R38 ;  /* 0x0000002656267220 */ /* 0x040fe20000410000 */
[C---:B------:R-:W-:Y:S01]  /*124f0*/  FMUL.FTZ R39, R86.reuse, R39 ;  /* 0x0000002756277220 */ /* 0x040fe20000410000 */
[----:B------:R-:W3:Y:S01]  /*12500*/  LDSM.16.MT88.4 R76, [R112+0x6000] ;  /* 0x00600000704c783b */ /* 0x000ee20000004200 */
        /* <DEDUP_REMOVED lines=41> */
[----:B------:R-:W-:Y:S03]  /*127a0*/  FMUL.FTZ R72, R87, R72 ;  /* 0x0000004857487220 */ /* 0x000fe60000410000 */
[----:B------:R-:W4:Y:S01]  /*127b0*/  MUFU.EX2 R93, R93 ;  /* 0x0000005d005d7308 */ /* 0x000f220000000800 */
[----:B--2---:R-:W-:Y:S01]  /*127c0*/  F2FP.F16.F32.PACK_AB R80, R97, R104 ;  /* 0x000000686150723e */ /* 0x004fe200000000ff */
[----:B------:R-:W-:Y:S01]  /*127d0*/  FMUL.FTZ R73, R87, R73 ;  /* 0x0000004957497220 */ /* 0x000fe20000410000 */
        /* <DEDUP_REMOVED lines=8> */
[--C-:B------:R-:W-:Y:S01]  /*12860*/  FFMA.FTZ R110, R20, UR4, -R99.reuse ;  /* 0x00000004146e7c23 */ /* 0x100fe20008010863 */
[--C-:B------:R-:W-:Y:S01]  /*12870*/  FFMA.FTZ R139, R21, UR4, -R99.reuse ;  /* 0x00000004158b7c23 */ /* 0x100fe20008010863 */
[----:B------:R-:W-:Y:S01]  /*12880*/  FFMA.FTZ R138, R24, UR4, -R99 ;  /* 0x00000004188a7c23 */ /* 0x000fe20008010863 */
[----:B------:R-:W-:Y:S01]  /*12890*/  LDSM.16.MT88.4 R20, [R112+0x6800] ;  /* 0x006800007014783b */ /* 0x000fe20000004200 */
[----:B------:R-:W-:Y:S03]  /*128a0*/  FFMA.FTZ R24, R30, UR4, -R105 ;  /* 0x000000041e187c23 */ /* 0x000fe60008010869 */
[----:B------:R-:W-:Y:S01]  /*128b0*/  MUFU.EX2 R102, R102 ;  /* 0x0000006600667308 */ /* 0x000fe20000000800 */
[----:B----4-:R-:W-:Y:S01]  /*128c0*/  F2FP.F16.F32.PACK_AB R82, R93, R96 ;  /* 0x000000605d52723e */ /* 0x010fe200000000ff */
[--C-:B------:R-:W-:Y:S01]  /*128d0*/  FFMA.FTZ R137, R25, UR4, -R99.reuse ;  /* 0x0000000419897c23 */ /* 0x100fe20008010863 */
[----:B------:R-:W-:Y:S01]  /*128e0*/  FFMA.FTZ R25, R28, UR4, -R99 ;  /* 0x000000041c197c23 */ /* 0x000fe20008010863 */
[----:B------:R-:W-:Y:S01]  /*128f0*/  FFMA.FTZ R30, R34, UR4, -R105 ;  /* 0x00000004221e7c23 */ /* 0x000fe20008010869 */
[----:B------:R-:W-:Y:S01]  /*12900*/  FFMA.FTZ R28, R32, UR4, -R99 ;  /* 0x00000004201c7c23 */ /* 0x000fe20008010863 */
[----:B------:R-:W-:Y:S01]  /*12910*/  FFMA.FTZ R31, R31, UR4, -R105 ;  /* 0x000000041f1f7c23 */ /* 0x000fe20008010869 */
[----:B------:R-:W-:Y:S01]  /*12920*/  FFMA.FTZ R29, R29, UR4, -R99 ;  /* 0x000000041d1d7c23 */ /* 0x000fe20008010863 */
[C---:B-1----:R-:W-:Y:S02]  /*12930*/  HMMA.16816.F32 R4, R80.reuse, R88, R4 ;  /* 0x000000585004723c */ /* 0x042fe40000001804 */
[----:B------:R-:W-:Y:S03]  /*12940*/  MUFU.EX2 R34, R24 ;  /* 0x0000001800227308 */ /* 0x000fe60000000800 */
[----:B------:R-:W-:Y:S01]  /*12950*/  FFMA.FTZ R101, R86, R133, R101 ;  /* 0x0000008556657223 */ /* 0x000fe20000010065 */
[C---:B------:R-:W-:Y:S06]  /*12960*/  HMMA.16816.F32 R8, R80.reuse, R90, R8 ;  /* 0x0000005a5008723c */ /* 0x040fec0000001808 */
[----:B------:R1:W-:Y:S01]  /*12970*/  MUFU.EX2 R32, R25 ;  /* 0x0000001900207308 */ /* 0x0003e20000000800 */
[----:B------:R-:W-:Y:S01]  /*12980*/  ISETP.GT.AND P0, PT, R130, 0x1, PT ;  /* 0x000000018200780c */ /* 0x000fe20003f04270 */
[--C-:B------:R-:W-:Y:S01]  /*12990*/  FFMA.FTZ R88, R18, UR4, -R105.reuse ;  /* 0x0000000412587c23 */ /* 0x100fe20008010869 */
[C---:B---3--:R-:W-:Y:S03]  /*129a0*/  HMMA.16816.F32 R36, R80.reuse, R76, R36 ;  /* 0x0000004c5024723c */ /* 0x048fe60000001824 */
[--C-:B------:R-:W-:Y:S03]  /*129b0*/  FFMA.FTZ R89, R19, UR4, -R105.reuse ;  /* 0x0000000413597c23 */ /* 0x100fe60008010869 */
[C---:B------:R-:W-:Y:S01]  /*129c0*/  HMMA.16816.F32 R40, R80.reuse, R78, R40 ;  /* 0x0000004e5028723c */ /* 0x040fe20000001828 */
[----:B------:R-:W2:Y:S01]  /*129d0*/  LDSM.16.MT88.4 R76, [R114+0x7000] ;  /* 0x00700000724c783b */ /* 0x000ea20000004200 */
[----:B------:R-:W-:Y:S03]  /*129e0*/  MUFU.EX2 R88, R88 ;  /* 0x0000005800587308 */ /* 0x000fe60000000800 */
[----:B------:R-:W-:Y:S01]  /*129f0*/  FFMA.FTZ R90, R15, UR4, -R105 ;  /* 0x000000040f5a7c23 */ /* 0x000fe20008010869 */
[----:B------:R-:W-:Y:S01]  /*12a00*/  FFMA.FTZ R91, R12, UR4, -R99 ;  /* 0x000000040c5b7c23 */ /* 0x000fe20008010863 */
[----:B------:R-:W-:Y:S01]  /*12a10*/  FFMA.FTZ R105, R35, UR4, -R105 ;  /* 0x0000000423697c23 */ /* 0x000fe20008010869 */
[----:B------:R-:W-:Y:S01]  /*12a20*/  FFMA.FTZ R99, R33, UR4, -R99 ;  /* 0x0000000421637c23 */ /* 0x000fe20008010863 */
[----:B------:R-:W-:Y:S03]  /*12a30*/  LDSM.16.MT88.4 R16, [R112+0x6400] ;  /* 0x006400007010783b */ /* 0x000fe60000004200 */
[----:B------:R-:W3:Y:S01]  /*12a40*/  MUFU.EX2 R89, R89 ;  /* 0x0000005900597308 */ /* 0x000ee20000000800 */
[----:B------:R-:W-:Y:S01]  /*12a50*/  FFMA.FTZ R104, R87, R136, R104 ;  /* 0x0000008857687223 */ /* 0x000fe20000010068 */
[----:B------:R-:W-:Y:S01]  /*12a60*/  FADD.FTZ R98, R98, R101 ;  /* 0x0000006562627221 */ /* 0x000fe20000010000 */
[----:B------:R-:W-:Y:S02]  /*12a70*/  MOV R130, R92 ;  /* 0x0000005c00827202 */ /* 0x000fe40000000f00 */
[----:B------:R-:W-:Y:S01]  /*12a80*/  FADD.FTZ R97, R97, R104 ;  /* 0x0000006861617221 */ /* 0x000fe20000010000 */
[----:B------:R-:W-:Y:S01]  /*12a90*/  FADD.FTZ R95, R95, R98 ;  /* 0x000000625f5f7221 */ /* 0x000fe20000010000 */
[----:B-1----:R-:W-:Y:S03]  /*12aa0*/  LDSM.16.MT88.4 R24, [R114+0x7c00] ;  /* 0x007c00007218783b */ /* 0x002fe60000004200 */
[----:B------:R-:W1:Y:S01]  /*12ab0*/  MUFU.EX2 R90, R90 ;  /* 0x0000005a005a7308 */ /* 0x000e620000000800 */
[----:B------:R-:W-:Y:S01]  /*12ac0*/  FADD.FTZ R86, R96, R97 ;  /* 0x0000006160567221 */ /* 0x000fe20000010000 */
[----:B------:R-:W-:Y:S01]  /*12ad0*/  FADD.FTZ R94, R94, R95 ;  /* 0x0000005f5e5e7221 */ /* 0x000fe20000010000 */
[----:B------:R-:W-:Y:S02]  /*12ae0*/  MOV R87, R2 ;  /* 0x0000000200577202 */ /* 0x000fe40000000f00 */
[----:B------:R-:W-:Y:S05]  /*12af0*/  FADD.FTZ R86, R93, R86 ;  /* 0x000000565d567221 */ /* 0x000fea0000010000 */
[----:B------:R-:W4:Y:S01]  /*12b00*/  MUFU.EX2 R91, R91 ;  /* 0x0000005b005b7308 */ /* 0x000f220000000800 */
[----:B---3--:R-:W-:Y:S09]  /*12b10*/  F2FP.F16.F32.PACK_AB R15, R89, R88 ;  /* 0x00000058590f723e */ /* 0x008ff200000000ff */
[----:B------:R-:W-:Y:S01]  /*12b20*/  MUFU.EX2 R103, R103 ;  /* 0x0000006700677308 */ /* 0x000fe20000000800 */
[C---:B-1----:R-:W-:Y:S01]  /*12b30*/  F2FP.F16.F32.PACK_AB R13, R90.reuse, R107 ;  /* 0x0000006b5a0d723e */ /* 0x042fe200000000ff */
[----:B------:R-:W-:Y:S04]  /*12b40*/  FADD.FTZ R107, R107, R94 ;  /* 0x0000005e6b6b7221 */ /* 0x000fe80000010000 */
[----:B------:R-:W-:Y:S01]  /*12b50*/  FADD.FTZ R107, R90, R107 ;  /* 0x0000006b5a6b7221 */ /* 0x000fe20000010000 */
[C---:B--2---:R-:W-:Y:S03]  /*12b60*/  HMMA.16816.F32 R44, R80.reuse, R76, R44 ;  /* 0x0000004c502c723c */ /* 0x044fe6000000182c */
[----:B------:R-:W1:Y:S01]  /*12b70*/  MUFU.EX2 R100, R100 ;  /* 0x0000006400647308 */ /* 0x000e620000000800 */
[----:B----4-:R-:W-:Y:S01]  /*12b80*/  F2FP.F16.F32.PACK_AB R12, R102, R91 ;  /* 0x0000005b660c723e */ /* 0x010fe200000000ff */
[----:B------:R-:W-:Y:S01]  /*12b90*/  FADD.FTZ R91, R91, R86 ;  /* 0x000000565b5b7221 */ /* 0x000fe20000010000 */
[----:B------:R-:W-:Y:S01]  /*12ba0*/  FADD.FTZ R88, R88, R107 ;  /* 0x0000006b58587221 */ /* 0x000fe20000010000 */
[C---:B------:R-:W-:Y:S01]  /*12bb0*/  HMMA.16816.F32 R48, R80.reuse, R78, R48 ;  /* 0x0000004e5030723c */ /* 0x040fe20000001830 */
[----:B------:R-:W2:Y:S05]  /*12bc0*/  LDSM.16.MT88.4 R76, [R112+0x7000] ;  /* 0x00700000704c783b */ /* 0x000eaa0000004200 */
[----:B------:R-:W-:Y:S01]  /*12bd0*/  MUFU.EX2 R111, R111 ;  /* 0x0000006f006f7308 */ /* 0x000fe20000000800 */
[----:B------:R-:W-:Y:S01]  /*12be0*/  FADD.FTZ R102, R102, R91 ;  /* 0x0000005b66667221 */ /* 0x000fe20000010000 */
[----:B------:R-:W-:Y:S03]  /*12bf0*/  FADD.FTZ R88, R89, R88 ;  /* 0x0000005859587221 */ /* 0x000fe60000010000 */
[----:B------:R-:W-:Y:S05]  /*12c00*/  MOV R89, R0 ;  /* 0x0000000000597202 */ /* 0x000fea0000000f00 */
[----:B------:R-:W3:Y:S01]  /*12c10*/  MUFU.EX2 R108, R108 ;  /* 0x0000006c006c7308 */ /* 0x000ee20000000800 */
[C---:B-1----:R-:W-:Y:S01]  /*12c20*/  F2FP.F16.F32.PACK_AB R14, R100.reuse, R103 ;  /* 0x00000067640e723e */ /* 0x042fe200000000ff */
[----:B------:R-:W-:Y:S04]  /*12c30*/  FADD.FTZ R103, R103, R102 ;  /* 0x0000006667677221 */ /* 0x000fe80000010000 */
[----:B------:R-:W-:Y:S04]  /*12c40*/  FADD.FTZ R103, R100, R103 ;  /* 0x0000006764677221 */ /* 0x000fe80000010000 */
[----:B------:R-:W-:Y:S10]  /*12c50*/  MUFU.EX2 R106, R106 ;  /* 0x0000006a006a7308 */ /* 0x000ff40000000800 */
[----:B------:R-:W1:Y:S10]  /*12c60*/  MUFU.EX2 R109, R109 ;  /* 0x0000006d006d7308 */ /* 0x000e740000000800 */
[----:B------:R-:W-:Y:S01]  /*12c70*/  MUFU.EX2 R110, R110 ;  /* 0x0000006e006e7308 */ /* 0x000fe20000000800 */
[C---:B--2---:R-:W-:Y:S09]  /*12c80*/  HMMA.16816.F32 R52, R80.reuse, R76, R52 ;  /* 0x0000004c5034723c */ /* 0x044ff20000001834 */
[----:B------:R-:W2:Y:S01]  /*12c90*/  MUFU.EX2 R139, R139 ;  /* 0x0000008b008b7308 */ /* 0x000ea20000000800 */
[C---:B------:R-:W-:Y:S01]  /*12ca0*/  HMMA.16816.F32 R56, R80.reuse, R78, R56 ;  /* 0x0000004e5038723c */ /* 0x040fe20000001838 */
[----:B------:R-:W4:Y:S08]  /*12cb0*/  LDSM.16.MT88.4 R76, [R114+0x8000] ;  /* 0x00800000724c783b */ /* 0x000f300000004200 */
[----:B------:R-:W-:Y:S10]  /*12cc0*/  MUFU.EX2 R138, R138 ;  /* 0x0000008a008a7308 */ /* 0x000ff40000000800 */
[----:B------:R-:W5:Y:S10]  /*12cd0*/  MUFU.EX2 R137, R137 ;  /* 0x0000008900897308 */ /* 0x000f740000000800 */
[----:B------:R-:W5:Y:S10]  /*12ce0*/  MUFU.EX2 R31, R31 ;  /* 0x0000001f001f7308 */ /* 0x000f740000000800 */
[----:B------:R-:W-:Y:S10]  /*12cf0*/  MUFU.EX2 R30, R30 ;  /* 0x0000001e001e7308 */ /* 0x000ff40000000800 */
[----:B------:R-:W5:Y:S01]  /*12d00*/  MUFU.EX2 R105, R105 ;  /* 0x0000006900697308 */ /* 0x000f620000000800 */
[C---:B----4-:R-:W-:Y:S09]  /*12d10*/  HMMA.16816.F32 R60, R80.reuse, R76, R60 ;  /* 0x0000004c503c723c */ /* 0x050ff2000000183c */
[----:B------:R-:W4:Y:S01]  /*12d20*/  MUFU.EX2 R29, R29 ;  /* 0x0000001d001d7308 */ /* 0x000f220000000800 */
[C---:B------:R-:W-:Y:S01]  /*12d30*/  HMMA.16816.F32 R64, R80.reuse, R78, R64 ;  /* 0x0000004e5040723c */ /* 0x040fe20000001840 */
[----:B------:R-:W3:Y:S08]  /*12d40*/  LDSM.16.MT88.4 R76, [R112+0x8000] ;  /* 0x00800000704c783b */ /* 0x000ef00000004200 */
[----:B------:R-:W-:Y:S10]  /*12d50*/  MUFU.EX2 R28, R28 ;  /* 0x0000001c001c7308 */ /* 0x000ff40000000800 */
[----:B------:R-:W4:Y:S01]  /*12d60*/  MUFU.EX2 R99, R99 ;  /* 0x0000006300637308 */ /* 0x000f220000000800 */
[C---:B---3--:R-:W-:Y:S06]  /*12d70*/  HMMA.16816.F32 R68, R80.reuse, R76, R68 ;  /* 0x0000004c5044723c */ /* 0x048fec0000001844 */
[----:B------:R-:W-:Y:S01]  /*12d80*/  HMMA.16816.F32 R72, R80, R78, R72 ;  /* 0x0000004e5048723c */ /* 0x000fe20000001848 */
[----:B------:R-:W3:Y:S05]  /*12d90*/  LDSM.16.MT88.4 R76, [R114+0x6400] ;  /* 0x00640000724c783b */ /* 0x000eea0000004200 */
[C---:B---3--:R-:W-:Y:S06]  /*12da0*/  HMMA.16816.F32 R4, R12.reuse, R76, R4 ;  /* 0x0000004c0c04723c */ /* 0x048fec0000001804 */
[C---:B------:R-:W-:Y:S01]  /*12db0*/  HMMA.16816.F32 R8, R12.reuse, R78, R8 ;  /* 0x0000004e0c08723c */ /* 0x040fe20000001808 */
[----:B------:R-:W-:Y:S05]  /*12dc0*/  LDSM.16.MT88.4 R76, [R114+0x6c00] ;  /* 0x006c0000724c783b */ /* 0x000fea0000004200 */
[C---:B------:R-:W-:Y:S06]  /*12dd0*/  HMMA.16816.F32 R36, R12.reuse, R16, R36 ;  /* 0x000000100c24723c */ /* 0x040fec0000001824 */
        /* <DEDUP_REMOVED lines=14> */
[C---:B------:R-:W-:Y:S01]  /*12ec0*/  F2FP.F16.F32.PACK_AB R13, R108.reuse, R111 ;  /* 0x0000006f6c0d723e */ /* 0x040fe200000000ff */
[----:B------:R-:W-:Y:S03]  /*12ed0*/  FADD.FTZ R111, R111, R88 ;  /* 0x000000586f6f7221 */ /* 0x000fe60000010000 */
[----:B-1----:R-:W-:Y:S01]  /*12ee0*/  F2FP.F16.F32.PACK_AB R15, R109, R106 ;  /* 0x0000006a6d0f723e */ /* 0x002fe200000000ff */
[----:B------:R-:W-:Y:S01]  /*12ef0*/  FADD.FTZ R111, R108, R111 ;  /* 0x0000006f6c6f7221 */ /* 0x000fe20000010000 */
[----:B--2---:R-:W-:Y:S01]  /*12f00*/  F2FP.F16.F32.PACK_AB R12, R139, R110 ;  /* 0x0000006e8b0c723e */ /* 0x004fe200000000ff */
[----:B------:R-:W-:Y:S01]  /*12f10*/  FADD.FTZ R110, R110, R103 ;  /* 0x000000676e6e7221 */ /* 0x000fe20000010000 */
[----:B-----5:R-:W-:Y:S01]  /*12f20*/  F2FP.F16.F32.PACK_AB R14, R137, R138 ;  /* 0x0000008a890e723e */ /* 0x020fe200000000ff */
[----:B------:R-:W-:Y:S02]  /*12f30*/  FADD.FTZ R106, R106, R111 ;  /* 0x0000006f6a6a7221 */ /* 0x000fe40000010000 */
[----:B------:R-:W-:Y:S02]  /*12f40*/  FADD.FTZ R139, R139, R110 ;  /* 0x0000006e8b8b7221 */ /* 0x000fe40000010000 */
[----:B------:R-:W-:Y:S02]  /*12f50*/  FADD.FTZ R109, R109, R106 ;  /* 0x0000006a6d6d7221 */ /* 0x000fe40000010000 */
[----:B------:R-:W-:Y:S04]  /*12f60*/  FADD.FTZ R138, R138, R139 ;  /* 0x0000008b8a8a7221 */ /* 0x000fe80000010000 */
[----:B------:R-:W-:Y:S01]  /*12f70*/  FADD.FTZ R137, R137, R138 ;  /* 0x0000008a89897221 */ /* 0x000fe20000010000 */
[----:B------:R-:W-:Y:S01]  /*12f80*/  MOV R138, R134 ;  /* 0x00000086008a7202 */ /* 0x000fe20000000f00 */
[C---:B---3--:R-:W-:Y:S06]  /*12f90*/  HMMA.16816.F32 R4, R12.reuse, R16, R4 ;  /* 0x000000100c04723c */ /* 0x048fec0000001804 */
        /* <DEDUP_REMOVED lines=27> */
[----:B------:R-:W-:Y:S02]  /*13150*/  FADD.FTZ R133, R105, R30 ;  /* 0x0000001e69857221 */ /* 0x000fe40000010000 */
[C---:B------:R-:W-:Y:S01]  /*13160*/  HMMA.16816.F32 R80, R12.reuse, R76, R4 ;  /* 0x0000004c0c50723c */ /* 0x040fe20000001804 */
[----:B------:R-:W3:Y:S02]  /*13170*/  LDSM.16.MT88.4 R4, [R114+0x8c00] ;  /* 0x008c00007204783b */ /* 0x000ee40000004200 */
[----:B------:R-:W-:Y:S03]  /*13180*/  FADD.FTZ R28, R28, R29 ;  /* 0x0000001d1c1c7221 */ /* 0x000fe60000010000 */
[C---:B------:R-:W-:Y:S03]  /*13190*/  HMMA.16816.F32 R76, R12.reuse, R78, R8 ;  /* 0x0000004e0c4c723c */ /* 0x040fe60000001808 */
[----:B------:R-:W4:Y:S02]  /*131a0*/  LDSM.16.MT88.4 R8, [R112+0x8c00] ;  /* 0x008c00007008783b */ /* 0x000f240000004200 */
[----:B------:R-:W-:Y:S01]  /*131b0*/  FADD.FTZ R136, R99, R28 ;  /* 0x0000001c63887221 */ /* 0x000fe20000010000 */
[C---:B-1----:R-:W-:Y:S06]  /*131c0*/  HMMA.16816.F32 R36, R12.reuse, R16, R36 ;  /* 0x000000100c24723c */ /* 0x042fec0000001824 */
[C---:B------:R-:W-:Y:S06]  /*131d0*/  HMMA.16816.F32 R40, R12.reuse, R18, R40 ;  /* 0x000000120c28723c */ /* 0x040fec0000001828 */
[C---:B------:R-:W-:Y:S06]  /*131e0*/  HMMA.16816.F32 R44, R12.reuse, R24, R44 ;  /* 0x000000180c2c723c */ /* 0x040fec000000182c */
        /* <DEDUP_REMOVED lines=10> */
.L_x_5418:
        /* <DEDUP_REMOVED lines=8> */
[----:B---3--:R-:W-:-:S03]  /*13310*/  FADD.FTZ R7, R7, R136 ;  /* 0x0000008807077221 */ /* 0x008fc60000010000 */
[----:B------:R-:W1:Y:S04]  /*13320*/  SHFL.BFLY PT, R3, R8, 0x1, 0x1f ;  /* 0x0c201f0008037f89 */ /* 0x000e6800000e0000 */
[----:B------:R-:W2:Y:S01]  /*13330*/  SHFL.BFLY PT, R4, R7, 0x1, 0x1f ;  /* 0x0c201f0007047f89 */ /* 0x000ea200000e0000 */
[----:B-1----:R-:W-:Y:S02]  /*13340*/  FADD.FTZ R3, R8, R3 ;  /* 0x0000000308037221 */ /* 0x002fe40000010000 */
[----:B------:R-:W1:Y:S01]  /*13350*/  S2R R8, SR_TID.X ;  /* 0x0000000000087919 */ /* 0x000e620000002100 */
[----:B--2---:R-:W-:Y:S01]  /*13360*/  FADD.FTZ R4, R7, R4 ;  /* 0x0000000407047221 */ /* 0x004fe20000010000 */
[----:B------:R-:W-:Y:S02]  /*13370*/  SHF.R.S32.HI R7, RZ, 0x1f, R120 ;  /* 0x0000001fff077819 */ /* 0x000fe40000011478 */
[----:B------:R-:W-:-:S02]  /*13380*/  FSETP.NE.FTZ.AND P2, PT, R3, RZ, PT ;  /* 0x000000ff0300720b */ /* 0x000fc40003f55000 */
[----:B------:R-:W-:Y:S02]  /*13390*/  LEA.HI R7, R7, R120, RZ, 0x3 ;  /* 0x0000007807077211 */ /* 0x000fe400078f18ff */
[----:B------:R-:W-:Y:S02]  /*133a0*/  FSETP.NE.FTZ.AND P3, PT, R4, RZ, PT ;  /* 0x000000ff0400720b */ /* 0x000fe40003f75000 */
[----:B------:R-:W-:-:S04]  /*133b0*/  LOP3.LUT R7, R7, 0xfffffff8, RZ, 0xc0, !PT ;  /* 0xfffffff807077812 */ /* 0x000fc800078ec0ff */
[----:B------:R-:W-:-:S03]  /*133c0*/  IADD3 R7, R120, -R7, RZ ;  /* 0x8000000778077210 */ /* 0x000fc60007ffe0ff */
[----:B------:R-:W2:Y:S01]  /*133d0*/  @P2 MUFU.RCP R6, R3 ;  /* 0x0000000300062308 */ /* 0x000ea20000001000 */
[----:B------:R-:W-:Y:S01]  /*133e0*/  LEA.HI R9, R7, R7, RZ, 0x1 ;  /* 0x0000000707097211 */ /* 0x000fe200078f08ff */
[----:B------:R-:W3:Y:S03]  /*133f0*/  @P2 LDC R19, c[0x0][0x2e8] ;  /* 0x0000ba00ff132b82 */ /* 0x000ee60000000800 */
[----:B------:R-:W-:Y:S02]  /*13400*/  LOP3.LUT R10, R9, 0x3fffffe, RZ, 0xc0, !PT ;  /* 0x03fffffe090a7812 */ /* 0x000fe400078ec0ff */
[----:B------:R-:W-:Y:S01]  /*13410*/  SHF.R.S32.HI R9, RZ, 0x1, R9 ;  /* 0x00000001ff097819 */ /* 0x000fe20000011409 */
[----:B------:R-:W4:Y:S02]  /*13420*/  @P3 MUFU.RCP R5, R4 ;  /* 0x0000000400053308 */ /* 0x000f240000001000 */
[----:B------:R-:W-:Y:S01]  /*13430*/  IMAD.IADD R10, R7, 0x1, -R10 ;  /* 0x00000001070a7824 */ /* 0x000fe200078e0a0a */
[C---:B------:R-:W-:Y:S01]  /*13440*/  LOP3.LUT P0, RZ, R9.reuse, 0x2, RZ, 0xc0, !PT ;  /* 0x0000000209ff7812 */ /* 0x040fe2000780c0ff */
[C---:B------:R-:W-:Y:S01]  /*13450*/  IMAD.SHL.U32 R14, R9.reuse, 0x40, RZ ;  /* 0x00000040090e7824 */ /* 0x040fe200078e00ff */
[----:B------:R-:W-:Y:S01]  /*13460*/  LOP3.LUT R9, R9, 0x1, RZ, 0xc0, !PT ;  /* 0x0000000109097812 */ /* 0x000fe200078ec0ff */
[----:B------:R-:W5:Y:S01]  /*13470*/  @P3 LDC R21, c[0x0][0x2e8] ;  /* 0x0000ba00ff153b82 */ /* 0x000f620000000800 */
[----:B-1----:R-:W-:Y:S01]  /*13480*/  SHF.R.S32.HI R7, RZ, 0x1f, R8 ;  /* 0x0000001fff077819 */ /* 0x002fe20000011408 */
[----:B------:R-:W-:Y:S01]  /*13490*/  @P3 MUFU.LG2 R4, R4 ;  /* 0x0000000400043308 */ /* 0x000fe20000000c00 */
[----:B------:R-:W-:Y:S01]  /*134a0*/  LOP3.LUT R14, R14, 0xc0, RZ, 0xc0, !PT ;  /* 0x000000c00e0e7812 */ /* 0x000fe200078ec0ff */
[C---:B--2---:R-:W-:Y:S01]  /*134b0*/  FMUL.FTZ R83, R6.reuse, R83 ;  /* 0x0000005306537220 */ /* 0x044fe20000410000 */
[C---:B------:R-:W-:Y:S01]  /*134c0*/  LEA.HI R11, R7.reuse, R8, RZ, 0x2 ;  /* 0x00000008070b7211 */ /* 0x040fe200078f10ff */
[C---:B------:R-:W-:Y:S01]  /*134d0*/  FMUL.FTZ R82, R6.reuse, R82 ;  /* 0x0000005206527220 */ /* 0x040fe20000410000 */
[----:B------:R-:W-:Y:S01]  /*134e0*/  LEA.HI R7, R7, R8, RZ, 0x5 ;  /* 0x0000000807077211 */ /* 0x000fe200078f28ff */
[C---:B------:R-:W-:Y:S01]  /*134f0*/  FMUL.FTZ R79, R6.reuse, R79 ;  /* 0x0000004f064f7220 */ /* 0x040fe20000410000 */
[----:B------:R-:W-:Y:S01]  /*13500*/  LOP3.LUT R11, R11, 0xfffffffc, RZ, 0xc0, !PT ;  /* 0xfffffffc0b0b7812 */ /* 0x000fe200078ec0ff */
[----:B------:R-:W-:Y:S01]  /*13510*/  FMUL.FTZ R78, R6, R78 ;  /* 0x0000004e064e7220 */ /* 0x000fe20000410000 */
[----:B------:R-:W-:Y:S01]  /*13520*/  SHF.R.S32.HI R12, RZ, 0x5, R7 ;  /* 0x00000005ff0c7819 */ /* 0x000fe20000011407 */
[----:B----4-:R-:W-:Y:S01]  /*13530*/  FMUL.FTZ R80, R5, R80 ;  /* 0x0000005005507220 */ /* 0x010fe20000410000 */
[----:B------:R-:W-:Y:S01]  /*13540*/  IADD3 R11, -R11, R8, RZ ;  /* 0x000000080b0b7210 */ /* 0x000fe20007ffe1ff */
[----:B------:R-:W-:Y:S01]  /*13550*/  FMUL.FTZ R81, R5, R81 ;  /* 0x0000005105517220 */ /* 0x000fe20000410000 */
[----:B------:R-:W-:Y:S01]  /*13560*/  ISETP.NE.U32.AND P1, PT, R9, 0x1, PT ;  /* 0x000000010900780c */ /* 0x000fe20003f25070 */
[C---:B------:R-:W-:Y:S01]  /*13570*/  FMUL.FTZ R76, R5.reuse, R76 ;  /* 0x0000004c054c7220 */ /* 0x040fe20000410000 */
[----:B------:R-:W-:Y:S01]  /*13580*/  LEA R13, R12, R11, 0x8 ;  /* 0x0000000b0c0d7211 */ /* 0x000fe200078e40ff */
[C---:B------:R-:W-:Y:S01]  /*13590*/  FMUL.FTZ R77, R5.reuse, R77 ;  /* 0x0000004d054d7220 */ /* 0x040fe20000410000 */
[C---:B------:R-:W-:Y:S01]  /*135a0*/  FMUL.FTZ R36, R5.reuse, R36 ;  /* 0x0000002405247220 */ /* 0x040fe20000410000 */
[C---:B------:R-:W-:Y:S01]  /*135b0*/  FMUL.FTZ R37, R5.reuse, R37 ;  /* 0x0000002505257220 */ /* 0x040fe20000410000 */
[----:B------:R-:W-:Y:S01]  /*135c0*/  LEA R10, R10, R13, 0x4 ;  /* 0x0000000d0a0a7211 */ /* 0x000fe200078e20ff */
[----:B------:R-:W-:Y:S01]  /*135d0*/  FMUL.FTZ R39, R6, R39 ;  /* 0x0000002706277220 */ /* 0x000fe20000410000 */
[----:B------:R-:W-:Y:S01]  /*135e0*/  LEA.HI R13, R14, R14, RZ, 0x1d ;  /* 0x0000000e0e0d7211 */ /* 0x000fe200078fe8ff */
[----:B------:R-:W-:Y:S01]  /*135f0*/  FMUL.FTZ R38, R6, R38 ;  /* 0x0000002606267220 */ /* 0x000fe20000410000 */
[C---:B------:R-:W-:Y:S01]  /*13600*/  FMUL.FTZ R40, R5.reuse, R40 ;  /* 0x0000002805287220 */ /* 0x040fe20000410000 */
[C---:B------:R-:W-:Y:S01]  /*13610*/  FMUL.FTZ R41, R5.reuse, R41 ;  /* 0x0000002905297220 */ /* 0x040fe20000410000 */
[----:B------:R-:W-:Y:S01]  /*13620*/  LEA R10, R10, R13, 0x1 ;  /* 0x0000000d0a0a7211 */ /* 0x000fe200078e08ff */
[C---:B------:R-:W-:Y:S01]  /*13630*/  FMUL.FTZ R43, R6.reuse, R43 ;  /* 0x0000002b062b7220 */ /* 0x040fe20000410000 */
[----:B------:R-:W-:Y:S01]  /*13640*/  FMUL.FTZ R42, R6, R42 ;  /* 0x0000002a062a7220 */ /* 0x000fe20000410000 */
[----:B------:R-:W-:Y:S01]  /*13650*/  FMUL.FTZ R44, R5, R44 ;  /* 0x0000002c052c7220 */ /* 0x000fe20000410000 */
[----:B------:R-:W-:Y:S01]  /*13660*/  LEA R9, R10, UR4, 0x1 ;  /* 0x000000040a097c11 */ /* 0x000fe2000f8e08ff */
[----:B------:R-:W-:-:S02]  /*13670*/  IMAD.MOV.U32 R10, RZ, RZ, 0x20 ;  /* 0x00000020ff0a7424 */ /* 0x000fc400078e00ff */
[----:B------:R-:W-:Y:S01]  /*13680*/  FMUL.FTZ R45, R5, R45 ;  /* 0x0000002d052d7220 */ /* 0x000fe20000410000 */
[C---:B------:R-:W-:Y:S01]  /*13690*/  FMUL.FTZ R47, R6.reuse, R47 ;  /* 0x0000002f062f7220 */ /* 0x040fe20000410000 */
[----:B------:R-:W-:Y:S01]  /*136a0*/  IADD3 R13, R9, -0x10, RZ ;  /* 0xfffffff0090d7810 */ /* 0x000fe20007ffe0ff */
[----:B------:R-:W-:Y:S01]  /*136b0*/  FMUL.FTZ R46, R6, R46 ;  /* 0x0000002e062e7220 */ /* 0x000fe20000410000 */
[----:B------:R-:W-:Y:S01]  /*136c0*/  SEL R10, R10, 0xffffffe0, !P0 ;  /* 0xffffffe00a0a7807 */ /* 0x000fe20004000000 */
[----:B------:R-:W-:Y:S01]  /*136d0*/  FMUL.FTZ R48, R5, R48 ;  /* 0x0000003005307220 */ /* 0x000fe20000410000 */
[----:B------:R-:W-:Y:S01]  /*136e0*/  @P1 IADD3 R13, R9, 0x10, RZ ;  /* 0x00000010090d1810 */ /* 0x000fe20007ffe0ff */
        /* <DEDUP_REMOVED lines=23> */
[----:B------:R-:W-:Y:S01]  /*13860*/  IMAD.IADD R17, R10, 0x1, R13 ;  /* 0x000000010a117824 */ /* 0x000fe200078e020d */
[----:B------:R-:W-:Y:S01]  /*13870*/  F2FP.F16.F32.PACK_AB R42, R43, R42 ;  /* 0x0000002a2b2a723e */ /* 0x000fe200000000ff */
        /* <DEDUP_REMOVED lines=26> */
[----:B------:R-:W-:Y:S01]  /*13a20*/  FMUL.FTZ R72, R5, R72 ;  /* 0x0000004805487220 */ /* 0x000fe20000410000 */
[----:B------:R-:W-:Y:S01]  /*13a30*/  F2FP.F16.F32.PACK_AB R64, R65, R64 ;  /* 0x000000404140723e */ /* 0x000fe200000000ff */
[----:B------:R-:W-:Y:S01]  /*13a40*/  STS [R15], R36 ;  /* 0x000000240f007388 */ /* 0x000fe20000000800 */
[----:B------:R-:W-:Y:S01]  /*13a50*/  F2FP.F16.F32.PACK_AB R66, R67, R66 ;  /* 0x000000424342723e */ /* 0x000fe200000000ff */
[----:B------:R-:W-:Y:S01]  /*13a60*/  FMUL.FTZ R5, R5, R73 ;  /* 0x0000004905057220 */ /* 0x000fe20000410000 */
[----:B------:R-:W-:Y:S01]  /*13a70*/  F2FP.F16.F32.PACK_AB R68, R69, R68 ;  /* 0x000000444544723e */ /* 0x000fe200000000ff */
[----:B------:R-:W-:Y:S01]  /*13a80*/  STS [R15+0x200], R38 ;  /* 0x000200260f007388 */ /* 0x000fe20000000800 */
[----:B------:R-:W-:-:S02]  /*13a90*/  F2FP.F16.F32.PACK_AB R70, R71, R70 ;  /* 0x000000464746723e */ /* 0x000fc400000000ff */
[----:B------:R-:W-:Y:S01]  /*13aa0*/  F2FP.F16.F32.PACK_AB R6, R75, R6 ;  /* 0x000000064b06723e */ /* 0x000fe200000000ff */
[----:B------:R-:W-:Y:S01]  /*13ab0*/  STS [R17], R40 ;  /* 0x0000002811007388 */ /* 0x000fe20000000800 */
[----:B------:R-:W-:Y:S01]  /*13ac0*/  ISETP.NE.AND P0, PT, RZ, UR4, PT ;  /* 0x00000004ff007c0c */ /* 0x000fe2000bf05270 */
[----:B-1----:R-:W-:Y:S01]  /*13ad0*/  @P2 FMUL.FTZ R3, R3, 0.69314718246459960938 ;  /* 0x3f31721803032820 */ /* 0x002fe20000410000 */
[----:B------:R-:W-:Y:S01]  /*13ae0*/  SHF.R.S32.HI R23, RZ, 0x1f, R12 ;  /* 0x0000001fff177819 */ /* 0x000fe2000001140c */
[----:B------:R-:W-:Y:S01]  /*13af0*/  STS [R17+0x200], R42 ;  /* 0x0002002a11007388 */ /* 0x000fe20000000800 */
[----:B------:R-:W-:Y:S02]  /*13b00*/  F2FP.F16.F32.PACK_AB R5, R5, R72 ;  /* 0x000000480505723e */ /* 0x000fe400000000ff */
[----:B------:R-:W-:Y:S01]  /*13b10*/  LEA.HI R14, R23, R12, RZ, 0x2 ;  /* 0x0000000c170e7211 */ /* 0x000fe200078f10ff */
[----:B------:R-:W-:Y:S01]  /*13b20*/  STS [R9+0x1000], R44 ;  /* 0x0010002c09007388 */ /* 0x000fe20000000800 */
[----:B------:R-:W-:Y:S01]  /*13b30*/  @P3 FMUL.FTZ R23, R4, 0.69314718246459960938 ;  /* 0x3f31721804173820 */ /* 0x000fe20000410000 */
[----:B------:R-:W-:Y:S01]  /*13b40*/  MOV R10, 0x7f800000 ;  /* 0x7f800000000a7802 */ /* 0x000fe20000000f00 */
[----:B---3--:R-:W-:Y:S01]  /*13b50*/  @P2 FFMA.FTZ R10, R0, R19, R3 ;  /* 0x00000013000a2223 */ /* 0x008fe20000010003 */
        /* <DEDUP_REMOVED lines=15> */
[----:B-1----:R-:W-:Y:S01]  /*13c50*/  MOV R9, 0x7f800000 ;  /* 0x7f80000000097802 */ /* 0x002fe20000000f00 */
[----:B-----5:R-:W-:Y:S01]  /*13c60*/  @P3 FFMA.FTZ R9, R2, R21, R23 ;  /* 0x0000001502093223 */ /* 0x020fe20000010017 */
[----:B--2---:R-:W-:-:S04]  /*13c70*/  LOP3.LUT R13, R14, 0xfffffffc, RZ, 0xc0, !PT ;  /* 0xfffffffc0e0d7812 */ /* 0x004fc800078ec0ff */
[----:B---3--:R-:W-:Y:S01]  /*13c80*/  IADD3 R5, R12, -R13, RZ ;  /* 0x8000000d0c057210 */ /* 0x008fe20007ffe0ff */
        /* <DEDUP_REMOVED lines=10> */
.L_x_5423:
[----:B------:R-:W1:Y:S01]  /*13d30*/  S2R R16, SR_CTAID.Z ;  /* 0x0000000000107919 */ /* 0x000e620000002700 */
[----:B------:R-:W1:Y:S01]  /*13d40*/  LDC R2, c[0x0][0x270] ;  /* 0x00009c00ff027b82 */ /* 0x000e620000000800 */
[----:B------:R-:W1:Y:S07]  /*13d50*/  S2R R17, SR_CTAID.Y ;  /* 0x0000000000117919 */ /* 0x000e6e0000002600 */
[----:B------:R-:W2:Y:S01]  /*13d60*/  LDC R0, c[0x0][0x2c4] ;  /* 0x0000b100ff007b82 */ /* 0x000ea20000000800 */
[----:B-1----:R-:W-:-:S04]  /*13d70*/  IMAD R3, R17, R2, R16 ;  /* 0x0000000211037224 */ /* 0x002fc800078e0210 */
[----:B--2---:R-:W-:-:S07]  /*13d80*/  IMAD R0, R3, R0, RZ ;  /* 0x0000000003007224 */ /* 0x004fce00078e02ff */
.L_x_5424:
[----:B------:R-:W-:Y:S01]  /*13d90*/  LOP3.LUT R7, R7, 0xffffffe0, RZ, 0xc0, !PT ;  /* 0xffffffe007077812 */ /* 0x000fe200078ec0ff */
[----:B------:R-:W1:Y:S01]  /*13da0*/  LDC.64 R2, c[0x0][0x290] ;  /* 0x0000a400ff027b82 */ /* 0x000e620000000a00 */
[----:B------:R-:W-:Y:S01]  /*13db0*/  BSSY B0, `(.L_x_5425) ;  /* 0x0000014000007945 */ /* 0x000fe20003800000 */
[----:B------:R-:W-:Y:S02]  /*13dc0*/  IMAD R5, R5, 0x10, R128 ;  /* 0x0000001005057824 */ /* 0x000fe400078e0280 */
[----:B------:R-:W-:-:S04]  /*13dd0*/  IMAD.IADD R7, R8, 0x1, -R7 ;  /* 0x0000000108077824 */ /* 0x000fc800078e0a07 */
[----:B------:R-:W-:Y:S01]  /*13de0*/  BAR.SYNC.DEFER_BLOCKING 0x0 ;  /* 0x0000000000007b1d */ /* 0x000fe20000010000 */
[----:B------:R-:W-:-:S13]  /*13df0*/  LOP3.LUT P0, RZ, R7, 0x3, RZ, 0xc0, !PT ;  /* 0x0000000307ff7812 */ /* 0x000fda000780c0ff */
[----:B------:R-:W-:Y:S05]  /*13e00*/  @P0 BRA `(.L_x_5426) ;  /* 0x0000000000380947 */ /* 0x000fea0003800000 */
[----:B------:R-:W2:Y:S01]  /*13e10*/  S2R R7, SR_CTAID.X ;  /* 0x0000000000077919 */ /* 0x000ea20000002500 */
[----:B------:R-:W-:Y:S01]  /*13e20*/  ULDC.64 UR4, c[0x0][0x2b0] ;  /* 0x0000ac0000047ab9 */ /* 0x000fe20000000a00 */
[C---:B--2---:R-:W-:Y:S02]  /*13e30*/  IMAD R4, R7.reuse, 0x40, R0 ;  /* 0x0000004007047824 */ /* 0x044fe400078e0200 */
        /* <DEDUP_REMOVED lines=11> */
.L_x_5426:
[----:B------:R-:W-:Y:S05]  /*13ef0*/  BSYNC B0 ;  /* 0x0000000000007941 */ /* 0x000fea0003800000 */
.L_x_5425:
[----:B------:R-:W3:Y:S01]  /*13f00*/  S2UR UR8, SR_CTAID.X ;  /* 0x00000000000879c3 */ /* 0x000ee20000002500 */
[----:B------:R-:W4:Y:S01]  /*13f10*/  S2R R0, SR_TID.X ;  /* 0x0000000000007919 */ /* 0x000f220000002100 */
[----:B--2---:R-:W-:Y:S01]  /*13f20*/  SHF.R.S32.HI R7, RZ, 0x1f, R17 ;  /* 0x0000001fff077819 */ /* 0x004fe20000011411 */
[----:B------:R-:W-:Y:S01]  /*13f30*/  IMAD.SHL.U32 R6, R11, 0x8, RZ ;  /* 0x000000080b067824 */ /* 0x000fe200078e00ff */
[----:B------:R-:W-:Y:S01]  /*13f40*/  ISETP.NE.AND P0, PT, R119, -0x1, PT ;  /* 0xffffffff7700780c */ /* 0x000fe20003f05270 */
[-C--:B-1----:R-:W-:Y:S01]  /*13f50*/  IMAD.WIDE.U32 R22, R17, R2.reuse, RZ ;  /* 0x0000000211167225 */ /* 0x082fe200078e00ff */
[----:B------:R1:W2:Y:S01]  /*13f60*/  LDS.128 R12, [R127+0x800] ;  /* 0x000800007f0c7984 */ /* 0x0002a20000000c00 */
[----:B------:R-:W-:Y:S01]  /*13f70*/  BSSY B0, `(.L_x_5427) ;  /* 0x0000032000007945 */ /* 0x000fe20003800000 */
[----:B------:R-:W5:Y:S01]  /*13f80*/  LDC.64 R4, c[0x0][0x298] ;  /* 0x0000a600ff047b82 */ /* 0x000f620000000a00 */
[----:B------:R-:W-:Y:S01]  /*13f90*/  IMAD R18, R7, R2, RZ ;  /* 0x0000000207127224 */ /* 0x000fe200078e02ff */
[----:B------:R-:W-:Y:S01]  /*13fa0*/  SHF.R.S32.HI R7, RZ, 0x1f, R6 ;  /* 0x0000001fff077819 */ /* 0x000fe20000011406 */
[----:B------:R-:W-:Y:S01]  /*13fb0*/  VIADD R2, R120, 0x20 ;  /* 0x0000002078027836 */ /* 0x000fe20000000000 */
[----:B------:R1:W1:Y:S01]  /*13fc0*/  LDS.128 R8, [R127+0x1800] ;  /* 0x001800007f087984 */ /* 0x0002620000000c00 */
[----:B------:R-:W-:Y:S01]  /*13fd0*/  IMAD R17, R17, R3, R18 ;  /* 0x0000000311117224 */ /* 0x000fe200078e0212 */
[----:B------:R-:W-:Y:S01]  /*13fe0*/  SHF.R.S32.HI R18, RZ, 0x1f, R16 ;  /* 0x0000001fff127819 */ /* 0x000fe20000011410 */
[----:B---3--:R-:W-:-:S04]  /*13ff0*/  USHF.L.U32 UR8, UR8, 0x6, URZ ;  /* 0x0000000608087899 */ /* 0x008fc8000800063f */
[----:B------:R-:W-:Y:S02]  /*14000*/  USHF.R.S32.HI UR4, URZ, 0x1f, UR8 ;  /* 0x0000001f3f047899 */ /* 0x000fe40008011408 */
[----:B------:R-:W-:Y:S01]  /*14010*/  IADD3 R19, R118, -UR8, RZ ;  /* 0x8000000876137c10 */ /* 0x000fe2000fffe0ff */
[----:B-----5:R-:W-:-:S03]  /*14020*/  IMAD.WIDE.U32 R24, R119, R4, RZ ;  /* 0x0000000477187225 */ /* 0x020fc600078e00ff */
[----:B------:R-:W-:Y:S01]  /*14030*/  ISETP.GE.AND P4, PT, R2, R19, PT ;  /* 0x000000130200720c */ /* 0x000fe20003f86270 */
[----:B------:R-:W-:Y:S01]  /*14040*/  IMAD R20, R119, R5, R25 ;  /* 0x0000000577147224 */ /* 0x000fe200078e0219 */
[----:B------:R-:W-:Y:S01]  /*14050*/  SEL R3, R22, R24, !P0 ;  /* 0x0000001816037207 */ /* 0x000fe20004000000 */
[----:B------:R-:W-:Y:S01]  /*14060*/  IMAD.WIDE.U32 R24, R4, UR8, R6 ;  /* 0x0000000804187c25 */ /* 0x000fe2000f8e0006 */
[----:B------:R-:W-:-:S03]  /*14070*/  @!P0 IADD3 R20, R23, R17, RZ ;  /* 0x0000001117148210 */ /* 0x000fc60007ffe0ff */
[----:B------:R-:W-:Y:S01]  /*14080*/  IMAD R22, R4, UR4, RZ ;  /* 0x0000000404167c24 */ /* 0x000fe2000f8e02ff */
[----:B------:R-:W-:Y:S01]  /*14090*/  IADD3 R28, P0, R3, R24, RZ ;  /* 0x00000018031c7210 */ /* 0x000fe20007f1e0ff */
[----:B------:R-:W-:Y:S01]  /*140a0*/  ULDC.64 UR4, c[0x0][0x2a0] ;  /* 0x0000a80000047ab9 */ /* 0x000fe20000000a00 */
[----:B----4-:R-:W-:Y:S01]  /*140b0*/  SHF.R.S32.HI R3, RZ, 0x1f, R0 ;  /* 0x0000001fff037819 */ /* 0x010fe20000011400 */
[----:B------:R-:W-:-:S03]  /*140c0*/  IMAD R17, R5, UR8, R22 ;  /* 0x0000000805117c24 */ /* 0x000fc6000f8e0216 */
[----:B------:R-:W-:Y:S02]  /*140d0*/  LEA.HI R3, R3, R0, RZ, 0x2 ;  /* 0x0000000003037211 */ /* 0x000fe400078f10ff */
[----:B------:R-:W-:Y:S01]  /*140e0*/  IADD3.X R29, R20, R25, R17, P0, !PT ;  /* 0x00000019141d7210 */ /* 0x000fe200007fe411 */
[----:B------:R-:W-:Y:S01]  /*140f0*/  IMAD R17, R18, UR4, RZ ;  /* 0x0000000412117c24 */ /* 0x000fe2000f8e02ff */
[----:B------:R-:W-:Y:S01]  /*14100*/  ISETP.GE.AND P0, PT, R120, R19, PT ;  /* 0x000000137800720c */ /* 0x000fe20003f06270 */
[----:B------:R3:W4:Y:S01]  /*14110*/  LDS.128 R24, [R127] ;  /* 0x000000007f187984 */ /* 0x0007220000000c00 */
[----:B------:R-:W-:Y:S01]  /*14120*/  SHF.R.S32.HI R3, RZ, 0x2, R3 ;  /* 0x00000002ff037819 */ /* 0x000fe20000011403 */
[C---:B------:R-:W-:Y:S02]  /*14130*/  IMAD R0, R16.reuse, UR5, R17 ;  /* 0x0000000510007c24 */ /* 0x040fe4000f8e0211 */
[----:B------:R-:W-:Y:S01]  /*14140*/  IMAD.WIDE.U32 R28, R16, UR4, R28 ;  /* 0x00000004101c7c25 */ /* 0x000fe2000f8e001c */
[----:B------:R3:W1:Y:S01]  /*14150*/  LDS.128 R20, [R127+0x1000] ;  /* 0x001000007f147984 */ /* 0x0006620000000c00 */
[----:B------:R-:W-:-:S02]  /*14160*/  SHF.R.S32.HI R3, RZ, 0x1f, R3 ;  /* 0x0000001fff037819 */ /* 0x000fc40000011403 */
[----:B------:R-:W-:Y:S01]  /*14170*/  IMAD.IADD R31, R0, 0x1, R29 ;  /* 0x00000001001f7824 */ /* 0x000fe200078e021d */
[----:B------:R3:W1:Y:S03]  /*14180*/  LDS.128 R16, [R127+0x2000] ;  /* 0x002000007f107984 */ /* 0x0006660000000c00 */
[----:B--2---:R-:W-:Y:S05]  /*14190*/  @P0 BRA `(.L_x_5428) ;  /* 0x00000000003c0947 */ /* 0x004fea0003800000 */
        /* <DEDUP_REMOVED lines=13> */
[----:B-1----:R2:W-:Y:S04]  /*14270*/  @!P1 STG.E.128 desc[UR6][R34.64+0x40], R20 ;  /* 0x0000401422009986 */ /* 0x0025e8000c101d06 */
[----:B------:R2:W-:Y:S02]  /*14280*/  @!P0 STG.E.128 desc[UR6][R34.64+0x80], R16 ;  /* 0x0000801022008986 */ /* 0x0005e4000c101d06 */
.L_x_5428:
[----:B------:R-:W-:Y:S05]  /*14290*/  BSYNC B0 ;  /* 0x0000000000007941 */ /* 0x000fea0003800000 */
.L_x_5427:
[----:B-12---:R1:W2:Y:S01]  /*142a0*/  LDS.128 R16, [R127+0x2800] ;  /* 0x002800007f107984 */ /* 0x0062a20000000c00 */
        /* <DEDUP_REMOVED lines=19> */
[----:B--2---:R-:W-:Y:S01]  /*143e0*/  STG.E.128 desc[UR6][R4.64+0x80], R16 ;  /* 0x0000801004007986 */ /* 0x004fe2000c101d06 */
[----:B------:R-:W-:Y:S05]  /*143f0*/  EXIT ;  /* 0x000000000000794d */ /* 0x000fea0003800000 */
.L_x_5429:
        /* <DEDUP_REMOVED lines=16> */
.L_x_6296:


//--------------------- .text._ZN5flash24flash_fwd_splitkv_kernelI23Flash_fwd_kernel_traitsILi96ELi64ELi64ELi4ELb0ELb0EN7cutlass6half_tE19Flash_kernel_traitsILi96ELi64ELi64ELi4ES3_EELb1ELb0ELb1ELb0ELb0ELb1ELb0ELb1EEEvNS_16Flash_fwd_paramsE --------------------------
	.section	.text._ZN5flash24flash_fwd_splitkv_kernelI23Flash_fwd_kernel_traitsILi96ELi64ELi64ELi4ELb0ELb0EN7cutlass6half_tE19Flash_kernel_traitsILi96ELi64ELi64ELi4ES3_EELb1ELb0ELb1ELb0ELb0ELb1ELb0ELb1EEEvNS_16Flash_fwd_paramsE,"ax",@progbits
	.align	128
        .global         _ZN5flash24flash_fwd_splitkv_kernelI23Flash_fwd_kernel_traitsILi96ELi64ELi64ELi4ELb0ELb0EN7cutlass6half_tE19Flash_kernel_traitsILi96ELi64ELi64ELi4ES3_EELb1ELb0ELb1ELb0ELb0ELb1ELb0ELb1EEEvNS_16Flash_fwd_paramsE
        .type           _ZN5flash24flash_fwd_splitkv_kernelI23Flash_fwd_kernel_traitsILi96ELi64ELi64ELi4ELb0ELb0EN7cutlass6half_tE19Flash_kernel_traitsILi96ELi64ELi64ELi4ES3_EELb1ELb0ELb1ELb0ELb0ELb1ELb0ELb1EEEvNS_16Flash_fwd_paramsE,@function
        .size           _ZN5flash24flash_fwd_splitkv_kernelI23Flash_fwd_kernel_traitsILi96ELi64ELi64ELi4ELb0ELb0EN7cutlass6half_tE19Flash_kernel_traitsILi96ELi64ELi64ELi4ES3_EELb1ELb0ELb1ELb0ELb0ELb1ELb0ELb1EEEvNS_16Flash_fwd_paramsE,(.L_x_6297 - _ZN5flash24flash_fwd_splitkv_kernelI23Flash_fwd_kernel_traitsILi96ELi64ELi64ELi4ELb0ELb0EN7cutlass6half_tE19Flash_kernel_traitsILi96ELi64ELi64ELi4ES3_EELb1ELb0ELb1ELb0ELb0ELb1ELb0ELb1EEEvNS_16Flash_fwd_paramsE)
        .other          _ZN5flash24flash_fwd_splitkv_kernelI23Flash_fwd_kernel_traitsILi96ELi64ELi64ELi4ELb0ELb0EN7cutlass6half_tE19Flash_kernel_traitsILi96ELi64ELi64ELi4ES3_EELb1ELb0ELb1ELb0ELb0ELb1ELb0ELb1EEEvNS_16Flash_fwd_paramsE,@"STO_CUDA_ENTRY STV_DEFAULT"
_ZN5flash24flash_fwd_splitkv_kernelI23Flash_fwd_kernel_traitsILi96ELi64ELi64ELi4ELb0ELb0EN7cutlass6half_tE19Flash_kernel_traitsILi96ELi64ELi64ELi4ES3_EELb1ELb0ELb1ELb0ELb0ELb1ELb0ELb1EEEvNS_16Flash_fwd_paramsE:
.text._ZN5flash24flash_fwd_splitkv_kernelI23Flash_fwd_kernel_traitsILi96ELi64ELi64ELi4ELb0ELb0EN7cutlass6half_tE19Flash_kernel_traitsILi96ELi64ELi64ELi4ES3_EELb1ELb0ELb1ELb0ELb0ELb1ELb0ELb1EEEvNS_16Flash_fwd_paramsE:
        /* <DEDUP_REMOVED lines=40> */
.L_x_5430:
[----:B------:R-:W1:Y:S02]  /*0280*/  LDC R71, c[0x0][0x2c8] ;  /* 0x0000b200ff477b82 */ /* 0x000e640000000800 */
.L_x_5431:
        /* <DEDUP_REMOVED lines=95> */
.L_x_5434:
[----:B------:R-:W-:Y:S05]  /*0880*/  BSYNC B0 ;  /* 0x0000000000007941 */ /* 0x000fea0003800000 */
.L_x_5433:
        /* <DEDUP_REMOVED lines=20> */
.L_x_5436:
[----:B------:R-:W-:Y:S05]  /*09d0*/  BSYNC B0 ;  /* 0x0000000000007941 */ /* 0x000fea0003800000 */
.L_x_5435:
        /* <DEDUP_REMOVED lines=11> */
.L_x_5432:
        /* <DEDUP_REMOVED lines=22> */
.L_x_5437:
        /* <DEDUP_REMOVED lines=80> */
.L_x_5438:
        /* <DEDUP_REMOVED lines=48> */
.L_x_5440:
        /* <DEDUP_REMOVED lines=31> */
.L_x_5439:
        /* <DEDUP_REMOVED lines=214> */
.L_x_5490:
        /* <DEDUP_REMOVED lines=21> */
.L_x_5443:
[----:B------:R-:W-:Y:S05]  /*2490*/  BSYNC B0 ;  /* 0x0000000000007941 */ /* 0x000fea0003800000 */
.L_x_5442:
        /* <DEDUP_REMOVED lines=15> */
.L_x_5445:
[----:B------:R-:W-:Y:S05]  /*2590*/  BSYNC B0 ;  /* 0x0000000000007941 */ /* 0x000fea0003800000 */
.L_x_5444:
        /* <DEDUP_REMOVED lines=69> */
.L_x_5451:
[----:B------:R-:W-:Y:S05]  /*29f0*/  BSYNC B0 ;  /* 0x0000000000007941 */ /* 0x000fea0003800000 */
.L_x_5450:
        /* <DEDUP_REMOVED lines=52> */
.L_x_5453:
[----:B------:R-:W-:Y:S05]  /*2d40*/  BSYNC B0 ;  /* 0x0000000000007941 */ /* 0x000fea0003800000 */
.L_x_5452:
        /* <DEDUP_REMOVED lines=51> */
.L_x_5449:
[----:B------:R-:W-:Y:S05]  /*3080*/  BSYNC B1 ;  /* 0x0000000000017941 */ /* 0x000fea0003800000 */
.L_x_5448:
        /* <DEDUP_REMOVED lines=64> */
.L_x_5457:
[----:B------:R-:W-:Y:S05]  /*3490*/  BSYNC B0 ;  /* 0x0000000000007941 */ /* 0x000fea0003800000 */
.L_x_5456:
        /* <DEDUP_REMOVED lines=52> */
.L_x_5459:
[----:B------:R-:W-:Y:S05]  /*37e0*/  BSYNC B0 ;  /* 0x0000000000007941 */ /* 0x000fea0003800000 */
.L_x_5458:
        /* <DEDUP_REMOVED lines=51> */
.L_x_5455:
[----:B------:R-:W-:Y:S05]  /*3b20*/  BSYNC B1 ;  /* 0x0000000000017941 */ /* 0x000fea0003800000 */
.L_x_5454:
        /* <DEDUP_REMOVED lines=8> */
.L_x_5447:
        /* <DEDUP_REMOVED lines=98> */
.L_x_5466:
[----:B------:R-:W-:Y:S05]  /*41d0*/  BSYNC B0 ;  /* 0x0000000000007941 */ /* 0x000fea0003800000 */
.L_x_5465:
[----:B-----5:R4:W-:Y:S02]  /*41e0*/  STG.E.128 desc[UR6][R126.64], R36 ;  /* 0x000000247e007986 */ /* 0x0209e4000c101d06 */
.L_x_5464:
[----:B------:R-:W-:Y:S05]  /*41f0*/  BSYNC B1 ;  /* 0x0000000000017941 */ /* 0x000fea0003800000 */
.L_x_5463:
        /* <DEDUP_REMOVED lines=95> */
.L_x_5470:
[----:B------:R-:W-:Y:S05]  /*47f0*/  BSYNC B0 ;  /* 0x0000000000007941 */ /* 0x000fea0003800000 */
.L_x_5469:
[----:B-----5:R1:W-:Y:S02]  /*4800*/  STG.E.128 desc[UR6][R126.64+0x40], R36 ;  /* 0x000040247e007986 */ /* 0x0203e4000c101d06 */
.L_x_5468:
[----:B------:R-:W-:Y:S05]  /*4810*/  BSYNC B1 ;  /* 0x0000000000017941 */ /* 0x000fea0003800000 */
.L_x_5467:
        /* <DEDUP_REMOVED lines=94> */
.L_x_5472:
[----:B------:R-:W-:Y:S05]  /*4e00*/  BSYNC B0 ;  /* 0x0000000000007941 */ /* 0x000fea0003800000 */
.L_x_5471:
[----:B-----5:R4:W-:Y:S02]  /*4e10*/  STG.E.128 desc[UR6][R126.64+0x80], R36 ;  /* 0x000080247e007986 */ /* 0x0209e4000c101d06 */
.L_x_5462:
[----:B------:R-:W-:Y:S05]  /*4e20*/  BSYNC B2 ;  /* 0x0000000000027941 */ /* 0x000fea0003800000 */
.L_x_5461:
        /* <DEDUP_REMOVED lines=102> */
.L_x_5478:
[----:B------:R-:W-:Y:S05]  /*5490*/  BSYNC B0 ;  /* 0x0000000000007941 */ /* 0x000fea0003800000 */
.L_x_5477:
[----:B-----5:R4:W-:Y:S02]  /*54a0*/  STG.E.128 desc[UR6][R128.64], R36 ;  /* 0x0000002480007986 */ /* 0x0209e4000c101d06 */
.L_x_5476:
[----:B------:R-:W-:Y:S05]  /*54b0*/  BSYNC B1 ;  /* 0x0000000000017941 */ /* 0x000fea0003800000 */
.L_x_5475:
        /* <DEDUP_REMOVED lines=101> */
.L_x_5482:
[----:B------:R-:W-:Y:S05]  /*5b10*/  BSYNC B0 ;  /* 0x0000000000007941 */ /* 0x000fea0003800000 */
.L_x_5481:
[----:B-----5:R4:W-:Y:S02]  /*5b20*/  STG.E.128 desc[UR6][R128.64+0x40], R36 ;  /* 0x0000402480007986 */ /* 0x0209e4000c101d06 */
.L_x_5480:
[----:B------:R-:W-:Y:S05]  /*5b30*/  BSYNC B1 ;  /* 0x0000000000017941 */ /* 0x000fea0003800000 */
.L_x_5479:
        /* <DEDUP_REMOVED lines=100> */
.L_x_5484:
[----:B------:R-:W-:Y:S05]  /*6180*/  BSYNC B0 ;  /* 0x0000000000007941 */ /* 0x000fea0003800000 */
.L_x_5483:
[----:B-----5:R4:W-:Y:S02]  /*6190*/  STG.E.128 desc[UR6][R128.64+0x80], R36 ;  /* 0x0000802480007986 */ /* 0x0209e4000c101d06 */
.L_x_5474:
[----:B------:R-:W-:Y:S05]  /*61a0*/  BSYNC B2 ;  /* 0x0000000000027941 */ /* 0x000fea0003800000 */
.L_x_5473:
        /* <DEDUP_REMOVED lines=8> */
.L_x_5446:
        /* <DEDUP_REMOVED lines=11> */
.L_x_5486:
[----:B------:R-:W-:Y:S05]  /*62e0*/  BSYNC B0 ;  /* 0x0000000000007941 */ /* 0x000fea0003800000 */
.L_x_5485:
        /* <DEDUP_REMOVED lines=12> */
.L_x_5487:
[----:B------:R-:W-:Y:S05]  /*63b0*/  BSYNC B0 ;  /* 0x0000000000007941 */ /* 0x000fea0003800000 */
.L_x_5460:
        /* <DEDUP_REMOVED lines=81> */
.L_x_5488:
        /* <DEDUP_REMOVED lines=8> */
.L_x_5489:
[----:B------:R-:W-:Y:S04]  /*6950*/  IADD3 R9, R9, -0x1, RZ ;  /* 0xffffffff09097810 */ /* 0x000fe80007ffe0ff */
[----:B------:R-:W-:Y:S11]  /*6960*/  ISETP.GT.AND P0, PT, R9, R82, PT ;  /* 0x000000520900720c */ /* 0x000ff60003f04270 */
[----:B------:R-:W-:Y:S02]  /*6970*/  @!UPT UIADD3 URZ, URZ, URZ, URZ ;  /* 0x0000003f3f3ff290 */ /* 0x000fe4000fffe03f */
[----:B------:R-:W-:Y:S05]  /*6980*/  @P0 BRA `(.L_x_5490) ;  /* 0xffffffb8006c0947 */ /* 0x000fea000383ffff */
.L_x_5441:
        /* <DEDUP_REMOVED lines=100> */
.L_x_5499:
[----:B------:R-:W-:Y:S05]  /*6fd0*/  BSYNC B0 ;  /* 0x0000000000007941 */ /* 0x000fea0003800000 */
.L_x_5498:
[----:B-----5:R3:W-:Y:S02]  /*6fe0*/  STS.128 [R127], R12 ;  /* 0x0000000c7f007388 */ /* 0x0207e40000000c00 */
.L_x_5497:
[----:B------:R-:W-:Y:S05]  /*6ff0*/  BSYNC B1 ;  /* 0x0000000000017941 */ /* 0x000fea0003800000 */
.L_x_5496:
        /* <DEDUP_REMOVED lines=48> */
.L_x_5503:
[----:B------:R-:W-:Y:S05]  /*7300*/  BSYNC B0 ;  /* 0x0000000000007941 */ /* 0x000fea0003800000 */
.L_x_5502:
[----:B-----5:R1:W-:Y:S02]  /*7310*/  STS.128 [R127+0x1000], R12 ;  /* 0x0010000c7f007388 */ /* 0x0203e40000000c00 */
.L_x_5501:
[----:B------:R-:W-:Y:S05]  /*7320*/  BSYNC B1 ;  /* 0x0000000000017941 */ /* 0x000fea0003800000 */
.L_x_5500:
        /* <DEDUP_REMOVED lines=44> */
.L_x_5505:
[----:B------:R-:W-:Y:S05]  /*75f0*/  BSYNC B0 ;  /* 0x0000000000007941 */ /* 0x000fea0003800000 */
.L_x_5504:
[----:B-----5:R2:W-:Y:S02]  /*7600*/  STS.128 [R127+0x2000], R28 ;  /* 0x0020001c7f007388 */ /* 0x0205e40000000c00 */
.L_x_5495:
[----:B------:R-:W-:Y:S05]  /*7610*/  BSYNC B2 ;  /* 0x0000000000027941 */ /* 0x000fea0003800000 */
.L_x_5494:
        /* <DEDUP_REMOVED lines=62> */
.L_x_5510:
[----:B------:R-:W-:Y:S05]  /*7a00*/  BSYNC B0 ;  /* 0x0000000000007941 */ /* 0x000fea0003800000 */
.L_x_5509:
[----:B-----5:R3:W-:Y:S02]  /*7a10*/  STS.128 [R127+0x800], R12 ;  /* 0x0008000c7f007388 */ /* 0x0207e40000000c00 */
.L_x_5508:
[----:B------:R-:W-:Y:S05]  /*7a20*/  BSYNC B1 ;  /* 0x0000000000017941 */ /* 0x000fea0003800000 */
.L_x_5507:
        /* <DEDUP_REMOVED lines=46> */
.L_x_5514:
[----:B------:R-:W-:Y:S05]  /*7d10*/  BSYNC B0 ;  /* 0x0000000000007941 */ /* 0x000fea0003800000 */
.L_x_5513:
[----:B-----5:R3:W-:Y:S02]  /*7d20*/  STS.128 [R127+0x1800], R12 ;  /* 0x0018000c7f007388 */ /* 0x0207e40000000c00 */
.L_x_5512:
[----:B------:R-:W-:Y:S05]  /*7d30*/  BSYNC B1 ;  /* 0x0000000000017941 */ /* 0x000fea0003800000 */
.L_x_5511:
        /* <DEDUP_REMOVED lines=44> */
.L_x_5516:
[----:B------:R-:W-:Y:S05]  /*8000*/  BSYNC B0 ;  /* 0x0000000000007941 */ /* 0x000fea0003800000 */
.L_x_5515:
[----:B-----5:R1:W-:Y:S01]  /*8010*/  STS.128 [R127+0x2800], R24 ;  /* 0x002800187f007388 */ /* 0x0203e20000000c00 */
[----:B------:R-:W-:Y:S05]  /*8020*/  BRA `(.L_x_5506) ;  /* 0x0000002400f87947 */ /* 0x000fea0003800000 */
.L_x_5493:
        /* <DEDUP_REMOVED lines=95> */
.L_x_5522:
[----:B------:R-:W-:Y:S05]  /*8620*/  BSYNC B0 ;  /* 0x0000000000007941 */ /* 0x000fea0003800000 */
.L_x_5521:
[----:B-----5:R3:W-:Y:S02]  /*8630*/  STS.128 [R127], R20 ;  /* 0x000000147f007388 */ /* 0x0207e40000000c00 */
.L_x_5520:
[----:B------:R-:W-:Y:S05]  /*8640*/  BSYNC B1 ;  /* 0x0000000000017941 */ /* 0x000fea0003800000 */
.L_x_5519:
        /* <DEDUP_REMOVED lines=89> */
.L_x_5526:
[----:B------:R-:W-:Y:S05]  /*8be0*/  BSYNC B0 ;  /* 0x0000000000007941 */ /* 0x000fea0003800000 */
.L_x_5525:
[----:B-----5:R1:W-:Y:S02]  /*8bf0*/  STS.128 [R127+0x1000], R20 ;  /* 0x001000147f007388 */ /* 0x0203e40000000c00 */
.L_x_5524:
[----:B------:R-:W-:Y:S05]  /*8c00*/  BSYNC B1 ;  /* 0x0000000000017941 */ /* 0x000fea0003800000 */
.L_x_5523:
        /* <DEDUP_REMOVED lines=88> */
.L_x_5528:
[----:B------:R-:W-:Y:S05]  /*9190*/  BSYNC B0 ;  /* 0x0000000000007941 */ /* 0x000fea0003800000 */
.L_x_5527:
[----:B-----5:R3:W-:Y:S02]  /*91a0*/  STS.128 [R127+0x2000], R20 ;  /* 0x002000147f007388 */ /* 0x0207e40000000c00 */
.L_x_5518:
[----:B------:R-:W-:Y:S05]  /*91b0*/  BSYNC B2 ;  /* 0x0000000000027941 */ /* 0x000fea0003800000 */
.L_x_5517:
        /* <DEDUP_REMOVED lines=97> */
.L_x_5532:
[----:B------:R-:W-:Y:S05]  /*97d0*/  BSYNC B0 ;  /* 0x0000000000007941 */ /* 0x000fea0003800000 */
.L_x_5531:
[----:B-----5:R3:W-:Y:S02]  /*97e0*/  STS.128 [R127+0x800], R20 ;  /* 0x000800147f007388 */ /* 0x0207e40000000c00 */
.L_x_5530:
[----:B------:R-:W-:Y:S05]  /*97f0*/  BSYNC B1 ;  /* 0x0000000000017941 */ /* 0x000fea0003800000 */
.L_x_5529:
        /* <DEDUP_REMOVED lines=92> */
.L_x_5536:
[----:B------:R-:W-:Y:S05]  /*9dc0*/  BSYNC B0 ;  /* 0x0000000000007941 */ /* 0x000fea0003800000 */
.L_x_5535:
[----:B-----5:R3:W-:Y:S02]  /*9dd0*/  STS.128 [R127+0x1800], R20 ;  /* 0x001800147f007388 */ /* 0x0207e40000000c00 */
.L_x_5534:
[----:B------:R-:W-:Y:S05]  /*9de0*/  BSYNC B1 ;  /* 0x0000000000017941 */ /* 0x000fea0003800000 */
.L_x_5533:
        /* <DEDUP_REMOVED lines=93> */
.L_x_5538:
[----:B------:R-:W-:Y:S05]  /*a3c0*/  BSYNC B0 ;  /* 0x0000000000007941 */ /* 0x000fea0003800000 */
.L_x_5537:
[----:B-----5:R1:W-:Y:S01]  /*a3d0*/  STS.128 [R127+0x2800], R16 ;  /* 0x002800107f007388 */ /* 0x0203e20000000c00 */
[----:B------:R-:W-:Y:S05]  /*a3e0*/  BRA `(.L_x_5506) ;  /* 0x0000000400087947 */ /* 0x000fea0003800000 */
.L_x_5492:
        /* <DEDUP_REMOVED lines=35> */
.L_x_5540:
[----:B------:R-:W-:Y:S05]  /*a620*/  BSYNC B0 ;  /* 0x0000000000007941 */ /* 0x000fea0003800000 */
.L_x_5539:
        /* <DEDUP_REMOVED lines=30> */
.L_x_5506:
[----:B------:R-:W-:Y:S05]  /*a810*/  BSYNC B3 ;  /* 0x0000000000037941 */ /* 0x000fea0003800000 */
.L_x_5491:
        /* <DEDUP_REMOVED lines=37> */
.L_x_5543:
[----:B------:R3:W-:Y:S02]  /*aa70*/  STS.128 [R127+0x5000], RZ ;  /* 0x005000ff7f007388 */ /* 0x0007e40000000c00 */
.L_x_5542:
[----:B------:R-:W-:Y:S05]  /*aa80*/  BSYNC B0 ;  /* 0x0000000000007941 */ /* 0x000fea0003800000 */
.L_x_5541:
[----:B------:R-:W-:Y:S01]  /*aa90*/  ISETP.GE.AND P0, PT, R8, R5, PT ;  /* 0x000000050800720c */ /* 0x000fe20003f06270 */
[----:B------:R-:W-:-:S12]  /*aaa0*/  BSSY B0, `(.L_x_5544) ;  /* 0x000001f000007945 */ /* 0x000fd80003800000 */
[----:B------:R-:W-:Y:S05]  /*aab0*/  @P0 BRA `(.L_x_5545) ;  /* 0x0000000000740947 */ /* 0x000fea0003800000 */
[C---:B------:R-:W-:Y:S02]  /*aac0*/  LOP3.LUT R0, R90.reuse, 0x1, RZ, 0xc0, !PT ;  /* 0x000000015a007812 */ /* 0x040fe400078ec0ff */
[----:B------:R-:W-:Y:S02]  /*aad0*/  LOP3.LUT P0, RZ, R90, 0x2, RZ, 0xc0, !PT ;  /* 0x000000025aff7812 */ /* 0x000fe4000780c0ff */
[----:B------:R-:W-:Y:S02]  /*aae0*/  ISETP.NE.U32.AND P1, PT, R0, 0x1, PT ;  /* 0x000000010000780c */ /* 0x000fe40003f25070 */
[----:B-12---:R-:W-:-:S05]  /*aaf0*/  IADD3 R3, P2, R61, R106, RZ ;  /* 0x0000006a3d037210 */ /* 0x006fca0007f5e0ff */
        /* <DEDUP_REMOVED lines=24> */
.L_x_5546:
[----:B------:R4:W-:Y:S02]  /*ac80*/  STS.128 [R127+0x5800], RZ ;  /* 0x005800ff7f007388 */ /* 0x0009e40000000c00 */
.L_x_5545:
[----:B------:R-:W-:Y:S05]  /*ac90*/  BSYNC B0 ;  /* 0x0000000000007941 */ /* 0x000fea0003800000 */
.L_x_5544:
[----:B-12---:R-:W1:Y:S01]  /*aca0*/  LDC.64 R2, c[0x0][0x3c8] ;  /* 0x0000f200ff027b82 */ /* 0x006e620000000a00 */
[----:B------:R-:W-:Y:S01]  /*acb0*/  ULDC.64 UR8, c[0x0][0x3d0] ;  /* 0x0000f40000087ab9 */ /* 0x000fe20000000a00 */
[----:B------:R-:W0:Y:S01]  /*acc0*/  LDGDEPBAR ;  /* 0x00000000000079af */ /* 0x000e220000000000 */
[----:B------:R-:W-:Y:S01]  /*acd0*/  IMAD R0, R57, UR8, RZ ;  /* 0x0000000839007c24 */ /* 0x000fe2000f8e02ff */
[----:B------:R-:W-:Y:S01]  /*ace0*/  SHF.R.S32.HI R7, RZ, 0x1f, R64 ;  /* 0x0000001fff077819 */ /* 0x000fe20000011440 */
[----:B------:R-:W-:Y:S01]  /*acf0*/  IMAD.WIDE.U32 R108, R59, UR8, R108 ;  /* 0x000000083b6c7c25 */ /* 0x000fe2000f8e006c */
[----:B------:R-:W-:Y:S01]  /*ad00*/  SHF.R.S32.HI R4, RZ, 0x4, R65 ;  /* 0x00000004ff047819 */ /* 0x000fe20000011441 */
[----:B------:R-:W-:Y:S01]  /*ad10*/  ULDC UR5, c[0x0][0x2e8] ;  /* 0x0000ba0000057ab9 */ /* 0x000fe20000000800 */
[----:B------:R-:W-:Y:S01]  /*ad20*/  LOP3.LUT R63, R63, 0x7fffffe, RZ, 0xc0, !PT ;  /* 0x07fffffe3f3f7812 */ /* 0x000fe200078ec0ff */
        /* <DEDUP_REMOVED lines=10> */
[----:B------:R-:W-:Y:S01]  /*add0*/  LOP3.LUT R3, R68, 0xfffffff8, RZ, 0xc0, !PT ;  /* 0xfffffff844037812 */ /* 0x000fe200078ec0ff */
[----:B------:R-:W-:Y:S01]  /*ade0*/  IMAD.IADD R2, R64, 0x1, -R63 ;  /* 0x0000000140027824 */ /* 0x000fe200078e0a3f */
[----:B------:R-:W-:Y:S01]  /*adf0*/  LEA.HI R7, R7, R64, RZ, 0x3 ;  /* 0x0000004007077211 */ /* 0x000fe200078f18ff */
[----:B------:R-:W-:Y:S01]  /*ae00*/  BAR.SYNC.DEFER_BLOCKING 0x0 ;  /* 0x0000000000007b1d */ /* 0x000fe20000010000 */
[----:B------:R-:W-:Y:S01]  /*ae10*/  LEA.HI R9, R65, R4, RZ, 0x1 ;  /* 0x0000000441097211 */ /* 0x000fe200078f08ff */
[C---:B------:R-:W-:Y:S01]  /*ae20*/  IMAD.IADD R3, R56.reuse, 0x1, -R3 ;  /* 0x0000000138037824 */ /* 0x040fe200078e0a03 */
[----:B------:R-:W-:Y:S01]  /*ae30*/  LEA.HI R128, R13, R60, RZ, 0x2 ;  /* 0x0000003c0d807211 */ /* 0x000fe200078f10ff */
[----:B------:R-:W-:Y:S01]  /*ae40*/  IMAD.SHL.U32 R7, R7, 0x20, RZ ;  /* 0x0000002007077824 */ /* 0x000fe200078e00ff */
[----:B------:R-:W-:Y:S01]  /*ae50*/  LOP3.LUT R9, R9, 0xfffffffe, RZ, 0xc0, !PT ;  /* 0xfffffffe09097812 */ /* 0x000fe200078ec0ff */
[----:B------:R-:W-:Y:S01]  /*ae60*/  IMAD.SHL.U32 R129, R56, 0x2, RZ ;  /* 0x0000000238817824 */ /* 0x000fe200078e00ff */
[----:B------:R-:W-:Y:S01]  /*ae70*/  LEA.HI R6, R3, R3, RZ, 0x1 ;  /* 0x0000000303067211 */ /* 0x000fe200078f08ff */
[----:B------:R-:W-:Y:S01]  /*ae80*/  BSSY B0, `(.L_x_5547) ;  /* 0x0000046000007945 */ /* 0x000fe20003800000 */
[----:B------:R-:W-:Y:S01]  /*ae90*/  LOP3.LUT R7, R7, 0xffffff00, RZ, 0xc0, !PT ;  /* 0xffffff0007077812 */ /* 0x000fe200078ec0ff */
[----:B------:R-:W-:Y:S01]  /*aea0*/  IMAD.IADD R9, R4, 0x1, -R9 ;  /* 0x0000000104097824 */ /* 0x000fe200078e0a09 */
[----:B------:R-:W-:-:S02]  /*aeb0*/  LOP3.LUT R12, R6, 0x7fffffe, RZ, 0xc0, !PT ;  /* 0x07fffffe060c7812 */ /* 0x000fc400078ec0ff */
[----:B------:R-:W-:Y:S01]  /*aec0*/  SHF.R.S32.HI R6, RZ, 0x1, R6 ;  /* 0x00000001ff067819 */ /* 0x000fe20000011406 */
[--C-:B------:R-:W-:Y:S01]  /*aed0*/  IMAD R13, R66, 0x200, R7.reuse ;  /* 0x00000200420d7824 */ /* 0x100fe200078e0207 */
[----:B------:R-:W-:Y:S01]  /*aee0*/  SHF.R.S32.HI R128, RZ, 0x2, R128 ;  /* 0x00000002ff807819 */ /* 0x000fe20000011480 */
[----:B------:R-:W-:Y:S01]  /*aef0*/  IMAD R4, R2, 0x20, R7 ;  /* 0x0000002002047824 */ /* 0x000fe200078e0207 */
[C---:B------:R-:W-:Y:S01]  /*af00*/  LOP3.LUT P2, RZ, R6.reuse, 0x2, RZ, 0xc0, !PT ;  /* 0x0000000206ff7812 */ /* 0x040fe2000784c0ff */
[----:B------:R-:W-:Y:S01]  /*af10*/  IMAD.SHL.U32 R7, R6, 0x40, RZ ;  /* 0x0000004006077824 */ /* 0x000fe200078e00ff */
[----:B------:R-:W-:Y:S01]  /*af20*/  LEA R138, P0, R88, UR10, 0x1 ;  /* 0x0000000a588a7c11 */ /* 0x000fe2000f8008ff */
[----:B------:R-:W-:Y:S01]  /*af30*/  IMAD.IADD R12, R3, 0x1, -R12 ;  /* 0x00000001030c7824 */ /* 0x000fe200078e0a0c */
[----:B------:R-:W-:Y:S01]  /*af40*/  LOP3.LUT R129, R129, 0x6, RZ, 0xc0, !PT ;  /* 0x0000000681817812 */ /* 0x000fe200078ec0ff */
[----:B------:R-:W-:Y:S01]  /*af50*/  IMAD R13, R2, 0x20, R13 ;  /* 0x00000020020d7824 */ /* 0x000fe200078e020d */
[----:B------:R-:W2:Y:S01]  /*af60*/  MUFU.RCP R3, UR5 ;  /* 0x0000000500037d08 */ /* 0x000ea20008001000 */
[----:B-1----:R-:W-:Y:S01]  /*af70*/  IMAD.SHL.U32 R15, R62, 0x40, RZ ;  /* 0x000000403e0f7824 */ /* 0x002fe200078e00ff */
[----:B------:R-:W-:Y:S01]  /*af80*/  LOP3.LUT R7, R7, 0xc0, RZ, 0xc0, !PT ;  /* 0x000000c007077812 */ /* 0x000fe200078ec0ff */
[----:B------:R-:W-:Y:S01]  /*af90*/  IMAD.SHL.U32 R2, R67, 0x8, RZ ;  /* 0x0000000843027824 */ /* 0x000fe200078e00ff */
[----:B------:R1:W-:Y:S01]  /*afa0*/  @P1 STS [R127+0x6000], RZ ;  /* 0x006000ff7f001388 */ /* 0x0003e20000000800 */
[----:B------:R-:W-:Y:S01]  /*afb0*/  IMAD.SHL.U32 R6, R9, 0x8, RZ ;  /* 0x0000000809067824 */ /* 0x000fe200078e00ff */
[----:B------:R-:W-:Y:S01]  /*afc0*/  LOP3.LUT R15, R15, 0xc0, RZ, 0xc0, !PT ;  /* 0x000000c00f0f7812 */ /* 0x000fe200078ec0ff */
[----:B------:R-:W-:Y:S01]  /*afd0*/  ULDC UR5, c[0x0][0x398] ;  /* 0x0000e60000057ab9 */ /* 0x000fe20000000800 */
[----:B------:R1:W-:Y:S01]  /*afe0*/  @P1 STS [R127+0x6004], RZ ;  /* 0x006004ff7f001388 */ /* 0x0003e20000000800 */
[----:B------:R-:W-:Y:S01]  /*aff0*/  LOP3.LUT R2, R7, 0x8, R2, 0xf8, !PT ;  /* 0x0000000807027812 */ /* 0x000fe200078ef802 */
[----:B------:R-:W-:Y:S01]  /*b000*/  IMAD R12, R9, 0x8, R12 ;  /* 0x00000008090c7824 */ /* 0x000fe200078e020c */
[----:B------:R-:W-:Y:S01]  /*b010*/  SHF.R.U32.HI R7, RZ, 0x3, R7 ;  /* 0x00000003ff077819 */ /* 0x000fe20000011607 */
[----:B------:R1:W-:Y:S01]  /*b020*/  @P1 STS.64 [R127+0x6008], RZ ;  /* 0x006008ff7f001388 */ /* 0x0003e20000000a00 */
[----:B------:R-:W-:-:S02]  /*b030*/  LOP3.LUT R6, R15, 0x8, R6, 0xf8, !PT ;  /* 0x000000080f067812 */ /* 0x000fc400078ef806 */
[----:B------:R-:W-:Y:S01]  /*b040*/  SHF.R.U32.HI R15, RZ, 0x3, R15 ;  /* 0x00000003ff0f7819 */ /* 0x000fe2000001160f */
[----:B------:R1:W-:Y:S01]  /*b050*/  @P1 STS.128 [R127+0x7000], RZ ;  /* 0x007000ff7f001388 */ /* 0x0003e20000000c00 */
[----:B------:R-:W-:Y:S02]  /*b060*/  LOP3.LUT R7, R2, R7, RZ, 0x3c, !PT ;  /* 0x0000000702077212 */ /* 0x000fe400078e3cff */
[----:B------:R-:W-:Y:S01]  /*b070*/  IADD3 R2, R69, 0x1, R128 ;  /* 0x0000000145027810 */ /* 0x000fe20007ffe080 */
[----:B------:R1:W-:Y:S01]  /*b080*/  @P1 STS.128 [R127+0x8000], RZ ;  /* 0x008000ff7f001388 */ /* 0x0003e20000000c00 */
[----:B------:R-:W-:Y:S01]  /*b090*/  LOP3.LUT R6, R6, R15, RZ, 0x3c, !PT ;  /* 0x0000000f06067212 */ /* 0x000fe200078e3cff */
[----:B------:R-:W-:Y:S01]  /*b0a0*/  IMAD.U32 R116, R12, 0x20, R7 ;  /* 0x000000200c747824 */ /* 0x000fe200078e0007 */
[----:B------:R-:W-:Y:S02]  /*b0b0*/  IADD3 R2, R53, R2, -R118 ;  /* 0x0000000235027210 */ /* 0x000fe40007ffe876 */
[----:B------:R-:W-:Y:S01]  /*b0c0*/  LEA.HI.X R137, R88, UR11, R86, 0x1, P0 ;  /* 0x0000000b58897c11 */ /* 0x000fe200080f0c56 */
[----:B------:R-:W-:-:S02]  /*b0d0*/  IMAD.IADD R117, R6, 0x1, R13 ;  /* 0x0000000106757824 */ /* 0x000fc400078e020d */
[----:B------:R-:W-:Y:S02]  /*b0e0*/  VIADD R2, R2, UR5 ;  /* 0x0000000502027c36 */ /* 0x000fe40008000000 */
[----:B------:R-:W-:Y:S01]  /*b0f0*/  IMAD.IADD R4, R6, 0x1, R4 ;  /* 0x0000000106047824 */ /* 0x000fe200078e0204 */
[----:B------:R-:W-:Y:S01]  /*b100*/  LEA R117, R117, UR4, 0x1 ;  /* 0x0000000475757c11 */ /* 0x000fe2000f8e08ff */
[----:B--2---:R-:W-:Y:S01]  /*b110*/  FMUL.FTZ R0, R0, R3 ;  /* 0x0000000300007220 */ /* 0x004fe20000410000 */
[----:B------:R-:W-:-:S05]  /*b120*/  IMAD.MOV.U32 R3, RZ, RZ, 0x10 ;  /* 0x00000010ff037424 */ /* 0x000fca00078e00ff */
[----:B------:R-:W-:Y:S01]  /*b130*/  SEL R3, R3, 0xfffffff0, !P2 ;  /* 0xfffffff003037807 */ /* 0x000fe20005000000 */
        /* <DEDUP_REMOVED lines=25> */
.L_x_5549:
[----:B------:R2:W-:Y:S02]  /*b2d0*/  STS.128 [R127+0x8000], RZ ;  /* 0x008000ff7f007388 */ /* 0x0005e40000000c00 */
.L_x_5548:
[----:B------:R-:W-:Y:S05]  /*b2e0*/  BSYNC B0 ;  /* 0x0000000000007941 */ /* 0x000fea0003800000 */
.L_x_5547:
        /* <DEDUP_REMOVED lines=32> */
.L_x_5552:
[----:B------:R1:W-:Y:S02]  /*b4f0*/  STS.128 [R127+0x8800], RZ ;  /* 0x008800ff7f007388 */ /* 0x0003e40000000c00 */
.L_x_5551:
[----:B------:R-:W-:Y:S05]  /*b500*/  BSYNC B0 ;  /* 0x0000000000007941 */ /* 0x000fea0003800000 */
.L_x_5550:
[----:B------:R-:W-:Y:S01]  /*b510*/  LEA R116, R116, UR4, 0x1 ;  /* 0x0000000474747c11 */ /* 0x000fe2000f8e08ff */
[----:B------:R-:W-:Y:S01]  /*b520*/  LDSM.16.M88.4 R64, [R117] ;  /* 0x000000007540783b */ /* 0x000fe20000000200 */
[----:B------:R-:W-:Y:S01]  /*b530*/  IMAD R115, R42, 0x2, R117 ;  /* 0x000000022a737824 */ /* 0x000fe200078e0275 */
[----:B------:R-:W-:Y:S01]  /*b540*/  ULDC UR14, c[0x0][0x39c] ;  /* 0x0000e700000e7ab9 */ /* 0x000fe20000000800 */
[C---:B-1----:R-:W-:Y:S01]  /*b550*/  VIMNMX R8, R2.reuse, R53, PT ;  /* 0x0000003502087248 */ /* 0x042fe20003fe0100 */
[----:B------:R-:W1:Y:S01]  /*b560*/  LDSM.16.M88.4 R20, [R116+0x3000] ;  /* 0x003000007414783b */ /* 0x000e620000000200 */
[----:B------:R-:W-:Y:S01]  /*b570*/  IMAD R113, R3, 0x2, R116 ;  /* 0x0000000203717824 */ /* 0x000fe200078e0274 */
[----:B------:R-:W-:Y:S01]  /*b580*/  VIADDMNMX R9, R2, 0x8, R53, PT ;  /* 0x0000000802097846 */ /* 0x000fe20003800135 */
[----:B------:R-:W-:Y:S01]  /*b590*/  IMAD R2, R130, 0x40, R129 ;  /* 0x0000004082027824 */ /* 0x000fe200078e0281 */
[----:B------:R-:W-:Y:S03]  /*b5a0*/  LDSM.16.M88.4 R12, [R115] ;  /* 0x00000000730c783b */ /* 0x000fe60000000200 */
[C---:B------:R-:W-:Y:S01]  /*b5b0*/  VIADD R6, R2.reuse, 0x19 ;  /* 0x0000001902067836 */ /* 0x040fe20000000000 */
[----:B------:R-:W-:Y:S01]  /*b5c0*/  LDSM.16.M88.4 R92, [R113+0x3000] ;  /* 0x00300000715c783b */ /* 0x000fe20000000200 */
[----:B------:R-:W-:-:S03]  /*b5d0*/  VIADD R134, R2, 0x20 ;  /* 0x0000002002867836 */ /* 0x000fc60000000000 */
[----:B------:R-:W5:Y:S04]  /*b5e0*/  LDSM.16.M88.4 R80, [R116+0x3400] ;  /* 0x003400007450783b */ /* 0x000f680000000200 */
[----:B------:R-:W2:Y:S04]  /*b5f0*/  LDSM.16.M88.4 R72, [R116+0x3800] ;  /* 0x003800007448783b */ /* 0x000ea80000000200 */
[----:B------:R-:W-:Y:S04]  /*b600*/  LDSM.16.M88.4 R100, [R117+0x1000] ;  /* 0x001000007564783b */ /* 0x000fe80000000200 */
[----:B------:R-:W3:Y:S04]  /*b610*/  LDSM.16.M88.4 R56, [R116+0x4000] ;  /* 0x004000007438783b */ /* 0x000ee80000000200 */
[----:B------:R-:W4:Y:S04]  /*b620*/  LDSM.16.M88.4 R36, [R116+0x3c00] ;  /* 0x003c00007424783b */ /* 0x000f280000000200 */
[----:B------:R-:W4:Y:S04]  /*b630*/  LDSM.16.M88.4 R32, [R113+0x3400] ;  /* 0x003400007120783b */ /* 0x000f280000000200 */
[----:B------:R-:W4:Y:S01]  /*b640*/  LDSM.16.M88.4 R48, [R113+0x3800] ;  /* 0x003800007130783b */ /* 0x000f220000000200 */
[C---:B-1----:R-:W-:Y:S03]  /*b650*/  HMMA.16816.F32 R24, R64.reuse, R20, RZ ;  /* 0x000000144018723c */ /* 0x042fe600000018ff */
[----:B------:R-:W-:Y:S04]  /*b660*/  LDSM.16.M88.4 R60, [R115+0x1000] ;  /* 0x00100000733c783b */ /* 0x000fe80000000200 */
[----:B------:R-:W1:Y:S01]  /*b670*/  LDSM.16.M88.4 R28, [R113+0x4000] ;  /* 0x00400000711c783b */ /* 0x000e620000000200 */
[C---:B------:R-:W-:Y:S03]  /*b680*/  HMMA.16816.F32 R20, R64.reuse, R22, RZ ;  /* 0x000000164014723c */ /* 0x040fe600000018ff */
[----:B------:R-:W1:Y:S03]  /*b690*/  LDSM.16.M88.4 R108, [R116+0x4400] ;  /* 0x00440000746c783b */ /* 0x000e660000000200 */
[C---:B-----5:R-:W-:Y:S01]  /*b6a0*/  HMMA.16816.F32 R44, R64.reuse, R80, RZ ;  /* 0x00000050402c723c */ /* 0x060fe200000018ff */
[----:B------:R-:W5:Y:S04]  /*b6b0*/  LDSM.16.M88.4 R16, [R113+0x3c00] ;  /* 0x003c00007110783b */ /* 0x000f680000000200 */
[----:B------:R-:W-:Y:S01]  /*b6c0*/  LDSM.16.M88.4 R96, [R116+0x4800] ;  /* 0x004800007460783b */ /* 0x000fe20000000200 */
[----:B------:R-:W-:Y:S03]  /*b6d0*/  HMMA.16816.F32 R80, R64, R82, RZ ;  /* 0x000000524050723c */ /* 0x000fe600000018ff */
[----:B------:R-:W0:Y:S03]  /*b6e0*/  LDGDEPBAR ;  /* 0x00000000000079af */ /* 0x000e260000000000 */
[C---:B------:R-:W-:Y:S06]  /*b6f0*/  HMMA.16816.F32 R24, R12.reuse, R92, R24 ;  /* 0x0000005c0c18723c */ /* 0x040fec0000001818 */
[----:B------:R-:W-:Y:S01]  /*b700*/  HMMA.16816.F32 R20, R12, R94, R20 ;  /* 0x0000005e0c14723c */ /* 0x000fe20000001814 */
[----:B------:R-:W-:Y:S05]  /*b710*/  LDSM.16.M88.4 R92, [R116+0x4c00] ;  /* 0x004c0000745c783b */ /* 0x000fea0000000200 */
[C---:B--2---:R-:W-:Y:S06]  /*b720*/  HMMA.16816.F32 R76, R64.reuse, R72, RZ ;  /* 0x00000048404c723c */ /* 0x044fec00000018ff */
[----:B------:R-:W-:Y:S06]  /*b730*/  HMMA.16816.F32 R72, R64, R74, RZ ;  /* 0x0000004a4048723c */ /* 0x000fec00000018ff */
[C---:B---3--:R-:W-:Y:S06]  /*b740*/  HMMA.16816.F32 R24, R100.reuse, R56, R24 ;  /* 0x000000386418723c */ /* 0x048fec0000001818 */
[----:B------:R-:W-:Y:S01]  /*b750*/  HMMA.16816.F32 R20, R100, R58, R20 ;  /* 0x0000003a6414723c */ /* 0x000fe20000001814 */
[----:B------:R-:W-:Y:S05]  /*b760*/  LDSM.16.M88.4 R56, [R113+0x4400] ;  /* 0x004400007138783b */ /* 0x000fea0000000200 */
[----:B----4-:R-:W-:Y:S06]  /*b770*/  HMMA.16816.F32 R68, R64, R36, RZ ;  /* 0x000000244044723c */ /* 0x010fec00000018ff */
[----:B------:R-:W-:Y:S06]  /*b780*/  HMMA.16816.F32 R44, R12, R32, R44 ;  /* 0x000000200c2c723c */ /* 0x000fec000000182c */
[----:B------:R-:W-:Y:S01]  /*b790*/  HMMA.16816.F32 R64, R64, R38, RZ ;  /* 0x000000264040723c */ /* 0x000fe200000018ff */
[----:B------:R-:W-:Y:S05]  /*b7a0*/  LDSM.16.M88.4 R36, [R117+0x2000] ;  /* 0x002000007524783b */ /* 0x000fea0000000200 */
[C---:B------:R-:W-:Y:S01]  /*b7b0*/  HMMA.16816.F32 R80, R12.reuse, R34, R80 ;  /* 0x000000220c50723c */ /* 0x040fe20000001850 */
[----:B------:R-:W2:Y:S05]  /*b7c0*/  LDSM.16.M88.4 R32, [R116+0x5000] ;  /* 0x005000007420783b */ /* 0x000eaa0000000200 */
[C---:B------:R-:W-:Y:S06]  /*b7d0*/  HMMA.16816.F32 R76, R12.reuse, R48, R76 ;  /* 0x000000300c4c723c */ /* 0x040fec000000184c */
[----:B------:R-:W-:Y:S01]  /*b7e0*/  HMMA.16816.F32 R72, R12, R50, R72 ;  /* 0x000000320c48723c */ /* 0x000fe20000001848 */
[----:B------:R-:W-:Y:S05]  /*b7f0*/  LDSM.16.M88.4 R48, [R113+0x4800] ;  /* 0x004800007130783b */ /* 0x000fea0000000200 */
[C---:B-1----:R-:W-:Y:S06]  /*b800*/  HMMA.16816.F32 R24, R60.reuse, R28, R24 ;  /* 0x0000001c3c18723c */ /* 0x042fec0000001818 */
[----:B------:R-:W-:Y:S01]  /*b810*/  HMMA.16816.F32 R20, R60, R30, R20 ;  /* 0x0000001e3c14723c */ /* 0x000fe20000001814 */
[----:B------:R-:W-:Y:S05]  /*b820*/  LDSM.16.M88.4 R28, [R116+0x5400] ;  /* 0x00540000741c783b */ /* 0x000fea0000000200 */
[----:B------:R-:W-:Y:S06]  /*b830*/  HMMA.16816.F32 R44, R100, R108, R44 ;  /* 0x0000006c642c723c */ /* 0x000fec000000182c */
[C---:B-----5:R-:W-:Y:S06]  /*b840*/  HMMA.16816.F32 R68, R12.reuse, R16, R68 ;  /* 0x000000100c44723c */ /* 0x060fec0000001844 */
[----:B------:R-:W-:Y:S01]  /*b850*/  HMMA.16816.F32 R64, R12, R18, R64 ;  /* 0x000000120c40723c */ /* 0x000fe20000001840 */
[----:B------:R-:W-:Y:S04]  /*b860*/  LDSM.16.M88.4 R16, [R115+0x2000] ;  /* 0x002000007310783b */ /* 0x000fe80000000200 */
[----:B------:R-:W1:Y:S01]  /*b870*/  LDSM.16.M88.4 R12, [R113+0x5000] ;  /* 0x00500000710c783b */ /* 0x000e620000000200 */
[----:B------:R-:W-:Y:S06]  /*b880*/  HMMA.16816.F32 R80, R100, R110, R80 ;  /* 0x0000006e6450723c */ /* 0x000fec0000001850 */
[----:B--2---:R-:W-:Y:S06]  /*b890*/  HMMA.16816.F32 R24, R36, R32, R24 ;  /* 0x000000202418723c */ /* 0x004fec0000001818 */
[C---:B------:R-:W-:Y:S06]  /*b8a0*/  HMMA.16816.F32 R76, R100.reuse, R96, R76 ;  /* 0x00000060644c723c */ /* 0x040fec000000184c */
[----:B------:R-:W-:Y:S01]  /*b8b0*/  HMMA.16816.F32 R72, R100, R98, R72 ;  /* 0x000000626448723c */ /* 0x000fe20000001848 */
[----:B------:R-:W2:Y:S05]  /*b8c0*/  LDSM.16.M88.4 R96, [R113+0x4c00] ;  /* 0x004c00007160783b */ /* 0x000eaa0000000200 */
[----:B------:R-:W-:Y:S01]  /*b8d0*/  HMMA.16816.F32 R20, R36, R34, R20 ;  /* 0x000000222414723c */ /* 0x000fe20000001814 */
[----:B------:R-:W-:Y:S05]  /*b8e0*/  LDSM.16.M88.4 R32, [R113+0x5400] ;  /* 0x005400007120783b */ /* 0x000fea0000000200 */
[C---:B------:R-:W-:Y:S06]  /*b8f0*/  HMMA.16816.F32 R44, R60.reuse, R56, R44 ;  /* 0x000000383c2c723c */ /* 0x040fec000000182c */
[----:B------:R-:W-:Y:S01]  /*b900*/  HMMA.16816.F32 R80, R60, R58, R80 ;  /* 0x0000003a3c50723c */ /* 0x000fe20000001850 */
[----:B------:R-:W3:Y:S05]  /*b910*/  LDSM.16.M88.4 R56, [R116+0x5800] ;  /* 0x005800007438783b */ /* 0x000eea0000000200 */
[C---:B------:R-:W-:Y:S06]  /*b920*/  HMMA.16816.F32 R68, R100.reuse, R92, R68 ;  /* 0x0000005c6444723c */ /* 0x040fec0000001844 */
[----:B------:R-:W-:Y:S06]  /*b930*/  HMMA.16816.F32 R64, R100, R94, R64 ;  /* 0x0000005e6440723c */ /* 0x000fec0000001840 */
[C---:B-1----:R-:W-:Y:S06]  /*b940*/  HMMA.16816.F32 R24, R16.reuse, R12, R24 ;  /* 0x0000000c1018723c */ /* 0x042fec0000001818 */
[----:B------:R-:W-:Y:S01]  /*b950*/  HMMA.16816.F32 R20, R16, R14, R20 ;  /* 0x0000000e1014723c */ /* 0x000fe20000001814 */
[----:B------:R-:W1:Y:S05]  /*b960*/  LDSM.16.M88.4 R12, [R116+0x5c00] ;  /* 0x005c0000740c783b */ /* 0x000e6a0000000200 */
[----:B------:R-:W-:Y:S06]  /*b970*/  HMMA.16816.F32 R76, R60, R48, R76 ;  /* 0x000000303c4c723c */ /* 0x000fec000000184c */
[C---:B------:R-:W-:Y:S06]  /*b980*/  HMMA.16816.F32 R44, R36.reuse, R28, R44 ;  /* 0x0000001c242c723c */ /* 0x040fec000000182c */
[----:B------:R-:W-:Y:S01]  /*b990*/  HMMA.16816.F32 R80, R36, R30, R80 ;  /* 0x0000001e2450723c */ /* 0x000fe20000001850 */
[----:B------:R-:W4:Y:S01]  /*b9a0*/  LDSM.16.M88.4 R28, [R113+0x5800] ;  /* 0x00580000711c783b */ /* 0x000f220000000200 */
[----:B------:R-:W-:Y:S01]  /*b9b0*/  FMUL.FTZ R5, R25, UR14 ;  /* 0x0000000e19057c20 */ /* 0x000fe20008410000 */
[----:B------:R-:W-:Y:S01]  /*b9c0*/  FMUL.FTZ R7, R27, UR14 ;  /* 0x0000000e1b077c20 */ /* 0x000fe20008410000 */
[----:B------:R-:W-:Y:S01]  /*b9d0*/  FMUL.FTZ R3, R24, UR14 ;  /* 0x0000000e18037c20 */ /* 0x000fe20008410000 */
[----:B------:R-:W-:Y:S01]  /*b9e0*/  FMUL.FTZ R26, R26, UR14 ;  /* 0x0000000e1a1a7c20 */ /* 0x000fe20008410000 */
[C---:B------:R-:W-:Y:S01]  /*b9f0*/  HMMA.16816.F32 R72, R60.reuse, R50, R72 ;  /* 0x000000323c48723c */ /* 0x040fe20000001848 */
[----:B------:R-:W5:Y:S01]  /*ba00*/  LDSM.16.M88.4 R48, [R113+0x5c00] ;  /* 0x005c00007130783b */ /* 0x000f620000000200 */
[----:B------:R-:W4:Y:S01]  /*ba10*/  MUFU.TANH R5, R5 ;  /* 0x0000000500057308 */ /* 0x000f220000002400 */
[----:B------:R-:W-:Y:S01]  /*ba20*/  FMUL.FTZ R22, R22, UR14 ;  /* 0x0000000e16167c20 */ /* 0x000fe20008410000 */
[----:B------:R-:W-:Y:S01]  /*ba30*/  FMUL.FTZ R20, R20, UR14 ;  /* 0x0000000e14147c20 */ /* 0x000fe20008410000 */
[----:B------:R-:W-:Y:S01]  /*ba40*/  FMUL.FTZ R21, R21, UR14 ;  /* 0x0000000e15157c20 */ /* 0x000fe20008410000 */
[----:B--2---:R-:W-:Y:S01]  /*ba50*/  HMMA.16816.F32 R68, R60, R96, R68 ;  /* 0x000000603c44723c */ /* 0x004fe20000001844 */
[----:B------:R-:W-:Y:S01]  /*ba60*/  FMUL.FTZ R23, R23, UR14 ;  /* 0x0000000e17177c20 */ /* 0x000fe20008410000 */
[----:B------:R-:W-:-:S04]  /*ba70*/  DEPBAR.LE SB0, 0x0 ;  /* 0x000080000000791a */ /* 0x000fc80000000000 */
[----:B------:R-:W-:Y:S01]  /*ba80*/  HMMA.16816.F32 R64, R60, R98, R64 ;  /* 0x000000623c40723c */ /* 0x000fe20000001840 */
[----:B------:R-:W2:Y:S05]  /*ba90*/  MUFU.TANH R7, R7 ;  /* 0x0000000700077308 */ /* 0x000eaa0000002400 */
[----:B---3--:R-:W-:Y:S03]  /*baa0*/  HMMA.16816.F32 R76, R36, R56, R76 ;  /* 0x00000038244c723c */ /* 0x008fe6000000184c */
[----:B------:R3:W-:Y:S03]  /*bab0*/  MUFU.TANH R27, R22 ;  /* 0x00000016001b7308 */ /* 0x0007e60000002400 */
[----:B------:R-:W-:Y:S05]  /*bac0*/  HMMA.16816.F32 R44, R16, R32, R44 ;  /* 0x00000020102c723c */ /* 0x000fea000000182c */
[----:B------:R5:W5:Y:S01]  /*bad0*/  MUFU.TANH R25, R20 ;  /* 0x0000001400197308 */ /* 0x000b620000002400 */
[C---:B------:R-:W-:Y:S06]  /*bae0*/  HMMA.16816.F32 R72, R36.reuse, R58, R72 ;  /* 0x0000003a2448723c */ /* 0x040fec0000001848 */
[----:B-1----:R-:W-:Y:S01]  /*baf0*/  HMMA.16816.F32 R68, R36, R12, R68 ;  /* 0x0000000c2444723c */ /* 0x002fe20000001844 */
[----:B------:R-:W1:Y:S01]  /*bb00*/  MUFU.TANH R21, R21 ;  /* 0x0000001500157308 */ /* 0x000e620000002400 */
[----:B---3--:R-:W-:-:S04]  /*bb10*/  VIADD R22, R2, 0x1 ;  /* 0x0000000102167836 */ /* 0x008fc80000000000 */
[----:B------:R-:W-:Y:S01]  /*bb20*/  HMMA.16816.F32 R64, R36, R14, R64 ;  /* 0x0000000e2440723c */ /* 0x000fe20000001840 */
[----:B------:R-:W-:Y:S01]  /*bb30*/  ISETP.GE.AND P5, PT, R22, R8, PT ;  /* 0x000000081600720c */ /* 0x000fe20003fa6270 */
[----:B------:R-:W-:Y:S01]  /*bb40*/  VIADD R12, R2, 0x8 ;  /* 0x00000008020c7836 */ /* 0x000fe20000000000 */
[-C--:B------:R-:W-:Y:S01]  /*bb50*/  ISETP.GE.AND P0, PT, R22, R9.reuse, PT ;  /* 0x000000091600720c */ /* 0x080fe20003f06270 */
[----:B------:R-:W3:Y:S01]  /*bb60*/  MUFU.TANH R23, R23 ;  /* 0x0000001700177308 */ /* 0x000ee20000002400 */
[----:B------:R-:W-:Y:S01]  /*bb70*/  I2FP.F32.S32 R22, R22 ;  /* 0x0000001600167245 */ /* 0x000fe20000201400 */
[C---:B------:R-:W-:Y:S01]  /*bb80*/  HMMA.16816.F32 R80, R16.reuse, R34, R80 ;  /* 0x000000221050723c */ /* 0x040fe20000001850 */
[----:B------:R-:W-:Y:S01]  /*bb90*/  FMUL.FTZ R33, R44, UR14 ;  /* 0x0000000e2c217c20 */ /* 0x000fe20008410000 */
[----:B------:R-:W-:Y:S01]  /*bba0*/  FMUL.FTZ R15, R46, UR14 ;  /* 0x0000000e2e0f7c20 */ /* 0x000fe20008410000 */
[----:B------:R-:W-:Y:S01]  /*bbb0*/  FMUL.FTZ R13, R45, UR14 ;  /* 0x0000000e2d0d7c20 */ /* 0x000fe20008410000 */
[----:B------:R-:W-:Y:S01]  /*bbc0*/  ISETP.GE.AND P4, PT, R12, R8, PT ;  /* 0x000000080c00720c */ /* 0x000fe20003f86270 */
[-C--:B----4-:R-:W-:Y:S01]  /*bbd0*/  FFMA.FTZ R5, R0, R22.reuse, R5 ;  /* 0x0000001600057223 */ /* 0x090fe20000010005 */
[C---:B------:R-:W-:Y:S01]  /*bbe0*/  HMMA.16816.F32 R76, R16.reuse, R28, R76 ;  /* 0x0000001c104c723c */ /* 0x040fe2000000184c */
[----:B------:R-:W4:Y:S01]  /*bbf0*/  MUFU.TANH R33, R33 ;  /* 0x0000002100217308 */ /* 0x000f220000002400 */
[----:B------:R-:W-:Y:S01]  /*bc00*/  ISETP.GE.AND P1, PT, R12, R9, PT ;  /* 0x000000090c00720c */ /* 0x000fe20003f26270 */
[----:B--2---:R-:W-:Y:S01]  /*bc10*/  FFMA.FTZ R22, R0, R22, R7 ;  /* 0x0000001600167223 */ /* 0x004fe20000010007 */
[----:B------:R-:W-:Y:S01]  /*bc20*/  I2FP.F32.S32 R12, R12 ;  /* 0x0000000c000c7245 */ /* 0x000fe20000201400 */
[----:B-----5:R-:W-:Y:S01]  /*bc30*/  VIADD R20, R2, 0x9 ;  /* 0x0000000902147836 */ /* 0x020fe20000000000 */
[C---:B------:R-:W-:Y:S01]  /*bc40*/  HMMA.16816.F32 R72, R16.reuse, R30, R72 ;  /* 0x0000001e1048723c */ /* 0x040fe20000001848 */
[----:B------:R-:W-:Y:S01]  /*bc50*/  FMUL.FTZ R29, R47, UR14 ;  /* 0x0000000e2f1d7c20 */ /* 0x000fe20008410000 */
[----:B------:R-:W-:Y:S01]  /*bc60*/  FSEL R22, R22, -INF , !P0 ;  /* 0xff80000016167808 */ /* 0x000fe20004000000 */
[----:B------:R-:W2:Y:S01]  /*bc70*/  MUFU.TANH R15, R15 ;  /* 0x0000000f000f7308 */ /* 0x000ea20000002400 */
[CC--:B------:R-:W-:Y:S01]  /*bc80*/  FFMA.FTZ R24, R0.reuse, R12.reuse, R25 ;  /* 0x0000000c00187223 */ /* 0x0c0fe20000010019 */
[----:B------:R-:W-:Y:S01]  /*bc90*/  FFMA.FTZ R12, R0, R12, R27 ;  /* 0x0000000c000c7223 */ /* 0x000fe2000001001b */
[----:B------:R-:W-:Y:S01]  /*bca0*/  HMMA.16816.F32 R68, R16, R48, R68 ;  /* 0x000000301044723c */ /* 0x000fe20000001844 */
[----:B------:R-:W-:Y:S01]  /*bcb0*/  FSEL R30, R5, -INF , !P5 ;  /* 0xff800000051e7808 */ /* 0x000fe20006800000 */
[----:B------:R-:W-:Y:S01]  /*bcc0*/  VIADD R14, R2, 0x11 ;  /* 0x00000011020e7836 */ /* 0x000fe20000000000 */
[----:B------:R-:W-:-:S02]  /*bcd0*/  ISETP.GE.AND P6, PT, R20, R8, PT ;  /* 0x000000081400720c */ /* 0x000fc40003fc6270 */
[----:B------:R-:W5:Y:S01]  /*bce0*/  MUFU.TANH R13, R13 ;  /* 0x0000000d000d7308 */ /* 0x000f620000002400 */
[----:B------:R-:W-:Y:S01]  /*bcf0*/  HMMA.16816.F32 R64, R16, R50, R64 ;  /* 0x000000321040723c */ /* 0x000fe20000001840 */
[----:B------:R-:W-:Y:S01]  /*bd00*/  FMUL.FTZ R31, R80, UR14 ;  /* 0x0000000e501f7c20 */ /* 0x000fe20008410000 */
[----:B------:R-:W-:Y:S01]  /*bd10*/  FMUL.FTZ R35, R81, UR14 ;  /* 0x0000000e51237c20 */ /* 0x000fe20008410000 */
[----:B------:R-:W-:Y:S01]  /*bd20*/  FMUL.FTZ R82, R82, UR14 ;  /* 0x0000000e52527c20 */ /* 0x000fe20008410000 */
[-C--:B------:R-:W-:Y:S02]  /*bd30*/  ISETP.GE.AND P2, PT, R20, R9.reuse, PT ;  /* 0x000000091400720c */ /* 0x080fe40003f46270 */
[----:B------:R-:W-:Y:S01]  /*bd40*/  I2FP.F32.S32 R20, R20 ;  /* 0x0000001400147245 */ /* 0x000fe20000201400 */
[----:B------:R-:W-:Y:S01]  /*bd50*/  VIADD R18, R2, 0x10 ;  /* 0x0000001002127836 */ /* 0x000fe20000000000 */
[----:B------:R-:W5:Y:S01]  /*bd60*/  MUFU.TANH R29, R29 ;  /* 0x0000001d001d7308 */ /* 0x000f620000002400 */
[----:B------:R-:W-:Y:S01]  /*bd70*/  FMUL.FTZ R19, R83, UR14 ;  /* 0x0000000e53137c20 */ /* 0x000fe20008410000 */
[----:B------:R-:W-:Y:S01]  /*bd80*/  FMUL.FTZ R39, R76, UR14 ;  /* 0x0000000e4c277c20 */ /* 0x000fe20008410000 */
[----:B------:R-:W-:Y:S01]  /*bd90*/  FMUL.FTZ R78, R78, UR14 ;  /* 0x0000000e4e4e7c20 */ /* 0x000fe20008410000 */
[----:B------:R-:W-:Y:S01]  /*bda0*/  ISETP.GE.AND P5, PT, R18, R8, PT ;  /* 0x000000081200720c */ /* 0x000fe20003fa6270 */
[-C--:B-1----:R-:W-:Y:S01]  /*bdb0*/  FFMA.FTZ R21, R0, R20.reuse, R21 ;  /* 0x0000001400157223 */ /* 0x082fe20000010015 */
[-C--:B------:R-:W-:Y:S01]  /*bdc0*/  ISETP.GE.AND P0, PT, R18, R9.reuse, PT ;  /* 0x000000091200720c */ /* 0x080fe20003f06270 */
[----:B---3--:R-:W-:Y:S01]  /*bdd0*/  FFMA.FTZ R20, R0, R20, R23 ;  /* 0x0000001400147223 */ /* 0x008fe20000010017 */
[----:B------:R-:W-:Y:S01]  /*bde0*/  I2FP.F32.S32 R18, R18 ;  /* 0x0000001200127245 */ /* 0x000fe20000201400 */
[----:B------:R-:W1:Y:S01]  /*bdf0*/  MUFU.TANH R31, R31 ;  /* 0x0000001f001f7308 */ /* 0x000e620000002400 */
[----:B------:R-:W-:Y:S01]  /*be00*/  FSEL R24, R24, -INF , !P4 ;  /* 0xff80000018187808 */ /* 0x000fe20006000000 */
[----:B------:R-:W-:Y:S01]  /*be10*/  VIADD R16, R2, 0x18 ;  /* 0x0000001802107836 */ /* 0x000fe20000000000 */
[----:B------:R-:W-:Y:S01]  /*be20*/  FSEL R12, R12, -INF , !P1 ;  /* 0xff8000000c0c7808 */ /* 0x000fe20004800000 */
[----:B----4-:R-:W-:Y:S01]  /*be30*/  FFMA.FTZ R33, R0, R18, R33 ;  /* 0x0000001200217223 */ /* 0x010fe20000010021 */
[----:B------:R-:W-:Y:S01]  /*be40*/  ISETP.GE.AND P4, PT, R14, R8, PT ;  /* 0x000000080e00720c */ /* 0x000fe20003f86270 */
[----:B--2---:R-:W-:Y:S01]  /*be50*/  FFMA.FTZ R18, R0, R18, R15 ;  /* 0x0000001200127223 */ /* 0x004fe2000001000f */
[-C--:B------:R-:W-:Y:S01]  /*be60*/  ISETP.GE.AND P1, PT, R14, R9.reuse, PT ;  /* 0x000000090e00720c */ /* 0x080fe20003f26270 */
[----:B------:R-:W2:Y:S01]  /*be70*/  MUFU.TANH R35, R35 ;  /* 0x0000002300237308 */ /* 0x000ea20000002400 */
[----:B------:R-:W-:Y:S01]  /*be80*/  I2FP.F32.S32 R14, R14 ;  /* 0x0000000e000e7245 */ /* 0x000fe20000201400 */
[----:B------:R-:W-:Y:S01]  /*be90*/  FMUL.FTZ R37, R77, UR14 ;  /* 0x0000000e4d257c20 */ /* 0x000fe20008410000 */
[----:B------:R-:W-:Y:S01]  /*bea0*/  FMUL.FTZ R79, R79, UR14 ;  /* 0x0000000e4f4f7c20 */ /* 0x000fe20008410000 */
[----:B------:R-:W-:Y:S01]  /*beb0*/  FSEL R40, R21, -INF , !P6 ;  /* 0xff80000015287808 */ /* 0x000fe20007000000 */
[----:B------:R-:W-:Y:S01]  /*bec0*/  FMUL.FTZ R73, R73, UR14 ;  /* 0x0000000e49497c20 */ /* 0x000fe20008410000 */
[-C--:B-----5:R-:W-:Y:S01]  /*bed0*/  FFMA.FTZ R13, R0, R14.reuse, R13 ;  /* 0x0000000e000d7223 */ /* 0x0a0fe2000001000d */
[----:B------:R-:W-:Y:S01]  /*bee0*/  FSEL R20, R20, -INF , !P2 ;  /* 0xff80000014147808 */ /* 0x000fe20005000000 */
[----:B------:R-:W3:Y:S01]  /*bef0*/  MUFU.TANH R17, R82 ;  /* 0x0000005200117308 */ /* 0x000ee20000002400 */
[----:B------:R-:W-:Y:S01]  /*bf00*/  FSEL R38, R33, -INF , !P5 ;  /* 0xff80000021267808 */ /* 0x000fe20006800000 */
[----:B------:R-:W-:Y:S01]  /*bf10*/  FFMA.FTZ R14, R0, R14, R29 ;  /* 0x0000000e000e7223 */ /* 0x000fe2000001001d */
        /* <DEDUP_REMOVED lines=8> */
[-C--:B------:R-:W-:Y:S01]  /*bfa0*/  ISETP.GE.AND P0, PT, R6, R9.reuse, PT ;  /* 0x000000090600720c */ /* 0x080fe20003f06270 */
[----:B------:R-:W-:Y:S01]  /*bfb0*/  FMUL.FTZ R70, R70, UR14 ;  /* 0x0000000e46467c20 */ /* 0x000fe20008410000 */
[----:B------:R-:W-:Y:S01]  /*bfc0*/  I2FP.F32.S32 R16, R16 ;  /* 0x0000001000107245 */ /* 0x000fe20000201400 */
[----:B------:R-:W-:Y:S01]  /*bfd0*/  FMUL.FTZ R64, R64, UR14 ;  /* 0x0000000e40407c20 */ /* 0x000fe20008410000 */
[----:B------:R-:W-:Y:S01]  /*bfe0*/  I2FP.F32.S32 R6, R6 ;  /* 0x0000000600067245 */ /* 0x000fe20000201400 */
[----:B------:R-:W5:Y:S01]  /*bff0*/  MUFU.TANH R39, R39 ;  /* 0x0000002700277308 */ /* 0x000f620000002400 */
[----:B------:R-:W-:Y:S01]  /*c000*/  FSEL R32, R13, -INF , !P4 ;  /* 0xff8000000d207808 */ /* 0x000fe20006000000 */
[----:B-1----:R-:W-:Y:S01]  /*c010*/  FFMA.FTZ R31, R0, R16, R31 ;  /* 0x00000010001f7223 */ /* 0x002fe2000001001f */
[----:B------:R-:W-:Y:S01]  /*c020*/  FSEL R14, R14, -INF , !P1 ;  /* 0xff8000000e0e7808 */ /* 0x000fe20004800000 */
[----:B--2---:R-:W-:Y:S01]  /*c030*/  FFMA.FTZ R28, R0, R6, R35 ;  /* 0x00000006001c7223 */ /* 0x004fe20000010023 */
[----:B------:R-:W-:Y:S01]  /*c040*/  ISETP.GE.AND P4, PT, R134, R8, PT ;  /* 0x000000088600720c */ /* 0x000fe20003f86270 */
[----:B---3--:R-:W-:Y:S01]  /*c050*/  FFMA.FTZ R16, R0, R16, R17 ;  /* 0x0000001000107223 */ /* 0x008fe20000010011 */
[-C--:B------:R-:W-:Y:S01]  /*c060*/  ISETP.GE.AND P1, PT, R134, R9.reuse, PT ;  /* 0x000000098600720c */ /* 0x080fe20003f26270 */
[----:B------:R-:W1:Y:S01]  /*c070*/  MUFU.TANH R7, R78 ;  /* 0x0000004e00077308 */ /* 0x000e620000002400 */
[----:B------:R-:W-:Y:S01]  /*c080*/  I2FP.F32.S32 R134, R134 ;  /* 0x0000008600867245 */ /* 0x000fe20000201400 */
[----:B----4-:R-:W-:Y:S01]  /*c090*/  FFMA.FTZ R6, R0, R6, R19 ;  /* 0x0000000600067223 */ /* 0x010fe20000010013 */
[----:B------:R-:W-:Y:S01]  /*c0a0*/  VIADD R19, R2, 0x28 ;  /* 0x0000002802137836 */ /* 0x000fe20000000000 */
[----:B------:R-:W-:Y:S01]  /*c0b0*/  FSEL R36, R31, -INF , !P6 ;  /* 0xff8000001f247808 */ /* 0x000fe20007000000 */
[----:B------:R-:W-:Y:S01]  /*c0c0*/  FMUL.FTZ R68, R68, UR14 ;  /* 0x0000000e44447c20 */ /* 0x000fe20008410000 */
[----:B------:R-:W-:Y:S01]  /*c0d0*/  FSEL R16, R16, -INF , !P2 ;  /* 0xff80000010107808 */ /* 0x000fe20005000000 */
[----:B------:R-:W-:Y:S01]  /*c0e0*/  FMUL.FTZ R74, R74, UR14 ;  /* 0x0000000e4a4a7c20 */ /* 0x000fe20008410000 */
[----:B------:R-:W2:Y:S01]  /*c0f0*/  MUFU.TANH R37, R37 ;  /* 0x0000002500257308 */ /* 0x000ea20000002400 */
[----:B-----5:R-:W-:Y:S01]  /*c100*/  FFMA.FTZ R39, R0, R134, R39 ;  /* 0x0000008600277223 */ /* 0x020fe20000010027 */
[----:B------:R-:W-:Y:S01]  /*c110*/  FSEL R28, R28, -INF , !P5 ;  /* 0xff8000001c1c7808 */ /* 0x000fe20006800000 */
[----:B------:R-:W-:Y:S01]  /*c120*/  VIADD R17, R2, 0x29 ;  /* 0x0000002902117836 */ /* 0x000fe20000000000 */
[----:B------:R-:W-:Y:S01]  /*c130*/  FSEL R6, R6, -INF , !P0 ;  /* 0xff80000006067808 */ /* 0x000fe20004000000 */
[----:B------:R-:W-:Y:S01]  /*c140*/  FMUL.FTZ R69, R69, UR14 ;  /* 0x0000000e45457c20 */ /* 0x000fe20008410000 */
[----:B------:R-:W-:Y:S01]  /*c150*/  ISETP.GE.AND P6, PT, R21, R8, PT ;  /* 0x000000081500720c */ /* 0x000fe20003fc6270 */
[----:B------:R-:W-:Y:S01]  /*c160*/  FMUL.FTZ R71, R71, UR14 ;  /* 0x0000000e47477c20 */ /* 0x000fe20008410000 */
[----:B------:R-:W3:Y:S01]  /*c170*/  MUFU.TANH R79, R79 ;  /* 0x0000004f004f7308 */ /* 0x000ee20000002400 */
[----:B-1----:R-:W-:Y:S01]  /*c180*/  FFMA.FTZ R134, R0, R134, R7 ;  /* 0x0000008600867223 */ /* 0x002fe20000010007 */
[-C--:B------:R-:W-:Y:S01]  /*c190*/  ISETP.GE.AND P2, PT, R21, R9.reuse, PT ;  /* 0x000000091500720c */ /* 0x080fe20003f46270 */
[----:B------:R-:W-:Y:S01]  /*c1a0*/  VIADD R23, R2, 0x30 ;  /* 0x0000003002177836 */ /* 0x000fe20000000000 */
[----:B------:R-:W-:Y:S01]  /*c1b0*/  ISETP.GE.AND P5, PT, R19, R8, PT ;  /* 0x000000081300720c */ /* 0x000fe20003fa6270 */
[----:B------:R-:W-:Y:S01]  /*c1c0*/  FMUL.FTZ R65, R65, UR14 ;  /* 0x0000000e41417c20 */ /* 0x000fe20008410000 */
[----:B------:R-:W-:Y:S01]  /*c1d0*/  ISETP.GE.AND P0, PT, R19, R9, PT ;  /* 0x000000091300720c */ /* 0x000fe20003f06270 */
[----:B------:R-:W-:Y:S01]  /*c1e0*/  FMUL.FTZ R67, R67, UR14 ;  /* 0x0000000e43437c20 */ /* 0x000fe20008410000 */
[----:B------:R-:W1:Y:S01]  /*c1f0*/  MUFU.TANH R5, R72 ;  /* 0x0000004800057308 */ /* 0x000e620000002400 */
[----:B------:R-:W-:Y:S01]  /*c200*/  I2FP.F32.S32 R34, R19 ;  /* 0x0000001300227245 */ /* 0x000fe20000201400 */
[----:B------:R-:W-:Y:S01]  /*c210*/  FMUL.FTZ R66, R66, UR14 ;  /* 0x0000000e42427c20 */ /* 0x000fe20008410000 */
[----:B------:R-:W-:-:S02]  /*c220*/  I2FP.F32.S32 R21, R21 ;  /* 0x0000001500157245 */ /* 0x000fc40000201400 */
[----:B------:R-:W-:Y:S02]  /*c230*/  FSEL R104, R39, -INF , !P4 ;  /* 0xff80000027687808 */ /* 0x000fe40006000000 */
[----:B------:R-:W-:Y:S01]  /*c240*/  FSEL R134, R134, -INF , !P1 ;  /* 0xff80000086867808 */ /* 0x000fe20004800000 */
[----:B------:R-:W4:Y:S01]  /*c250*/  MUFU.TANH R73, R73 ;  /* 0x0000004900497308 */ /* 0x000f220000002400 */
[CC--:B--2---:R-:W-:Y:S01]  /*c260*/  FFMA.FTZ R37, R0.reuse, R21.reuse, R37 ;  /* 0x0000001500257223 */ /* 0x0c4fe20000010025 */
[----:B---3--:R-:W-:Y:S01]  /*c270*/  FFMA.FTZ R79, R0, R21, R79 ;  /* 0x00000015004f7223 */ /* 0x008fe2000001004f */
[C---:B------:R-:W-:Y:S01]  /*c280*/  ISETP.GE.AND P4, PT, R17.reuse, R8, PT ;  /* 0x000000081100720c */ /* 0x040fe20003f86270 */
[C---:B------:R-:W-:Y:S01]  /*c290*/  VIADD R21, R2.reuse, 0x31 ;  /* 0x0000003102157836 */ /* 0x040fe20000000000 */
[----:B------:R-:W-:Y:S02]  /*c2a0*/  ISETP.GE.AND P1, PT, R17, R9, PT ;  /* 0x000000091100720c */ /* 0x000fe40003f26270 */
[----:B------:R-:W-:Y:S01]  /*c2b0*/  I2FP.F32.S32 R44, R17 ;  /* 0x00000011002c7245 */ /* 0x000fe20000201400 */
[----:B------:R-:W2:Y:S01]  /*c2c0*/  MUFU.TANH R75, R75 ;  /* 0x0000004b004b7308 */ /* 0x000ea20000002400 */
[----:B------:R-:W-:-:S02]  /*c2d0*/  VIADD R17, R2, 0x38 ;  /* 0x0000003802117836 */ /* 0x000fc40000000000 */
[C---:B-1----:R-:W-:Y:S01]  /*c2e0*/  FFMA.FTZ R5, R0.reuse, R34, R5 ;  /* 0x0000002200057223 */ /* 0x042fe20000010005 */
[----:B------:R-:W-:Y:S02]  /*c2f0*/  FSEL R140, R37, -INF , !P6 ;  /* 0xff800000258c7808 */ /* 0x000fe40007000000 */
[----:B------:R-:W-:Y:S02]  /*c300*/  FSEL R132, R79, -INF , !P2 ;  /* 0xff8000004f847808 */ /* 0x000fe40005000000 */
[C---:B------:R-:W-:Y:S01]  /*c310*/  ISETP.GE.AND P6, PT, R23.reuse, R8, PT ;  /* 0x000000081700720c */ /* 0x040fe20003fc6270 */
[----:B------:R-:W1:Y:S01]  /*c320*/  MUFU.TANH R7, R70 ;  /* 0x0000004600077308 */ /* 0x000e620000002400 */
[----:B----4-:R-:W-:Y:S01]  /*c330*/  FFMA.FTZ R73, R0, R44, R73 ;  /* 0x0000002c00497223 */ /* 0x010fe20000010049 */
[----:B------:R-:W-:Y:S02]  /*c340*/  ISETP.GE.AND P2, PT, R23, R9, PT ;  /* 0x000000091700720c */ /* 0x000fe40003f46270 */
[----:B------:R-:W-:-:S02]  /*c350*/  I2FP.F32.S32 R23, R23 ;  /* 0x0000001700177245 */ /* 0x000fc40000201400 */
[----:B------:R-:W-:Y:S02]  /*c360*/  FSEL R102, R5, -INF , !P5 ;  /* 0xff80000005667808 */ /* 0x000fe40006800000 */
[----:B------:R-:W3:Y:S01]  /*c370*/  MUFU.TANH R19, R64 ;  /* 0x0000004000137308 */ /* 0x000ee20000002400 */
[C---:B--2---:R-:W-:Y:S01]  /*c380*/  FFMA.FTZ R75, R0.reuse, R44, R75 ;  /* 0x0000002c004b7223 */ /* 0x044fe2000001004b */
[----:B------:R-:W-:Y:S02]  /*c390*/  I2FP.F32.S32 R44, R17 ;  /* 0x00000011002c7245 */ /* 0x000fe40000201400 */
[----:B------:R-:W-:Y:S02]  /*c3a0*/  FSEL R136, R73, -INF , !P4 ;  /* 0xff80000049887808 */ /* 0x000fe40006000000 */
[-C--:B------:R-:W-:Y:S02]  /*c3b0*/  ISETP.GE.AND P4, PT, R17, R8.reuse, PT ;  /* 0x000000081100720c */ /* 0x080fe40003f86270 */
[----:B------:R-:W2:Y:S01]  /*c3c0*/  MUFU.TANH R13, R68 ;  /* 0x00000044000d7308 */ /* 0x000ea20000002400 */
[----:B-1----:R-:W-:Y:S01]  /*c3d0*/  FFMA.FTZ R7, R0, R23, R7 ;  /* 0x0000001700077223 */ /* 0x002fe20000010007 */
[----:B------:R-:W-:-:S02]  /*c3e0*/  ISETP.GE.AND P5, PT, R21, R8, PT ;  /* 0x000000081500720c */ /* 0x000fc40003fa6270 */
[----:B------:R-:W-:Y:S02]  /*c3f0*/  FSEL R98, R75, -INF , !P1 ;  /* 0xff8000004b627808 */ /* 0x000fe40004800000 */
[----:B------:R-:W-:Y:S01]  /*c400*/  FSEL R92, R7, -INF , !P2 ;  /* 0xff800000075c7808 */ /* 0x000fe20005000000 */
[----:B------:R-:W-:Y:S01]  /*c410*/  VIADD R7, R2, 0x39 ;  /* 0x0000003902077836 */ /* 0x000fe20000000000 */
[----:B------:R-:W1:Y:S01]  /*c420*/  MUFU.TANH R15, R74 ;  /* 0x0000004a000f7308 */ /* 0x000e620000002400 */
[----:B---3--:R-:W-:Y:S01]  /*c430*/  FFMA.FTZ R19, R0, R44, R19 ;  /* 0x0000002c00137223 */ /* 0x008fe20000010013 */
[-C--:B------:R-:W-:Y:S02]  /*c440*/  ISETP.GE.AND P2, PT, R2, R9.reuse, PT ;  /* 0x000000090200720c */ /* 0x080fe40003f46270 */
[----:B------:R-:W-:Y:S02]  /*c450*/  ISETP.GE.AND P1, PT, R17, R9, PT ;  /* 0x000000091100720c */ /* 0x000fe40003f26270 */
[----:B------:R-:W-:-:S02]  /*c460*/  FSEL R109, R19, -INF , !P4 ;  /* 0xff800000136d7808 */ /* 0x000fc40006000000 */
[----:B------:R-:W3:Y:S01]  /*c470*/  MUFU.TANH R69, R69 ;  /* 0x0000004500457308 */ /* 0x000ee20000002400 */
[----:B--2---:R-:W-:Y:S01]  /*c480*/  FFMA.FTZ R13, R0, R23, R13 ;  /* 0x00000017000d7223 */ /* 0x004fe2000001000d */
[----:B------:R-:W-:-:S04]  /*c490*/  ISETP.GE.AND P4, PT, R87, 0x2, PT ;  /* 0x000000025700780c */ /* 0x000fc80003f86270 */
[----:B------:R-:W-:Y:S02]  /*c4a0*/  FSEL R111, R13, -INF , !P6 ;  /* 0xff8000000d6f7808 */ /* 0x000fe40007000000 */
[----:B------:R-:W2:Y:S01]  /*c4b0*/  MUFU.TANH R71, R71 ;  /* 0x0000004700477308 */ /* 0x000ea20000002400 */
[----:B-1----:R-:W-:Y:S01]  /*c4c0*/  FFMA.FTZ R15, R0, R34, R15 ;  /* 0x00000022000f7223 */ /* 0x002fe2000001000f */
[----:B------:R-:W-:Y:S02]  /*c4d0*/  I2FP.F32.S32 R34, R21 ;  /* 0x0000001500227245 */ /* 0x000fe40000201400 */
[----:B------:R-:W-:Y:S02]  /*c4e0*/  ISETP.GE.AND P6, PT, R2, R8, PT ;  /* 0x000000080200720c */ /* 0x000fe40003fc6270 */
[----:B------:R-:W-:Y:S02]  /*c4f0*/  FSEL R100, R15, -INF , !P0 ;  /* 0xff8000000f647808 */ /* 0x000fe40004000000 */
[----:B------:R-:W1:Y:S01]  /*c500*/  MUFU.TANH R3, R3 ;  /* 0x0000000300037308 */ /* 0x000e620000002400 */
[----:B---3--:R-:W-:Y:S01]  /*c510*/  FFMA.FTZ R69, R0, R34, R69 ;  /* 0x0000002200457223 */ /* 0x008fe20000010045 */
[----:B------:R-:W-:-:S02]  /*c520*/  I2FP.F32.S32 R2, R2 ;  /* 0x0000000200027245 */ /* 0x000fc40000201400 */
[----:B------:R-:W-:Y:S02]  /*c530*/  ISETP.GE.AND P0, PT, R21, R9, PT ;  /* 0x000000091500720c */ /* 0x000fe40003f06270 */
[----:B------:R-:W-:Y:S02]  /*c540*/  FSEL R110, R69, -INF , !P5 ;  /* 0xff800000456e7808 */ /* 0x000fe40006800000 */
[----:B------:R-:W3:Y:S01]  /*c550*/  MUFU.TANH R25, R66 ;  /* 0x0000004200197308 */ /* 0x000ee20000002400 */
[----:B--2---:R-:W-:Y:S01]  /*c560*/  FFMA.FTZ R71, R0, R34, R71 ;  /* 0x0000002200477223 */ /* 0x004fe20000010047 */
[----:B------:R-:W-:Y:S01]  /*c570*/  BAR.SYNC.DEFER_BLOCKING 0x0 ;  /* 0x0000000000007b1d */ /* 0x000fe20000010000 */
[----:B------:R-:W-:-:S03]  /*c580*/  ISETP.GE.AND P5, PT, R7, R8, PT ;  /* 0x000000080700720c */ /* 0x000fc60003fa6270 */
[----:B------:R-:W-:Y:S02]  /*c590*/  FSEL R91, R71, -INF , !P0 ;  /* 0xff800000475b7808 */ /* 0x000fe40004000000 */
[----:B------:R2:W4:Y:S01]  /*c5a0*/  MUFU.TANH R5, R26 ;  /* 0x0000001a00057308 */ /* 0x0005220000002400 */
[----:B-1----:R-:W-:Y:S01]  /*c5b0*/  FFMA.FTZ R3, R0, R2, R3 ;  /* 0x0000000200037223 */ /* 0x002fe20000010003 */
[----:B------:R-:W-:-:S06]  /*c5c0*/  ISETP.GE.AND P0, PT, R7, R9, PT ;  /* 0x000000090700720c */ /* 0x000fcc0003f06270 */
[----:B------:R-:W1:Y:S01]  /*c5d0*/  MUFU.TANH R65, R65 ;  /* 0x0000004100417308 */ /* 0x000e620000002400 */
[----:B---3--:R-:W-:-:S05]  /*c5e0*/  FFMA.FTZ R25, R0, R44, R25 ;  /* 0x0000002c00197223 */ /* 0x008fca0000010019 */
[----:B------:R-:W-:Y:S02]  /*c5f0*/  FSEL R35, R25, -INF , !P1 ;  /* 0xff80000019237808 */ /* 0x000fe40004800000 */
[----:B------:R-:W3:Y:S01]  /*c600*/  MUFU.TANH R67, R67 ;  /* 0x0000004300437308 */ /* 0x000ee20000002400 */
[----:B--2---:R-:W-:Y:S01]  /*c610*/  I2FP.F32.S32 R26, R7 ;  /* 0x00000007001a7245 */ /* 0x004fe20000201400 */
[----:B----4-:R-:W-:-:S05]  /*c620*/  FFMA.FTZ R5, R0, R2, R5 ;  /* 0x0000000200057223 */ /* 0x010fca0000010005 */
[----:B------:R-:W-:Y:S01]  /*c630*/  FSEL R44, R5, -INF , !P2 ;  /* 0xff800000052c7808 */ /* 0x000fe20005000000 */
[----:B-1----:R-:W-:-:S05]  /*c640*/  FFMA.FTZ R65, R0, R26, R65 ;  /* 0x0000001a00417223 */ /* 0x002fca0000010041 */
[----:B------:R-:W-:Y:S01]  /*c650*/  FSEL R108, R65, -INF , !P5 ;  /* 0xff800000416c7808 */ /* 0x000fe20006800000 */
[----:B---3--:R-:W-:Y:S01]  /*c660*/  FFMA.FTZ R34, R0, R26, R67 ;  /* 0x0000001a00227223 */ /* 0x008fe20000010043 */
[----:B------:R-:W-:-:S04]  /*c670*/  FSEL R26, R3, -INF , !P6 ;  /* 0xff800000031a7808 */ /* 0x000fc80007000000 */
[----:B------:R-:W-:Y:S01]  /*c680*/  FSEL R34, R34, -INF , !P0 ;  /* 0xff80000022227808 */ /* 0x000fe20004000000 */
        /* <DEDUP_REMOVED lines=21> */
[----:B------:R-:W-:Y:S01]  /*c7e0*/  IMAD.HI.U32 R17, R50, R7, RZ ;  /* 0x0000000732117227 */ /* 0x000fe200078e00ff */
[----:B------:R-:W-:-:S03]  /*c7f0*/  LOP3.LUT R50, RZ, R5, RZ, 0x33, !PT ;  /* 0x00000005ff327212 */ /* 0x000fc600078e33ff */
        /* <DEDUP_REMOVED lines=26> */
[----:B------:R-:W-:Y:S01]  /*c9a0*/  IMAD R50, R50, R5, -0x40 ;  /* 0xffffffc032327424 */ /* 0x000fe200078e0205 */
[----:B------:R-:W-:-:S04]  /*c9b0*/  MOV R5, UR8 ;  /* 0x0000000800057c02 */ /* 0x000fc80008000f00 */
[----:B------:R-:W-:-:S05]  /*c9c0*/  SHF.R.S32.HI R48, RZ, 0x1f, R50 ;  /* 0x0000001fff307819 */ /* 0x000fca0000011432 */
[----:B------:R-:W-:-:S04]  /*c9d0*/  IMAD R13, R48, R5, RZ ;  /* 0x00000005300d7224 */ /* 0x000fc800078e02ff */
[C---:B------:R-:W-:Y:S02]  /*c9e0*/  IMAD R13, R50.reuse, UR9, R13 ;  /* 0x00000009320d7c24 */ /* 0x040fe4000f8e020d */
[----:B------:R-:W-:-:S05]  /*c9f0*/  IMAD.WIDE.U32 R50, R50, R5, RZ ;  /* 0x0000000532327225 */ /* 0x000fca00078e00ff */
[----:B------:R-:W-:Y:S01]  /*ca00*/  IADD3 R51, R51, R13, RZ ;  /* 0x0000000d33337210 */ /* 0x000fe20007ffe0ff */
[----:B--2---:R-:W-:-:S04]  /*ca10*/  IMAD.IADD R7, R7, 0x1, -R46 ;  /* 0x0000000107077824 */ /* 0x004fc800078e0a2e */
[----:B-1----:R-:W-:Y:S01]  /*ca20*/  IMAD.WIDE.U32 R50, R7, R2, R50 ;  /* 0x0000000207327225 */ /* 0x002fe200078e0032 */
[----:B------:R-:W-:-:S05]  /*ca30*/  SHF.R.S32.HI R15, RZ, 0x1f, R7 ;  /* 0x0000001fff0f7819 */ /* 0x000fca0000011407 */
[----:B------:R-:W-:-:S04]  /*ca40*/  IMAD R46, R15, R2, RZ ;  /* 0x000000020f2e7224 */ /* 0x000fc800078e02ff */
[----:B------:R-:W-:-:S04]  /*ca50*/  IMAD R3, R7, R3, R46 ;  /* 0x0000000307037224 */ /* 0x000fc800078e022e */
[----:B------:R-:W-:Y:S01]  /*ca60*/  IMAD.IADD R13, R51, 0x1, R3 ;  /* 0x00000001330d7824 */ /* 0x000fe200078e0203 */
[----:B------:R-:W-:Y:S06]  /*ca70*/  BRA `(.L_x_5555) ;  /* 0x0000000000107947 */ /* 0x000fec0003800000 */
.L_x_5554:
[----:B------:R-:W1:Y:S02]  /*ca80*/  LDC R5, c[0x0][0x248] ;  /* 0x00009200ff057b82 */ /* 0x000e640000000800 */
[----:B-1----:R-:W-:-:S05]  /*ca90*/  IMAD.SHL.U32 R50, R5, 0x40, RZ ;  /* 0x0000004005327824 */ /* 0x002fca00078e00ff */
[----:B------:R-:W-:-:S04]  /*caa0*/  IADD3 R50, -R50, RZ, RZ ;  /* 0x000000ff32327210 */ /* 0x000fc80007ffe1ff */
[----:B------:R-:W-:-:S07]  /*cab0*/  SHF.R.S32.HI R13, RZ, 0x1f, R50 ;  /* 0x0000001fff0d7819 */ /* 0x000fce0000011432 */
.L_x_5555:
[C---:B------:R-:W-:Y:S01]  /*cac0*/  LOP3.LUT P2, RZ, R90.reuse, 0x2, RZ, 0xc0, !PT ;  /* 0x000000025aff7812 */ /* 0x040fe2000784c0ff */
[----:B------:R-:W1:Y:S01]  /*cad0*/  LDC R46, c[0x0][0x24c] ;  /* 0x00009300ff2e7b82 */ /* 0x000e620000000800 */
        /* <DEDUP_REMOVED lines=11> */
[C---:B------:R-:W-:Y:S01]  /*cb90*/  @P1 LEA R56, P0, R48.reuse, UR12, 0x1 ;  /* 0x0000000c30381c11 */ /* 0x040fe2000f8008ff */
[C---:B------:R-:W-:Y:S01]  /*cba0*/  @P6 IMAD.SHL.U32 R2, R5.reuse, 0x20, RZ ;  /* 0x0000002005026824 */ /* 0x040fe200078e00ff */
[C---:B------:R-:W-:Y:S01]  /*cbb0*/  LEA R7, P5, R5.reuse, R50, 0x5 ;  /* 0x0000003205077211 */ /* 0x040fe200078a28ff */
[----:B------:R-:W-:Y:S01]  /*cbc0*/  @P6 IMAD.MOV.U32 R50, RZ, RZ, R126 ;  /* 0x000000ffff326224 */ /* 0x000fe200078e007e */
[----:B------:R-:W-:Y:S02]  /*cbd0*/  @P1 LEA.HI.X R57, R48, UR13, R3, 0x1, P0 ;  /* 0x0000000d30391c11 */ /* 0x000fe400080f0c03 */
[C-C-:B-1----:R-:W-:Y:S02]  /*cbe0*/  @P6 SHF.L.U64.HI R3, R5.reuse, 0x5, R46.reuse ;  /* 0x0000000505036819 */ /* 0x142fe4000001022e */
[----:B------:R-:W-:Y:S01]  /*cbf0*/  LEA.HI.X R5, R5, R13, R46, 0x5, P5 ;  /* 0x0000000d05057211 */ /* 0x000fe200028f2c2e */
[----:B------:R-:W-:Y:S01]  /*cc00*/  @!PT LDS RZ, [RZ] ;  /* 0x00000000fffff984 */ /* 0x000fe20000000800 */
[----:B------:R-:W-:Y:S01]  /*cc10*/  @!PT LDS RZ, [RZ] ;  /* 0x00000000fffff984 */ /* 0x000fe20000000800 */
[----:B------:R-:W-:Y:S01]  /*cc20*/  @!PT LDS RZ, [RZ] ;  /* 0x00000000fffff984 */ /* 0x000fe20000000800 */
[----:B------:R1:W-:Y:S01]  /*cc30*/  @P6 LDGSTS.E.BYPASS.LTC128B.128 [R127+0x3000], desc[UR6][R50.64] ;  /* 0x03000000327f6fae */ /* 0x0003e2000b901d46 */
[----:B------:R-:W-:-:S02]  /*cc40*/  @P6 LEA R48, P0, R2, R126, 0x1 ;  /* 0x0000007e02306211 */ /* 0x000fc400078008ff */
[CC--:B------:R-:W-:Y:S01]  /*cc50*/  @P2 IADD3 R13, P5, R7.reuse, R106.reuse, RZ ;  /* 0x0000006a070d2210 */ /* 0x0c0fe20007fbe0ff */
[----:B------:R1:W-:Y:S01]  /*cc60*/  @!P6 STS [R127+0x3000], RZ ;  /* 0x003000ff7f00e388 */ /* 0x0003e20000000800 */
[----:B------:R-:W-:Y:S02]  /*cc70*/  @P6 LEA.HI.X R49, R2, R125, R3, 0x1, P0 ;  /* 0x0000007d02316211 */ /* 0x000fe400000f0c03 */
[----:B------:R-:W-:Y:S01]  /*cc80*/  @P1 IADD3 R7, P0, R7, R106, RZ ;  /* 0x0000006a07071210 */ /* 0x000fe20007f1e0ff */
[--C-:B------:R-:W-:Y:S01]  /*cc90*/  @P2 IMAD.X R2, R5, 0x1, R52.reuse, P5 ;  /* 0x0000000105022824 */ /* 0x100fe200028e0634 */
[----:B------:R-:W-:Y:S01]  /*cca0*/  @P2 LEA R46, P5, R13, UR12, 0x1 ;  /* 0x0000000c0d2e2c11 */ /* 0x000fe2000f8a08ff */
[----:B------:R1:W-:Y:S02]  /*ccb0*/  @!P6 STS [R127+0x3004], RZ ;  /* 0x003004ff7f00e388 */ /* 0x0003e40000000800 */
[----:B------:R-:W-:Y:S01]  /*ccc0*/  @P1 IMAD.X R52, R5, 0x1, R52, P0 ;  /* 0x0000000105341824 */ /* 0x000fe200000e0634 */
[----:B------:R-:W-:Y:S01]  /*ccd0*/  @P2 LEA.HI.X R47, R13, UR13, R2, 0x1, P5 ;  /* 0x0000000d0d2f2c11 */ /* 0x000fe2000a8f0c02 */
[----:B------:R1:W-:Y:S01]  /*cce0*/  @!P6 STS.64 [R127+0x3008], RZ ;  /* 0x003008ff7f00e388 */ /* 0x0003e20000000a00 */
[----:B------:R-:W-:-:S03]  /*ccf0*/  @P1 LEA R2, P0, R7, UR12, 0x1 ;  /* 0x0000000c07021c11 */ /* 0x000fc6000f8008ff */
[----:B------:R-:W-:Y:S01]  /*cd00*/  @!PT LDS RZ, [RZ] ;  /* 0x00000000fffff984 */ /* 0x000fe20000000800 */
[----:B------:R-:W-:Y:S01]  /*cd10*/  @!PT LDS RZ, [RZ] ;  /* 0x00000000fffff984 */ /* 0x000fe20000000800 */
[----:B------:R-:W-:Y:S01]  /*cd20*/  @!PT LDS RZ, [RZ] ;  /* 0x00000000fffff984 */ /* 0x000fe20000000800 */
[----:B------:R1:W-:Y:S01]  /*cd30*/  @P2 LDGSTS.E.BYPASS.LTC128B.128 [R127+0x4000], desc[UR6][R54.64+0x40] ;  /* 0x04000040367f2fae */ /* 0x0003e2000b901d46 */
[----:B------:R-:W-:-:S03]  /*cd40*/  @P1 LEA.HI.X R3, R7, UR13, R52, 0x1, P0 ;  /* 0x0000000d07031c11 */ /* 0x000fc600080f0c34 */
        /* <DEDUP_REMOVED lines=22> */
.L_x_5553:
        /* <DEDUP_REMOVED lines=42> */
[----:B-1----:R-:W-:Y:S02]  /*d150*/  FMNMX.FTZ R3, R2, R3, !PT ;  /* 0x0000000302037209 */ /* 0x002fe40007810000 */
[----:B------:R-:W1:Y:S02]  /*d160*/  SHFL.BFLY PT, R2, R5, 0x1, 0x1f ;  /* 0x0c201f0005027f89 */ /* 0x000e6400000e0000 */
        /* <DEDUP_REMOVED lines=26> */
[----:B------:R-:W-:-:S03]  /*d310*/  FFMA.FTZ R108, R108, UR8, -R131 ;  /* 0x000000086c6c7c23 */ /* 0x000fc60008010883 */
[--C-:B------:R-:W-:Y:S01]  /*d320*/  FFMA.FTZ R94, R44, UR8, -R93.reuse ;  /* 0x000000082c5e7c23 */ /* 0x100fe2000801085d */
[--C-:B------:R-:W-:Y:S01]  /*d330*/  FFMA.FTZ R97, R22, UR8, -R93.reuse ;  /* 0x0000000816617c23 */ /* 0x100fe2000801085d */
[--C-:B------:R-:W-:Y:S01]  /*d340*/  FFMA.FTZ R96, R12, UR8, -R93.reuse ;  /* 0x000000080c607c23 */ /* 0x100fe2000801085d */
[--C-:B------:R-:W-:Y:S01]  /*d350*/  FFMA.FTZ R33, R20, UR8, -R93.reuse ;  /* 0x0000000814217c23 */ /* 0x100fe2000801085d */
[----:B------:R-:W3:Y:S01]  /*d360*/  MUFU.EX2 R30, R30 ;  /* 0x0000001e001e7308 */ /* 0x000ee20000000800 */
[--C-:B------:R-:W-:Y:S01]  /*d370*/  FFMA.FTZ R29, R14, UR8, -R93.reuse ;  /* 0x000000080e1d7c23 */ /* 0x100fe2000801085d */
[----:B-1----:R-:W-:Y:S01]  /*d380*/  F2FP.F16.F32.PACK_AB R48, R106, R107 ;  /* 0x0000006b6a30723e */ /* 0x002fe200000000ff */
[----:B------:R-:W1:Y:S01]  /*d390*/  LDSM.16.MT88.4 R12, [R114+0x6400] ;  /* 0x00640000720c783b */ /* 0x000e620000004200 */
        /* <DEDUP_REMOVED lines=10> */
[--C-:B------:R-:W-:Y:S01]  /*d440*/  FFMA.FTZ R92, R92, UR8, -R93.reuse ;  /* 0x000000085c5c7c23 */ /* 0x100fe2000801085d */
[--C-:B------:R-:W-:Y:S01]  /*d450*/  FFMA.FTZ R91, R91, UR8, -R93.reuse ;  /* 0x000000085b5b7c23 */ /* 0x100fe2000801085d */
[----:B------:R-:W2:Y:S01]  /*d460*/  MUFU.EX2 R97, R97 ;  /* 0x0000006100617308 */ /* 0x000ea20000000800 */
[----:B---3--:R-:W-:Y:S01]  /*d470*/  F2FP.F16.F32.PACK_AB R50, R30, R95 ;  /* 0x0000005f1e32723e */ /* 0x008fe200000000ff */
[--C-:B------:R-:W-:Y:S01]  /*d480*/  FFMA.FTZ R133, R34, UR8, -R93.reuse ;  /* 0x0000000822857c23 */ /* 0x100fe2000801085d */
[----:B------:R-:W-:Y:S01]  /*d490*/  FFMA.FTZ R35, R35, UR8, -R93 ;  /* 0x0000000823237c23 */ /* 0x000fe2000801085d */
[----:B------:R-:W-:-:S04]  /*d4a0*/  FADD.FTZ R106, R107, R106 ;  /* 0x0000006a6b6a7221 */ /* 0x000fc80000010000 */
[----:B------:R-:W-:Y:S01]  /*d4b0*/  MUFU.EX2 R96, R96 ;  /* 0x0000006000607308 */ /* 0x000fe20000000800 */
[----:B------:R-:W-:-:S04]  /*d4c0*/  FADD.FTZ R95, R95, R106 ;  /* 0x0000006a5f5f7221 */ /* 0x000fc80000010000 */
[----:B------:R-:W-:-:S03]  /*d4d0*/  FADD.FTZ R30, R30, R95 ;  /* 0x0000005f1e1e7221 */ /* 0x000fc60000010000 */
        /* <DEDUP_REMOVED lines=18> */
[----:B------:R-:W-:Y:S01]  /*d600*/  HMMA.16816.F32 R72, R48, R68, RZ ;  /* 0x000000443048723c */ /* 0x000fe200000018ff */
[----:B------:R-:W2:Y:S01]  /*d610*/  MUFU.EX2 R29, R29 ;  /* 0x0000001d001d7308 */ /* 0x000ea20000000800 */
[----:B---3--:R-:W-:Y:S01]  /*d620*/  F2FP.F16.F32.PACK_AB R6, R24, R27 ;  /* 0x0000001b1806723e */ /* 0x008fe200000000ff */
[----:B------:R-:W-:-:S03]  /*d630*/  FADD.FTZ R27, R27, R26 ;  /* 0x0000001a1b1b7221 */ /* 0x000fc60000010000 */
[C---:B------:R-:W-:Y:S01]  /*d640*/  HMMA.16816.F32 R64, R48.reuse, R60, RZ ;  /* 0x0000003c3040723c */ /* 0x040fe200000018ff */
[----:B------:R-:W-:Y:S02]  /*d650*/  FADD.FTZ R27, R24, R27 ;  /* 0x0000001b181b7221 */ /* 0x000fe40000010000 */
        /* <DEDUP_REMOVED lines=14> */
[C---:B-1----:R-:W-:Y:S02]  /*d740*/  HMMA.16816.F32 R80, R4.reuse, R12, R80 ;  /* 0x0000000c0450723c */ /* 0x042fe40000001850 */
[----:B------:R-:W-:Y:S04]  /*d750*/  MUFU.EX2 R102, R102 ;  /* 0x0000006600667308 */ /* 0x000fe80000000800 */
[C---:B------:R-:W-:Y:S01]  /*d760*/  HMMA.16816.F32 R76, R4.reuse, R14, R76 ;  /* 0x0000000e044c723c */ /* 0x040fe2000000184c */
[----:B------:R-:W1:Y:S03]  /*d770*/  LDSM.16.MT88.4 R12, [R112+0x7400] ;  /* 0x00740000700c783b */ /* 0x000e660000004200 */
[----:B------:R-:W-:Y:S02]  /*d780*/  MUFU.EX2 R99, R99 ;  /* 0x0000006300637308 */ /* 0x000fe40000000800 */
[C---:B----4-:R-:W-:Y:S06]  /*d790*/  HMMA.16816.F32 R64, R4.reuse, R16, R64 ;  /* 0x000000100440723c */ /* 0x050fec0000001840 */
[C---:B------:R-:W-:Y:S01]  /*d7a0*/  HMMA.16816.F32 R60, R4.reuse, R18, R60 ;  /* 0x00000012043c723c */ /* 0x040fe2000000183c */
[----:B------:R-:W3:Y:S01]  /*d7b0*/  LDSM.16.MT88.4 R16, [R114+0x8400] ;  /* 0x008400007210783b */ /* 0x000ee20000004200 */
[----:B------:R-:W-:Y:S04]  /*d7c0*/  MUFU.EX2 R105, R105 ;  /* 0x0000006900697308 */ /* 0x000fe80000000800 */
[C---:B-----5:R-:W-:Y:S04]  /*d7d0*/  HMMA.16816.F32 R72, R4.reuse, R20, R72 ;  /* 0x000000140448723c */ /* 0x060fe80000001848 */
[----:B------:R-:W4:Y:S02]  /*d7e0*/  MUFU.EX2 R100, R132 ;  /* 0x0000008400647308 */ /* 0x000f240000000800 */
[C---:B------:R-:W-:Y:S01]  /*d7f0*/  HMMA.16816.F32 R68, R4.reuse, R22, R68 ;  /* 0x000000160444723c */ /* 0x040fe20000001844 */
[----:B------:R-:W-:Y:S05]  /*d800*/  LDSM.16.MT88.4 R20, [R114+0x6c00] ;  /* 0x006c00007214783b */ /* 0x000fea0000004200 */
[----:B------:R-:W-:Y:S08]  /*d810*/  MUFU.EX2 R101, R101 ;  /* 0x0000006500657308 */ /* 0x000ff00000000800 */
[----:B------:R-:W5:Y:S01]  /*d820*/  MUFU.EX2 R98, R98 ;  /* 0x0000006200627308 */ /* 0x000f620000000800 */
[C---:B-1----:R-:W-:Y:S07]  /*d830*/  HMMA.16816.F32 R56, R4.reuse, R12, R56 ;  /* 0x0000000c0438723c */ /* 0x042fee0000001838 */
[----:B------:R-:W-:Y:S01]  /*d840*/  MUFU.EX2 R111, R111 ;  /* 0x0000006f006f7308 */ /* 0x000fe20000000800 */
[C---:B------:R-:W-:Y:S01]  /*d850*/  HMMA.16816.F32 R52, R4.reuse, R14, R52 ;  /* 0x0000000e0434723c */ /* 0x040fe20000001834 */
[----:B------:R-:W1:Y:S05]  /*d860*/  LDSM.16.MT88.4 R12, [R112+0x8000] ;  /* 0x00800000700c783b */ /* 0x000e6a0000004200 */
[C---:B---3--:R-:W-:Y:S01]  /*d870*/  HMMA.16816.F32 R36, R4.reuse, R16, R36 ;  /* 0x000000100424723c */ /* 0x048fe20000001824 */
[----:B------:R-:W3:Y:S05]  /*d880*/  MUFU.EX2 R110, R110 ;  /* 0x0000006e006e7308 */ /* 0x000eea0000000800 */
[----:B------:R-:W-:Y:S01]  /*d890*/  HMMA.16816.F32 R40, R4, R18, R40 ;  /* 0x000000120428723c */ /* 0x000fe20000001828 */
[----:B------:R-:W-:Y:S02]  /*d8a0*/  LDSM.16.MT88.4 R16, [R112+0x6c00] ;  /* 0x006c00007010783b */ /* 0x000fe40000004200 */
[----:B------:R-:W-:Y:S08]  /*d8b0*/  MUFU.EX2 R109, R109 ;  /* 0x0000006d006d7308 */ /* 0x000ff00000000800 */
[----:B------:R-:W-:Y:S08]  /*d8c0*/  MUFU.EX2 R108, R108 ;  /* 0x0000006c006c7308 */ /* 0x000ff00000000800 */
[----:B------:R-:W-:Y:S08]  /*d8d0*/  MUFU.EX2 R92, R92 ;  /* 0x0000005c005c7308 */ /* 0x000ff00000000800 */
[----:B------:R-:W3:Y:S01]  /*d8e0*/  MUFU.EX2 R91, R91 ;  /* 0x0000005b005b7308 */ /* 0x000ee20000000800 */
[C---:B-1----:R-:W-:Y:S06]  /*d8f0*/  HMMA.16816.F32 R44, R48.reuse, R12, RZ ;  /* 0x0000000c302c723c */ /* 0x042fec00000018ff */
[----:B------:R-:W-:Y:S01]  /*d900*/  HMMA.16816.F32 R48, R48, R14, RZ ;  /* 0x0000000e3030723c */ /* 0x000fe200000018ff */
[----:B------:R-:W1:Y:S01]  /*d910*/  LDSM.16.MT88.4 R12, [R112+0x8400] ;  /* 0x00840000700c783b */ /* 0x000e620000004200 */
[----:B------:R-:W-:Y:S08]  /*d920*/  MUFU.EX2 R34, R35 ;  /* 0x0000002300227308 */ /* 0x000ff00000000800 */
[----:B------:R-:W3:Y:S08]  /*d930*/  MUFU.EX2 R133, R133 ;  /* 0x0000008500857308 */ /* 0x000ef00000000800 */
        /* <DEDUP_REMOVED lines=33> */
[----:B---3--:R-:W-:Y:S01]  /*db50*/  F2FP.F16.F32.PACK_AB R4, R110, R111 ;  /* 0x0000006f6e04723e */ /* 0x008fe200000000ff */
        /* <DEDUP_REMOVED lines=95> */
.L_x_5557:
[----:B------:R-:W1:Y:S02]  /*e150*/  LDC R6, c[0x0][0x250] ;  /* 0x00009400ff067b82 */ /* 0x000e640000000800 */
[----:B-1----:R-:W-:-:S05]  /*e160*/  IMAD.SHL.U32 R13, R6, 0x40, RZ ;  /* 0x00000040060d7824 */ /* 0x002fca00078e00ff */
[----:B------:R-:W-:-:S04]  /*e170*/  IADD3 R13, -R13, RZ, RZ ;  /* 0x000000ff0d0d7210 */ /* 0x000fc80007ffe1ff */
[----:B------:R-:W-:-:S07]  /*e180*/  SHF.R.S32.HI R7, RZ, 0x1f, R13 ;  /* 0x0000001fff077819 */ /* 0x000fce000001140d */
.L_x_5558:
        /* <DEDUP_REMOVED lines=138> */
[----:B------:R-:W-:-:S06]  /*ea30*/  FMUL.FTZ R12, R12, UR14 ;  /* 0x0000000e0c0c7c20 */ /* 0x000fcc0008410000 */
[----:B------:R-:W-:Y:S01]  /*ea40*/  FMUL.FTZ R4, R4, UR14 ;  /* 0x0000000e04047c20 */ /* 0x000fe20008410000 */
[----:B------:R-:W-:Y:S01]  /*ea50*/  FMUL.FTZ R6, R6, UR14 ;  /* 0x0000000e06067c20 */ /* 0x000fe20008410000 */
[----:B------:R-:W-:Y:S01]  /*ea60*/  FMUL.FTZ R5, R5, UR14 ;  /* 0x0000000e05057c20 */ /* 0x000fe20008410000 */
[----:B------:R-:W-:Y:S02]  /*ea70*/  FMUL.FTZ R7, R7, UR14 ;  /* 0x0000000e07077c20 */ /* 0x000fe40008410000 */
[----:B------:R-:W-:Y:S01]  /*ea80*/  MUFU.TANH R105, R6 ;  /* 0x0000000600697308 */ /* 0x000fe20000002400 */
[----:B------:R-:W-:Y:S01]  /*ea90*/  FMUL.FTZ R24, R24, UR14 ;  /* 0x0000000e18187c20 */ /* 0x000fe20008410000 */
[----:B------:R-:W-:Y:S01]  /*eaa0*/  FMUL.FTZ R26, R26, UR14 ;  /* 0x0000000e1a1a7c20 */ /* 0x000fe20008410000 */
[----:B------:R-:W-:Y:S01]  /*eab0*/  FMUL.FTZ R25, R25, UR14 ;  /* 0x0000000e19197c20 */ /* 0x000fe20008410000 */
[----:B------:R-:W-:-:S03]  /*eac0*/  FMUL.FTZ R27, R27, UR14 ;  /* 0x0000000e1b1b7c20 */ /* 0x000fc60008410000 */
[----:B------:R-:W-:Y:S01]  /*ead0*/  FMUL.FTZ R20, R20, UR14 ;  /* 0x0000000e14147c20 */ /* 0x000fe20008410000 */
[----:B------:R-:W-:Y:S01]  /*eae0*/  MUFU.TANH R107, R26 ;  /* 0x0000001a006b7308 */ /* 0x000fe20000002400 */
[----:B------:R-:W-:Y:S01]  /*eaf0*/  FMUL.FTZ R23, R23, UR14 ;  /* 0x0000000e17177c20 */ /* 0x000fe20008410000 */
[C---:B-1----:R-:W-:Y:S06]  /*eb00*/  HMMA.16816.F32 R100, R88.reuse, R30, R100 ;  /* 0x0000001e5864723c */ /* 0x042fec0000001864 */
[----:B------:R-:W-:Y:S01]  /*eb10*/  MUFU.TANH R25, R25 ;  /* 0x0000001900197308 */ /* 0x000fe20000002400 */
[----:B------:R-:W-:Y:S01]  /*eb20*/  HMMA.16816.F32 R16, R88, R28, R16 ;  /* 0x0000001c5810723c */ /* 0x000fe20000001810 */
[----:B------:R-:W-:Y:S01]  /*eb30*/  FMUL.FTZ R31, R13, UR14 ;  /* 0x0000000e0d1f7c20 */ /* 0x000fe20008410000 */
[----:B------:R-:W-:-:S04]  /*eb40*/  FMUL.FTZ R13, R14, UR14 ;  /* 0x0000000e0e0d7c20 */ /* 0x000fc80008410000 */
[C---:B--2---:R-:W-:Y:S01]  /*eb50*/  HMMA.16816.F32 R32, R88.reuse, R96, R32 ;  /* 0x000000605820723c */ /* 0x044fe20000001820 */
[----:B------:R-:W1:Y:S05]  /*eb60*/  MUFU.TANH R31, R31 ;  /* 0x0000001f001f7308 */ /* 0x000e6a0000002400 */
[----:B------:R-:W-:Y:S03]  /*eb70*/  HMMA.16816.F32 R92, R88, R98, R92 ;  /* 0x00000062585c723c */ /* 0x000fe6000000185c */
[----:B------:R2:W-:Y:S02]  /*eb80*/  MUFU.TANH R91, R4 ;  /* 0x00000004005b7308 */ /* 0x0005e40000002400 */
[----:B------:R-:W-:-:S02]  /*eb90*/  FMUL.FTZ R100, R100, UR14 ;  /* 0x0000000e64647c20 */ /* 0x000fc40008410000 */
[----:B------:R-:W-:Y:S01]  /*eba0*/  FMUL.FTZ R89, R15, UR14 ;  /* 0x0000000e0f597c20 */ /* 0x000fe20008410000 */
[----:B------:R-:W-:Y:S01]  /*ebb0*/  FMUL.FTZ R102, R102, UR14 ;  /* 0x0000000e66667c20 */ /* 0x000fe20008410000 */
[----:B------:R-:W-:Y:S01]  /*ebc0*/  FMUL.FTZ R101, R101, UR14 ;  /* 0x0000000e65657c20 */ /* 0x000fe20008410000 */
[----:B------:R-:W-:Y:S01]  /*ebd0*/  FMUL.FTZ R103, R103, UR14 ;  /* 0x0000000e67677c20 */ /* 0x000fe20008410000 */
[----:B------:R3:W-:Y:S01]  /*ebe0*/  MUFU.TANH R15, R5 ;  /* 0x00000005000f7308 */ /* 0x0007e20000002400 */
[----:B------:R-:W-:Y:S01]  /*ebf0*/  FMUL.FTZ R17, R17, UR14 ;  /* 0x0000000e11117c20 */ /* 0x000fe20008410000 */
[----:B------:R-:W-:Y:S01]  /*ec00*/  FMUL.FTZ R87, R16, UR14 ;  /* 0x0000000e10577c20 */ /* 0x000fe20008410000 */
[----:B------:R-:W-:Y:S01]  /*ec10*/  FMUL.FTZ R18, R18, UR14 ;  /* 0x0000000e12127c20 */ /* 0x000fe20008410000 */
[----:B------:R-:W-:-:S03]  /*ec20*/  FMUL.FTZ R16, R19, UR14 ;  /* 0x0000000e13107c20 */ /* 0x000fc60008410000 */
[----:B------:R-:W-:Y:S01]  /*ec30*/  FMUL.FTZ R34, R34, UR14 ;  /* 0x0000000e22227c20 */ /* 0x000fe20008410000 */
[----:B------:R-:W4:Y:S01]  /*ec40*/  MUFU.TANH R89, R89 ;  /* 0x0000005900597308 */ /* 0x000f220000002400 */
[----:B--2---:R-:W-:Y:S02]  /*ec50*/  IMAD R4, R130, 0x40, R129 ;  /* 0x0000004082047824 */ /* 0x004fe400078e0281 */
[----:B------:R-:W-:Y:S01]  /*ec60*/  FMUL.FTZ R32, R32, UR14 ;  /* 0x0000000e20207c20 */ /* 0x000fe20008410000 */
[----:B------:R-:W-:Y:S01]  /*ec70*/  FMUL.FTZ R33, R33, UR14 ;  /* 0x0000000e21217c20 */ /* 0x000fe20008410000 */
[----:B------:R-:W-:Y:S01]  /*ec80*/  FMUL.FTZ R35, R35, UR14 ;  /* 0x0000000e23237c20 */ /* 0x000fe20008410000 */
[----:B------:R-:W-:Y:S02]  /*ec90*/  VIADD R6, R4, 0x1 ;  /* 0x0000000104067836 */ /* 0x000fe40000000000 */
[----:B------:R-:W-:Y:S01]  /*eca0*/  FMUL.FTZ R92, R92, UR14 ;  /* 0x0000000e5c5c7c20 */ /* 0x000fe20008410000 */
[----:B------:R-:W-:Y:S01]  /*ecb0*/  FMUL.FTZ R95, R95, UR14 ;  /* 0x0000000e5f5f7c20 */ /* 0x000fe20008410000 */
[----:B------:R2:W-:Y:S01]  /*ecc0*/  MUFU.TANH R97, R20 ;  /* 0x0000001400617308 */ /* 0x0005e20000002400 */
[----:B---3--:R-:W-:Y:S01]  /*ecd0*/  FMUL.FTZ R5, R21, UR14 ;  /* 0x0000000e15057c20 */ /* 0x008fe20008410000 */
[----:B------:R-:W-:Y:S01]  /*ece0*/  ISETP.GE.AND P2, PT, R6, R8, PT ;  /* 0x000000080600720c */ /* 0x000fe20003f46270 */
[----:B------:R-:W-:Y:S01]  /*ecf0*/  FMUL.FTZ R21, R22, UR14 ;  /* 0x0000000e16157c20 */ /* 0x000fe20008410000 */
[----:B------:R-:W-:Y:S01]  /*ed00*/  ISETP.GE.AND P4, PT, R6, R9, PT ;  /* 0x000000090600720c */ /* 0x000fe20003f86270 */
[----:B------:R-:W-:Y:S01]  /*ed10*/  VIADD R22, R4, 0x9 ;  /* 0x0000000904167836 */ /* 0x000fe20000000000 */
[----:B------:R-:W-:-:S02]  /*ed20*/  I2FP.F32.S32 R6, R6 ;  /* 0x0000000600067245 */ /* 0x000fc40000201400 */
[----:B------:R-:W-:Y:S02]  /*ed30*/  MUFU.TANH R99, R24 ;  /* 0x0000001800637308 */ /* 0x000fe40000002400 */
[----:B------:R-:W-:Y:S01]  /*ed40*/  ISETP.GE.AND P6, PT, R22, R8, PT ;  /* 0x000000081600720c */ /* 0x000fe20003fc6270 */
[CC--:B-1----:R-:W-:Y:S01]  /*ed50*/  FFMA.FTZ R14, R0.reuse, R6.reuse, R31 ;  /* 0x00000006000e7223 */ /* 0x0c2fe2000001001f */
[----:B----4-:R-:W-:-:S04]  /*ed60*/  FFMA.FTZ R6, R0, R6, R89 ;  /* 0x0000000600067223 */ /* 0x010fc80000010059 */
[----:B------:R-:W-:Y:S01]  /*ed70*/  FSEL R14, R14, -INF , !P2 ;  /* 0xff8000000e0e7808 */ /* 0x000fe20005000000 */
[----:B--2---:R-:W-:Y:S01]  /*ed80*/  VIADD R20, R4, 0x8 ;  /* 0x0000000804147836 */ /* 0x004fe20000000000 */
[----:B------:R1:W-:Y:S01]  /*ed90*/  MUFU.TANH R29, R12 ;  /* 0x0000000c001d7308 */ /* 0x0003e20000002400 */
[-C--:B------:R-:W-:Y:S02]  /*eda0*/  ISETP.GE.AND P2, PT, R22, R9.reuse, PT ;  /* 0x000000091600720c */ /* 0x080fe40003f46270 */
[----:B------:R-:W-:Y:S02]  /*edb0*/  I2FP.F32.S32 R22, R22 ;  /* 0x0000001600167245 */ /* 0x000fe40000201400 */
[C---:B------:R-:W-:Y:S02]  /*edc0*/  ISETP.GE.AND P1, PT, R20.reuse, R8, PT ;  /* 0x000000081400720c */ /* 0x040fe40003f26270 */
[----:B------:R-:W-:Y:S01]  /*edd0*/  ISETP.GE.AND P5, PT, R20, R9, PT ;  /* 0x000000091400720c */ /* 0x000fe20003fa6270 */
[----:B------:R-:W-:Y:S01]  /*ede0*/  MUFU.TANH R27, R27 ;  /* 0x0000001b001b7308 */ /* 0x000fe20000002400 */
[----:B------:R-:W-:-:S05]  /*edf0*/  I2FP.F32.S32 R20, R20 ;  /* 0x0000001400147245 */ /* 0x000fca0000201400 */
[CC--:B------:R-:W-:Y:S02]  /*ee00*/  FFMA.FTZ R105, R0.reuse, R20.reuse, R105 ;  /* 0x0000001400697223 */ /* 0x0c0fe40000010069 */
[----:B------:R-:W2:Y:S01]  /*ee10*/  MUFU.TANH R7, R7 ;  /* 0x0000000700077308 */ /* 0x000ea20000002400 */
[----:B-1----:R-:W-:Y:S01]  /*ee20*/  FFMA.FTZ R12, R0, R20, R91 ;  /* 0x00000014000c7223 */ /* 0x002fe2000001005b */
[----:B------:R-:W-:-:S04]  /*ee30*/  VIADD R20, R4, 0x10 ;  /* 0x0000001004147836 */ /* 0x000fc80000000000 */
[----:B------:R-:W-:Y:S02]  /*ee40*/  FSEL R12, R12, -INF , !P1 ;  /* 0xff8000000c0c7808 */ /* 0x000fe40004800000 */
[----:B------:R-:W-:Y:S01]  /*ee50*/  MUFU.TANH R19, R23 ;  /* 0x0000001700137308 */ /* 0x000fe20000002400 */
[----:B------:R-:W-:-:S07]  /*ee60*/  ISETP.GE.AND P1, PT, R20, R9, PT ;  /* 0x000000091400720c */ /* 0x000fce0003f26270 */
[----:B------:R1:W-:Y:S01]  /*ee70*/  MUFU.TANH R23, R17 ;  /* 0x0000001100177308 */ /* 0x0003e20000002400 */
[----:B--2---:R-:W-:-:S05]  /*ee80*/  FFMA.FTZ R7, R0, R22, R7 ;  /* 0x0000001600077223 */ /* 0x004fca0000010007 */
[----:B------:R-:W-:Y:S02]  /*ee90*/  FSEL R7, R7, -INF , !P2 ;  /* 0xff80000007077808 */ /* 0x000fe40005000000 */
[----:B------:R2:W-:Y:S08]  /*eea0*/  MUFU.TANH R89, R18 ;  /* 0x0000001200597308 */ /* 0x0005f00000002400 */
[----:B------:R-:W3:Y:S01]  /*eeb0*/  MUFU.TANH R21, R21 ;  /* 0x0000001500157308 */ /* 0x000ee20000002400 */
[----:B-1----:R-:W-:Y:S01]  /*eec0*/  FSEL R17, R6, -INF , !P4 ;  /* 0xff80000006117808 */ /* 0x002fe20006000000 */
[----:B------:R-:W-:Y:S01]  /*eed0*/  FFMA.FTZ R6, R0, R22, R15 ;  /* 0x0000001600067223 */ /* 0x000fe2000001000f */
[----:B------:R-:W-:-:S02]  /*eee0*/  ISETP.GE.AND P4, PT, R20, R8, PT ;  /* 0x000000081400720c */ /* 0x000fc40003f86270 */
[----:B------:R-:W-:Y:S02]  /*eef0*/  I2FP.F32.S32 R20, R20 ;  /* 0x0000001400147245 */ /* 0x000fe40000201400 */
[----:B------:R-:W-:Y:S01]  /*ef00*/  FSEL R15, R105, -INF , !P5 ;  /* 0xff800000690f7808 */ /* 0x000fe20006800000 */
[----:B------:R-:W1:Y:S01]  /*ef10*/  MUFU.TANH R5, R5 ;  /* 0x0000000500057308 */ /* 0x000e620000002400 */
[----:B--2---:R-:W-:Y:S01]  /*ef20*/  VIADD R18, R4, 0x11 ;  /* 0x0000001104127836 */ /* 0x004fe20000000000 */
[----:B------:R-:W-:Y:S01]  /*ef30*/  FSEL R6, R6, -INF , !P6 ;  /* 0xff80000006067808 */ /* 0x000fe20007000000 */
[CC--:B------:R-:W-:Y:S01]  /*ef40*/  FFMA.FTZ R99, R0.reuse, R20.reuse, R99 ;  /* 0x0000001400637223 */ /* 0x0c0fe20000010063 */
[----:B------:R-:W-:Y:S01]  /*ef50*/  FFMA.FTZ R107, R0, R20, R107 ;  /* 0x00000014006b7223 */ /* 0x000fe2000001006b */
[----:B------:R-:W-:Y:S01]  /*ef60*/  VIADD R20, R4, 0x18 ;  /* 0x0000001804147836 */ /* 0x000fe20000000000 */
[C---:B------:R-:W-:Y:S02]  /*ef70*/  ISETP.GE.AND P5, PT, R18.reuse, R8, PT ;  /* 0x000000081200720c */ /* 0x040fe40003fa6270 */
[----:B------:R-:W-:Y:S01]  /*ef80*/  ISETP.GE.AND P6, PT, R18, R9, PT ;  /* 0x000000091200720c */ /* 0x000fe20003fc6270 */
[----:B------:R2:W-:Y:S01]  /*ef90*/  MUFU.TANH R31, R16 ;  /* 0x00000010001f7308 */ /* 0x0005e20000002400 */
[----:B------:R-:W-:-:S02]  /*efa0*/  I2FP.F32.S32 R18, R18 ;  /* 0x0000001200127245 */ /* 0x000fc40000201400 */
[----:B------:R-:W-:Y:S02]  /*efb0*/  FSEL R147, R107, -INF , !P1 ;  /* 0xff8000006b937808 */ /* 0x000fe40004800000 */
[----:B------:R-:W-:Y:S01]  /*efc0*/  ISETP.GE.AND P2, PT, R20, R8, PT ;  /* 0x000000081400720c */ /* 0x000fe20003f46270 */
[CC--:B------:R-:W-:Y:S01]  /*efd0*/  FFMA.FTZ R25, R0.reuse, R18.reuse, R25 ;  /* 0x0000001200197223 */ /* 0x0c0fe20000010019 */
[----:B------:R-:W-:Y:S01]  /*efe0*/  FFMA.FTZ R27, R0, R18, R27 ;  /* 0x00000012001b7223 */ /* 0x000fe2000001001b */
[----:B------:R-:W4:Y:S01]  /*eff0*/  MUFU.TANH R87, R87 ;  /* 0x0000005700577308 */ /* 0x000f220000002400 */
[----:B------:R-:W-:Y:S01]  /*f000*/  VIADD R18, R4, 0x19 ;  /* 0x0000001904127836 */ /* 0x000fe20000000000 */
[----:B------:R-:W-:Y:S02]  /*f010*/  FSEL R132, R99, -INF , !P4 ;  /* 0xff80000063847808 */ /* 0x000fe40006000000 */
[----:B------:R-:W-:Y:S02]  /*f020*/  FSEL R110, R25, -INF , !P5 ;  /* 0xff800000196e7808 */ /* 0x000fe40006800000 */
[----:B------:R-:W-:-:S02]  /*f030*/  ISETP.GE.AND P1, PT, R18, R8, PT ;  /* 0x000000081200720c */ /* 0x000fc40003f26270 */
[-C--:B------:R-:W-:Y:S01]  /*f040*/  ISETP.GE.AND P5, PT, R18, R9.reuse, PT ;  /* 0x000000091200720c */ /* 0x080fe20003fa6270 */
[----:B------:R5:W4:Y:S01]  /*f050*/  MUFU.TANH R91, R100 ;  /* 0x00000064005b7308 */ /* 0x000b220000002400 */
[----:B--2---:R-:W-:Y:S02]  /*f060*/  I2FP.F32.S32 R16, R20 ;  /* 0x0000001400107245 */ /* 0x004fe40000201400 */
[----:B------:R-:W-:Y:S02]  /*f070*/  I2FP.F32.S32 R18, R18 ;  /* 0x0000001200127245 */ /* 0x000fe40000201400 */
[----:B------:R-:W-:Y:S01]  /*f080*/  FSEL R109, R27, -INF , !P6 ;  /* 0xff8000001b6d7808 */ /* 0x000fe20007000000 */
[CC--:B------:R-:W-:Y:S01]  /*f090*/  FFMA.FTZ R97, R0.reuse, R16.reuse, R97 ;  /* 0x0000001000617223 */ /* 0x0c0fe20000010061 */
[----:B---3--:R-:W-:Y:S01]  /*f0a0*/  FFMA.FTZ R145, R0, R16, R21 ;  /* 0x0000001000917223 */ /* 0x008fe20000010015 */
[----:B------:R-:W-:Y:S02]  /*f0b0*/  VIADD R16, R4, 0x20 ;  /* 0x0000002004107836 */ /* 0x000fe40000000000 */
[CC--:B-1----:R-:W-:Y:S01]  /*f0c0*/  FFMA.FTZ R98, R0.reuse, R18.reuse, R5 ;  /* 0x0000001200627223 */ /* 0x0c2fe20000010005 */
[----:B------:R-:W-:Y:S01]  /*f0d0*/  FFMA.FTZ R19, R0, R18, R19 ;  /* 0x0000001200137223 */ /* 0x000fe20000010013 */
[----:B------:R-:W-:Y:S01]  /*f0e0*/  ISETP.GE.AND P4, PT, R20, R9, PT ;  /* 0x000000091400720c */ /* 0x000fe20003f86270 */
[----:B------:R-:W1:Y:S01]  /*f0f0*/  MUFU.TANH R21, R102 ;  /* 0x0000006600157308 */ /* 0x000e620000002400 */
[----:B------:R-:W-:Y:S01]  /*f100*/  ISETP.GE.AND P6, PT, R16, R8, PT ;  /* 0x000000081000720c */ /* 0x000fe20003fc6270 */
[C---:B------:R-:W-:Y:S01]  /*f110*/  VIADD R18, R4.reuse, 0x21 ;  /* 0x0000002104127836 */ /* 0x040fe20000000000 */
[----:B------:R-:W-:Y:S01]  /*f120*/  FSEL R145, R145, -INF , !P4 ;  /* 0xff80000091917808 */ /* 0x000fe20006000000 */
[----:B------:R-:W-:Y:S01]  /*f130*/  VIADD R20, R4, 0x31 ;  /* 0x0000003104147836 */ /* 0x000fe20000000000 */
[----:B-----5:R-:W-:-:S02]  /*f140*/  FSEL R100, R97, -INF , !P2 ;  /* 0xff80000061647808 */ /* 0x020fc40005000000 */
[-C--:B------:R-:W-:Y:S01]  /*f150*/  ISETP.GE.AND P2, PT, R16, R9.reuse, PT ;  /* 0x000000091000720c */ /* 0x080fe20003f46270 */
[----:B------:R-:W2:Y:S01]  /*f160*/  MUFU.TANH R101, R101 ;  /* 0x0000006500657308 */ /* 0x000ea20000002400 */
[----:B------:R-:W-:Y:S02]  /*f170*/  I2FP.F32.S32 R16, R16 ;  /* 0x0000001000107245 */ /* 0x000fe40000201400 */
[----:B------:R-:W-:Y:S02]  /*f180*/  FSEL R98, R98, -INF , !P1 ;  /* 0xff80000062627808 */ /* 0x000fe40004800000 */
[----:B------:R-:W-:Y:S01]  /*f190*/  ISETP.GE.AND P4, PT, R18, R8, PT ;  /* 0x000000081200720c */ /* 0x000fe20003f86270 */
[CC--:B----4-:R-:W-:Y:S01]  /*f1a0*/  FFMA.FTZ R87, R0.reuse, R16.reuse, R87 ;  /* 0x0000001000577223 */ /* 0x0d0fe20000010057 */
[----:B------:R-:W-:Y:S01]  /*f1b0*/  FFMA.FTZ R89, R0, R16, R89 ;  /* 0x0000001000597223 */ /* 0x000fe20000010059 */
[----:B------:R-:W-:Y:S01]  /*f1c0*/  ISETP.GE.AND P1, PT, R18, R9, PT ;  /* 0x000000091200720c */ /* 0x000fe20003f26270 */
[----:B------:R-:W3:Y:S01]  /*f1d0*/  MUFU.TANH R103, R103 ;  /* 0x0000006700677308 */ /* 0x000ee20000002400 */
[----:B------:R-:W-:Y:S01]  /*f1e0*/  VIADD R16, R4, 0x28 ;  /* 0x0000002804107836 */ /* 0x000fe20000000000 */
[----:B------:R-:W-:-:S02]  /*f1f0*/  I2FP.F32.S32 R18, R18 ;  /* 0x0000001200127245 */ /* 0x000fc40000201400 */
[----:B------:R-:W-:Y:S02]  /*f200*/  FSEL R97, R19, -INF , !P5 ;  /* 0xff80000013617808 */ /* 0x000fe40006800000 */
[----:B------:R-:W-:Y:S01]  /*f210*/  FSEL R140, R87, -INF , !P6 ;  /* 0xff800000578c7808 */ /* 0x000fe20007000000 */
[----:B------:R-:W-:Y:S01]  /*f220*/  FFMA.FTZ R23, R0, R18, R23 ;  /* 0x0000001200177223 */ /* 0x000fe20000010017 */
[----:B------:R-:W-:Y:S01]  /*f230*/  ISETP.GE.AND P5, PT, R16, R8, PT ;  /* 0x000000081000720c */ /* 0x000fe20003fa6270 */
[----:B------:R-:W-:Y:S01]  /*f240*/  FFMA.FTZ R31, R0, R18, R31 ;  /* 0x00000012001f7223 */ /* 0x000fe2000001001f */
[----:B------:R-:W-:Y:S01]  /*f250*/  ISETP.GE.AND P6, PT, R16, R9, PT ;  /* 0x000000091000720c */ /* 0x000fe20003fc6270 */
[----:B------:R-:W4:Y:S01]  /*f260*/  MUFU.TANH R19, R34 ;  /* 0x0000002200137308 */ /* 0x000f220000002400 */
[----:B------:R-:W-:Y:S01]  /*f270*/  I2FP.F32.S32 R16, R16 ;  /* 0x0000001000107245 */ /* 0x000fe20000201400 */
[----:B------:R-:W-:Y:S01]  /*f280*/  VIADD R18, R4, 0x29 ;  /* 0x0000002904127836 */ /* 0x000fe20000000000 */
[----:B------:R-:W-:-:S02]  /*f290*/  FSEL R134, R89, -INF , !P2 ;  /* 0xff80000059867808 */ /* 0x000fc40005000000 */
[----:B------:R-:W-:Y:S01]  /*f2a0*/  FSEL R139, R23, -INF , !P4 ;  /* 0xff800000178b7808 */ /* 0x000fe20006000000 */
[CC--:B------:R-:W-:Y:S01]  /*f2b0*/  FFMA.FTZ R91, R0.reuse, R16.reuse, R91 ;  /* 0x00000010005b7223 */ /* 0x0c0fe2000001005b */
[----:B-1----:R-:W-:Y:S01]  /*f2c0*/  FFMA.FTZ R21, R0, R16, R21 ;  /* 0x0000001000157223 */ /* 0x002fe20000010015 */
[----:B------:R-:W1:Y:S01]  /*f2d0*/  MUFU.TANH R5, R32 ;  /* 0x0000002000057308 */ /* 0x000e620000002400 */
[----:B------:R-:W-:Y:S01]  /*f2e0*/  ISETP.GE.AND P2, PT, R18, R8, PT ;  /* 0x000000081200720c */ /* 0x000fe20003f46270 */
[----:B------:R-:W-:Y:S01]  /*f2f0*/  VIADD R16, R4, 0x30 ;  /* 0x0000003004107836 */ /* 0x000fe20000000000 */
[-C--:B------:R-:W-:Y:S02]  /*f300*/  ISETP.GE.AND P4, PT, R18, R9.reuse, PT ;  /* 0x000000091200720c */ /* 0x080fe40003f86270 */
[----:B------:R-:W-:Y:S02]  /*f310*/  I2FP.F32.S32 R18, R18 ;  /* 0x0000001200127245 */ /* 0x000fe40000201400 */
[----:B------:R-:W-:Y:S01]  /*f320*/  FSEL R131, R31, -INF , !P1 ;  /* 0xff8000001f837808 */ /* 0x000fe20004800000 */
[----:B------:R-:W5:Y:S01]  /*f330*/  MUFU.TANH R33, R33 ;  /* 0x0000002100217308 */ /* 0x000f620000002400 */
[----:B------:R-:W-:Y:S01]  /*f340*/  FSEL R135, R91, -INF , !P5 ;  /* 0xff8000005b877808 */ /* 0x000fe20006800000 */
[----:B--2---:R-:W-:Y:S01]  /*f350*/  FFMA.FTZ R144, R0, R18, R101 ;  /* 0x0000001200907223 */ /* 0x004fe20000010065 */
[----:B------:R-:W-:Y:S01]  /*f360*/  ISETP.GE.AND P1, PT, R16, R8, PT ;  /* 0x000000081000720c */ /* 0x000fe20003f26270 */
[----:B---3--:R-:W-:Y:S01]  /*f370*/  FFMA.FTZ R96, R0, R18, R103 ;  /* 0x0000001200607223 */ /* 0x008fe20000010067 */
[----:B------:R-:W-:Y:S01]  /*f380*/  ISETP.GE.AND P5, PT, R16, R9, PT ;  /* 0x000000091000720c */ /* 0x000fe20003fa6270 */
[----:B------:R-:W-:Y:S01]  /*f390*/  VIADD R18, R4, 0x38 ;  /* 0x0000003804127836 */ /* 0x000fe20000000000 */
[----:B------:R-:W-:Y:S01]  /*f3a0*/  I2FP.F32.S32 R16, R16 ;  /* 0x0000001000107245 */ /* 0x000fe20000201400 */
[----:B------:R-:W2:Y:S01]  /*f3b0*/  MUFU.TANH R35, R35 ;  /* 0x0000002300237308 */ /* 0x000ea20000002400 */
[----:B------:R-:W-:-:S02]  /*f3c0*/  FSEL R144, R144, -INF , !P2 ;  /* 0xff80000090907808 */ /* 0x000fc40005000000 */
[----:B------:R-:W-:Y:S01]  /*f3d0*/  FSEL R96, R96, -INF , !P4 ;  /* 0xff80000060607808 */ /* 0x000fe20006000000 */
[----:B----4-:R-:W-:Y:S01]  /*f3e0*/  FFMA.FTZ R101, R0, R16, R19 ;  /* 0x0000001000657223 */ /* 0x010fe20000010013 */
[----:B------:R-:W-:Y:S01]  /*f3f0*/  ISETP.GE.AND P2, PT, R20, R8, PT ;  /* 0x000000081400720c */ /* 0x000fe20003f46270 */
[----:B-1----:R-:W-:Y:S01]  /*f400*/  FFMA.FTZ R102, R0, R16, R5 ;  /* 0x0000001000667223 */ /* 0x002fe20000010005 */
[----:B------:R-:W-:Y:S01]  /*f410*/  ISETP.GE.AND P4, PT, R20, R9, PT ;  /* 0x000000091400720c */ /* 0x000fe20003f86270 */
[----:B------:R-:W1:Y:S01]  /*f420*/  MUFU.TANH R19, R92 ;  /* 0x0000005c00137308 */ /* 0x000e620000002400 */
[----:B------:R-:W-:Y:S01]  /*f430*/  FSEL R143, R21, -INF , !P6 ;  /* 0xff800000158f7808 */ /* 0x000fe20007000000 */
[----:B------:R-:W-:Y:S01]  /*f440*/  FMUL.FTZ R5, R93, UR14 ;  /* 0x0000000e5d057c20 */ /* 0x000fe20008410000 */
[----:B------:R-:W-:Y:S01]  /*f450*/  I2FP.F32.S32 R20, R20 ;  /* 0x0000001400147245 */ /* 0x000fe20000201400 */
[----:B------:R-:W-:Y:S01]  /*f460*/  FMUL.FTZ R21, R94, UR14 ;  /* 0x0000000e5e157c20 */ /* 0x000fe20008410000 */
[----:B------:R-:W-:Y:S01]  /*f470*/  FSEL R102, R102, -INF , !P1 ;  /* 0xff80000066667808 */ /* 0x000fe20004800000 */
[----:B------:R-:W-:Y:S01]  /*f480*/  VIADD R16, R4, 0x39 ;  /* 0x0000003904107836 */ /* 0x000fe20000000000 */
[----:B------:R-:W-:Y:S01]  /*f490*/  ISETP.GE.AND P1, PT, R18, R8, PT ;  /* 0x000000081200720c */ /* 0x000fe20003f26270 */
[CC--:B-----5:R-:W-:Y:S01]  /*f4a0*/  FFMA.FTZ R33, R0.reuse, R20.reuse, R33 ;  /* 0x0000001400217223 */ /* 0x0e0fe20000010021 */
[----:B------:R-:W3:Y:S01]  /*f4b0*/  MUFU.TANH R13, R13 ;  /* 0x0000000d000d7308 */ /* 0x000ee20000002400 */
[----:B--2---:R-:W-:Y:S01]  /*f4c0*/  FFMA.FTZ R35, R0, R20, R35 ;  /* 0x0000001400237223 */ /* 0x004fe20000010023 */
[----:B------:R-:W-:-:S02]  /*f4d0*/  FSEL R101, R101, -INF , !P5 ;  /* 0xff80000065657808 */ /* 0x000fc40006800000 */
[----:B------:R-:W-:Y:S01]  /*f4e0*/  FSEL R105, R33, -INF , !P2 ;  /* 0xff80000021697808 */ /* 0x000fe20005000000 */
[----:B------:R-:W-:Y:S01]  /*f4f0*/  BAR.SYNC.DEFER_BLOCKING 0x0 ;  /* 0x0000000000007b1d */ /* 0x000fe20000010000 */
[----:B------:R-:W-:Y:S02]  /*f500*/  ISETP.GE.AND P2, PT, R18, R9, PT ;  /* 0x000000091200720c */ /* 0x000fe40003f46270 */
[----:B------:R-:W-:Y:S02]  /*f510*/  I2FP.F32.S32 R18, R18 ;  /* 0x0000001200127245 */ /* 0x000fe40000201400 */
[-C--:B------:R-:W-:Y:S01]  /*f520*/  ISETP.GE.AND P6, PT, R4, R8.reuse, PT ;  /* 0x000000080400720c */ /* 0x080fe20003fc6270 */
[----:B------:R-:W2:Y:S01]  /*f530*/  MUFU.TANH R5, R5 ;  /* 0x0000000500057308 */ /* 0x000ea20000002400 */
[----:B------:R-:W-:Y:S01]  /*f540*/  ISETP.GE.AND P5, PT, R16, R8, PT ;  /* 0x000000081000720c */ /* 0x000fe20003fa6270 */
[----:B-1----:R-:W-:Y:S01]  /*f550*/  FFMA.FTZ R19, R0, R18, R19 ;  /* 0x0000001200137223 */ /* 0x002fe20000010013 */
[----:B------:R-:W-:-:S02]  /*f560*/  FSEL R103, R35, -INF , !P4 ;  /* 0xff80000023677808 */ /* 0x000fc40006000000 */
[-C--:B------:R-:W-:Y:S02]  /*f570*/  ISETP.GE.AND P4, PT, R4, R9.reuse, PT ;  /* 0x000000090400720c */ /* 0x080fe40003f86270 */
[----:B------:R-:W-:Y:S01]  /*f580*/  I2FP.F32.S32 R8, R4 ;  /* 0x0000000400087245 */ /* 0x000fe20000201400 */
[----:B------:R-:W1:Y:S01]  /*f590*/  MUFU.TANH R21, R21 ;  /* 0x0000001500157308 */ /* 0x000e620000002400 */
[----:B------:R-:W-:Y:S02]  /*f5a0*/  I2FP.F32.S32 R4, R16 ;  /* 0x0000001000047245 */ /* 0x000fe40000201400 */
[----:B------:R-:W-:Y:S01]  /*f5b0*/  FSEL R104, R19, -INF , !P1 ;  /* 0xff80000013687808 */ /* 0x000fe20004800000 */
[-C--:B------:R-:W-:Y:S01]  /*f5c0*/  FFMA.FTZ R29, R0, R8.reuse, R29 ;  /* 0x00000008001d7223 */ /* 0x080fe2000001001d */
[----:B------:R-:W-:Y:S01]  /*f5d0*/  ISETP.GE.AND P1, PT, R16, R9, PT ;  /* 0x000000091000720c */ /* 0x000fe20003f26270 */
[C---:B---3--:R-:W-:Y:S02]  /*f5e0*/  FFMA.FTZ R9, R0.reuse, R8, R13 ;  /* 0x0000000800097223 */ /* 0x048fe4000001000d */
[----:B------:R-:W3:Y:S01]  /*f5f0*/  MUFU.TANH R95, R95 ;  /* 0x0000005f005f7308 */ /* 0x000ee20000002400 */
[----:B--2---:R-:W-:Y:S01]  /*f600*/  FFMA.FTZ R5, R0, R4, R5 ;  /* 0x0000000400057223 */ /* 0x004fe20000010005 */
[----:B------:R-:W-:-:S02]  /*f610*/  FSEL R8, R29, -INF , !P6 ;  /* 0xff8000001d087808 */ /* 0x000fc40007000000 */
[----:B------:R-:W-:Y:S02]  /*f620*/  FSEL R9, R9, -INF , !P4 ;  /* 0xff80000009097808 */ /* 0x000fe40006000000 */
[----:B------:R-:W-:Y:S01]  /*f630*/  FSEL R108, R5, -INF , !P5 ;  /* 0xff800000056c7808 */ /* 0x000fe20006800000 */
[----:B-1----:R-:W-:-:S05]  /*f640*/  FFMA.FTZ R21, R0, R18, R21 ;  /* 0x0000001200157223 */ /* 0x002fca0000010015 */
[----:B------:R-:W-:Y:S01]  /*f650*/  FSEL R107, R21, -INF , !P2 ;  /* 0xff800000156b7808 */ /* 0x000fe20005000000 */
[----:B---3--:R-:W-:-:S05]  /*f660*/  FFMA.FTZ R95, R0, R4, R95 ;  /* 0x00000004005f7223 */ /* 0x008fca000001005f */
[----:B------:R-:W-:Y:S01]  /*f670*/  FSEL R106, R95, -INF , !P1 ;  /* 0xff8000005f6a7808 */ /* 0x000fe20004800000 */
[----:B------:R-:W-:Y:S06]  /*f680*/  @!P0 BRA `(.L_x_5559) ;  /* 0x0000000400d88947 */ /* 0x000fec0003800000 */
[----:B------:R-:W-:Y:S05]  /*f690*/  @!P3 BRA `(.L_x_5560) ;  /* 0x0000000000f4b947 */ /* 0x000fea0003800000 */
[----:B------:R-:W1:Y:S01]  /*f6a0*/  LDC R13, c[0x0][0x380] ;  /* 0x0000e000ff0d7b82 */ /* 0x000e620000000800 */
[----:B------:R-:W-:Y:S01]  /*f6b0*/  IMAD.SHL.U32 R16, R130, 0x40, RZ ;  /* 0x0000004082107824 */ /* 0x000fe200078e00ff */
[----:B------:R-:W-:Y:S01]  /*f6c0*/  MOV R18, RZ ;  /* 0x000000ff00127202 */ /* 0x000fe20000000f00 */
[----:B------:R-:W-:-:S03]  /*f6d0*/  ULDC.64 UR4, c[0x0][0x248] ;  /* 0x0000920000047ab9 */ /* 0x000fc60000000a00 */
[C---:B------:R-:W-:Y:S02]  /*f6e0*/  IADD3 R22, R16.reuse, -0x40, RZ ;  /* 0xffffffc010167810 */ /* 0x040fe40007ffe0ff */
        /* <DEDUP_REMOVED lines=13> */
[----:B------:R-:W-:Y:S01]  /*f7c0*/  IMAD.HI.U32 R23, R21, R20, RZ ;  /* 0x0000001415177227 */ /* 0x000fe200078e00ff */
[----:B------:R-:W-:-:S03]  /*f7d0*/  ISETP.GE.AND P0, PT, R22, RZ, PT ;  /* 0x000000ff1600720c */ /* 0x000fc60003f06270 */
        /* <DEDUP_REMOVED lines=31> */
[----:B------:R-:W-:-:S04]  /*f9d0*/  IMAD R19, R18, R13, RZ ;  /* 0x0000000d12137224 */ /* 0x000fc800078e02ff */
[C---:B------:R-:W-:Y:S01]  /*f9e0*/  IMAD R18, R20.reuse, UR5, R19 ;  /* 0x0000000514127c24 */ /* 0x040fe2000f8e0213 */
[----:B------:R-:W-:Y:S01]  /*f9f0*/  SHF.R.S32.HI R19, RZ, 0x1f, R16 ;  /* 0x0000001fff137819 */ /* 0x000fe20000011410 */
[----:B------:R-:W-:-:S04]  /*fa00*/  IMAD.WIDE.U32 R20, R20, R13, RZ ;  /* 0x0000000d14147225 */ /* 0x000fc800078e00ff */
[----:B-1----:R-:W-:Y:S01]  /*fa10*/  IMAD R19, R19, R4, RZ ;  /* 0x0000000413137224 */ /* 0x002fe200078e02ff */
[----:B------:R-:W-:-:S03]  /*fa20*/  IADD3 R21, R21, R18, RZ ;  /* 0x0000001215157210 */ /* 0x000fc60007ffe0ff */
[C---:B------:R-:W-:Y:S02]  /*fa30*/  IMAD R5, R16.reuse, R5, R19 ;  /* 0x0000000510057224 */ /* 0x040fe400078e0213 */
[----:B------:R-:W-:-:S04]  /*fa40*/  IMAD.WIDE.U32 R18, R16, R4, R20 ;  /* 0x0000000410127225 */ /* 0x000fc800078e0014 */
[----:B------:R-:W-:Y:S01]  /*fa50*/  IMAD.IADD R16, R19, 0x1, R5 ;  /* 0x0000000113107824 */ /* 0x000fe200078e0205 */
[----:B------:R-:W-:Y:S06]  /*fa60*/  BRA `(.L_x_5561) ;  /* 0x0000000000107947 */ /* 0x000fec0003800000 */
.L_x_5560:
[----:B------:R-:W1:Y:S02]  /*fa70*/  LDC R13, c[0x0][0x248] ;  /* 0x00009200ff0d7b82 */ /* 0x000e640000000800 */
[----:B-1----:R-:W-:-:S05]  /*fa80*/  IMAD.SHL.U32 R18, R13, 0x40, RZ ;  /* 0x000000400d127824 */ /* 0x002fca00078e00ff */
[----:B------:R-:W-:-:S04]  /*fa90*/  IADD3 R18, -R18, RZ, RZ ;  /* 0x000000ff12127210 */ /* 0x000fc80007ffe1ff */
[----:B------:R-:W-:-:S07]  /*faa0*/  SHF.R.S32.HI R16, RZ, 0x1f, R18 ;  /* 0x0000001fff107819 */ /* 0x000fce0000011412 */
.L_x_5561:
        /* <DEDUP_REMOVED lines=8> */
[----:B------:R-:W-:Y:S02]  /*fb30*/  LEA R5, P0, R13, R18, 0x5 ;  /* 0x000000120d057211 */ /* 0x000fe400078028ff */
[----:B------:R-:W-:-:S05]  /*fb40*/  LEA.HI.X R11, R18, R125, R16, 0x1, P4 ;  /* 0x0000007d120b7211 */ /* 0x000fca00020f0c10 */
[----:B------:R-:W-:Y:S01]  /*fb50*/  @!P1 LEA R18, P4, R5, R126, 0x1 ;  /* 0x0000007e05129211 */ /* 0x000fe200078808ff */
        /* <DEDUP_REMOVED lines=41> */
.L_x_5559:
[----:B------:R-:W-:Y:S01]  /*fdf0*/  FMNMX.FTZ R5, R3, R8, !PT ;  /* 0x0000000803057209 */ /* 0x000fe20007810000 */
[----:B------:R-:W-:Y:S01]  /*fe00*/  LDSM.16.MT88.4 R32, [R112+0x7000] ;  /* 0x007000007020783b */ /* 0x000fe20000004200 */
[----:B--2---:R-:W-:Y:S02]  /*fe10*/  FMNMX.FTZ R10, R2, R9, !PT ;  /* 0x00000009020a7209 */ /* 0x004fe40007810000 */
        /* <DEDUP_REMOVED lines=60> */
[----:B------:R-:W-:Y:S01]  /*101e0*/  FFMA.FTZ R135, R135, UR8, -R141 ;  /* 0x0000000887877c23 */ /* 0x000fe2000801088d */
[----:B------:R-:W-:Y:S01]  /*101f0*/  FADD.FTZ R5, R2, -R5 ;  /* 0x8000000502057221 */ /* 0x000fe20000010000 */
[--C-:B------:R-:W-:Y:S01]  /*10200*/  FFMA.FTZ R104, R104, UR8, -R141.reuse ;  /* 0x0000000868687c23 */ /* 0x100fe2000801088d */
[--C-:B------:R-:W-:Y:S01]  /*10210*/  FFMA.FTZ R88, R9, UR8, -R142.reuse ;  /* 0x0000000809587c23 */ /* 0x100fe2000801088e */
[--C-:B------:R-:W-:Y:S01]  /*10220*/  FFMA.FTZ R3, R17, UR8, -R142.reuse ;  /* 0x0000000811037c23 */ /* 0x100fe2000801088e */
[----:B------:R-:W-:Y:S01]  /*10230*/  FMUL.FTZ R93, R5, UR8 ;  /* 0x00000008055d7c20 */ /* 0x000fe20008410000 */
[----:B------:R-:W1:Y:S01]  /*10240*/  MUFU.EX2 R94, R94 ;  /* 0x0000005e005e7308 */ /* 0x000e620000000800 */
[--C-:B------:R-:W-:Y:S01]  /*10250*/  FFMA.FTZ R91, R15, UR8, -R142.reuse ;  /* 0x000000080f5b7c23 */ /* 0x100fe2000801088e */
[--C-:B------:R-:W-:Y:S01]  /*10260*/  FFMA.FTZ R2, R7, UR8, -R142.reuse ;  /* 0x0000000807027c23 */ /* 0x100fe2000801088e */
[----:B------:R-:W-:Y:S01]  /*10270*/  LDSM.16.MT88.4 R8, [R114+0x6000] ;  /* 0x006000007208783b */ /* 0x000fe20000004200 */
[--C-:B------:R-:W-:Y:S01]  /*10280*/  FFMA.FTZ R110, R147, UR8, -R142.reuse ;  /* 0x00000008936e7c23 */ /* 0x100fe2000801088e */
[--C-:B------:R-:W-:Y:S01]  /*10290*/  FFMA.FTZ R109, R109, UR8, -R142.reuse ;  /* 0x000000086d6d7c23 */ /* 0x100fe2000801088e */
[--C-:B------:R-:W-:Y:S01]  /*102a0*/  FFMA.FTZ R98, R145, UR8, -R142.reuse ;  /* 0x0000000891627c23 */ /* 0x100fe2000801088e */
[----:B------:R-:W-:Y:S01]  /*102b0*/  LDSM.16.MT88.4 R16, [R112+0x6000] ;  /* 0x006000007010783b */ /* 0x000fe20000004200 */
        /* <DEDUP_REMOVED lines=13> */
[----:B------:R-:W-:Y:S01]  /*10390*/  F2FP.F16.F32.PACK_AB R80, R90, R95 ;  /* 0x0000005f5a50723e */ /* 0x000fe200000000ff */
        /* <DEDUP_REMOVED lines=48> */
[----:B------:R-:W-:Y:S01]  /*106a0*/  FMUL.FTZ R47, R47, R93 ;  /* 0x0000005d2f2f7220 */ /* 0x000fe20000410000 */
[-C--:B------:R-:W-:Y:S01]  /*106b0*/  FMUL.FTZ R48, R48, R94.reuse ;  /* 0x0000005e30307220 */ /* 0x080fe20000410000 */
[-C--:B------:R-:W-:Y:S01]  /*106c0*/  FMUL.FTZ R49, R49, R94.reuse ;  /* 0x0000005e31317220 */ /* 0x080fe20000410000 */
[----:B-1----:R-:W-:Y:S01]  /*106d0*/  F2FP.F16.F32.PACK_AB R83, R2, R91 ;  /* 0x0000005b0253723e */ /* 0x002fe200000000ff */
[----:B------:R-:W1:Y:S01]  /*106e0*/  MUFU.EX2 R111, R111 ;  /* 0x0000006f006f7308 */ /* 0x000e620000000800 */
[-C--:B------:R-:W-:Y:S01]  /*106f0*/  FMUL.FTZ R50, R50, R93.reuse ;  /* 0x0000005d32327220 */ /* 0x080fe20000410000 */
[-C--:B------:R-:W-:Y:S01]  /*10700*/  FMUL.FTZ R51, R51, R93.reuse ;  /* 0x0000005d33337220 */ /* 0x080fe20000410000 */
[--C-:B------:R-:W-:Y:S01]  /*10710*/  FFMA.FTZ R107, R107, UR8, -R142.reuse ;  /* 0x000000086b6b7c23 */ /* 0x100fe2000801088e */
[--C-:B------:R-:W-:Y:S01]  /*10720*/  FFMA.FTZ R106, R106, UR8, -R142.reuse ;  /* 0x000000086a6a7c23 */ /* 0x100fe2000801088e */
[--C-:B------:R-:W-:Y:S01]  /*10730*/  FFMA.FTZ R102, R102, UR8, -R141.reuse ;  /* 0x0000000866667c23 */ /* 0x100fe2000801088d */
[C---:B------:R-:W-:Y:S01]  /*10740*/  HMMA.16816.F32 R28, R80.reuse, R32, R28 ;  /* 0x00000020501c723c */ /* 0x040fe2000000181c */
[--C-:B------:R-:W-:Y:S01]  /*10750*/  FFMA.FTZ R105, R105, UR8, -R141.reuse ;  /* 0x0000000869697c23 */ /* 0x100fe2000801088d */
[----:B------:R-:W-:Y:S01]  /*10760*/  MUFU.EX2 R100, R100 ;  /* 0x0000006400647308 */ /* 0x000fe20000000800 */
[----:B------:R-:W-:Y:S01]  /*10770*/  FFMA.FTZ R108, R108, UR8, -R141 ;  /* 0x000000086c6c7c23 */ /* 0x000fe2000801088d */
[--C-:B------:R-:W-:Y:S01]  /*10780*/  FFMA.FTZ R64, R101, UR8, -R142.reuse ;  /* 0x0000000865407c23 */ /* 0x100fe2000801088e */
[----:B------:R-:W-:Y:S01]  /*10790*/  FFMA.FTZ R103, R103, UR8, -R142 ;  /* 0x0000000867677c23 */ /* 0x000fe2000801088e */
[C---:B------:R-:W-:Y:S01]  /*107a0*/  HMMA.16816.F32 R32, R80.reuse, R34, R52 ;  /* 0x000000225020723c */ /* 0x040fe20000001834 */
[----:B------:R-:W3:Y:S01]  /*107b0*/  LDSM.16.MT88.4 R52, [R112+0x8000] ;  /* 0x008000007034783b */ /* 0x000ee20000004200 */
[----:B------:R-:W-:Y:S01]  /*107c0*/  FFMA.FTZ R95, R136, R94, R95 ;  /* 0x0000005e885f7223 */ /* 0x000fe2000001005f */
[----:B------:R-:W-:Y:S01]  /*107d0*/  FFMA.FTZ R88, R133, R93, R88 ;  /* 0x0000005d85587223 */ /* 0x000fe20000010058 */
[----:B------:R-:W-:Y:S02]  /*107e0*/  MUFU.EX2 R99, R99 ;  /* 0x0000006300637308 */ /* 0x000fe40000000800 */
[----:B------:R-:W-:Y:S01]  /*107f0*/  HMMA.16816.F32 R20, R80, R24, R20 ;  /* 0x000000185014723c */ /* 0x000fe20000001814 */
[----:B------:R-:W-:Y:S01]  /*10800*/  FADD.FTZ R90, R90, R95 ;  /* 0x0000005f5a5a7221 */ /* 0x000fe20000010000 */
[----:B------:R-:W-:-:S03]  /*10810*/  FADD.FTZ R88, R3, R88 ;  /* 0x0000005803587221 */ /* 0x000fc60000010000 */
[----:B------:R-:W-:Y:S01]  /*10820*/  FADD.FTZ R3, R89, R90 ;  /* 0x0000005a59037221 */ /* 0x000fe20000010000 */
[C---:B------:R-:W-:Y:S01]  /*10830*/  HMMA.16816.F32 R24, R80.reuse, R26, R60 ;  /* 0x0000001a5018723c */ /* 0x040fe2000000183c */
[----:B------:R-:W4:Y:S01]  /*10840*/  LDSM.16.MT88.4 R60, [R114+0x6400] ;  /* 0x00640000723c783b */ /* 0x000f220000004200 */
[----:B------:R-:W-:Y:S01]  /*10850*/  MUFU.EX2 R110, R110 ;  /* 0x0000006e006e7308 */ /* 0x000fe20000000800 */
[----:B------:R-:W-:Y:S01]  /*10860*/  FADD.FTZ R93, R91, R88 ;  /* 0x000000585b5d7221 */ /* 0x000fe20000010000 */
[----:B------:R-:W-:Y:S02]  /*10870*/  FADD.FTZ R3, R86, R3 ;  /* 0x0000000356037221 */ /* 0x000fe40000010000 */
[----:B--2---:R-:W-:Y:S01]  /*10880*/  HMMA.16816.F32 R36, R80, R56, R36 ;  /* 0x000000385024723c */ /* 0x004fe20000001824 */
[----:B------:R-:W-:-:S03]  /*10890*/  FADD.FTZ R93, R2, R93 ;  /* 0x0000005d025d7221 */ /* 0x000fc60000010000 */
[----:B------:R-:W2:Y:S02]  /*108a0*/  MUFU.EX2 R109, R109 ;  /* 0x0000006d006d7308 */ /* 0x000ea40000000800 */
[C---:B------:R-:W-:Y:S01]  /*108b0*/  HMMA.16816.F32 R40, R80.reuse, R58, R40 ;  /* 0x0000003a5028723c */ /* 0x040fe20000001828 */
[----:B------:R-:W5:Y:S05]  /*108c0*/  LDSM.16.MT88.4 R56, [R112+0x6400] ;  /* 0x006400007038783b */ /* 0x000f6a0000004200 */
[C---:B------:R-:W-:Y:S01]  /*108d0*/  HMMA.16816.F32 R4, R80.reuse, R8, R4 ;  /* 0x000000085004723c */ /* 0x040fe20000001804 */
[----:B------:R-:W-:Y:S05]  /*108e0*/  MUFU.EX2 R98, R98 ;  /* 0x0000006200627308 */ /* 0x000fea0000000800 */
[C---:B------:R-:W-:Y:S03]  /*108f0*/  HMMA.16816.F32 R12, R80.reuse, R16, R12 ;  /* 0x00000010500c723c */ /* 0x040fe6000000180c */
[----:B------:R-:W4:Y:S03]  /*10900*/  MUFU.EX2 R97, R97 ;  /* 0x0000006100617308 */ /* 0x000f260000000800 */
[C---:B------:R-:W-:Y:S01]  /*10910*/  HMMA.16816.F32 R8, R80.reuse, R10, R76 ;  /* 0x0000000a5008723c */ /* 0x040fe2000000184c */
[----:B------:R-:W-:Y:S04]  /*10920*/  LDSM.16.MT88.4 R76, [R114+0x6c00] ;  /* 0x006c0000724c783b */ /* 0x000fe80000004200 */
[----:B------:R-:W-:Y:S01]  /*10930*/  MUFU.EX2 R145, R145 ;  /* 0x0000009100917308 */ /* 0x000fe20000000800 */
[C---:B------:R-:W-:Y:S01]  /*10940*/  HMMA.16816.F32 R16, R80.reuse, R18, R68 ;  /* 0x000000125010723c */ /* 0x040fe20000001844 */
[----:B------:R-:W-:Y:S05]  /*10950*/  LDSM.16.MT88.4 R68, [R112+0x6c00] ;  /* 0x006c00007044783b */ /* 0x000fea0000004200 */
[C---:B---3--:R-:W-:Y:S01]  /*10960*/  HMMA.16816.F32 R44, R80.reuse, R52, R44 ;  /* 0x00000034502c723c */ /* 0x048fe2000000182c */
[----:B------:R-:W-:Y:S05]  /*10970*/  MUFU.EX2 R146, R146 ;  /* 0x0000009200927308 */ /* 0x000fea0000000800 */
[----:B------:R-:W-:Y:S01]  /*10980*/  HMMA.16816.F32 R48, R80, R54, R48 ;  /* 0x000000365030723c */ /* 0x000fe20000001830 */
[----:B-1----:R-:W-:Y:S01]  /*10990*/  F2FP.F16.F32.PACK_AB R52, R111, R132 ;  /* 0x000000846f34723e */ /* 0x002fe200000000ff */
[----:B------:R-:W-:Y:S01]  /*109a0*/  FADD.FTZ R132, R132, R3 ;  /* 0x0000000384847221 */ /* 0x000fe20000010000 */
[----:B--2---:R-:W-:Y:S01]  /*109b0*/  F2FP.F16.F32.PACK_AB R53, R109, R110 ;  /* 0x0000006e6d35723e */ /* 0x004fe200000000ff */
[----:B------:R-:W-:Y:S01]  /*109c0*/  MUFU.EX2 R135, R135 ;  /* 0x0000008700877308 */ /* 0x000fe20000000800 */
[----:B------:R-:W-:Y:S01]  /*109d0*/  FADD.FTZ R110, R110, R93 ;  /* 0x0000005d6e6e7221 */ /* 0x000fe20000010000 */
[----:B------:R-:W-:Y:S01]  /*109e0*/  FADD.FTZ R111, R111, R132 ;  /* 0x000000846f6f7221 */ /* 0x000fe20000010000 */
[----:B------:R-:W-:-:S02]  /*109f0*/  F2FP.F16.F32.PACK_AB R54, R99, R100 ;  /* 0x000000646336723e */ /* 0x000fc400000000ff */
[----:B----4-:R-:W-:Y:S01]  /*10a00*/  F2FP.F16.F32.PACK_AB R55, R97, R98 ;  /* 0x000000626137723e */ /* 0x010fe200000000ff */
[----:B------:R-:W-:Y:S01]  /*10a10*/  FADD.FTZ R109, R109, R110 ;  /* 0x0000006e6d6d7221 */ /* 0x000fe20000010000 */
[----:B------:R-:W-:Y:S01]  /*10a20*/  FADD.FTZ R2, R100, R111 ;  /* 0x0000006f64027221 */ /* 0x000fe20000010000 */
[----:B------:R-:W-:Y:S01]  /*10a30*/  MUFU.EX2 R140, R140 ;  /* 0x0000008c008c7308 */ /* 0x000fe20000000800 */
[----:B------:R-:W-:Y:S01]  /*10a40*/  MOV R3, R92 ;  /* 0x0000005c00037202 */ /* 0x000fe20000000f00 */
[----:B------:R-:W-:Y:S01]  /*10a50*/  FADD.FTZ R98, R98, R109 ;  /* 0x0000006d62627221 */ /* 0x000fe20000010000 */
[----:B------:R-:W-:Y:S01]  /*10a60*/  FADD.FTZ R2, R99, R2 ;  /* 0x0000000263027221 */ /* 0x000fe20000010000 */
[C---:B------:R-:W-:Y:S02]  /*10a70*/  HMMA.16816.F32 R4, R52.reuse, R60, R4 ;  /* 0x0000003c3404723c */ /* 0x040fe40000001804 */
[----:B------:R-:W-:Y:S02]  /*10a80*/  FADD.FTZ R97, R97, R98 ;  /* 0x0000006261617221 */ /* 0x000fe40000010000 */
[----:B------:R-:W-:Y:S02]  /*10a90*/  MUFU.EX2 R134, R134 ;  /* 0x0000008600867308 */ /* 0x000fe40000000800 */
[C---:B------:R-:W-:Y:S01]  /*10aa0*/  HMMA.16816.F32 R8, R52.reuse, R62, R8 ;  /* 0x0000003e3408723c */ /* 0x040fe20000001808 */
[----:B------:R-:W1:Y:S05]  /*10ab0*/  LDSM.16.MT88.4 R60, [R114+0x7400] ;  /* 0x00740000723c783b */ /* 0x000e6a0000004200 */
[C---:B-----5:R-:W-:Y:S01]  /*10ac0*/  HMMA.16816.F32 R12, R52.reuse, R56, R12 ;  /* 0x00000038340c723c */ /* 0x060fe2000000180c */
[----:B------:R-:W-:Y:S05]  /*10ad0*/  MUFU.EX2 R139, R139 ;  /* 0x0000008b008b7308 */ /* 0x000fea0000000800 */
[C---:B------:R-:W-:Y:S01]  /*10ae0*/  HMMA.16816.F32 R16, R52.reuse, R58, R16 ;  /* 0x0000003a3410723c */ /* 0x040fe20000001810 */
[----:B------:R-:W2:Y:S02]  /*10af0*/  LDSM.16.MT88.4 R56, [R112+0x7400] ;  /* 0x007400007038783b */ /* 0x000ea40000004200 */
[----:B------:R-:W-:Y:S08]  /*10b00*/  MUFU.EX2 R131, R131 ;  /* 0x0000008300837308 */ /* 0x000ff00000000800 */
[----:B------:R-:W-:Y:S08]  /*10b10*/  MUFU.EX2 R96, R96 ;  /* 0x0000006000607308 */ /* 0x000ff00000000800 */
[----:B------:R-:W-:Y:S08]  /*10b20*/  MUFU.EX2 R101, R102 ;  /* 0x0000006600657308 */ /* 0x000ff00000000800 */
[----:B------:R-:W3:Y:S01]  /*10b30*/  MUFU.EX2 R142, R105 ;  /* 0x00000069008e7308 */ /* 0x000ee20000000800 */
[C---:B-1----:R-:W-:Y:S06]  /*10b40*/  HMMA.16816.F32 R20, R52.reuse, R60, R20 ;  /* 0x0000003c3414723c */ /* 0x042fec0000001814 */
[C---:B------:R-:W-:Y:S01]  /*10b50*/  HMMA.16816.F32 R24, R52.reuse, R62, R24 ;  /* 0x0000003e3418723c */ /* 0x040fe20000001818 */
[----:B------:R-:W1:Y:S01]  /*10b60*/  LDSM.16.MT88.4 R60, [R114+0x8400] ;  /* 0x00840000723c783b */ /* 0x000e620000004200 */
[----:B------:R-:W-:Y:S04]  /*10b70*/  MUFU.EX2 R104, R104 ;  /* 0x0000006800687308 */ /* 0x000fe80000000800 */
[----:B--2---:R-:W-:Y:S01]  /*10b80*/  HMMA.16816.F32 R28, R52, R56, R28 ;  /* 0x00000038341c723c */ /* 0x004fe2000000181c */
[----:B---3--:R-:W-:-:S03]  /*10b90*/  F2FP.F16.F32.PACK_AB R88, R142, R101 ;  /* 0x000000658e58723e */ /* 0x008fc600000000ff */
[----:B------:R-:W2:Y:S02]  /*10ba0*/  MUFU.EX2 R141, R108 ;  /* 0x0000006c008d7308 */ /* 0x000ea40000000800 */
[----:B------:R-:W-:Y:S01]  /*10bb0*/  HMMA.16816.F32 R32, R52, R58, R32 ;  /* 0x0000003a3420723c */ /* 0x000fe20000001820 */
[----:B------:R-:W3:Y:S05]  /*10bc0*/  LDSM.16.MT88.4 R56, [R112+0x8400] ;  /* 0x008400007038783b */ /* 0x000eea0000004200 */
[----:B------:R-:W-:Y:S08]  /*10bd0*/  MUFU.EX2 R143, R64 ;  /* 0x00000040008f7308 */ /* 0x000ff00000000800 */
[----:B------:R-:W4:Y:S01]  /*10be0*/  MUFU.EX2 R144, R103 ;  /* 0x0000006700907308 */ /* 0x000f220000000800 */
[----:B--2---:R-:W-:-:S07]  /*10bf0*/  F2FP.F16.F32.PACK_AB R90, R141, R104 ;  /* 0x000000688d5a723e */ /* 0x004fce00000000ff */
[----:B------:R-:W-:Y:S01]  /*10c00*/  MUFU.EX2 R107, R107 ;  /* 0x0000006b006b7308 */ /* 0x000fe20000000800 */
[C---:B-1----:R-:W-:Y:S07]  /*10c10*/  HMMA.16816.F32 R36, R52.reuse, R60, R36 ;  /* 0x0000003c3424723c */ /* 0x042fee0000001824 */
[----:B------:R-:W1:Y:S01]  /*10c20*/  MUFU.EX2 R106, R106 ;  /* 0x0000006a006a7308 */ /* 0x000e620000000800 */
[----:B----4-:R-:W-:Y:S01]  /*10c30*/  F2FP.F16.F32.PACK_AB R89, R144, R143 ;  /* 0x0000008f9059723e */ /* 0x010fe200000000ff */
[C---:B------:R-:W-:Y:S01]  /*10c40*/  HMMA.16816.F32 R40, R52.reuse, R62, R40 ;  /* 0x0000003e3428723c */ /* 0x040fe20000001828 */
[----:B------:R-:W2:Y:S05]  /*10c50*/  LDSM.16.MT88.4 R60, [R114+0x6800] ;  /* 0x00680000723c783b */ /* 0x000eaa0000004200 */
[C---:B---3--:R-:W-:Y:S06]  /*10c60*/  HMMA.16816.F32 R44, R52.reuse, R56, R44 ;  /* 0x00000038342c723c */ /* 0x048fec000000182c */
[----:B------:R-:W-:Y:S01]  /*10c70*/  HMMA.16816.F32 R48, R52, R58, R48 ;  /* 0x0000003a3430723c */ /* 0x000fe20000001830 */
[----:B------:R-:W3:Y:S01]  /*10c80*/  LDSM.16.MT88.4 R56, [R112+0x6800] ;  /* 0x006800007038783b */ /* 0x000ee20000004200 */
[----:B-1----:R-:W-:-:S05]  /*10c90*/  F2FP.F16.F32.PACK_AB R91, R106, R107 ;  /* 0x0000006b6a5b723e */ /* 0x002fca00000000ff */
[----:B------:R-:W-:Y:S01]  /*10ca0*/  F2FP.F16.F32.PACK_AB R52, R146, R145 ;  /* 0x000000919234723e */ /* 0x000fe200000000ff */
[----:B------:R-:W-:Y:S01]  /*10cb0*/  FADD.FTZ R145, R145, R2 ;  /* 0x0000000291917221 */ /* 0x000fe20000010000 */
[C---:B------:R-:W-:Y:S01]  /*10cc0*/  F2FP.F16.F32.PACK_AB R53, R139.reuse, R134 ;  /* 0x000000868b35723e */ /* 0x040fe200000000ff */
[----:B------:R-:W-:Y:S01]  /*10cd0*/  FADD.FTZ R2, R134, R97 ;  /* 0x0000006186027221 */ /* 0x000fe20000010000 */
[----:B------:R-:W-:Y:S01]  /*10ce0*/  F2FP.F16.F32.PACK_AB R54, R140, R135 ;  /* 0x000000878c36723e */ /* 0x000fe200000000ff */
[----:B------:R-:W-:Y:S01]  /*10cf0*/  FADD.FTZ R146, R146, R145 ;  /* 0x0000009192927221 */ /* 0x000fe20000010000 */
[----:B------:R-:W-:Y:S01]  /*10d00*/  F2FP.F16.F32.PACK_AB R55, R96, R131 ;  /* 0x000000836037723e */ /* 0x000fe200000000ff */
[----:B------:R-:W-:Y:S02]  /*10d10*/  FADD.FTZ R2, R139, R2 ;  /* 0x000000028b027221 */ /* 0x000fe40000010000 */
[----:B------:R-:W-:Y:S02]  /*10d20*/  FADD.FTZ R135, R135, R146 ;  /* 0x0000009287877221 */ /* 0x000fe40000010000 */
[----:B------:R-:W-:Y:S01]  /*10d30*/  FADD.FTZ R131, R131, R2 ;  /* 0x0000000283837221 */ /* 0x000fe20000010000 */
[----:B------:R-:W-:Y:S01]  /*10d40*/  MOV R2, R87 ;  /* 0x0000005700027202 */ /* 0x000fe20000000f00 */
[----:B------:R-:W-:-:S02]  /*10d50*/  FADD.FTZ R140, R140, R135 ;  /* 0x000000878c8c7221 */ /* 0x000fc40000010000 */
[----:B------:R-:W-:Y:S02]  /*10d60*/  FADD.FTZ R96, R96, R131 ;  /* 0x0000008360607221 */ /* 0x000fe40000010000 */
        /* <DEDUP_REMOVED lines=8> */
[----:B------:R-:W1:Y:S01]  /*10df0*/  LDSM.16.MT88.4 R60, [R114+0x7800] ;  /* 0x00780000723c783b */ /* 0x000e620000004200 */
[----:B------:R-:W-:Y:S01]  /*10e00*/  FADD.FTZ R136, R141, R104 ;  /* 0x000000688d887221 */ /* 0x000fe20000010000 */
[----:B------:R-:W-:-:S03]  /*10e10*/  FADD.FTZ R133, R106, R107 ;  /* 0x0000006b6a857221 */ /* 0x000fc60000010000 */
[C---:B---3--:R-:W-:Y:S06]  /*10e20*/  HMMA.16816.F32 R12, R52.reuse, R56, R12 ;  /* 0x00000038340c723c */ /* 0x048fec000000180c */
[----:B------:R-:W-:Y:S01]  /*10e30*/  HMMA.16816.F32 R16, R52, R58, R16 ;  /* 0x0000003a3410723c */ /* 0x000fe20000001810 */
[----:B------:R-:W2:Y:S05]  /*10e40*/  LDSM.16.MT88.4 R56, [R112+0x7800] ;  /* 0x007800007038783b */ /* 0x000eaa0000004200 */
[C---:B------:R-:W-:Y:S01]  /*10e50*/  HMMA.16816.F32 R80, R88.reuse, R76, R4 ;  /* 0x0000004c5850723c */ /* 0x040fe20000001804 */
[----:B------:R-:W-:Y:S05]  /*10e60*/  LDSM.16.MT88.4 R4, [R112+0x8c00] ;  /* 0x008c00007004783b */ /* 0x000fea0000004200 */
[C---:B------:R-:W-:Y:S01]  /*10e70*/  HMMA.16816.F32 R76, R88.reuse, R78, R8 ;  /* 0x0000004e584c723c */ /* 0x040fe20000001808 */
[----:B------:R-:W-:Y:S05]  /*10e80*/  LDSM.16.MT88.4 R8, [R114+0x8c00] ;  /* 0x008c00007208783b */ /* 0x000fea0000004200 */
[C---:B------:R-:W-:Y:S06]  /*10e90*/  HMMA.16816.F32 R72, R88.reuse, R68, R12 ;  /* 0x000000445848723c */ /* 0x040fec000000180c */
        /* <DEDUP_REMOVED lines=13> */
[C---:B------:R-:W-:Y:S06]  /*10f70*/  HMMA.16816.F32 R36, R88.reuse, R8, R36 ;  /* 0x000000085824723c */ /* 0x040fec0000001824 */
[C---:B------:R-:W-:Y:S06]  /*10f80*/  HMMA.16816.F32 R40, R88.reuse, R10, R40 ;  /* 0x0000000a5828723c */ /* 0x040fec0000001828 */
[C---:B------:R-:W-:Y:S06]  /*10f90*/  HMMA.16816.F32 R44, R88.reuse, R4, R44 ;  /* 0x00000004582c723c */ /* 0x040fec000000182c */
[C---:B------:R-:W-:Y:S06]  /*10fa0*/  HMMA.16816.F32 R48, R88.reuse, R6, R48 ;  /* 0x000000065830723c */ /* 0x040fec0000001830 */
[C---:B-1----:R-:W-:Y:S06]  /*10fb0*/  HMMA.16816.F32 R64, R88.reuse, R60, R20 ;  /* 0x0000003c5840723c */ /* 0x042fec0000001814 */
[C---:B------:R-:W-:Y:S06]  /*10fc0*/  HMMA.16816.F32 R60, R88.reuse, R62, R24 ;  /* 0x0000003e583c723c */ /* 0x040fec0000001818 */
[C---:B--2---:R-:W-:Y:S06]  /*10fd0*/  HMMA.16816.F32 R56, R88.reuse, R52, R28 ;  /* 0x000000345838723c */ /* 0x044fec000000181c */
[----:B------:R-:W-:-:S15]  /*10fe0*/  HMMA.16816.F32 R52, R88, R54, R32 ;  /* 0x000000365834723c */ /* 0x000fde0000001820 */
[----:B------:R-:W-:-:S09]  /*10ff0*/  NOP ;  /* 0x0000000000007918 */ /* 0x000fd20000000000 */
.L_x_5556:
        /* <DEDUP_REMOVED lines=14> */
.L_x_5566:
        /* <DEDUP_REMOVED lines=71> */
.L_x_5563:
[----:B------:R-:W-:Y:S02]  /*11550*/  LEA R134, P1, R12, R138, 0x1 ;  /* 0x0000008a0c867211 */ /* 0x000fe400078208ff */
[----:B-1----:R-:W-:Y:S02]  /*11560*/  LEA R88, P0, R2, R12, 0x5 ;  /* 0x0000000c02587211 */ /* 0x002fe400078028ff */
[----:B------:R-:W-:Y:S02]  /*11570*/  LEA.HI.X R135, R12, R137, R89, 0x1, P1 ;  /* 0x000000890c877211 */ /* 0x000fe400008f0c59 */
[C---:B------:R-:W-:Y:S02]  /*11580*/  @P6 LEA R140, P2, R2.reuse, R134, 0x6 ;  /* 0x00000086028c6211 */ /* 0x040fe400078430ff */
[C-C-:B------:R-:W-:Y:S01]  /*11590*/  LEA.HI.X R89, R2.reuse, R89, R3.reuse, 0x5, P0 ;  /* 0x0000005902597211 */ /* 0x140fe200000f2c03 */
[----:B------:R-:W-:Y:S01]  /*115a0*/  @!PT LDS RZ, [RZ] ;  /* 0x00000000fffff984 */ /* 0x000fe20000000800 */
[----:B------:R-:W-:Y:S01]  /*115b0*/  @!PT LDS RZ, [RZ] ;  /* 0x00000000fffff984 */ /* 0x000fe20000000800 */
[----:B------:R-:W-:Y:S01]  /*115c0*/  @!PT LDS RZ, [RZ] ;  /* 0x00000000fffff984 */ /* 0x000fe20000000800 */
[----:B------:R-:W-:Y:S01]  /*115d0*/  @P6 LDGSTS.E.BYPASS.LTC128B.128 [R127+0x6000], desc[UR6][R134.64] ;  /* 0x06000000867f6fae */ /* 0x000fe2000b901d46 */
[----:B------:R-:W-:Y:S02]  /*115e0*/  @P6 LEA.HI.X R141, R2, R135, R3, 0x6, P2 ;  /* 0x00000087028d6211 */ /* 0x000fe400010f3403 */
[CC--:B------:R-:W-:Y:S02]  /*115f0*/  @P5 LEA R90, P1, R88.reuse, R138.reuse, 0x1 ;  /* 0x0000008a585a5211 */ /* 0x0c0fe400078208ff */
        /* <DEDUP_REMOVED lines=36> */
[----:B------:R-:W2:Y:S05]  /*11840*/  LDSM.16.M88.4 R108, [R116+0x3c00] ;  /* 0x003c0000746c783b */ /* 0x000eaa0000000200 */
[----:B------:R-:W0:Y:S05]  /*11850*/  LDGDEPBAR ;  /* 0x00000000000079af */ /* 0x000e2a0000000000 */
[----:B-1----:R-:W-:Y:S01]  /*11860*/  LDSM.16.M88.4 R88, [R116+0x4800] ;  /* 0x004800007458783b */ /* 0x002fe20000000200 */
[C---:B---3--:R-:W-:Y:S06]  /*11870*/  HMMA.16816.F32 R4, R92.reuse, R96, RZ ;  /* 0x000000605c04723c */ /* 0x048fec00000018ff */
[C---:B------:R-:W-:Y:S01]  /*11880*/  HMMA.16816.F32 R8, R92.reuse, R98, RZ ;  /* 0x000000625c08723c */ /* 0x040fe200000018ff */
[----:B------:R-:W-:Y:S05]  /*11890*/  LDSM.16.M88.4 R96, [R115] ;  /* 0x000000007360783b */ /* 0x000fea0000000200 */
[C---:B----4-:R-:W-:Y:S06]  /*118a0*/  HMMA.16816.F32 R12, R92.reuse, R100, RZ ;  /* 0x000000645c0c723c */ /* 0x050fec00000018ff */
[C---:B------:R-:W-:Y:S01]  /*118b0*/  HMMA.16816.F32 R16, R92.reuse, R102, RZ ;  /* 0x000000665c10723c */ /* 0x040fe200000018ff */
[----:B------:R-:W1:Y:S05]  /*118c0*/  LDSM.16.M88.4 R100, [R113+0x3000] ;  /* 0x003000007164783b */ /* 0x000e6a0000000200 */
[C---:B-----5:R-:W-:Y:S06]  /*118d0*/  HMMA.16816.F32 R20, R92.reuse, R104, RZ ;  /* 0x000000685c14723c */ /* 0x060fec00000018ff */
[C---:B------:R-:W-:Y:S06]  /*118e0*/  HMMA.16816.F32 R24, R92.reuse, R106, RZ ;  /* 0x0000006a5c18723c */ /* 0x040fec00000018ff */
[C---:B--2---:R-:W-:Y:S06]  /*118f0*/  HMMA.16816.F32 R28, R92.reuse, R108, RZ ;  /* 0x0000006c5c1c723c */ /* 0x044fec00000018ff */
        /* <DEDUP_REMOVED lines=64> */
[----:B------:R-:W-:Y:S01]  /*11d00*/  FMUL.FTZ R153, R7, UR5 ;  /* 0x0000000507997c20 */ /* 0x000fe20008410000 */
[----:B------:R-:W3:Y:S01]  /*11d10*/  MUFU.TANH R147, R147 ;  /* 0x0000009300937308 */ /* 0x000ee20000002400 */
[----:B------:R-:W-:Y:S01]  /*11d20*/  FMUL.FTZ R155, R8, UR5 ;  /* 0x00000005089b7c20 */ /* 0x000fe20008410000 */
[----:B------:R-:W-:Y:S01]  /*11d30*/  FMUL.FTZ R157, R9, UR5 ;  /* 0x00000005099d7c20 */ /* 0x000fe20008410000 */
[----:B------:R-:W-:Y:S01]  /*11d40*/  FMUL.FTZ R159, R10, UR5 ;  /* 0x000000050a9f7c20 */ /* 0x000fe20008410000 */
[----:B------:R-:W-:Y:S01]  /*11d50*/  FMUL.FTZ R161, R11, UR5 ;  /* 0x000000050ba17c20 */ /* 0x000fe20008410000 */
[----:B------:R-:W-:Y:S01]  /*11d60*/  FMUL.FTZ R137, R15, UR5 ;  /* 0x000000050f897c20 */ /* 0x000fe20008410000 */
[----:B------:R-:W-:Y:S01]  /*11d70*/  FMUL.FTZ R152, R12, UR5 ;  /* 0x000000050c987c20 */ /* 0x000fe20008410000 */
[----:B------:R-:W-:Y:S03]  /*11d80*/  FMUL.FTZ R144, R13, UR5 ;  /* 0x000000050d907c20 */ /* 0x000fe60008410000 */
[----:B------:R-:W4:Y:S01]  /*11d90*/  MUFU.TANH R149, R149 ;  /* 0x0000009500957308 */ /* 0x000f220000002400 */
[----:B------:R-:W-:Y:S01]  /*11da0*/  FMUL.FTZ R145, R14, UR5 ;  /* 0x000000050e917c20 */ /* 0x000fe20008410000 */
[----:B------:R-:W-:Y:S01]  /*11db0*/  FMUL.FTZ R3, R18, UR5 ;  /* 0x0000000512037c20 */ /* 0x000fe20008410000 */
[----:B------:R-:W-:Y:S01]  /*11dc0*/  FMUL.FTZ R2, R19, UR5 ;  /* 0x0000000513027c20 */ /* 0x000fe20008410000 */
[----:B------:R-:W-:Y:S01]  /*11dd0*/  FMUL.FTZ R142, R16, UR5 ;  /* 0x00000005108e7c20 */ /* 0x000fe20008410000 */
[----:B------:R-:W-:Y:S05]  /*11de0*/  FMUL.FTZ R150, R17, UR5 ;  /* 0x0000000511967c20 */ /* 0x000fea0008410000 */
[----:B------:R5:W3:Y:S01]  /*11df0*/  MUFU.TANH R107, R3 ;  /* 0x00000003006b7308 */ /* 0x000ae20000002400 */
[C---:B-1----:R-:W-:Y:S06]  /*11e00*/  HMMA.16816.F32 R20, R88.reuse, R92, R20 ;  /* 0x0000005c5814723c */ /* 0x042fec0000001814 */
[C---:B------:R-:W-:Y:S03]  /*11e10*/  HMMA.16816.F32 R24, R88.reuse, R94, R24 ;  /* 0x0000005e5818723c */ /* 0x040fe60000001818 */
[----:B------:R1:W1:Y:S03]  /*11e20*/  MUFU.TANH R103, R2 ;  /* 0x0000000200677308 */ /* 0x0002660000002400 */
[C---:B--2---:R-:W-:Y:S07]  /*11e30*/  HMMA.16816.F32 R28, R88.reuse, R96, R28 ;  /* 0x00000060581c723c */ /* 0x044fee000000181c */
[----:B------:R2:W1:Y:S01]  /*11e40*/  MUFU.TANH R109, R137 ;  /* 0x00000089006d7308 */ /* 0x0004620000002400 */
[----:B------:R-:W-:Y:S09]  /*11e50*/  HMMA.16816.F32 R32, R88, R98, R32 ;  /* 0x000000625820723c */ /* 0x000ff20000001820 */
[----:B------:R-:W3:Y:S02]  /*11e60*/  MUFU.TANH R151, R151 ;  /* 0x0000009700977308 */ /* 0x000ee40000002400 */
[----:B------:R-:W-:Y:S01]  /*11e70*/  FMUL.FTZ R140, R20, UR5 ;  /* 0x00000005148c7c20 */ /* 0x000fe20008410000 */
[----:B------:R-:W-:Y:S01]  /*11e80*/  FMUL.FTZ R138, R21, UR5 ;  /* 0x00000005158a7c20 */ /* 0x000fe20008410000 */
[----:B------:R-:W-:Y:S01]  /*11e90*/  FMUL.FTZ R143, R22, UR5 ;  /* 0x00000005168f7c20 */ /* 0x000fe20008410000 */
[----:B------:R-:W-:Y:S01]  /*11ea0*/  FMUL.FTZ R141, R23, UR5 ;  /* 0x00000005178d7c20 */ /* 0x000fe20008410000 */
[----:B-----5:R-:W-:Y:S04]  /*11eb0*/  FMUL.FTZ R3, R24, UR5 ;  /* 0x0000000518037c20 */ /* 0x020fe80008410000 */
[----:B------:R-:W3:Y:S01]  /*11ec0*/  MUFU.TANH R153, R153 ;  /* 0x0000009900997308 */ /* 0x000ee20000002400 */
[----:B-1----:R-:W-:Y:S01]  /*11ed0*/  FMUL.FTZ R2, R25, UR5 ;  /* 0x0000000519027c20 */ /* 0x002fe20008410000 */
[----:B------:R-:W-:Y:S01]  /*11ee0*/  FMUL.FTZ R139, R26, UR5 ;  /* 0x000000051a8b7c20 */ /* 0x000fe20008410000 */
[----:B--2---:R-:W-:Y:S01]  /*11ef0*/  FMUL.FTZ R137, R27, UR5 ;  /* 0x000000051b897c20 */ /* 0x004fe20008410000 */
[----:B------:R-:W-:Y:S01]  /*11f00*/  FMUL.FTZ R89, R28, UR5 ;  /* 0x000000051c597c20 */ /* 0x000fe20008410000 */
[----:B------:R-:W-:Y:S01]  /*11f10*/  FMUL.FTZ R88, R30, UR5 ;  /* 0x000000051e587c20 */ /* 0x000fe20008410000 */
[----:B------:R-:W-:Y:S04]  /*11f20*/  FMUL.FTZ R91, R29, UR5 ;  /* 0x000000051d5b7c20 */ /* 0x000fe80008410000 */
[----:B------:R1:W2:Y:S01]  /*11f30*/  MUFU.TANH R110, R3 ;  /* 0x00000003006e7308 */ /* 0x0002a20000002400 */
[----:B------:R-:W-:Y:S09]  /*11f40*/  FMUL.FTZ R90, R31, UR5 ;  /* 0x000000051f5a7c20 */ /* 0x000ff20008410000 */
[----:B------:R5:W2:Y:S10]  /*11f50*/  MUFU.TANH R96, R89 ;  /* 0x0000005900607308 */ /* 0x000ab40000002400 */
        /* <DEDUP_REMOVED lines=25> */
[----:B------:R-:W1:Y:S10]  /*120f0*/  MUFU.TANH R89, R89 ;  /* 0x0000005900597308 */ /* 0x000e740000002400 */
[----:B------:R-:W1:Y:S01]  /*12100*/  MUFU.TANH R88, R88 ;  /* 0x0000005800587308 */ /* 0x000e620000002400 */
[----:B--234-:R-:W-:Y:S05]  /*12110*/  @!P0 BRA `(.L_x_5564) ;  /* 0x0000000400bc8947 */ /* 0x01cfea0003800000 */
        /* <DEDUP_REMOVED lines=65> */
.L_x_5565:
[----:B-1----:R-:W1:Y:S01]  /*12530*/  LDC.64 R2, c[0x0][0x248] ;  /* 0x00009200ff027b82 */ /* 0x002e620000000a00 */
        /* <DEDUP_REMOVED lines=45> */
.L_x_5564:
[----:B------:R-:W-:Y:S01]  /*12810*/  IADD3 R92, R130, -0x1, RZ ;  /* 0xffffffff825c7810 */ /* 0x000fe20007ffe0ff */
[----:B--2---:R-:W-:Y:S03]  /*12820*/  LDSM.16.MT88.4 R12, [R114+0x6000] ;  /* 0x00600000720c783b */ /* 0x004fe60000004200 */
[----:B-1----:R-:W-:Y:S04]  /*12830*/  LEA R2, R92, R129, 0x6 ;  /* 0x000000815c027211 */ /* 0x002fe800078e30ff */
        /* <DEDUP_REMOVED lines=10> */
[----:B------:R-:W-:Y:S01]  /*128e0*/  I2FP.F32.S32 R8, R8 ;  /* 0x0000000800087245 */ /* 0x000fe20000201400 */
[C---:B------:R-:W-:Y:S01]  /*128f0*/  FFMA.FTZ R147, R0.reuse, R3, R147 ;  /* 0x0000000300937223 */ /* 0x040fe20000010093 */
[----:B------:R-:W-:Y:S01]  /*12900*/  I2FP.F32.S32 R4, R4 ;  /* 0x0000000400047245 */ /* 0x000fe20000201400 */
[----:B------:R-:W-:Y:S01]  /*12910*/  LDSM.16.MT88.4 R28, [R114+0x7000] ;  /* 0x00700000721c783b */ /* 0x000fe20000004200 */
[----:B------:R-:W-:Y:S01]  /*12920*/  I2FP.F32.S32 R6, R6 ;  /* 0x0000000600067245 */ /* 0x000fe20000201400 */
[CC--:B------:R-:W-:Y:S01]  /*12930*/  FFMA.FTZ R153, R0.reuse, R8.reuse, R153 ;  /* 0x0000000800997223 */ /* 0x0c0fe20000010099 */
[C---:B------:R-:W-:Y:S01]  /*12940*/  FFMA.FTZ R149, R0.reuse, R8, R149 ;  /* 0x0000000800957223 */ /* 0x040fe20000010095 */
[CC--:B------:R-:W-:Y:S01]  /*12950*/  FFMA.FTZ R109, R0.reuse, R4.reuse, R109 ;  /* 0x00000004006d7223 */ /* 0x0c0fe2000001006d */
[----:B------:R-:W-:Y:S01]  /*12960*/  FFMA.FTZ R144, R0, R4, R144 ;  /* 0x0000000400907223 */ /* 0x000fe20000010090 */
[----:B------:R-:W-:Y:S01]  /*12970*/  IADD3 R4, R2, 0x20, RZ ;  /* 0x0000002002047810 */ /* 0x000fe20007ffe0ff */
[CC--:B------:R-:W-:Y:S01]  /*12980*/  FFMA.FTZ R161, R0.reuse, R6.reuse, R161 ;  /* 0x0000000600a17223 */ /* 0x0c0fe200000100a1 */
        /* <DEDUP_REMOVED lines=8> */
[C---:B------:R-:W-:Y:S01]  /*12a10*/  FFMA.FTZ R140, R0.reuse, R4, R140 ;  /* 0x00000004008c7223 */ /* 0x040fe2000001008c */
        /* <DEDUP_REMOVED lines=24> */
[----:B------:R-:W-:Y:S01]  /*12ba0*/  IADD3 R5, R2, 0x29, RZ ;  /* 0x0000002902057810 */ /* 0x000fe20007ffe0ff */
[CC--:B------:R-:W-:Y:S01]  /*12bb0*/  FFMA.FTZ R141, R0.reuse, R3.reuse, R141 ;  /* 0x00000003008d7223 */ /* 0x0c0fe2000001008d */
[----:B------:R-:W-:Y:S01]  /*12bc0*/  FMNMX.FTZ R4, R103, R4, !PT ;  /* 0x0000000467047209 */ /* 0x000fe20007810000 */
[----:B------:R-:W-:Y:S01]  /*12bd0*/  FFMA.FTZ R138, R0, R3, R138 ;  /* 0x00000003008a7223 */ /* 0x000fe2000001008a */
        /* <DEDUP_REMOVED lines=8> */
[----:B------:R-:W-:Y:S01]  /*12c60*/  FMNMX.FTZ R6, R141, R4, !PT ;  /* 0x000000048d067209 */ /* 0x000fe20007810000 */
[C---:B------:R-:W-:Y:S01]  /*12c70*/  FFMA.FTZ R137, R0.reuse, R5, R137 ;  /* 0x0000000500897223 */ /* 0x040fe20000010089 */
[----:B------:R-:W-:Y:S01]  /*12c80*/  I2FP.F32.S32 R3, R3 ;  /* 0x0000000300037245 */ /* 0x000fe20000201400 */
[----:B------:R-:W-:Y:S01]  /*12c90*/  FFMA.FTZ R108, R0, R5, R108 ;  /* 0x00000005006c7223 */ /* 0x000fe2000001006c */
        /* <DEDUP_REMOVED lines=81> */
[----:B------:R-:W2:Y:S01]  /*131b0*/  LDSM.16.MT88.4 R60, [R112+0x7000] ;  /* 0x00700000703c783b */ /* 0x000ea20000004200 */
        /* <DEDUP_REMOVED lines=12> */
[C---:B------:R-:W-:Y:S03]  /*13280*/  FMUL.FTZ R41, R87.reuse, R41 ;  /* 0x0000002957297220 */ /* 0x040fe60000410000 */
[----:B------:R-:W-:Y:S01]  /*13290*/  MUFU.EX2 R146, R146 ;  /* 0x0000009200927308 */ /* 0x000fe20000000800 */
[--C-:B------:R-:W-:Y:S01]  /*132a0*/  FFMA.FTZ R142, R142, UR4, -R101.reuse ;  /* 0x000000048e8e7c23 */ /* 0x100fe20008010865 */
[--C-:B------:R-:W-:Y:S01]  /*132b0*/  FFMA.FTZ R109, R150, UR4, -R101.reuse ;  /* 0x00000004966d7c23 */ /* 0x100fe20008010865 */
[C---:B------:R-:W-:Y:S01]  /*132c0*/  FMUL.FTZ R46, R86.reuse, R46 ;  /* 0x0000002e562e7220 */ /* 0x040fe20000410000 */
[C---:B------:R-:W-:Y:S01]  /*132d0*/  FMUL.FTZ R47, R86.reuse, R47 ;  /* 0x0000002f562f7220 */ /* 0x040fe20000410000 */
[C---:B------:R-:W-:Y:S01]  /*132e0*/  FMUL.FTZ R44, R87.reuse, R44 ;  /* 0x0000002c572c7220 */ /* 0x040fe20000410000 */
[----:B------:R-:W-:Y:S01]  /*132f0*/  FMUL.FTZ R45, R87, R45 ;  /* 0x0000002d572d7220 */ /* 0x000fe20000410000 */
[C---:B------:R-:W-:Y:S03]  /*13300*/  FMUL.FTZ R50, R86.reuse, R50 ;  /* 0x0000003256327220 */ /* 0x040fe60000410000 */
[----:B------:R-:W4:Y:S01]  /*13310*/  MUFU.EX2 R99, R99 ;  /* 0x0000006300637308 */ /* 0x000f220000000800 */
[----:B---3--:R-:W-:Y:S01]  /*13320*/  F2FP.F16.F32.PACK_AB R83, R91, R98 ;  /* 0x000000625b53723e */ /* 0x008fe200000000ff */
[----:B------:R-:W-:Y:S01]  /*13330*/  FMUL.FTZ R51, R86, R51 ;  /* 0x0000003356337220 */ /* 0x000fe20000410000 */
[C---:B------:R-:W-:Y:S01]  /*13340*/  FMUL.FTZ R48, R87.reuse, R48 ;  /* 0x0000003057307220 */ /* 0x040fe20000410000 */
[----:B------:R-:W-:Y:S01]  /*13350*/  FMUL.FTZ R49, R87, R49 ;  /* 0x0000003157317220 */ /* 0x000fe20000410000 */
[----:B------:R-:W-:Y:S01]  /*13360*/  LDSM.16.MT88.4 R76, [R114+0x6c00] ;  /* 0x006c0000724c783b */ /* 0x000fe20000004200 */
[--C-:B------:R-:W-:Y:S01]  /*13370*/  FFMA.FTZ R152, R143, UR4, -R148.reuse ;  /* 0x000000048f987c23 */ /* 0x100fe20008010894 */
[--C-:B------:R-:W-:Y:S03]  /*13380*/  FFMA.FTZ R150, R137, UR4, -R148.reuse ;  /* 0x0000000489967c23 */ /* 0x100fe60008010894 */
[----:B------:R-:W-:Y:S01]  /*13390*/  MUFU.EX2 R93, R93 ;  /* 0x0000005d005d7308 */ /* 0x000fe20000000800 */
[--C-:B------:R-:W-:Y:S01]  /*133a0*/  FFMA.FTZ R141, R141, UR4, -R148.reuse ;  /* 0x000000048d8d7c23 */ /* 0x100fe20008010894 */
[--C-:B------:R-:W-:Y:S01]  /*133b0*/  FFMA.FTZ R139, R139, UR4, -R148.reuse ;  /* 0x000000048b8b7c23 */ /* 0x100fe20008010894 */
[--C-:B------:R-:W-:Y:S01]  /*133c0*/  FFMA.FTZ R137, R140, UR4, -R101.reuse ;  /* 0x000000048c897c23 */ /* 0x100fe20008010865 */
[--C-:B------:R-:W-:Y:S01]  /*133d0*/  FFMA.FTZ R138, R138, UR4, -R101.reuse ;  /* 0x000000048a8a7c23 */ /* 0x100fe20008010865 */
[----:B------:R-:W-:Y:S01]  /*133e0*/  LDSM.16.MT88.4 R68, [R112+0x6c00] ;  /* 0x006c00007044783b */ /* 0x000fe20000004200 */
[--C-:B------:R-:W-:Y:S01]  /*133f0*/  FFMA.FTZ R143, R110, UR4, -R101.reuse ;  /* 0x000000046e8f7c23 */ /* 0x100fe20008010865 */
[--C-:B------:R-:W-:Y:S03]  /*13400*/  FFMA.FTZ R108, R108, UR4, -R101.reuse ;  /* 0x000000046c6c7c23 */ /* 0x100fe60008010865 */
[----:B------:R-:W3:Y:S01]  /*13410*/  MUFU.EX2 R90, R90 ;  /* 0x0000005a005a7308 */ /* 0x000ee20000000800 */
[----:B----4-:R-:W-:Y:S01]  /*13420*/  F2FP.F16.F32.PACK_AB R80, R99, R146 ;  /* 0x000000926350723e */ /* 0x010fe200000000ff */
[--C-:B------:R-:W-:Y:S01]  /*13430*/  FFMA.FTZ R89, R89, UR4, -R148.reuse ;  /* 0x0000000459597c23 */ /* 0x100fe20008010894 */
[----:B------:R-:W-:Y:S01]  /*13440*/  FFMA.FTZ R106, R106, UR4, -R148 ;  /* 0x000000046a6a7c23 */ /* 0x000fe20008010894 */
[--C-:B------:R-:W-:Y:S01]  /*13450*/  FFMA.FTZ R96, R96, UR4, -R101.reuse ;  /* 0x0000000460607c23 */ /* 0x100fe20008010865 */
[--C-:B------:R-:W-:Y:S01]  /*13460*/  FFMA.FTZ R95, R95, UR4, -R101.reuse ;  /* 0x000000045f5f7c23 */ /* 0x100fe20008010865 */
[--C-:B------:R-:W-:Y:S01]  /*13470*/  FFMA.FTZ R94, R94, UR4, -R101.reuse ;  /* 0x000000045e5e7c23 */ /* 0x100fe20008010865 */
[----:B------:R-:W-:Y:S03]  /*13480*/  FFMA.FTZ R101, R97, UR4, -R101 ;  /* 0x0000000461657c23 */ /* 0x000fe60008010865 */
[----:B------:R-:W-:Y:S01]  /*13490*/  MUFU.EX2 R104, R104 ;  /* 0x0000006800687308 */ /* 0x000fe20000000800 */
[----:B------:R-:W-:Y:S01]  /*134a0*/  FFMA.FTZ R111, R86, R133, R111 ;  /* 0x00000085566f7223 */ /* 0x000fe2000001006f */
[----:B------:R-:W-:Y:S01]  /*134b0*/  FFMA.FTZ R146, R87, R136, R146 ;  /* 0x0000008857927223 */ /* 0x000fe20000010092 */
[----:B------:R-:W-:Y:S02]  /*134c0*/  ISETP.GT.AND P0, PT, R130, 0x1, PT ;  /* 0x000000018200780c */ /* 0x000fe40003f04270 */
[----:B------:R-:W-:Y:S01]  /*134d0*/  FADD.FTZ R111, R100, R111 ;  /* 0x0000006f646f7221 */ /* 0x000fe20000010000 */
[----:B------:R-:W-:Y:S01]  /*134e0*/  FADD.FTZ R146, R99, R146 ;  /* 0x0000009263927221 */ /* 0x000fe20000010000 */
[----:B------:R-:W-:Y:S03]  /*134f0*/  MOV R130, R92 ;  /* 0x0000005c00827202 */ /* 0x000fe60000000f00 */
[----:B------:R-:W-:Y:S01]  /*13500*/  MUFU.EX2 R102, R102 ;  /* 0x0000006600667308 */ /* 0x000fe20000000800 */
[----:B---3--:R-:W-:Y:S01]  /*13510*/  F2FP.F16.F32.PACK_AB R82, R90, R93 ;  /* 0x0000005d5a52723e */ /* 0x008fe200000000ff */
[----:B------:R-:W-:Y:S01]  /*13520*/  FADD.FTZ R98, R98, R111 ;  /* 0x0000006f62627221 */ /* 0x000fe20000010000 */
[----:B------:R-:W-:Y:S05]  /*13530*/  FADD.FTZ R93, R93, R146 ;  /* 0x000000925d5d7221 */ /* 0x000fea0000010000 */
        /* <DEDUP_REMOVED lines=19> */
[----:B------:R-:W-:Y:S02]  /*13670*/  FFMA.FTZ R148, R88, UR4, -R148 ;  /* 0x0000000458947c23 */ /* 0x000fe40008010894 */
        /* <DEDUP_REMOVED lines=21> */
[----:B------:R-:W4:Y:S10]  /*137d0*/  MUFU.EX2 R109, R109 ;  /* 0x0000006d006d7308 */ /* 0x000f340000000800 */
[----:B------:R-:W-:Y:S01]  /*137e0*/  MUFU.EX2 R105, R106 ;  /* 0x0000006a00697308 */ /* 0x000fe20000000800 */
[C---:B-1----:R-:W-:Y:S09]  /*137f0*/  HMMA.16816.F32 R44, R80.reuse, R52, R44 ;  /* 0x00000034502c723c */ /* 0x042ff2000000182c */
[----:B------:R-:W1:Y:S01]  /*13800*/  MUFU.EX2 R86, R64 ;  /* 0x0000004000567308 */ /* 0x000e620000000800 */
[----:B------:R-:W-:Y:S09]  /*13810*/  HMMA.16816.F32 R48, R80, R54, R48 ;  /* 0x000000365030723c */ /* 0x000ff20000001830 */
[----:B------:R1:W-:Y:S02]  /*13820*/  MUFU.EX2 R87, R89 ;  /* 0x0000005900577308 */ /* 0x0003e40000000800 */
[----:B---3--:R-:W-:Y:S02]  /*13830*/  F2FP.F16.F32.PACK_AB R53, R104, R65 ;  /* 0x000000416835723e */ /* 0x008fe400000000ff */
[----:B------:R-:W-:Y:S02]  /*13840*/  F2FP.F16.F32.PACK_AB R55, R103, R102 ;  /* 0x000000666737723e */ /* 0x000fe400000000ff */
[----:B--2---:R-:W-:Y:S04]  /*13850*/  F2FP.F16.F32.PACK_AB R52, R144, R107 ;  /* 0x0000006b9034723e */ /* 0x004fe800000000ff */
[----:B------:R-:W-:Y:S01]  /*13860*/  MUFU.EX2 R148, R148 ;  /* 0x0000009400947308 */ /* 0x000fe20000000800 */
[----:B----4-:R-:W-:Y:S07]  /*13870*/  F2FP.F16.F32.PACK_AB R54, R109, R142 ;  /* 0x0000008e6d36723e */ /* 0x010fee00000000ff */
[C---:B------:R-:W-:Y:S02]  /*13880*/  HMMA.16816.F32 R4, R52.reuse, R56, R4 ;  /* 0x000000383404723c */ /* 0x040fe40000001804 */
[----:B------:R-:W-:Y:S03]  /*13890*/  MUFU.EX2 R96, R96 ;  /* 0x0000006000607308 */ /* 0x000fe60000000800 */
[----:B-1----:R-:W-:Y:S01]  /*138a0*/  F2FP.F16.F32.PACK_AB R89, R86, R105 ;  /* 0x000000695659723e */ /* 0x002fe200000000ff */
[C---:B------:R-:W-:Y:S01]  /*138b0*/  HMMA.16816.F32 R8, R52.reuse, R58, R8 ;  /* 0x0000003a3408723c */ /* 0x040fe20000001808 */
[----:B------:R-:W1:Y:S05]  /*138c0*/  LDSM.16.MT88.4 R56, [R112+0x6400] ;  /* 0x006400007038783b */ /* 0x000e6a0000004200 */
[----:B------:R-:W2:Y:S10]  /*138d0*/  MUFU.EX2 R95, R95 ;  /* 0x0000005f005f7308 */ /* 0x000eb40000000800 */
[----:B------:R-:W-:Y:S10]  /*138e0*/  MUFU.EX2 R94, R94 ;  /* 0x0000005e005e7308 */ /* 0x000ff40000000800 */
[----:B------:R-:W3:Y:S01]  /*138f0*/  MUFU.EX2 R101, R101 ;  /* 0x0000006500657308 */ /* 0x000ee20000000800 */
        /* <DEDUP_REMOVED lines=37> */
[----:B------:R-:W2:Y:S04]  /*13b50*/  LDSM.16.MT88.4 R52, [R112+0x7c00] ;  /* 0x007c00007034783b */ /* 0x000ea80000004200 */
[----:B------:R-:W-:Y:S01]  /*13b60*/  FADD.FTZ R60, R91, R98 ;  /* 0x000000625b3c7221 */ /* 0x000fe20000010000 */
[----:B------:R-:W-:Y:S01]  /*13b70*/  FADD.FTZ R98, R90, R93 ;  /* 0x0000005d5a627221 */ /* 0x000fe20000010000 */
[----:B------:R-:W-:Y:S04]  /*13b80*/  F2FP.F16.F32.PACK_AB R91, R148, R87 ;  /* 0x00000057945b723e */ /* 0x000fe800000000ff */
[----:B---3--:R-:W-:Y:S01]  /*13b90*/  F2FP.F16.F32.PACK_AB R90, R101, R94 ;  /* 0x0000005e655a723e */ /* 0x008fe200000000ff */
[----:B------:R-:W-:Y:S01]  /*13ba0*/  FADD.FTZ R93, R65, R60 ;  /* 0x0000003c415d7221 */ /* 0x000fe20000010000 */
[----:B------:R-:W-:Y:S03]  /*13bb0*/  FADD.FTZ R107, R107, R98 ;  /* 0x000000626b6b7221 */ /* 0x000fe60000010000 */
[----:B------:R-:W-:Y:S01]  /*13bc0*/  FADD.FTZ R93, R104, R93 ;  /* 0x0000005d685d7221 */ /* 0x000fe20000010000 */
[----:B------:R-:W-:Y:S01]  /*13bd0*/  FADD.FTZ R107, R144, R107 ;  /* 0x0000006b906b7221 */ /* 0x000fe20000010000 */
[C---:B------:R-:W-:Y:S01]  /*13be0*/  HMMA.16816.F32 R80, R88.reuse, R76, R4 ;  /* 0x0000004c5850723c */ /* 0x040fe20000001804 */
[----:B------:R-:W3:Y:S04]  /*13bf0*/  LDSM.16.MT88.4 R4, [R114+0x8c00] ;  /* 0x008c00007204783b */ /* 0x000ee80000004200 */
[----:B------:R-:W-:Y:S01]  /*13c00*/  FADD.FTZ R102, R102, R93 ;  /* 0x0000005d66667221 */ /* 0x000fe20000010000 */
[C---:B------:R-:W-:Y:S03]  /*13c10*/  HMMA.16816.F32 R76, R88.reuse, R78, R8 ;  /* 0x0000004e584c723c */ /* 0x040fe60000001808 */
[----:B------:R-:W4:Y:S02]  /*13c20*/  LDSM.16.MT88.4 R8, [R112+0x8c00] ;  /* 0x008c00007008783b */ /* 0x000f240000004200 */
        /* <DEDUP_REMOVED lines=14> */
[----:B------:R-:W-:Y:S01]  /*13d10*/  MOV R137, R135 ;  /* 0x0000008700897202 */ /* 0x000fe20000000f00 */
        /* <DEDUP_REMOVED lines=13> */
[----:B------:R-:W-:Y:S01]  /*13df0*/  MOV R86, R3 ;  /* 0x0000000300567202 */ /* 0x000fe20000000f00 */
[----:B------:R-:W-:Y:S02]  /*13e00*/  FADD.FTZ R94, R94, R95 ;  /* 0x0000005f5e5e7221 */ /* 0x000fe40000010000 */
[----:B------:R-:W-:Y:S01]  /*13e10*/  FADD.FTZ R133, R148, R87 ;  /* 0x0000005794857221 */ /* 0x000fe20000010000 */
[----:B------:R-:W-:Y:S01]  /*13e20*/  MOV R87, R2 ;  /* 0x0000000200577202 */ /* 0x000fe20000000f00 */
[----:B------:R-:W-:Y:S01]  /*13e30*/  FADD.FTZ R136, R101, R94 ;  /* 0x0000005e65887221 */ /* 0x000fe20000010000 */
[----:B------:R-:W-:Y:S06]  /*13e40*/  @P0 BRA `(.L_x_5566) ;  /* 0xffffffd000a40947 */ /* 0x000fec000383ffff */
.L_x_5562:
[----:B------:R-:W1:Y:S01]  /*13e50*/  SHFL.BFLY PT, R0, R133, 0x2, 0x1f ;  /* 0x0c401f0085007f89 */ /* 0x000e6200000e0000 */
[----:B------:R-:W2:Y:S01]  /*13e60*/  S2UR UR4, SR_CgaCtaId ;  /* 0x00000000000479c3 */ /* 0x000ea20000008800 */
[----:B------:R-:W-:Y:S01]  /*13e70*/  MOV R5, 0x3f800000 ;  /* 0x3f80000000057802 */ /* 0x000fe20000000f00 */
[----:B------:R-:W-:Y:S01]  /*13e80*/  UMOV UR5, 0x400 ;  /* 0x0000040000057882 */ /* 0x000fe20000000000 */
[----:B------:R-:W3:Y:S01]  /*13e90*/  SHFL.BFLY PT, R9, R136, 0x2, 0x1f ;  /* 0x0c401f0088097f89 */ /* 0x000ee200000e0000 */
        /* <DEDUP_REMOVED lines=8> */
[----:B------:R-:W-:Y:S01]  /*13f20*/  SHF.R.S32.HI R7, RZ, 0x1f, R120 ;  /* 0x0000001fff077819 */ /* 0x000fe20000011478 */
[----:B--2---:R-:W-:-:S03]  /*13f30*/  FADD.FTZ R4, R9, R4 ;  /* 0x0000000409047221 */ /* 0x004fc60000010000 */
[----:B------:R-:W-:Y:S02]  /*13f40*/  LEA.HI R7, R7, R120, RZ, 0x3 ;  /* 0x0000007807077211 */ /* 0x000fe400078f18ff */
[----:B------:R-:W-:Y:S02]  /*13f50*/  FSETP.NE.FTZ.AND P2, PT, R0, RZ, PT ;  /* 0x000000ff0000720b */ /* 0x000fe40003f55000 */
[----:B------:R-:W-:Y:S02]  /*13f60*/  LOP3.LUT R7, R7, 0xfffffff8, RZ, 0xc0, !PT ;  /* 0xfffffff807077812 */ /* 0x000fe400078ec0ff */
[----:B------:R-:W-:Y:S02]  /*13f70*/  FSETP.NE.FTZ.AND P3, PT, R4, RZ, PT ;  /* 0x000000ff0400720b */ /* 0x000fe40003f75000 */
[----:B------:R-:W-:-:S04]  /*13f80*/  IADD3 R7, R120, -R7, RZ ;  /* 0x8000000778077210 */ /* 0x000fc80007ffe0ff */
[----:B------:R-:W-:-:S03]  /*13f90*/  LEA.HI R9, R7, R7, RZ, 0x1 ;  /* 0x0000000707097211 */ /* 0x000fc600078f08ff */
[----:B------:R-:W1:Y:S01]  /*13fa0*/  @P2 MUFU.RCP R6, R0 ;  /* 0x0000000000062308 */ /* 0x000e620000001000 */
[----:B------:R-:W-:Y:S01]  /*13fb0*/  LOP3.LUT R10, R9, 0x3fffffe, RZ, 0xc0, !PT ;  /* 0x03fffffe090a7812 */ /* 0x000fe200078ec0ff */
[----:B------:R-:W2:Y:S01]  /*13fc0*/  @P2 LDC R19, c[0x0][0x2e8] ;  /* 0x0000ba00ff132b82 */ /* 0x000ea20000000800 */
[----:B------:R-:W-:-:S03]  /*13fd0*/  SHF.R.S32.HI R9, RZ, 0x1, R9 ;  /* 0x00000001ff097819 */ /* 0x000fc60000011409 */
[----:B------:R-:W-:Y:S01]  /*13fe0*/  IMAD.IADD R10, R7, 0x1, -R10 ;  /* 0x00000001070a7824 */ /* 0x000fe200078e0a0a */
[----:B----4-:R-:W-:Y:S01]  /*13ff0*/  SHF.R.S32.HI R7, RZ, 0x1f, R8 ;  /* 0x0000001fff077819 */ /* 0x010fe20000011408 */
[C---:B------:R-:W-:Y:S01]  /*14000*/  IMAD.SHL.U32 R14, R9.reuse, 0x40, RZ ;  /* 0x00000040090e7824 */ /* 0x040fe200078e00ff */
[----:B------:R-:W3:Y:S01]  /*14010*/  @P3 MUFU.RCP R5, R4 ;  /* 0x0000000400053308 */ /* 0x000ee20000001000 */
[----:B------:R-:W-:Y:S02]  /*14020*/  LOP3.LUT P0, RZ, R9, 0x2, RZ, 0xc0, !PT ;  /* 0x0000000209ff7812 */ /* 0x000fe4000780c0ff */
[CC--:B------:R-:W-:Y:S02]  /*14030*/  LEA.HI R11, R7.reuse, R8.reuse, RZ, 0x2 ;  /* 0x00000008070b7211 */ /* 0x0c0fe400078f10ff */
[----:B------:R-:W-:Y:S02]  /*14040*/  LEA.HI R7, R7, R8, RZ, 0x5 ;  /* 0x0000000807077211 */ /* 0x000fe400078f28ff */
[----:B------:R-:W-:Y:S01]  /*14050*/  LOP3.LUT R11, R11, 0xfffffffc, RZ, 0xc0, !PT ;  /* 0xfffffffc0b0b7812 */ /* 0x000fe200078ec0ff */
[C---:B-1----:R-:W-:Y:S01]  /*14060*/  FMUL.FTZ R83, R6.reuse, R83 ;  /* 0x0000005306537220 */ /* 0x042fe20000410000 */
[----:B------:R-:W-:Y:S01]  /*14070*/  SHF.R.S32.HI R12, RZ, 0x5, R7 ;  /* 0x00000005ff0c7819 */ /* 0x000fe20000011407 */
[C---:B------:R-:W-:Y:S01]  /*14080*/  FMUL.FTZ R82, R6.reuse, R82 ;  /* 0x0000005206527220 */ /* 0x040fe20000410000 */
[----:B------:R-:W-:Y:S01]  /*14090*/  IADD3 R11, -R11, R8, RZ ;  /* 0x000000080b0b7210 */ /* 0x000fe20007ffe1ff */
[----:B------:R-:W-:Y:S01]  /*140a0*/  FMUL.FTZ R79, R6, R79 ;  /* 0x0000004f064f7220 */ /* 0x000fe20000410000 */
[----:B------:R-:W-:Y:S01]  /*140b0*/  LOP3.LUT R14, R14, 0xc0, RZ, 0xc0, !PT ;  /* 0x000000c00e0e7812 */ /* 0x000fe200078ec0ff */
[----:B------:R-:W-:Y:S01]  /*140c0*/  FMUL.FTZ R78, R6, R78 ;  /* 0x0000004e064e7220 */ /* 0x000fe20000410000 */
[----:B------:R-:W-:Y:S01]  /*140d0*/  LEA R13, R12, R11, 0x8 ;  /* 0x0000000b0c0d7211 */ /* 0x000fe200078e40ff */
[----:B------:R-:W-:Y:S01]  /*140e0*/  FMUL.FTZ R75, R6, R75 ;  /* 0x0000004b064b7220 */ /* 0x000fe20000410000 */
[----:B------:R-:W-:Y:S01]  /*140f0*/  LOP3.LUT R9, R9, 0x1, RZ, 0xc0, !PT ;  /* 0x0000000109097812 */ /* 0x000fe200078ec0ff */
[C---:B---3--:R-:W-:Y:S01]  /*14100*/  FMUL.FTZ R80, R5.reuse, R80 ;  /* 0x0000005005507220 */ /* 0x048fe20000410000 */
[----:B------:R-:W-:Y:S01]  /*14110*/  LEA R10, R10, R13, 0x4 ;  /* 0x0000000d0a0a7211 */ /* 0x000fe200078e20ff */
[C---:B------:R-:W-:Y:S01]  /*14120*/  FMUL.FTZ R81, R5.reuse, R81 ;  /* 0x0000005105517220 */ /* 0x040fe20000410000 */
[----:B------:R-:W-:Y:S01]  /*14130*/  LEA.HI R13, R14, R14, RZ, 0x1d ;  /* 0x0000000e0e0d7211 */ /* 0x000fe200078fe8ff */
[----:B------:R-:W-:Y:S01]  /*14140*/  FMUL.FTZ R76, R5, R76 ;  /* 0x0000004c054c7220 */ /* 0x000fe20000410000 */
[----:B------:R-:W-:Y:S01]  /*14150*/  ISETP.NE.U32.AND P1, PT, R9, 0x1, PT ;  /* 0x000000010900780c */ /* 0x000fe20003f25070 */
[C---:B------:R-:W-:Y:S01]  /*14160*/  FMUL.FTZ R77, R5.reuse, R77 ;  /* 0x0000004d054d7220 */ /* 0x040fe20000410000 */
[----:B------:R-:W-:Y:S01]  /*14170*/  LEA R10, R10, R13, 0x1 ;  /* 0x0000000d0a0a7211 */ /* 0x000fe200078e08ff */
[C---:B------:R-:W-:Y:S01]  /*14180*/  FMUL.FTZ R72, R5.reuse, R72 ;  /* 0x0000004805487220 */ /* 0x040fe20000410000 */
[----:B------:R-:W-:Y:S01]  /*14190*/  FMUL.FTZ R73, R5, R73 ;  /* 0x0000004905497220 */ /* 0x000fe20000410000 */
[----:B------:R-:W-:Y:S01]  /*141a0*/  FMUL.FTZ R74, R6, R74 ;  /* 0x0000004a064a7220 */ /* 0x000fe20000410000 */
[----:B------:R-:W-:Y:S01]  /*141b0*/  LEA R9, R10, UR4, 0x1 ;  /* 0x000000040a097c11 */ /* 0x000fe2000f8e08ff */
[----:B------:R-:W-:-:S02]  /*141c0*/  IMAD.MOV.U32 R10, RZ, RZ, 0x20 ;  /* 0x00000020ff0a7424 */ /* 0x000fc400078e00ff */
[C---:B------:R-:W-:Y:S01]  /*141d0*/  FMUL.FTZ R68, R5.reuse, R68 ;  /* 0x0000004405447220 */ /* 0x040fe20000410000 */
[----:B------:R-:W-:Y:S01]  /*141e0*/  FMUL.FTZ R69, R5, R69 ;  /* 0x0000004505457220 */ /* 0x000fe20000410000 */
[----:B------:R-:W-:Y:S01]  /*141f0*/  IADD3 R13, R9, -0x10, RZ ;  /* 0xfffffff0090d7810 */ /* 0x000fe20007ffe0ff */
[C---:B------:R-:W-:Y:S01]  /*14200*/  FMUL.FTZ R71, R6.reuse, R71 ;  /* 0x0000004706477220 */ /* 0x040fe20000410000 */
[----:B------:R-:W-:Y:S01]  /*14210*/  FMUL.FTZ R70, R6, R70 ;  /* 0x0000004606467220 */ /* 0x000fe20000410000 */
[----:B------:R-:W-:Y:S01]  /*14220*/  SEL R10, R10, 0xffffffe0, !P0 ;  /* 0xffffffe00a0a7807 */ /* 0x000fe20004000000 */
[----:B------:R-:W-:Y:S01]  /*14230*/  FMUL.FTZ R64, R5, R64 ;  /* 0x0000004005407220 */ /* 0x000fe20000410000 */
[----:B------:R-:W-:Y:S01]  /*14240*/  @P1 IADD3 R13, R9, 0x10, RZ ;  /* 0x00000010090d1810 */ /* 0x000fe20007ffe0ff */
        /* <DEDUP_REMOVED lines=68> */
[----:B------:R-:W-:Y:S01]  /*14690*/  SHF.R.S32.HI R21, RZ, 0x1f, R12 ;  /* 0x0000001fff157819 */ /* 0x000fe2000001140c */
[----:B------:R-:W-:Y:S01]  /*146a0*/  STS [R17+0x200], R70 ;  /* 0x0002004611007388 */ /* 0x000fe20000000800 */
[----:B---3--:R-:W-:Y:S01]  /*146b0*/  @P3 FMUL.FTZ R4, R4, 0.69314718246459960938 ;  /* 0x3f31721804043820 */ /* 0x008fe20000410000 */
[----:B------:R-:W-:-:S02]  /*146c0*/  MOV R14, 0x7f800000 ;  /* 0x7f800000000e7802 */ /* 0x000fc40000000f00 */
[----:B------:R-:W-:Y:S01]  /*146d0*/  STS [R9+0x1000], R64 ;  /* 0x0010004009007388 */ /* 0x000fe20000000800 */
[----:B------:R-:W-:Y:S02]  /*146e0*/  LEA.HI R16, R21, R12, RZ, 0x2 ;  /* 0x0000000c15107211 */ /* 0x000fe400078f10ff */
        /* <DEDUP_REMOVED lines=14> */
[----:B------:R-:W-:Y:S04]  /*147d0*/  STS [R17+0x2200], R6 ;  /* 0x0022000611007388 */ /* 0x000fe80000000800 */
[----:B------:R2:W-:Y:S01]  /*147e0*/  STS [R17+0x2000], R5 ;  /* 0x0020000511007388 */ /* 0x0005e20000000800 */
[----:B---3--:R-:W-:Y:S01]  /*147f0*/  MOV R9, 0x7f800000 ;  /* 0x7f80000000097802 */ /* 0x008fe20000000f00 */
[----:B-1----:R-:W-:Y:S01]  /*14800*/  @P3 FFMA.FTZ R9, R3, R10, R4 ;  /* 0x0000000a03093223 */ /* 0x002fe20000010004 */
[----:B-----5:R-:W-:Y:S01]  /*14810*/  LOP3.LUT R13, R16, 0xfffffffc, RZ, 0xc0, !PT ;  /* 0xfffffffc100d7812 */ /* 0x020fe200078ec0ff */
[----:B----4-:R-:W-:-:S04]  /*14820*/  @P2 FMUL.FTZ R15, R0, 0.69314718246459960938 ;  /* 0x3f317218000f2820 */ /* 0x010fc80000410000 */
[----:B--2---:R-:W-:Y:S01]  /*14830*/  @P2 FFMA.FTZ R14, R2, R19, R15 ;  /* 0x00000013020e2223 */ /* 0x004fe2000001000f */
        /* <DEDUP_REMOVED lines=11> */
.L_x_5567:
[----:B------:R-:W1:Y:S01]  /*148f0*/  S2R R16, SR_CTAID.Z ;  /* 0x0000000000107919 */ /* 0x000e620000002700 */
[----:B------:R-:W1:Y:S01]  /*14900*/  LDC R2, c[0x0][0x270] ;  /* 0x00009c00ff027b82 */ /* 0x000e620000000800 */
[----:B------:R-:W1:Y:S07]  /*14910*/  S2R R17, SR_CTAID.Y ;  /* 0x0000000000117919 */ /* 0x000e6e0000002600 */
[----:B------:R-:W2:Y:S01]  /*14920*/  LDC R0, c[0x0][0x2c4] ;  /* 0x0000b100ff007b82 */ /* 0x000ea20000000800 */
[----:B-1----:R-:W-:-:S04]  /*14930*/  IMAD R3, R17, R2, R16 ;  /* 0x0000000211037224 */ /* 0x002fc800078e0210 */
[----:B--2---:R-:W-:-:S07]  /*14940*/  IMAD R0, R3, R0, RZ ;  /* 0x0000000003007224 */ /* 0x004fce00078e02ff */
.L_x_5568:
        /* <DEDUP_REMOVED lines=22> */
.L_x_5570:
[----:B------:R-:W-:Y:S05]  /*14ab0*/  BSYNC B0 ;  /* 0x0000000000007941 */ /* 0x000fea0003800000 */
.L_x_5569:
        /* <DEDUP_REMOVED lines=57> */
.L_x_5572:
[----:B------:R-:W-:Y:S05]  /*14e50*/  BSYNC B0 ;  /* 0x0000000000007941 */ /* 0x000fea0003800000 */
.L_x_5571:
        /* <DEDUP_REMOVED lines=22> */
.L_x_5573:
        /* <DEDUP_REMOVED lines=12> */
.L_x_6297:


//--------------------- .text._ZN5flash24flash_fwd_splitkv_kernelI23Flash_fwd_kernel_traitsILi96ELi64ELi64ELi4ELb0ELb0EN7cutlass6half_tE19Flash_kernel_traitsILi96ELi64ELi64ELi4ES3_EELb1ELb0ELb0ELb0ELb1ELb0ELb1ELb0EEEvNS_16Flash_fwd_paramsE --------------------------
	.section	.text._ZN5flash24flash_fwd_splitkv_kernelI23Flash_fwd_kernel_traitsILi96ELi64ELi64ELi4ELb0ELb0EN7cutlass6half_tE19Flash_kernel_traitsILi96ELi64ELi64ELi4ES3_EELb1ELb0ELb0ELb0ELb1ELb0ELb1ELb0EEEvNS_16Flash_fwd_paramsE,"ax",@progbits
	.align	128
        .global         _ZN5flash24flash_fwd_splitkv_kernelI23Flash_fwd_kernel_traitsILi96ELi64ELi64ELi4ELb0ELb0EN7cutlass6half_tE19Flash_kernel_traitsILi96ELi64ELi64ELi4ES3_EELb1ELb0ELb0ELb0ELb1ELb0ELb1ELb0EEEvNS_16Flash_fwd_paramsE
        .type           _ZN5flash24flash_fwd_splitkv_kernelI23Flash_fwd_kernel_traitsILi96ELi64ELi64ELi4ELb0ELb0EN7cutlass6half_tE19Flash_kernel_traitsILi96ELi64ELi64ELi4ES3_EELb1ELb0ELb0ELb0ELb1ELb0ELb1ELb0EEEvNS_16Flash_fwd_paramsE,@function
        .size           _ZN5flash24flash_fwd_splitkv_kernelI23Flash_fwd_kernel_traitsILi96ELi64ELi64ELi4ELb0ELb0EN7cutlass6half_tE19Flash_kernel_traitsILi96ELi64ELi64ELi4ES3_EELb1ELb0ELb0ELb0ELb1ELb0ELb1ELb0EEEvNS_16Flash_fwd_paramsE,(.L_x_6298 - _ZN5flash24flash_fwd_splitkv_kernelI23Flash_fwd_kernel_traitsILi96ELi64ELi64ELi4ELb0ELb0EN7cutlass6half_tE19Flash_kernel_traitsILi96ELi64ELi64ELi4ES3_EELb1ELb0ELb0ELb0ELb1ELb0ELb1ELb0EEEvNS_16Flash_fwd_paramsE)
        .other          _ZN5flash24flash_fwd_splitkv_kernelI23Flash_fwd_kernel_traitsILi96ELi64ELi64ELi4ELb0ELb0EN7cutlass6half_tE19Flash_kernel_traitsILi96ELi64ELi64ELi4ES3_EELb1ELb0ELb0ELb0ELb1ELb0ELb1ELb0EEEvNS_16Flash_fwd_paramsE,@"STO_CUDA_ENTRY STV_DEFAULT"
_ZN5flash24flash_fwd_splitkv_kernelI23Flash_fwd_kernel_traitsILi96ELi64ELi64ELi4ELb0ELb0EN7cutlass6half_tE19Flash_kernel_traitsILi96ELi64ELi64ELi4ES3_EELb1ELb0ELb0ELb0ELb1ELb0ELb1ELb0EEEvNS_16Flash_fwd_paramsE:
.text._ZN5flash24flash_fwd_splitkv_kernelI23Flash_fwd_kernel_traitsILi96ELi64ELi64ELi4ELb0ELb0EN7cutlass6half_tE19Flash_kernel_traitsILi96ELi64ELi64ELi4ES3_EELb1ELb0ELb0ELb0ELb1ELb0ELb1ELb0EEEvNS_16Flash_fwd_paramsE:
        /* <DEDUP_REMOVED lines=48> */
[----:B------:R-:W4:Y:S01]  /*0300*/  S2R R0, SR_CTAID.Y ;  /* 0x0000000000007919 */ /* 0x000f220000002600 */
[----:B------:R-:W1:Y:S02]  /*0310*/  S2R R97, SR_TID.X ;  /* 0x0000000000617919 */ /* 0x000e640000002100 */
        /* <DEDUP_REMOVED lines=10> */
.L_x_5574:
[----:B------:R-:W1:Y:S02]  /*03c0*/  LDC R11, c[0x0][0x2c8] ;  /* 0x0000b200ff0b7b82 */ /* 0x000e640000000800 */
.L_x_5575:
        /* <DEDUP_REMOVED lines=10> */
[----:B-----5:R-:W-:-:S07]  /*0470*/  @P3 IMAD.IADD R95, R95, 0x1, -R6 ;  /* 0x000000015f5f3824 */ /* 0x020fce00078e0a06 */
[----:B----4-:R-:W3:Y:S08]  /*0480*/  LDC R2, c[0x0][0x2c8] ;  /* 0x0000b200ff027b82 */ /* 0x010ef00000000800 */
        /* <DEDUP_REMOVED lines=11> */
[----:B--2---:R-:W-:-:S04]  /*0540*/  VIADD R16, R16, 0xffffffe ;  /* 0x0ffffffe10107836 */ /* 0x004fc80000000000 */
[----:B------:R-:W2:Y:S02]  /*0550*/  F2I.FTZ.U32.TRUNC.NTZ R17, R16 ;  /* 0x0000001000117305 */ /* 0x000ea4000021f000 */
[--C-:B--2---:R-:W-:Y:S02]  /*0560*/  IMAD.MOV R3, RZ, RZ, -R17.reuse ;  /* 0x000000ffff037224 */ /* 0x104fe400078e0a11 */
[----:B------:R-:W-:Y:S02]  /*0570*/  IMAD.MOV.U32 R16, RZ, RZ, RZ ;  /* 0x000000ffff107224 */ /* 0x000fe400078e00ff */
[----:B------:R-:W-:Y:S01]  /*0580*/  IMAD R4, R3, R12, RZ ;  /* 0x0000000c03047224 */ /* 0x000fe200078e02ff */
[----:B------:R-:W-:Y:S02]  /*0590*/  IABS R3, R15 ;  /* 0x0000000f00037213 */ /* 0x000fe40000000000 */
[----:B------:R-:W-:Y:S01]  /*05a0*/  LOP3.LUT R15, R15, R8, RZ, 0x3c, !PT ;  /* 0x000000080f0f7212 */ /* 0x000fe200078e3cff */
[----:B------:R-:W-:-:S03]  /*05b0*/  IMAD.HI.U32 R4, R17, R4, R16 ;  /* 0x0000000411047227 */ /* 0x000fc600078e0010 */
[----:B------:R-:W-:-:S03]  /*05c0*/  ISETP.GE.AND P0, PT, R15, RZ, PT ;  /* 0x000000ff0f00720c */ /* 0x000fc60003f06270 */
        /* <DEDUP_REMOVED lines=90> */
.L_x_5576:
        /* <DEDUP_REMOVED lines=24> */
.L_x_5577:
        /* <DEDUP_REMOVED lines=32> */
[----:B--2---:R-:W-:Y:S02]  /*0ef0*/  IABS R2, R11 ;  /* 0x0000000b00027213 */ /* 0x004fe40000000000 */
[----:B------:R-:W-:Y:S02]  /*0f00*/  IADD3 R8, -R13, RZ, RZ ;  /* 0x000000ff0d087210 */ /* 0x000fe40007ffe1ff */
[----:B------:R-:W2:Y:S03]  /*0f10*/  I2F.RP R5, R2 ;  /* 0x0000000200057306 */ /* 0x000ea60000209400 */
[----:B------:R-:W-:-:S05]  /*0f20*/  IMAD R21, R10, R8, R21 ;  /* 0x000000080a157224 */ /* 0x000fca00078e0215 */
[----:B------:R-:W-:Y:S01]  /*0f30*/  SHF.R.S32.HI R17, RZ, 0x1f, R21 ;  /* 0x0000001fff117819 */ /* 0x000fe20000011415 */
[----:B--2---:R-:W2:Y:S02]  /*0f40*/  MUFU.RCP R6, R5 ;  /* 0x0000000500067308 */ /* 0x004ea40000001000 */
[----:B--2---:R-:W-:-:S06]  /*0f50*/  VIADD R6, R6, 0xffffffe ;  /* 0x0ffffffe06067836 */ /* 0x004fcc0000000000 */
[----:B------:R-:W2:Y:S02]  /*0f60*/  F2I.FTZ.U32.TRUNC.NTZ R7, R6 ;  /* 0x0000000600077305 */ /* 0x000ea4000021f000 */
[----:B--2---:R-:W-:Y:S01]  /*0f70*/  IADD3 R3, RZ, -R7, RZ ;  /* 0x80000007ff037210 */ /* 0x004fe20007ffe0ff */
        /* <DEDUP_REMOVED lines=8> */
[----:B------:R-:W2:Y:S03]  /*1000*/  LDC.64 R4, c[0x0][0x230] ;  /* 0x00008c00ff047b82 */ /* 0x000ea60000000a00 */
        /* <DEDUP_REMOVED lines=11> */
[----:B-1----:R-:W-:Y:S02]  /*10c0*/  SHF.R.S32.HI R15, RZ, 0x1f, R18 ;  /* 0x0000001fff0f7819 */ /* 0x002fe40000011412 */
[----:B----4-:R-:W-:Y:S01]  /*10d0*/  SHF.R.S32.HI R7, RZ, 0x1f, R0 ;  /* 0x0000001fff077819 */ /* 0x010fe20000011400 */
[----:B--2---:R-:W-:-:S04]  /*10e0*/  IMAD.WIDE.U32 R12, R0, R4, RZ ;  /* 0x00000004000c7225 */ /* 0x004fc800078e00ff */
[----:B------:R-:W-:Y:S02]  /*10f0*/  IMAD R6, R7, R4, RZ ;  /* 0x0000000407067224 */ /* 0x000fe400078e02ff */
[----:B---3--:R-:W-:Y:S02]  /*1100*/  IMAD R4, R17, R90, RZ ;  /* 0x0000005a11047224 */ /* 0x008fe400078e02ff */
[----:B------:R-:W-:Y:S02]  /*1110*/  IMAD R5, R0, R5, R6 ;  /* 0x0000000500057224 */ /* 0x000fe400078e0206 */
[----:B------:R-:W-:Y:S02]  /*1120*/  IMAD R4, R21, R91, R4 ;  /* 0x0000005b15047224 */ /* 0x000fe400078e0204 */
[----:B------:R-:W-:Y:S01]  /*1130*/  IMAD R7, R7, R2, RZ ;  /* 0x0000000207077224 */ /* 0x000fe200078e02ff */
        /* <DEDUP_REMOVED lines=11> */
.L_x_5578:
[----:B------:R-:W1:Y:S01]  /*11f0*/  LDC R11, c[0x0][0x278] ;  /* 0x00009e00ff0b7b82 */ /* 0x000e620000000800 */
[----:B------:R-:W-:Y:S02]  /*1200*/  ISETP.NE.AND P3, PT, R7, -0x1, PT ;  /* 0xffffffff0700780c */ /* 0x000fe40003f65270 */
[----:B------:R-:W-:-:S04]  /*1210*/  LEA R21, R86, 0xffffffc0, 0x6 ;  /* 0xffffffc056157811 */ /* 0x000fc800078e30ff */
[----:B------:R-:W-:-:S07]  /*1220*/  SHF.R.S32.HI R17, RZ, 0x1f, R21 ;  /* 0x0000001fff117819 */ /* 0x000fce0000011415 */
[----:B------:R-:W2:Y:S08]  /*1230*/  @P3 LDC.64 R90, c[0x0][0x248] ;  /* 0x00009200ff5a3b82 */ /* 0x000eb00000000a00 */
        /* <DEDUP_REMOVED lines=11> */
[----:B------:R-:W-:Y:S02]  /*12f0*/  IMAD.MOV.U32 R4, RZ, RZ, R2 ;  /* 0x000000ffff047224 */ /* 0x000fe400078e0002 */
[----:B------:R-:W-:Y:S02]  /*1300*/  @P3 IMAD.IADD R12, R6, 0x1, R7 ;  /* 0x00000001060c3824 */ /* 0x000fe400078e0207 */
        /* <DEDUP_REMOVED lines=13> */
[----:B------:R-:W1:Y:S01]  /*13e0*/  LDC.64 R2, c[0x0][0x260] ;  /* 0x00009800ff027b82 */ /* 0x000e620000000a00 */
[----:B------:R-:W-:-:S10]  /*13f0*/  ISETP.NE.AND P0, PT, R11, RZ, PT ;  /* 0x000000ff0b00720c */ /* 0x000fd40003f05270 */
[----:B------:R-:W-:-:S04]  /*1400*/  @P2 VIADD R18, R18, 0x1 ;  /* 0x0000000112122836 */ /* 0x000fc80000000000 */
        /* <DEDUP_REMOVED lines=15> */
.L_x_5580:
[----:B------:R-:W-:Y:S01]  /*1500*/  @!P0 LOP3.LUT R18, RZ, R11, RZ, 0x33, !PT ;  /* 0x0000000bff128212 */ /* 0x000fe200078e33ff */
[----:B------:R-:W-:Y:S01]  /*1510*/  IMAD R4, R17, R90, RZ ;  /* 0x0000005a11047224 */ /* 0x000fe200078e02ff */
[----:B------:R-:W-:Y:S02]  /*1520*/  MOV R10, R8 ;  /* 0x00000008000a7202 */ /* 0x000fe40000000f00 */
[----:B------:R-:W-:Y:S01]  /*1530*/  MOV R11, R5 ;  /* 0x00000005000b7202 */ /* 0x000fe20000000f00 */
[----:B------:R-:W-:Y:S01]  /*1540*/  IMAD R5, R91, R21, R4 ;  /* 0x000000155b057224 */ /* 0x000fe200078e0204 */
[----:B------:R-:W-:Y:S02]  /*1550*/  SHF.R.S32.HI R15, RZ, 0x1f, R18 ;  /* 0x0000001fff0f7819 */ /* 0x000fe40000011412 */
[----:B------:R-:W-:Y:S01]  /*1560*/  @P3 IADD3 R7, R6, R7, RZ ;  /* 0x0000000706073210 */ /* 0x000fe20007ffe0ff */
[----:B------:R-:W-:-:S04]  /*1570*/  IMAD.WIDE.U32 R10, R90, R21, R10 ;  /* 0x000000155a0a7225 */ /* 0x000fc800078e000a */
[----:B-1----:R-:W-:Y:S01]  /*1580*/  IMAD R4, R15, R2, RZ ;  /* 0x000000020f047224 */ /* 0x002fe200078e02ff */
[----:B------:R-:W-:Y:S01]  /*1590*/  IADD3 R11, R11, R5, RZ ;  /* 0x000000050b0b7210 */ /* 0x000fe20007ffe0ff */
[----:B------:R-:W-:-:S04]  /*15a0*/  @P3 IMAD.WIDE.U32 R30, R7, R24, RZ ;  /* 0x00000018071e3225 */ /* 0x000fc800078e00ff */
        /* <DEDUP_REMOVED lines=17> */
.L_x_5579:
        /* <DEDUP_REMOVED lines=10> */
[----:B------:R-:W1:Y:S01]  /*1760*/  S2UR UR6, SR_CgaCtaId ;  /* 0x00000000000679c3 */ /* 0x000e620000008800 */
[----:B------:R-:W-:Y:S01]  /*1770*/  LOP3.LUT R22, R7, 0xfffffffc, RZ, 0xc0, !PT ;  /* 0xfffffffc07167812 */ /* 0x000fe200078ec0ff */
[----:B------:R-:W-:Y:S01]  /*1780*/  IMAD.SHL.U32 R80, R90, 0x20, RZ ;  /* 0x000000205a507824 */ /* 0x000fe200078e00ff */
[C---:B------:R-:W-:Y:S01]  /*1790*/  ISETP.GE.AND P4, PT, R10.reuse, R8, PT ;  /* 0x000000080a00720c */ /* 0x040fe20003f86270 */
[C---:B------:R-:W-:Y:S01]  /*17a0*/  VIADD R13, R10.reuse, 0x20 ;  /* 0x000000200a0d7836 */ /* 0x040fe20000000000 */
[----:B------:R-:W-:Y:S01]  /*17b0*/  ISETP.GE.AND P1, PT, R10, R118, PT ;  /* 0x000000760a00720c */ /* 0x000fe20003f26270 */
[----:B------:R-:W-:Y:S01]  /*17c0*/  IMAD.IADD R22, R97, 0x1, -R22 ;  /* 0x0000000161167824 */ /* 0x000fe200078e0a16 */
[----:B------:R-:W-:Y:S01]  /*17d0*/  LEA.HI R121, R7, R10, RZ, 0x1 ;  /* 0x0000000a07797211 */ /* 0x000fe200078f08ff */
[----:B------:R-:W2:Y:S01]  /*17e0*/  @P0 LDC.64 R4, c[0x0][0x240] ;  /* 0x00009000ff040b82 */ /* 0x000ea20000000a00 */
[C---:B------:R-:W-:Y:S01]  /*17f0*/  ISETP.GE.AND P5, PT, R13.reuse, R118, PT ;  /* 0x000000760d00720c */ /* 0x040fe20003fa6270 */
[----:B------:R-:W-:Y:S01]  /*1800*/  IMAD.SHL.U32 R22, R22, 0x8, RZ ;  /* 0x0000000816167824 */ /* 0x000fe200078e00ff */
[CC--:B------:R-:W-:Y:S01]  /*1810*/  ISETP.GE.AND P3, PT, R13.reuse, R8.reuse, PT ;  /* 0x000000080d00720c */ /* 0x0c0fe20003f66270 */
[----:B------:R-:W-:Y:S01]  /*1820*/  ULDC.64 UR8, c[0x0][0x220] ;  /* 0x0000880000087ab9 */ /* 0x000fe20000000a00 */
[----:B------:R-:W-:Y:S01]  /*1830*/  ISETP.GE.AND P2, PT, R13, R8, PT ;  /* 0x000000080d00720c */ /* 0x000fe20003f46270 */
[----:B------:R-:W-:Y:S01]  /*1840*/  IMAD.MOV.U32 R85, RZ, RZ, 0x20 ;  /* 0x00000020ff557424 */ /* 0x000fe200078e00ff */
[----:B------:R-:W-:Y:S01]  /*1850*/  LEA.HI R101, R6, R97, RZ, 0x5 ;  /* 0x0000006106657211 */ /* 0x000fe200078f28ff */
[----:B------:R-:W3:Y:S01]  /*1860*/  @!P4 S2R R26, SR_CgaCtaId ;  /* 0x00000000001ac919 */ /* 0x000ee20000008800 */
[----:B------:R-:W4:Y:S01]  /*1870*/  @!P0 LDC.64 R2, c[0x0][0x228] ;  /* 0x00008a00ff028b82 */ /* 0x000f220000000a00 */
[----:B------:R-:W-:-:S02]  /*1880*/  @!P4 MOV R13, 0x400 ;  /* 0x00000400000dc802 */ /* 0x000fc40000000f00 */
[----:B------:R-:W-:Y:S02]  /*1890*/  LOP3.LUT R121, R121, 0x7fffffe, RZ, 0xc0, !PT ;  /* 0x07fffffe79797812 */ /* 0x000fe400078ec0ff */
[----:B------:R-:W1:Y:S01]  /*18a0*/  @!P5 S2R R16, SR_CgaCtaId ;  /* 0x000000000010d919 */ /* 0x000e620000008800 */
[----:B------:R-:W-:Y:S02]  /*18b0*/  SHF.R.S32.HI R96, RZ, 0x5, R101 ;  /* 0x00000005ff607819 */ /* 0x000fe40000011465 */
[--C-:B------:R-:W-:Y:S01]  /*18c0*/  SHF.R.S32.HI R11, RZ, 0x1f, R10.reuse ;  /* 0x0000001fff0b7819 */ /* 0x100fe2000001140a */
[----:B------:R-:W1:Y:S01]  /*18d0*/  @!P3 S2R R24, SR_CgaCtaId ;  /* 0x000000000018b919 */ /* 0x000e620000008800 */
[----:B------:R-:W-:Y:S01]  /*18e0*/  IMAD.IADD R121, R10, 0x1, -R121 ;  /* 0x000000010a797824 */ /* 0x000fe200078e0a79 */
[----:B------:R-:W1:Y:S01]  /*18f0*/  LDC.64 R88, c[0x0][0x250] ;  /* 0x00009400ff587b82 */ /* 0x000e620000000a00 */
[----:B------:R-:W-:-:S04]  /*1900*/  IMAD.WIDE R32, R33, 0x40, R10 ;  /* 0x0000004021207825 */ /* 0x000fc800078e020a */
[C---:B--2---:R-:W-:Y:S01]  /*1910*/  @P0 IMAD.WIDE.U32 R34, R9.reuse, R4, RZ ;  /* 0x0000000409220225 */ /* 0x044fe200078e00ff */
[----:B------:R-:W-:Y:S02]  /*1920*/  LEA.HI R4, R6, R97, RZ, 0x3 ;  /* 0x0000006106047211 */ /* 0x000fe400078f18ff */
[----:B------:R-:W2:Y:S01]  /*1930*/  @!P1 LDC.64 R6, c[0x0][0x210] ;  /* 0x00008400ff069b82 */ /* 0x000ea20000000a00 */
[----:B------:R-:W-:Y:S01]  /*1940*/  @P0 IMAD R5, R9, R5, R35 ;  /* 0x0000000509050224 */ /* 0x000fe200078e0223 */
[----:B------:R-:W-:Y:S01]  /*1950*/  @!P0 SHF.R.S32.HI R9, RZ, 0x1f, R125 ;  /* 0x0000001fff098819 */ /* 0x000fe2000001147d */
[----:B------:R-:W-:Y:S01]  /*1960*/  IMAD R121, R96, 0x8, R121 ;  /* 0x0000000860797824 */ /* 0x000fe200078e0279 */
[----:B------:R-:W-:Y:S01]  /*1970*/  SHF.R.S32.HI R123, RZ, 0x3, R4 ;  /* 0x00000003ff7b7819 */ /* 0x000fe20000011404 */
[----:B----4-:R-:W-:-:S04]  /*1980*/  @!P0 IMAD.WIDE.U32 R36, R125, R2, RZ ;  /* 0x000000027d248225 */ /* 0x010fc800078e00ff */
[----:B------:R-:W-:Y:S01]  /*1990*/  @!P0 IMAD R14, R9, R2, RZ ;  /* 0x00000002090e8224 */ /* 0x000fe200078e02ff */
[----:B------:R-:W-:Y:S01]  /*19a0*/  SHF.R.S32.HI R9, RZ, 0x4, R12 ;  /* 0x00000004ff097819 */ /* 0x000fe2000001140c */
[----:B------:R-:W-:Y:S01]  /*19b0*/  IMAD.SHL.U32 R23, R123, 0x40, RZ ;  /* 0x000000407b177824 */ /* 0x000fe200078e00ff */
[----:B---3--:R-:W-:Y:S01]  /*19c0*/  @!P4 LEA R26, R26, R13, 0x18 ;  /* 0x0000000d1a1ac211 */ /* 0x008fe200078ec0ff */
[----:B------:R-:W-:Y:S01]  /*19d0*/  @!P0 IMAD R3, R125, R3, R14 ;  /* 0x000000037d038224 */ /* 0x000fe200078e020e */
[----:B------:R-:W-:Y:S02]  /*19e0*/  LEA.HI R13, R4, R123, RZ, 0x1 ;  /* 0x0000007b040d7211 */ /* 0x000fe400078f08ff */
[----:B------:R-:W-:Y:S01]  /*19f0*/  LOP3.LUT R23, R23, 0xc0, RZ, 0xc0, !PT ;  /* 0x000000c017177812 */ /* 0x000fe200078ec0ff */
[----:B------:R-:W-:Y:S01]  /*1a00*/  @!P0 IMAD.IADD R5, R37, 0x1, R3 ;  /* 0x0000000125058824 */ /* 0x000fe200078e0203 */
[----:B------:R-:W-:Y:S02]  /*1a10*/  @!P5 MOV R3, 0x400 ;  /* 0x000004000003d802 */ /* 0x000fe40000000f00 */
[----:B------:R-:W-:-:S02]  /*1a20*/  LOP3.LUT R2, R13, 0xfffffffe, RZ, 0xc0, !PT ;  /* 0xfffffffe0d027812 */ /* 0x000fc400078ec0ff */
[----:B------:R-:W-:Y:S02]  /*1a30*/  LEA.HI R20, R9, R9, RZ, 0x1 ;  /* 0x0000000909147211 */ /* 0x000fe400078f08ff */
[----:B------:R-:W-:Y:S01]  /*1a40*/  LOP3.LUT R13, R23, 0x18, R22, 0xf8, !PT ;  /* 0x00000018170d7812 */ /* 0x000fe200078ef816 */
[----:B------:R-:W-:Y:S01]  /*1a50*/  IMAD.IADD R123, R123, 0x1, -R2 ;  /* 0x000000017b7b7824 */ /* 0x000fe200078e0a02 */
[----:B------:R-:W-:Y:S01]  /*1a60*/  SHF.R.U32.HI R14, RZ, 0x3, R23 ;  /* 0x00000003ff0e7819 */ /* 0x000fe20000011617 */
[----:B------:R-:W-:Y:S01]  /*1a70*/  @P0 IMAD.MOV.U32 R23, RZ, RZ, R34 ;  /* 0x000000ffff170224 */ /* 0x000fe200078e0022 */
[----:B------:R-:W-:Y:S01]  /*1a80*/  LOP3.LUT R12, R12, 0xfffffff0, RZ, 0xc0, !PT ;  /* 0xfffffff00c0c7812 */ /* 0x000fe200078ec0ff */
[----:B------:R-:W-:Y:S01]  /*1a90*/  @!P0 IMAD.MOV.U32 R23, RZ, RZ, R36 ;  /* 0x000000ffff178224 */ /* 0x000fe200078e0024 */
[----:B-1----:R-:W-:Y:S02]  /*1aa0*/  @!P5 LEA R16, R16, R3, 0x18 ;  /* 0x000000031010d211 */ /* 0x002fe400078ec0ff */
[----:B------:R-:W-:-:S02]  /*1ab0*/  @!P3 MOV R3, 0x400 ;  /* 0x000004000003b802 */ /* 0x000fc40000000f00 */
[----:B------:R-:W-:Y:S02]  /*1ac0*/  LOP3.LUT R20, R20, 0xfffffffe, RZ, 0xc0, !PT ;  /* 0xfffffffe14147812 */ /* 0x000fe400078ec0ff */
[----:B------:R-:W-:Y:S01]  /*1ad0*/  LOP3.LUT R14, R13, R14, RZ, 0x3c, !PT ;  /* 0x0000000e0d0e7212 */ /* 0x000fe200078e3cff */
[----:B------:R-:W-:Y:S01]  /*1ae0*/  IMAD.IADD R13, R97, 0x1, -R12 ;  /* 0x00000001610d7824 */ /* 0x000fe200078e0a0c */
[----:B------:R-:W-:Y:S01]  /*1af0*/  IADD3 R30, P0, R22, R30, RZ ;  /* 0x0000001e161e7210 */ /* 0x000fe20007f1e0ff */
[----:B------:R-:W-:Y:S01]  /*1b00*/  IMAD.IADD R9, R9, 0x1, -R20 ;  /* 0x0000000109097824 */ /* 0x000fe200078e0a14 */
[----:B------:R-:W-:Y:S01]  /*1b10*/  SHF.R.S32.HI R34, RZ, 0x1f, R22 ;  /* 0x0000001fff227819 */ /* 0x000fe20000011416 */
[----:B------:R-:W-:Y:S01]  /*1b20*/  IMAD.U32 R121, R121, 0x20, R14 ;  /* 0x0000002079797824 */ /* 0x000fe200078e000e */
[----:B------:R-:W-:Y:S02]  /*1b30*/  @!P3 LEA R24, R24, R3, 0x18 ;  /* 0x000000031818b211 */ /* 0x000fe400078ec0ff */
[----:B------:R-:W1:Y:S01]  /*1b40*/  @!P1 LDC.64 R2, c[0x0][0x240] ;  /* 0x00009000ff029b82 */ /* 0x000e620000000a00 */
[----:B------:R-:W-:Y:S01]  /*1b50*/  IMAD.X R31, R34, 0x1, R25, P0 ;  /* 0x00000001221f7824 */ /* 0x000fe200000e0619 */
[----:B------:R-:W-:Y:S01]  /*1b60*/  LEA.HI R20, R13, R13, RZ, 0x1 ;  /* 0x0000000d0d147211 */ /* 0x000fe200078f08ff */
[----:B------:R-:W-:Y:S01]  /*1b70*/  @!P5 IMAD R16, R121, 0x2, R16 ;  /* 0x000000027910d824 */ /* 0x000fe200078e0210 */
[----:B------:R-:W-:-:S02]  /*1b80*/  IADD3 R82, P0, R22, R82, RZ ;  /* 0x0000005216527210 */ /* 0x000fc40007f1e0ff */
[----:B------:R-:W-:Y:S02]  /*1b90*/  LOP3.LUT R94, R20, 0x7fffffe, RZ, 0xc0, !PT ;  /* 0x07fffffe145e7812 */ /* 0x000fe400078ec0ff */
[----:B------:R-:W-:Y:S01]  /*1ba0*/  SHF.R.S32.HI R12, RZ, 0x1f, R13 ;  /* 0x0000001fff0c7819 */ /* 0x000fe2000001140d */
[----:B------:R-:W-:Y:S01]  /*1bb0*/  IMAD.X R83, R34, 0x1, R19, P0 ;  /* 0x0000000122537824 */ /* 0x000fe200000e0613 */
[----:B------:R-:W-:Y:S01]  /*1bc0*/  IADD3 R22, P0, R22, R23, RZ ;  /* 0x0000001716167210 */ /* 0x000fe20007f1e0ff */
[----:B------:R-:W-:Y:S01]  /*1bd0*/  IMAD.IADD R94, R13, 0x1, -R94 ;  /* 0x000000010d5e7824 */ /* 0x000fe200078e0a5e */
[----:B------:R-:W-:Y:S01]  /*1be0*/  LOP3.LUT R4, R4, 0xfffffff8, RZ, 0xc0, !PT ;  /* 0xfffffff804047812 */ /* 0x000fe200078ec0ff */
[----:B------:R-:W-:Y:S01]  /*1bf0*/  IMAD.WIDE.U32 R82, R10, R90, R82 ;  /* 0x0000005a0a527225 */ /* 0x000fe200078e0052 */
[----:B------:R-:W-:Y:S02]  /*1c00*/  LEA.HI R12, R12, R13, RZ, 0x3 ;  /* 0x0000000d0c0c7211 */ /* 0x000fe400078f18ff */
[----:B------:R-:W-:Y:S01]  /*1c10*/  SHF.R.S32.HI R13, RZ, 0x1f, R28 ;  /* 0x0000001fff0d7819 */ /* 0x000fe2000001141c */
[----:B------:R-:W-:-:S02]  /*1c20*/  IMAD.X R23, R34, 0x1, R5, P0 ;  /* 0x0000000122177824 */ /* 0x000fc400000e0605 */
[----:B------:R-:W-:Y:S02]  /*1c30*/  IMAD.IADD R19, R97, 0x1, -R4 ;  /* 0x0000000161137824 */ /* 0x000fe400078e0a04 */
[----:B------:R-:W3:Y:S01]  /*1c40*/  @!P5 LDC.64 R4, c[0x0][0x240] ;  /* 0x00009000ff04db82 */ /* 0x000ee20000000a00 */
[----:B------:R-:W-:Y:S02]  /*1c50*/  IMAD R13, R13, UR4, RZ ;  /* 0x000000040d0d7c24 */ /* 0x000fe4000f8e02ff */
[----:B-1----:R-:W-:Y:S01]  /*1c60*/  @!P1 IMAD R14, R33, R2, RZ ;  /* 0x00000002210e9224 */ /* 0x002fe200078e02ff */
[----:B------:R-:W-:Y:S01]  /*1c70*/  LEA.HI R124, R19, R19, RZ, 0x1 ;  /* 0x00000013137c7211 */ /* 0x000fe200078f08ff */
[C---:B------:R-:W-:Y:S02]  /*1c80*/  IMAD R13, R28.reuse, UR5, R13 ;  /* 0x000000051c0d7c24 */ /* 0x040fe4000f8e020d */
[----:B------:R-:W-:Y:S01]  /*1c90*/  IMAD.WIDE.U32 R28, R28, UR4, R22 ;  /* 0x000000041c1c7c25 */ /* 0x000fe2000f8e0016 */
[----:B------:R-:W-:Y:S01]  /*1ca0*/  @!P5 IADD3 R23, P0, R32, 0x20, RZ ;  /* 0x000000202017d810 */ /* 0x000fe20007f1e0ff */
[----:B------:R-:W-:Y:S01]  /*1cb0*/  ULDC.64 UR4, c[0x0][0x268] ;  /* 0x00009a0000047ab9 */ /* 0x000fe20000000a00 */
[----:B------:R-:W-:Y:S01]  /*1cc0*/  LOP3.LUT R122, R124, 0xfffffffe, RZ, 0xc0, !PT ;  /* 0xfffffffe7c7a7812 */ /* 0x000fe200078ec0ff */
[----:B------:R-:W-:Y:S01]  /*1cd0*/  IMAD.IADD R29, R29, 0x1, R13 ;  /* 0x000000011d1d7824 */ /* 0x000fe200078e020d */
[----:B------:R-:W-:Y:S01]  /*1ce0*/  SHF.R.S32.HI R124, RZ, 0x1, R124 ;  /* 0x00000001ff7c7819 */ /* 0x000fe2000001147c */
[----:B------:R-:W-:-:S02]  /*1cf0*/  @!P1 IMAD R13, R32, R3, R14 ;  /* 0x00000003200d9224 */ /* 0x000fc400078e020e */
[----:B------:R-:W-:Y:S02]  /*1d00*/  IMAD R3, R15, UR4, RZ ;  /* 0x000000040f037c24 */ /* 0x000fe4000f8e02ff */
[----:B------:R-:W-:Y:S02]  /*1d10*/  @!P5 IMAD.X R15, RZ, RZ, R33, P0 ;  /* 0x000000ffff0fd224 */ /* 0x000fe400000e0621 */
[----:B------:R-:W-:-:S04]  /*1d20*/  @!P1 IMAD.WIDE.U32 R32, R32, R2, R28 ;  /* 0x0000000220209225 */ /* 0x000fc800078e001c */
[C---:B------:R-:W-:Y:S02]  /*1d30*/  IMAD R14, R18.reuse, UR5, R3 ;  /* 0x00000005120e7c24 */ /* 0x040fe4000f8e0203 */
[----:B------:R-:W1:Y:S01]  /*1d40*/  @!P5 LDC.64 R2, c[0x0][0x210] ;  /* 0x00008400ff02db82 */ /* 0x000e620000000a00 */
[----:B------:R-:W-:Y:S02]  /*1d50*/  IMAD.IADD R122, R19, 0x1, -R122 ;  /* 0x00000001137a7824 */ /* 0x000fe400078e0a7a */
[----:B------:R-:W-:Y:S01]  /*1d60*/  IMAD.WIDE.U32 R18, R18, UR4, R30 ;  /* 0x0000000412127c25 */ /* 0x000fe2000f8e001e */
[----:B--2---:R-:W-:Y:S01]  /*1d70*/  @!P1 LEA R30, P0, R32, R6, 0x1 ;  /* 0x00000006201e9211 */ /* 0x004fe200078008ff */
[----:B------:R-:W-:Y:S02]  /*1d80*/  UMOV UR4, 0x400 ;  /* 0x0000040000047882 */ /* 0x000fe40000000000 */
[----:B------:R-:W-:Y:S01]  /*1d90*/  @!P1 IMAD.IADD R22, R33, 0x1, R13 ;  /* 0x0000000121169824 */ /* 0x000fe200078e020d */
[----:B------:R-:W-:Y:S01]  /*1da0*/  ULEA UR4, UR6, UR4, 0x18 ;  /* 0x0000000406047291 */ /* 0x000fe2000f8ec03f */
[----:B---3--:R-:W-:-:S02]  /*1db0*/  @!P5 IMAD R6, R15, R4, RZ ;  /* 0x000000040f06d224 */ /* 0x008fc400078e02ff */
[C---:B------:R-:W-:Y:S01]  /*1dc0*/  @!P5 IMAD.WIDE.U32 R28, R23.reuse, R4, R28 ;  /* 0x00000004171cd225 */ /* 0x040fe200078e001c */
[----:B------:R-:W-:Y:S02]  /*1dd0*/  @!P1 LEA.HI.X R31, R32, R7, R22, 0x1, P0 ;  /* 0x00000007201f9211 */ /* 0x000fe400000f0c16 */
[----:B------:R-:W-:Y:S01]  /*1de0*/  IADD3 R92, P0, R10, R21, RZ ;  /* 0x000000150a5c7210 */ /* 0x000fe20007f1e0ff */
[----:B------:R-:W-:Y:S02]  /*1df0*/  @!P5 IMAD R22, R23, R5, R6 ;  /* 0x000000051716d224 */ /* 0x000fe400078e0206 */
[----:B------:R-:W2:Y:S01]  /*1e00*/  @!P4 LDC.64 R6, c[0x0][0x218] ;  /* 0x00008600ff06cb82 */ /* 0x000ea20000000a00 */
[----:B------:R-:W-:Y:S02]  /*1e10*/  @!P3 IMAD R13, R121, 0x2, R24 ;  /* 0x00000002790db824 */ /* 0x000fe400078e0218 */
[----:B------:R-:W-:Y:S02]  /*1e20*/  IMAD.X R17, R11, 0x1, R17, P0 ;  /* 0x000000010b117824 */ /* 0x000fe400000e0611 */
[----:B------:R-:W-:Y:S01]  /*1e30*/  @!P5 IMAD.IADD R24, R29, 0x1, R22 ;  /* 0x000000011d18d824 */ /* 0x000fe200078e0216 */
[----:B-1----:R-:W-:-:S02]  /*1e40*/  @!P5 LEA R22, P0, R28, R2, 0x1 ;  /* 0x000000021c16d211 */ /* 0x002fc400078008ff */
[----:B------:R-:W1:Y:S01]  /*1e50*/  @!P3 LDC.64 R4, c[0x0][0x218] ;  /* 0x00008600ff04bb82 */ /* 0x000e620000000a00 */
[C---:B------:R-:W-:Y:S01]  /*1e60*/  @!P4 IMAD R15, R121.reuse, 0x2, R26 ;  /* 0x00000002790fc824 */ /* 0x040fe200078e021a */
[----:B------:R-:W-:Y:S01]  /*1e70*/  LEA R121, R121, UR4, 0x1 ;  /* 0x0000000479797c11 */ /* 0x000fe2000f8e08ff */
[----:B------:R-:W-:Y:S01]  /*1e80*/  IMAD R2, R11, R90, RZ ;  /* 0x0000005a0b027224 */ /* 0x000fe200078e02ff */
[--C-:B------:R-:W-:Y:S01]  /*1e90*/  SHF.R.S32.HI R11, RZ, 0x1, R20.reuse ;  /* 0x00000001ff0b7819 */ /* 0x100fe20000011414 */
[----:B------:R-:W-:Y:S01]  /*1ea0*/  IMAD.SHL.U32 R116, R124, 0x40, RZ ;  /* 0x000000407c747824 */ /* 0x000fe200078e00ff */
[----:B------:R-:W-:Y:S01]  /*1eb0*/  SHF.R.S32.HI R20, RZ, 0x1f, R20 ;  /* 0x0000001fff147819 */ /* 0x000fe20000011414 */
[----:B------:R-:W-:Y:S01]  /*1ec0*/  @!PT LDS RZ, [RZ] ;  /* 0x00000000fffff984 */ /* 0x000fe20000000800 */
[----:B------:R-:W-:Y:S01]  /*1ed0*/  @!PT LDS RZ, [RZ] ;  /* 0x00000000fffff984 */ /* 0x000fe20000000800 */
[----:B------:R-:W-:Y:S01]  /*1ee0*/  @!PT LDS RZ, [RZ] ;  /* 0x00000000fffff984 */ /* 0x000fe20000000800 */
[----:B------:R-:W-:Y:S01]  /*1ef0*/  @!P1 LDGSTS.E.BYPASS.LTC128B.128 [R121], desc[UR10][R30.64] ;  /* 0x000000001e799fae */ /* 0x000fe2000b901d4a */
[----:B------:R-:W-:Y:S01]  /*1f00*/  @!P5 LEA.HI.X R23, R28, R3, R24, 0x1, P0 ;  /* 0x000000031c17d211 */ /* 0x000fe200000f0c18 */
[----:B------:R-:W-:Y:S01]  /*1f10*/  IMAD R3, R10, R91, R2 ;  /* 0x0000005b0a037224 */ /* 0x000fe200078e0202 */
[----:B------:R-:W-:Y:S01]  /*1f20*/  LEA.HI R20, R20, R11, RZ, 0x2 ;  /* 0x0000000b14147211 */ /* 0x000fe200078f10ff */
[----:B------:R-:W-:Y:S01]  /*1f30*/  @!P1 LDGSTS.E.BYPASS.LTC128B.128 [R121+0x1000], desc[UR10][R30.64+0x40] ;  /* 0x010000401e799fae */ /* 0x000fe2000b901d4a */
[----:B------:R-:W-:Y:S01]  /*1f40*/  SHF.L.U64.HI R2, R90, 0x5, R91 ;  /* 0x000000055a027819 */ /* 0x000fe2000001025b */
[----:B------:R-:W-:Y:S01]  /*1f50*/  IMAD.IADD R100, R83, 0x1, R3 ;  /* 0x0000000153647824 */ /* 0x000fe200078e0203 */
[----:B------:R-:W-:Y:S01]  /*1f60*/  LOP3.LUT R20, R20, 0xfffffffc, RZ, 0xc0, !PT ;  /* 0xfffffffc14147812 */ /* 0x000fe200078ec0ff */
[----:B------:R-:W-:Y:S01]  /*1f70*/  @!P1 LDGSTS.E.BYPASS.LTC128B.128 [R121+0x2000], desc[UR10][R30.64+0x80] ;  /* 0x020000801e799fae */ /* 0x000fe2000b901d4a */
[----:B--2---:R-:W-:Y:S01]  /*1f80*/  @!P4 LEA R24, P1, R82, R6, 0x1 ;  /* 0x000000065218c211 */ /* 0x004fe200078208ff */
[----:B------:R-:W-:Y:S01]  /*1f90*/  IMAD.SHL.U32 R12, R12, 0x20, RZ ;  /* 0x000000200c0c7824 */ /* 0x000fe200078e00ff */
[----:B------:R-:W-:Y:S01]  /*1fa0*/  @!P3 IADD3 R6, P0, R80, R82, RZ ;  /* 0x000000525006b210 */ /* 0x000fe20007f1e0ff */
[----:B------:R-:W-:Y:S01]  /*1fb0*/  IMAD.IADD R3, R11, 0x1, -R20 ;  /* 0x000000010b037824 */ /* 0x000fe200078e0a14 */
[--C-:B------:R-:W-:Y:S01]  /*1fc0*/  @!P4 LEA.HI.X R25, R82, R7, R100.reuse, 0x1, P1 ;  /* 0x000000075219c211 */ /* 0x100fe200008f0c64 */
[----:B------:R-:W-:Y:S01]  /*1fd0*/  @!P5 LDGSTS.E.BYPASS.LTC128B.128 [R16+0x800], desc[UR10][R22.64] ;  /* 0x008000001610dfae */ /* 0x000fe2000b901d4a */
[----:B------:R-:W-:Y:S01]  /*1fe0*/  LOP3.LUT R116, R116, 0xc0, RZ, 0xc0, !PT ;  /* 0x000000c074747812 */ /* 0x000fe200078ec0ff */
[----:B------:R-:W-:Y:S01]  /*1ff0*/  @!P3 IMAD.X R7, R2, 0x1, R100, P0 ;  /* 0x000000010207b824 */ /* 0x000fe200000e0664 */
[----:B-1----:R-:W-:Y:S01]  /*2000*/  @!P3 LEA R20, P0, R6, R4, 0x1 ;  /* 0x000000040614b211 */ /* 0x002fe200078008ff */
[----:B------:R-:W-:Y:S01]  /*2010*/  @!P5 LDGSTS.E.BYPASS.LTC128B.128 [R16+0x1800], desc[UR10][R22.64+0x40] ;  /* 0x018000401610dfae */ /* 0x000fe2000b901d4a */
[----:B------:R-:W-:Y:S01]  /*2020*/  IMAD.SHL.U32 R81, R3, 0x40, RZ ;  /* 0x0000004003517824 */ /* 0x000fe200078e00ff */
[----:B------:R-:W-:Y:S01]  /*2030*/  LOP3.LUT R87, R12, 0xffffff00, RZ, 0xc0, !PT ;  /* 0xffffff000c577812 */ /* 0x000fe200078ec0ff */
[----:B------:R-:W-:Y:S01]  /*2040*/  IMAD.IADD R19, R19, 0x1, R14 ;  /* 0x0000000113137824 */ /* 0x000fe200078e020e */
[----:B------:R-:W-:Y:S01]  /*2050*/  @!P3 LEA.HI.X R21, R6, R5, R7, 0x1, P0 ;  /* 0x000000050615b211 */ /* 0x000fe200000f0c07 */
[----:B------:R-:W-:Y:S01]  /*2060*/  @!P5 LDGSTS.E.BYPASS.LTC128B.128 [R16+0x2800], desc[UR10][R22.64+0x80] ;  /* 0x028000801610dfae */ /* 0x000fe2000b901d4a */
[----:B------:R-:W-:Y:S01]  /*2070*/  IMAD.SHL.U32 R7, R123, 0x8, RZ ;  /* 0x000000087b077824 */ /* 0x000fe200078e00ff */
[----:B------:R-:W-:Y:S01]  /*2080*/  LOP3.LUT R81, R81, 0xc0, RZ, 0xc0, !PT ;  /* 0x000000c051517812 */ /* 0x000fe200078ec0ff */
[-C--:B------:R-:W-:Y:S01]  /*2090*/  IMAD R5, R17, R88.reuse, RZ ;  /* 0x0000005811057224 */ /* 0x080fe200078e02ff */
[----:B------:R-:W-:Y:S01]  /*20a0*/  @!P4 LDGSTS.E.BYPASS.LTC128B.128 [R15+0x3000], desc[UR10][R24.64] ;  /* 0x03000000180fcfae */ /* 0x000fe2000b901d4a */
[----:B------:R-:W-:Y:S01]  /*20b0*/  IMAD.SHL.U32 R4, R9, 0x8, RZ ;  /* 0x0000000809047824 */ /* 0x000fe200078e00ff */
[----:B------:R-:W-:Y:S01]  /*20c0*/  LOP3.LUT R7, R116, 0x8, R7, 0xf8, !PT ;  /* 0x0000000874077812 */ /* 0x000fe200078ef807 */
[C---:B------:R-:W-:Y:S01]  /*20d0*/  IMAD R5, R92.reuse, R89, R5 ;  /* 0x000000595c057224 */ /* 0x040fe200078e0205 */
[----:B------:R-:W-:Y:S01]  /*20e0*/  @!P4 LDGSTS.E.BYPASS.LTC128B.128 [R15+0x4000], desc[UR10][R24.64+0x40] ;  /* 0x04000040180fcfae */ /* 0x000fe2000b901d4a */
[----:B------:R-:W-:Y:S01]  /*20f0*/  SHF.R.U32.HI R116, RZ, 0x3, R116 ;  /* 0x00000003ff747819 */ /* 0x000fe20000011674 */
[----:B------:R-:W-:Y:S01]  /*2100*/  IMAD.WIDE.U32 R92, R92, R88, R18 ;  /* 0x000000585c5c7225 */ /* 0x000fe200078e0012 */
[----:B------:R-:W-:Y:S01]  /*2110*/  ISETP.GE.AND P1, PT, R10, R8, PT ;  /* 0x000000080a00720c */ /* 0x000fe20003f26270 */
[----:B------:R-:W-:Y:S01]  /*2120*/  @!P4 LDGSTS.E.BYPASS.LTC128B.128 [R15+0x5000], desc[UR10][R24.64+0x80] ;  /* 0x05000080180fcfae */ /* 0x000fe2000b901d4a */
[----:B------:R-:W-:Y:S01]  /*2130*/  LOP3.LUT R4, R81, 0x8, R4, 0xf8, !PT ;  /* 0x0000000851047812 */ /* 0x000fe200078ef804 */
[----:B------:R-:W-:Y:S01]  /*2140*/  IMAD.IADD R84, R93, 0x1, R5 ;  /* 0x000000015d547824 */ /* 0x000fe200078e0205 */
[----:B------:R-:W-:Y:S01]  /*2150*/  SHF.R.U32.HI R81, RZ, 0x3, R81 ;  /* 0x00000003ff517819 */ /* 0x000fe20000011651 */
[----:B------:R-:W-:Y:S01]  /*2160*/  @!P3 LDGSTS.E.BYPASS.LTC128B.128 [R13+0x3800], desc[UR10][R20.64] ;  /* 0x03800000140dbfae */ /* 0x000fe2000b901d4a */
[----:B------:R-:W-:Y:S01]  /*2170*/  LOP3.LUT R116, R7, R116, RZ, 0x3c, !PT ;  /* 0x0000007407747212 */ /* 0x000fe200078e3cff */
[----:B------:R-:W-:Y:S01]  /*2180*/  IMAD R7, R96, 0x200, R87 ;  /* 0x0000020060077824 */ /* 0x000fe200078e0257 */
[----:B------:R-:W-:Y:S01]  /*2190*/  LEA R130, P0, R92, UR8, 0x1 ;  /* 0x000000085c827c11 */ /* 0x000fe2000f8008ff */
[----:B------:R-:W-:Y:S01]  /*21a0*/  @!P3 LDGSTS.E.BYPASS.LTC128B.128 [R13+0x4800], desc[UR10][R20.64+0x40] ;  /* 0x04800040140dbfae */ /* 0x000fe2000b901d4a */
[----:B------:R-:W-:Y:S01]  /*21b0*/  LOP3.LUT R81, R4, R81, RZ, 0x3c, !PT ;  /* 0x0000005104517212 */ /* 0x000fe200078e3cff */
[----:B------:R-:W-:Y:S01]  /*21c0*/  IMAD R9, R9, 0x8, R122 ;  /* 0x0000000809097824 */ /* 0x000fe200078e027a */
[----:B------:R-:W-:Y:S01]  /*21d0*/  LEA.HI.X R131, R92, UR9, R84, 0x1, P0 ;  /* 0x000000095c837c11 */ /* 0x000fe200080f0c54 */
[----:B------:R1:W-:Y:S01]  /*21e0*/  @!P3 LDGSTS.E.BYPASS.LTC128B.128 [R13+0x5800], desc[UR10][R20.64+0x80] ;  /* 0x05800080140dbfae */ /* 0x0003e2000b901d4a */
[----:B------:R-:W-:-:S02]  /*21f0*/  IMAD R4, R94, 0x20, R7 ;  /* 0x000000205e047824 */ /* 0x000fc400078e0207 */
[----:B------:R-:W-:Y:S01]  /*2200*/  IMAD.SHL.U32 R5, R89, 0x40, RZ ;  /* 0x0000004059057824 */ /* 0x000fe200078e00ff */
[----:B------:R-:W0:Y:S01]  /*2210*/  LDGDEPBAR ;  /* 0x00000000000079af */ /* 0x000e220000000000 */
[----:B------:R-:W-:Y:S02]  /*2220*/  IMAD.U32 R116, R9, 0x20, R116 ;  /* 0x0000002009747824 */ /* 0x000fe400078e0074 */
[----:B------:R-:W-:-:S03]  /*2230*/  IMAD.IADD R117, R81, 0x1, R4 ;  /* 0x0000000151757824 */ /* 0x000fc600078e0204 */
[----:B------:R-:W-:Y:S02]  /*2240*/  LEA R116, R116, UR4, 0x1 ;  /* 0x0000000474747c11 */ /* 0x000fe4000f8e08ff */
[----:B------:R-:W-:Y:S01]  /*2250*/  LEA R117, R117, UR4, 0x1 ;  /* 0x0000000475757c11 */ /* 0x000fe2000f8e08ff */
[----:B-1----:R-:W-:Y:S01]  /*2260*/  IMAD.WIDE.U32 R12, R88, 0x40, RZ ;  /* 0x00000040580c7825 */ /* 0x002fe200078e00ff */
[----:B------:R-:W-:-:S04]  /*2270*/  DEPBAR.LE SB0, 0x0 ;  /* 0x000080000000791a */ /* 0x000fc80000000000 */
[----:B------:R-:W-:Y:S01]  /*2280*/  BAR.SYNC.DEFER_BLOCKING 0x0 ;  /* 0x0000000000007b1d */ /* 0x000fe20000010000 */
[----:B------:R-:W-:-:S04]  /*2290*/  @!P2 IADD3 R6, P0, R130, R12, RZ ;  /* 0x0000000c8206a210 */ /* 0x000fc80007f1e0ff */
[----:B------:R-:W-:Y:S02]  /*22a0*/  @!P2 IADD3.X R7, R131, R13, R5, P0, !PT ;  /* 0x0000000d8307a210 */ /* 0x000fe400007fe405 */
[----:B------:R-:W-:-:S04]  /*22b0*/  LOP3.LUT P0, RZ, R124, 0x2, RZ, 0xc0, !PT ;  /* 0x000000027cff7812 */ /* 0x000fc8000780c0ff */
        /* <DEDUP_REMOVED lines=15> */
[----:B------:R-:W-:Y:S03]  /*23b0*/  @P2 STS.128 [R121+0x6800], RZ ;  /* 0x006800ff79002388 */ /* 0x000fe60000000c00 */
[----:B------:R-:W-:Y:S01]  /*23c0*/  SEL R3, R3, 0xfffffff0, !P1 ;  /* 0xfffffff003037807 */ /* 0x000fe20004800000 */
[----:B------:R-:W-:Y:S04]  /*23d0*/  @P2 STS.128 [R121+0x7800], RZ ;  /* 0x007800ff79002388 */ /* 0x000fe80000000c00 */
[----:B------:R-:W-:Y:S01]  /*23e0*/  @P2 STS.128 [R121+0x8800], RZ ;  /* 0x008800ff79002388 */ /* 0x000fe20000000c00 */
[----:B------:R-:W-:-:S03]  /*23f0*/  IMAD R115, R3, 0x2, R117 ;  /* 0x0000000203737824 */ /* 0x000fc600078e0275 */
[----:B------:R-:W-:Y:S01]  /*2400*/  @!PT LDS RZ, [RZ] ;  /* 0x00000000fffff984 */ /* 0x000fe20000000800 */
[----:B------:R-:W-:Y:S01]  /*2410*/  @!PT LDS RZ, [RZ] ;  /* 0x00000000fffff984 */ /* 0x000fe20000000800 */
[----:B------:R-:W-:Y:S01]  /*2420*/  @!PT LDS RZ, [RZ] ;  /* 0x00000000fffff984 */ /* 0x000fe20000000800 */
[----:B------:R-:W-:Y:S04]  /*2430*/  @!P2 LDGSTS.E.BYPASS.LTC128B.128 [R121+0x6800], desc[UR10][R6.64] ;  /* 0x068000000679afae */ /* 0x000fe8000b901d4a */
[----:B------:R-:W-:Y:S04]  /*2440*/  @!P2 LDGSTS.E.BYPASS.LTC128B.128 [R121+0x7800], desc[UR10][R6.64+0x40] ;  /* 0x078000400679afae */ /* 0x000fe8000b901d4a */
[----:B------:R1:W-:Y:S04]  /*2450*/  @!P2 LDGSTS.E.BYPASS.LTC128B.128 [R121+0x8800], desc[UR10][R6.64+0x80] ;  /* 0x088000800679afae */ /* 0x0003e8000b901d4a */
[----:B------:R-:W-:Y:S04]  /*2460*/  LDSM.16.M88.4 R60, [R117] ;  /* 0x00000000753c783b */ /* 0x000fe80000000200 */
[----:B------:R-:W2:Y:S04]  /*2470*/  LDSM.16.M88.4 R32, [R116+0x3000] ;  /* 0x003000007420783b */ /* 0x000ea80000000200 */
[----:B------:R-:W3:Y:S04]  /*2480*/  LDSM.16.M88.4 R24, [R116+0x3400] ;  /* 0x003400007418783b */ /* 0x000ee80000000200 */
[----:B------:R-:W4:Y:S04]  /*2490*/  LDSM.16.M88.4 R16, [R116+0x3800] ;  /* 0x003800007410783b */ /* 0x000f280000000200 */
[----:B------:R-:W4:Y:S04]  /*24a0*/  LDSM.16.M88.4 R56, [R116+0x3c00] ;  /* 0x003c00007438783b */ /* 0x000f280000000200 */
[----:B------:R-:W-:Y:S04]  /*24b0*/  LDSM.16.M88.4 R12, [R115] ;  /* 0x00000000730c783b */ /* 0x000fe80000000200 */
[----:B------:R-:W4:Y:S04]  /*24c0*/  LDSM.16.M88.4 R52, [R85+0x3000] ;  /* 0x003000005534783b */ /* 0x000f280000000200 */
[----:B------:R-:W4:Y:S04]  /*24d0*/  LDSM.16.M88.4 R48, [R85+0x3400] ;  /* 0x003400005530783b */ /* 0x000f280000000200 */
[----:B------:R-:W4:Y:S04]  /*24e0*/  LDSM.16.M88.4 R44, [R85+0x3800] ;  /* 0x00380000552c783b */ /* 0x000f280000000200 */
[----:B------:R-:W4:Y:S04]  /*24f0*/  LDSM.16.M88.4 R40, [R85+0x3c00] ;  /* 0x003c00005528783b */ /* 0x000f280000000200 */
[----:B------:R-:W-:Y:S01]  /*2500*/  LDSM.16.M88.4 R72, [R117+0x1000] ;  /* 0x001000007548783b */ /* 0x000fe20000000200 */
[C---:B--2---:R-:W-:Y:S03]  /*2510*/  HMMA.16816.F32 R36, R60.reuse, R32, RZ ;  /* 0x000000203c24723c */ /* 0x044fe600000018ff */
[----:B------:R-:W2:Y:S04]  /*2520*/  LDSM.16.M88.4 R8, [R116+0x4000] ;  /* 0x004000007408783b */ /* 0x000ea80000000200 */
[----:B-1----:R-:W1:Y:S01]  /*2530*/  LDSM.16.M88.4 R4, [R116+0x4400] ;  /* 0x004400007404783b */ /* 0x002e620000000200 */
[C---:B------:R-:W-:Y:S03]  /*2540*/  HMMA.16816.F32 R32, R60.reuse, R34, RZ ;  /* 0x000000223c20723c */ /* 0x040fe600000018ff */
[----:B------:R-:W1:Y:S03]  /*2550*/  LDSM.16.M88.4 R76, [R116+0x4800] ;  /* 0x00480000744c783b */ /* 0x000e660000000200 */
[C---:B---3--:R-:W-:Y:S01]  /*2560*/  HMMA.16816.F32 R28, R60.reuse, R24, RZ ;  /* 0x000000183c1c723c */ /* 0x048fe200000018ff */
[----:B------:R-:W3:Y:S04]  /*2570*/  LDSM.16.M88.4 R68, [R116+0x4c00] ;  /* 0x004c00007444783b */ /* 0x000ee80000000200 */
[----:B------:R-:W0:Y:S01]  /*2580*/  LDGDEPBAR ;  /* 0x00000000000079af */ /* 0x000e220000000000 */
[C---:B------:R-:W-:Y:S06]  /*2590*/  HMMA.16816.F32 R24, R60.reuse, R26, RZ ;  /* 0x0000001a3c18723c */ /* 0x040fec00000018ff */
[C---:B----4-:R-:W-:Y:S06]  /*25a0*/  HMMA.16816.F32 R20, R60.reuse, R16, RZ ;  /* 0x000000103c14723c */ /* 0x050fec00000018ff */
[C---:B------:R-:W-:Y:S06]  /*25b0*/  HMMA.16816.F32 R16, R60.reuse, R18, RZ ;  /* 0x000000123c10723c */ /* 0x040fec00000018ff */
[C---:B------:R-:W-:Y:S06]  /*25c0*/  HMMA.16816.F32 R64, R60.reuse, R56, RZ ;  /* 0x000000383c40723c */ /* 0x040fec00000018ff */
[----:B------:R-:W-:Y:S01]  /*25d0*/  HMMA.16816.F32 R60, R60, R58, RZ ;  /* 0x0000003a3c3c723c */ /* 0x000fe200000018ff */
[----:B------:R-:W-:Y:S05]  /*25e0*/  LDSM.16.M88.4 R56, [R115+0x1000] ;  /* 0x001000007338783b */ /* 0x000fea0000000200 */
        /* <DEDUP_REMOVED lines=11> */
[----:B------:R-:W-:Y:S04]  /*26a0*/  LDSM.16.M88.4 R12, [R116+0x5000] ;  /* 0x00500000740c783b */ /* 0x000fe80000000200 */
[----:B------:R-:W-:Y:S01]  /*26b0*/  LDSM.16.M88.4 R40, [R85+0x4c00] ;  /* 0x004c00005528783b */ /* 0x000fe20000000200 */
[C---:B--2---:R-:W-:Y:S06]  /*26c0*/  HMMA.16816.F32 R36, R72.reuse, R8, R36 ;  /* 0x000000084824723c */ /* 0x044fec0000001824 */
[C---:B------:R-:W-:Y:S01]  /*26d0*/  HMMA.16816.F32 R32, R72.reuse, R10, R32 ;  /* 0x0000000a4820723c */ /* 0x040fe20000001820 */
[----:B------:R-:W-:Y:S05]  /*26e0*/  LDSM.16.M88.4 R8, [R116+0x5400] ;  /* 0x005400007408783b */ /* 0x000fea0000000200 */
[C---:B-1----:R-:W-:Y:S06]  /*26f0*/  HMMA.16816.F32 R28, R72.reuse, R4, R28 ;  /* 0x00000004481c723c */ /* 0x042fec000000181c */
[C---:B------:R-:W-:Y:S01]  /*2700*/  HMMA.16816.F32 R24, R72.reuse, R6, R24 ;  /* 0x000000064818723c */ /* 0x040fe20000001818 */
[----:B------:R-:W1:Y:S05]  /*2710*/  LDSM.16.M88.4 R4, [R117+0x2000] ;  /* 0x002000007504783b */ /* 0x000e6a0000000200 */
[C---:B------:R-:W-:Y:S06]  /*2720*/  HMMA.16816.F32 R20, R72.reuse, R76, R20 ;  /* 0x0000004c4814723c */ /* 0x040fec0000001814 */
[C---:B------:R-:W-:Y:S06]  /*2730*/  HMMA.16816.F32 R16, R72.reuse, R78, R16 ;  /* 0x0000004e4810723c */ /* 0x040fec0000001810 */
[C---:B---3--:R-:W-:Y:S06]  /*2740*/  HMMA.16816.F32 R64, R72.reuse, R68, R64 ;  /* 0x000000444840723c */ /* 0x048fec0000001840 */
[----:B------:R-:W-:Y:S01]  /*2750*/  HMMA.16816.F32 R60, R72, R70, R60 ;  /* 0x00000046483c723c */ /* 0x000fe2000000183c */
[----:B------:R-:W-:Y:S05]  /*2760*/  LDSM.16.M88.4 R68, [R85+0x5000] ;  /* 0x005000005544783b */ /* 0x000fea0000000200 */
[C---:B----4-:R-:W-:Y:S06]  /*2770*/  HMMA.16816.F32 R36, R56.reuse, R52, R36 ;  /* 0x000000343824723c */ /* 0x050fec0000001824 */
[C---:B------:R-:W-:Y:S01]  /*2780*/  HMMA.16816.F32 R52, R56.reuse, R54, R32 ;  /* 0x000000363834723c */ /* 0x040fe20000001820 */
[----:B------:R-:W2:Y:S05]  /*2790*/  LDSM.16.M88.4 R32, [R116+0x5800] ;  /* 0x005800007420783b */ /* 0x000eaa0000000200 */
[C---:B------:R-:W-:Y:S01]  /*27a0*/  HMMA.16816.F32 R72, R56.reuse, R48, R28 ;  /* 0x000000303848723c */ /* 0x040fe2000000181c */
[----:B------:R-:W3:Y:S05]  /*27b0*/  LDSM.16.M88.4 R28, [R115+0x2000] ;  /* 0x00200000731c783b */ /* 0x000eea0000000200 */
[C---:B------:R-:W-:Y:S06]  /*27c0*/  HMMA.16816.F32 R20, R56.reuse, R44, R20 ;  /* 0x0000002c3814723c */ /* 0x040fec0000001814 */
[----:B------:R-:W-:Y:S01]  /*27d0*/  HMMA.16816.F32 R24, R56, R50, R24 ;  /* 0x000000323818723c */ /* 0x000fe20000001818 */
[----:B------:R-:W-:-:S05]  /*27e0*/  SHF.R.S32.HI R45, RZ, 0x1f, R96 ;  /* 0x0000001fff2d7819 */ /* 0x000fca0000011460 */
[C---:B-1----:R-:W-:Y:S06]  /*27f0*/  HMMA.16816.F32 R36, R4.reuse, R12, R36 ;  /* 0x0000000c0424723c */ /* 0x042fec0000001824 */
[C---:B------:R-:W-:Y:S06]  /*2800*/  HMMA.16816.F32 R72, R4.reuse, R8, R72 ;  /* 0x000000080448723c */ /* 0x040fec0000001848 */
[C---:B------:R-:W-:Y:S01]  /*2810*/  HMMA.16816.F32 R52, R4.reuse, R14, R52 ;  /* 0x0000000e0434723c */ /* 0x040fe20000001834 */
[----:B------:R-:W-:Y:S01]  /*2820*/  LOP3.LUT R8, R101, 0xffffffe0, RZ, 0xc0, !PT ;  /* 0xffffffe065087812 */ /* 0x000fe200078ec0ff */
[----:B------:R-:W1:Y:S04]  /*2830*/  LDSM.16.M88.4 R12, [R85+0x5400] ;  /* 0x00540000550c783b */ /* 0x000e680000000200 */
[----:B------:R-:W-:Y:S01]  /*2840*/  IMAD.IADD R129, R97, 0x1, -R8 ;  /* 0x0000000161817824 */ /* 0x000fe200078e0a08 */
[----:B--2---:R-:W-:Y:S04]  /*2850*/  HMMA.16816.F32 R20, R4, R32, R20 ;  /* 0x000000200414723c */ /* 0x004fe80000001814 */
[----:B------:R-:W-:-:S02]  /*2860*/  SHF.R.S32.HI R8, RZ, 0x1f, R129 ;  /* 0x0000001fff087819 */ /* 0x000fc40000011481 */
[----:B------:R-:W-:Y:S01]  /*2870*/  HMMA.16816.F32 R16, R56, R46, R16 ;  /* 0x0000002e3810723c */ /* 0x000fe20000001810 */
[----:B------:R-:W-:Y:S01]  /*2880*/  IMAD R32, R96, 0x10, R99 ;  /* 0x0000001060207824 */ /* 0x000fe200078e0263 */
[----:B------:R-:W-:Y:S01]  /*2890*/  LEA.HI R129, R8, R129, RZ, 0x2 ;  /* 0x0000008108817211 */ /* 0x000fe200078f10ff */
[----:B------:R-:W-:-:S03]  /*28a0*/  IMAD.SHL.U32 R33, R97, 0x2, RZ ;  /* 0x0000000261217824 */ /* 0x000fc600078e00ff */
[----:B------:R-:W-:Y:S01]  /*28b0*/  HMMA.16816.F32 R24, R4, R10, R24 ;  /* 0x0000000a0418723c */ /* 0x000fe20000001818 */
[----:B------:R-:W2:Y:S01]  /*28c0*/  LDSM.16.M88.4 R8, [R116+0x5c00] ;  /* 0x005c00007408783b */ /* 0x000ea20000000200 */
[----:B------:R-:W-:Y:S01]  /*28d0*/  SHF.R.S32.HI R129, RZ, 0x2, R129 ;  /* 0x00000002ff817819 */ /* 0x000fe20000011481 */
[----:B------:R-:W-:Y:S01]  /*28e0*/  IMAD R46, R94, 0x20, R87 ;  /* 0x000000205e2e7824 */ /* 0x000fe200078e0257 */
[----:B------:R-:W-:Y:S02]  /*28f0*/  LOP3.LUT R33, R33, 0x6, RZ, 0xc0, !PT ;  /* 0x0000000621217812 */ /* 0x000fe400078ec0ff */
[----:B------:R-:W-:Y:S01]  /*2900*/  IADD3 R32, R32, 0x1, R129 ;  /* 0x0000000120207810 */ /* 0x000fe20007ffe081 */
[----:B------:R-:W-:Y:S02]  /*2910*/  HMMA.16816.F32 R64, R56, R40, R64 ;  /* 0x000000283840723c */ /* 0x000fe40000001840 */
[----:B------:R-:W-:Y:S01]  /*2920*/  IMAD.IADD R44, R0, 0x1, R33 ;  /* 0x00000001002c7824 */ /* 0x000fe200078e0221 */
[----:B------:R-:W-:-:S02]  /*2930*/  IADD3 R47, R95, R32, -R102 ;  /* 0x000000205f2f7210 */ /* 0x000fc40007ffe866 */
[----:B------:R-:W-:Y:S01]  /*2940*/  LEA.HI R32, R45, R96, RZ, 0x2 ;  /* 0x000000602d207211 */ /* 0x000fe200078f10ff */
[----:B------:R-:W-:Y:S01]  /*2950*/  HMMA.16816.F32 R60, R56, R42, R60 ;  /* 0x0000002a383c723c */ /* 0x000fe2000000183c */
[----:B------:R-:W4:Y:S01]  /*2960*/  LDSM.16.M88.4 R40, [R85+0x5800] ;  /* 0x005800005528783b */ /* 0x000f220000000200 */
[----:B------:R-:W-:Y:S01]  /*2970*/  IMAD.IADD R98, R47, 0x1, R98 ;  /* 0x000000012f627824 */ /* 0x000fe200078e0262 */
[----:B------:R-:W-:Y:S01]  /*2980*/  LOP3.LUT R33, R32, 0xfffffffc, RZ, 0xc0, !PT ;  /* 0xfffffffc20217812 */ /* 0x000fe200078ec0ff */
[----:B------:R-:W-:Y:S02]  /*2990*/  VIADD R32, R44, 0x1 ;  /* 0x000000012c207836 */ /* 0x000fe40000000000 */
[C---:B---3--:R-:W-:Y:S01]  /*29a0*/  HMMA.16816.F32 R52, R28.reuse, R70, R52 ;  /* 0x000000461c34723c */ /* 0x048fe20000001834 */
[----:B------:R-:W-:Y:S01]  /*29b0*/  VIMNMX R99, R98, R95, PT ;  /* 0x0000005f62637248 */ /* 0x000fe20003fe0100 */
[----:B------:R-:W-:Y:S01]  /*29c0*/  IMAD.IADD R128, R96, 0x1, -R33 ;  /* 0x0000000160807824 */ /* 0x000fe200078e0a21 */
[----:B------:R-:W-:Y:S01]  /*29d0*/  VIADDMNMX R98, R98, 0x8, R95, PT ;  /* 0x0000000862627846 */ /* 0x000fe2000380015f */
[----:B------:R-:W-:Y:S01]  /*29e0*/  VIADD R45, R44, 0x8 ;  /* 0x000000082c2d7836 */ /* 0x000fe20000000000 */
[C---:B------:R-:W-:Y:S01]  /*29f0*/  ISETP.GE.AND P4, PT, R32.reuse, R99, PT ;  /* 0x000000632000720c */ /* 0x040fe20003f86270 */
[----:B------:R-:W-:Y:S01]  /*2a00*/  HMMA.16816.F32 R36, R28, R68, R36 ;  /* 0x000000441c24723c */ /* 0x000fe20000001824 */
[----:B------:R-:W-:-:S02]  /*2a10*/  ISETP.GE.AND P3, PT, R32, R98, PT ;  /* 0x000000622000720c */ /* 0x000fc40003f66270 */
[C---:B------:R-:W-:Y:S02]  /*2a20*/  ISETP.GE.AND P1, PT, R45.reuse, R99, PT ;  /* 0x000000632d00720c */ /* 0x040fe40003f26270 */
[----:B------:R-:W-:Y:S01]  /*2a30*/  ISETP.GE.AND P0, PT, R45, R98, PT ;  /* 0x000000622d00720c */ /* 0x000fe20003f06270 */
[----:B------:R-:W-:Y:S01]  /*2a40*/  HMMA.16816.F32 R16, R4, R34, R16 ;  /* 0x000000220410723c */ /* 0x000fe20000001810 */
[----:B------:R-:W3:Y:S01]  /*2a50*/  LDSM.16.M88.4 R32, [R85+0x5c00] ;  /* 0x005c00005520783b */ /* 0x000ee20000000200 */
[----:B------:R-:W-:Y:S01]  /*2a60*/  VIADD R45, R44, 0x10 ;  /* 0x000000102c2d7836 */ /* 0x000fe20000000000 */
[----:B------:R-:W-:-:S04]  /*2a70*/  DEPBAR.LE SB0, 0x0 ;  /* 0x000080000000791a */ /* 0x000fc80000000000 */
[C---:B-1----:R-:W-:Y:S05]  /*2a80*/  HMMA.16816.F32 R72, R28.reuse, R12, R72 ;  /* 0x0000000c1c48723c */ /* 0x042fea0000001848 */
[----:B------:R-:W-:Y:S01]  /*2a90*/  FSEL R54, R54, -INF , !P0 ;  /* 0xff80000036367808 */ /* 0x000fe20004000000 */
[----:B------:R-:W-:Y:S01]  /*2aa0*/  HMMA.16816.F32 R24, R28, R14, R24 ;  /* 0x0000000e1c18723c */ /* 0x000fe20000001818 */
[----:B------:R-:W-:Y:S01]  /*2ab0*/  VIADD R12, R44, 0x9 ;  /* 0x000000092c0c7836 */ /* 0x000fe20000000000 */
[----:B------:R-:W-:Y:S02]  /*2ac0*/  FSEL R13, R52, -INF , !P1 ;  /* 0xff800000340d7808 */ /* 0x000fe40004800000 */
[----:B------:R-:W-:-:S02]  /*2ad0*/  ISETP.GE.AND P1, PT, R45, R98, PT ;  /* 0x000000622d00720c */ /* 0x000fc40003f26270 */
[CC--:B------:R-:W-:Y:S01]  /*2ae0*/  ISETP.GE.AND P5, PT, R12.reuse, R99.reuse, PT ;  /* 0x000000630c00720c */ /* 0x0c0fe20003fa6270 */
[C---:B--2---:R-:W-:Y:S01]  /*2af0*/  HMMA.16816.F32 R64, R4.reuse, R8, R64 ;  /* 0x000000080440723c */ /* 0x044fe20000001840 */
[-C--:B------:R-:W-:Y:S01]  /*2b00*/  ISETP.GE.AND P2, PT, R12, R98.reuse, PT ;  /* 0x000000620c00720c */ /* 0x080fe20003f46270 */
[C---:B------:R-:W-:Y:S01]  /*2b10*/  VIADD R12, R44.reuse, 0x11 ;  /* 0x000000112c0c7836 */ /* 0x040fe20000000000 */
[----:B------:R-:W-:Y:S01]  /*2b20*/  FSEL R53, R53, -INF , !P5 ;  /* 0xff80000035357808 */ /* 0x000fe20006800000 */
[----:B------:R-:W-:Y:S01]  /*2b30*/  VIADD R14, R44, 0x19 ;  /* 0x000000192c0e7836 */ /* 0x000fe20000000000 */
[----:B------:R-:W-:Y:S01]  /*2b40*/  FSEL R37, R37, -INF , !P4 ;  /* 0xff80000025257808 */ /* 0x000fe20006000000 */
[----:B------:R-:W-:Y:S01]  /*2b50*/  HMMA.16816.F32 R60, R4, R10, R60 ;  /* 0x0000000a043c723c */ /* 0x000fe2000000183c */
[-C--:B------:R-:W-:Y:S01]  /*2b60*/  ISETP.GE.AND P0, PT, R12, R99.reuse, PT ;  /* 0x000000630c00720c */ /* 0x080fe20003f06270 */
[----:B------:R-:W-:Y:S01]  /*2b70*/  VIADD R15, R44, 0x38 ;  /* 0x000000382c0f7836 */ /* 0x000fe20000000000 */
[-C--:B------:R-:W-:Y:S01]  /*2b80*/  ISETP.GE.AND P5, PT, R12, R98.reuse, PT ;  /* 0x000000620c00720c */ /* 0x080fe20003fa6270 */
[----:B------:R-:W-:Y:S01]  /*2b90*/  VIADD R12, R44, 0x18 ;  /* 0x000000182c0c7836 */ /* 0x000fe20000000000 */
[-C--:B------:R-:W-:Y:S01]  /*2ba0*/  ISETP.GE.AND P4, PT, R45, R99.reuse, PT ;  /* 0x000000632d00720c */ /* 0x080fe20003f86270 */
[C---:B----4-:R-:W-:Y:S01]  /*2bb0*/  HMMA.16816.F32 R20, R28.reuse, R40, R20 ;  /* 0x000000281c14723c */ /* 0x050fe20000001814 */
[----:B------:R-:W-:Y:S01]  /*2bc0*/  FSEL R74, R74, -INF , !P1 ;  /* 0xff8000004a4a7808 */ /* 0x000fe20004800000 */
[----:B------:R-:W-:Y:S01]  /*2bd0*/  VIADD R6, R44, 0x21 ;  /* 0x000000212c067836 */ /* 0x000fe20000000000 */
[----:B------:R-:W-:Y:S01]  /*2be0*/  FSEL R9, R72, -INF , !P4 ;  /* 0xff80000048097808 */ /* 0x000fe20006000000 */
[----:B------:R-:W-:Y:S01]  /*2bf0*/  VIADD R4, R44, 0x20 ;  /* 0x000000202c047836 */ /* 0x000fe20000000000 */
[----:B------:R-:W-:Y:S01]  /*2c00*/  ISETP.GE.AND P4, PT, R12, R98, PT ;  /* 0x000000620c00720c */ /* 0x000fe20003f86270 */
[----:B------:R-:W-:Y:S01]  /*2c10*/  HMMA.16816.F32 R16, R28, R42, R16 ;  /* 0x0000002a1c10723c */ /* 0x000fe20000001810 */
[----:B------:R-:W-:Y:S01]  /*2c20*/  BAR.SYNC.DEFER_BLOCKING 0x0 ;  /* 0x0000000000007b1d */ /* 0x000fe20000010000 */
[----:B------:R-:W-:Y:S01]  /*2c30*/  ISETP.GE.AND P1, PT, R14, R99, PT ;  /* 0x000000630e00720c */ /* 0x000fe20003f26270 */
[----:B------:R-:W-:Y:S01]  /*2c40*/  VIADD R11, R44, 0x29 ;  /* 0x000000292c0b7836 */ /* 0x000fe20000000000 */
[----:B------:R-:W-:-:S02]  /*2c50*/  FSEL R73, R73, -INF , !P0 ;  /* 0xff80000049497808 */ /* 0x000fc40004000000 */
[----:B------:R-:W-:Y:S01]  /*2c60*/  FSEL R8, R55, -INF , !P2 ;  /* 0xff80000037087808 */ /* 0x000fe20005000000 */
[C---:B---3--:R-:W-:Y:S01]  /*2c70*/  HMMA.16816.F32 R64, R28.reuse, R32, R64 ;  /* 0x000000201c40723c */ /* 0x048fe20000001840 */
[----:B------:R-:W-:Y:S02]  /*2c80*/  ISETP.GE.AND P0, PT, R14, R98, PT ;  /* 0x000000620e00720c */ /* 0x000fe40003f06270 */
[-C--:B------:R-:W-:Y:S02]  /*2c90*/  ISETP.GE.AND P2, PT, R12, R99.reuse, PT ;  /* 0x000000630c00720c */ /* 0x080fe40003f46270 */
[----:B------:R-:W-:Y:S01]  /*2ca0*/  FSEL R12, R26, -INF , !P4 ;  /* 0xff8000001a0c7808 */ /* 0x000fe20006000000 */
[----:B------:R-:W-:Y:S01]  /*2cb0*/  HMMA.16816.F32 R60, R28, R34, R60 ;  /* 0x000000221c3c723c */ /* 0x000fe2000000183c */
[----:B------:R-:W-:Y:S02]  /*2cc0*/  FSEL R5, R25, -INF , !P1 ;  /* 0xff80000019057808 */ /* 0x000fe40004800000 */
[----:B------:R-:W-:-:S02]  /*2cd0*/  ISETP.GE.AND P4, PT, R6, R99, PT ;  /* 0x000000630600720c */ /* 0x000fc40003f86270 */
[----:B------:R-:W-:Y:S02]  /*2ce0*/  ISETP.GE.AND P1, PT, R6, R98, PT ;  /* 0x000000620600720c */ /* 0x000fe40003f26270 */
[----:B------:R-:W-:Y:S02]  /*2cf0*/  FSEL R6, R27, -INF , !P0 ;  /* 0xff8000001b067808 */ /* 0x000fe40004000000 */
[----:B------:R-:W-:Y:S02]  /*2d00*/  ISETP.GT.AND P0, PT, R120, R119, PT ;  /* 0x000000777800720c */ /* 0x000fe40003f04270 */
[----:B------:R-:W-:Y:S02]  /*2d10*/  FSEL R10, R75, -INF , !P5 ;  /* 0xff8000004b0a7808 */ /* 0x000fe40006800000 */
[----:B------:R-:W-:Y:S02]  /*2d20*/  FSEL R7, R24, -INF , !P2 ;  /* 0xff80000018077808 */ /* 0x000fe40005000000 */
[----:B------:R-:W-:-:S02]  /*2d30*/  ISETP.GE.AND P5, PT, R4, R99, PT ;  /* 0x000000630400720c */ /* 0x000fc40003fa6270 */
        /* <DEDUP_REMOVED lines=19> */
[----:B------:R-:W-:Y:S02]  /*2e70*/  FSEL R110, R18, -INF , !P5 ;  /* 0xff800000126e7808 */ /* 0x000fe40006800000 */
[----:B------:R-:W-:Y:S02]  /*2e80*/  FSEL R34, R17, -INF , !P2 ;  /* 0xff80000011227808 */ /* 0x000fe40005000000 */
[C---:B------:R-:W-:Y:S02]  /*2e90*/  ISETP.GE.AND P1, PT, R44.reuse, R99, PT ;  /* 0x000000632c00720c */ /* 0x040fe40003f26270 */
[CC--:B------:R-:W-:Y:S01]  /*2ea0*/  ISETP.GE.AND P3, PT, R44.reuse, R98.reuse, PT ;  /* 0x000000622c00720c */ /* 0x0c0fe20003f66270 */
[----:B------:R-:W-:Y:S01]  /*2eb0*/  VIADD R44, R44, 0x39 ;  /* 0x000000392c2c7836 */ /* 0x000fe20000000000 */
        /* <DEDUP_REMOVED lines=8> */
[----:B------:R-:W-:Y:S02]  /*2f40*/  FSEL R26, R67, -INF , !P2 ;  /* 0xff800000431a7808 */ /* 0x000fe40005000000 */
[CC--:B------:R-:W-:Y:S02]  /*2f50*/  ISETP.GE.AND P4, PT, R15.reuse, R99.reuse, PT ;  /* 0x000000630f00720c */ /* 0x0c0fe40003f86270 */
[----:B------:R-:W-:Y:S02]  /*2f60*/  ISETP.GE.AND P1, PT, R15, R98, PT ;  /* 0x000000620f00720c */ /* 0x000fe40003f26270 */
[----:B-1----:R-:W-:Y:S02]  /*2f70*/  @!P0 LEA R138, P2, R82, R96, 0x1 ;  /* 0x00000060528a8211 */ /* 0x002fe400078408ff */
[C---:B------:R-:W-:Y:S02]  /*2f80*/  ISETP.GE.AND P5, PT, R44.reuse, R99, PT ;  /* 0x000000632c00720c */ /* 0x040fe40003fa6270 */
[----:B------:R-:W-:-:S02]  /*2f90*/  ISETP.GE.AND P3, PT, R44, R98, PT ;  /* 0x000000622c00720c */ /* 0x000fc40003f66270 */
[----:B------:R-:W-:Y:S02]  /*2fa0*/  @!P0 LEA.HI.X R139, R82, R97, R100, 0x1, P2 ;  /* 0x00000061528b8211 */ /* 0x000fe400010f0c64 */
        /* <DEDUP_REMOVED lines=65> */
.L_x_5582:
[----:B------:R-:W-:-:S04]  /*33c0*/  LEA R101, -R90, RZ, 0x6 ;  /* 0x000000ff5a657211 */ /* 0x000fc800078e31ff */
[----:B------:R-:W-:-:S07]  /*33d0*/  SHF.R.S32.HI R15, RZ, 0x1f, R101 ;  /* 0x0000001fff0f7819 */ /* 0x000fce0000011465 */
.L_x_5583:
        /* <DEDUP_REMOVED lines=19> */
.L_x_5581:
        /* <DEDUP_REMOVED lines=76> */
[----:B------:R-:W3:Y:S01]  /*39d0*/  LDSM.16.MT88.4 R12, [R114+0x7400] ;  /* 0x00740000720c783b */ /* 0x000ee20000004200 */
        /* <DEDUP_REMOVED lines=11> */
[----:B------:R-:W-:Y:S01]  /*3a90*/  FADD.FTZ R135, R135, R102 ;  /* 0x0000006687877221 */ /* 0x000fe20000010000 */
[--C-:B------:R-:W-:Y:S01]  /*3aa0*/  FFMA.FTZ R105, R105, UR5, -R132.reuse ;  /* 0x0000000569697c23 */ /* 0x100fe20008010884 */
[----:B------:R-:W-:-:S04]  /*3ab0*/  FFMA.FTZ R109, R109, UR5, -R132 ;  /* 0x000000056d6d7c23 */ /* 0x000fc80008010884 */
[----:B------:R-:W-:Y:S08]  /*3ac0*/  MUFU.EX2 R35, R35 ;  /* 0x0000002300237308 */ /* 0x000ff00000000800 */
[----:B------:R-:W1:Y:S01]  /*3ad0*/  MUFU.EX2 R134, R134 ;  /* 0x0000008600867308 */ /* 0x000e620000000800 */
[----:B----4-:R-:W-:-:S07]  /*3ae0*/  F2FP.F16.F32.PACK_AB R82, R111, R112 ;  /* 0x000000706f52723e */ /* 0x010fce00000000ff */
[----:B------:R-:W-:Y:S08]  /*3af0*/  MUFU.EX2 R133, R133 ;  /* 0x0000008500857308 */ /* 0x000ff00000000800 */
[----:B------:R-:W4:Y:S01]  /*3b00*/  MUFU.EX2 R32, R32 ;  /* 0x0000002000207308 */ /* 0x000f220000000800 */
[----:B-1----:R-:W-:Y:S01]  /*3b10*/  F2FP.F16.F32.PACK_AB R81, R134, R35 ;  /* 0x000000238651723e */ /* 0x002fe200000000ff */
[----:B------:R-:W-:Y:S01]  /*3b20*/  FADD.FTZ R134, R35, R134 ;  /* 0x0000008623867221 */ /* 0x000fe20000010000 */
[----:B------:R-:W-:-:S05]  /*3b30*/  FFMA.FTZ R35, R106, UR5, -R29 ;  /* 0x000000056a237c23 */ /* 0x000fca000801081d */
[----:B------:R-:W-:Y:S08]  /*3b40*/  MUFU.EX2 R31, R31 ;  /* 0x0000001f001f7308 */ /* 0x000ff00000000800 */
[----:B------:R-:W1:Y:S01]  /*3b50*/  MUFU.EX2 R22, R22 ;  /* 0x0000001600167308 */ /* 0x000e620000000800 */
[----:B----4-:R-:W-:Y:S01]  /*3b60*/  F2FP.F16.F32.PACK_AB R83, R32, R133 ;  /* 0x000000852053723e */ /* 0x010fe200000000ff */
[----:B------:R-:W-:-:S04]  /*3b70*/  FADD.FTZ R133, R133, R134 ;  /* 0x0000008685857221 */ /* 0x000fc80000010000 */
[----:B------:R-:W-:Y:S02]  /*3b80*/  FADD.FTZ R133, R32, R133 ;  /* 0x0000008520857221 */ /* 0x000fe40000010000 */
[C---:B------:R-:W-:Y:S01]  /*3b90*/  HMMA.16816.F32 R36, R80.reuse, R40, RZ ;  /* 0x000000285024723c */ /* 0x040fe200000018ff */
[----:B------:R-:W-:Y:S05]  /*3ba0*/  MUFU.EX2 R21, R21 ;  /* 0x0000001500157308 */ /* 0x000fea0000000800 */
[----:B------:R-:W-:Y:S03]  /*3bb0*/  HMMA.16816.F32 R40, R80, R42, RZ ;  /* 0x0000002a5028723c */ /* 0x000fe600000018ff */
[----:B------:R-:W4:Y:S01]  /*3bc0*/  MUFU.EX2 R20, R20 ;  /* 0x0000001400147308 */ /* 0x000f220000000800 */
[----:B-1----:R-:W-:-:S02]  /*3bd0*/  F2FP.F16.F32.PACK_AB R4, R22, R31 ;  /* 0x0000001f1604723e */ /* 0x002fc400000000ff */
[C---:B------:R-:W-:Y:S05]  /*3be0*/  HMMA.16816.F32 R60, R80.reuse, R64, RZ ;  /* 0x00000040503c723c */ /* 0x040fea00000018ff */
[----:B------:R-:W-:Y:S01]  /*3bf0*/  MUFU.EX2 R30, R30 ;  /* 0x0000001e001e7308 */ /* 0x000fe20000000800 */
[C---:B------:R-:W-:Y:S06]  /*3c00*/  HMMA.16816.F32 R64, R80.reuse, R66, RZ ;  /* 0x000000425040723c */ /* 0x040fec00000018ff */
[----:B--2---:R-:W-:Y:S01]  /*3c10*/  HMMA.16816.F32 R68, R80, R72, RZ ;  /* 0x000000485044723c */ /* 0x004fe200000018ff */
[----:B------:R-:W1:Y:S01]  /*3c20*/  MUFU.EX2 R23, R23 ;  /* 0x0000001700177308 */ /* 0x000e620000000800 */
[----:B----4-:R-:W-:-:S04]  /*3c30*/  F2FP.F16.F32.PACK_AB R6, R20, R21 ;  /* 0x000000151406723e */ /* 0x010fc800000000ff */
[C---:B------:R-:W-:Y:S03]  /*3c40*/  HMMA.16816.F32 R72, R80.reuse, R74, RZ ;  /* 0x0000004a5048723c */ /* 0x040fe600000018ff */
        /* <DEDUP_REMOVED lines=19> */
[C---:B------:R-:W-:Y:S06]  /*3d80*/  HMMA.16816.F32 R44, R4.reuse, R16, R44 ;  /* 0x00000010042c723c */ /* 0x040fec000000182c */
[C---:B------:R-:W-:Y:S01]  /*3d90*/  HMMA.16816.F32 R48, R4.reuse, R18, R48 ;  /* 0x000000120430723c */ /* 0x040fe20000001830 */
[----:B------:R-:W-:Y:S01]  /*3da0*/  MUFU.EX2 R35, R35 ;  /* 0x0000002300237308 */ /* 0x000fe20000000800 */
[----:B------:R-:W-:Y:S04]  /*3db0*/  LDSM.16.MT88.4 R16, [R114+0x6c00] ;  /* 0x006c00007210783b */ /* 0x000fe80000004200 */
[C---:B---3--:R-:W-:Y:S03]  /*3dc0*/  HMMA.16816.F32 R52, R4.reuse, R12, R52 ;  /* 0x0000000c0434723c */ /* 0x048fe60000001834 */
        /* <DEDUP_REMOVED lines=157> */
.L_x_5585:
[----:B------:R-:W-:-:S04]  /*47a0*/  LEA R4, -R88, RZ, 0x6 ;  /* 0x000000ff58047211 */ /* 0x000fc800078e31ff */
[----:B------:R-:W-:-:S07]  /*47b0*/  SHF.R.S32.HI R5, RZ, 0x1f, R4 ;  /* 0x0000001fff057819 */ /* 0x000fce0000011404 */
.L_x_5586:
[----:B------:R-:W-:Y:S02]  /*47c0*/  LEA R7, P2, R88, R4, 0x5 ;  /* 0x0000000458077211 */ /* 0x000fe400078428ff */
[----:B------:R-:W-:Y:S02]  /*47d0*/  LEA R3, P0, R92, UR8, 0x1 ;  /* 0x000000085c037c11 */ /* 0x000fe4000f8008ff */
[-C--:B------:R-:W-:Y:S02]  /*47e0*/  IADD3 R6, P3, R4, R92.reuse, RZ ;  /* 0x0000005c04067210 */ /* 0x080fe40007f7e0ff */
[----:B------:R-:W-:Y:S02]  /*47f0*/  IADD3 R7, P1, R7, R92, RZ ;  /* 0x0000005c07077210 */ /* 0x000fe40007f3e0ff */
[----:B------:R-:W-:Y:S02]  /*4800*/  LEA.HI.X R9, R88, R5, R89, 0x5, P2 ;  /* 0x0000000558097211 */ /* 0x000fe400010f2c59 */
[----:B------:R-:W-:-:S02]  /*4810*/  LEA.HI.X R92, R92, UR9, R84, 0x1, P0 ;  /* 0x000000095c5c7c11 */ /* 0x000fc400080f0c54 */
[----:B------:R-:W-:Y:S01]  /*4820*/  LEA R130, P0, R4, R3, 0x1 ;  /* 0x0000000304827211 */ /* 0x000fe200078008ff */
[--C-:B------:R-:W-:Y:S01]  /*4830*/  IMAD.X R3, R5, 0x1, R84.reuse, P3 ;  /* 0x0000000105037824 */ /* 0x100fe200018e0654 */
[----:B------:R-:W-:Y:S01]  /*4840*/  LEA R10, P3, R6, UR8, 0x1 ;  /* 0x00000008060a7c11 */ /* 0x000fe2000f8608ff */
[----:B------:R-:W-:Y:S01]  /*4850*/  IMAD.X R84, R9, 0x1, R84, P1 ;  /* 0x0000000109547824 */ /* 0x000fe200008e0654 */
[----:B------:R-:W-:Y:S02]  /*4860*/  LEA.HI.X R131, R4, R92, R5, 0x1, P0 ;  /* 0x0000005c04837211 */ /* 0x000fe400000f0c05 */
[----:B------:R-:W-:Y:S02]  /*4870*/  LEA R12, P1, R88, R130, 0x6 ;  /* 0x00000082580c7211 */ /* 0x000fe400078230ff */
[----:B------:R-:W-:Y:S01]  /*4880*/  LEA R14, P0, R7, UR8, 0x1 ;  /* 0x00000008070e7c11 */ /* 0x000fe2000f8008ff */
[----:B------:R-:W-:Y:S01]  /*4890*/  @!PT LDS RZ, [RZ] ;  /* 0x00000000fffff984 */ /* 0x000fe20000000800 */
[----:B------:R-:W-:Y:S01]  /*48a0*/  @!PT LDS RZ, [RZ] ;  /* 0x00000000fffff984 */ /* 0x000fe20000000800 */
[----:B------:R-:W-:Y:S01]  /*48b0*/  @!PT LDS RZ, [RZ] ;  /* 0x00000000fffff984 */ /* 0x000fe20000000800 */
[----:B------:R-:W-:Y:S01]  /*48c0*/  LDGSTS.E.BYPASS.LTC128B.128 [R121+0x6000], desc[UR10][R130.64] ;  /* 0x0600000082797fae */ /* 0x000fe2000b901d4a */
[----:B------:R-:W-:Y:S01]  /*48d0*/  LEA.HI.X R11, R6, UR9, R3, 0x1, P3 ;  /* 0x00000009060b7c11 */ /* 0x000fe200098f0c03 */
[----:B------:R-:W-:Y:S01]  /*48e0*/  IMAD.MOV.U32 R3, RZ, RZ, 0x20 ;  /* 0x00000020ff037424 */ /* 0x000fe200078e00ff */
[----:B------:R-:W-:-:S02]  /*48f0*/  LEA.HI.X R13, R88, R131, R89, 0x6, P1 ;  /* 0x00000083580d7211 */ /* 0x000fc400008f3459 */
[----:B------:R-:W-:Y:S01]  /*4900*/  LEA.HI.X R15, R7, UR9, R84, 0x1, P0 ;  /* 0x00000009070f7c11 */ /* 0x000fe200080f0c54 */
[----:B------:R-:W-:Y:S01]  /*4910*/  LDGSTS.E.BYPASS.LTC128B.128 [R121+0x7000], desc[UR10][R10.64+0x40] ;  /* 0x070000400a797fae */ /* 0x000fe2000b901d4a */
[----:B------:R-:W-:-:S03]  /*4920*/  LOP3.LUT P0, RZ, R124, 0x2, RZ, 0xc0, !PT ;  /* 0x000000027cff7812 */ /* 0x000fc6000780c0ff */
[----:B------:R1:W-:Y:S01]  /*4930*/  LDGSTS.E.BYPASS.LTC128B.128 [R121+0x8000], desc[UR10][R10.64+0x80] ;  /* 0x080000800a797fae */ /* 0x0003e2000b901d4a */
[----:B------:R-:W-:-:S03]  /*4940*/  SEL R3, R3, 0xffffffe0, !P0 ;  /* 0xffffffe003037807 */ /* 0x000fc60004000000 */
[----:B------:R-:W-:Y:S02]  /*4950*/  LDGSTS.E.BYPASS.LTC128B.128 [R121+0x6800], desc[UR10][R12.64] ;  /* 0x068000000c797fae */ /* 0x000fe4000b901d4a */
[----:B------:R-:W-:Y:S02]  /*4960*/  IMAD.IADD R3, R116, 0x1, R3 ;  /* 0x0000000174037824 */ /* 0x000fe400078e0203 */
[----:B------:R-:W-:Y:S04]  /*4970*/  LDGSTS.E.BYPASS.LTC128B.128 [R121+0x7800], desc[UR10][R14.64+0x40] ;  /* 0x078000400e797fae */ /* 0x000fe8000b901d4a */
[----:B------:R2:W-:Y:S04]  /*4980*/  LDGSTS.E.BYPASS.LTC128B.128 [R121+0x8800], desc[UR10][R14.64+0x80] ;  /* 0x088000800e797fae */ /* 0x0005e8000b901d4a */
[----:B------:R-:W-:Y:S04]  /*4990*/  LDSM.16.M88.4 R4, [R117] ;  /* 0x000000007504783b */ /* 0x000fe80000000200 */
[----:B------:R-:W3:Y:S04]  /*49a0*/  LDSM.16.M88.4 R28, [R116+0x3000] ;  /* 0x00300000741c783b */ /* 0x000ee80000000200 */
[----:B------:R-:W4:Y:S04]  /*49b0*/  LDSM.16.M88.4 R20, [R116+0x3400] ;  /* 0x003400007414783b */ /* 0x000f280000000200 */
[----:B------:R-:W-:Y:S04]  /*49c0*/  LDSM.16.M88.4 R84, [R115] ;  /* 0x000000007354783b */ /* 0x000fe80000000200 */
[----:B-1----:R-:W1:Y:S04]  /*49d0*/  LDSM.16.M88.4 R8, [R3+0x3000] ;  /* 0x003000000308783b */ /* 0x002e680000000200 */
[----:B------:R-:W5:Y:S04]  /*49e0*/  LDSM.16.M88.4 R16, [R3+0x3400] ;  /* 0x003400000310783b */ /* 0x000f680000000200 */
[----:B--2---:R-:W2:Y:S04]  /*49f0*/  LDSM.16.M88.4 R12, [R116+0x3800] ;  /* 0x00380000740c783b */ /* 0x004ea80000000200 */
[----:B------:R-:W-:Y:S04]  /*4a00*/  LDSM.16.M88.4 R92, [R116+0x3c00] ;  /* 0x003c0000745c783b */ /* 0x000fe80000000200 */
        /* <DEDUP_REMOVED lines=10> */
[C---:B--2---:R-:W-:Y:S06]  /*4ab0*/  HMMA.16816.F32 R16, R4.reuse, R12, RZ ;  /* 0x0000000c0410723c */ /* 0x044fec00000018ff */
[----:B------:R-:W-:-:S15]  /*4ac0*/  HMMA.16816.F32 R12, R4, R14, RZ ;  /* 0x0000000e040c723c */ /* 0x000fde00000018ff */
[----:B------:R-:W-:-:S03]  /*4ad0*/  NOP ;  /* 0x0000000000007918 */ /* 0x000fc60000000000 */
[C---:B-1----:R-:W-:Y:S06]  /*4ae0*/  HMMA.16816.F32 R16, R84.reuse, R8, R16 ;  /* 0x000000085410723c */ /* 0x042fec0000001810 */
[----:B------:R-:W-:Y:S06]  /*4af0*/  HMMA.16816.F32 R12, R84, R10, R12 ;  /* 0x0000000a540c723c */ /* 0x000fec000000180c */
[C---:B------:R-:W-:Y:S06]  /*4b00*/  HMMA.16816.F32 R8, R4.reuse, R92, RZ ;  /* 0x0000005c0408723c */ /* 0x040fec00000018ff */
        /* <DEDUP_REMOVED lines=56> */
[C---:B-1----:R-:W-:Y:S01]  /*4e90*/  HMMA.16816.F32 R8, R92.reuse, R84, R8 ;  /* 0x000000545c08723c */ /* 0x042fe20000001808 */
[----:B------:R-:W1:Y:S05]  /*4ea0*/  S2R R85, SR_TID.X ;  /* 0x0000000000557919 */ /* 0x000e6a0000002100 */
[----:B------:R-:W-:Y:S01]  /*4eb0*/  HMMA.16816.F32 R4, R92, R86, R4 ;  /* 0x000000565c04723c */ /* 0x000fe20000001804 */
[----:B-1----:R-:W-:-:S05]  /*4ec0*/  IMAD.SHL.U32 R85, R85, 0x2, RZ ;  /* 0x0000000255557824 */ /* 0x002fca00078e00ff */
[----:B------:R-:W-:-:S05]  /*4ed0*/  LOP3.LUT R85, R85, 0x6, RZ, 0xc0, !PT ;  /* 0x0000000655557812 */ /* 0x000fca00078ec0ff */
[----:B------:R-:W-:-:S04]  /*4ee0*/  IMAD R84, R120, 0x40, R85 ;  /* 0x0000004078547824 */ /* 0x000fc800078e0255 */
[C---:B------:R-:W-:Y:S02]  /*4ef0*/  VIADD R85, R84.reuse, 0x1 ;  /* 0x0000000154557836 */ /* 0x040fe40000000000 */
[C---:B------:R-:W-:Y:S01]  /*4f00*/  VIADD R3, R84.reuse, 0x9 ;  /* 0x0000000954037836 */ /* 0x040fe20000000000 */
[----:B------:R-:W-:Y:S02]  /*4f10*/  BAR.SYNC.DEFER_BLOCKING 0x0 ;  /* 0x0000000000007b1d */ /* 0x000fe40000010000 */
[CC--:B------:R-:W-:Y:S02]  /*4f20*/  ISETP.GE.AND P1, PT, R85.reuse, R99.reuse, PT ;  /* 0x000000635500720c */ /* 0x0c0fe40003f26270 */
[-C--:B------:R-:W-:Y:S01]  /*4f30*/  ISETP.GE.AND P5, PT, R85, R98.reuse, PT ;  /* 0x000000625500720c */ /* 0x080fe20003fa6270 */
[C---:B------:R-:W-:Y:S01]  /*4f40*/  VIADD R85, R84.reuse, 0x8 ;  /* 0x0000000854557836 */ /* 0x040fe20000000000 */
[CC--:B------:R-:W-:Y:S02]  /*4f50*/  ISETP.GE.AND P4, PT, R3.reuse, R99.reuse, PT ;  /* 0x000000630300720c */ /* 0x0c0fe40003f86270 */
[----:B------:R-:W-:Y:S01]  /*4f60*/  ISETP.GE.AND P0, PT, R3, R98, PT ;  /* 0x000000620300720c */ /* 0x000fe20003f06270 */
[----:B------:R-:W-:Y:S01]  /*4f70*/  VIADD R3, R84, 0x10 ;  /* 0x0000001054037836 */ /* 0x000fe20000000000 */
        /* <DEDUP_REMOVED lines=60> */
[----:B------:R-:W-:Y:S02]  /*5340*/  FSEL R94, R11, -INF , !P0 ;  /* 0xff8000000b5e7808 */ /* 0x000fe40004000000 */
[C---:B------:R-:W-:Y:S02]  /*5350*/  ISETP.GE.AND P4, PT, R3.reuse, R99, PT ;  /* 0x000000630300720c */ /* 0x040fe40003f86270 */
[----:B------:R-:W-:Y:S02]  /*5360*/  ISETP.GE.AND P0, PT, R3, R98, PT ;  /* 0x000000620300720c */ /* 0x000fe40003f06270 */
[----:B------:R-:W-:Y:S02]  /*5370*/  FSEL R3, R32, -INF , !P3 ;  /* 0xff80000020037808 */ /* 0x000fe40005800000 */
[----:B------:R-:W-:Y:S02]  /*5380*/  ISETP.GT.AND P3, PT, R120, R119, PT ;  /* 0x000000777800720c */ /* 0x000fe40003f64270 */
[----:B------:R-:W-:-:S02]  /*5390*/  FSEL R92, R10, -INF , !P2 ;  /* 0xff8000000a5c7808 */ /* 0x000fc40005000000 */
        /* <DEDUP_REMOVED lines=9> */
[----:B------:R-:W-:Y:S02]  /*5430*/  MOV R8, RZ ;  /* 0x000000ff00087202 */ /* 0x000fe40000000f00 */
        /* <DEDUP_REMOVED lines=9> */
[C---:B------:R-:W-:Y:S02]  /*54d0*/  IADD3 R14, R6.reuse, -0x40, RZ ;  /* 0xffffffc0060e7810 */ /* 0x040fe40007ffe0ff */
[----:B------:R-:W-:Y:S02]  /*54e0*/  IABS R10, R6 ;  /* 0x00000006000a7213 */ /* 0x000fe40000000000 */
[----:B------:R-:W-:Y:S02]  /*54f0*/  IABS R8, R14 ;  /* 0x0000000e00087213 */ /* 0x000fe40000000000 */
[-C--:B------:R-:W-:Y:S01]  /*5500*/  LOP3.LUT R6, R6, R5.reuse, RZ, 0x3c, !PT ;  /* 0x0000000506067212 */ /* 0x080fe200078e3cff */
[C---:B------:R-:W-:Y:S01]  /*5510*/  IMAD.HI.U32 R13, R11.reuse, R10, RZ ;  /* 0x0000000a0b0d7227 */ /* 0x040fe200078e00ff */
[----:B------:R-:W-:Y:S02]  /*5520*/  LOP3.LUT R14, R14, R5, RZ, 0x3c, !PT ;  /* 0x000000050e0e7212 */ /* 0x000fe400078e3cff */
[----:B------:R-:W-:Y:S01]  /*5530*/  ISETP.GE.AND P2, PT, R6, RZ, PT ;  /* 0x000000ff0600720c */ /* 0x000fe20003f46270 */
        /* <DEDUP_REMOVED lines=26> */
[----:B------:R-:W-:-:S04]  /*56e0*/  IMAD.IADD R8, R7, 0x1, -R4 ;  /* 0x0000000107087824 */ /* 0x000fc800078e0a04 */
[----:B------:R-:W-:Y:S02]  /*56f0*/  IMAD R8, R8, R5, -0x40 ;  /* 0xffffffc008087424 */ /* 0x000fe400078e0205 */
[----:B------:R-:W3:Y:S03]  /*5700*/  LDC.64 R4, c[0x0][0x230] ;  /* 0x00008c00ff047b82 */ /* 0x000ee60000000a00 */
[----:B------:R-:W-:Y:S01]  /*5710*/  SHF.R.S32.HI R7, RZ, 0x1f, R8 ;  /* 0x0000001fff077819 */ /* 0x000fe20000011408 */
[----:B-1----:R-:W-:Y:S01]  /*5720*/  IMAD.WIDE.U32 R10, R8, R90, RZ ;  /* 0x0000005a080a7225 */ /* 0x002fe200078e00ff */
[----:B--2---:R-:W-:-:S03]  /*5730*/  IADD3 R9, -R6, R9, RZ ;  /* 0x0000000906097210 */ /* 0x004fc60007ffe1ff */
[----:B------:R-:W-:Y:S01]  /*5740*/  IMAD R6, R7, R90, RZ ;  /* 0x0000005a07067224 */ /* 0x000fe200078e02ff */
[----:B------:R-:W-:-:S03]  /*5750*/  SHF.R.S32.HI R7, RZ, 0x1f, R9 ;  /* 0x0000001fff077819 */ /* 0x000fc60000011409 */
[----:B------:R-:W-:Y:S02]  /*5760*/  IMAD R6, R8, R91, R6 ;  /* 0x0000005b08067224 */ /* 0x000fe400078e0206 */
[-C--:B---3--:R-:W-:Y:S02]  /*5770*/  IMAD R8, R7, R4.reuse, RZ ;  /* 0x0000000407087224 */ /* 0x088fe400078e02ff */
[----:B------:R-:W-:Y:S02]  /*5780*/  IMAD.IADD R11, R11, 0x1, R6 ;  /* 0x000000010b0b7824 */ /* 0x000fe400078e0206 */
[C---:B------:R-:W-:Y:S02]  /*5790*/  IMAD R5, R9.reuse, R5, R8 ;  /* 0x0000000509057224 */ /* 0x040fe400078e0208 */
[----:B------:R-:W-:-:S04]  /*57a0*/  IMAD.WIDE.U32 R10, R9, R4, R10 ;  /* 0x00000004090a7225 */ /* 0x000fc800078e000a */
[----:B------:R-:W-:Y:S01]  /*57b0*/  IMAD.MOV.U32 R4, RZ, RZ, R10 ;  /* 0x000000ffff047224 */ /* 0x000fe200078e000a */
[----:B------:R-:W-:Y:S01]  /*57c0*/  IADD3 R5, R11, R5, RZ ;  /* 0x000000050b057210 */ /* 0x000fe20007ffe0ff */
[----:B------:R-:W-:Y:S06]  /*57d0*/  BRA `(.L_x_5589) ;  /* 0x0000000000087947 */ /* 0x000fec0003800000 */
.L_x_5588:
[----:B------:R-:W-:-:S04]  /*57e0*/  LEA R4, -R90, RZ, 0x6 ;  /* 0x000000ff5a047211 */ /* 0x000fc800078e31ff */
[----:B------:R-:W-:-:S07]  /*57f0*/  SHF.R.S32.HI R5, RZ, 0x1f, R4 ;  /* 0x0000001fff057819 */ /* 0x000fce0000011404 */
.L_x_5589:
        /* <DEDUP_REMOVED lines=20> */
.L_x_5587:
        /* <DEDUP_REMOVED lines=39> */
[----:B------:R-:W3:Y:S04]  /*5bb0*/  SHFL.BFLY PT, R4, R5, 0x1, 0x1f ;  /* 0x0c201f0005047f89 */ /* 0x000ee800000e0000 */
[----:B------:R-:W4:Y:S01]  /*5bc0*/  LDSM.16.MT88.4 R8, [R114+0x6000] ;  /* 0x006000007208783b */ /* 0x000f220000004200 */
[----:B--2---:R-:W-:-:S04]  /*5bd0*/  FMNMX.FTZ R91, R6, R91, !PT ;  /* 0x0000005b065b7209 */ /* 0x004fc80007810000 */
[C---:B------:R-:W-:Y:S01]  /*5be0*/  FSETP.NEU.FTZ.AND P1, PT, R91.reuse, -INF , PT ;  /* 0xff8000005b00780b */ /* 0x040fe20003f3d000 */
[----:B------:R-:W-:-:S03]  /*5bf0*/  FMUL.FTZ R148, R91, UR5 ;  /* 0x000000055b947c20 */ /* 0x000fc60008410000 */
[----:B------:R-:W-:Y:S02]  /*5c00*/  FSEL R147, R91, RZ, P1 ;  /* 0x000000ff5b937208 */ /* 0x000fe40000800000 */
[----:B------:R-:W-:-:S03]  /*5c10*/  FSEL R148, R148, RZ, P1 ;  /* 0x000000ff94947208 */ /* 0x000fc60000800000 */
[----:B------:R-:W-:Y:S02]  /*5c20*/  FADD.FTZ R147, R2, -R147 ;  /* 0x8000009302937221 */ /* 0x000fe40000010000 */
[--C-:B------:R-:W-:Y:S01]  /*5c30*/  FFMA.FTZ R146, R3, UR5, -R148.reuse ;  /* 0x0000000503927c23 */ /* 0x100fe20008010894 */
[----:B---3--:R-:W-:Y:S01]  /*5c40*/  FMNMX.FTZ R3, R5, R4, !PT ;  /* 0x0000000405037209 */ /* 0x008fe20007810000 */
[--C-:B------:R-:W-:Y:S01]  /*5c50*/  FFMA.FTZ R98, R85, UR5, -R148.reuse ;  /* 0x0000000555627c23 */ /* 0x100fe20008010894 */
[--C-:B------:R-:W-:Y:S01]  /*5c60*/  FFMA.FTZ R101, R33, UR5, -R148.reuse ;  /* 0x0000000521657c23 */ /* 0x100fe20008010894 */
[--C-:B-1----:R-:W-:Y:S01]  /*5c70*/  FFMA.FTZ R96, R29, UR5, -R148.reuse ;  /* 0x000000051d607c23 */ /* 0x102fe20008010894 */
        /* <DEDUP_REMOVED lines=42> */
[----:B------:R-:W1:Y:S01]  /*5f20*/  MUFU.EX2 R95, R95 ;  /* 0x0000005f005f7308 */ /* 0x000e620000000800 */
[----:B---3--:R-:W-:-:S07]  /*5f30*/  F2FP.F16.F32.PACK_AB R86, R96, R101 ;  /* 0x000000656056723e */ /* 0x008fce00000000ff */
[----:B------:R-:W-:Y:S08]  /*5f40*/  MUFU.EX2 R103, R103 ;  /* 0x0000006700677308 */ /* 0x000ff00000000800 */
[----:B------:R-:W3:Y:S01]  /*5f50*/  MUFU.EX2 R147, R147 ;  /* 0x0000009300937308 */ /* 0x000ee20000000800 */
[----:B-1----:R-:W-:-:S07]  /*5f60*/  F2FP.F16.F32.PACK_AB R85, R95, R97 ;  /* 0x000000615f55723e */ /* 0x002fce00000000ff */
[----:B------:R-:W1:Y:S08]  /*5f70*/  MUFU.EX2 R2, R2 ;  /* 0x0000000200027308 */ /* 0x000e700000000800 */
[----:B------:R-:W5:Y:S01]  /*5f80*/  MUFU.EX2 R0, R0 ;  /* 0x0000000000007308 */ /* 0x000f620000000800 */
        /* <DEDUP_REMOVED lines=35> */
[C---:B----4-:R-:W-:Y:S01]  /*61c0*/  HMMA.16816.F32 R4, R84.reuse, R8, R4 ;  /* 0x000000085404723c */ /* 0x050fe20000001804 */
[-C--:B------:R-:W-:Y:S01]  /*61d0*/  FMUL.FTZ R64, R64, R147.reuse ;  /* 0x0000009340407220 */ /* 0x080fe20000410000 */
[-C--:B------:R-:W-:Y:S01]  /*61e0*/  FMUL.FTZ R65, R65, R147.reuse ;  /* 0x0000009341417220 */ /* 0x080fe20000410000 */
[-C--:B------:R-:W-:Y:S01]  /*61f0*/  FMUL.FTZ R66, R66, R2.reuse ;  /* 0x0000000242427220 */ /* 0x080fe20000410000 */
[-C--:B------:R-:W-:Y:S01]  /*6200*/  FMUL.FTZ R67, R67, R2.reuse ;  /* 0x0000000243437220 */ /* 0x080fe20000410000 */
[----:B------:R-:W-:Y:S01]  /*6210*/  FMUL.FTZ R36, R68, R147 ;  /* 0x0000009344247220 */ /* 0x000fe20000410000 */
[C---:B------:R-:W-:Y:S01]  /*6220*/  HMMA.16816.F32 R8, R84.reuse, R10, R40 ;  /* 0x0000000a5408723c */ /* 0x040fe20000001828 */
[----:B------:R-:W3:Y:S01]  /*6230*/  MUFU.EX2 R140, R140 ;  /* 0x0000008c008c7308 */ /* 0x000ee20000000800 */
[----:B-1----:R-:W-:Y:S01]  /*6240*/  F2FP.F16.F32.PACK_AB R52, R144, R145 ;  /* 0x000000919034723e */ /* 0x002fe200000000ff */
[----:B------:R-:W1:Y:S01]  /*6250*/  LDSM.16.MT88.4 R40, [R114+0x8000] ;  /* 0x008000007228783b */ /* 0x000e620000004200 */
        /* <DEDUP_REMOVED lines=8> */
[C---:B------:R-:W-:Y:S01]  /*62e0*/  HMMA.16816.F32 R16, R84.reuse, R18, R48 ;  /* 0x000000125410723c */ /* 0x040fe20000001830 */
[-C--:B------:R-:W-:Y:S01]  /*62f0*/  FMUL.FTZ R75, R75, R2.reuse ;  /* 0x000000024b4b7220 */ /* 0x080fe20000410000 */
[----:B------:R-:W4:Y:S01]  /*6300*/  LDSM.16.MT88.4 R48, [R113+0x8000] ;  /* 0x008000007130783b */ /* 0x000f220000004200 */
[-C--:B------:R-:W-:Y:S01]  /*6310*/  FMUL.FTZ R44, R76, R147.reuse ;  /* 0x000000934c2c7220 */ /* 0x080fe20000410000 */
[----:B------:R-:W-:Y:S01]  /*6320*/  FMUL.FTZ R45, R77, R147 ;  /* 0x000000934d2d7220 */ /* 0x000fe20000410000 */
[----:B------:R-:W5:Y:S01]  /*6330*/  MUFU.EX2 R142, R142 ;  /* 0x0000008e008e7308 */ /* 0x000f620000000800 */
[----:B---3--:R-:W-:Y:S01]  /*6340*/  F2FP.F16.F32.PACK_AB R54, R140, R141 ;  /* 0x0000008d8c36723e */ /* 0x008fe200000000ff */
[C---:B--2---:R-:W-:Y:S01]  /*6350*/  HMMA.16816.F32 R28, R84.reuse, R32, R28 ;  /* 0x00000020541c723c */ /* 0x044fe2000000181c */
        /* <DEDUP_REMOVED lines=19> */
[----:B------:R-:W-:Y:S01]  /*6490*/  MOV R2, R91 ;  /* 0x0000005b00027202 */ /* 0x000fe20000000f00 */
[----:B-1----:R-:W-:Y:S01]  /*64a0*/  HMMA.16816.F32 R36, R84, R40, R36 ;  /* 0x000000285424723c */ /* 0x002fe20000001824 */
[----:B------:R-:W-:Y:S01]  /*64b0*/  FADD.FTZ R96, R96, R101 ;  /* 0x0000006560607221 */ /* 0x000fe20000010000 */
[----:B------:R-:W-:-:S03]  /*64c0*/  FADD.FTZ R0, R0, R103 ;  /* 0x0000006700007221 */ /* 0x000fc60000010000 */
[----:B------:R-:W-:Y:S01]  /*64d0*/  FADD.FTZ R145, R145, R96 ;  /* 0x0000006091917221 */ /* 0x000fe20000010000 */
[C---:B------:R-:W-:Y:S01]  /*64e0*/  HMMA.16816.F32 R40, R84.reuse, R42, R72 ;  /* 0x0000002a5428723c */ /* 0x040fe20000001848 */
[----:B--2---:R-:W-:Y:S01]  /*64f0*/  F2FP.F16.F32.PACK_AB R55, R100, R137 ;  /* 0x000000896437723e */ /* 0x004fe200000000ff */
[----:B------:R-:W-:Y:S01]  /*6500*/  LDSM.16.MT88.4 R72, [R114+0x8800] ;  /* 0x008800007248783b */ /* 0x000fe20000004200 */
[----:B------:R-:W-:Y:S01]  /*6510*/  MUFU.EX2 R150, R150 ;  /* 0x0000009600967308 */ /* 0x000fe20000000800 */
[----:B------:R-:W-:Y:S01]  /*6520*/  FADD.FTZ R143, R143, R0 ;  /* 0x000000008f8f7221 */ /* 0x000fe20000010000 */
[----:B------:R-:W-:Y:S01]  /*6530*/  FADD.FTZ R144, R144, R145 ;  /* 0x0000009190907221 */ /* 0x000fe20000010000 */
[----:B----4-:R-:W-:Y:S01]  /*6540*/  HMMA.16816.F32 R44, R84, R48, R44 ;  /* 0x00000030542c723c */ /* 0x010fe2000000182c */
[----:B------:R-:W-:Y:S01]  /*6550*/  MOV R0, R3 ;  /* 0x0000000300007202 */ /* 0x000fe20000000f00 */
[----:B------:R-:W-:Y:S01]  /*6560*/  FADD.FTZ R142, R142, R143 ;  /* 0x0000008f8e8e7221 */ /* 0x000fe20000010000 */
[----:B------:R-:W-:-:S02]  /*6570*/  FADD.FTZ R141, R141, R144 ;  /* 0x000000908d8d7221 */ /* 0x000fc40000010000 */
[----:B------:R-:W-:Y:S01]  /*6580*/  MUFU.EX2 R105, R105 ;  /* 0x0000006900697308 */ /* 0x000fe20000000800 */
[----:B------:R-:W-:Y:S01]  /*6590*/  HMMA.16816.F32 R4, R52, R56, R4 ;  /* 0x000000383404723c */ /* 0x000fe20000001804 */
[----:B------:R-:W-:-:S05]  /*65a0*/  FADD.FTZ R140, R140, R141 ;  /* 0x0000008d8c8c7221 */ /* 0x000fca0000010000 */
        /* <DEDUP_REMOVED lines=55> */
[----:B------:R-:W2:Y:S05]  /*6920*/  LDSM.16.MT88.4 R4, [R113+0x8c00] ;  /* 0x008c00007104783b */ /* 0x000eaa0000004200 */
[----:B------:R-:W-:Y:S01]  /*6930*/  HMMA.16816.F32 R40, R84, R42, R8 ;  /* 0x0000002a5428723c */ /* 0x000fe20000001808 */
[----:B------:R-:W5:Y:S05]  /*6940*/  LDSM.16.MT88.4 R8, [R114+0x8c00] ;  /* 0x008c00007208783b */ /* 0x000f6a0000004200 */
[C---:B---3--:R-:W-:Y:S06]  /*6950*/  HMMA.16816.F32 R20, R52.reuse, R60, R20 ;  /* 0x0000003c3414723c */ /* 0x048fec0000001814 */
[C---:B------:R-:W-:Y:S06]  /*6960*/  HMMA.16816.F32 R24, R52.reuse, R62, R24 ;  /* 0x0000003e3418723c */ /* 0x040fec0000001818 */
[C---:B-1----:R-:W-:Y:S06]  /*6970*/  HMMA.16816.F32 R28, R52.reuse, R56, R28 ;  /* 0x00000038341c723c */ /* 0x042fec000000181c */
[----:B------:R-:W-:Y:S01]  /*6980*/  HMMA.16816.F32 R32, R52, R58, R32 ;  /* 0x0000003a3420723c */ /* 0x000fe20000001820 */
[----:B------:R-:W1:Y:S05]  /*6990*/  LDSM.16.MT88.4 R56, [R114+0x7c00] ;  /* 0x007c00007238783b */ /* 0x000e6a0000004200 */
[C---:B----4-:R-:W-:Y:S06]  /*69a0*/  HMMA.16816.F32 R44, R84.reuse, R48, R12 ;  /* 0x00000030542c723c */ /* 0x050fec000000180c */
[C---:B--2---:R-:W-:Y:S06]  /*69b0*/  HMMA.16816.F32 R76, R84.reuse, R4, R76 ;  /* 0x00000004544c723c */ /* 0x044fec000000184c */
[----:B-----5:R-:W-:Y:S01]  /*69c0*/  HMMA.16816.F32 R68, R84, R8, R68 ;  /* 0x000000085444723c */ /* 0x020fe20000001844 */
        /* <DEDUP_REMOVED lines=10> */
[C---:B------:R-:W-:Y:S01]  /*6a70*/  HMMA.16816.F32 R64, R84.reuse, R66, R32 ;  /* 0x000000425440723c */ /* 0x040fe20000001820 */
[----:B------:R-:W-:Y:S02]  /*6a80*/  FADD.FTZ R151, R151, R132 ;  /* 0x0000008497977221 */ /* 0x000fe40000010000 */
[----:B------:R-:W-:Y:S02]  /*6a90*/  FADD.FTZ R109, R112, R107 ;  /* 0x0000006b706d7221 */ /* 0x000fe40000010000 */
[----:B------:R-:W-:Y:S01]  /*6aa0*/  FADD.FTZ R106, R106, R151 ;  /* 0x000000976a6a7221 */ /* 0x000fe20000010000 */
[----:B-1----:R-:W-:Y:S03]  /*6ab0*/  HMMA.16816.F32 R52, R84, R56, R20 ;  /* 0x000000385434723c */ /* 0x002fe60000001814 */
[----:B------:R-:W-:-:S03]  /*6ac0*/  FADD.FTZ R133, R133, R106 ;  /* 0x0000006a85857221 */ /* 0x000fc60000010000 */
[----:B------:R-:W-:Y:S01]  /*6ad0*/  HMMA.16816.F32 R56, R84, R58, R24 ;  /* 0x0000003a5438723c */ /* 0x000fe20000001818 */
[----:B------:R-:W-:-:S04]  /*6ae0*/  FADD.FTZ R92, R92, R133 ;  /* 0x000000855c5c7221 */ /* 0x000fc80000010000 */
[----:B------:R-:W-:Y:S01]  /*6af0*/  FADD.FTZ R135, R135, R92 ;  /* 0x0000005c87877221 */ /* 0x000fe20000010000 */
[----:B------:R-:W-:Y:S03]  /*6b00*/  HMMA.16816.F32 R72, R84, R10, R72 ;  /* 0x0000000a5448723c */ /* 0x000fe60000001848 */
[----:B------:R-:W-:-:S03]  /*6b10*/  FADD.FTZ R94, R94, R135 ;  /* 0x000000875e5e7221 */ /* 0x000fc60000010000 */
[----:B------:R-:W-:Y:S01]  /*6b20*/  HMMA.16816.F32 R80, R84, R6, R80 ;  /* 0x000000065450723c */ /* 0x000fe20000001850 */
[----:B------:R-:W-:-:S15]  /*6b30*/  FADD.FTZ R108, R93, R94 ;  /* 0x0000005e5d6c7221 */ /* 0x000fde0000010000 */
[----:B------:R-:W-:-:S08]  /*6b40*/  NOP ;  /* 0x0000000000007918 */ /* 0x000fd00000000000 */
.L_x_5584:
[----:B------:R-:W-:Y:S05]  /*6b50*/  @!P3 BRA `(.L_x_5590) ;  /* 0x000000200094b947 */ /* 0x000fea0003800000 */
[----:B------:R-:W-:Y:S01]  /*6b60*/  IMAD.MOV.U32 R5, RZ, RZ, 0x20 ;  /* 0x00000020ff057424 */ /* 0x000fe200078e00ff */
[----:B------:R-:W-:Y:S01]  /*6b70*/  LOP3.LUT P0, RZ, R124, 0x2, RZ, 0xc0, !PT ;  /* 0x000000027cff7812 */ /* 0x000fe2000780c0ff */
[C---:B------:R-:W-:Y:S01]  /*6b80*/  IMAD.U32 R135, R88.reuse, -0x40, RZ ;  /* 0xffffffc058877824 */ /* 0x040fe200078e00ff */
[----:B------:R-:W-:Y:S01]  /*6b90*/  SHF.L.U64.HI R89, R88, 0x5, R89 ;  /* 0x0000000558597819 */ /* 0x000fe20000010259 */
[----:B------:R-:W-:Y:S01]  /*6ba0*/  IMAD.U32 R133, R90, -0x40, RZ ;  /* 0xffffffc05a857824 */ /* 0x000fe200078e00ff */
[----:B------:R-:W-:Y:S01]  /*6bb0*/  SEL R5, R5, 0xffffffe0, !P0 ;  /* 0xffffffe005057807 */ /* 0x000fe20004000000 */
[----:B------:R-:W-:Y:S01]  /*6bc0*/  IMAD.SHL.U32 R88, R88, 0x20, RZ ;  /* 0x0000002058587824 */ /* 0x000fe200078e00ff */
[----:B------:R-:W-:Y:S01]  /*6bd0*/  SHF.R.S32.HI R134, RZ, 0x1f, R135 ;  /* 0x0000001fff867819 */ /* 0x000fe20000011487 */
[----:B------:R-:W-:Y:S01]  /*6be0*/  IMAD.MOV.U32 R3, RZ, RZ, R0 ;  /* 0x000000ffff037224 */ /* 0x000fe200078e0000 */
[----:B------:R-:W-:Y:S01]  /*6bf0*/  SHF.R.S32.HI R132, RZ, 0x1f, R133 ;  /* 0x0000001fff847819 */ /* 0x000fe20000011485 */
[----:B------:R-:W-:Y:S01]  /*6c00*/  IMAD.MOV.U32 R85, RZ, RZ, R2 ;  /* 0x000000ffff557224 */ /* 0x000fe200078e0002 */
[C---:B------:R-:W-:Y:S01]  /*6c10*/  SHF.L.U64.HI R136, R88.reuse, 0x1, R89 ;  /* 0x0000000158887819 */ /* 0x040fe20000010259 */
[----:B------:R-:W-:Y:S01]  /*6c20*/  IMAD.SHL.U32 R137, R88, 0x2, RZ ;  /* 0x0000000258897824 */ /* 0x000fe200078e00ff */
[----:B------:R-:W-:Y:S01]  /*6c30*/  IADD3 R112, R5, 0x3000, R116 ;  /* 0x0000300005707810 */ /* 0x000fe20007ffe074 */
[----:B------:R-:W-:-:S06]  /*6c40*/  ULDC UR4, c[0x0][0x2ec] ;  /* 0x0000bb0000047ab9 */ /* 0x000fcc0000000800 */
.L_x_5594:
        /* <DEDUP_REMOVED lines=67> */
.L_x_5591:
        /* <DEDUP_REMOVED lines=8> */
[----:B------:R-:W-:Y:S01]  /*7100*/  ISETP.GT.AND P0, PT, R120, R119, PT ;  /* 0x000000777800720c */ /* 0x000fe20003f04270 */
        /* <DEDUP_REMOVED lines=20> */
[----:B------:R-:W2:Y:S05]  /*7250*/  LDSM.16.M88.4 R88, [R112] ;  /* 0x000000007058783b */ /* 0x000eaa0000000200 */
        /* <DEDUP_REMOVED lines=72> */
[----:B------:R-:W-:Y:S04]  /*76e0*/  SHF.L.U32 R87, R120, 0x6, RZ ;  /* 0x0000000678577819 */ /* 0x000fe800000006ff */
[----:B------:R-:W-:Y:S01]  /*76f0*/  IABS R93, R87 ;  /* 0x00000057005d7213 */ /* 0x000fe20000000000 */
[C---:B------:R-:W-:Y:S01]  /*7700*/  VIADD R95, R87.reuse, 0xffffffc0 ;  /* 0xffffffc0575f7836 */ /* 0x040fe20000000000 */
[-C--:B-1----:R-:W-:Y:S02]  /*7710*/  IABS R84, R0.reuse ;  /* 0x0000000000547213 */ /* 0x082fe40000000000 */
[----:B------:R-:W-:Y:S02]  /*7720*/  LOP3.LUT R87, R87, R0, RZ, 0x3c, !PT ;  /* 0x0000000057577212 */ /* 0x000fe400078e3cff */
[----:B------:R-:W1:Y:S02]  /*7730*/  I2F.RP R86, R84 ;  /* 0x0000005400567306 */ /* 0x000e640000209400 */
[----:B------:R-:W-:Y:S08]  /*7740*/  ISETP.GE.AND P2, PT, R87, RZ, PT ;  /* 0x000000ff5700720c */ /* 0x000ff00003f46270 */
        /* <DEDUP_REMOVED lines=8> */
[----:B------:R-:W-:Y:S03]  /*77d0*/  IMAD.HI.U32 R2, R91, R2, R90 ;  /* 0x000000025b027227 */ /* 0x000fe600078e005a */
[----:B------:R-:W-:Y:S03]  /*77e0*/  ISETP.GE.AND P0, PT, R95, RZ, PT ;  /* 0x000000ff5f00720c */ /* 0x000fe60003f06270 */
        /* <DEDUP_REMOVED lines=8> */
[-C--:B------:R-:W-:Y:S01]  /*7870*/  @!P3 IADD3 R93, R93, -R84.reuse, RZ ;  /* 0x800000545d5db210 */ /* 0x080fe20007ffe0ff */
[----:B------:R-:W-:Y:S02]  /*7880*/  @!P3 VIADD R86, R86, 0x1 ;  /* 0x000000015656b836 */ /* 0x000fe40000000000 */
[----:B------:R-:W-:Y:S01]  /*7890*/  @!P1 IMAD.IADD R89, R89, 0x1, -R84 ;  /* 0x0000000159599824 */ /* 0x000fe200078e0a54 */
[-C--:B------:R-:W-:Y:S01]  /*78a0*/  ISETP.GE.U32.AND P5, PT, R93, R84.reuse, PT ;  /* 0x000000545d00720c */ /* 0x080fe20003fa6070 */
[----:B------:R-:W-:Y:S01]  /*78b0*/  @!P1 VIADD R2, R2, 0x1 ;  /* 0x0000000102029836 */ /* 0x000fe20000000000 */
[----:B------:R-:W-:Y:S02]  /*78c0*/  ISETP.NE.AND P1, PT, R0, RZ, PT ;  /* 0x000000ff0000720c */ /* 0x000fe40003f25270 */
[----:B------:R-:W-:Y:S02]  /*78d0*/  ISETP.GE.U32.AND P4, PT, R89, R84, PT ;  /* 0x000000545900720c */ /* 0x000fe40003f86070 */
[----:B------:R-:W-:Y:S01]  /*78e0*/  LOP3.LUT R93, RZ, R0, RZ, 0x33, !PT ;  /* 0x00000000ff5d7212 */ /* 0x000fe200078e33ff */
[----:B------:R-:W1:Y:S06]  /*78f0*/  LDC.64 R88, c[0x0][0x248] ;  /* 0x00009200ff587b82 */ /* 0x000e6c0000000a00 */
[----:B------:R-:W-:Y:S04]  /*7900*/  @P5 VIADD R86, R86, 0x1 ;  /* 0x0000000156565836 */ /* 0x000fe80000000000 */
[----:B------:R-:W-:Y:S02]  /*7910*/  @P4 IADD3 R2, R2, 0x1, RZ ;  /* 0x0000000102024810 */ /* 0x000fe40007ffe0ff */
[----:B------:R-:W-:Y:S03]  /*7920*/  @!P2 IADD3 R86, -R86, RZ, RZ ;  /* 0x000000ff5656a210 */ /* 0x000fe60007ffe1ff */
[----:B------:R-:W-:Y:S05]  /*7930*/  @!P0 IMAD.MOV R2, RZ, RZ, -R2 ;  /* 0x000000ffff028224 */ /* 0x000fea00078e0a02 */
        /* <DEDUP_REMOVED lines=22> */
.L_x_5593:
        /* <DEDUP_REMOVED lines=15> */
.L_x_5592:
        /* <DEDUP_REMOVED lines=140> */
[----:B------:R-:W-:Y:S01]  /*8450*/  FFMA.FTZ R109, R31, UR4, -R106 ;  /* 0x000000041f6d7c23 */ /* 0x000fe2000801086a */
[----:B------:R-:W-:Y:S01]  /*8460*/  LDSM.16.MT88.4 R100, [R113+0x6800] ;  /* 0x006800007164783b */ /* 0x000fe20000004200 */
[----:B-1----:R-:W-:Y:S01]  /*8470*/  F2FP.F16.F32.PACK_AB R95, R88, R111 ;  /* 0x0000006f585f723e */ /* 0x002fe200000000ff */
[----:B------:R-:W-:Y:S01]  /*8480*/  FADD.FTZ R106, R107, R160 ;  /* 0x000000a06b6a7221 */ /* 0x000fe20000010000 */
[----:B------:R-:W-:Y:S01]  /*8490*/  FFMA.FTZ R110, R3, R108, R110 ;  /* 0x0000006c036e7223 */ /* 0x000fe2000001006e */
[--C-:B------:R-:W-:Y:S03]  /*84a0*/  FFMA.FTZ R155, R25, UR4, -R153.reuse ;  /* 0x00000004199b7c23 */ /* 0x100fe60008010899 */
[----:B------:R-:W-:Y:S01]  /*84b0*/  MUFU.EX2 R160, R109 ;  /* 0x0000006d00a07308 */ /* 0x000fe20000000800 */
[----:B------:R-:W-:Y:S01]  /*84c0*/  FADD.FTZ R108, R105, R106 ;  /* 0x0000006a696c7221 */ /* 0x000fe20000010000 */
[----:B------:R-:W-:Y:S01]  /*84d0*/  FADD.FTZ R110, R104, R110 ;  /* 0x0000006e686e7221 */ /* 0x000fe20000010000 */
[C---:B------:R-:W-:Y:S01]  /*84e0*/  HMMA.16816.F32 R36, R92.reuse, R96, R36 ;  /* 0x000000605c24723c */ /* 0x040fe20000001824 */
[----:B------:R-:W-:Y:S04]  /*84f0*/  LDSM.16.MT88.4 R104, [R114+0x6c00] ;  /* 0x006c00007268783b */ /* 0x000fe80000004200 */
[----:B------:R-:W-:Y:S01]  /*8500*/  FADD.FTZ R165, R111, R110 ;  /* 0x0000006e6fa57221 */ /* 0x000fe20000010000 */
[C---:B------:R-:W-:Y:S01]  /*8510*/  HMMA.16816.F32 R40, R92.reuse, R98, R40 ;  /* 0x000000625c28723c */ /* 0x040fe20000001828 */
[----:B------:R-:W1:Y:S02]  /*8520*/  MUFU.EX2 R145, R145 ;  /* 0x0000009100917308 */ /* 0x000e640000000800 */
[----:B------:R-:W2:Y:S01]  /*8530*/  LDSM.16.MT88.4 R96, [R113+0x6000] ;  /* 0x006000007160783b */ /* 0x000ea20000004200 */
[----:B------:R-:W-:Y:S01]  /*8540*/  ISETP.GT.AND P0, PT, R120, R119, PT ;  /* 0x000000777800720c */ /* 0x000fe20003f04270 */
[----:B------:R-:W-:Y:S01]  /*8550*/  FADD.FTZ R111, R90, R108 ;  /* 0x0000006c5a6f7221 */ /* 0x000fe20000010000 */
[--C-:B------:R-:W-:Y:S01]  /*8560*/  FFMA.FTZ R157, R28, UR4, -R153.reuse ;  /* 0x000000041c9d7c23 */ /* 0x100fe20008010899 */
[--C-:B------:R-:W-:Y:S01]  /*8570*/  FFMA.FTZ R158, R29, UR4, -R153.reuse ;  /* 0x000000041d9e7c23 */ /* 0x100fe20008010899 */
[--C-:B------:R-:W-:Y:S03]  /*8580*/  FFMA.FTZ R154, R32, UR4, -R153.reuse ;  /* 0x00000004209a7c23 */ /* 0x100fe60008010899 */
[----:B------:R-:W-:Y:S01]  /*8590*/  MUFU.EX2 R147, R147 ;  /* 0x0000009300937308 */ /* 0x000fe20000000800 */
[----:B------:R-:W-:Y:S01]  /*85a0*/  FFMA.FTZ R153, R33, UR4, -R153 ;  /* 0x0000000421997c23 */ /* 0x000fe20008010899 */
[----:B------:R-:W-:Y:S01]  /*85b0*/  FADD.FTZ R88, R88, R165 ;  /* 0x000000a558587221 */ /* 0x000fe20000010000 */
[----:B------:R-:W-:Y:S02]  /*85c0*/  MOV R3, R0 ;  /* 0x0000000000037202 */ /* 0x000fe40000000f00 */
[----:B------:R-:W-:Y:S05]  /*85d0*/  MOV R85, R2 ;  /* 0x0000000200557202 */ /* 0x000fea0000000f00 */
[----:B------:R-:W3:Y:S10]  /*85e0*/  MUFU.EX2 R140, R140 ;  /* 0x0000008c008c7308 */ /* 0x000ef40000000800 */
[----:B------:R-:W-:Y:S10]  /*85f0*/  MUFU.EX2 R141, R141 ;  /* 0x0000008d008d7308 */ /* 0x000ff40000000800 */
[----:B------:R-:W4:Y:S10]  /*8600*/  MUFU.EX2 R142, R142 ;  /* 0x0000008e008e7308 */ /* 0x000f340000000800 */
[----:B------:R-:W-:Y:S01]  /*8610*/  MUFU.EX2 R144, R144 ;  /* 0x0000009000907308 */ /* 0x000fe20000000800 */
[C---:B--2---:R-:W-:Y:S06]  /*8620*/  HMMA.16816.F32 R44, R92.reuse, R96, R44 ;  /* 0x000000605c2c723c */ /* 0x044fec000000182c */
[C---:B------:R-:W-:Y:S01]  /*8630*/  HMMA.16816.F32 R48, R92.reuse, R98, R48 ;  /* 0x000000625c30723c */ /* 0x040fe20000001830 */
[----:B------:R-:W2:Y:S02]  /*8640*/  LDSM.16.MT88.4 R96, [R114+0x7000] ;  /* 0x007000007260783b */ /* 0x000ea40000004200 */
        /* <DEDUP_REMOVED lines=15> */
[----:B------:R-:W2:Y:S01]  /*8740*/  MUFU.EX2 R161, R161 ;  /* 0x000000a100a17308 */ /* 0x000ea20000000800 */
[C---:B------:R-:W-:Y:S01]  /*8750*/  HMMA.16816.F32 R64, R92.reuse, R98, R64 ;  /* 0x000000625c40723c */ /* 0x040fe20000001840 */
[----:B------:R-:W1:Y:S08]  /*8760*/  LDSM.16.MT88.4 R96, [R114+0x8000] ;  /* 0x008000007260783b */ /* 0x000e700000004200 */
        /* <DEDUP_REMOVED lines=11> */
[----:B------:R-:W-:Y:S02]  /*8820*/  FADD.FTZ R146, R146, R111 ;  /* 0x0000006f92927221 */ /* 0x000fe40000010000 */
[----:B------:R-:W-:Y:S01]  /*8830*/  LDSM.16.MT88.4 R108, [R114+0x7c00] ;  /* 0x007c0000726c783b */ /* 0x000fe20000004200 */
[----:B---3--:R-:W-:Y:S01]  /*8840*/  F2FP.F16.F32.PACK_AB R93, R140, R147 ;  /* 0x000000938c5d723e */ /* 0x008fe200000000ff */
[----:B------:R-:W-:Y:S01]  /*8850*/  FADD.FTZ R147, R147, R88 ;  /* 0x0000005893937221 */ /* 0x000fe20000010000 */
[----:B----4-:R-:W-:Y:S01]  /*8860*/  F2FP.F16.F32.PACK_AB R94, R142, R141 ;  /* 0x0000008d8e5e723e */ /* 0x010fe200000000ff */
[----:B------:R-:W-:Y:S01]  /*8870*/  FADD.FTZ R88, R145, R146 ;  /* 0x0000009291587221 */ /* 0x000fe20000010000 */
[----:B-----5:R-:W-:Y:S01]  /*8880*/  F2FP.F16.F32.PACK_AB R95, R143, R144 ;  /* 0x000000908f5f723e */ /* 0x020fe200000000ff */
[----:B------:R-:W-:Y:S02]  /*8890*/  FADD.FTZ R147, R140, R147 ;  /* 0x000000938c937221 */ /* 0x000fe40000010000 */
        /* <DEDUP_REMOVED lines=37> */
[C---:B------:R-:W-:Y:S06]  /*8af0*/  HMMA.16816.F32 R44, R92.reuse, R100, R44 ;  /* 0x000000645c2c723c */ /* 0x040fec000000182c */
        /* <DEDUP_REMOVED lines=14> */
[----:B------:R-:W-:Y:S01]  /*8be0*/  F2FP.F16.F32.PACK_AB R92, R158, R157 ;  /* 0x0000009d9e5c723e */ /* 0x000fe200000000ff */
[----:B------:R-:W-:Y:S03]  /*8bf0*/  FADD.FTZ R157, R157, R150 ;  /* 0x000000969d9d7221 */ /* 0x000fe60000010000 */
[----:B--2---:R-:W-:Y:S01]  /*8c00*/  F2FP.F16.F32.PACK_AB R93, R160, R161 ;  /* 0x000000a1a05d723e */ /* 0x004fe200000000ff */
[----:B------:R-:W-:Y:S01]  /*8c10*/  FADD.FTZ R161, R161, R156 ;  /* 0x0000009ca1a17221 */ /* 0x000fe20000010000 */
[----:B------:R-:W-:Y:S01]  /*8c20*/  F2FP.F16.F32.PACK_AB R94, R153, R154 ;  /* 0x0000009a995e723e */ /* 0x000fe200000000ff */
[----:B------:R-:W-:Y:S01]  /*8c30*/  FADD.FTZ R157, R158, R157 ;  /* 0x0000009d9e9d7221 */ /* 0x000fe20000010000 */
[----:B------:R-:W-:Y:S01]  /*8c40*/  F2FP.F16.F32.PACK_AB R95, R90, R163 ;  /* 0x000000a35a5f723e */ /* 0x000fe200000000ff */
[----:B------:R-:W-:Y:S02]  /*8c50*/  FADD.FTZ R160, R160, R161 ;  /* 0x000000a1a0a07221 */ /* 0x000fe40000010000 */
[----:B------:R-:W-:Y:S02]  /*8c60*/  FADD.FTZ R154, R154, R157 ;  /* 0x0000009d9a9a7221 */ /* 0x000fe40000010000 */
        /* <DEDUP_REMOVED lines=8> */
[C---:B------:R-:W-:Y:S05]  /*8cf0*/  HMMA.16816.F32 R56, R92.reuse, R110, R56 ;  /* 0x0000006e5c38723c */ /* 0x040fea0000001838 */
[----:B------:R-:W-:Y:S01]  /*8d00*/  FADD.FTZ R109, R153, R154 ;  /* 0x0000009a996d7221 */ /* 0x000fe20000010000 */
[C---:B---3--:R-:W-:Y:S05]  /*8d10*/  HMMA.16816.F32 R60, R92.reuse, R100, R60 ;  /* 0x000000645c3c723c */ /* 0x048fea000000183c */
[----:B------:R-:W-:Y:S01]  /*8d20*/  FADD.FTZ R108, R90, R163 ;  /* 0x000000a35a6c7221 */ /* 0x000fe20000010000 */
[C---:B------:R-:W-:Y:S06]  /*8d30*/  HMMA.16816.F32 R64, R92.reuse, R102, R64 ;  /* 0x000000665c40723c */ /* 0x040fec0000001840 */
[C---:B--2---:R-:W-:Y:S06]  /*8d40*/  HMMA.16816.F32 R68, R92.reuse, R104, R68 ;  /* 0x000000685c44723c */ /* 0x044fec0000001844 */
[C---:B------:R-:W-:Y:S06]  /*8d50*/  HMMA.16816.F32 R72, R92.reuse, R106, R72 ;  /* 0x0000006a5c48723c */ /* 0x040fec0000001848 */
[C---:B-1----:R-:W-:Y:S06]  /*8d60*/  HMMA.16816.F32 R76, R92.reuse, R96, R76 ;  /* 0x000000605c4c723c */ /* 0x042fec000000184c */
[----:B------:R-:W-:Y:S01]  /*8d70*/  HMMA.16816.F32 R80, R92, R98, R80 ;  /* 0x000000625c50723c */ /* 0x000fe20000001850 */
[----:B------:R-:W-:Y:S11]  /*8d80*/  @!UPT UIADD3 URZ, URZ, URZ, URZ ;  /* 0x0000003f3f3ff290 */ /* 0x000ff6000fffe03f */
[----:B------:R-:W-:Y:S01]  /*8d90*/  @!UPT UIADD3 URZ, URZ, URZ, URZ ;  /* 0x0000003f3f3ff290 */ /* 0x000fe2000fffe03f */
[----:B------:R-:W-:Y:S11]  /*8da0*/  @P0 BRA `(.L_x_5594) ;  /* 0xffffffdc00a80947 */ /* 0x000ff6000383ffff */
.L_x_5590:
        /* <DEDUP_REMOVED lines=24> */
[----:B------:R-:W-:Y:S01]  /*8f30*/  SHF.L.U32 R12, R12, 0x2, RZ ;  /* 0x000000020c0c7819 */ /* 0x000fe200000006ff */
[----:B---3--:R-:W-:Y:S01]  /*8f40*/  FADD.FTZ R6, R3, R6 ;  /* 0x0000000603067221 */ /* 0x008fe20000010000 */
[----:B------:R-:W-:Y:S02]  /*8f50*/  LEA.HI R14, R14, R11, RZ, 0x3 ;  /* 0x0000000b0e0e7211 */ /* 0x000fe400078f18ff */
[----:B------:R-:W-:Y:S02]  /*8f60*/  LOP3.LUT R12, R12, 0x3fffff00, RZ, 0xc0, !PT ;  /* 0x3fffff000c0c7812 */ /* 0x000fe400078ec0ff */
[----:B------:R-:W-:Y:S02]  /*8f70*/  LEA.HI R3, R4, R5, RZ, 0x5 ;  /* 0x0000000504037211 */ /* 0x000fe400078f28ff */
[----:B------:R-:W-:Y:S02]  /*8f80*/  LOP3.LUT R14, R14, 0xfffffff8, RZ, 0xc0, !PT ;  /* 0xfffffff80e0e7812 */ /* 0x000fe400078ec0ff */
[----:B------:R-:W-:-:S02]  /*8f90*/  LEA R123, R123, R12, 0x5 ;  /* 0x0000000c7b7b7211 */ /* 0x000fc400078e28ff */
[----:B------:R-:W-:Y:S02]  /*8fa0*/  FSETP.NE.FTZ.AND P3, PT, R7, RZ, PT ;  /* 0x000000ff0700720b */ /* 0x000fe40003f75000 */
[----:B------:R-:W-:Y:S02]  /*8fb0*/  LEA.HI R12, R4, R5, RZ, 0x4 ;  /* 0x00000005040c7211 */ /* 0x000fe400078f20ff */
[----:B------:R-:W-:Y:S02]  /*8fc0*/  SHF.R.S32.HI R10, RZ, 0x5, R3 ;  /* 0x00000005ff0a7819 */ /* 0x000fe40000011403 */
[----:B------:R-:W-:Y:S02]  /*8fd0*/  IADD3 R11, R11, -R14, RZ ;  /* 0x8000000e0b0b7210 */ /* 0x000fe40007ffe0ff */
[----:B------:R-:W-:Y:S02]  /*8fe0*/  SHF.R.S32.HI R12, RZ, 0x4, R12 ;  /* 0x00000004ff0c7819 */ /* 0x000fe4000001140c */
[----:B------:R-:W-:-:S02]  /*8ff0*/  FSETP.NE.FTZ.AND P2, PT, R6, RZ, PT ;  /* 0x000000ff0600720b */ /* 0x000fc40003f55000 */
[----:B------:R-:W-:Y:S01]  /*9000*/  LEA R10, R10, R13, 0x8 ;  /* 0x0000000d0a0a7211 */ /* 0x000fe200078e40ff */
[----:B------:R-:W-:Y:S01]  /*9010*/  IMAD.SHL.U32 R12, R12, 0x40, RZ ;  /* 0x000000400c0c7824 */ /* 0x000fe200078e00ff */
[----:B------:R-:W-:Y:S01]  /*9020*/  LEA.HI R13, R11, R11, RZ, 0x1 ;  /* 0x0000000b0b0d7211 */ /* 0x000fe200078f08ff */
[----:B------:R-:W2:Y:S01]  /*9030*/  @P3 MUFU.RCP R9, R7 ;  /* 0x0000000700093308 */ /* 0x000ea20000001000 */
[----:B------:R-:W-:Y:S02]  /*9040*/  MOV R8, 0x3f800000 ;  /* 0x3f80000000087802 */ /* 0x000fe40000000f00 */
[----:B------:R-:W-:Y:S02]  /*9050*/  LOP3.LUT R14, R13, 0x1fffffe, RZ, 0xc0, !PT ;  /* 0x01fffffe0d0e7812 */ /* 0x000fe400078ec0ff */
[----:B------:R-:W-:Y:S02]  /*9060*/  SHF.R.S32.HI R13, RZ, 0x1, R13 ;  /* 0x00000001ff0d7819 */ /* 0x000fe4000001140d */
[----:B------:R-:W-:Y:S01]  /*9070*/  LOP3.LUT R15, R12, 0xc0, RZ, 0xc0, !PT ;  /* 0x000000c00c0f7812 */ /* 0x000fe200078ec0ff */
[----:B------:R-:W3:Y:S01]  /*9080*/  @P2 MUFU.RCP R8, R6 ;  /* 0x0000000600082308 */ /* 0x000ee20000001000 */
[----:B------:R-:W-:-:S02]  /*9090*/  SHF.L.U32 R12, R13, 0x6, RZ ;  /* 0x000000060d0c7819 */ /* 0x000fc400000006ff */
[----:B------:R-:W-:Y:S02]  /*90a0*/  IADD3 R11, R11, -R14, RZ ;  /* 0x8000000e0b0b7210 */ /* 0x000fe40007ffe0ff */
[----:B------:R-:W-:Y:S02]  /*90b0*/  LOP3.LUT R16, R12, 0xc0, RZ, 0xc0, !PT ;  /* 0x000000c00c107812 */ /* 0x000fe400078ec0ff */
[----:B------:R-:W-:Y:S01]  /*90c0*/  LOP3.LUT R12, R13, 0x1, RZ, 0xc0, !PT ;  /* 0x000000010d0c7812 */ /* 0x000fe200078ec0ff */
[----:B------:R-:W4:Y:S01]  /*90d0*/  @P3 MUFU.LG2 R7, R7 ;  /* 0x0000000700073308 */ /* 0x000f220000000c00 */
[----:B------:R-:W-:Y:S01]  /*90e0*/  LEA R10, R11, R10, 0x4 ;  /* 0x0000000a0b0a7211 */ /* 0x000fe200078e20ff */
        /* <DEDUP_REMOVED lines=31> */
[----:B---3--:R-:W-:Y:S01]  /*92e0*/  FMUL.FTZ R39, R8, R39 ;  /* 0x0000002708277220 */ /* 0x008fe20000410000 */
        /* <DEDUP_REMOVED lines=27> */
[----:B------:R-:W2:Y:S01]  /*94a0*/  @P2 MUFU.LG2 R6, R6 ;  /* 0x0000000600062308 */ /* 0x000ea20000000c00 */
[C---:B------:R-:W-:Y:S01]  /*94b0*/  @P1 IADD3 R8, R10.reuse, 0x20, RZ ;  /* 0x000000200a081810 */ /* 0x040fe20007ffe0ff */
[----:B------:R-:W-:Y:S01]  /*94c0*/  STS.64 [R10+0x400], R38 ;  /* 0x000400260a007388 */ /* 0x000fe20000000a00 */
[----:B------:R-:W-:Y:S01]  /*94d0*/  IADD3 R12, R10, R9, RZ ;  /* 0x000000090a0c7210 */ /* 0x000fe20007ffe0ff */
[----:B----4-:R-:W-:Y:S01]  /*94e0*/  @P3 FMUL.FTZ R7, R7, 0.69314718246459960938 ;  /* 0x3f31721807073820 */ /* 0x010fe20000410000 */
[----:B------:R-:W-:Y:S01]  /*94f0*/  IADD3 R13, R9, R8, RZ ;  /* 0x00000008090d7210 */ /* 0x000fe20007ffe0ff */
[----:B------:R-:W-:Y:S01]  /*9500*/  STS.64 [R8], R40 ;  /* 0x0000002808007388 */ /* 0x000fe20000000a00 */
[----:B------:R-:W-:-:S02]  /*9510*/  LEA R122, R122, R123, 0x2 ;  /* 0x0000007b7a7a7211 */ /* 0x000fc400078e10ff */
[----:B------:R-:W-:Y:S01]  /*9520*/  LOP3.LUT R11, R11, R14, RZ, 0x3c, !PT ;  /* 0x0000000e0b0b7212 */ /* 0x000fe200078e3cff */
[----:B------:R-:W-:Y:S01]  /*9530*/  STS.64 [R8+0x400], R42 ;  /* 0x0004002a08007388 */ /* 0x000fe20000000a00 */
[----:B------:R-:W-:Y:S02]  /*9540*/  LEA.HI R4, R4, R5, RZ, 0x3 ;  /* 0x0000000504047211 */ /* 0x000fe400078f18ff */
[----:B------:R-:W-:Y:S01]  /*9550*/  IADD3 R11, R122, R11, RZ ;  /* 0x0000000b7a0b7210 */ /* 0x000fe20007ffe0ff */
[----:B------:R-:W-:Y:S01]  /*9560*/  STS.64 [R12], R44 ;  /* 0x0000002c0c007388 */ /* 0x000fe20000000a00 */
[----:B------:R-:W-:-:S03]  /*9570*/  LOP3.LUT R4, R4, 0xfffffff8, RZ, 0xc0, !PT ;  /* 0xfffffff804047812 */ /* 0x000fc600078ec0ff */
[----:B------:R-:W-:Y:S01]  /*9580*/  STS.64 [R12+0x400], R46 ;  /* 0x0004002e0c007388 */ /* 0x000fe20000000a00 */
[----:B------:R-:W-:-:S03]  /*9590*/  IADD3 R4, -R4, R5, RZ ;  /* 0x0000000504047210 */ /* 0x000fc60007ffe1ff */
[----:B------:R-:W-:Y:S04]  /*95a0*/  STS.64 [R13], R48 ;  /* 0x000000300d007388 */ /* 0x000fe80000000a00 */
[----:B------:R3:W-:Y:S04]  /*95b0*/  STS.64 [R13+0x400], R50 ;  /* 0x000400320d007388 */ /* 0x0007e80000000a00 */
[----:B------:R-:W-:Y:S04]  /*95c0*/  STS.64 [R10+0x2000], R52 ;  /* 0x002000340a007388 */ /* 0x000fe80000000a00 */
[----:B------:R4:W-:Y:S04]  /*95d0*/  STS.64 [R10+0x2400], R54 ;  /* 0x002400360a007388 */ /* 0x0009e80000000a00 */
[----:B------:R-:W-:Y:S04]  /*95e0*/  STS.64 [R8+0x2000], R56 ;  /* 0x0020003808007388 */ /* 0x000fe80000000a00 */
[----:B------:R-:W-:Y:S04]  /*95f0*/  STS.64 [R8+0x2400], R58 ;  /* 0x0024003a08007388 */ /* 0x000fe80000000a00 */
[----:B------:R-:W-:Y:S04]  /*9600*/  STS.64 [R12+0x2000], R60 ;  /* 0x0020003c0c007388 */ /* 0x000fe80000000a00 */
[----:B------:R-:W-:Y:S01]  /*9610*/  STS.64 [R12+0x2400], R62 ;  /* 0x0024003e0c007388 */ /* 0x000fe20000000a00 */
[----:B---3--:R-:W-:-:S03]  /*9620*/  LEA R50, R11, UR5, 0x2 ;  /* 0x000000050b327c11 */ /* 0x008fc6000f8e10ff */
[----:B------:R-:W-:Y:S01]  /*9630*/  STS.64 [R13+0x2000], R64 ;  /* 0x002000400d007388 */ /* 0x000fe20000000a00 */
[----:B------:R-:W3:Y:S03]  /*9640*/  @P3 LDC R51, c[0x0][0x2e8] ;  /* 0x0000ba00ff333b82 */ /* 0x000ee60000000800 */
[----:B------:R-:W-:Y:S01]  /*9650*/  STS.64 [R13+0x2400], R66 ;  /* 0x002400420d007388 */ /* 0x000fe20000000a00 */
[----:B----4-:R-:W-:-:S03]  /*9660*/  LOP3.LUT R54, R3, 0xffffffe0, RZ, 0xc0, !PT ;  /* 0xffffffe003367812 */ /* 0x010fc600078ec0ff */
[----:B------:R-:W-:Y:S01]  /*9670*/  STS.64 [R10+0x4000], R68 ;  /* 0x004000440a007388 */ /* 0x000fe20000000a00 */
[----:B------:R-:W4:Y:S01]  /*9680*/  @P2 LDC R53, c[0x0][0x2e8] ;  /* 0x0000ba00ff352b82 */ /* 0x000f220000000800 */
[----:B------:R-:W-:Y:S01]  /*9690*/  IMAD.MOV.U32 R3, RZ, RZ, -0x800000 ;  /* 0xff800000ff037424 */ /* 0x000fe200078e00ff */
[----:B------:R-:W-:Y:S01]  /*96a0*/  IADD3 R54, R5, -R54, RZ ;  /* 0x8000003605367210 */ /* 0x000fe20007ffe0ff */
[----:B------:R5:W-:Y:S01]  /*96b0*/  STS.64 [R10+0x4400], R70 ;  /* 0x004400460a007388 */ /* 0x000be20000000a00 */
[----:B------:R-:W-:Y:S02]  /*96c0*/  IADD3 R5, -R125, RZ, RZ ;  /* 0x000000ff7d057210 */ /* 0x000fe40007ffe1ff */
[----:B------:R-:W-:Y:S01]  /*96d0*/  LOP3.LUT P0, RZ, R54, 0x3, RZ, 0xc0, !PT ;  /* 0x0000000336ff7812 */ /* 0x000fe2000780c0ff */
[----:B------:R-:W-:Y:S04]  /*96e0*/  STS.64 [R8+0x4000], R72 ;  /* 0x0040004808007388 */ /* 0x000fe80000000a00 */
[----:B------:R1:W-:Y:S04]  /*96f0*/  STS.64 [R8+0x4400], R74 ;  /* 0x0044004a08007388 */ /* 0x0003e80000000a00 */
[----:B------:R1:W-:Y:S01]  /*9700*/  STS.64 [R12+0x4000], R76 ;  /* 0x0040004c0c007388 */ /* 0x0003e20000000a00 */
[----:B---3--:R-:W-:Y:S01]  /*9710*/  @P3 FFMA.FTZ R3, R2, R51, R7 ;  /* 0x0000003302033223 */ /* 0x008fe20000010007 */
[----:B--2---:R-:W-:Y:S01]  /*9720*/  @P2 FMUL.FTZ R7, R6, 0.69314718246459960938 ;  /* 0x3f31721806072820 */ /* 0x004fe20000410000 */
[----:B------:R-:W-:Y:S01]  /*9730*/  MOV R2, 0xff800000 ;  /* 0xff80000000027802 */ /* 0x000fe20000000f00 */
[----:B------:R2:W-:Y:S04]  /*9740*/  STS.64 [R12+0x4400], R78 ;  /* 0x0044004e0c007388 */ /* 0x0005e80000000a00 */
[----:B------:R2:W-:Y:S01]  /*9750*/  STS.64 [R13+0x4000], R80 ;  /* 0x004000500d007388 */ /* 0x0005e20000000a00 */
[----:B----4-:R-:W-:-:S03]  /*9760*/  @P2 FFMA.FTZ R2, R0, R53, R7 ;  /* 0x0000003500022223 */ /* 0x010fc60000010007 */
[----:B------:R2:W-:Y:S01]  /*9770*/  STS.64 [R13+0x4400], R82 ;  /* 0x004400520d007388 */ /* 0x0005e20000000a00 */
[----:B-----5:R-:W3:Y:S08]  /*9780*/  LDC.64 R10, c[0x0][0x2c0] ;  /* 0x0000b000ff0a7b82 */ /* 0x020ef00000000a00 */
[----:B------:R-:W-:Y:S08]  /*9790*/  BAR.SYNC.DEFER_BLOCKING 0x0 ;  /* 0x0000000000007b1d */ /* 0x000ff00000010000 */
[----:B-1----:R-:W1:Y:S01]  /*97a0*/  LDC R8, c[0x0][0x270] ;  /* 0x00009c00ff087b82 */ /* 0x002e620000000800 */
[----:B------:R-:W4:Y:S01]  /*97b0*/  S2R R9, SR_TID.X ;  /* 0x0000000000097919 */ /* 0x000f220000002100 */
[----:B------:R-:W3:Y:S01]  /*97c0*/  S2R R48, SR_CTAID.Y ;  /* 0x0000000000307919 */ /* 0x000ee20000002600 */
[----:B------:R-:W5:Y:S01]  /*97d0*/  S2R R49, SR_CTAID.X ;  /* 0x0000000000317919 */ /* 0x000f620000002500 */
[----:B------:R2:W1:Y:S04]  /*97e0*/  LDS.128 R44, [R50] ;  /* 0x00000000322c7984 */ /* 0x0004680000000c00 */
[----:B------:R2:W1:Y:S02]  /*97f0*/  LDS.128 R40, [R50+0x800] ;  /* 0x0008000032287984 */ /* 0x0004640000000c00 */
[----:B-1----:R-:W-:-:S02]  /*9800*/  IMAD R5, R8, R5, UR4 ;  /* 0x0000000408057e24 */ /* 0x002fc4000f8e0205 */
[----:B------:R2:W1:Y:S04]  /*9810*/  LDS.128 R36, [R50+0x1000] ;  /* 0x0010000032247984 */ /* 0x0004680000000c00 */
[----:B------:R2:W1:Y:S04]  /*9820*/  LDS.128 R32, [R50+0x2000] ;  /* 0x0020000032207984 */ /* 0x0004680000000c00 */
[----:B------:R2:W1:Y:S01]  /*9830*/  LDS.128 R28, [R50+0x2800] ;  /* 0x00280000321c7984 */ /* 0x0004620000000c00 */
[----:B----4-:R-:W-:-:S03]  /*9840*/  SHF.R.S32.HI R52, RZ, 0x1f, R9 ;  /* 0x0000001fff347819 */ /* 0x010fc60000011409 */
[----:B------:R2:W4:Y:S01]  /*9850*/  LDS.128 R24, [R50+0x3000] ;  /* 0x0030000032187984 */ /* 0x0005220000000c00 */
[----:B---3--:R-:W-:Y:S01]  /*9860*/  IMAD R125, R48, R10, R125 ;  /* 0x0000000a307d7224 */ /* 0x008fe200078e027d */
[----:B------:R-:W-:Y:S02]  /*9870*/  LEA.HI R52, R52, R9, RZ, 0x3 ;  /* 0x0000000934347211 */ /* 0x000fe400078f18ff */
[----:B------:R2:W3:Y:S01]  /*9880*/  LDS.128 R20, [R50+0x4000] ;  /* 0x0040000032147984 */ /* 0x0004e20000000c00 */
[----:B-----5:R-:W-:Y:S01]  /*9890*/  SHF.L.U32 R6, R49, 0x6, RZ ;  /* 0x0000000631067819 */ /* 0x020fe200000006ff */
[----:B------:R-:W-:Y:S01]  /*98a0*/  IMAD R125, R125, R8, R5 ;  /* 0x000000087d7d7224 */ /* 0x000fe200078e0205 */
[----:B------:R-:W-:Y:S01]  /*98b0*/  SHF.L.U32 R48, R4, 0x2, RZ ;  /* 0x0000000204307819 */ /* 0x000fe200000006ff */
[----:B------:R2:W1:Y:S01]  /*98c0*/  LDS.128 R16, [R50+0x4800] ;  /* 0x0048000032107984 */ /* 0x0004620000000c00 */
[----:B------:R-:W-:Y:S01]  /*98d0*/  SHF.R.S32.HI R5, RZ, 0x3, R52 ;  /* 0x00000003ff057819 */ /* 0x000fe20000011434 */
[----:B------:R-:W-:Y:S01]  /*98e0*/  IMAD R0, R125, R11, R6 ;  /* 0x0000000b7d007224 */ /* 0x000fe200078e0206 */
[----:B------:R-:W-:Y:S01]  /*98f0*/  SHF.R.S32.HI R49, RZ, 0x1f, R48 ;  /* 0x0000001fff317819 */ /* 0x000fe20000011430 */
        /* <DEDUP_REMOVED lines=13> */
.L_x_5596:
[----:B------:R-:W-:Y:S05]  /*99d0*/  BSYNC B0 ;  /* 0x0000000000007941 */ /* 0x000fea0003800000 */
.L_x_5595:
[----:B------:R2:W2:Y:S01]  /*99e0*/  LDS.128 R52, [R50+0x1800] ;  /* 0x0018000032347984 */ /* 0x0004a20000000c00 */
[----:B------:R-:W-:Y:S01]  /*99f0*/  ULDC UR4, c[0x0][0x2dc] ;  /* 0x0000b70000047ab9 */ /* 0x000fe20000000800 */
[C---:B------:R-:W-:Y:S01]  /*9a00*/  IMAD.WIDE R48, R5.reuse, 0x60, R48 ;  /* 0x0000006005307825 */ /* 0x040fe200078e0230 */
[C---:B------:R-:W-:Y:S01]  /*9a10*/  ISETP.GE.AND P3, PT, R5.reuse, R118, PT ;  /* 0x000000760500720c */ /* 0x040fe20003f66270 */
[----:B------:R2:W2:Y:S02]  /*9a20*/  LDS.128 R8, [R50+0x3800] ;  /* 0x0038000032087984 */ /* 0x0004a40000000c00 */
[----:B------:R-:W-:Y:S01]  /*9a30*/  IMAD R0, R0, UR4, RZ ;  /* 0x0000000400007c24 */ /* 0x000fe2000f8e02ff */
[----:B------:R-:W-:Y:S01]  /*9a40*/  ULDC.64 UR4, c[0x0][0x288] ;  /* 0x0000a20000047ab9 */ /* 0x000fe20000000a00 */
[----:B------:R2:W2:Y:S01]  /*9a50*/  LDS.128 R56, [R50+0x5800] ;  /* 0x0058000032387984 */ /* 0x0004a20000000c00 */
        /* <DEDUP_REMOVED lines=13> */
[----:B------:R1:W-:Y:S04]  /*9b30*/  @!P1 STG.E.128 desc[UR10][R6.64+0x3000], R36 ;  /* 0x0030002406009986 */ /* 0x0003e8000c101d0a */
[----:B------:R1:W-:Y:S04]  /*9b40*/  @!P3 STG.E.128 desc[UR10][R6.64+0x80], R32 ;  /* 0x000080200600b986 */ /* 0x0003e8000c101d0a */
[----:B------:R1:W-:Y:S04]  /*9b50*/  @!P2 STG.E.128 desc[UR10][R6.64+0x1880], R28 ;  /* 0x0018801c0600a986 */ /* 0x0003e8000c101d0a */
[----:B----4-:R1:W-:Y:S04]  /*9b60*/  @!P1 STG.E.128 desc[UR10][R6.64+0x3080], R24 ;  /* 0x0030801806009986 */ /* 0x0103e8000c101d0a */
[----:B---3--:R1:W-:Y:S04]  /*9b70*/  @!P3 STG.E.128 desc[UR10][R6.64+0x100], R20 ;  /* 0x000100140600b986 */ /* 0x0083e8000c101d0a */
[----:B------:R1:W-:Y:S04]  /*9b80*/  @!P2 STG.E.128 desc[UR10][R6.64+0x1900], R16 ;  /* 0x001900100600a986 */ /* 0x0003e8000c101d0a */
[----:B------:R1:W-:Y:S01]  /*9b90*/  @!P1 STG.E.128 desc[UR10][R6.64+0x3100], R12 ;  /* 0x0031000c06009986 */ /* 0x0003e2000c101d0a */
[----:B--2---:R-:W-:Y:S05]  /*9ba0*/  @P0 EXIT ;  /* 0x000000000000094d */ /* 0x004fea0003800000 */
[----:B------:R-:W-:Y:S04]  /*9bb0*/  STG.E.128 desc[UR10][R6.64+0x4800], R52 ;  /* 0x0048003406007986 */ /* 0x000fe8000c101d0a */
[----:B------:R-:W-:Y:S04]  /*9bc0*/  STG.E.128 desc[UR10][R6.64+0x4880], R8 ;  /* 0x0048800806007986 */ /* 0x000fe8000c101d0a */
[----:B------:R-:W-:Y:S01]  /*9bd0*/  STG.E.128 desc[UR10][R6.64+0x4900], R56 ;  /* 0x0049003806007986 */ /* 0x000fe2000c101d0a */
[----:B------:R-:W-:Y:S05]  /*9be0*/  EXIT ;  /* 0x000000000000794d */ /* 0x000fea0003800000 */
.L_x_5597:
        /* <DEDUP_REMOVED lines=9> */
.L_x_6298:


//--------------------- .text._ZN5flash24flash_fwd_splitkv_kernelI23Flash_fwd_kernel_traitsILi96ELi64ELi64ELi4ELb0ELb0EN7cutlass6half_tE19Flash_kernel_traitsILi96ELi64ELi64ELi4ES3_EELb1ELb0ELb0ELb0ELb1ELb1ELb1ELb0EEEvNS_16Flash_fwd_paramsE --------------------------
	.section	.text._ZN5flash24flash_fwd_splitkv_kernelI23Flash_fwd_kernel_traitsILi96ELi64ELi64ELi4ELb0ELb0EN7cutlass6half_tE19Flash_kernel_traitsILi96ELi64ELi64ELi4ES3_EELb1ELb0ELb0ELb0ELb1ELb1ELb1ELb0EEEvNS_16Flash_fwd_paramsE,"ax",@progbits
	.align	128
        .global         _ZN5flash24flash_fwd_splitkv_kernelI23Flash_fwd_kernel_traitsILi96ELi64ELi64ELi4ELb0ELb0EN7cutlass6half_tE19Flash_kernel_traitsILi96ELi64ELi64ELi4ES3_EELb1ELb0ELb0ELb0ELb1ELb1ELb1ELb0EEEvNS_16Flash_fwd_paramsE
        .type           _ZN5flash24flash_fwd_splitkv_kernelI23Flash_fwd_kernel_traitsILi96ELi64ELi64ELi4ELb0ELb0EN7cutlass6half_tE19Flash_kernel_traitsILi96ELi64ELi64ELi4ES3_EELb1ELb0ELb0ELb0ELb1ELb1ELb1ELb0EEEvNS_16Flash_fwd_paramsE,@function
        .size           _ZN5flash24flash_fwd_splitkv_kernelI23Flash_fwd_kernel_traitsILi96ELi64ELi64ELi4ELb0ELb0EN7cutlass6half_tE19Flash_kernel_traitsILi96ELi64ELi64ELi4ES3_EELb1ELb0ELb0ELb0ELb1ELb1ELb1ELb0EEEvNS_16Flash_fwd_paramsE,(.L_x_6299 - _ZN5flash24flash_fwd_splitkv_kernelI23Flash_fwd_kernel_traitsILi96ELi64ELi64ELi4ELb0ELb0EN7cutlass6half_tE19Flash_kernel_traitsILi96ELi64ELi64ELi4ES3_EELb1ELb0ELb0ELb0ELb1ELb1ELb1ELb0EEEvNS_16Flash_fwd_paramsE)
        .other          _ZN5flash24flash_fwd_splitkv_kernelI23Flash_fwd_kernel_traitsILi96ELi64ELi64ELi4ELb0ELb0EN7cutlass6half_tE19Flash_kernel_traitsILi96ELi64ELi64ELi4ES3_EELb1ELb0ELb0ELb0ELb1ELb1ELb1ELb0EEEvNS_16Flash_fwd_paramsE,@"STO_CUDA_ENTRY STV_DEFAULT"
_ZN5flash24flash_fwd_splitkv_kernelI23Flash_fwd_kernel_traitsILi96ELi64ELi64ELi4ELb0ELb0EN7cutlass6half_tE19Flash_kernel_traitsILi96ELi64ELi64ELi4ES3_EELb1ELb0ELb0ELb0ELb1ELb1ELb1ELb0EEEvNS_16Flash_fwd_paramsE:
.text._ZN5flash24flash_fwd_splitkv_kernelI23Flash_fwd_kernel_traitsILi96ELi64ELi64ELi4ELb0ELb0EN7cutlass6half_tE19Flash_kernel_traitsILi96ELi64ELi64ELi4ES3_EELb1ELb0ELb0ELb0ELb1ELb1ELb1ELb0EEEvNS_16Flash_fwd_paramsE:
        /* <DEDUP_REMOVED lines=60> */
.L_x_5598:
[----:B------:R-:W1:Y:S02]  /*03c0*/  LDC R9, c[0x0][0x2c8] ;  /* 0x0000b200ff097b82 */ /* 0x000e640000000800 */
.L_x_5599:
        /* <DEDUP_REMOVED lines=71> */
[----:B-1----:R-:W-:-:S03]  /*0840*/  IMAD R2, R0, R2, R121 ;  /* 0x0000000200027224 */ /* 0x002fc600078e0279 */
[----:B------:R-:W-:Y:S01]  /*0850*/  SHF.R.S32.HI R7, RZ, 0x1f, R6 ;  /* 0x0000001fff077819 */ /* 0x000fe20000011406 */
[----:B------:R-:W-:-:S04]  /*0860*/  IMAD R2, R2, R5, R26 ;  /* 0x0000000502027224 */ /* 0x000fc800078e021a */
        /* <DEDUP_REMOVED lines=11> */
[C---:B------:R-:W-:Y:S02]  /*0920*/  LEA R6, P5, R4.reuse, UR4, 0x2 ;  /* 0x0000000404067c11 */ /* 0x040fe4000f8a10ff */
[CC--:B------:R-:W-:Y:S02]  /*0930*/  ISETP.GE.AND P2, PT, R5.reuse, R104.reuse, PT ;  /* 0x000000680500720c */ /* 0x0c0fe40003f46270 */
[----:B------:R-:W-:Y:S01]  /*0940*/  LEA.HI.X R7, R4, UR5, R7, 0x2, P5 ;  /* 0x0000000504077c11 */ /* 0x000fe2000a8f1407 */
[----:B------:R-:W-:Y:S01]  /*0950*/  ULDC.64 UR4, c[0x0][0x2b8] ;  /* 0x0000ae0000047ab9 */ /* 0x000fe20000000a00 */
[-C--:B------:R-:W-:Y:S01]  /*0960*/  ISETP.GE.OR P3, PT, R5, R104.reuse, P6 ;  /* 0x000000680500720c */ /* 0x080fe20003766670 */
[----:B------:R-:W-:Y:S01]  /*0970*/  VIADD R5, R3, 0x30 ;  /* 0x0000003003057836 */ /* 0x000fe20000000000 */
[-C--:B------:R-:W-:Y:S01]  /*0980*/  ISETP.GE.OR P4, PT, R9, R104.reuse, P6 ;  /* 0x000000680900720c */ /* 0x080fe20003786670 */
[----:B------:R1:W-:Y:S01]  /*0990*/  @!P0 STG.E.128 desc[UR10][R6.64], RZ ;  /* 0x000000ff06008986 */ /* 0x0003e2000c101d0a */
[----:B------:R-:W-:-:S02]  /*09a0*/  ISETP.GE.OR P5, PT, R3, R104, P6 ;  /* 0x000000680300720c */ /* 0x000fc400037a6670 */
[----:B------:R-:W-:Y:S01]  /*09b0*/  SHF.R.S32.HI R0, RZ, 0x1f, R2 ;  /* 0x0000001fff007819 */ /* 0x000fe20000011402 */
[----:B------:R1:W-:Y:S01]  /*09c0*/  @!P0 STG.E.128 desc[UR10][R6.64+0x80], RZ ;  /* 0x000080ff06008986 */ /* 0x0003e2000c101d0a */
[----:B------:R-:W-:-:S03]  /*09d0*/  ISETP.GE.OR P6, PT, R5, R104, P6 ;  /* 0x000000680500720c */ /* 0x000fc600037c6670 */
        /* <DEDUP_REMOVED lines=25> */
.L_x_5600:
        /* <DEDUP_REMOVED lines=24> */
.L_x_5601:
        /* <DEDUP_REMOVED lines=80> */
.L_x_5602:
        /* <DEDUP_REMOVED lines=49> */
.L_x_5604:
[----:B------:R-:W-:Y:S01]  /*1500*/  @!P0 LOP3.LUT R18, RZ, R9, RZ, 0x33, !PT ;  /* 0x00000009ff128212 */ /* 0x000fe200078e33ff */
[----:B------:R-:W-:Y:S01]  /*1510*/  IMAD R4, R17, R90, RZ ;  /* 0x0000005a11047224 */ /* 0x000fe200078e02ff */
[----:B------:R-:W-:Y:S02]  /*1520*/  MOV R9, R5 ;  /* 0x0000000500097202 */ /* 0x000fe40000000f00 */
[----:B------:R-:W-:Y:S01]  /*1530*/  SHF.R.S32.HI R19, RZ, 0x1f, R18 ;  /* 0x0000001fff137819 */ /* 0x000fe20000011412 */
[----:B------:R-:W-:Y:S01]  /*1540*/  IMAD R5, R91, R21, R4 ;  /* 0x000000155b057224 */ /* 0x000fe200078e0204 */
        /* <DEDUP_REMOVED lines=22> */
.L_x_5603:
[----:B------:R-:W-:Y:S01]  /*16b0*/  VIADD R115, R85, 0xffffffff ;  /* 0xffffffff55737836 */ /* 0x000fe20000000000 */
[----:B------:R-:W-:Y:S01]  /*16c0*/  SHF.R.S32.HI R105, RZ, 0x1f, R98 ;  /* 0x0000001fff697819 */ /* 0x000fe20000011462 */
[----:B------:R-:W-:Y:S01]  /*16d0*/  IMAD.IADD R113, R104, 0x1, -R101 ;  /* 0x0000000168717824 */ /* 0x000fe200078e0a65 */
[----:B------:R-:W-:Y:S01]  /*16e0*/  ISETP.NE.AND P0, PT, R11, -0x1, PT ;  /* 0xffffffff0b00780c */ /* 0x000fe20003f05270 */
[----:B-----5:R-:W-:Y:S01]  /*16f0*/  IMAD.SHL.U32 R0, R115, 0x40, RZ ;  /* 0x0000004073007824 */ /* 0x020fe200078e00ff */
[----:B------:R-:W-:Y:S01]  /*1700*/  LEA.HI R7, R105, R98, RZ, 0x2 ;  /* 0x0000006269077211 */ /* 0x000fe200078f10ff */
[----:B------:R-:W-:Y:S01]  /*1710*/  ULDC.64 UR4, c[0x0][0x258] ;  /* 0x0000960000047ab9 */ /* 0x000fe20000000a00 */
[----:B------:R-:W1:Y:S01]  /*1720*/  S2UR UR6, SR_CgaCtaId ;  /* 0x00000000000679c3 */ /* 0x000e620000008800 */
[----:B------:R-:W-:Y:S01]  /*1730*/  IMAD.IADD R8, R97, 0x1, -R0 ;  /* 0x0000000161087824 */ /* 0x000fe200078e0a00 */
[----:B------:R-:W-:Y:S01]  /*1740*/  SHF.R.S32.HI R12, RZ, 0x2, R7 ;  /* 0x00000002ff0c7819 */ /* 0x000fe20000011407 */
[----:B------:R-:W-:Y:S01]  /*1750*/  IMAD.SHL.U32 R92, R90, 0x20, RZ ;  /* 0x000000205a5c7824 */ /* 0x000fe200078e00ff */
[----:B------:R-:W-:Y:S01]  /*1760*/  LOP3.LUT R27, R7, 0xfffffffc, RZ, 0xc0, !PT ;  /* 0xfffffffc071b7812 */ /* 0x000fe200078ec0ff */
[----:B------:R-:W-:Y:S01]  /*1770*/  ULDC.64 UR8, c[0x0][0x220] ;  /* 0x0000880000087ab9 */ /* 0x000fe20000000a00 */
[C---:B------:R-:W-:Y:S01]  /*1780*/  ISETP.GE.AND P4, PT, R12.reuse, R8, PT ;  /* 0x000000080c00720c */ /* 0x040fe20003f86270 */
[C---:B------:R-:W-:Y:S01]  /*1790*/  VIADD R23, R12.reuse, 0x20 ;  /* 0x000000200c177836 */ /* 0x040fe20000000000 */
[----:B------:R-:W-:Y:S01]  /*17a0*/  ISETP.GE.AND P1, PT, R12, R113, PT ;  /* 0x000000710c00720c */ /* 0x000fe20003f26270 */
[----:B------:R-:W2:Y:S01]  /*17b0*/  @P0 LDC.64 R4, c[0x0][0x240] ;  /* 0x00009000ff040b82 */ /* 0x000ea20000000a00 */
[----:B------:R-:W-:Y:S01]  /*17c0*/  IMAD.IADD R34, R98, 0x1, -R27 ;  /* 0x0000000162227824 */ /* 0x000fe200078e0a1b */
[----:B------:R-:W-:-:S02]  /*17d0*/  SHF.R.S32.HI R13, RZ, 0x1f, R12 ;  /* 0x0000001fff0d7819 */ /* 0x000fc4000001140c */
[C---:B------:R-:W-:Y:S01]  /*17e0*/  ISETP.GE.AND P5, PT, R23.reuse, R113, PT ;  /* 0x000000711700720c */ /* 0x040fe20003fa6270 */
[----:B------:R-:W-:Y:S01]  /*17f0*/  IMAD.SHL.U32 R34, R34, 0x8, RZ ;  /* 0x0000000822227824 */ /* 0x000fe200078e00ff */
[-C--:B------:R-:W-:Y:S01]  /*1800*/  ISETP.GE.AND P3, PT, R23, R8.reuse, PT ;  /* 0x000000081700720c */ /* 0x080fe20003f66270 */
[----:B------:R-:W-:Y:S01]  /*1810*/  IMAD.WIDE R32, R33, 0x40, R12 ;  /* 0x0000004021207825 */ /* 0x000fe200078e020c */
[----:B------:R-:W3:Y:S01]  /*1820*/  @!P0 LDC.64 R2, c[0x0][0x228] ;  /* 0x00008a00ff028b82 */ /* 0x000ee20000000a00 */
[----:B------:R-:W-:Y:S01]  /*1830*/  ISETP.GE.AND P2, PT, R23, R8, PT ;  /* 0x000000081700720c */ /* 0x000fe20003f46270 */
[----:B------:R-:W4:Y:S01]  /*1840*/  @!P4 S2R R15, SR_CgaCtaId ;  /* 0x00000000000fc919 */ /* 0x000f220000008800 */
[----:B------:R-:W-:-:S05]  /*1850*/  @!P4 MOV R6, 0x400 ;  /* 0x000004000006c802 */ /* 0x000fca0000000f00 */
[----:B------:R-:W1:Y:S01]  /*1860*/  LDC.64 R88, c[0x0][0x250] ;  /* 0x00009400ff587b82 */ /* 0x000e620000000a00 */
[----:B------:R-:W1:Y:S01]  /*1870*/  @!P5 S2R R25, SR_CgaCtaId ;  /* 0x000000000019d919 */ /* 0x000e620000008800 */
[----:B--2---:R-:W-:Y:S01]  /*1880*/  @P0 IMAD.WIDE.U32 R22, R11, R4, RZ ;  /* 0x000000040b160225 */ /* 0x004fe200078e00ff */
[----:B------:R-:W-:-:S03]  /*1890*/  LEA.HI R4, R105, R98, RZ, 0x3 ;  /* 0x0000006269047211 */ /* 0x000fc600078f18ff */
[----:B------:R-:W-:Y:S01]  /*18a0*/  @P0 IMAD R5, R11, R5, R23 ;  /* 0x000000050b050224 */ /* 0x000fe200078e0217 */
[----:B------:R-:W-:Y:S02]  /*18b0*/  @!P0 SHF.R.S32.HI R11, RZ, 0x1f, R121 ;  /* 0x0000001fff0b8819 */ /* 0x000fe40000011479 */
[----:B------:R-:W-:Y:S01]  /*18c0*/  SHF.R.S32.HI R23, RZ, 0x3, R4 ;  /* 0x00000003ff177819 */ /* 0x000fe20000011404 */
[----:B---3--:R-:W-:-:S03]  /*18d0*/  @!P0 IMAD.WIDE.U32 R36, R121, R2, RZ ;  /* 0x0000000279248225 */ /* 0x008fc600078e00ff */
[----:B------:R-:W-:Y:S01]  /*18e0*/  LEA.HI R118, R4, R23, RZ, 0x1 ;  /* 0x0000001704767211 */ /* 0x000fe200078f08ff */
[----:B------:R-:W-:Y:S02]  /*18f0*/  @!P0 IMAD R14, R11, R2, RZ ;  /* 0x000000020b0e8224 */ /* 0x000fe400078e02ff */
[----:B------:R-:W2:Y:S01]  /*1900*/  @!P3 S2R R11, SR_CgaCtaId ;  /* 0x00000000000bb919 */ /* 0x000ea20000008800 */
[----:B------:R-:W-:Y:S01]  /*1910*/  IMAD.SHL.U32 R35, R23, 0x40, RZ ;  /* 0x0000004017237824 */ /* 0x000fe200078e00ff */
[----:B------:R-:W-:Y:S01]  /*1920*/  LOP3.LUT R118, R118, 0xfffffffe, RZ, 0xc0, !PT ;  /* 0xfffffffe76767812 */ /* 0x000fe200078ec0ff */
[----:B------:R-:W-:Y:S01]  /*1930*/  @!P0 IMAD R3, R121, R3, R14 ;  /* 0x0000000379038224 */ /* 0x000fe200078e020e */
[----:B----4-:R-:W-:Y:S02]  /*1940*/  @!P4 LEA R15, R15, R6, 0x18 ;  /* 0x000000060f0fc211 */ /* 0x010fe400078ec0ff */
[----:B------:R-:W-:Y:S01]  /*1950*/  LEA.HI R6, R105, R98, RZ, 0x4 ;  /* 0x0000006269067211 */ /* 0x000fe200078f20ff */
[----:B------:R-:W-:Y:S01]  /*1960*/  IMAD.IADD R118, R23, 0x1, -R118 ;  /* 0x0000000117767824 */ /* 0x000fe200078e0a76 */
[----:B------:R-:W-:Y:S01]  /*1970*/  LOP3.LUT R35, R35, 0xc0, RZ, 0xc0, !PT ;  /* 0x000000c023237812 */ /* 0x000fe200078ec0ff */
[----:B------:R-:W-:Y:S01]  /*1980*/  @!P0 IMAD.IADD R5, R37, 0x1, R3 ;  /* 0x0000000125058824 */ /* 0x000fe200078e0203 */
[----:B------:R-:W-:-:S02]  /*1990*/  SHF.R.S32.HI R10, RZ, 0x4, R6 ;  /* 0x00000004ff0a7819 */ /* 0x000fc40000011406 */
[----:B------:R-:W-:Y:S02]  /*19a0*/  LOP3.LUT R27, R35, 0x18, R34, 0xf8, !PT ;  /* 0x00000018231b7812 */ /* 0x000fe400078ef822 */
[----:B------:R-:W-:Y:S01]  /*19b0*/  SHF.R.U32.HI R2, RZ, 0x3, R35 ;  /* 0x00000003ff027819 */ /* 0x000fe20000011623 */
[----:B------:R-:W-:Y:S01]  /*19c0*/  @P0 IMAD.MOV.U32 R35, RZ, RZ, R22 ;  /* 0x000000ffff230224 */ /* 0x000fe200078e0016 */
[----:B------:R-:W-:Y:S01]  /*19d0*/  LEA.HI R31, R10, R10, RZ, 0x1 ;  /* 0x0000000a0a1f7211 */ /* 0x000fe200078f08ff */
[----:B------:R-:W-:Y:S01]  /*19e0*/  @!P0 IMAD.MOV.U32 R35, RZ, RZ, R36 ;  /* 0x000000ffff238224 */ /* 0x000fe200078e0024 */
[----:B------:R-:W-:Y:S02]  /*19f0*/  LOP3.LUT R23, R27, R2, RZ, 0x3c, !PT ;  /* 0x000000021b177212 */ /* 0x000fe400078e3cff */
[----:B------:R-:W-:Y:S02]  /*1a00*/  LOP3.LUT R27, R6, 0xfffffff0, RZ, 0xc0, !PT ;  /* 0xfffffff0061b7812 */ /* 0x000fe400078ec0ff */
[----:B------:R-:W-:-:S02]  /*1a10*/  LOP3.LUT R31, R31, 0xfffffffe, RZ, 0xc0, !PT ;  /* 0xfffffffe1f1f7812 */ /* 0x000fc400078ec0ff */
[----:B------:R-:W-:Y:S01]  /*1a20*/  @!P5 MOV R2, 0x400 ;  /* 0x000004000002d802 */ /* 0x000fe20000000f00 */
[----:B------:R-:W-:Y:S01]  /*1a30*/  IMAD.IADD R27, R98, 0x1, -R27 ;  /* 0x00000001621b7824 */ /* 0x000fe200078e0a1b */
[----:B------:R-:W-:Y:S01]  /*1a40*/  IADD3 R30, P0, R34, R30, RZ ;  /* 0x0000001e221e7210 */ /* 0x000fe20007f1e0ff */
[----:B------:R-:W-:Y:S01]  /*1a50*/  IMAD.IADD R10, R10, 0x1, -R31 ;  /* 0x000000010a0a7824 */ /* 0x000fe200078e0a1f */
[----:B------:R-:W-:Y:S02]  /*1a60*/  SHF.R.S32.HI R6, RZ, 0x1f, R34 ;  /* 0x0000001fff067819 */ /* 0x000fe40000011422 */
[----:B-1----:R-:W-:Y:S02]  /*1a70*/  @!P5 LEA R25, R25, R2, 0x18 ;  /* 0x000000021919d211 */ /* 0x002fe400078ec0ff */
[----:B------:R-:W-:Y:S01]  /*1a80*/  @!P3 MOV R2, 0x400 ;  /* 0x000004000002b802 */ /* 0x000fe20000000f00 */
[----:B------:R-:W-:Y:S01]  /*1a90*/  IMAD.X R31, R6, 0x1, R29, P0 ;  /* 0x00000001061f7824 */ /* 0x000fe200000e061d */
[----:B------:R-:W-:-:S02]  /*1aa0*/  LEA.HI R20, R27, R27, RZ, 0x1 ;  /* 0x0000001b1b147211 */ /* 0x000fc400078f08ff */
[----:B------:R-:W-:Y:S02]  /*1ab0*/  IADD3 R94, P0, R34, R94, RZ ;  /* 0x0000005e225e7210 */ /* 0x000fe40007f1e0ff */
[----:B--2---:R-:W-:Y:S02]  /*1ac0*/  @!P3 LEA R11, R11, R2, 0x18 ;  /* 0x000000020b0bb211 */ /* 0x004fe400078ec0ff */
[----:B------:R-:W-:Y:S01]  /*1ad0*/  LOP3.LUT R102, R20, 0x7fffffe, RZ, 0xc0, !PT ;  /* 0x07fffffe14667812 */ /* 0x000fe200078ec0ff */
[----:B------:R-:W-:Y:S01]  /*1ae0*/  IMAD.X R95, R6, 0x1, R9, P0 ;  /* 0x00000001065f7824 */ /* 0x000fe200000e0609 */
[----:B------:R-:W-:Y:S01]  /*1af0*/  SHF.R.S32.HI R14, RZ, 0x1f, R27 ;  /* 0x0000001fff0e7819 */ /* 0x000fe2000001141b */
[----:B------:R-:W1:Y:S01]  /*1b00*/  @!P1 LDC.64 R2, c[0x0][0x240] ;  /* 0x00009000ff029b82 */ /* 0x000e620000000a00 */
[----:B------:R-:W-:Y:S01]  /*1b10*/  IADD3 R34, P0, R34, R35, RZ ;  /* 0x0000002322227210 */ /* 0x000fe20007f1e0ff */
[----:B------:R-:W-:Y:S01]  /*1b20*/  IMAD.IADD R102, R27, 0x1, -R102 ;  /* 0x000000011b667824 */ /* 0x000fe200078e0a66 */
[----:B------:R-:W-:Y:S01]  /*1b30*/  LEA.HI R9, R14, R27, RZ, 0x3 ;  /* 0x0000001b0e097211 */ /* 0x000fe200078f18ff */
[----:B------:R-:W-:Y:S01]  /*1b40*/  IMAD.WIDE.U32 R94, R12, R90, R94 ;  /* 0x0000005a0c5e7225 */ /* 0x000fe200078e005e */
[----:B------:R-:W-:-:S02]  /*1b50*/  LEA.HI R27, R7, R12, RZ, 0x1 ;  /* 0x0000000c071b7211 */ /* 0x000fc400078f08ff */
[----:B------:R-:W-:Y:S01]  /*1b60*/  LEA.HI R105, R105, R98, RZ, 0x5 ;  /* 0x0000006269697211 */ /* 0x000fe200078f28ff */
[----:B------:R-:W-:Y:S01]  /*1b70*/  IMAD.X R35, R6, 0x1, R5, P0 ;  /* 0x0000000106237824 */ /* 0x000fe200000e0605 */
[----:B------:R-:W-:Y:S01]  /*1b80*/  LOP3.LUT R5, R4, 0xfffffff8, RZ, 0xc0, !PT ;  /* 0xfffffff804057812 */ /* 0x000fe200078ec0ff */
[----:B------:R-:W2:Y:S01]  /*1b90*/  @!P1 LDC.64 R6, c[0x0][0x210] ;  /* 0x00008400ff069b82 */ /* 0x000ea20000000a00 */
[----:B------:R-:W-:Y:S01]  /*1ba0*/  LOP3.LUT R27, R27, 0x7fffffe, RZ, 0xc0, !PT ;  /* 0x07fffffe1b1b7812 */ /* 0x000fe200078ec0ff */
[----:B------:R-:W-:Y:S01]  /*1bb0*/  IMAD.SHL.U32 R9, R9, 0x20, RZ ;  /* 0x0000002009097824 */ /* 0x000fe200078e00ff */
[----:B------:R-:W-:Y:S01]  /*1bc0*/  SHF.R.S32.HI R29, RZ, 0x1f, R26 ;  /* 0x0000001fff1d7819 */ /* 0x000fe2000001141a */
[----:B------:R-:W-:Y:S01]  /*1bd0*/  IMAD.IADD R14, R98, 0x1, -R5 ;  /* 0x00000001620e7824 */ /* 0x000fe200078e0a05 */
[----:B------:R-:W-:Y:S01]  /*1be0*/  SHF.R.S32.HI R106, RZ, 0x5, R105 ;  /* 0x00000005ff6a7819 */ /* 0x000fe20000011469 */
[----:B------:R-:W-:Y:S01]  /*1bf0*/  IMAD.IADD R27, R12, 0x1, -R27 ;  /* 0x000000010c1b7824 */ /* 0x000fe200078e0a1b */
[----:B------:R-:W-:Y:S01]  /*1c00*/  LOP3.LUT R99, R9, 0xffffff00, RZ, 0xc0, !PT ;  /* 0xffffff0009637812 */ /* 0x000fe200078ec0ff */
[----:B------:R-:W3:Y:S01]  /*1c10*/  @!P5 LDC.64 R4, c[0x0][0x240] ;  /* 0x00009000ff04db82 */ /* 0x000ee20000000a00 */
[----:B------:R-:W-:Y:S01]  /*1c20*/  IMAD R29, R29, UR4, RZ ;  /* 0x000000041d1d7c24 */ /* 0x000fe2000f8e02ff */
[----:B------:R-:W-:Y:S01]  /*1c30*/  LEA.HI R119, R14, R14, RZ, 0x1 ;  /* 0x0000000e0e777211 */ /* 0x000fe200078f08ff */
[----:B------:R-:W-:-:S02]  /*1c40*/  IMAD R116, R106, 0x8, R27 ;  /* 0x000000086a747824 */ /* 0x000fc400078e021b */
[C---:B------:R-:W-:Y:S01]  /*1c50*/  IMAD R29, R26.reuse, UR5, R29 ;  /* 0x000000051a1d7c24 */ /* 0x040fe2000f8e021d */
[----:B------:R-:W-:Y:S01]  /*1c60*/  LOP3.LUT R117, R119, 0xfffffffe, RZ, 0xc0, !PT ;  /* 0xfffffffe77757812 */ /* 0x000fe200078ec0ff */
[----:B------:R-:W-:Y:S01]  /*1c70*/  IMAD.WIDE.U32 R26, R26, UR4, R34 ;  /* 0x000000041a1a7c25 */ /* 0x000fe2000f8e0022 */
[----:B------:R-:W-:Y:S01]  /*1c80*/  ULDC.64 UR4, c[0x0][0x268] ;  /* 0x00009a0000047ab9 */ /* 0x000fe20000000a00 */
[----:B------:R-:W-:Y:S02]  /*1c90*/  SHF.R.S32.HI R119, RZ, 0x1, R119 ;  /* 0x00000001ff777819 */ /* 0x000fe40000011477 */
[----:B------:R-:W-:Y:S01]  /*1ca0*/  IMAD.U32 R116, R116, 0x20, R23 ;  /* 0x0000002074747824 */ /* 0x000fe200078e0017 */
[----:B------:R-:W-:Y:S01]  /*1cb0*/  @!P5 IADD3 R23, P0, R32, 0x20, RZ ;  /* 0x000000202017d810 */ /* 0x000fe20007f1e0ff */
[----:B-1----:R-:W-:Y:S02]  /*1cc0*/  @!P1 IMAD R16, R33, R2, RZ ;  /* 0x0000000221109224 */ /* 0x002fe400078e02ff */
[----:B------:R-:W-:-:S02]  /*1cd0*/  IMAD.IADD R29, R27, 0x1, R29 ;  /* 0x000000011b1d7824 */ /* 0x000fc400078e021d */
[----:B------:R-:W-:Y:S02]  /*1ce0*/  @!P1 IMAD.MOV.U32 R28, RZ, RZ, R26 ;  /* 0x000000ffff1c9224 */ /* 0x000fe400078e001a */
[C---:B------:R-:W-:Y:S02]  /*1cf0*/  @!P1 IMAD R16, R32.reuse, R3, R16 ;  /* 0x0000000320109224 */ /* 0x040fe400078e0210 */
[----:B------:R-:W-:Y:S02]  /*1d00*/  @!P5 IMAD.X R27, RZ, RZ, R33, P0 ;  /* 0x000000ffff1bd224 */ /* 0x000fe400000e0621 */
[----:B------:R-:W-:Y:S02]  /*1d10*/  @!P1 IMAD.WIDE.U32 R32, R32, R2, R28 ;  /* 0x0000000220209225 */ /* 0x000fe400078e001c */
[----:B------:R-:W1:Y:S02]  /*1d20*/  @!P5 LDC.64 R2, c[0x0][0x210] ;  /* 0x00008400ff02db82 */ /* 0x000e640000000a00 */
[----:B------:R-:W-:Y:S01]  /*1d30*/  @!P1 IMAD.IADD R16, R33, 0x1, R16 ;  /* 0x0000000121109824 */ /* 0x000fe200078e0210 */
[----:B--2---:R-:W-:Y:S01]  /*1d40*/  @!P1 LEA R28, P0, R32, R6, 0x1 ;  /* 0x00000006201c9211 */ /* 0x004fe200078008ff */
[----:B---3--:R-:W-:-:S02]  /*1d50*/  @!P5 IMAD R22, R27, R4, RZ ;  /* 0x000000041b16d224 */ /* 0x008fc400078e02ff */
[----:B------:R-:W-:Y:S01]  /*1d60*/  @!P5 IMAD.MOV.U32 R27, RZ, RZ, R29 ;  /* 0x000000ffff1bd224 */ /* 0x000fe200078e001d */
[----:B------:R-:W-:Y:S01]  /*1d70*/  @!P1 LEA.HI.X R29, R32, R7, R16, 0x1, P0 ;  /* 0x00000007201d9211 */ /* 0x000fe200000f0c10 */
[----:B------:R-:W-:Y:S01]  /*1d80*/  IMAD R19, R19, UR4, RZ ;  /* 0x0000000413137c24 */ /* 0x000fe2000f8e02ff */
[----:B------:R-:W2:Y:S01]  /*1d90*/  @!P4 LDC.64 R6, c[0x0][0x218] ;  /* 0x00008600ff06cb82 */ /* 0x000ea20000000a00 */
[----:B------:R-:W-:Y:S01]  /*1da0*/  IMAD.IADD R117, R14, 0x1, -R117 ;  /* 0x000000010e757824 */ /* 0x000fe200078e0a75 */
[----:B------:R-:W-:Y:S01]  /*1db0*/  IADD3 R86, P0, R12, R21, RZ ;  /* 0x000000150c567210 */ /* 0x000fe20007f1e0ff */
[----:B------:R-:W-:Y:S01]  /*1dc0*/  IMAD R14, R18, UR5, R19 ;  /* 0x00000005120e7c24 */ /* 0x000fe2000f8e0213 */
[----:B------:R-:W-:Y:S01]  /*1dd0*/  ULDC UR5, c[0x0][0x39c] ;  /* 0x0000e70000057ab9 */ /* 0x000fe20000000800 */
[C---:B------:R-:W-:Y:S02]  /*1de0*/  @!P5 IMAD R22, R23.reuse, R5, R22 ;  /* 0x000000051716d224 */ /* 0x040fe400078e0216 */
[----:B------:R-:W-:-:S02]  /*1df0*/  @!P5 IMAD.WIDE.U32 R26, R23, R4, R26 ;  /* 0x00000004171ad225 */ /* 0x000fc400078e001a */
[----:B------:R-:W3:Y:S02]  /*1e00*/  @!P3 LDC.64 R4, c[0x0][0x218] ;  /* 0x00008600ff04bb82 */ /* 0x000ee40000000a00 */
[----:B------:R-:W-:Y:S01]  /*1e10*/  IMAD.WIDE.U32 R18, R18, UR4, R30 ;  /* 0x0000000412127c25 */ /* 0x000fe2000f8e001e */
[----:B------:R-:W-:Y:S02]  /*1e20*/  UMOV UR4, 0x400 ;  /* 0x0000040000047882 */ /* 0x000fe40000000000 */
[----:B------:R-:W-:Y:S01]  /*1e30*/  ULEA UR4, UR6, UR4, 0x18 ;  /* 0x0000000406047291 */ /* 0x000fe2000f8ec03f */
[----:B------:R-:W-:Y:S02]  /*1e40*/  IMAD.X R17, R13, 0x1, R17, P0 ;  /* 0x000000010d117824 */ /* 0x000fe400000e0611 */
[----:B------:R-:W-:Y:S01]  /*1e50*/  @!P5 IMAD.IADD R24, R27, 0x1, R22 ;  /* 0x000000011b18d824 */ /* 0x000fe200078e0216 */
[----:B-1----:R-:W-:Y:S01]  /*1e60*/  @!P5 LEA R22, P0, R26, R2, 0x1 ;  /* 0x000000021a16d211 */ /* 0x002fe200078008ff */
[----:B------:R-:W-:-:S02]  /*1e70*/  @!P5 IMAD R16, R116, 0x2, R25 ;  /* 0x000000027410d824 */ /* 0x000fc400078e0219 */
[----:B------:R-:W-:Y:S01]  /*1e80*/  @!P4 IMAD R15, R116, 0x2, R15 ;  /* 0x00000002740fc824 */ /* 0x000fe200078e020f */
[----:B------:R-:W-:Y:S01]  /*1e90*/  @!P5 LEA.HI.X R23, R26, R3, R24, 0x1, P0 ;  /* 0x000000031a17d211 */ /* 0x000fe200000f0c18 */
[C---:B------:R-:W-:Y:S01]  /*1ea0*/  @!P3 IMAD R11, R116.reuse, 0x2, R11 ;  /* 0x00000002740bb824 */ /* 0x040fe200078e020b */
[----:B------:R-:W-:Y:S01]  /*1eb0*/  LEA R116, R116, UR4, 0x1 ;  /* 0x0000000474747c11 */ /* 0x000fe2000f8e08ff */
[----:B------:R-:W-:Y:S01]  /*1ec0*/  IMAD R2, R13, R90, RZ ;  /* 0x0000005a0d027224 */ /* 0x000fe200078e02ff */
[--C-:B------:R-:W-:Y:S01]  /*1ed0*/  SHF.R.S32.HI R13, RZ, 0x1, R20.reuse ;  /* 0x00000001ff0d7819 */ /* 0x100fe20000011414 */
[----:B------:R-:W-:Y:S01]  /*1ee0*/  IMAD.SHL.U32 R111, R119, 0x40, RZ ;  /* 0x00000040776f7824 */ /* 0x000fe200078e00ff */
[----:B------:R-:W-:Y:S01]  /*1ef0*/  SHF.R.S32.HI R20, RZ, 0x1f, R20 ;  /* 0x0000001fff147819 */ /* 0x000fe20000011414 */
[----:B------:R-:W-:Y:S01]  /*1f00*/  IMAD R3, R12, R91, R2 ;  /* 0x0000005b0c037224 */ /* 0x000fe200078e0202 */
[----:B------:R-:W-:Y:S01]  /*1f10*/  @!PT LDS RZ, [RZ] ;  /* 0x00000000fffff984 */ /* 0x000fe20000000800 */
[----:B------:R-:W-:Y:S01]  /*1f20*/  @!PT LDS RZ, [RZ] ;  /* 0x00000000fffff984 */ /* 0x000fe20000000800 */
[----:B------:R-:W-:Y:S01]  /*1f30*/  @!PT LDS RZ, [RZ] ;  /* 0x00000000fffff984 */ /* 0x000fe20000000800 */
[----:B------:R-:W-:Y:S01]  /*1f40*/  @!P1 LDGSTS.E.BYPASS.LTC128B.128 [R116], desc[UR10][R28.64] ;  /* 0x000000001c749fae */ /* 0x000fe2000b901d4a */
[----:B------:R-:W-:Y:S01]  /*1f50*/  SHF.L.U64.HI R2, R90, 0x5, R91 ;  /* 0x000000055a027819 */ /* 0x000fe2000001025b */
[----:B------:R-:W-:Y:S01]  /*1f60*/  IMAD.IADD R19, R19, 0x1, R14 ;  /* 0x0000000113137824 */ /* 0x000fe200078e020e */
[----:B------:R-:W-:Y:S01]  /*1f70*/  LEA.HI R20, R20, R13, RZ, 0x2 ;  /* 0x0000000d14147211 */ /* 0x000fe200078f10ff */
[----:B------:R-:W-:Y:S01]  /*1f80*/  @!P1 LDGSTS.E.BYPASS.LTC128B.128 [R116+0x1000], desc[UR10][R28.64+0x40] ;  /* 0x010000401c749fae */ /* 0x000fe2000b901d4a */
[----:B------:R-:W-:Y:S01]  /*1f90*/  IMAD.IADD R100, R95, 0x1, R3 ;  /* 0x000000015f647824 */ /* 0x000fe200078e0203 */
[----:B------:R-:W-:-:S02]  /*1fa0*/  LOP3.LUT R111, R111, 0xc0, RZ, 0xc0, !PT ;  /* 0x000000c06f6f7812 */ /* 0x000fc400078ec0ff */
[----:B------:R-:W-:Y:S01]  /*1fb0*/  @!P1 LDGSTS.E.BYPASS.LTC128B.128 [R116+0x2000], desc[UR10][R28.64+0x80] ;  /* 0x020000801c749fae */ /* 0x000fe2000b901d4a */
[----:B--2---:R-:W-:Y:S02]  /*1fc0*/  @!P4 LEA R24, P1, R94, R6, 0x1 ;  /* 0x000000065e18c211 */ /* 0x004fe400078208ff */
[----:B------:R-:W-:Y:S01]  /*1fd0*/  LOP3.LUT R20, R20, 0xfffffffc, RZ, 0xc0, !PT ;  /* 0xfffffffc14147812 */ /* 0x000fe200078ec0ff */
[----:B------:R-:W-:Y:S01]  /*1fe0*/  @!P5 LDGSTS.E.BYPASS.LTC128B.128 [R16+0x800], desc[UR10][R22.64] ;  /* 0x008000001610dfae */ /* 0x000fe2000b901d4a */
[----:B------:R-:W-:Y:S02]  /*1ff0*/  @!P3 IADD3 R6, P0, R92, R94, RZ ;  /* 0x0000005e5c06b210 */ /* 0x000fe40007f1e0ff */
[----:B------:R-:W-:Y:S01]  /*2000*/  @!P4 LEA.HI.X R25, R94, R7, R100, 0x1, P1 ;  /* 0x000000075e19c211 */ /* 0x000fe200008f0c64 */
[----:B------:R-:W-:Y:S01]  /*2010*/  IMAD.IADD R3, R13, 0x1, -R20 ;  /* 0x000000010d037824 */ /* 0x000fe200078e0a14 */
[----:B------:R-:W-:Y:S01]  /*2020*/  @!P5 LDGSTS.E.BYPASS.LTC128B.128 [R16+0x1800], desc[UR10][R22.64+0x40] ;  /* 0x018000401610dfae */ /* 0x000fe2000b901d4a */
[----:B------:R-:W-:Y:S01]  /*2030*/  @!P3 IMAD.X R7, R2, 0x1, R100, P0 ;  /* 0x000000010207b824 */ /* 0x000fe200000e0664 */
[----:B---3--:R-:W-:Y:S01]  /*2040*/  @!P3 LEA R20, P0, R6, R4, 0x1 ;  /* 0x000000040614b211 */ /* 0x008fe200078008ff */
[----:B------:R-:W-:Y:S01]  /*2050*/  IMAD.SHL.U32 R93, R3, 0x40, RZ ;  /* 0x00000040035d7824 */ /* 0x000fe200078e00ff */
[----:B------:R-:W-:Y:S01]  /*2060*/  @!P5 LDGSTS.E.BYPASS.LTC128B.128 [R16+0x2800], desc[UR10][R22.64+0x80] ;  /* 0x028000801610dfae */ /* 0x000fe2000b901d4a */
[----:B------:R-:W-:Y:S01]  /*2070*/  IMAD.SHL.U32 R4, R10, 0x8, RZ ;  /* 0x000000080a047824 */ /* 0x000fe200078e00ff */
[----:B------:R-:W-:Y:S01]  /*2080*/  @!P3 LEA.HI.X R21, R6, R5, R7, 0x1, P0 ;  /* 0x000000050615b211 */ /* 0x000fe200000f0c07 */
[-C--:B------:R-:W-:Y:S01]  /*2090*/  IMAD R5, R17, R88.reuse, RZ ;  /* 0x0000005811057224 */ /* 0x080fe200078e02ff */
[----:B------:R-:W-:Y:S01]  /*20a0*/  @!P4 LDGSTS.E.BYPASS.LTC128B.128 [R15+0x3000], desc[UR10][R24.64] ;  /* 0x03000000180fcfae */ /* 0x000fe2000b901d4a */
[----:B------:R-:W-:Y:S01]  /*20b0*/  IMAD.SHL.U32 R6, R118, 0x8, RZ ;  /* 0x0000000876067824 */ /* 0x000fe200078e00ff */
[----:B------:R-:W-:Y:S01]  /*20c0*/  LOP3.LUT R93, R93, 0xc0, RZ, 0xc0, !PT ;  /* 0x000000c05d5d7812 */ /* 0x000fe200078ec0ff */
[C---:B------:R-:W-:Y:S01]  /*20d0*/  IMAD R5, R86.reuse, R89, R5 ;  /* 0x0000005956057224 */ /* 0x040fe200078e0205 */
[----:B------:R-:W-:Y:S01]  /*20e0*/  @!P4 LDGSTS.E.BYPASS.LTC128B.128 [R15+0x4000], desc[UR10][R24.64+0x40] ;  /* 0x04000040180fcfae */ /* 0x000fe2000b901d4a */
[----:B------:R-:W-:Y:S01]  /*20f0*/  IMAD.WIDE.U32 R86, R86, R88, R18 ;  /* 0x0000005856567225 */ /* 0x000fe200078e0012 */
[----:B------:R-:W-:-:S02]  /*2100*/  ISETP.GE.AND P1, PT, R12, R8, PT ;  /* 0x000000080c00720c */ /* 0x000fc40003f26270 */
[----:B------:R1:W-:Y:S01]  /*2110*/  @!P4 LDGSTS.E.BYPASS.LTC128B.128 [R15+0x5000], desc[UR10][R24.64+0x80] ;  /* 0x05000080180fcfae */ /* 0x0003e2000b901d4a */
[----:B------:R-:W-:Y:S01]  /*2120*/  LOP3.LUT R6, R111, 0x8, R6, 0xf8, !PT ;  /* 0x000000086f067812 */ /* 0x000fe200078ef806 */
[----:B------:R-:W-:Y:S01]  /*2130*/  IMAD.IADD R84, R87, 0x1, R5 ;  /* 0x0000000157547824 */ /* 0x000fe200078e0205 */
[----:B------:R-:W-:Y:S01]  /*2140*/  LOP3.LUT R4, R93, 0x8, R4, 0xf8, !PT ;  /* 0x000000085d047812 */ /* 0x000fe200078ef804 */
[----:B------:R-:W-:Y:S01]  /*2150*/  @!P3 LDGSTS.E.BYPASS.LTC128B.128 [R11+0x3800], desc[UR10][R20.64] ;  /* 0x03800000140bbfae */ /* 0x000fe2000b901d4a */
[----:B------:R-:W-:Y:S01]  /*2160*/  SHF.R.U32.HI R111, RZ, 0x3, R111 ;  /* 0x00000003ff6f7819 */ /* 0x000fe2000001166f */
[----:B------:R-:W-:Y:S01]  /*2170*/  IMAD R7, R106, 0x200, R99 ;  /* 0x000002006a077824 */ /* 0x000fe200078e0263 */
[----:B------:R-:W-:Y:S01]  /*2180*/  SHF.R.U32.HI R93, RZ, 0x3, R93 ;  /* 0x00000003ff5d7819 */ /* 0x000fe2000001165d */
[----:B------:R-:W-:Y:S01]  /*2190*/  @!P3 LDGSTS.E.BYPASS.LTC128B.128 [R11+0x4800], desc[UR10][R20.64+0x40] ;  /* 0x04800040140bbfae */ /* 0x000fe2000b901d4a */
[----:B------:R-:W-:Y:S01]  /*21a0*/  LEA R124, P0, R86, UR8, 0x1 ;  /* 0x00000008567c7c11 */ /* 0x000fe2000f8008ff */
[----:B------:R-:W-:Y:S01]  /*21b0*/  IMAD R10, R10, 0x8, R117 ;  /* 0x000000080a0a7824 */ /* 0x000fe200078e0275 */
[----:B------:R-:W-:Y:S01]  /*21c0*/  LOP3.LUT R111, R6, R111, RZ, 0x3c, !PT ;  /* 0x0000006f066f7212 */ /* 0x000fe200078e3cff */
[----:B------:R2:W-:Y:S01]  /*21d0*/  @!P3 LDGSTS.E.BYPASS.LTC128B.128 [R11+0x5800], desc[UR10][R20.64+0x80] ;  /* 0x05800080140bbfae */ /* 0x0005e2000b901d4a */
[----:B------:R-:W-:Y:S01]  /*21e0*/  LOP3.LUT R93, R4, R93, RZ, 0x3c, !PT ;  /* 0x0000005d045d7212 */ /* 0x000fe200078e3cff */
[----:B------:R-:W-:Y:S01]  /*21f0*/  IMAD R112, R102, 0x20, R7 ;  /* 0x0000002066707824 */ /* 0x000fe200078e0207 */
[----:B------:R-:W-:Y:S01]  /*2200*/  LEA.HI.X R125, R86, UR9, R84, 0x1, P0 ;  /* 0x00000009567d7c11 */ /* 0x000fe200080f0c54 */
[----:B------:R-:W0:Y:S01]  /*2210*/  LDGDEPBAR ;  /* 0x00000000000079af */ /* 0x000e220000000000 */
[----:B------:R-:W-:-:S02]  /*2220*/  IMAD.SHL.U32 R5, R89, 0x40, RZ ;  /* 0x0000004059057824 */ /* 0x000fc400078e00ff */
[----:B------:R-:W-:Y:S02]  /*2230*/  IMAD.U32 R111, R10, 0x20, R111 ;  /* 0x000000200a6f7824 */ /* 0x000fe400078e006f */
[----:B------:R-:W-:Y:S02]  /*2240*/  IMAD.IADD R112, R93, 0x1, R112 ;  /* 0x000000015d707824 */ /* 0x000fe400078e0270 */
[----:B------:R-:W-:Y:S01]  /*2250*/  IMAD.MOV.U32 R4, RZ, RZ, 0x20 ;  /* 0x00000020ff047424 */ /* 0x000fe200078e00ff */
[----:B------:R-:W-:Y:S02]  /*2260*/  LEA R111, R111, UR4, 0x1 ;  /* 0x000000046f6f7c11 */ /* 0x000fe4000f8e08ff */
[----:B------:R-:W-:Y:S01]  /*2270*/  LEA R112, R112, UR4, 0x1 ;  /* 0x0000000470707c11 */ /* 0x000fe2000f8e08ff */
[----:B-1----:R-:W-:-:S03]  /*2280*/  IMAD.WIDE.U32 R14, R88, 0x40, RZ ;  /* 0x00000040580e7825 */ /* 0x002fc600078e00ff */
[----:B------:R-:W-:-:S04]  /*2290*/  @!P2 IADD3 R6, P0, R124, R14, RZ ;  /* 0x0000000e7c06a210 */ /* 0x000fc80007f1e0ff */
[----:B------:R-:W-:Y:S02]  /*22a0*/  @!P2 IADD3.X R7, R125, R15, R5, P0, !PT ;  /* 0x0000000f7d07a210 */ /* 0x000fe400007fe405 */
[----:B------:R-:W-:Y:S01]  /*22b0*/  LOP3.LUT P0, RZ, R119, 0x2, RZ, 0xc0, !PT ;  /* 0x0000000277ff7812 */ /* 0x000fe2000780c0ff */
[----:B------:R-:W-:-:S04]  /*22c0*/  DEPBAR.LE SB0, 0x0 ;  /* 0x000080000000791a */ /* 0x000fc80000000000 */
[----:B------:R-:W-:Y:S01]  /*22d0*/  BAR.SYNC.DEFER_BLOCKING 0x0 ;  /* 0x0000000000007b1d */ /* 0x000fe20000010000 */
        /* <DEDUP_REMOVED lines=29> */
[----:B--2---:R-:W-:Y:S04]  /*24b0*/  LDSM.16.M88.4 R8, [R103+0x3000] ;  /* 0x003000006708783b */ /* 0x004fe80000000200 */
[----:B------:R-:W-:Y:S04]  /*24c0*/  LDSM.16.M88.4 R52, [R112+0x1000] ;  /* 0x001000007034783b */ /* 0x000fe80000000200 */
[----:B------:R-:W2:Y:S04]  /*24d0*/  LDSM.16.M88.4 R36, [R111+0x3400] ;  /* 0x003400006f24783b */ /* 0x000ea80000000200 */
[----:B-1----:R-:W-:Y:S04]  /*24e0*/  LDSM.16.M88.4 R4, [R111+0x4000] ;  /* 0x004000006f04783b */ /* 0x002fe80000000200 */
[----:B------:R-:W-:Y:S04]  /*24f0*/  LDSM.16.M88.4 R12, [R110+0x1000] ;  /* 0x001000006e0c783b */ /* 0x000fe80000000200 */
[----:B------:R-:W-:Y:S04]  /*2500*/  LDSM.16.M88.4 R32, [R103+0x4000] ;  /* 0x004000006720783b */ /* 0x000fe80000000200 */
[----:B------:R-:W1:Y:S04]  /*2510*/  LDSM.16.M88.4 R24, [R103+0x3400] ;  /* 0x003400006718783b */ /* 0x000e680000000200 */
[----:B------:R-:W4:Y:S01]  /*2520*/  LDSM.16.M88.4 R56, [R111+0x3800] ;  /* 0x003800006f38783b */ /* 0x000f220000000200 */
[C---:B---3--:R-:W-:Y:S03]  /*2530*/  HMMA.16816.F32 R20, R68.reuse, R16, RZ ;  /* 0x000000104414723c */ /* 0x048fe600000018ff */
[----:B------:R-:W-:Y:S04]  /*2540*/  LDSM.16.M88.4 R64, [R111+0x5000] ;  /* 0x005000006f40783b */ /* 0x000fe80000000200 */
[----:B------:R-:W3:Y:S01]  /*2550*/  LDSM.16.M88.4 R40, [R111+0x4400] ;  /* 0x004400006f28783b */ /* 0x000ee20000000200 */
[C---:B------:R-:W-:Y:S03]  /*2560*/  HMMA.16816.F32 R16, R68.reuse, R18, RZ ;  /* 0x000000124410723c */ /* 0x040fe600000018ff */
[----:B------:R-:W3:Y:S04]  /*2570*/  LDSM.16.M88.4 R80, [R103+0x3800] ;  /* 0x003800006750783b */ /* 0x000ee80000000200 */
[----:B------:R-:W-:Y:S01]  /*2580*/  LDSM.16.M88.4 R76, [R103+0x4400] ;  /* 0x00440000674c783b */ /* 0x000fe20000000200 */
[C---:B--2---:R-:W-:Y:S03]  /*2590*/  HMMA.16816.F32 R28, R68.reuse, R36, RZ ;  /* 0x00000024441c723c */ /* 0x044fe600000018ff */
[----:B------:R-:W-:Y:S04]  /*25a0*/  LDSM.16.M88.4 R48, [R111+0x4800] ;  /* 0x004800006f30783b */ /* 0x000fe80000000200 */
[----:B------:R-:W0:Y:S01]  /*25b0*/  LDGDEPBAR ;  /* 0x00000000000079af */ /* 0x000e220000000000 */
[----:B------:R-:W-:Y:S06]  /*25c0*/  HMMA.16816.F32 R36, R68, R38, RZ ;  /* 0x000000264424723c */ /* 0x000fec00000018ff */
[C---:B------:R-:W-:Y:S06]  /*25d0*/  HMMA.16816.F32 R20, R60.reuse, R8, R20 ;  /* 0x000000083c14723c */ /* 0x040fec0000001814 */
[C---:B------:R-:W-:Y:S01]  /*25e0*/  HMMA.16816.F32 R16, R60.reuse, R10, R16 ;  /* 0x0000000a3c10723c */ /* 0x040fe20000001810 */
[----:B------:R-:W2:Y:S05]  /*25f0*/  LDSM.16.M88.4 R8, [R112+0x2000] ;  /* 0x002000007008783b */ /* 0x000eaa0000000200 */
[----:B-1----:R-:W-:Y:S06]  /*2600*/  HMMA.16816.F32 R28, R60, R24, R28 ;  /* 0x000000183c1c723c */ /* 0x002fec000000181c */
[----:B----4-:R-:W-:Y:S06]  /*2610*/  HMMA.16816.F32 R44, R68, R56, RZ ;  /* 0x00000038442c723c */ /* 0x010fec00000018ff */
[C---:B------:R-:W-:Y:S06]  /*2620*/  HMMA.16816.F32 R20, R52.reuse, R4, R20 ;  /* 0x000000043414723c */ /* 0x040fec0000001814 */
[----:B------:R-:W-:Y:S01]  /*2630*/  HMMA.16816.F32 R16, R52, R6, R16 ;  /* 0x000000063410723c */ /* 0x000fe20000001810 */
[----:B------:R-:W-:Y:S05]  /*2640*/  LDSM.16.M88.4 R4, [R110+0x2000] ;  /* 0x002000006e04783b */ /* 0x000fea0000000200 */
[----:B------:R-:W-:Y:S01]  /*2650*/  HMMA.16816.F32 R36, R60, R26, R36 ;  /* 0x0000001a3c24723c */ /* 0x000fe20000001824 */
[----:B------:R-:W1:Y:S05]  /*2660*/  LDSM.16.M88.4 R24, [R103+0x5000] ;  /* 0x005000006718783b */ /* 0x000e6a0000000200 */
[----:B---3--:R-:W-:Y:S06]  /*2670*/  HMMA.16816.F32 R28, R52, R40, R28 ;  /* 0x00000028341c723c */ /* 0x008fec000000181c */
[C---:B------:R-:W-:Y:S06]  /*2680*/  HMMA.16816.F32 R20, R12.reuse, R32, R20 ;  /* 0x000000200c14723c */ /* 0x040fec0000001814 */
[----:B------:R-:W-:Y:S01]  /*2690*/  HMMA.16816.F32 R16, R12, R34, R16 ;  /* 0x000000220c10723c */ /* 0x000fe20000001810 */
[----:B------:R-:W-:Y:S05]  /*26a0*/  LDSM.16.M88.4 R32, [R111+0x5400] ;  /* 0x005400006f20783b */ /* 0x000fea0000000200 */
[----:B------:R-:W-:Y:S06]  /*26b0*/  HMMA.16816.F32 R44, R60, R80, R44 ;  /* 0x000000503c2c723c */ /* 0x000fec000000182c */
[----:B------:R-:W-:Y:S01]  /*26c0*/  HMMA.16816.F32 R36, R52, R42, R36 ;  /* 0x0000002a3424723c */ /* 0x000fe20000001824 */
[----:B------:R-:W-:Y:S05]  /*26d0*/  LDSM.16.M88.4 R40, [R103+0x4800] ;  /* 0x004800006728783b */ /* 0x000fea0000000200 */
[C---:B--2---:R-:W-:Y:S06]  /*26e0*/  HMMA.16816.F32 R20, R8.reuse, R64, R20 ;  /* 0x000000400814723c */ /* 0x044fec0000001814 */
[----:B------:R-:W-:Y:S01]  /*26f0*/  HMMA.16816.F32 R16, R8, R66, R16 ;  /* 0x000000420810723c */ /* 0x000fe20000001810 */
[----:B------:R-:W2:Y:S05]  /*2700*/  LDSM.16.M88.4 R64, [R111+0x3c00] ;  /* 0x003c00006f40783b */ /* 0x000eaa0000000200 */
[----:B------:R-:W-:Y:S06]  /*2710*/  HMMA.16816.F32 R56, R68, R58, RZ ;  /* 0x0000003a4438723c */ /* 0x000fec00000018ff */
[----:B------:R-:W-:Y:S06]  /*2720*/  HMMA.16816.F32 R28, R12, R76, R28 ;  /* 0x0000004c0c1c723c */ /* 0x000fec000000181c */
[----:B-1----:R-:W-:Y:S06]  /*2730*/  HMMA.16816.F32 R20, R4, R24, R20 ;  /* 0x000000180414723c */ /* 0x002fec0000001814 */
[----:B------:R-:W-:Y:S01]  /*2740*/  HMMA.16816.F32 R72, R52, R48, R44 ;  /* 0x000000303448723c */ /* 0x000fe2000000182c */
[----:B------:R-:W-:Y:S05]  /*2750*/  LDSM.16.M88.4 R44, [R103+0x5400] ;  /* 0x00540000672c783b */ /* 0x000fea0000000200 */
[----:B------:R-:W-:Y:S01]  /*2760*/  HMMA.16816.F32 R36, R12, R78, R36 ;  /* 0x0000004e0c24723c */ /* 0x000fe20000001824 */
[----:B------:R-:W1:Y:S05]  /*2770*/  LDSM.16.M88.4 R76, [R103+0x3c00] ;  /* 0x003c0000674c783b */ /* 0x000e6a0000000200 */
[----:B------:R-:W-:Y:S06]  /*2780*/  HMMA.16816.F32 R56, R60, R82, R56 ;  /* 0x000000523c38723c */ /* 0x000fec0000001838 */
[----:B--2---:R-:W-:Y:S01]  /*2790*/  HMMA.16816.F32 R80, R68, R64, RZ ;  /* 0x000000404450723c */ /* 0x004fe200000018ff */
[----:B------:R-:W-:Y:S01]  /*27a0*/  FMUL.FTZ R20, R20, UR5 ;  /* 0x0000000514147c20 */ /* 0x000fe20008410000 */
[----:B------:R-:W-:-:S03]  /*27b0*/  FMUL.FTZ R49, R23, UR5 ;  /* 0x0000000517317c20 */ /* 0x000fc60008410000 */
[----:B------:R2:W-:Y:S01]  /*27c0*/  MUFU.TANH R48, R20 ;  /* 0x0000001400307308 */ /* 0x0005e20000002400 */
[----:B------:R-:W-:Y:S01]  /*27d0*/  HMMA.16816.F32 R16, R4, R26, R16 ;  /* 0x0000001a0410723c */ /* 0x000fe20000001810 */
[----:B------:R-:W3:Y:S05]  /*27e0*/  LDSM.16.M88.4 R24, [R111+0x5800] ;  /* 0x005800006f18783b */ /* 0x000eea0000000200 */
[----:B------:R-:W-:Y:S01]  /*27f0*/  HMMA.16816.F32 R28, R8, R32, R28 ;  /* 0x00000020081c723c */ /* 0x000fe2000000181c */
[----:B------:R-:W-:Y:S05]  /*2800*/  MUFU.TANH R49, R49 ;  /* 0x0000003100317308 */ /* 0x000fea0000002400 */
[----:B------:R-:W-:Y:S06]  /*2810*/  HMMA.16816.F32 R72, R12, R40, R72 ;  /* 0x000000280c48723c */ /* 0x000fec0000001848 */
[----:B------:R-:W-:Y:S01]  /*2820*/  HMMA.16816.F32 R64, R68, R66, RZ ;  /* 0x000000424440723c */ /* 0x000fe200000018ff */
[----:B------:R-:W-:Y:S01]  /*2830*/  FMUL.FTZ R41, R21, UR5 ;  /* 0x0000000515297c20 */ /* 0x000fe20008410000 */
[----:B------:R-:W-:-:S02]  /*2840*/  FMUL.FTZ R40, R22, UR5 ;  /* 0x0000000516287c20 */ /* 0x000fc40008410000 */
[----:B--2---:R-:W2:Y:S02]  /*2850*/  LDSM.16.M88.4 R20, [R111+0x4c00] ;  /* 0x004c00006f14783b */ /* 0x004ea40000000200 */
[----:B------:R-:W-:Y:S01]  /*2860*/  HMMA.16816.F32 R56, R52, R50, R56 ;  /* 0x000000323438723c */ /* 0x000fe20000001838 */
[----:B------:R-:W-:Y:S01]  /*2870*/  FMUL.FTZ R16, R16, UR5 ;  /* 0x0000000510107c20 */ /* 0x000fe20008410000 */
[----:B------:R-:W4:Y:S04]  /*2880*/  MUFU.TANH R41, R41 ;  /* 0x0000002900297308 */ /* 0x000f280000002400 */
[----:B-1----:R-:W-:Y:S01]  /*2890*/  HMMA.16816.F32 R80, R60, R76, R80 ;  /* 0x0000004c3c50723c */ /* 0x002fe20000001850 */
[----:B------:R-:W-:Y:S01]  /*28a0*/  FMUL.FTZ R50, R18, UR5 ;  /* 0x0000000512327c20 */ /* 0x000fe20008410000 */
[----:B------:R-:W-:-:S02]  /*28b0*/  FMUL.FTZ R51, R19, UR5 ;  /* 0x0000000513337c20 */ /* 0x000fc40008410000 */
[----:B------:R-:W-:Y:S02]  /*28c0*/  MUFU.TANH R40, R40 ;  /* 0x0000002800287308 */ /* 0x000fe40000002400 */
[----:B------:R-:W-:Y:S01]  /*28d0*/  HMMA.16816.F32 R36, R8, R34, R36 ;  /* 0x000000220824723c */ /* 0x000fe20000001824 */
[----:B------:R-:W1:Y:S05]  /*28e0*/  LDSM.16.M88.4 R32, [R103+0x5800] ;  /* 0x005800006720783b */ /* 0x000e6a0000000200 */
[----:B------:R-:W-:Y:S01]  /*28f0*/  HMMA.16816.F32 R28, R4, R44, R28 ;  /* 0x0000002c041c723c */ /* 0x000fe2000000181c */
[----:B------:R3:W4:Y:S05]  /*2900*/  MUFU.TANH R44, R16 ;  /* 0x00000010002c7308 */ /* 0x00072a0000002400 */
[----:B------:R-:W-:Y:S01]  /*2910*/  HMMA.16816.F32 R64, R60, R78, R64 ;  /* 0x0000004e3c40723c */ /* 0x000fe20000001840 */
[----:B------:R-:W-:-:S02]  /*2920*/  FMUL.FTZ R45, R17, UR5 ;  /* 0x00000005112d7c20 */ /* 0x000fc40008410000 */
[----:B------:R-:W4:Y:S03]  /*2930*/  MUFU.TANH R50, R50 ;  /* 0x0000003200327308 */ /* 0x000f260000002400 */
[----:B------:R-:W-:Y:S05]  /*2940*/  HMMA.16816.F32 R56, R12, R42, R56 ;  /* 0x0000002a0c38723c */ /* 0x000fea0000001838 */
[----:B------:R-:W4:Y:S01]  /*2950*/  MUFU.TANH R45, R45 ;  /* 0x0000002d002d7308 */ /* 0x000f220000002400 */
[----:B---3--:R-:W3:Y:S01]  /*2960*/  LDSM.16.M88.4 R16, [R103+0x4c00] ;  /* 0x004c00006710783b */ /* 0x008ee20000000200 */
[----:B------:R-:W-:Y:S05]  /*2970*/  HMMA.16816.F32 R72, R8, R24, R72 ;  /* 0x000000180848723c */ /* 0x000fea0000001848 */
[----:B------:R-:W-:Y:S01]  /*2980*/  FMUL.FTZ R42, R29, UR5 ;  /* 0x000000051d2a7c20 */ /* 0x000fe20008410000 */
[----:B--2---:R-:W-:Y:S01]  /*2990*/  HMMA.16816.F32 R80, R52, R20, R80 ;  /* 0x000000143450723c */ /* 0x004fe20000001850 */
[----:B------:R-:W-:Y:S01]  /*29a0*/  FMUL.FTZ R25, R28, UR5 ;  /* 0x000000051c197c20 */ /* 0x000fe20008410000 */
[----:B------:R-:W-:Y:S01]  /*29b0*/  FMUL.FTZ R43, R30, UR5 ;  /* 0x000000051e2b7c20 */ /* 0x000fe20008410000 */
[----:B------:R-:W2:Y:S03]  /*29c0*/  MUFU.TANH R24, R51 ;  /* 0x0000003300187308 */ /* 0x000ea60000002400 */
[----:B------:R-:W-:Y:S05]  /*29d0*/  HMMA.16816.F32 R36, R4, R46, R36 ;  /* 0x0000002e0424723c */ /* 0x000fea0000001824 */
[----:B------:R-:W2:Y:S01]  /*29e0*/  MUFU.TANH R25, R25 ;  /* 0x0000001900197308 */ /* 0x000ea20000002400 */
[----:B------:R-:W-:Y:S01]  /*29f0*/  HMMA.16816.F32 R64, R52, R22, R64 ;  /* 0x000000163440723c */ /* 0x000fe20000001840 */
[----:B------:R-:W-:Y:S01]  /*2a00*/  FMUL.FTZ R46, R31, UR5 ;  /* 0x000000051f2e7c20 */ /* 0x000fe20008410000 */
[----:B------:R-:W-:Y:S04]  /*2a10*/  LDSM.16.M88.4 R20, [R103+0x5c00] ;  /* 0x005c00006714783b */ /* 0x000fe80000000200 */
[----:B------:R-:W4:Y:S01]  /*2a20*/  LDSM.16.M88.4 R28, [R111+0x5c00] ;  /* 0x005c00006f1c783b */ /* 0x000f220000000200 */
[----:B------:R-:W-:Y:S01]  /*2a30*/  HMMA.16816.F32 R56, R8, R26, R56 ;  /* 0x0000001a0838723c */ /* 0x000fe20000001838 */
[----:B------:R-:W2:Y:S01]  /*2a40*/  MUFU.TANH R43, R43 ;  /* 0x0000002b002b7308 */ /* 0x000ea20000002400 */
[----:B------:R-:W-:-:S04]  /*2a50*/  DEPBAR.LE SB0, 0x0 ;  /* 0x000080000000791a */ /* 0x000fc80000000000 */
[----:B-1----:R-:W-:Y:S01]  /*2a60*/  HMMA.16816.F32 R72, R4, R32, R72 ;  /* 0x000000200448723c */ /* 0x002fe20000001848 */
[----:B------:R-:W-:Y:S02]  /*2a70*/  LOP3.LUT R27, R105, 0xffffffe0, RZ, 0xc0, !PT ;  /* 0xffffffe0691b7812 */ /* 0x000fe400078ec0ff */
[----:B------:R-:W1:Y:S02]  /*2a80*/  MUFU.TANH R42, R42 ;  /* 0x0000002a002a7308 */ /* 0x000e640000002400 */
[----:B------:R-:W-:Y:S01]  /*2a90*/  FMUL.FTZ R26, R37, UR5 ;  /* 0x00000005251a7c20 */ /* 0x000fe20008410000 */
[----:B------:R-:W-:Y:S02]  /*2aa0*/  IMAD.IADD R27, R98, 0x1, -R27 ;  /* 0x00000001621b7824 */ /* 0x000fe400078e0a1b */
[----:B------:R-:W-:Y:S01]  /*2ab0*/  FMUL.FTZ R32, R36, UR5 ;  /* 0x0000000524207c20 */ /* 0x000fe20008410000 */
[----:B---3--:R-:W-:Y:S01]  /*2ac0*/  HMMA.16816.F32 R80, R12, R16, R80 ;  /* 0x000000100c50723c */ /* 0x008fe20000001850 */
[----:B------:R-:W-:Y:S01]  /*2ad0*/  IMAD.SHL.U32 R98, R98, 0x2, RZ ;  /* 0x0000000262627824 */ /* 0x000fe200078e00ff */
[----:B------:R-:W-:Y:S01]  /*2ae0*/  SHF.R.S32.HI R33, RZ, 0x1f, R106 ;  /* 0x0000001fff217819 */ /* 0x000fe2000001146a */
[----:B------:R-:W3:Y:S01]  /*2af0*/  MUFU.TANH R46, R46 ;  /* 0x0000002e002e7308 */ /* 0x000ee20000002400 */
[----:B------:R-:W-:-:S02]  /*2b00*/  SHF.R.S32.HI R36, RZ, 0x1f, R27 ;  /* 0x0000001fff247819 */ /* 0x000fc4000001141b */
[----:B------:R-:W-:Y:S01]  /*2b10*/  HMMA.16816.F32 R64, R12, R18, R64 ;  /* 0x000000120c40723c */ /* 0x000fe20000001840 */
[----:B------:R-:W-:Y:S01]  /*2b20*/  FMUL.FTZ R16, R38, UR5 ;  /* 0x0000000526107c20 */ /* 0x000fe20008410000 */
[----:B------:R-:W-:Y:S01]  /*2b30*/  LEA.HI R127, R36, R27, RZ, 0x2 ;  /* 0x0000001b247f7211 */ /* 0x000fe200078f10ff */
[----:B------:R-:W-:Y:S01]  /*2b40*/  FMUL.FTZ R17, R39, UR5 ;  /* 0x0000000527117c20 */ /* 0x000fe20008410000 */
[----:B------:R-:W-:Y:S01]  /*2b50*/  LEA.HI R33, R33, R106, RZ, 0x2 ;  /* 0x0000006a21217211 */ /* 0x000fe200078f10ff */
[----:B------:R-:W3:Y:S01]  /*2b60*/  MUFU.TANH R32, R32 ;  /* 0x0000002000207308 */ /* 0x000ee20000002400 */
[----:B------:R-:W-:Y:S01]  /*2b70*/  HMMA.16816.F32 R56, R4, R34, R56 ;  /* 0x000000220438723c */ /* 0x000fe20000001838 */
[----:B------:R-:W-:Y:S02]  /*2b80*/  SHF.R.S32.HI R127, RZ, 0x2, R127 ;  /* 0x00000002ff7f7819 */ /* 0x000fe4000001147f */
[----:B------:R-:W-:Y:S01]  /*2b90*/  LOP3.LUT R33, R33, 0xfffffffc, RZ, 0xc0, !PT ;  /* 0xfffffffc21217812 */ /* 0x000fe200078ec0ff */
[----:B------:R-:W-:Y:S01]  /*2ba0*/  FMUL.FTZ R73, R73, UR5 ;  /* 0x0000000549497c20 */ /* 0x000fe20008410000 */
[----:B------:R-:W-:Y:S01]  /*2bb0*/  FMUL.FTZ R72, R72, UR5 ;  /* 0x0000000548487c20 */ /* 0x000fe20008410000 */
[----:B------:R-:W-:Y:S01]  /*2bc0*/  FMUL.FTZ R74, R74, UR5 ;  /* 0x000000054a4a7c20 */ /* 0x000fe20008410000 */
[C---:B------:R-:W-:Y:S01]  /*2bd0*/  IMAD R34, R106.reuse, 0x10, R101 ;  /* 0x000000106a227824 */ /* 0x040fe200078e0265 */
[----:B------:R-:W3:Y:S01]  /*2be0*/  MUFU.TANH R16, R16 ;  /* 0x0000001000107308 */ /* 0x000ee20000002400 */
[----:B------:R-:W-:-:S02]  /*2bf0*/  IMAD.IADD R120, R106, 0x1, -R33 ;  /* 0x000000016a787824 */ /* 0x000fc400078e0a21 */
[----:B------:R-:W-:Y:S01]  /*2c00*/  FMUL.FTZ R75, R75, UR5 ;  /* 0x000000054b4b7c20 */ /* 0x000fe20008410000 */
[----:B------:R-:W-:Y:S01]  /*2c10*/  IADD3 R27, R34, 0x1, R127 ;  /* 0x00000001221b7810 */ /* 0x000fe20007ffe07f */
[C---:B----4-:R-:W-:Y:S03]  /*2c20*/  HMMA.16816.F32 R80, R8.reuse, R28, R80 ;  /* 0x0000001c0850723c */ /* 0x050fe60000001850 */
[----:B------:R-:W-:Y:S01]  /*2c30*/  IADD3 R27, R97, R27, -R104 ;  /* 0x0000001b611b7210 */ /* 0x000fe20007ffe868 */
[----:B------:R-:W4:Y:S02]  /*2c40*/  MUFU.TANH R133, R73 ;  /* 0x0000004900857308 */ /* 0x000f240000002400 */
[----:B------:R-:W-:Y:S01]  /*2c50*/  HMMA.16816.F32 R64, R8, R30, R64 ;  /* 0x0000001e0840723c */ /* 0x000fe20000001840 */
[----:B------:R-:W-:Y:S01]  /*2c60*/  LOP3.LUT R29, R98, 0x6, RZ, 0xc0, !PT ;  /* 0x00000006621d7812 */ /* 0x000fe200078ec0ff */
[----:B------:R-:W-:-:S02]  /*2c70*/  IMAD.IADD R96, R27, 0x1, R96 ;  /* 0x000000011b607824 */ /* 0x000fc400078e0260 */
[----:B------:R-:W-:Y:S02]  /*2c80*/  IMAD R28, R102, 0x20, R99 ;  /* 0x00000020661c7824 */ /* 0x000fe400078e0263 */
[----:B------:R-:W-:Y:S01]  /*2c90*/  FMUL.FTZ R33, R57, UR5 ;  /* 0x0000000539217c20 */ /* 0x000fe20008410000 */
[----:B------:R-:W-:Y:S01]  /*2ca0*/  IMAD.IADD R29, R0, 0x1, R29 ;  /* 0x00000001001d7824 */ /* 0x000fe200078e021d */
[C---:B------:R-:W-:Y:S01]  /*2cb0*/  VIMNMX R99, R96.reuse, R97, PT ;  /* 0x0000006160637248 */ /* 0x040fe20003fe0100 */
[----:B------:R-:W4:Y:S01]  /*2cc0*/  MUFU.TANH R137, R72 ;  /* 0x0000004800897308 */ /* 0x000f220000002400 */
[----:B------:R-:W-:Y:S01]  /*2cd0*/  VIADDMNMX R98, R96, 0x8, R97, PT ;  /* 0x0000000860627846 */ /* 0x000fe20003800161 */
[C---:B------:R-:W-:Y:S02]  /*2ce0*/  VIADD R12, R29.reuse, 0x1 ;  /* 0x000000011d0c7836 */ /* 0x040fe40000000000 */
[----:B------:R-:W-:Y:S01]  /*2cf0*/  FMUL.FTZ R58, R58, UR5 ;  /* 0x000000053a3a7c20 */ /* 0x000fe20008410000 */
[----:B------:R-:W-:-:S02]  /*2d00*/  VIADD R13, R29, 0x8 ;  /* 0x000000081d0d7836 */ /* 0x000fc40000000000 */
[----:B------:R-:W-:Y:S01]  /*2d10*/  FMUL.FTZ R59, R59, UR5 ;  /* 0x000000053b3b7c20 */ /* 0x000fe20008410000 */
[C---:B------:R-:W-:Y:S01]  /*2d20*/  VIADD R8, R29.reuse, 0x18 ;  /* 0x000000181d087836 */ /* 0x040fe20000000000 */
[CC--:B------:R-:W-:Y:S01]  /*2d30*/  ISETP.GE.AND P5, PT, R12.reuse, R99.reuse, PT ;  /* 0x000000630c00720c */ /* 0x0c0fe20003fa6270 */
[C---:B------:R-:W-:Y:S01]  /*2d40*/  VIADD R10, R29.reuse, 0x20 ;  /* 0x000000201d0a7836 */ /* 0x040fe20000000000 */
[-C--:B------:R-:W-:Y:S01]  /*2d50*/  ISETP.GE.AND P3, PT, R12, R98.reuse, PT ;  /* 0x000000620c00720c */ /* 0x080fe20003f66270 */
[----:B------:R-:W-:Y:S01]  /*2d60*/  VIADD R12, R29, 0x9 ;  /* 0x000000091d0c7836 */ /* 0x000fe20000000000 */
[CC--:B------:R-:W-:Y:S01]  /*2d70*/  ISETP.GE.AND P4, PT, R13.reuse, R99.reuse, PT ;  /* 0x000000630d00720c */ /* 0x0c0fe20003f86270 */
[C---:B------:R-:W-:Y:S01]  /*2d80*/  HMMA.16816.F32 R80, R4.reuse, R20, R80 ;  /* 0x000000140450723c */ /* 0x040fe20000001850 */
[-C--:B------:R-:W-:Y:S01]  /*2d90*/  ISETP.GE.AND P2, PT, R13, R98.reuse, PT ;  /* 0x000000620d00720c */ /* 0x080fe20003f46270 */
[----:B------:R-:W-:Y:S01]  /*2da0*/  VIADD R13, R29, 0x10 ;  /* 0x000000101d0d7836 */ /* 0x000fe20000000000 */
[CC--:B------:R-:W-:Y:S01]  /*2db0*/  ISETP.GE.AND P1, PT, R12.reuse, R99.reuse, PT ;  /* 0x000000630c00720c */ /* 0x0c0fe20003f26270 */
[----:B------:R-:W4:Y:S01]  /*2dc0*/  MUFU.TANH R102, R74 ;  /* 0x0000004a00667308 */ /* 0x000f220000002400 */
[-C--:B------:R-:W-:Y:S01]  /*2dd0*/  ISETP.GE.AND P0, PT, R12, R98.reuse, PT ;  /* 0x000000620c00720c */ /* 0x080fe20003f06270 */
[----:B------:R-:W-:Y:S01]  /*2de0*/  HMMA.16816.F32 R64, R4, R22, R64 ;  /* 0x000000160440723c */ /* 0x000fe20000001840 */
[----:B------:R-:W-:Y:S01]  /*2df0*/  FSEL R41, R41, -INF , !P5 ;  /* 0xff80000029297808 */ /* 0x000fe20006800000 */
[----:B------:R-:W-:Y:S01]  /*2e00*/  FMUL.FTZ R35, R56, UR5 ;  /* 0x0000000538237c20 */ /* 0x000fe20008410000 */
[----:B------:R-:W-:Y:S01]  /*2e10*/  FSEL R12, R49, -INF , !P3 ;  /* 0xff800000310c7808 */ /* 0x000fe20005800000 */
[----:B------:R-:W-:Y:S01]  /*2e20*/  IMAD.IADD R109, R93, 0x1, R28 ;  /* 0x000000015d6d7824 */ /* 0x000fe200078e021c */
[C---:B------:R-:W-:Y:S01]  /*2e30*/  ISETP.GE.AND P5, PT, R13.reuse, R99, PT ;  /* 0x000000630d00720c */ /* 0x040fe20003fa6270 */
[----:B------:R-:W4:Y:S01]  /*2e40*/  MUFU.TANH R26, R26 ;  /* 0x0000001a001a7308 */ /* 0x000f220000002400 */
[----:B------:R-:W-:Y:S01]  /*2e50*/  ISETP.GE.AND P3, PT, R13, R98, PT ;  /* 0x000000620d00720c */ /* 0x000fe20003f66270 */
[C---:B------:R-:W-:Y:S01]  /*2e60*/  VIADD R13, R29.reuse, 0x11 ;  /* 0x000000111d0d7836 */ /* 0x040fe20000000000 */
[----:B------:R-:W-:Y:S01]  /*2e70*/  FSEL R9, R44, -INF , !P4 ;  /* 0xff8000002c097808 */ /* 0x000fe20006000000 */
[----:B------:R-:W-:Y:S01]  /*2e80*/  VIADD R6, R29, 0x29 ;  /* 0x000000291d067836 */ /* 0x000fe20000000000 */
[----:B------:R-:W-:-:S02]  /*2e90*/  FSEL R50, R50, -INF , !P2 ;  /* 0xff80000032327808 */ /* 0x000fc40005000000 */
[CC--:B------:R-:W-:Y:S01]  /*2ea0*/  ISETP.GE.AND P4, PT, R13.reuse, R99.reuse, PT ;  /* 0x000000630d00720c */ /* 0x0c0fe20003f86270 */
[----:B------:R-:W4:Y:S01]  /*2eb0*/  MUFU.TANH R17, R17 ;  /* 0x0000001100117308 */ /* 0x000f220000002400 */
[-C--:B------:R-:W-:Y:S01]  /*2ec0*/  ISETP.GE.AND P2, PT, R13, R98.reuse, PT ;  /* 0x000000620d00720c */ /* 0x080fe20003f46270 */
[----:B------:R-:W-:Y:S01]  /*2ed0*/  VIADD R13, R29, 0x19 ;  /* 0x000000191d0d7836 */ /* 0x000fe20000000000 */
[----:B------:R-:W-:Y:S01]  /*2ee0*/  FSEL R45, R45, -INF , !P1 ;  /* 0xff8000002d2d7808 */ /* 0x000fe20004800000 */
[----:B------:R-:W-:Y:S01]  /*2ef0*/  FMUL.FTZ R80, R80, UR5 ;  /* 0x0000000550507c20 */ /* 0x000fe20008410000 */
[----:B--2---:R-:W-:Y:S01]  /*2f00*/  FSEL R24, R24, -INF , !P0 ;  /* 0xff80000018187808 */ /* 0x004fe20004000000 */
[----:B------:R-:W-:Y:S01]  /*2f10*/  FMUL.FTZ R27, R82, UR5 ;  /* 0x00000005521b7c20 */ /* 0x000fe20008410000 */
[CC--:B------:R-:W-:Y:S01]  /*2f20*/  ISETP.GE.AND P1, PT, R8.reuse, R99.reuse, PT ;  /* 0x000000630800720c */ /* 0x0c0fe20003f26270 */
[----:B------:R-:W2:Y:S01]  /*2f30*/  MUFU.TANH R33, R33 ;  /* 0x0000002100217308 */ /* 0x000ea20000002400 */
[-C--:B------:R-:W-:Y:S01]  /*2f40*/  ISETP.GE.AND P0, PT, R8, R98.reuse, PT ;  /* 0x000000620800720c */ /* 0x080fe20003f06270 */
[----:B------:R-:W-:Y:S01]  /*2f50*/  FMUL.FTZ R81, R81, UR5 ;  /* 0x0000000551517c20 */ /* 0x000fe20008410000 */
        /* <DEDUP_REMOVED lines=8> */
[----:B-1----:R-:W-:-:S02]  /*2fe0*/  FSEL R13, R42, -INF , !P4 ;  /* 0xff8000002a0d7808 */ /* 0x002fc40006000000 */
[----:B---3--:R-:W-:Y:S02]  /*2ff0*/  FSEL R46, R46, -INF , !P2 ;  /* 0xff8000002e2e7808 */ /* 0x008fe40005000000 */
[CC--:B------:R-:W-:Y:S01]  /*3000*/  ISETP.GE.AND P4, PT, R10.reuse, R99.reuse, PT ;  /* 0x000000630a00720c */ /* 0x0c0fe20003f86270 */
[----:B------:R-:W1:Y:S01]  /*3010*/  MUFU.TANH R128, R75 ;  /* 0x0000004b00807308 */ /* 0x000e620000002400 */
[-C--:B------:R-:W-:Y:S01]  /*3020*/  ISETP.GE.AND P2, PT, R10, R98.reuse, PT ;  /* 0x000000620a00720c */ /* 0x080fe20003f46270 */
[C---:B------:R-:W-:Y:S01]  /*3030*/  VIADD R10, R29.reuse, 0x21 ;  /* 0x000000211d0a7836 */ /* 0x040fe20000000000 */
[----:B------:R-:W-:Y:S02]  /*3040*/  FSEL R5, R32, -INF , !P1 ;  /* 0xff80000020057808 */ /* 0x000fe40004800000 */
[----:B------:R-:W-:Y:S02]  /*3050*/  FSEL R16, R16, -INF , !P0 ;  /* 0xff80000010107808 */ /* 0x000fe40004000000 */
[C---:B------:R-:W-:Y:S01]  /*3060*/  ISETP.GE.AND P1, PT, R10.reuse, R99, PT ;  /* 0x000000630a00720c */ /* 0x040fe20003f26270 */
[----:B------:R-:W3:Y:S01]  /*3070*/  MUFU.TANH R106, R59 ;  /* 0x0000003b006a7308 */ /* 0x000ee20000002400 */
[----:B------:R-:W-:Y:S01]  /*3080*/  ISETP.GE.AND P0, PT, R10, R98, PT ;  /* 0x000000620a00720c */ /* 0x000fe20003f06270 */
[----:B------:R-:W-:Y:S01]  /*3090*/  VIADD R10, R29, 0x28 ;  /* 0x000000281d0a7836 */ /* 0x000fe20000000000 */
[----:B----4-:R-:W-:-:S02]  /*30a0*/  FSEL R133, R133, -INF , !P1 ;  /* 0xff80000085857808 */ /* 0x010fc40004800000 */
[----:B------:R-:W-:Y:S02]  /*30b0*/  ISETP.GT.AND P1, PT, R115, R114, PT ;  /* 0x000000727300720c */ /* 0x000fe40003f24270 */
[----:B------:R-:W-:Y:S01]  /*30c0*/  FSEL R137, R137, -INF , !P4 ;  /* 0xff80000089897808 */ /* 0x000fe20006000000 */
[----:B------:R-:W4:Y:S01]  /*30d0*/  MUFU.TANH R105, R80 ;  /* 0x0000005000697308 */ /* 0x000f220000002400 */
[----:B------:R-:W-:Y:S02]  /*30e0*/  FSEL R102, R102, -INF , !P2 ;  /* 0xff80000066667808 */ /* 0x000fe40005000000 */
[----:B------:R-:W-:Y:S01]  /*30f0*/  FSEL R7, R26, -INF , !P5 ;  /* 0xff8000001a077808 */ /* 0x000fe20006800000 */
[----:B------:R-:W-:Y:S01]  /*3100*/  FMUL.FTZ R26, R83, UR5 ;  /* 0x00000005531a7c20 */ /* 0x000fe20008410000 */
[----:B------:R-:W-:Y:S02]  /*3110*/  FSEL R4, R17, -INF , !P3 ;  /* 0xff80000011047808 */ /* 0x000fe40005800000 */
[CC--:B------:R-:W-:Y:S01]  /*3120*/  ISETP.GE.AND P4, PT, R6.reuse, R99.reuse, PT ;  /* 0x000000630600720c */ /* 0x0c0fe20003f86270 */
[----:B------:R-:W4:Y:S01]  /*3130*/  MUFU.TANH R35, R35 ;  /* 0x0000002300237308 */ /* 0x000f220000002400 */
[-C--:B------:R-:W-:Y:S01]  /*3140*/  ISETP.GE.AND P2, PT, R6, R98.reuse, PT ;  /* 0x000000620600720c */ /* 0x080fe20003f46270 */
[C---:B------:R-:W-:Y:S01]  /*3150*/  VIADD R6, R29.reuse, 0x31 ;  /* 0x000000311d067836 */ /* 0x040fe20000000000 */
[C---:B------:R-:W-:Y:S01]  /*3160*/  ISETP.GE.AND P5, PT, R10.reuse, R99, PT ;  /* 0x000000630a00720c */ /* 0x040fe20003fa6270 */
[----:B------:R-:W4:Y:S01]  /*3170*/  @!P1 LDC.64 R96, c[0x0][0x218] ;  /* 0x00008600ff609b82 */ /* 0x000f220000000a00 */
[----:B------:R-:W-:Y:S01]  /*3180*/  ISETP.GE.AND P3, PT, R10, R98, PT ;  /* 0x000000620a00720c */ /* 0x000fe20003f66270 */
[----:B------:R-:W-:Y:S01]  /*3190*/  VIADD R10, R29, 0x30 ;  /* 0x000000301d0a7836 */ /* 0x000fe20000000000 */
[----:B--2---:R-:W-:Y:S01]  /*31a0*/  FSEL R33, R33, -INF , !P4 ;  /* 0xff80000021217808 */ /* 0x004fe20006000000 */
[----:B------:R-:W2:Y:S01]  /*31b0*/  MUFU.TANH R104, R81 ;  /* 0x0000005100687308 */ /* 0x000ea20000002400 */
[----:B------:R-:W-:Y:S01]  /*31c0*/  FSEL R126, R126, -INF , !P3 ;  /* 0xff8000007e7e7808 */ /* 0x000fe20005800000 */
[----:B------:R-:W-:Y:S01]  /*31d0*/  @!P1 IMAD.MOV.U32 R101, RZ, RZ, R94 ;  /* 0x000000ffff659224 */ /* 0x000fe200078e005e */
[----:B-1----:R-:W-:-:S02]  /*31e0*/  FSEL R128, R128, -INF , !P0 ;  /* 0xff80000080807808 */ /* 0x002fc40004000000 */
[CC--:B------:R-:W-:Y:S02]  /*31f0*/  ISETP.GE.AND P3, PT, R6.reuse, R99.reuse, PT ;  /* 0x000000630600720c */ /* 0x0c0fe40003f66270 */
[-C--:B------:R-:W-:Y:S01]  /*3200*/  ISETP.GE.AND P4, PT, R6, R98.reuse, PT ;  /* 0x000000620600720c */ /* 0x080fe20003f86270 */
[----:B------:R-:W-:Y:S01]  /*3210*/  VIADD R6, R29, 0x38 ;  /* 0x000000381d067836 */ /* 0x000fe20000000000 */
[-C--:B------:R-:W-:Y:S01]  /*3220*/  ISETP.GE.AND P0, PT, R10, R99.reuse, PT ;  /* 0x000000630a00720c */ /* 0x080fe20003f06270 */
[----:B------:R-:W1:Y:S01]  /*3230*/  MUFU.TANH R27, R27 ;  /* 0x0000001b001b7308 */ /* 0x000e620000002400 */
[----:B---3--:R-:W-:Y:S02]  /*3240*/  FSEL R106, R106, -INF , !P2 ;  /* 0xff8000006a6a7808 */ /* 0x008fe40005000000 */
[----:B----4-:R-:W-:Y:S02]  /*3250*/  FSEL R105, R105, -INF , !P0 ;  /* 0xff80000069697808 */ /* 0x010fe40004000000 */
[C---:B------:R-:W-:Y:S01]  /*3260*/  ISETP.GE.AND P2, PT, R6.reuse, R99, PT ;  /* 0x000000630600720c */ /* 0x040fe20003f46270 */
[----:B------:R-:W-:Y:S01]  /*3270*/  BAR.SYNC.DEFER_BLOCKING 0x0 ;  /* 0x0000000000007b1d */ /* 0x000fe20000010000 */
[----:B------:R-:W-:Y:S01]  /*3280*/  ISETP.GE.AND P0, PT, R6, R98, PT ;  /* 0x000000620600720c */ /* 0x000fe20003f06270 */
[----:B------:R-:W-:Y:S01]  /*3290*/  FMUL.FTZ R6, R67, UR5 ;  /* 0x0000000543067c20 */ /* 0x000fe20008410000 */
[----:B------:R-:W-:-:S02]  /*32a0*/  FSEL R35, R35, -INF , !P5 ;  /* 0xff80000023237808 */ /* 0x000fc40006800000 */
[-C--:B------:R-:W-:Y:S01]  /*32b0*/  ISETP.GE.AND P5, PT, R10, R98.reuse, PT ;  /* 0x000000620a00720c */ /* 0x080fe20003fa6270 */
[----:B------:R-:W3:Y:S01]  /*32c0*/  MUFU.TANH R26, R26 ;  /* 0x0000001a001a7308 */ /* 0x000ee20000002400 */
[C---:B------:R-:W-:Y:S01]  /*32d0*/  VIADD R10, R29.reuse, 0x39 ;  /* 0x000000391d0a7836 */ /* 0x040fe20000000000 */
[----:B--2---:R-:W-:Y:S02]  /*32e0*/  FSEL R104, R104, -INF , !P3 ;  /* 0xff80000068687808 */ /* 0x004fe40005800000 */
[----:B------:R-:W-:Y:S02]  /*32f0*/  ISETP.GE.AND P3, PT, R29, R98, PT ;  /* 0x000000621d00720c */ /* 0x000fe40003f66270 */
[----:B-1----:R-:W-:Y:S02]  /*3300*/  FSEL R27, R27, -INF , !P5 ;  /* 0xff8000001b1b7808 */ /* 0x002fe40006800000 */
[----:B------:R-:W1:Y:S01]  /*3310*/  MUFU.TANH R103, R64 ;  /* 0x0000004000677308 */ /* 0x000e620000002400 */
[----:B------:R-:W-:-:S02]  /*3320*/  ISETP.GE.AND P5, PT, R29, R99, PT ;  /* 0x000000631d00720c */ /* 0x000fc40003fa6270 */
[----:B------:R-:W-:Y:S02]  /*3330*/  FSEL R40, R40, -INF , !P3 ;  /* 0xff80000028287808 */ /* 0x000fe40005800000 */
[----:B------:R-:W-:-:S03]  /*3340*/  FSEL R15, R48, -INF , !P5 ;  /* 0xff800000300f7808 */ /* 0x000fc60006800000 */
        /* <DEDUP_REMOVED lines=8> */
[----:B------:R-:W-:-:S04]  /*33d0*/  @!P1 LEA R134, P0, R94, R96, 0x1 ;  /* 0x000000605e869211 */ /* 0x000fc800078008ff */
[----:B------:R-:W-:Y:S02]  /*33e0*/  @!P1 LEA.HI.X R135, R94, R97, R100, 0x1, P0 ;  /* 0x000000615e879211 */ /* 0x000fe400000f0c64 */
        /* <DEDUP_REMOVED lines=63> */
.L_x_5606:
[----:B------:R-:W-:-:S04]  /*37e0*/  LEA R101, -R90, RZ, 0x6 ;  /* 0x000000ff5a657211 */ /* 0x000fc800078e31ff */
[----:B------:R-:W-:-:S07]  /*37f0*/  SHF.R.S32.HI R17, RZ, 0x1f, R101 ;  /* 0x0000001fff117819 */ /* 0x000fce0000011465 */
.L_x_5607:
        /* <DEDUP_REMOVED lines=19> */
.L_x_5605:
        /* <DEDUP_REMOVED lines=23> */
[----:B-1----:R-:W-:Y:S02]  /*3aa0*/  FMNMX.FTZ R19, R105, R0, !PT ;  /* 0x0000000069137209 */ /* 0x002fe40007810000 */
        /* <DEDUP_REMOVED lines=9> */
[----:B------:R-:W-:Y:S01]  /*3b40*/  LEA R108, R3, R109, 0x1 ;  /* 0x0000006d036c7211 */ /* 0x000fe200078e08ff */
[----:B------:R-:W1:Y:S01]  /*3b50*/  SHFL.BFLY PT, R19, R6, 0x2, 0x1f ;  /* 0x0c401f0006137f89 */ /* 0x000e6200000e0000 */
[----:B------:R-:W-:-:S02]  /*3b60*/  FMNMX.FTZ R17, R28, R17, !PT ;  /* 0x000000111c117209 */ /* 0x000fc40007810000 */
[----:B------:R-:W-:Y:S01]  /*3b70*/  ISETP.GT.AND P3, PT, R115, R114, PT ;  /* 0x000000727300720c */ /* 0x000fe20003f64270 */
        /* <DEDUP_REMOVED lines=59> */
[----:B------:R-:W-:-:S02]  /*3f30*/  FFMA.FTZ R136, R28, UR6, -R29 ;  /* 0x000000061c887c23 */ /* 0x000fc4000801081d */
[----:B------:R-:W-:Y:S08]  /*3f40*/  MUFU.EX2 R131, R131 ;  /* 0x0000008300837308 */ /* 0x000ff00000000800 */
[----:B------:R-:W5:Y:S01]  /*3f50*/  MUFU.EX2 R32, R32 ;  /* 0x0000002000207308 */ /* 0x000f620000000800 */
[----:B--2---:R-:W-:-:S07]  /*3f60*/  F2FP.F16.F32.PACK_AB R49, R139, R92 ;  /* 0x0000005c8b31723e */ /* 0x004fce00000000ff */
[----:B------:R-:W2:Y:S08]  /*3f70*/  MUFU.EX2 R22, R22 ;  /* 0x0000001600167308 */ /* 0x000eb00000000800 */
[----:B------:R-:W-:Y:S01]  /*3f80*/  MUFU.EX2 R21, R21 ;  /* 0x0000001500157308 */ /* 0x000fe20000000800 */
[----:B-----5:R-:W-:-:S07]  /*3f90*/  F2FP.F16.F32.PACK_AB R51, R32, R131 ;  /* 0x000000832033723e */ /* 0x020fce00000000ff */
[----:B------:R-:W-:Y:S01]  /*3fa0*/  HMMA.16816.F32 R80, R48, R76, RZ ;  /* 0x0000004c3050723c */ /* 0x000fe200000018ff */
[----:B------:R-:W5:Y:S01]  /*3fb0*/  MUFU.EX2 R20, R20 ;  /* 0x0000001400147308 */ /* 0x000f620000000800 */
[----:B--2---:R-:W-:-:S04]  /*3fc0*/  F2FP.F16.F32.PACK_AB R4, R22, R31 ;  /* 0x0000001f1604723e */ /* 0x004fc800000000ff */
[C---:B------:R-:W-:Y:S03]  /*3fd0*/  HMMA.16816.F32 R76, R48.reuse, R78, RZ ;  /* 0x0000004e304c723c */ /* 0x040fe600000018ff */
[----:B------:R-:W-:Y:S03]  /*3fe0*/  MUFU.EX2 R30, R30 ;  /* 0x0000001e001e7308 */ /* 0x000fe60000000800 */
[C---:B------:R-:W-:Y:S05]  /*3ff0*/  HMMA.16816.F32 R56, R48.reuse, R52, RZ ;  /* 0x000000343038723c */ /* 0x040fea00000018ff */
[----:B------:R-:W2:Y:S01]  /*4000*/  MUFU.EX2 R23, R23 ;  /* 0x0000001700177308 */ /* 0x000ea20000000800 */
[----:B-----5:R-:W-:Y:S01]  /*4010*/  F2FP.F16.F32.PACK_AB R6, R20, R21 ;  /* 0x000000151406723e */ /* 0x020fe200000000ff */
[C---:B------:R-:W-:Y:S06]  /*4020*/  HMMA.16816.F32 R52, R48.reuse, R54, RZ ;  /* 0x000000363034723c */ /* 0x040fec00000018ff */
        /* <DEDUP_REMOVED lines=8> */
[----:B------:R-:W-:Y:S01]  /*40b0*/  MUFU.EX2 R94, R94 ;  /* 0x0000005e005e7308 */ /* 0x000fe20000000800 */
[----:B-1----:R-:W-:Y:S01]  /*40c0*/  F2FP.F16.F32.PACK_AB R7, R3, R24 ;  /* 0x000000180307723e */ /* 0x002fe200000000ff */
        /* <DEDUP_REMOVED lines=12> */
[C---:B----4-:R-:W-:Y:S03]  /*4190*/  HMMA.16816.F32 R64, R4.reuse, R12, R64 ;  /* 0x0000000c0440723c */ /* 0x050fe60000001840 */
[----:B------:R-:W-:Y:S03]  /*41a0*/  MUFU.EX2 R33, R33 ;  /* 0x0000002100217308 */ /* 0x000fe60000000800 */
[----:B------:R-:W-:Y:S01]  /*41b0*/  HMMA.16816.F32 R60, R4, R14, R60 ;  /* 0x0000000e043c723c */ /* 0x000fe2000000183c */
[----:B------:R-:W-:-:S04]  /*41c0*/  FADD.FTZ R12, R130, R141 ;  /* 0x0000008d820c7221 */ /* 0x000fc80000010000 */
        /* <DEDUP_REMOVED lines=31> */
[----:B------:R-:W-:Y:S01]  /*43c0*/  F2FP.F16.F32.PACK_AB R4, R94, R95 ;  /* 0x0000005f5e04723e */ /* 0x000fe200000000ff */
        /* <DEDUP_REMOVED lines=127> */
.L_x_5609:
[----:B------:R-:W-:-:S04]  /*4bc0*/  LEA R4, -R88, RZ, 0x6 ;  /* 0x000000ff58047211 */ /* 0x000fc800078e31ff */
[----:B------:R-:W-:-:S07]  /*4bd0*/  SHF.R.S32.HI R5, RZ, 0x1f, R4 ;  /* 0x0000001fff057819 */ /* 0x000fce0000011404 */
.L_x_5610:
[----:B------:R-:W-:Y:S01]  /*4be0*/  LEA R7, P2, R88, R4, 0x5 ;  /* 0x0000000458077211 */ /* 0x000fe200078428ff */
[----:B------:R-:W-:Y:S01]  /*4bf0*/  IMAD.MOV.U32 R8, RZ, RZ, 0x20 ;  /* 0x00000020ff087424 */ /* 0x000fe200078e00ff */
        /* <DEDUP_REMOVED lines=16> */
[----:B------:R-:W-:-:S02]  /*4d00*/  LEA.HI.X R11, R6, UR9, R3, 0x1, P3 ;  /* 0x00000009060b7c11 */ /* 0x000fc400098f0c03 */
[----:B------:R-:W-:Y:S02]  /*4d10*/  LEA.HI.X R13, R88, R125, R89, 0x6, P1 ;  /* 0x0000007d580d7211 */ /* 0x000fe400008f3459 */
        /* <DEDUP_REMOVED lines=84> */
[----:B------:R-:W-:-:S05]  /*5260*/  FMUL.FTZ R32, R32, UR5 ;  /* 0x0000000520207c20 */ /* 0x000fca0008410000 */
[----:B------:R-:W-:Y:S01]  /*5270*/  FMUL.FTZ R30, R30, UR5 ;  /* 0x000000051e1e7c20 */ /* 0x000fe20008410000 */
[----:B------:R-:W-:Y:S08]  /*5280*/  MUFU.TANH R35, R35 ;  /* 0x0000002300237308 */ /* 0x000ff00000002400 */
[----:B------:R-:W-:Y:S01]  /*5290*/  MUFU.TANH R30, R30 ;  /* 0x0000001e001e7308 */ /* 0x000fe20000002400 */
[C---:B-1----:R-:W-:Y:S07]  /*52a0*/  HMMA.16816.F32 R24, R92.reuse, R84, R24 ;  /* 0x000000545c18723c */ /* 0x042fee0000001818 */
[----:B------:R-:W-:Y:S01]  /*52b0*/  MUFU.TANH R32, R32 ;  /* 0x0000002000207308 */ /* 0x000fe20000002400 */
[----:B------:R-:W-:Y:S01]  /*52c0*/  HMMA.16816.F32 R20, R92, R86, R20 ;  /* 0x000000565c14723c */ /* 0x000fe20000001814 */
[----:B------:R-:W1:-:S15]  /*52d0*/  LDSM.16.M88.4 R84, [R3+0x5800] ;  /* 0x005800000354783b */ /* 0x000e5e0000000200 */
[----:B------:R-:W-:Y:S01]  /*52e0*/  FMUL.FTZ R24, R24, UR5 ;  /* 0x0000000518187c20 */ /* 0x000fe20008410000 */
[----:B------:R-:W-:Y:S01]  /*52f0*/  FMUL.FTZ R26, R26, UR5 ;  /* 0x000000051a1a7c20 */ /* 0x000fe20008410000 */
[----:B------:R-:W-:Y:S01]  /*5300*/  FMUL.FTZ R25, R25, UR5 ;  /* 0x0000000519197c20 */ /* 0x000fe20008410000 */
[----:B------:R-:W-:Y:S01]  /*5310*/  FMUL.FTZ R27, R27, UR5 ;  /* 0x000000051b1b7c20 */ /* 0x000fe20008410000 */
[----:B------:R-:W-:Y:S04]  /*5320*/  MUFU.TANH R147, R24 ;  /* 0x0000001800937308 */ /* 0x000fe80000002400 */
[----:B------:R-:W-:Y:S01]  /*5330*/  FMUL.FTZ R145, R20, UR5 ;  /* 0x0000000514917c20 */ /* 0x000fe20008410000 */
[----:B------:R-:W-:Y:S01]  /*5340*/  FMUL.FTZ R22, R22, UR5 ;  /* 0x0000000516167c20 */ /* 0x000fe20008410000 */
[----:B------:R-:W-:Y:S01]  /*5350*/  FMUL.FTZ R21, R21, UR5 ;  /* 0x0000000515157c20 */ /* 0x000fe20008410000 */
[----:B------:R-:W-:-:S03]  /*5360*/  FMUL.FTZ R23, R23, UR5 ;  /* 0x0000000517177c20 */ /* 0x000fc60008410000 */
[----:B------:R-:W-:Y:S08]  /*5370*/  MUFU.TANH R145, R145 ;  /* 0x0000009100917308 */ /* 0x000ff00000002400 */
[----:B------:R-:W-:Y:S01]  /*5380*/  MUFU.TANH R148, R22 ;  /* 0x0000001600947308 */ /* 0x000fe20000002400 */
[C---:B-1----:R-:W-:Y:S07]  /*5390*/  HMMA.16816.F32 R16, R92.reuse, R84, R16 ;  /* 0x000000545c10723c */ /* 0x042fee0000001810 */
[----:B------:R-:W-:Y:S01]  /*53a0*/  MUFU.TANH R132, R26 ;  /* 0x0000001a00847308 */ /* 0x000fe20000002400 */
[----:B------:R-:W-:Y:S01]  /*53b0*/  HMMA.16816.F32 R12, R92, R86, R12 ;  /* 0x000000565c0c723c */ /* 0x000fe2000000180c */
[----:B------:R1:W2:Y:S01]  /*53c0*/  LDSM.16.M88.4 R84, [R3+0x5c00] ;  /* 0x005c00000354783b */ /* 0x0002a20000000200 */
[----:B------:R-:W-:-:S05]  /*53d0*/  DEPBAR.LE SB0, 0x0 ;  /* 0x000080000000791a */ /* 0x000fca0000000000 */
[----:B------:R-:W-:Y:S08]  /*53e0*/  MUFU.TANH R131, R21 ;  /* 0x0000001500837308 */ /* 0x000ff00000002400 */
[----:B------:R-:W-:Y:S01]  /*53f0*/  MUFU.TANH R146, R23 ;  /* 0x0000001700927308 */ /* 0x000fe20000002400 */
[----:B------:R-:W-:Y:S01]  /*5400*/  FMUL.FTZ R128, R16, UR5 ;  /* 0x0000000510807c20 */ /* 0x000fe20008410000 */
[----:B------:R-:W-:Y:S01]  /*5410*/  FMUL.FTZ R17, R17, UR5 ;  /* 0x0000000511117c20 */ /* 0x000fe20008410000 */
[----:B------:R-:W-:Y:S01]  /*5420*/  FMUL.FTZ R126, R18, UR5 ;  /* 0x00000005127e7c20 */ /* 0x000fe20008410000 */
[----:B------:R-:W-:-:S04]  /*5430*/  FMUL.FTZ R130, R19, UR5 ;  /* 0x0000000513827c20 */ /* 0x000fc80008410000 */
[----:B------:R-:W-:Y:S01]  /*5440*/  MUFU.TANH R133, R25 ;  /* 0x0000001900857308 */ /* 0x000fe20000002400 */
[----:B-1----:R-:W1:Y:S01]  /*5450*/  S2R R3, SR_TID.X ;  /* 0x0000000000037919 */ /* 0x002e620000002100 */
[----:B------:R-:W-:Y:S01]  /*5460*/  FMUL.FTZ R137, R12, UR5 ;  /* 0x000000050c897c20 */ /* 0x000fe20008410000 */
[----:B------:R-:W-:Y:S01]  /*5470*/  FMUL.FTZ R142, R14, UR5 ;  /* 0x000000050e8e7c20 */ /* 0x000fe20008410000 */
[----:B------:R-:W-:Y:S01]  /*5480*/  FMUL.FTZ R139, R13, UR5 ;  /* 0x000000050d8b7c20 */ /* 0x000fe20008410000 */
[----:B------:R-:W-:-:S03]  /*5490*/  FMUL.FTZ R15, R15, UR5 ;  /* 0x000000050f0f7c20 */ /* 0x000fc60008410000 */
[----:B------:R-:W-:Y:S08]  /*54a0*/  MUFU.TANH R150, R27 ;  /* 0x0000001b00967308 */ /* 0x000ff00000002400 */
[----:B------:R-:W-:Y:S01]  /*54b0*/  MUFU.TANH R129, R17 ;  /* 0x0000001100817308 */ /* 0x000fe20000002400 */
[C---:B--2---:R-:W-:Y:S06]  /*54c0*/  HMMA.16816.F32 R8, R92.reuse, R84, R8 ;  /* 0x000000545c08723c */ /* 0x044fec0000001808 */
[----:B------:R-:W-:Y:S01]  /*54d0*/  HMMA.16816.F32 R4, R92, R86, R4 ;  /* 0x000000565c04723c */ /* 0x000fe20000001804 */
[----:B------:R-:W-:Y:S01]  /*54e0*/  FMUL.FTZ R84, R33, UR5 ;  /* 0x0000000521547c20 */ /* 0x000fe20008410000 */
[----:B------:R-:W-:Y:S01]  /*54f0*/  FMUL.FTZ R33, R34, UR5 ;  /* 0x0000000522217c20 */ /* 0x000fe20008410000 */
[----:B------:R-:W-:Y:S01]  /*5500*/  FMUL.FTZ R34, R28, UR5 ;  /* 0x000000051c227c20 */ /* 0x000fe20008410000 */
[----:B------:R-:W-:Y:S01]  /*5510*/  FMUL.FTZ R28, R29, UR5 ;  /* 0x000000051d1c7c20 */ /* 0x000fe20008410000 */
[----:B------:R-:W-:Y:S01]  /*5520*/  FMUL.FTZ R29, R31, UR5 ;  /* 0x000000051f1d7c20 */ /* 0x000fe20008410000 */
[----:B------:R-:W-:Y:S01]  /*5530*/  MUFU.TANH R137, R137 ;  /* 0x0000008900897308 */ /* 0x000fe20000002400 */
[----:B-1----:R-:W-:-:S05]  /*5540*/  IMAD.SHL.U32 R3, R3, 0x2, RZ ;  /* 0x0000000203037824 */ /* 0x002fca00078e00ff */
[----:B------:R-:W-:Y:S02]  /*5550*/  LOP3.LUT R20, R3, 0x6, RZ, 0xc0, !PT ;  /* 0x0000000603147812 */ /* 0x000fe400078ec0ff */
[----:B------:R-:W1:Y:S04]  /*5560*/  MUFU.TANH R84, R84 ;  /* 0x0000005400547308 */ /* 0x000e680000002400 */
[----:B------:R-:W-:Y:S01]  /*5570*/  FMUL.FTZ R105, R8, UR5 ;  /* 0x0000000508697c20 */ /* 0x000fe20008410000 */
[----:B------:R-:W-:Y:S02]  /*5580*/  IMAD R3, R115, 0x40, R20 ;  /* 0x0000004073037824 */ /* 0x000fe400078e0214 */
[----:B------:R-:W-:Y:S01]  /*5590*/  FMUL.FTZ R9, R9, UR5 ;  /* 0x0000000509097c20 */ /* 0x000fe20008410000 */
[----:B------:R-:W-:Y:S01]  /*55a0*/  FMUL.FTZ R10, R10, UR5 ;  /* 0x000000050a0a7c20 */ /* 0x000fe20008410000 */
[----:B------:R-:W-:Y:S01]  /*55b0*/  FMUL.FTZ R11, R11, UR5 ;  /* 0x000000050b0b7c20 */ /* 0x000fe20008410000 */
[C---:B------:R-:W-:Y:S01]  /*55c0*/  VIADD R16, R3.reuse, 0x1 ;  /* 0x0000000103107836 */ /* 0x040fe20000000000 */
[----:B------:R-:W2:Y:S01]  /*55d0*/  MUFU.TANH R34, R34 ;  /* 0x0000002200227308 */ /* 0x000ea20000002400 */
[----:B------:R-:W-:-:S02]  /*55e0*/  VIADD R12, R3, 0x11 ;  /* 0x00000011030c7836 */ /* 0x000fc40000000000 */
[----:B------:R-:W-:Y:S01]  /*55f0*/  FMUL.FTZ R107, R4, UR5 ;  /* 0x00000005046b7c20 */ /* 0x000fe20008410000 */
[C---:B------:R-:W-:Y:S01]  /*5600*/  VIADD R20, R3.reuse, 0x18 ;  /* 0x0000001803147836 */ /* 0x040fe20000000000 */
[CC--:B------:R-:W-:Y:S01]  /*5610*/  ISETP.GE.AND P4, PT, R16.reuse, R99.reuse, PT ;  /* 0x000000631000720c */ /* 0x0c0fe20003f86270 */
[C---:B------:R-:W-:Y:S01]  /*5620*/  VIADD R8, R3.reuse, 0x21 ;  /* 0x0000002103087836 */ /* 0x040fe20000000000 */
[-C--:B------:R-:W-:Y:S01]  /*5630*/  ISETP.GE.AND P0, PT, R16, R98.reuse, PT ;  /* 0x000000621000720c */ /* 0x080fe20003f06270 */
[C---:B------:R-:W-:Y:S01]  /*5640*/  VIADD R16, R3.reuse, 0x8 ;  /* 0x0000000803107836 */ /* 0x040fe20000000000 */
[----:B------:R-:W3:Y:S01]  /*5650*/  MUFU.TANH R28, R28 ;  /* 0x0000001c001c7308 */ /* 0x000ee20000002400 */
[----:B-1----:R-:W-:Y:S01]  /*5660*/  FSEL R19, R84, -INF , !P4 ;  /* 0xff80000054137808 */ /* 0x002fe20006000000 */
[----:B------:R-:W-:Y:S01]  /*5670*/  VIADD R14, R3, 0x19 ;  /* 0x00000019030e7836 */ /* 0x000fe20000000000 */
[----:B------:R-:W-:Y:S01]  /*5680*/  FSEL R18, R35, -INF , !P0 ;  /* 0xff80000023127808 */ /* 0x000fe20004000000 */
[----:B------:R-:W-:Y:S01]  /*5690*/  VIADD R4, R3, 0x31 ;  /* 0x0000003103047836 */ /* 0x000fe20000000000 */
[CC--:B------:R-:W-:Y:S01]  /*56a0*/  ISETP.GE.AND P3, PT, R16.reuse, R99.reuse, PT ;  /* 0x000000631000720c */ /* 0x0c0fe20003f66270 */
[----:B------:R-:W-:Y:S01]  /*56b0*/  FMUL.FTZ R5, R5, UR5 ;  /* 0x0000000505057c20 */ /* 0x000fe20008410000 */
[----:B------:R-:W-:Y:S01]  /*56c0*/  ISETP.GE.AND P1, PT, R16, R98, PT ;  /* 0x000000621000720c */ /* 0x000fe20003f26270 */
[----:B------:R-:W1:Y:S01]  /*56d0*/  MUFU.TANH R29, R29 ;  /* 0x0000001d001d7308 */ /* 0x000e620000002400 */
[----:B------:R-:W-:Y:S01]  /*56e0*/  VIADD R16, R3, 0x9 ;  /* 0x0000000903107836 */ /* 0x000fe20000000000 */
[----:B--2---:R-:W-:Y:S01]  /*56f0*/  FSEL R17, R34, -INF , !P3 ;  /* 0xff80000022117808 */ /* 0x004fe20005800000 */
[----:B------:R-:W-:Y:S01]  /*5700*/  FMUL.FTZ R6, R6, UR5 ;  /* 0x0000000506067c20 */ /* 0x000fe20008410000 */
[-C--:B------:R-:W-:Y:S01]  /*5710*/  ISETP.GE.AND P3, PT, R12, R99.reuse, PT ;  /* 0x000000630c00720c */ /* 0x080fe20003f66270 */
[----:B------:R-:W-:Y:S01]  /*5720*/  FMUL.FTZ R7, R7, UR5 ;  /* 0x0000000507077c20 */ /* 0x000fe20008410000 */
[----:B------:R-:W-:-:S02]  /*5730*/  ISETP.GE.AND P5, PT, R16, R99, PT ;  /* 0x000000631000720c */ /* 0x000fc40003fa6270 */
[-C--:B------:R-:W-:Y:S01]  /*5740*/  ISETP.GE.AND P2, PT, R16, R98.reuse, PT ;  /* 0x000000621000720c */ /* 0x080fe20003f46270 */
[----:B------:R-:W-:Y:S01]  /*5750*/  VIADD R16, R3, 0x10 ;  /* 0x0000001003107836 */ /* 0x000fe20000000000 */
[----:B------:R-:W2:Y:S01]  /*5760*/  MUFU.TANH R142, R142 ;  /* 0x0000008e008e7308 */ /* 0x000ea20000002400 */
[----:B---3--:R-:W-:Y:S02]  /*5770*/  FSEL R13, R28, -INF , !P5 ;  /* 0xff8000001c0d7808 */ /* 0x008fe40006800000 */
[-C--:B------:R-:W-:Y:S02]  /*5780*/  ISETP.GE.AND P5, PT, R20, R99.reuse, PT ;  /* 0x000000631400720c */ /* 0x080fe40003fa6270 */
[C---:B------:R-:W-:Y:S02]  /*5790*/  ISETP.GE.AND P4, PT, R16.reuse, R99, PT ;  /* 0x000000631000720c */ /* 0x040fe40003f86270 */
[----:B------:R-:W-:Y:S01]  /*57a0*/  ISETP.GE.AND P0, PT, R16, R98, PT ;  /* 0x000000621000720c */ /* 0x000fe20003f06270 */
[----:B------:R-:W3:Y:S01]  /*57b0*/  MUFU.TANH R128, R128 ;  /* 0x0000008000807308 */ /* 0x000ee20000002400 */
[----:B------:R-:W-:-:S02]  /*57c0*/  FSEL R16, R30, -INF , !P1 ;  /* 0xff8000001e107808 */ /* 0x000fc40004800000 */
[-C--:B------:R-:W-:Y:S02]  /*57d0*/  ISETP.GE.AND P1, PT, R12, R98.reuse, PT ;  /* 0x000000620c00720c */ /* 0x080fe40003f26270 */
[----:B-1----:R-:W-:Y:S02]  /*57e0*/  FSEL R12, R29, -INF , !P2 ;  /* 0xff8000001d0c7808 */ /* 0x002fe40005000000 */
[----:B------:R-:W-:Y:S01]  /*57f0*/  ISETP.GE.AND P2, PT, R20, R98, PT ;  /* 0x000000621400720c */ /* 0x000fe20003f46270 */
[----:B------:R-:W1:Y:S01]  /*5800*/  MUFU.TANH R126, R126 ;  /* 0x0000007e007e7308 */ /* 0x000e620000002400 */
[----:B------:R-:W-:Y:S02]  /*5810*/  FSEL R145, R145, -INF , !P5 ;  /* 0xff80000091917808 */ /* 0x000fe40006800000 */
[----:B------:R-:W-:Y:S02]  /*5820*/  FSEL R148, R148, -INF , !P2 ;  /* 0xff80000094947808 */ /* 0x000fe40005000000 */
[----:B------:R-:W-:-:S02]  /*5830*/  FSEL R147, R147, -INF , !P4 ;  /* 0xff80000093937808 */ /* 0x000fc40006000000 */
[----:B------:R-:W-:Y:S01]  /*5840*/  FSEL R132, R132, -INF , !P0 ;  /* 0xff80000084847808 */ /* 0x000fe20004000000 */
[----:B------:R-:W4:Y:S01]  /*5850*/  MUFU.TANH R139, R139 ;  /* 0x0000008b008b7308 */ /* 0x000f220000002400 */
[CC--:B------:R-:W-:Y:S02]  /*5860*/  ISETP.GE.AND P5, PT, R8.reuse, R99.reuse, PT ;  /* 0x000000630800720c */ /* 0x0c0fe40003fa6270 */
[-C--:B------:R-:W-:Y:S01]  /*5870*/  ISETP.GE.AND P2, PT, R8, R98.reuse, PT ;  /* 0x000000620800720c */ /* 0x080fe20003f46270 */
[C---:B------:R-:W-:Y:S01]  /*5880*/  VIADD R8, R3.reuse, 0x28 ;  /* 0x0000002803087836 */ /* 0x040fe20000000000 */
[C---:B------:R-:W-:Y:S02]  /*5890*/  ISETP.GE.AND P4, PT, R14.reuse, R99, PT ;  /* 0x000000630e00720c */ /* 0x040fe40003f86270 */
[----:B------:R-:W-:Y:S01]  /*58a0*/  ISETP.GE.AND P0, PT, R14, R98, PT ;  /* 0x000000620e00720c */ /* 0x000fe20003f06270 */
[----:B------:R-:W5:Y:S01]  /*58b0*/  MUFU.TANH R104, R15 ;  /* 0x0000000f00687308 */ /* 0x000f620000002400 */
[----:B------:R-:W-:Y:S01]  /*58c0*/  VIADD R14, R3, 0x20 ;  /* 0x00000020030e7836 */ /* 0x000fe20000000000 */
[----:B------:R-:W-:-:S02]  /*58d0*/  FSEL R131, R131, -INF , !P4 ;  /* 0xff80000083837808 */ /* 0x000fc40006000000 */
[----:B------:R-:W-:Y:S02]  /*58e0*/  FSEL R146, R146, -INF , !P0 ;  /* 0xff80000092927808 */ /* 0x000fe40004000000 */
[----:B------:R-:W-:Y:S02]  /*58f0*/  FSEL R133, R133, -INF , !P3 ;  /* 0xff80000085857808 */ /* 0x000fe40005800000 */
[----:B------:R-:W5:Y:S01]  /*5900*/  MUFU.TANH R107, R107 ;  /* 0x0000006b006b7308 */ /* 0x000f620000002400 */
[CC--:B------:R-:W-:Y:S02]  /*5910*/  ISETP.GE.AND P4, PT, R8.reuse, R99.reuse, PT ;  /* 0x000000630800720c */ /* 0x0c0fe40003f86270 */
[-C--:B------:R-:W-:Y:S01]  /*5920*/  ISETP.GE.AND P0, PT, R8, R98.reuse, PT ;  /* 0x000000620800720c */ /* 0x080fe20003f06270 */
[----:B------:R-:W-:Y:S01]  /*5930*/  VIADD R8, R3, 0x29 ;  /* 0x0000002903087836 */ /* 0x000fe20000000000 */
[----:B------:R-:W-:Y:S02]  /*5940*/  ISETP.GE.AND P3, PT, R14, R99, PT ;  /* 0x000000630e00720c */ /* 0x000fe40003f66270 */
[----:B------:R-:W-:Y:S01]  /*5950*/  FSEL R150, R150, -INF , !P1 ;  /* 0xff80000096967808 */ /* 0x000fe20004800000 */
[----:B------:R-:W5:Y:S01]  /*5960*/  MUFU.TANH R130, R130 ;  /* 0x0000008200827308 */ /* 0x000f620000002400 */
[----:B------:R-:W-:-:S02]  /*5970*/  ISETP.GE.AND P1, PT, R14, R98, PT ;  /* 0x000000620e00720c */ /* 0x000fc40003f26270 */
[----:B------:R-:W-:Y:S02]  /*5980*/  FSEL R137, R137, -INF , !P4 ;  /* 0xff80000089897808 */ /* 0x000fe40006000000 */
[----:B--2---:R-:W-:Y:S02]  /*5990*/  FSEL R142, R142, -INF , !P0 ;  /* 0xff8000008e8e7808 */ /* 0x004fe40004000000 */
[----:B---3--:R-:W-:Y:S01]  /*59a0*/  FSEL R128, R128, -INF , !P3 ;  /* 0xff80000080807808 */ /* 0x008fe20005800000 */
[----:B------:R-:W2:Y:S01]  /*59b0*/  MUFU.TANH R105, R105 ;  /* 0x0000006900697308 */ /* 0x000ea20000002400 */
[CC--:B------:R-:W-:Y:S02]  /*59c0*/  ISETP.GE.AND P4, PT, R4.reuse, R99.reuse, PT ;  /* 0x000000630400720c */ /* 0x0c0fe40003f86270 */
[----:B------:R-:W-:Y:S01]  /*59d0*/  ISETP.GE.AND P0, PT, R4, R98, PT ;  /* 0x000000620400720c */ /* 0x000fe20003f06270 */
[----:B------:R-:W-:Y:S01]  /*59e0*/  VIADD R4, R3, 0x38 ;  /* 0x0000003803047836 */ /* 0x000fe20000000000 */
[----:B------:R-:W-:-:S02]  /*59f0*/  ISETP.GE.AND P3, PT, R8, R99, PT ;  /* 0x000000630800720c */ /* 0x000fc40003f66270 */
[----:B-1----:R-:W-:Y:S01]  /*5a00*/  FSEL R126, R126, -INF , !P1 ;  /* 0xff8000007e7e7808 */ /* 0x002fe20004800000 */
[----:B------:R-:W-:Y:S01]  /*5a10*/  MUFU.TANH R103, R9 ;  /* 0x0000000900677308 */ /* 0x000fe20000002400 */
[-C--:B------:R-:W-:Y:S01]  /*5a20*/  ISETP.GE.AND P1, PT, R8, R98.reuse, PT ;  /* 0x000000620800720c */ /* 0x080fe20003f26270 */
[----:B------:R-:W-:Y:S01]  /*5a30*/  VIADD R8, R3, 0x30 ;  /* 0x0000003003087836 */ /* 0x000fe20000000000 */
[----:B----4-:R-:W-:Y:S02]  /*5a40*/  FSEL R139, R139, -INF , !P3 ;  /* 0xff8000008b8b7808 */ /* 0x010fe40005800000 */
[----:B------:R-:W-:Y:S02]  /*5a50*/  ISETP.GE.AND P3, PT, R4, R99, PT ;  /* 0x000000630400720c */ /* 0x000fe40003f66270 */
[----:B-----5:R-:W-:Y:S01]  /*5a60*/  FSEL R104, R104, -INF , !P1 ;  /* 0xff80000068687808 */ /* 0x020fe20004800000 */
[----:B------:R-:W1:Y:S01]  /*5a70*/  MUFU.TANH R94, R10 ;  /* 0x0000000a005e7308 */ /* 0x000e620000002400 */
[----:B------:R-:W-:-:S02]  /*5a80*/  ISETP.GE.AND P1, PT, R4, R98, PT ;  /* 0x000000620400720c */ /* 0x000fc40003f26270 */
[----:B------:R-:W-:Y:S02]  /*5a90*/  FSEL R107, R107, -INF , !P3 ;  /* 0xff8000006b6b7808 */ /* 0x000fe40005800000 */
[----:B------:R-:W-:Y:S02]  /*5aa0*/  ISETP.GT.AND P3, PT, R115, R114, PT ;  /* 0x000000727300720c */ /* 0x000fe40003f64270 */
[----:B------:R-:W-:Y:S01]  /*5ab0*/  FSEL R129, R129, -INF , !P5 ;  /* 0xff80000081817808 */ /* 0x000fe20006800000 */
[----:B------:R-:W3:Y:S01]  /*5ac0*/  MUFU.TANH R102, R11 ;  /* 0x0000000b00667308 */ /* 0x000ee20000002400 */
[----:B------:R-:W-:Y:S02]  /*5ad0*/  FSEL R130, R130, -INF , !P2 ;  /* 0xff80000082827808 */ /* 0x000fe40005000000 */
[C---:B------:R-:W-:Y:S02]  /*5ae0*/  ISETP.GE.AND P5, PT, R8.reuse, R99, PT ;  /* 0x000000630800720c */ /* 0x040fe40003fa6270 */
[----:B------:R-:W-:-:S02]  /*5af0*/  ISETP.GE.AND P2, PT, R8, R98, PT ;  /* 0x000000620800720c */ /* 0x000fc40003f46270 */
[----:B--2---:R-:W-:Y:S01]  /*5b00*/  FSEL R105, R105, -INF , !P5 ;  /* 0xff80000069697808 */ /* 0x004fe20006800000 */
[----:B------:R-:W-:Y:S01]  /*5b10*/  MUFU.TANH R33, R33 ;  /* 0x0000002100217308 */ /* 0x000fe20000002400 */
[----:B-1----:R-:W-:Y:S02]  /*5b20*/  FSEL R94, R94, -INF , !P2 ;  /* 0xff8000005e5e7808 */ /* 0x002fe40005000000 */
[----:B------:R-:W-:Y:S01]  /*5b30*/  FSEL R103, R103, -INF , !P4 ;  /* 0xff80000067677808 */ /* 0x000fe20006000000 */
[----:B------:R-:W-:Y:S01]  /*5b40*/  BAR.SYNC.DEFER_BLOCKING 0x0 ;  /* 0x0000000000007b1d */ /* 0x000fe20000010000 */
[C---:B------:R-:W-:Y:S02]  /*5b50*/  ISETP.GE.AND P5, PT, R3.reuse, R99, PT ;  /* 0x000000630300720c */ /* 0x040fe40003fa6270 */
[C---:B------:R-:W-:Y:S02]  /*5b60*/  ISETP.GE.AND P2, PT, R3.reuse, R98, PT ;  /* 0x000000620300720c */ /* 0x040fe40003f46270 */
[----:B---3--:R-:W-:Y:S01]  /*5b70*/  FSEL R102, R102, -INF , !P0 ;  /* 0xff80000066667808 */ /* 0x008fe20004000000 */
[----:B------:R1:W-:Y:S08]  /*5b80*/  MUFU.TANH R106, R5 ;  /* 0x00000005006a7308 */ /* 0x0003f00000002400 */
[----:B------:R-:W2:Y:S08]  /*5b90*/  MUFU.TANH R4, R6 ;  /* 0x0000000600047308 */ /* 0x000eb00000002400 */
[----:B------:R-:W3:Y:S01]  /*5ba0*/  MUFU.TANH R84, R7 ;  /* 0x0000000700547308 */ /* 0x000ee20000002400 */
[----:B-1----:R-:W-:Y:S01]  /*5bb0*/  VIADD R5, R3, 0x39 ;  /* 0x0000003903057836 */ /* 0x002fe20000000000 */
[----:B------:R-:W-:-:S04]  /*5bc0*/  FSEL R3, R32, -INF , !P5 ;  /* 0xff80000020037808 */ /* 0x000fc80006800000 */
[C---:B------:R-:W-:Y:S02]  /*5bd0*/  ISETP.GE.AND P4, PT, R5.reuse, R99, PT ;  /* 0x000000630500720c */ /* 0x040fe40003f86270 */
[----:B------:R-:W-:Y:S02]  /*5be0*/  ISETP.GE.AND P0, PT, R5, R98, PT ;  /* 0x000000620500720c */ /* 0x000fe40003f06270 */
[----:B--2---:R-:W-:Y:S02]  /*5bf0*/  FSEL R98, R4, -INF , !P1 ;  /* 0xff80000004627808 */ /* 0x004fe40004800000 */
[----:B------:R-:W-:Y:S02]  /*5c00*/  FSEL R106, R106, -INF , !P4 ;  /* 0xff8000006a6a7808 */ /* 0x000fe40006000000 */
[----:B------:R-:W-:Y:S02]  /*5c10*/  FSEL R6, R33, -INF , !P2 ;  /* 0xff80000021067808 */ /* 0x000fe40005000000 */
[----:B---3--:R-:W-:Y:S01]  /*5c20*/  FSEL R84, R84, -INF , !P0 ;  /* 0xff80000054547808 */ /* 0x008fe20004000000 */
        /* <DEDUP_REMOVED lines=48> */
[----:B------:R-:W3:Y:S02]  /*5f30*/  LDC.64 R4, c[0x0][0x230] ;  /* 0x00008c00ff047b82 */ /* 0x000ee40000000a00 */
[----:B-1----:R-:W-:Y:S01]  /*5f40*/  IMAD.WIDE.U32 R14, R8, R90, RZ ;  /* 0x0000005a080e7225 */ /* 0x002fe200078e00ff */
[----:B--2---:R-:W-:Y:S02]  /*5f50*/  IADD3 R10, -R7, R10, RZ ;  /* 0x0000000a070a7210 */ /* 0x004fe40007ffe1ff */
[----:B------:R-:W-:Y:S02]  /*5f60*/  SHF.R.S32.HI R7, RZ, 0x1f, R8 ;  /* 0x0000001fff077819 */ /* 0x000fe40000011408 */
[----:B------:R-:W-:-:S03]  /*5f70*/  SHF.R.S32.HI R9, RZ, 0x1f, R10 ;  /* 0x0000001fff097819 */ /* 0x000fc6000001140a */
[----:B------:R-:W-:Y:S02]  /*5f80*/  IMAD R7, R7, R90, RZ ;  /* 0x0000005a07077224 */ /* 0x000fe400078e02ff */
[-C--:B---3--:R-:W-:Y:S02]  /*5f90*/  IMAD R9, R9, R4.reuse, RZ ;  /* 0x0000000409097224 */ /* 0x088fe400078e02ff */
[----:B------:R-:W-:Y:S02]  /*5fa0*/  IMAD R7, R8, R91, R7 ;  /* 0x0000005b08077224 */ /* 0x000fe400078e0207 */
[C---:B------:R-:W-:Y:S02]  /*5fb0*/  IMAD R5, R10.reuse, R5, R9 ;  /* 0x000000050a057224 */ /* 0x040fe400078e0209 */
[----:B------:R-:W-:Y:S02]  /*5fc0*/  IMAD.IADD R15, R15, 0x1, R7 ;  /* 0x000000010f0f7824 */ /* 0x000fe400078e0207 */
[----:B------:R-:W-:-:S04]  /*5fd0*/  IMAD.WIDE.U32 R10, R10, R4, R14 ;  /* 0x000000040a0a7225 */ /* 0x000fc800078e000e */
[----:B------:R-:W-:Y:S01]  /*5fe0*/  IMAD.MOV.U32 R4, RZ, RZ, R10 ;  /* 0x000000ffff047224 */ /* 0x000fe200078e000a */
[----:B------:R-:W-:Y:S01]  /*5ff0*/  IADD3 R5, R11, R5, RZ ;  /* 0x000000050b057210 */ /* 0x000fe20007ffe0ff */
[----:B------:R-:W-:Y:S06]  /*6000*/  BRA `(.L_x_5613) ;  /* 0x0000000000087947 */ /* 0x000fec0003800000 */
.L_x_5612:
[----:B------:R-:W-:-:S04]  /*6010*/  LEA R4, -R90, RZ, 0x6 ;  /* 0x000000ff5a047211 */ /* 0x000fc800078e31ff */
[----:B------:R-:W-:-:S07]  /*6020*/  SHF.R.S32.HI R5, RZ, 0x1f, R4 ;  /* 0x0000001fff057819 */ /* 0x000fce0000011404 */
.L_x_5613:
        /* <DEDUP_REMOVED lines=20> */
.L_x_5611:
        /* <DEDUP_REMOVED lines=40> */
[----:B--2---:R-:W-:-:S03]  /*63f0*/  FMNMX.FTZ R91, R8, R91, !PT ;  /* 0x0000005b085b7209 */ /* 0x004fc60007810000 */
[----:B------:R-:W2:Y:S01]  /*6400*/  LDSM.16.MT88.4 R8, [R109+0x6000] ;  /* 0x006000006d08783b */ /* 0x000ea20000004200 */
[C---:B------:R-:W-:Y:S01]  /*6410*/  FSETP.NEU.FTZ.AND P1, PT, R91.reuse, -INF , PT ;  /* 0xff8000005b00780b */ /* 0x040fe20003f3d000 */
[----:B------:R-:W-:-:S03]  /*6420*/  FMUL.FTZ R144, R91, UR6 ;  /* 0x000000065b907c20 */ /* 0x000fc60008410000 */
[----:B------:R-:W-:Y:S02]  /*6430*/  FSEL R143, R91, RZ, P1 ;  /* 0x000000ff5b8f7208 */ /* 0x000fe40000800000 */
[----:B------:R-:W-:-:S03]  /*6440*/  FSEL R144, R144, RZ, P1 ;  /* 0x000000ff90907208 */ /* 0x000fc60000800000 */
[----:B------:R-:W-:Y:S02]  /*6450*/  FADD.FTZ R143, R2, -R143 ;  /* 0x8000008f028f7221 */ /* 0x000fe40000010000 */
[--C-:B------:R-:W-:Y:S01]  /*6460*/  FFMA.FTZ R141, R3, UR6, -R144.reuse ;  /* 0x00000006038d7c23 */ /* 0x100fe20008010890 */
[----:B---3--:R-:W-:Y:S01]  /*6470*/  FMNMX.FTZ R3, R5, R4, !PT ;  /* 0x0000000405037209 */ /* 0x008fe20007810000 */
[----:B------:R-:W-:Y:S01]  /*6480*/  FMUL.FTZ R143, R143, UR6 ;  /* 0x000000068f8f7c20 */ /* 0x000fe20008410000 */
[--C-:B------:R-:W-:Y:S01]  /*6490*/  FFMA.FTZ R92, R19, UR6, -R144.reuse ;  /* 0x00000006135c7c23 */ /* 0x100fe20008010890 */
[--C-:B------:R-:W-:Y:S01]  /*64a0*/  FFMA.FTZ R95, R17, UR6, -R144.reuse ;  /* 0x00000006115f7c23 */ /* 0x100fe20008010890 */
[C---:B------:R-:W-:Y:S01]  /*64b0*/  FSETP.NEU.FTZ.AND P0, PT, R3.reuse, -INF , PT ;  /* 0xff8000000300780b */ /* 0x040fe20003f1d000 */
[----:B------:R-:W-:Y:S01]  /*64c0*/  FMUL.FTZ R93, R3, UR6 ;  /* 0x00000006035d7c20 */ /* 0x000fe20008410000 */
[--C-:B------:R-:W-:Y:S01]  /*64d0*/  FFMA.FTZ R86, R13, UR6, -R144.reuse ;  /* 0x000000060d567c23 */ /* 0x100fe20008010890 */
[----:B------:R-:W3:Y:S01]  /*64e0*/  MUFU.EX2 R143, R143 ;  /* 0x0000008f008f7308 */ /* 0x000ee20000000800 */
        /* <DEDUP_REMOVED lines=10> */
[--C-:B-1----:R-:W-:Y:S01]  /*6590*/  FFMA.FTZ R97, R16, UR6, -R93.reuse ;  /* 0x0000000610617c23 */ /* 0x102fe2000801085d */
[--C-:B------:R-:W-:Y:S01]  /*65a0*/  FFMA.FTZ R0, R12, UR6, -R93.reuse ;  /* 0x000000060c007c23 */ /* 0x100fe2000801085d */
[----:B------:R-:W-:Y:S01]  /*65b0*/  MUFU.EX2 R141, R141 ;  /* 0x0000008d008d7308 */ /* 0x000fe20000000800 */
[--C-:B------:R-:W-:Y:S01]  /*65c0*/  FFMA.FTZ R132, R132, UR6, -R93.reuse ;  /* 0x0000000684847c23 */ /* 0x100fe2000801085d */
[--C-:B------:R-:W-:Y:S01]  /*65d0*/  FFMA.FTZ R131, R150, UR6, -R93.reuse ;  /* 0x0000000696837c23 */ /* 0x100fe2000801085d */
[--C-:B------:R-:W-:Y:S01]  /*65e0*/  FFMA.FTZ R99, R148, UR6, -R93.reuse ;  /* 0x0000000694637c23 */ /* 0x100fe2000801085d */
[-C--:B---3--:R-:W-:Y:S01]  /*65f0*/  FMUL.FTZ R4, R80, R143.reuse ;  /* 0x0000008f50047220 */ /* 0x088fe20000410000 */
        /* <DEDUP_REMOVED lines=13> */
[--C-:B------:R-:W-:Y:S01]  /*66d0*/  FFMA.FTZ R96, R146, UR6, -R93.reuse ;  /* 0x0000000692607c23 */ /* 0x100fe2000801085d */
[----:B------:R-:W4:Y:S01]  /*66e0*/  LDSM.16.MT88.4 R16, [R108+0x6000] ;  /* 0x006000006c10783b */ /* 0x000f220000004200 */
        /* <DEDUP_REMOVED lines=13> */
[----:B---3--:R-:W-:Y:S01]  /*67c0*/  F2FP.F16.F32.PACK_AB R80, R92, R141 ;  /* 0x0000008d5c50723e */ /* 0x008fe200000000ff */
[-C--:B------:R-:W-:Y:S01]  /*67d0*/  FMUL.FTZ R39, R39, R2.reuse ;  /* 0x0000000227277220 */ /* 0x080fe20000410000 */
[-C--:B------:R-:W-:Y:S01]  /*67e0*/  FMUL.FTZ R42, R42, R2.reuse ;  /* 0x000000022a2a7220 */ /* 0x080fe20000410000 */
[-C--:B------:R-:W-:Y:S01]  /*67f0*/  FMUL.FTZ R43, R43, R2.reuse ;  /* 0x000000022b2b7220 */ /* 0x080fe20000410000 */
[----:B------:R-:W-:Y:S01]  /*6800*/  LDSM.16.MT88.4 R56, [R109+0x6400] ;  /* 0x006400006d38783b */ /* 0x000fe20000004200 */
        /* <DEDUP_REMOVED lines=45> */
[----:B------:R-:W-:Y:S01]  /*6ae0*/  FFMA.FTZ R93, R84, UR6, -R93 ;  /* 0x00000006545d7c23 */ /* 0x000fe2000801085d */
[----:B------:R-:W-:Y:S01]  /*6af0*/  FFMA.FTZ R64, R103, UR6, -R144 ;  /* 0x0000000667407c23 */ /* 0x000fe20008010890 */
[----:B------:R-:W-:Y:S01]  /*6b00*/  FFMA.FTZ R141, R138, R143, R141 ;  /* 0x0000008f8a8d7223 */ /* 0x000fe2000001008d */
[----:B------:R-:W-:-:S02]  /*6b10*/  FFMA.FTZ R2, R136, R2, R87 ;  /* 0x0000000288027223 */ /* 0x000fc40000010057 */
[----:B------:R-:W-:Y:S01]  /*6b20*/  HMMA.16816.F32 R28, R80, R32, R28 ;  /* 0x00000020501c723c */ /* 0x000fe2000000181c */
        /* <DEDUP_REMOVED lines=11> */
[----:B------:R-:W2:Y:S01]  /*6be0*/  MUFU.EX2 R132, R132 ;  /* 0x0000008400847308 */ /* 0x000ea20000000800 */
[----:B------:R-:W-:Y:S01]  /*6bf0*/  HMMA.16816.F32 R8, R80, R10, R76 ;  /* 0x0000000a5008723c */ /* 0x000fe2000000184c */
[----:B------:R-:W-:Y:S01]  /*6c00*/  LDSM.16.MT88.4 R76, [R109+0x6c00] ;  /* 0x006c00006d4c783b */ /* 0x000fe20000004200 */
[----:B---3--:R-:W-:-:S04]  /*6c10*/  FADD.FTZ R0, R140, R95 ;  /* 0x0000005f8c007221 */ /* 0x008fc80000010000 */
[----:B----4-:R-:W-:Y:S01]  /*6c20*/  HMMA.16816.F32 R12, R80, R16, R12 ;  /* 0x00000010500c723c */ /* 0x010fe2000000180c */
[----:B------:R-:W3:Y:S01]  /*6c30*/  MUFU.EX2 R131, R131 ;  /* 0x0000008300837308 */ /* 0x000ee20000000800 */
[----:B-----5:R-:W-:-:S04]  /*6c40*/  FADD.FTZ R0, R133, R0 ;  /* 0x0000000085007221 */ /* 0x020fc80000010000 */
[C---:B------:R-:W-:Y:S01]  /*6c50*/  HMMA.16816.F32 R16, R80.reuse, R18, R68 ;  /* 0x000000125010723c */ /* 0x040fe20000001844 */
[----:B------:R-:W-:Y:S02]  /*6c60*/  LDSM.16.MT88.4 R68, [R108+0x6c00] ;  /* 0x006c00006c44783b */ /* 0x000fe40000004200 */
[----:B------:R-:W-:Y:S01]  /*6c70*/  MUFU.EX2 R99, R99 ;  /* 0x0000006300637308 */ /* 0x000fe20000000800 */
[----:B--2---:R-:W-:Y:S02]  /*6c80*/  FADD.FTZ R2, R132, R97 ;  /* 0x0000006184027221 */ /* 0x004fe40000010000 */
[C---:B------:R-:W-:Y:S05]  /*6c90*/  HMMA.16816.F32 R20, R80.reuse, R24, R20 ;  /* 0x000000185014723c */ /* 0x040fea0000001814 */
[----:B------:R-:W2:Y:S01]  /*6ca0*/  MUFU.EX2 R96, R96 ;  /* 0x0000006000607308 */ /* 0x000ea20000000800 */
[----:B------:R-:W-:Y:S01]  /*6cb0*/  HMMA.16816.F32 R24, R80, R26, R60 ;  /* 0x0000001a5018723c */ /* 0x000fe2000000183c */
[----:B------:R-:W-:Y:S01]  /*6cc0*/  LDSM.16.MT88.4 R60, [R109+0x6800] ;  /* 0x006800006d3c783b */ /* 0x000fe20000004200 */
[----:B---3--:R-:W-:-:S04]  /*6cd0*/  FADD.FTZ R2, R131, R2 ;  /* 0x0000000283027221 */ /* 0x008fc80000010000 */
        /* <DEDUP_REMOVED lines=12> */
[----:B------:R-:W-:-:S02]  /*6da0*/  F2FP.F16.F32.PACK_AB R52, R133, R140 ;  /* 0x0000008c8534723e */ /* 0x000fc400000000ff */
[----:B------:R-:W-:-:S04]  /*6db0*/  F2FP.F16.F32.PACK_AB R53, R131, R132 ;  /* 0x000000848335723e */ /* 0x000fc800000000ff */
[----:B------:R-:W-:Y:S01]  /*6dc0*/  MUFU.EX2 R137, R137 ;  /* 0x0000008900897308 */ /* 0x000fe20000000800 */
[----:B------:R-:W-:Y:S01]  /*6dd0*/  F2FP.F16.F32.PACK_AB R54, R100, R101 ;  /* 0x000000656436723e */ /* 0x000fe200000000ff */
[----:B------:R-:W-:Y:S01]  /*6de0*/  FADD.FTZ R101, R101, R0 ;  /* 0x0000000065657221 */ /* 0x000fe20000010000 */
[----:B--2---:R-:W-:Y:S01]  /*6df0*/  F2FP.F16.F32.PACK_AB R55, R96, R99 ;  /* 0x000000636037723e */ /* 0x004fe200000000ff */
[----:B------:R-:W-:Y:S01]  /*6e00*/  FADD.FTZ R99, R99, R2 ;  /* 0x0000000263637221 */ /* 0x000fe20000010000 */
[----:B------:R-:W-:-:S03]  /*6e10*/  MOV R2, R91 ;  /* 0x0000005b00027202 */ /* 0x000fc60000000f00 */
[----:B------:R-:W-:Y:S01]  /*6e20*/  MUFU.EX2 R103, R65 ;  /* 0x0000004100677308 */ /* 0x000fe20000000800 */
[----:B------:R-:W-:Y:S01]  /*6e30*/  FADD.FTZ R100, R100, R101 ;  /* 0x0000006564647221 */ /* 0x000fe20000010000 */
[----:B------:R-:W-:Y:S01]  /*6e40*/  FADD.FTZ R96, R96, R99 ;  /* 0x0000006360607221 */ /* 0x000fe20000010000 */
[C---:B------:R-:W-:Y:S05]  /*6e50*/  HMMA.16816.F32 R4, R52.reuse, R56, R4 ;  /* 0x000000383404723c */ /* 0x040fea0000001804 */
        /* <DEDUP_REMOVED lines=77> */
[----:B-1----:R-:W-:Y:S01]  /*7330*/  HMMA.16816.F32 R56, R84, R52, R28 ;  /* 0x000000345438723c */ /* 0x002fe2000000181c */
[----:B------:R-:W-:-:S04]  /*7340*/  FADD.FTZ R98, R98, R107 ;  /* 0x0000006b62627221 */ /* 0x000fc80000010000 */
[----:B------:R-:W-:Y:S01]  /*7350*/  FADD.FTZ R136, R93, R98 ;  /* 0x000000625d887221 */ /* 0x000fe20000010000 */
[----:B------:R-:W-:-:S15]  /*7360*/  HMMA.16816.F32 R52, R84, R54, R32 ;  /* 0x000000365434723c */ /* 0x000fde0000001820 */
[----:B------:R-:W-:-:S09]  /*7370*/  NOP ;  /* 0x0000000000007918 */ /* 0x000fd20000000000 */
.L_x_5608:
[----:B------:R-:W-:Y:S05]  /*7380*/  @!P3 BRA `(.L_x_5614) ;  /* 0x00000024008cb947 */ /* 0x000fea0003800000 */
[----:B------:R-:W-:Y:S01]  /*7390*/  IMAD.MOV.U32 R4, RZ, RZ, 0x20 ;  /* 0x00000020ff047424 */ /* 0x000fe200078e00ff */
[----:B------:R-:W-:Y:S01]  /*73a0*/  LOP3.LUT P0, RZ, R119, 0x2, RZ, 0xc0, !PT ;  /* 0x0000000277ff7812 */ /* 0x000fe2000780c0ff */
[C---:B------:R-:W-:Y:S01]  /*73b0*/  IMAD.U32 R130, R88.reuse, -0x40, RZ ;  /* 0xffffffc058827824 */ /* 0x040fe200078e00ff */
[----:B------:R-:W-:Y:S01]  /*73c0*/  SHF.L.U64.HI R89, R88, 0x5, R89 ;  /* 0x0000000558597819 */ /* 0x000fe20000010259 */
[----:B------:R-:W-:Y:S01]  /*73d0*/  IMAD.U32 R128, R90, -0x40, RZ ;  /* 0xffffffc05a807824 */ /* 0x000fe200078e00ff */
[----:B------:R-:W-:Y:S01]  /*73e0*/  ULDC UR5, c[0x0][0x39c] ;  /* 0x0000e70000057ab9 */ /* 0x000fe20000000800 */
[----:B------:R-:W-:Y:S01]  /*73f0*/  IMAD.SHL.U32 R88, R88, 0x20, RZ ;  /* 0x0000002058587824 */ /* 0x000fe200078e00ff */
[----:B------:R-:W-:Y:S01]  /*7400*/  SHF.R.S32.HI R129, RZ, 0x1f, R130 ;  /* 0x0000001fff817819 */ /* 0x000fe20000011482 */
[----:B------:R-:W-:Y:S01]  /*7410*/  IMAD.MOV.U32 R3, RZ, RZ, R0 ;  /* 0x000000ffff037224 */ /* 0x000fe200078e0000 */
[----:B------:R-:W-:Y:S01]  /*7420*/  SEL R0, R4, 0xffffffe0, !P0 ;  /* 0xffffffe004007807 */ /* 0x000fe20004000000 */
[----:B------:R-:W-:Y:S01]  /*7430*/  IMAD.MOV.U32 R85, RZ, RZ, R2 ;  /* 0x000000ffff557224 */ /* 0x000fe200078e0002 */
[C---:B------:R-:W-:Y:S01]  /*7440*/  SHF.L.U64.HI R132, R88.reuse, 0x1, R89 ;  /* 0x0000000158847819 */ /* 0x040fe20000010259 */
[----:B------:R-:W-:Y:S01]  /*7450*/  IMAD.SHL.U32 R131, R88, 0x2, RZ ;  /* 0x0000000258837824 */ /* 0x000fe200078e00ff */
[----:B------:R-:W-:Y:S01]  /*7460*/  SHF.R.S32.HI R126, RZ, 0x1f, R128 ;  /* 0x0000001fff7e7819 */ /* 0x000fe20000011480 */
[----:B------:R-:W-:Y:S01]  /*7470*/  ULDC UR4, c[0x0][0x2ec] ;  /* 0x0000bb0000047ab9 */ /* 0x000fe20000000800 */
[----:B------:R-:W-:-:S07]  /*7480*/  IADD3 R87, R0, 0x3000, R111 ;  /* 0x0000300000577810 */ /* 0x000fce0007ffe06f */
.L_x_5618:
        /* <DEDUP_REMOVED lines=67> */
.L_x_5615:
        /* <DEDUP_REMOVED lines=8> */
[----:B------:R-:W-:Y:S03]  /*7940*/  ISETP.GT.AND P0, PT, R115, R114, PT ;  /* 0x000000727300720c */ /* 0x000fe60003f04270 */
        /* <DEDUP_REMOVED lines=32> */
[----:B------:R-:W-:Y:S06]  /*7b50*/  LDSM.16.M88.4 R88, [R112+0x1000] ;  /* 0x001000007058783b */ /* 0x000fec0000000200 */
        /* <DEDUP_REMOVED lines=42> */
[----:B------:R-:W2:Y:S11]  /*7e00*/  LDSM.16.M88.4 R92, [R87+0x2400] ;  /* 0x00240000575c783b */ /* 0x000eb60000000200 */
[----:B------:R-:W-:Y:S06]  /*7e10*/  @!UPT UIADD3 URZ, URZ, URZ, URZ ;  /* 0x0000003f3f3ff290 */ /* 0x000fec000fffe03f */
[----:B------:R-:W-:Y:S01]  /*7e20*/  FMUL.FTZ R161, R4, UR5 ;  /* 0x0000000504a17c20 */ /* 0x000fe20008410000 */
[----:B------:R-:W-:Y:S01]  /*7e30*/  FMUL.FTZ R159, R5, UR5 ;  /* 0x00000005059f7c20 */ /* 0x000fe20008410000 */
[----:B------:R-:W-:Y:S01]  /*7e40*/  FMUL.FTZ R160, R6, UR5 ;  /* 0x0000000506a07c20 */ /* 0x000fe20008410000 */
[----:B------:R-:W-:Y:S03]  /*7e50*/  FMUL.FTZ R0, R7, UR5 ;  /* 0x0000000507007c20 */ /* 0x000fe60008410000 */
[----:B------:R-:W3:Y:S01]  /*7e60*/  MUFU.TANH R161, R161 ;  /* 0x000000a100a17308 */ /* 0x000ee20000002400 */
[----:B------:R-:W-:Y:S01]  /*7e70*/  FMUL.FTZ R165, R8, UR5 ;  /* 0x0000000508a57c20 */ /* 0x000fe20008410000 */
[----:B------:R-:W-:Y:S01]  /*7e80*/  FMUL.FTZ R163, R9, UR5 ;  /* 0x0000000509a37c20 */ /* 0x000fe20008410000 */
[----:B------:R-:W-:Y:S01]  /*7e90*/  FMUL.FTZ R164, R10, UR5 ;  /* 0x000000050aa47c20 */ /* 0x000fe20008410000 */
[----:B------:R-:W-:Y:S06]  /*7ea0*/  FMUL.FTZ R162, R11, UR5 ;  /* 0x000000050ba27c20 */ /* 0x000fec0008410000 */
[----:B------:R-:W4:Y:S10]  /*7eb0*/  MUFU.TANH R159, R159 ;  /* 0x0000009f009f7308 */ /* 0x000f340000002400 */
[----:B------:R-:W1:Y:S01]  /*7ec0*/  MUFU.TANH R160, R160 ;  /* 0x000000a000a07308 */ /* 0x000e620000002400 */
[C---:B--2---:R-:W-:Y:S06]  /*7ed0*/  HMMA.16816.F32 R12, R88.reuse, R92, R12 ;  /* 0x0000005c580c723c */ /* 0x044fec000000180c */
[C---:B------:R-:W-:Y:S03]  /*7ee0*/  HMMA.16816.F32 R16, R88.reuse, R94, R16 ;  /* 0x0000005e5810723c */ /* 0x040fe60000001810 */
[----:B------:R2:W1:Y:S01]  /*7ef0*/  MUFU.TANH R106, R0 ;  /* 0x00000000006a7308 */ /* 0x0004620000002400 */
        /* <DEDUP_REMOVED lines=19> */
[----:B------:R-:W2:Y:S01]  /*8030*/  MUFU.TANH R150, R150 ;  /* 0x0000009600967308 */ /* 0x000ea20000002400 */
[----:B------:R-:W-:Y:S09]  /*8040*/  BAR.SYNC.DEFER_BLOCKING 0x0 ;  /* 0x0000000000007b1d */ /* 0x000ff20000010000 */
[----:B------:R-:W2:Y:S01]  /*8050*/  MUFU.TANH R154, R154 ;  /* 0x0000009a009a7308 */ /* 0x000ea20000002400 */
[----:B------:R-:W-:Y:S01]  /*8060*/  FMUL.FTZ R143, R20, UR5 ;  /* 0x00000005148f7c20 */ /* 0x000fe20008410000 */
[----:B------:R-:W-:Y:S01]  /*8070*/  FMUL.FTZ R147, R21, UR5 ;  /* 0x0000000515937c20 */ /* 0x000fe20008410000 */
[----:B------:R-:W-:Y:S01]  /*8080*/  FMUL.FTZ R139, R22, UR5 ;  /* 0x00000005168b7c20 */ /* 0x000fe20008410000 */
[----:B-1----:R-:W-:Y:S01]  /*8090*/  FMUL.FTZ R140, R23, UR5 ;  /* 0x00000005178c7c20 */ /* 0x002fe20008410000 */
[----:B------:R-:W-:Y:S01]  /*80a0*/  FMUL.FTZ R152, R24, UR5 ;  /* 0x0000000518987c20 */ /* 0x000fe20008410000 */
[----:B------:R-:W-:Y:S04]  /*80b0*/  FMUL.FTZ R153, R25, UR5 ;  /* 0x0000000519997c20 */ /* 0x000fe80008410000 */
[----:B------:R-:W1:Y:S01]  /*80c0*/  MUFU.TANH R148, R148 ;  /* 0x0000009400947308 */ /* 0x000e620000002400 */
[----:B------:R-:W-:Y:S01]  /*80d0*/  FMUL.FTZ R133, R26, UR5 ;  /* 0x000000051a857c20 */ /* 0x000fe20008410000 */
[----:B------:R-:W-:Y:S08]  /*80e0*/  FMUL.FTZ R137, R27, UR5 ;  /* 0x000000051b897c20 */ /* 0x000ff00008410000 */
[----:B------:R-:W1:Y:S10]  /*80f0*/  MUFU.TANH R145, R145 ;  /* 0x0000009100917308 */ /* 0x000e740000002400 */
[----:B------:R-:W1:Y:S01]  /*8100*/  MUFU.TANH R146, R146 ;  /* 0x0000009200927308 */ /* 0x000e620000002400 */
[C---:B-----5:R-:W-:Y:S06]  /*8110*/  HMMA.16816.F32 R28, R88.reuse, R92, R28 ;  /* 0x0000005c581c723c */ /* 0x060fec000000181c */
[----:B------:R-:W-:Y:S03]  /*8120*/  HMMA.16816.F32 R32, R88, R94, R32 ;  /* 0x0000005e5820723c */ /* 0x000fe60000001820 */
[----:B------:R-:W1:Y:S10]  /*8130*/  MUFU.TANH R144, R144 ;  /* 0x0000009000907308 */ /* 0x000e740000002400 */
        /* <DEDUP_REMOVED lines=29> */
[----:B------:R-:W-:Y:S04]  /*8310*/  SHF.L.U32 R5, R115, 0x6, RZ ;  /* 0x0000000673057819 */ /* 0x000fe800000006ff */
[----:B------:R-:W-:Y:S01]  /*8320*/  IABS R11, R5 ;  /* 0x00000005000b7213 */ /* 0x000fe20000000000 */
[C---:B------:R-:W-:Y:S01]  /*8330*/  VIADD R13, R5.reuse, 0xffffffc0 ;  /* 0xffffffc0050d7836 */ /* 0x040fe20000000000 */
[-C--:B--2---:R-:W-:Y:S02]  /*8340*/  IABS R4, R0.reuse ;  /* 0x0000000000047213 */ /* 0x084fe40000000000 */
[----:B------:R-:W-:Y:S02]  /*8350*/  LOP3.LUT R5, R5, R0, RZ, 0x3c, !PT ;  /* 0x0000000005057212 */ /* 0x000fe400078e3cff */
[----:B------:R-:W2:Y:S02]  /*8360*/  I2F.RP R6, R4 ;  /* 0x0000000400067306 */ /* 0x000ea40000209400 */
[----:B------:R-:W-:Y:S08]  /*8370*/  ISETP.GE.AND P2, PT, R5, RZ, PT ;  /* 0x000000ff0500720c */ /* 0x000ff00003f46270 */
        /* <DEDUP_REMOVED lines=25> */
[----:B------:R-:W-:Y:S07]  /*8510*/  LOP3.LUT R11, RZ, R0, RZ, 0x33, !PT ;  /* 0x00000000ff0b7212 */ /* 0x000fee00078e33ff */
[----:B------:R-:W-:Y:S04]  /*8520*/  @P5 VIADD R6, R6, 0x1 ;  /* 0x0000000106065836 */ /* 0x000fe80000000000 */
[----:B------:R-:W-:Y:S02]  /*8530*/  @P4 IADD3 R2, R2, 0x1, RZ ;  /* 0x0000000102024810 */ /* 0x000fe40007ffe0ff */
[----:B------:R-:W-:Y:S03]  /*8540*/  @!P2 IADD3 R6, -R6, RZ, RZ ;  /* 0x000000ff0606a210 */ /* 0x000fe60007ffe1ff */
[----:B------:R-:W-:Y:S05]  /*8550*/  @!P0 IMAD.MOV R2, RZ, RZ, -R2 ;  /* 0x000000ffff028224 */ /* 0x000fea00078e0a02 */
[C---:B------:R-:W-:Y:S02]  /*8560*/  SEL R5, R11.reuse, R2, !P1 ;  /* 0x000000020b057207 */ /* 0x040fe40004800000 */
[----:B------:R-:W-:Y:S02]  /*8570*/  SEL R11, R11, R6, !P1 ;  /* 0x000000060b0b7207 */ /* 0x000fe40004800000 */
[-C--:B------:R-:W-:Y:S01]  /*8580*/  LEA R16, P1, R5, R122.reuse, 0x2 ;  /* 0x0000007a05107211 */ /* 0x080fe200078210ff */
[----:B------:R-:W2:Y:S01]  /*8590*/  LDC.64 R6, c[0x0][0x248] ;  /* 0x00009200ff067b82 */ /* 0x000ea20000000a00 */
        /* <DEDUP_REMOVED lines=19> */
.L_x_5617:
        /* <DEDUP_REMOVED lines=15> */
.L_x_5616:
        /* <DEDUP_REMOVED lines=12> */
[----:B---3--:R-:W-:Y:S02]  /*8880*/  FMNMX.FTZ R7, R149, R0, !PT ;  /* 0x0000000095077209 */ /* 0x008fe40007810000 */
        /* <DEDUP_REMOVED lines=111> */
[----:B------:R-:W-:Y:S03]  /*8f80*/  FFMA.FTZ R69, R85, R138, R102 ;  /* 0x0000008a55457223 */ /* 0x000fe60000010066 */
[----:B------:R-:W-:Y:S01]  /*8f90*/  MUFU.EX2 R89, R89 ;  /* 0x0000005900597308 */ /* 0x000fe20000000800 */
[--C-:B------:R-:W-:Y:S01]  /*8fa0*/  FFMA.FTZ R102, R140, UR4, -R97.reuse ;  /* 0x000000048c667c23 */ /* 0x100fe20008010861 */
[----:B------:R-:W-:Y:S01]  /*8fb0*/  FFMA.FTZ R138, R133, UR4, -R97 ;  /* 0x00000004858a7c23 */ /* 0x000fe20008010861 */
[----:B------:R-:W-:Y:S01]  /*8fc0*/  FADD.FTZ R98, R98, R69 ;  /* 0x0000004562627221 */ /* 0x000fe20000010000 */
[----:B------:R-:W-:Y:S01]  /*8fd0*/  FFMA.FTZ R158, R158, UR4, -R104 ;  /* 0x000000049e9e7c23 */ /* 0x000fe20008010868 */
[--C-:B------:R-:W-:Y:S01]  /*8fe0*/  FFMA.FTZ R141, R141, UR4, -R97.reuse ;  /* 0x000000048d8d7c23 */ /* 0x100fe20008010861 */
[----:B------:R-:W-:Y:S01]  /*8ff0*/  LDSM.16.MT88.4 R68, [R108+0x6c00] ;  /* 0x006c00006c44783b */ /* 0x000fe20000004200 */
[--C-:B------:R-:W-:Y:S03]  /*9000*/  FFMA.FTZ R142, R142, UR4, -R97.reuse ;  /* 0x000000048e8e7c23 */ /* 0x100fe60008010861 */
[----:B------:R-:W3:Y:S01]  /*9010*/  MUFU.EX2 R88, R88 ;  /* 0x0000005800587308 */ /* 0x000ee20000000800 */
[----:B----4-:R-:W-:Y:S01]  /*9020*/  F2FP.F16.F32.PACK_AB R82, R90, R93 ;  /* 0x0000005d5a52723e */ /* 0x010fe200000000ff */
[----:B------:R-:W-:Y:S01]  /*9030*/  FFMA.FTZ R86, R86, UR4, -R97 ;  /* 0x0000000456567c23 */ /* 0x000fe20008010861 */
[----:B------:R-:W-:Y:S01]  /*9040*/  FFMA.FTZ R96, R3, R136, R96 ;  /* 0x0000008803607223 */ /* 0x000fe20000010060 */
[----:B------:R-:W-:Y:S01]  /*9050*/  FADD.FTZ R93, R93, R98 ;  /* 0x000000625d5d7221 */ /* 0x000fe20000010000 */
[----:B------:R-:W-:Y:S02]  /*9060*/  ISETP.GT.AND P0, PT, R115, R114, PT ;  /* 0x000000727300720c */ /* 0x000fe40003f04270 */
[----:B------:R-:W-:Y:S03]  /*9070*/  FADD.FTZ R96, R91, R96 ;  /* 0x000000605b607221 */ /* 0x000fe60000010000 */
[----:B------:R-:W-:Y:S01]  /*9080*/  MUFU.EX2 R92, R92 ;  /* 0x0000005c005c7308 */ /* 0x000fe20000000800 */
[----:B------:R-:W-:Y:S09]  /*9090*/  FADD.FTZ R90, R90, R93 ;  /* 0x0000005d5a5a7221 */ /* 0x000ff20000010000 */
        /* <DEDUP_REMOVED lines=23> */
[--C-:B------:R-:W-:Y:S01]  /*9210*/  FFMA.FTZ R65, R150, UR4, -R97.reuse ;  /* 0x0000000496417c23 */ /* 0x100fe20008010861 */
[----:B------:R-:W-:Y:S01]  /*9220*/  FFMA.FTZ R97, R84, UR4, -R97 ;  /* 0x0000000454617c23 */ /* 0x000fe20008010861 */
        /* <DEDUP_REMOVED lines=14> */
[----:B------:R-:W-:Y:S02]  /*9310*/  LDSM.16.MT88.4 R60, [R108+0x6800] ;  /* 0x006800006c3c783b */ /* 0x000fe40000004200 */
[----:B---3--:R-:W-:Y:S03]  /*9320*/  FADD.FTZ R93, R67, R90 ;  /* 0x0000005a435d7221 */ /* 0x008fe60000010000 */
[C---:B-1----:R-:W-:Y:S03]  /*9330*/  HMMA.16816.F32 R36, R80.reuse, R52, R36 ;  /* 0x000000345024723c */ /* 0x042fe60000001824 */
[----:B------:R-:W-:Y:S03]  /*9340*/  MUFU.EX2 R107, R107 ;  /* 0x0000006b006b7308 */ /* 0x000fe60000000800 */
[C---:B------:R-:W-:Y:S01]  /*9350*/  HMMA.16816.F32 R40, R80.reuse, R54, R40 ;  /* 0x000000365028723c */ /* 0x040fe20000001828 */
[----:B------:R-:W1:Y:S06]  /*9360*/  LDSM.16.MT88.4 R52, [R108+0x8000] ;  /* 0x008000006c34783b */ /* 0x000e6c0000004200 */
[----:B------:R-:W2:Y:S10]  /*9370*/  MUFU.EX2 R64, R64 ;  /* 0x0000004000407308 */ /* 0x000eb40000000800 */
[----:B------:R-:W3:Y:S10]  /*9380*/  MUFU.EX2 R65, R65 ;  /* 0x0000004100417308 */ /* 0x000ef40000000800 */
[----:B------:R-:W-:Y:S01]  /*9390*/  MUFU.EX2 R100, R100 ;  /* 0x0000006400647308 */ /* 0x000fe20000000800 */
[C---:B--2---:R-:W-:Y:S09]  /*93a0*/  FADD.FTZ R93, R64.reuse, R93 ;  /* 0x0000005d405d7221 */ /* 0x044ff20000010000 */
[----:B------:R-:W2:Y:S10]  /*93b0*/  MUFU.EX2 R95, R95 ;  /* 0x0000005f005f7308 */ /* 0x000eb40000000800 */
[----:B------:R-:W-:Y:S01]  /*93c0*/  MUFU.EX2 R155, R155 ;  /* 0x0000009b009b7308 */ /* 0x000fe20000000800 */
[C---:B-1----:R-:W-:Y:S09]  /*93d0*/  HMMA.16816.F32 R44, R80.reuse, R52, R44 ;  /* 0x00000034502c723c */ /* 0x042ff2000000182c */
[----:B------:R-:W-:Y:S01]  /*93e0*/  MUFU.EX2 R156, R156 ;  /* 0x0000009c009c7308 */ /* 0x000fe20000000800 */
[----:B------:R-:W-:Y:S09]  /*93f0*/  HMMA.16816.F32 R48, R80, R54, R48 ;  /* 0x000000365030723c */ /* 0x000ff20000001830 */
[----:B------:R-:W-:Y:S02]  /*9400*/  MUFU.EX2 R84, R141 ;  /* 0x0000008d00547308 */ /* 0x000fe40000000800 */
[----:B------:R-:W-:Y:S02]  /*9410*/  F2FP.F16.F32.PACK_AB R52, R64, R67 ;  /* 0x000000434034723e */ /* 0x000fe400000000ff */
[----:B---3--:R-:W-:Y:S02]  /*9420*/  F2FP.F16.F32.PACK_AB R53, R92, R65 ;  /* 0x000000415c35723e */ /* 0x008fe400000000ff */
[----:B------:R-:W-:Y:S04]  /*9430*/  F2FP.F16.F32.PACK_AB R54, R99, R94 ;  /* 0x0000005e6336723e */ /* 0x000fe800000000ff */
[----:B------:R-:W1:Y:S01]  /*9440*/  MUFU.EX2 R3, R142 ;  /* 0x0000008e00037308 */ /* 0x000e620000000800 */
[----:B--2---:R-:W-:Y:S01]  /*9450*/  F2FP.F16.F32.PACK_AB R55, R95, R100 ;  /* 0x000000645f37723e */ /* 0x004fe200000000ff */
[----:B------:R-:W-:Y:S04]  /*9460*/  FADD.FTZ R94, R94, R93 ;  /* 0x0000005d5e5e7221 */ /* 0x000fe80000010000 */
[----:B------:R-:W-:Y:S02]  /*9470*/  FADD.FTZ R99, R99, R94 ;  /* 0x0000005e63637221 */ /* 0x000fe40000010000 */
[C---:B------:R-:W-:Y:S02]  /*9480*/  HMMA.16816.F32 R4, R52.reuse, R56, R4 ;  /* 0x000000383404723c */ /* 0x040fe40000001804 */
[----:B------:R-:W-:Y:S04]  /*9490*/  MUFU.EX2 R157, R157 ;  /* 0x0000009d009d7308 */ /* 0x000fe80000000800 */
[C---:B------:R-:W-:Y:S01]  /*94a0*/  HMMA.16816.F32 R8, R52.reuse, R58, R8 ;  /* 0x0000003a3408723c */ /* 0x040fe20000001808 */
[----:B------:R-:W2:Y:S05]  /*94b0*/  LDSM.16.MT88.4 R56, [R108+0x6400] ;  /* 0x006400006c38783b */ /* 0x000eaa0000004200 */
[----:B------:R-:W3:Y:S01]  /*94c0*/  MUFU.EX2 R158, R158 ;  /* 0x0000009e009e7308 */ /* 0x000ee20000000800 */
[----:B-1----:R-:W-:Y:S09]  /*94d0*/  F2FP.F16.F32.PACK_AB R89, R3, R84 ;  /* 0x000000540359723e */ /* 0x002ff200000000ff */
[----:B------:R-:W-:Y:S10]  /*94e0*/  MUFU.EX2 R86, R86 ;  /* 0x0000005600567308 */ /* 0x000ff40000000800 */
[----:B------:R-:W1:Y:S01]  /*94f0*/  MUFU.EX2 R97, R97 ;  /* 0x0000006100617308 */ /* 0x000e620000000800 */
[----:B---3--:R-:W-:Y:S02]  /*9500*/  F2FP.F16.F32.PACK_AB R90, R158, R157 ;  /* 0x0000009d9e5a723e */ /* 0x008fe400000000ff */
[----:B-1----:R-:W-:Y:S01]  /*9510*/  F2FP.F16.F32.PACK_AB R91, R97, R86 ;  /* 0x00000056615b723e */ /* 0x002fe200000000ff */
        /* <DEDUP_REMOVED lines=22> */
[----:B------:R-:W-:Y:S02]  /*9680*/  FADD.FTZ R106, R106, R103 ;  /* 0x000000676a6a7221 */ /* 0x000fe40000010000 */
        /* <DEDUP_REMOVED lines=19> */
[C---:B------:R-:W-:Y:S01]  /*97c0*/  F2FP.F16.F32.PACK_AB R88, R156.reuse, R155 ;  /* 0x0000009b9c58723e */ /* 0x040fe200000000ff */
[----:B------:R-:W-:Y:S04]  /*97d0*/  FADD.FTZ R155, R155, R106 ;  /* 0x0000006a9b9b7221 */ /* 0x000fe80000010000 */
[----:B------:R-:W-:Y:S02]  /*97e0*/  FADD.FTZ R156, R156, R155 ;  /* 0x0000009b9c9c7221 */ /* 0x000fe40000010000 */
[C---:B------:R-:W-:Y:S01]  /*97f0*/  HMMA.16816.F32 R80, R88.reuse, R76, R4 ;  /* 0x0000004c5850723c */ /* 0x040fe20000001804 */
[----:B------:R-:W3:Y:S04]  /*9800*/  LDSM.16.MT88.4 R4, [R109+0x8c00] ;  /* 0x008c00006d04783b */ /* 0x000ee80000004200 */
[----:B------:R-:W-:Y:S01]  /*9810*/  FADD.FTZ R157, R157, R156 ;  /* 0x0000009c9d9d7221 */ /* 0x000fe20000010000 */
[C---:B------:R-:W-:Y:S03]  /*9820*/  HMMA.16816.F32 R76, R88.reuse, R78, R8 ;  /* 0x0000004e584c723c */ /* 0x040fe60000001808 */
[----:B------:R-:W4:Y:S03]  /*9830*/  LDSM.16.MT88.4 R8, [R108+0x8c00] ;  /* 0x008c00006c08783b */ /* 0x000f260000004200 */
        /* <DEDUP_REMOVED lines=21> */
[----:B------:R-:W-:Y:S03]  /*9990*/  MOV R3, R0 ;  /* 0x0000000000037202 */ /* 0x000fe60000000f00 */
[----:B------:R-:W-:Y:S01]  /*99a0*/  FADD.FTZ R136, R97, R86 ;  /* 0x0000005661887221 */ /* 0x000fe20000010000 */
[----:B------:R-:W-:Y:S08]  /*99b0*/  @P0 BRA `(.L_x_5618) ;  /* 0xffffffd800b40947 */ /* 0x000ff0000383ffff */
.L_x_5614:
[----:B------:R-:W1:Y:S01]  /*99c0*/  SHFL.BFLY PT, R5, R138, 0x2, 0x1f ;  /* 0x0c401f008a057f89 */ /* 0x000e6200000e0000 */
[----:B------:R-:W2:Y:S01]  /*99d0*/  S2UR UR5, SR_CgaCtaId ;  /* 0x00000000000579c3 */ /* 0x000ea20000008800 */
[----:B------:R-:W-:Y:S01]  /*99e0*/  MOV R9, 0x3f800000 ;  /* 0x3f80000000097802 */ /* 0x000fe20000000f00 */
[----:B------:R-:W-:Y:S01]  /*99f0*/  UMOV UR4, 0x400 ;  /* 0x0000040000047882 */ /* 0x000fe20000000000 */
[----:B------:R-:W3:Y:S01]  /*9a00*/  SHFL.BFLY PT, R3, R136, 0x2, 0x1f ;  /* 0x0c401f0088037f89 */ /* 0x000ee200000e0000 */
[----:B------:R-:W-:Y:S01]  /*9a10*/  SHF.L.U32 R119, R119, 0x3, RZ ;  /* 0x0000000377777819 */ /* 0x000fe200000006ff */
[----:B------:R-:W-:Y:S01]  /*9a20*/  BSSY B0, `(.L_x_5619) ;  /* 0x00000bc000007945 */ /* 0x000fe20003800000 */
[----:B------:R-:W-:Y:S02]  /*9a30*/  LEA R120, R120, R127, 0x4 ;  /* 0x0000007f78787211 */ /* 0x000fe400078e20ff */
[----:B------:R-:W-:Y:S01]  /*9a40*/  BAR.SYNC.DEFER_BLOCKING 0x0 ;  /* 0x0000000000007b1d */ /* 0x000fe20000010000 */
[----:B-1----:R-:W-:Y:S01]  /*9a50*/  FADD.FTZ R8, R5, R138 ;  /* 0x0000008a05087221 */ /* 0x002fe20000010000 */
[----:B--2---:R-:W-:-:S04]  /*9a60*/  ULEA UR5, UR5, UR4, 0x18 ;  /* 0x0000000405057291 */ /* 0x004fc8000f8ec03f */
[----:B------:R-:W1:Y:S02]  /*9a70*/  S2R R5, SR_TID.X ;  /* 0x0000000000057919 */ /* 0x000e640000002100 */
[----:B------:R-:W2:Y:S01]  /*9a80*/  S2UR UR4, SR_CTAID.Z ;  /* 0x00000000000479c3 */ /* 0x000ea20000002700 */
[----:B---3--:R-:W-:Y:S01]  /*9a90*/  FADD.FTZ R3, R3, R136 ;  /* 0x0000008803037221 */ /* 0x008fe20000010000 */
[----:B------:R-:W3:Y:S04]  /*9aa0*/  SHFL.BFLY PT, R7, R8, 0x1, 0x1f ;  /* 0x0c201f0008077f89 */ /* 0x000ee800000e0000 */
[----:B------:R-:W4:Y:S01]  /*9ab0*/  SHFL.BFLY PT, R6, R3, 0x1, 0x1f ;  /* 0x0c201f0003067f89 */ /* 0x000f2200000e0000 */
[----:B---3--:R-:W-:Y:S01]  /*9ac0*/  FADD.FTZ R7, R8, R7 ;  /* 0x0000000708077221 */ /* 0x008fe20000010000 */
[----:B------:R-:W-:-:S02]  /*9ad0*/  MOV R8, 0x3f800000 ;  /* 0x3f80000000087802 */ /* 0x000fc40000000f00 */
[----:B-1----:R-:W-:Y:S01]  /*9ae0*/  SHF.R.S32.HI R4, RZ, 0x1f, R5 ;  /* 0x0000001fff047819 */ /* 0x002fe20000011405 */
[----:B----4-:R-:W-:Y:S01]  /*9af0*/  FADD.FTZ R6, R3, R6 ;  /* 0x0000000603067221 */ /* 0x010fe20000010000 */
[----:B------:R-:W-:Y:S02]  /*9b00*/  FSETP.NE.FTZ.AND P3, PT, R7, RZ, PT ;  /* 0x000000ff0700720b */ /* 0x000fe40003f75000 */
[CC--:B------:R-:W-:Y:S02]  /*9b10*/  LEA.HI R11, R4.reuse, R5.reuse, RZ, 0x2 ;  /* 0x00000005040b7211 */ /* 0x0c0fe400078f10ff */
[----:B------:R-:W-:Y:S02]  /*9b20*/  LEA.HI R3, R4, R5, RZ, 0x5 ;  /* 0x0000000504037211 */ /* 0x000fe400078f28ff */
[----:B------:R-:W-:Y:S02]  /*9b30*/  LOP3.LUT R12, R11, 0xfffffffc, RZ, 0xc0, !PT ;  /* 0xfffffffc0b0c7812 */ /* 0x000fe400078ec0ff */
[----:B------:R-:W-:-:S02]  /*9b40*/  SHF.R.S32.HI R11, RZ, 0x2, R11 ;  /* 0x00000002ff0b7819 */ /* 0x000fc4000001140b */
[----:B------:R-:W-:Y:S02]  /*9b50*/  SHF.R.S32.HI R10, RZ, 0x5, R3 ;  /* 0x00000005ff0a7819 */ /* 0x000fe40000011403 */
[----:B------:R-:W-:Y:S01]  /*9b60*/  SHF.R.S32.HI R14, RZ, 0x1f, R11 ;  /* 0x0000001fff0e7819 */ /* 0x000fe2000001140b */
[----:B------:R-:W1:Y:S01]  /*9b70*/  @P3 MUFU.RCP R9, R7 ;  /* 0x0000000700093308 */ /* 0x000e620000001000 */
[----:B------:R-:W-:Y:S02]  /*9b80*/  IADD3 R13, -R12, R5, RZ ;  /* 0x000000050c0d7210 */ /* 0x000fe40007ffe1ff */
[----:B------:R-:W-:Y:S02]  /*9b90*/  LEA.HI R14, R14, R11, RZ, 0x3 ;  /* 0x0000000b0e0e7211 */ /* 0x000fe400078f18ff */
[----:B------:R-:W-:Y:S02]  /*9ba0*/  FSETP.NE.FTZ.AND P2, PT, R6, RZ, PT ;  /* 0x000000ff0600720b */ /* 0x000fe40003f55000 */
[----:B------:R-:W-:Y:S01]  /*9bb0*/  LOP3.LUT R14, R14, 0xfffffff8, RZ, 0xc0, !PT ;  /* 0xfffffff80e0e7812 */ /* 0x000fe200078ec0ff */
[----:B------:R-:W-:Y:S01]  /*9bc0*/  @P3 MUFU.LG2 R7, R7 ;  /* 0x0000000700073308 */ /* 0x000fe20000000c00 */
[----:B------:R-:W-:-:S02]  /*9bd0*/  LEA R10, R10, R13, 0x8 ;  /* 0x0000000d0a0a7211 */ /* 0x000fc400078e40ff */
[----:B------:R-:W-:Y:S02]  /*9be0*/  IADD3 R11, R11, -R14, RZ ;  /* 0x8000000e0b0b7210 */ /* 0x000fe40007ffe0ff */
[C---:B------:R-:W-:Y:S02]  /*9bf0*/  LEA.HI R12, R4.reuse, R5, RZ, 0x4 ;  /* 0x00000005040c7211 */ /* 0x040fe400078f20ff */
[----:B------:R-:W-:Y:S02]  /*9c00*/  LEA.HI R13, R11, R11, RZ, 0x1 ;  /* 0x0000000b0b0d7211 */ /* 0x000fe400078f08ff */
[----:B------:R-:W-:Y:S01]  /*9c10*/  SHF.R.S32.HI R12, RZ, 0x4, R12 ;  /* 0x00000004ff0c7819 */ /* 0x000fe2000001140c */
[----:B------:R-:W3:Y:S01]  /*9c20*/  @P2 MUFU.RCP R8, R6 ;  /* 0x0000000600082308 */ /* 0x000ee20000001000 */
[----:B------:R-:W-:Y:S01]  /*9c30*/  LEA.HI R15, R4, R5, RZ, 0x6 ;  /* 0x00000005040f7211 */ /* 0x000fe200078f30ff */
[----:B-1----:R-:W-:Y:S01]  /*9c40*/  FMUL.FTZ R80, R9, R80 ;  /* 0x0000005009507220 */ /* 0x002fe20000410000 */
[----:B------:R-:W-:Y:S01]  /*9c50*/  LOP3.LUT R14, R13, 0x1fffffe, RZ, 0xc0, !PT ;  /* 0x01fffffe0d0e7812 */ /* 0x000fe200078ec0ff */
[----:B------:R-:W-:Y:S01]  /*9c60*/  IMAD.SHL.U32 R12, R12, 0x40, RZ ;  /* 0x000000400c0c7824 */ /* 0x000fe200078e00ff */
[----:B------:R-:W-:Y:S01]  /*9c70*/  SHF.R.S32.HI R13, RZ, 0x1, R13 ;  /* 0x00000001ff0d7819 */ /* 0x000fe2000001140d */
[----:B------:R-:W-:Y:S01]  /*9c80*/  FMUL.FTZ R81, R9, R81 ;  /* 0x0000005109517220 */ /* 0x000fe20000410000 */
[----:B------:R-:W-:Y:S01]  /*9c90*/  SHF.L.U32 R15, R15, 0x2, RZ ;  /* 0x000000020f0f7819 */ /* 0x000fe200000006ff */
[----:B------:R-:W-:Y:S01]  /*9ca0*/  FMUL.FTZ R76, R9, R76 ;  /* 0x0000004c094c7220 */ /* 0x000fe20000410000 */
[----:B------:R-:W-:Y:S01]  /*9cb0*/  IADD3 R11, R11, -R14, RZ ;  /* 0x8000000e0b0b7210 */ /* 0x000fe20007ffe0ff */
[----:B------:R-:W-:Y:S01]  /*9cc0*/  FMUL.FTZ R77, R9, R77 ;  /* 0x0000004d094d7220 */ /* 0x000fe20000410000 */
[----:B------:R-:W-:Y:S01]  /*9cd0*/  SHF.L.U32 R14, R13, 0x6, RZ ;  /* 0x000000060d0e7819 */ /* 0x000fe200000006ff */
[----:B------:R-:W-:Y:S01]  /*9ce0*/  FMUL.FTZ R72, R9, R72 ;  /* 0x0000004809487220 */ /* 0x000fe20000410000 */
[----:B------:R-:W-:Y:S01]  /*9cf0*/  LOP3.LUT R15, R15, 0x3fffff00, RZ, 0xc0, !PT ;  /* 0x3fffff000f0f7812 */ /* 0x000fe200078ec0ff */
[C---:B------:R-:W-:Y:S01]  /*9d00*/  FMUL.FTZ R73, R9.reuse, R73 ;  /* 0x0000004909497220 */ /* 0x040fe20000410000 */
[----:B------:R-:W-:Y:S01]  /*9d10*/  LOP3.LUT R12, R12, 0xc0, RZ, 0xc0, !PT ;  /* 0x000000c00c0c7812 */ /* 0x000fe200078ec0ff */
[C---:B------:R-:W-:Y:S01]  /*9d20*/  FMUL.FTZ R68, R9.reuse, R68 ;  /* 0x0000004409447220 */ /* 0x040fe20000410000 */
[----:B------:R-:W-:Y:S01]  /*9d30*/  LOP3.LUT R16, R14, 0xc0, RZ, 0xc0, !PT ;  /* 0x000000c00e107812 */ /* 0x000fe200078ec0ff */
[----:B------:R-:W-:Y:S01]  /*9d40*/  FMUL.FTZ R69, R9, R69 ;  /* 0x0000004509457220 */ /* 0x000fe20000410000 */
[----:B------:R-:W-:Y:S01]  /*9d50*/  LOP3.LUT R14, R13, 0x1, RZ, 0xc0, !PT ;  /* 0x000000010d0e7812 */ /* 0x000fe200078ec0ff */
[C---:B------:R-:W-:Y:S01]  /*9d60*/  FMUL.FTZ R64, R9.reuse, R64 ;  /* 0x0000004009407220 */ /* 0x040fe20000410000 */
[----:B------:R-:W-:Y:S01]  /*9d70*/  LEA R118, R118, R15, 0x5 ;  /* 0x0000000f76767211 */ /* 0x000fe200078e28ff */
[----:B------:R-:W-:Y:S01]  /*9d80*/  FMUL.FTZ R65, R9, R65 ;  /* 0x0000004109417220 */ /* 0x000fe20000410000 */
[----:B------:R-:W-:Y:S01]  /*9d90*/  LEA R11, R11, R10, 0x4 ;  /* 0x0000000a0b0b7211 */ /* 0x000fe200078e20ff */
        /* <DEDUP_REMOVED lines=21> */
[C---:B---3--:R-:W-:Y:S01]  /*9ef0*/  FMUL.FTZ R83, R8.reuse, R83 ;  /* 0x0000005308537220 */ /* 0x048fe20000410000 */
        /* <DEDUP_REMOVED lines=25> */
[----:B------:R-:W-:Y:S01]  /*a090*/  STS.64 [R11], R80 ;  /* 0x000000500b007388 */ /* 0x000fe20000000a00 */
[----:B------:R-:W-:Y:S01]  /*a0a0*/  SEL R9, R9, 0xffffffc0, !P0 ;  /* 0xffffffc009097807 */ /* 0x000fe20004000000 */
[----:B------:R-:W1:Y:S01]  /*a0b0*/  @P2 MUFU.LG2 R6, R6 ;  /* 0x0000000600062308 */ /* 0x000e620000000c00 */
[C---:B------:R-:W-:Y:S01]  /*a0c0*/  @P1 IADD3 R8, R11.reuse, 0x20, RZ ;  /* 0x000000200b081810 */ /* 0x040fe20007ffe0ff */
[----:B------:R-:W-:Y:S01]  /*a0d0*/  STS.64 [R11+0x400], R82 ;  /* 0x000400520b007388 */ /* 0x000fe20000000a00 */
[----:B------:R-:W-:Y:S01]  /*a0e0*/  IADD3 R12, R11, R9, RZ ;  /* 0x000000090b0c7210 */ /* 0x000fe20007ffe0ff */
[----:B------:R-:W-:Y:S01]  /*a0f0*/  @P3 FMUL.FTZ R7, R7, 0.69314718246459960938 ;  /* 0x3f31721807073820 */ /* 0x000fe20000410000 */
        /* <DEDUP_REMOVED lines=20> */
[----:B------:R-:W-:Y:S04]  /*a240*/  STS.64 [R13+0x2400], R54 ;  /* 0x002400360d007388 */ /* 0x000fe80000000a00 */
[----:B------:R-:W-:Y:S04]  /*a250*/  STS.64 [R11+0x4000], R36 ;  /* 0x004000240b007388 */ /* 0x000fe80000000a00 */
[----:B------:R4:W-:Y:S04]  /*a260*/  STS.64 [R11+0x4400], R38 ;  /* 0x004400260b007388 */ /* 0x0009e80000000a00 */
[----:B------:R-:W-:Y:S04]  /*a270*/  STS.64 [R8+0x4000], R40 ;  /* 0x0040002808007388 */ /* 0x000fe80000000a00 */
[----:B------:R5:W-:Y:S01]  /*a280*/  STS.64 [R8+0x4400], R42 ;  /* 0x0044002a08007388 */ /* 0x000be20000000a00 */
[----:B---3--:R-:W-:-:S03]  /*a290*/  LEA R58, R10, UR5, 0x2 ;  /* 0x000000050a3a7c11 */ /* 0x008fc6000f8e10ff */
[----:B------:R3:W-:Y:S01]  /*a2a0*/  STS.64 [R12+0x4000], R44 ;  /* 0x0040002c0c007388 */ /* 0x0007e20000000a00 */
[----:B------:R-:W2:Y:S03]  /*a2b0*/  @P3 LDC R59, c[0x0][0x2e8] ;  /* 0x0000ba00ff3b3b82 */ /* 0x000ea60000000800 */
[----:B------:R1:W-:Y:S04]  /*a2c0*/  STS.64 [R12+0x4400], R46 ;  /* 0x0044002e0c007388 */ /* 0x0003e80000000a00 */
[----:B------:R1:W-:Y:S04]  /*a2d0*/  STS.64 [R13+0x4000], R48 ;  /* 0x004000300d007388 */ /* 0x0003e80000000a00 */
[----:B------:R1:W-:Y:S01]  /*a2e0*/  STS.64 [R13+0x4400], R50 ;  /* 0x004400320d007388 */ /* 0x0003e20000000a00 */
[----:B----4-:R-:W4:Y:S08]  /*a2f0*/  LDC.64 R10, c[0x0][0x2c0] ;  /* 0x0000b000ff0a7b82 */ /* 0x010f300000000a00 */
[----:B------:R-:W-:Y:S08]  /*a300*/  BAR.SYNC.DEFER_BLOCKING 0x0 ;  /* 0x0000000000007b1d */ /* 0x000ff00000010000 */
[----:B-----5:R-:W5:Y:S01]  /*a310*/  LDC R8, c[0x0][0x270] ;  /* 0x00009c00ff087b82 */ /* 0x020f620000000800 */
[----:B------:R-:W4:Y:S01]  /*a320*/  S2R R9, SR_TID.X ;  /* 0x0000000000097919 */ /* 0x000f220000002100 */
[----:B------:R-:W4:Y:S06]  /*a330*/  S2R R56, SR_CTAID.Y ;  /* 0x0000000000387919 */ /* 0x000f2c0000002600 */
[----:B---3--:R-:W3:Y:S01]  /*a340*/  @P2 LDC R45, c[0x0][0x2e8] ;  /* 0x0000ba00ff2d2b82 */ /* 0x008ee20000000800 */
[----:B------:R-:W4:Y:S01]  /*a350*/  S2R R57, SR_CTAID.X ;  /* 0x0000000000397919 */ /* 0x000f220000002500 */
[----:B-1----:R-:W-:Y:S01]  /*a360*/  LOP3.LUT R46, R3, 0xffffffe0, RZ, 0xc0, !PT ;  /* 0xffffffe0032e7812 */ /* 0x002fe200078ec0ff */
[----:B------:R-:W-:-:S02]  /*a370*/  IMAD.MOV.U32 R3, RZ, RZ, -0x800000 ;  /* 0xff800000ff037424 */ /* 0x000fc400078e00ff */
[----:B--2---:R-:W-:Y:S01]  /*a380*/  @P3 FFMA.FTZ R3, R2, R59, R7 ;  /* 0x0000003b02033223 */ /* 0x004fe20000010007 */
[----:B------:R-:W-:Y:S01]  /*a390*/  @P2 FMUL.FTZ R7, R6, 0.69314718246459960938 ;  /* 0x3f31721806072820 */ /* 0x000fe20000410000 */
[----:B------:R-:W-:Y:S02]  /*a3a0*/  IADD3 R46, R5, -R46, RZ ;  /* 0x8000002e052e7210 */ /* 0x000fe40007ffe0ff */
[----:B------:R-:W-:Y:S01]  /*a3b0*/  IADD3 R5, -R121, RZ, RZ ;  /* 0x000000ff79057210 */ /* 0x000fe20007ffe1ff */
[----:B------:R1:W2:Y:S01]  /*a3c0*/  LDS.128 R52, [R58] ;  /* 0x000000003a347984 */ /* 0x0002a20000000c00 */
[----:B------:R-:W-:Y:S02]  /*a3d0*/  LOP3.LUT P0, RZ, R46, 0x3, RZ, 0xc0, !PT ;  /* 0x000000032eff7812 */ /* 0x000fe4000780c0ff */
[----:B------:R-:W-:Y:S01]  /*a3e0*/  SHF.L.U32 R46, R4, 0x2, RZ ;  /* 0x00000002042e7819 */ /* 0x000fe200000006ff */
[----:B------:R1:W1:Y:S01]  /*a3f0*/  LDS.128 R40, [R58+0x800] ;  /* 0x000800003a287984 */ /* 0x0002620000000c00 */
[----:B------:R-:W-:Y:S01]  /*a400*/  MOV R2, 0xff800000 ;  /* 0xff80000000027802 */ /* 0x000fe20000000f00 */
[----:B-----5:R-:W-:-:S02]  /*a410*/  IMAD R5, R8, R5, UR4 ;  /* 0x0000000408057e24 */ /* 0x020fc4000f8e0205 */
[----:B------:R1:W1:Y:S01]  /*a420*/  LDS.128 R36, [R58+0x1000] ;  /* 0x001000003a247984 */ /* 0x0002620000000c00 */
[----:B------:R-:W-:-:S03]  /*a430*/  SHF.R.S32.HI R47, RZ, 0x1f, R46 ;  /* 0x0000001fff2f7819 */ /* 0x000fc6000001142e */
[----:B------:R1:W1:Y:S01]  /*a440*/  LDS.128 R32, [R58+0x2000] ;  /* 0x002000003a207984 */ /* 0x0002620000000c00 */
[----:B---3--:R-:W-:-:S03]  /*a450*/  @P2 FFMA.FTZ R2, R0, R45, R7 ;  /* 0x0000002d00022223 */ /* 0x008fc60000010007 */
[----:B------:R3:W1:Y:S01]  /*a460*/  LDS.128 R28, [R58+0x2800] ;  /* 0x002800003a1c7984 */ /* 0x0006620000000c00 */
[----:B----4-:R-:W-:-:S03]  /*a470*/  SHF.R.S32.HI R44, RZ, 0x1f, R9 ;  /* 0x0000001fff2c7819 */ /* 0x010fc60000011409 */
[----:B------:R3:W4:Y:S01]  /*a480*/  LDS.128 R24, [R58+0x3000] ;  /* 0x003000003a187984 */ /* 0x0007220000000c00 */
[----:B------:R-:W-:Y:S01]  /*a490*/  IMAD R121, R56, R10, R121 ;  /* 0x0000000a38797224 */ /* 0x000fe200078e0279 */
[----:B------:R-:W-:Y:S02]  /*a4a0*/  LEA.HI R44, R44, R9, RZ, 0x3 ;  /* 0x000000092c2c7211 */ /* 0x000fe400078f18ff */
[----:B------:R3:W1:Y:S01]  /*a4b0*/  LDS.128 R20, [R58+0x4000] ;  /* 0x004000003a147984 */ /* 0x0006620000000c00 */
[----:B------:R-:W-:Y:S01]  /*a4c0*/  SHF.L.U32 R6, R57, 0x6, RZ ;  /* 0x0000000639067819 */ /* 0x000fe200000006ff */
[----:B------:R-:W-:Y:S01]  /*a4d0*/  IMAD R5, R121, R8, R5 ;  /* 0x0000000879057224 */ /* 0x000fe200078e0205 */
[----:B------:R-:W-:Y:S01]  /*a4e0*/  SHF.R.S32.HI R0, RZ, 0x3, R44 ;  /* 0x00000003ff007819 */ /* 0x000fe2000001142c */
[----:B------:R3:W1:Y:S02]  /*a4f0*/  LDS.128 R16, [R58+0x4800] ;  /* 0x004800003a107984 */ /* 0x0006640000000c00 */
[----:B------:R-:W-:-:S02]  /*a500*/  IMAD R45, R5, R11, R6 ;  /* 0x0000000b052d7224 */ /* 0x000fc400078e0206 */
[----:B------:R3:W1:Y:S01]  /*a510*/  LDS.128 R12, [R58+0x5000] ;  /* 0x005000003a0c7984 */ /* 0x0006620000000c00 */
[----:B--2---:R-:W-:Y:S05]  /*a520*/  @P0 BRA `(.L_x_5620) ;  /* 0x00000000002c0947 */ /* 0x004fea0003800000 */
        /* <DEDUP_REMOVED lines=11> */
.L_x_5620:
[----:B------:R-:W-:Y:S05]  /*a5e0*/  BSYNC B0 ;  /* 0x0000000000007941 */ /* 0x000fea0003800000 */
.L_x_5619:
[----:B------:R1:W3:Y:S01]  /*a5f0*/  LDS.128 R8, [R58+0x1800] ;  /* 0x001800003a087984 */ /* 0x0002e20000000c00 */
[----:B------:R-:W-:Y:S01]  /*a600*/  ULDC UR4, c[0x0][0x2dc] ;  /* 0x0000b70000047ab9 */ /* 0x000fe20000000800 */
[C---:B------:R-:W-:Y:S01]  /*a610*/  IMAD.WIDE R46, R0.reuse, 0x60, R46 ;  /* 0x00000060002e7825 */ /* 0x040fe200078e022e */
[C---:B------:R-:W-:Y:S01]  /*a620*/  ISETP.GE.AND P3, PT, R0.reuse, R113, PT ;  /* 0x000000710000720c */ /* 0x040fe20003f66270 */
[----:B--2---:R2:W2:Y:S02]  /*a630*/  LDS.128 R4, [R58+0x3800] ;  /* 0x003800003a047984 */ /* 0x0044a40000000c00 */
[----:B------:R-:W-:Y:S01]  /*a640*/  IMAD R45, R45, UR4, RZ ;  /* 0x000000042d2d7c24 */ /* 0x000fe2000f8e02ff */
[----:B------:R-:W-:Y:S01]  /*a650*/  ULDC.64 UR4, c[0x0][0x288] ;  /* 0x0000a20000047ab9 */ /* 0x000fe20000000a00 */
[----:B------:R1:W2:Y:S01]  /*a660*/  LDS.128 R48, [R58+0x5800] ;  /* 0x005800003a307984 */ /* 0x0002a20000000c00 */
[----:B------:R-:W-:Y:S02]  /*a670*/  VIADD R2, R0, 0x10 ;  /* 0x0000001000027836 */ /* 0x000fe40000000000 */
[----:B------:R-:W-:-:S03]  /*a680*/  IADD3 R3, P0, R45, R46, RZ ;  /* 0x0000002e2d037210 */ /* 0x000fc60007f1e0ff */
[----:B------:R-:W-:Y:S01]  /*a690*/  ISETP.GE.AND P2, PT, R2, R113, PT ;  /* 0x000000710200720c */ /* 0x000fe20003f46270 */
        /* <DEDUP_REMOVED lines=13> */
[----:B----4-:R1:W-:Y:S04]  /*a770*/  @!P1 STG.E.128 desc[UR10][R46.64+0x3080], R24 ;  /* 0x003080182e009986 */ /* 0x0103e8000c101d0a */
[----:B------:R1:W-:Y:S04]  /*a780*/  @!P3 STG.E.128 desc[UR10][R46.64+0x100], R20 ;  /* 0x000100142e00b986 */ /* 0x0003e8000c101d0a */
[----:B------:R1:W-:Y:S04]  /*a790*/  @!P2 STG.E.128 desc[UR10][R46.64+0x1900], R16 ;  /* 0x001900102e00a986 */ /* 0x0003e8000c101d0a */
[----:B------:R1:W-:Y:S01]  /*a7a0*/  @!P1 STG.E.128 desc[UR10][R46.64+0x3100], R12 ;  /* 0x0031000c2e009986 */ /* 0x0003e2000c101d0a */
[----:B--23--:R-:W-:Y:S05]  /*a7b0*/  @P0 EXIT ;  /* 0x000000000000094d */ /* 0x00cfea0003800000 */
[----:B------:R-:W-:Y:S04]  /*a7c0*/  STG.E.128 desc[UR10][R46.64+0x4800], R8 ;  /* 0x004800082e007986 */ /* 0x000fe8000c101d0a */
[----:B------:R-:W-:Y:S04]  /*a7d0*/  STG.E.128 desc[UR10][R46.64+0x4880], R4 ;  /* 0x004880042e007986 */ /* 0x000fe8000c101d0a */
[----:B------:R-:W-:Y:S01]  /*a7e0*/  STG.E.128 desc[UR10][R46.64+0x4900], R48 ;  /* 0x004900302e007986 */ /* 0x000fe2000c101d0a */
[----:B------:R-:W-:Y:S05]  /*a7f0*/  EXIT ;  /* 0x000000000000794d */ /* 0x000fea0003800000 */
.L_x_5621:
        /* <DEDUP_REMOVED lines=16> */
.L_x_6299:


//--------------------- .text._ZN5flash24flash_fwd_splitkv_kernelI23Flash_fwd_kernel_traitsILi96ELi64ELi64ELi4ELb0ELb0EN7cutlass6half_tE19Flash_kernel_traitsILi96ELi64ELi64ELi4ES3_EELb1ELb0ELb1ELb0ELb0ELb0ELb1ELb0EEEvNS_16Flash_fwd_paramsE --------------------------
	.section	.text._ZN5flash24flash_fwd_splitkv_kernelI23Flash_fwd_kernel_traitsILi96ELi64ELi64ELi4ELb0ELb0EN7cutlass6half_tE19Flash_kernel_traitsILi96ELi64ELi64ELi4ES3_EELb1ELb0ELb1ELb0ELb0ELb0ELb1ELb0EEEvNS_16Flash_fwd_paramsE,"ax",@progbits
	.align	128
        .global         _ZN5flash24flash_fwd_splitkv_kernelI23Flash_fwd_kernel_traitsILi96ELi64ELi64ELi4ELb0ELb0EN7cutlass6half_tE19Flash_kernel_traitsILi96ELi64ELi64ELi4ES3_EELb1ELb0ELb1ELb0ELb0ELb0ELb1ELb0EEEvNS_16Flash_fwd_paramsE
        .type           _ZN5flash24flash_fwd_splitkv_kernelI23Flash_fwd_kernel_traitsILi96ELi64ELi64ELi4ELb0ELb0EN7cutlass6half_tE19Flash_kernel_traitsILi96ELi64ELi64ELi4ES3_EELb1ELb0ELb1ELb0ELb0ELb0ELb1ELb0EEEvNS_16Flash_fwd_paramsE,@function
        .size           _ZN5flash24flash_fwd_splitkv_kernelI23Flash_fwd_kernel_traitsILi96ELi64ELi64ELi4ELb0ELb0EN7cutlass6half_tE19Flash_kernel_traitsILi96ELi64ELi64ELi4ES3_EELb1ELb0ELb1ELb0ELb0ELb0ELb1ELb0EEEvNS_16Flash_fwd_paramsE,(.L_x_6300 - _ZN5flash24flash_fwd_splitkv_kernelI23Flash_fwd_kernel_traitsILi96ELi64ELi64ELi4ELb0ELb0EN7cutlass6half_tE19Flash_kernel_traitsILi96ELi64ELi64ELi4ES3_EELb1ELb0ELb1ELb0ELb0ELb0ELb1ELb0EEEvNS_16Flash_fwd_paramsE)
        .other          _ZN5flash24flash_fwd_splitkv_kernelI23Flash_fwd_kernel_traitsILi96ELi64ELi64ELi4ELb0ELb0EN7cutlass6half_tE19Flash_kernel_traitsILi96ELi64ELi64ELi4ES3_EELb1ELb0ELb1ELb0ELb0ELb0ELb1ELb0EEEvNS_16Flash_fwd_paramsE,@"STO_CUDA_ENTRY STV_DEFAULT"
_ZN5flash24flash_fwd_splitkv_kernelI23Flash_fwd_kernel_traitsILi96ELi64ELi64ELi4ELb0ELb0EN7cutlass6half_tE19Flash_kernel_traitsILi96ELi64ELi64ELi4ES3_EELb1ELb0ELb1ELb0ELb0ELb0ELb1ELb0EEEvNS_16Flash_fwd_paramsE:
.text._ZN5flash24flash_fwd_splitkv_kernelI23Flash_fwd_kernel_traitsILi96ELi64ELi64ELi4ELb0ELb0EN7cutlass6half_tE19Flash_kernel_traitsILi96ELi64ELi64ELi4ES3_EELb1ELb0ELb1ELb0ELb0ELb0ELb1ELb0EEEvNS_16Flash_fwd_paramsE:
        /* <DEDUP_REMOVED lines=28> */
[-C--:B------:R-:W-:Y:S02]  /*01c0*/  ISETP.GE.U32.AND P3, PT, R0, R5.reuse, PT ;  /* 0x000000050000720c */ /* 0x080fe40003f66070 */
[----:B------:R-:W-:Y:S02]  /*01d0*/  ISETP.NE.AND.EX P1, PT, R7, RZ, PT, P1 ;  /* 0x000000ff0700720c */ /* 0x000fe40003f25310 */
[----:B------:R-:W-:Y:S01]  /*01e0*/  MOV R0, 0xffffffff ;  /* 0xffffffff00007802 */ /* 0x000fe20000000f00 */
[----:B------:R-:W2:Y:S08]  /*01f0*/  @P0 LDC.64 R6, c[0x0][0x300] ;  /* 0x0000c000ff060b82 */ /* 0x000eb00000000a00 */
[----:B------:R-:W-:Y:S01]  /*0200*/  @P3 VIADD R131, R131, 0x1 ;  /* 0x0000000183833836 */ /* 0x000fe20000000000 */
[----:B------:R-:W-:-:S05]  /*0210*/  @!P2 LOP3.LUT R131, RZ, R5, RZ, 0x33, !PT ;  /* 0x00000005ff83a212 */ /* 0x000fca00078e33ff */
[----:B------:R-:W-:-:S05]  /*0220*/  IMAD.WIDE R18, R131, 0x4, R8 ;  /* 0x0000000483127825 */ /* 0x000fca00078e0208 */
[----:B------:R-:W4:Y:S04]  /*0230*/  @P1 LDG.E R0, desc[UR10][R18.64] ;  /* 0x0000000a12001981 */ /* 0x000f28000c1e1900 */
[----:B------:R-:W4:Y:S01]  /*0240*/  @P1 LDG.E R9, desc[UR10][R18.64+0x4] ;  /* 0x0000040a12091981 */ /* 0x000f22000c1e1900 */
[----:B-1----:R-:W-:Y:S01]  /*0250*/  ISETP.NE.AND P3, PT, R4, RZ, PT ;  /* 0x000000ff0400720c */ /* 0x002fe20003f65270 */
[C---:B--2---:R-:W-:Y:S01]  /*0260*/  @P0 IMAD.WIDE R16, R131.reuse, 0x4, R6 ;  /* 0x0000000483100825 */ /* 0x044fe200078e0206 */
[----:B---3--:R-:W-:Y:S02]  /*0270*/  ISETP.EQ.U32.AND P2, PT, R2, RZ, PT ;  /* 0x000000ff0200720c */ /* 0x008fe40003f42070 */
[----:B------:R-:W-:Y:S01]  /*0280*/  MOV R10, 0xffffffff ;  /* 0xffffffff000a7802 */ /* 0x000fe20000000f00 */
[----:B----4-:R-:W-:Y:S01]  /*0290*/  IMAD.WIDE R6, R131, 0x4, R14 ;  /* 0x0000000483067825 */ /* 0x010fe200078e020e */
[----:B------:R-:W-:-:S03]  /*02a0*/  ISETP.EQ.OR.EX P2, PT, R3, RZ, !P3, P2 ;  /* 0x000000ff0300720c */ /* 0x000fc60005f42720 */
[----:B------:R-:W-:Y:S01]  /*02b0*/  IMAD.MOV.U32 R13, RZ, RZ, RZ ;  /* 0x000000ffff0d7224 */ /* 0x000fe200078e00ff */
[----:B------:R-:W1:Y:S01]  /*02c0*/  S2R R31, SR_CTAID.X ;  /* 0x00000000001f7919 */ /* 0x000e620000002500 */
[----:B------:R-:W2:Y:S04]  /*02d0*/  S2R R4, SR_CTAID.Y ;  /* 0x0000000000047919 */ /* 0x000ea80000002600 */
[----:B------:R3:W5:Y:S04]  /*02e0*/  @P0 LDG.E R13, desc[UR10][R16.64] ;  /* 0x0000000a100d0981 */ /* 0x000768000c1e1900 */
[----:B------:R3:W5:Y:S01]  /*02f0*/  @!P2 LDG.E R10, desc[UR10][R6.64] ;  /* 0x0000000a060aa981 */ /* 0x000762000c1e1900 */
[----:B------:R-:W-:-:S02]  /*0300*/  ISETP.NE.U32.AND P0, PT, R2, RZ, PT ;  /* 0x000000ff0200720c */ /* 0x000fc40003f05070 */
[----:B------:R-:W-:Y:S01]  /*0310*/  IADD3 R25, -R131, RZ, RZ ;  /* 0x000000ff83197210 */ /* 0x000fe20007ffe1ff */
[----:B------:R-:W4:Y:S01]  /*0320*/  S2R R82, SR_TID.X ;  /* 0x0000000000527919 */ /* 0x000f220000002100 */
[----:B------:R-:W-:-:S03]  /*0330*/  ISETP.NE.AND.EX P0, PT, R3, RZ, PT, P0 ;  /* 0x000000ff0300720c */ /* 0x000fc60003f05300 */
[----:B------:R-:W-:Y:S02]  /*0340*/  IMAD R24, R5, R25, R24 ;  /* 0x0000001905187224 */ /* 0x000fe400078e0218 */
[----:B------:R-:W-:-:S06]  /*0350*/  @P1 IMAD.IADD R90, R9, 0x1, -R0 ;  /* 0x00000001095a1824 */ /* 0x000fcc00078e0a00 */
[----:B------:R-:W1:Y:S02]  /*0360*/  @!P1 LDC R90, c[0x0][0x2c4] ;  /* 0x0000b100ff5a9b82 */ /* 0x000e640000000800 */
[----:B--234-:R-:W-:Y:S05]  /*0370*/  @!P0 BRA `(.L_x_5622) ;  /* 0x0000000000108947 */ /* 0x01cfea0003800000 */
[----:B------:R-:W2:Y:S02]  /*0380*/  @P3 LDG.E R3, desc[UR10][R6.64+0x4] ;  /* 0x0000040a06033981 */ /* 0x000ea4000c1e1900 */
[----:B--2--5:R-:W-:-:S06]  /*0390*/  @P3 IADD3 R8, R3, -R10, RZ ;  /* 0x8000000a03083210 */ /* 0x024fcc0007ffe0ff */
[----:B------:R3:W5:Y:S01]  /*03a0*/  @!P3 LDG.E R8, desc[UR10][R6.64] ;  /* 0x0000000a0608b981 */ /* 0x000762000c1e1900 */
[----:B------:R-:W-:Y:S05]  /*03b0*/  BRA `(.L_x_5623) ;  /* 0x0000000000047947 */ /* 0x000fea0003800000 */
.L_x_5622:
[----:B------:R-:W2:Y:S02]  /*03c0*/  LDC R8, c[0x0][0x2c8] ;  /* 0x0000b200ff087b82 */ /* 0x000ea40000000800 */
.L_x_5623:
[----:B------:R-:W4:Y:S02]  /*03d0*/  LDC.64 R2, c[0x0][0x308] ;  /* 0x0000c200ff027b82 */ /* 0x000f240000000a00 */
[----:B----4-:R-:W-:-:S04]  /*03e0*/  ISETP.NE.U32.AND P3, PT, R2, RZ, PT ;  /* 0x000000ff0200720c */ /* 0x010fc80003f65070 */
[----:B------:R-:W-:-:S13]  /*03f0*/  ISETP.NE.AND.EX P3, PT, R3, RZ, PT, P3 ;  /* 0x000000ff0300720c */ /* 0x000fda0003f65330 */
[----:B------:R-:W4:Y:S02]  /*0400*/  @P3 LDC.64 R2, c[0x0][0x308] ;  /* 0x0000c200ff023b82 */ /* 0x000f240000000a00 */
[----:B----4-:R-:W-:-:S05]  /*0410*/  @P3 IMAD.WIDE R2, R131, 0x4, R2 ;  /* 0x0000000483023825 */ /* 0x010fca00078e0202 */
[----:B------:R4:W5:Y:S01]  /*0420*/  @P3 LDG.E R16, desc[UR10][R2.64] ;  /* 0x0000000a02103981 */ /* 0x000962000c1e1900 */
[----:B-1----:R-:W-:-:S05]  /*0430*/  IMAD.SHL.U32 R93, R31, 0x40, RZ ;  /* 0x000000401f5d7824 */ /* 0x002fca00078e00ff */
[----:B------:R-:W-:-:S13]  /*0440*/  ISETP.GT.AND P0, PT, R90, R93, PT ;  /* 0x0000005d5a00720c */ /* 0x000fda0003f04270 */
[----:B------:R-:W-:Y:S05]  /*0450*/  @!P0 EXIT ;  /* 0x000000000000894d */ /* 0x000fea0003800000 */
[----:B------:R-:W1:Y:S01]  /*0460*/  LDC R9, c[0x0][0x10] ;  /* 0x00000400ff097b82 */ /* 0x000e620000000800 */
[----:B-----5:R-:W-:-:S07]  /*0470*/  @P3 IMAD.IADD R81, R16, 0x1, -R13 ;  /* 0x0000000110513824 */ /* 0x020fce00078e0a0d */
[----:B----4-:R-:W4:Y:S08]  /*0480*/  LDC R3, c[0x0][0x2c8] ;  /* 0x0000b200ff037b82 */ /* 0x010f300000000800 */
[----:B---3--:R-:W3:Y:S01]  /*0490*/  @!P3 LDC R7, c[0x0][0x2cc] ;  /* 0x0000b300ff07bb82 */ /* 0x008ee20000000800 */
[----:B-1----:R-:W-:-:S04]  /*04a0*/  IABS R12, R9 ;  /* 0x00000009000c7213 */ /* 0x002fc80000000000 */
[----:B------:R-:W1:Y:S01]  /*04b0*/  I2F.RP R2, R12 ;  /* 0x0000000c00027306 */ /* 0x000e620000209400 */
[----:B----4-:R-:W-:-:S05]  /*04c0*/  VIADD R3, R3, 0x3f ;  /* 0x0000003f03037836 */ /* 0x010fca0000000000 */
[----:B------:R-:W-:-:S04]  /*04d0*/  SHF.R.S32.HI R14, RZ, 0x1f, R3 ;  /* 0x0000001fff0e7819 */ /* 0x000fc80000011403 */
[----:B------:R-:W-:Y:S01]  /*04e0*/  LEA.HI R14, R14, R3, RZ, 0x6 ;  /* 0x000000030e0e7211 */ /* 0x000fe200078f30ff */
[----:B-1----:R-:W1:Y:S03]  /*04f0*/  MUFU.RCP R18, R2 ;  /* 0x0000000200127308 */ /* 0x002e660000001000 */
[----:B------:R-:W-:-:S05]  /*0500*/  LEA.HI.SX32 R14, R14, R9, 0x1a ;  /* 0x000000090e0e7211 */ /* 0x000fca00078fd2ff */
[----:B------:R-:W-:-:S05]  /*0510*/  VIADD R14, R14, 0xffffffff ;  /* 0xffffffff0e0e7836 */ /* 0x000fca0000000000 */
[----:B------:R-:W-:Y:S02]  /*0520*/  IABS R15, R14 ;  /* 0x0000000e000f7213 */ /* 0x000fe40000000000 */
[-C--:B------:R-:W-:Y:S01]  /*0530*/  LOP3.LUT R14, R14, R9.reuse, RZ, 0x3c, !PT ;  /* 0x000000090e0e7212 */ /* 0x080fe200078e3cff */
[----:B-1----:R-:W-:Y:S01]  /*0540*/  VIADD R18, R18, 0xffffffe ;  /* 0x0ffffffe12127836 */ /* 0x002fe20000000000 */
[----:B------:R-:W-:Y:S02]  /*0550*/  IABS R2, R9 ;  /* 0x0000000900027213 */ /* 0x000fe40000000000 */
[----:B------:R-:W-:Y:S01]  /*0560*/  ISETP.GE.AND P0, PT, R14, RZ, PT ;  /* 0x000000ff0e00720c */ /* 0x000fe20003f06270 */
[----:B------:R-:W1:Y:S02]  /*0570*/  F2I.FTZ.U32.TRUNC.NTZ R19, R18 ;  /* 0x0000001200137305 */ /* 0x000e64000021f000 */
[----:B------:R-:W-:Y:S02]  /*0580*/  IMAD.MOV R2, RZ, RZ, -R2 ;  /* 0x000000ffff027224 */ /* 0x000fe400078e0a02 */
[----:B-1----:R-:W-:-:S02]  /*0590*/  IMAD.MOV R3, RZ, RZ, -R19 ;  /* 0x000000ffff037224 */ /* 0x002fc400078e0a13 */
[----:B------:R-:W-:Y:S02]  /*05a0*/  IMAD.MOV.U32 R18, RZ, RZ, RZ ;  /* 0x000000ffff127224 */ /* 0x000fe400078e00ff */
[----:B------:R-:W-:-:S04]  /*05b0*/  IMAD R6, R3, R12, RZ ;  /* 0x0000000c03067224 */ /* 0x000fc800078e02ff */
[----:B------:R-:W-:-:S06]  /*05c0*/  IMAD.HI.U32 R6, R19, R6, R18 ;  /* 0x0000000613067227 */ /* 0x000fcc00078e0012 */
[----:B------:R-:W-:Y:S02]  /*05d0*/  IMAD.HI.U32 R11, R6, R15, RZ ;  /* 0x0000000f060b7227 */ /* 0x000fe400078e00ff */
[----:B------:R-:W1:Y:S02]  /*05e0*/  LDC R6, c[0x0][0x398] ;  /* 0x0000e600ff067b82 */ /* 0x000e640000000800 */
[----:B------:R-:W-:-:S05]  /*05f0*/  IMAD R15, R11, R2, R15 ;  /* 0x000000020b0f7224 */ /* 0x000fca00078e020f */
[----:B------:R-:W-:Y:S01]  /*0600*/  ISETP.GT.U32.AND P1, PT, R12, R15, PT ;  /* 0x0000000f0c00720c */ /* 0x000fe20003f24070 */
[----:B------:R-:W4:-:S12]  /*0610*/  @!P3 LDC.64 R2, c[0x0][0x318] ;  /* 0x0000c600ff02bb82 */ /* 0x000f180000000a00 */
[----:B------:R-:W-:Y:S02]  /*0620*/  @!P1 IMAD.IADD R15, R15, 0x1, -R12 ;  /* 0x000000010f0f9824 */ /* 0x000fe400078e0a0c */
[----:B------:R-:W-:Y:S01]  /*0630*/  @!P1 VIADD R11, R11, 0x1 ;  /* 0x000000010b0b9836 */ /* 0x000fe20000000000 */
[----:B------:R-:W-:Y:S02]  /*0640*/  ISETP.NE.AND P1, PT, R9, RZ, PT ;  /* 0x000000ff0900720c */ /* 0x000fe40003f25270 */
[----:B------:R-:W-:Y:S02]  /*0650*/  ISETP.GE.U32.AND P4, PT, R15, R12, PT ;  /* 0x0000000c0f00720c */ /* 0x000fe40003f86070 */
[----:B----4-:R-:W-:-:S04]  /*0660*/  @!P3 ISETP.NE.U32.AND P2, PT, R2, RZ, PT ;  /* 0x000000ff0200b20c */ /* 0x010fc80003f45070 */
[----:B------:R-:W-:Y:S02]  /*0670*/  @!P3 ISETP.NE.AND.EX P2, PT, R3, RZ, PT, P2 ;  /* 0x000000ff0300b20c */ /* 0x000fe40003f45320 */
[----:B------:R-:W-:-:S05]  /*0680*/  IADD3 R3, -R90, 0x7f, R93 ;  /* 0x0000007f5a037810 */ /* 0x000fca0007ffe15d */
[----:B------:R-:W-:Y:S01]  /*0690*/  @P4 VIADD R11, R11, 0x1 ;  /* 0x000000010b0b4836 */ /* 0x000fe20000000000 */
[----:B---3--:R-:W-:-:S03]  /*06a0*/  @!P3 SEL R7, R7, RZ, P2 ;  /* 0x000000ff0707b207 */ /* 0x008fc60001000000 */
[----:B------:R-:W-:Y:S01]  /*06b0*/  @!P0 IMAD.MOV R11, RZ, RZ, -R11 ;  /* 0x000000ffff0b8224 */ /* 0x000fe200078e0a0b */
[----:B--2---:R-:W-:Y:S02]  /*06c0*/  @!P3 IADD3 R81, R7, R8, -R13 ;  /* 0x000000080751b210 */ /* 0x004fe40007ffe80d */
[----:B------:R-:W-:Y:S02]  /*06d0*/  @!P1 LOP3.LUT R11, RZ, R9, RZ, 0x33, !PT ;  /* 0x00000009ff0b9212 */ /* 0x000fe400078e33ff */
[----:B-1----:R-:W-:Y:S01]  /*06e0*/  IADD3 R3, R3, R6, R81 ;  /* 0x0000000603037210 */ /* 0x002fe20007ffe051 */
        /* <DEDUP_REMOVED lines=34> */
[----:B------:R-:W-:-:S03]  /*0910*/  ISETP.GE.OR P4, PT, R11, R90, P6 ;  /* 0x0000005a0b00720c */ /* 0x000fc60003786670 */
[----:B------:R-:W-:Y:S01]  /*0920*/  VIADD R11, R5, 0x20 ;  /* 0x00000020050b7836 */ /* 0x000fe20000000000 */
[----:B------:R-:W-:Y:S01]  /*0930*/  IADD3 R9, P0, R4, R12, RZ ;  /* 0x0000000c04097210 */ /* 0x000fe20007f1e0ff */
[C---:B------:R-:W-:Y:S02]  /*0940*/  VIADD R8, R2.reuse, 0x20 ;  /* 0x0000002002087836 */ /* 0x040fe40000000000 */
[----:B------:R-:W-:Y:S01]  /*0950*/  VIADD R6, R2, 0x40 ;  /* 0x0000004002067836 */ /* 0x000fe20000000000 */
[----:B------:R-:W-:Y:S02]  /*0960*/  LEA.HI.X.SX32 R4, R4, R13, 0x1, P0 ;  /* 0x0000000d04047211 */ /* 0x000fe400000f0eff */
[----:B------:R-:W-:Y:S02]  /*0970*/  LEA R10, P1, R9, UR4, 0x2 ;  /* 0x00000004090a7c11 */ /* 0x000fe4000f8210ff */
[CC--:B------:R-:W-:Y:S02]  /*0980*/  ISETP.GE.AND P0, PT, R11.reuse, R90.reuse, PT ;  /* 0x0000005a0b00720c */ /* 0x0c0fe40003f06270 */
[----:B------:R-:W-:-:S02]  /*0990*/  ISETP.GE.OR P3, PT, R11, R90, P6 ;  /* 0x0000005a0b00720c */ /* 0x000fc40003766670 */
        /* <DEDUP_REMOVED lines=10> */
.L_x_5626:
[----:B------:R-:W-:Y:S05]  /*0a40*/  BSYNC B0 ;  /* 0x0000000000007941 */ /* 0x000fea0003800000 */
.L_x_5625:
        /* <DEDUP_REMOVED lines=10> */
.L_x_5628:
[----:B------:R-:W-:Y:S05]  /*0af0*/  BSYNC B0 ;  /* 0x0000000000007941 */ /* 0x000fea0003800000 */
.L_x_5627:
        /* <DEDUP_REMOVED lines=11> */
.L_x_5630:
[----:B------:R-:W-:Y:S05]  /*0bb0*/  BSYNC B0 ;  /* 0x0000000000007941 */ /* 0x000fea0003800000 */
.L_x_5629:
        /* <DEDUP_REMOVED lines=9> */
.L_x_5632:
[----:B------:R-:W-:Y:S05]  /*0c50*/  BSYNC B0 ;  /* 0x0000000000007941 */ /* 0x000fea0003800000 */
.L_x_5631:
        /* <DEDUP_REMOVED lines=15> */
.L_x_5624:
        /* <DEDUP_REMOVED lines=24> */
.L_x_5633:
        /* <DEDUP_REMOVED lines=16> */
[----:B-----5:R-:W-:-:S04]  /*0fd0*/  IMAD.HI.U32 R11, R2, R3, RZ ;  /* 0x00000003020b7227 */ /* 0x020fc800078e00ff */
        /* <DEDUP_REMOVED lines=13> */
[----:B------:R-:W2:Y:S01]  /*10b0*/  LDG.E R4, desc[UR10][R14.64] ;  /* 0x0000000a0e047981 */ /* 0x000ea2000c1e1900 */
[----:B---3--:R-:W-:Y:S02]  /*10c0*/  IABS R2, R7 ;  /* 0x0000000700027213 */ /* 0x008fe40000000000 */
[----:B------:R-:W-:Y:S02]  /*10d0*/  IADD3 R11, -R11, RZ, RZ ;  /* 0x000000ff0b0b7210 */ /* 0x000fe40007ffe1ff */
[----:B------:R-:W1:Y:S03]  /*10e0*/  I2F.RP R10, R2 ;  /* 0x00000002000a7306 */ /* 0x000e660000209400 */
[----:B------:R-:W-:-:S05]  /*10f0*/  IMAD R18, R13, R11, R18 ;  /* 0x0000000b0d127224 */ /* 0x000fca00078e0212 */
[----:B------:R-:W-:Y:S01]  /*1100*/  SHF.R.S32.HI R19, RZ, 0x1f, R18 ;  /* 0x0000001fff137819 */ /* 0x000fe20000011412 */
        /* <DEDUP_REMOVED lines=23> */
[----:B--2---:R-:W-:Y:S01]  /*1280*/  SHF.R.S32.HI R5, RZ, 0x1f, R4 ;  /* 0x0000001fff057819 */ /* 0x004fe20000011404 */
[----:B------:R-:W-:-:S04]  /*1290*/  IMAD.WIDE.U32 R10, R4, UR4, RZ ;  /* 0x00000004040a7c25 */ /* 0x000fc8000f8e00ff */
[C---:B------:R-:W-:Y:S02]  /*12a0*/  IMAD R9, R5.reuse, UR4, RZ ;  /* 0x0000000405097c24 */ /* 0x040fe4000f8e02ff */
[----:B-1----:R-:W-:Y:S02]  /*12b0*/  IMAD R5, R5, R2, RZ ;  /* 0x0000000205057224 */ /* 0x002fe400078e02ff */
[C---:B------:R-:W-:Y:S01]  /*12c0*/  IMAD R8, R4.reuse, UR5, R9 ;  /* 0x0000000504087c24 */ /* 0x040fe2000f8e0209 */
[----:B------:R-:W-:Y:S01]  /*12d0*/  ULDC.64 UR4, c[0x0][0x260] ;  /* 0x0000980000047ab9 */ /* 0x000fe20000000a00 */
[----:B------:R-:W-:Y:S02]  /*12e0*/  IMAD R3, R4, R3, R5 ;  /* 0x0000000304037224 */ /* 0x000fe400078e0205 */
[----:B------:R-:W-:Y:S02]  /*12f0*/  IMAD.IADD R11, R11, 0x1, R8 ;  /* 0x000000010b0b7824 */ /* 0x000fe400078e0208 */
[----:B----4-:R-:W-:-:S02]  /*1300*/  IMAD R8, R19, R98, RZ ;  /* 0x0000006213087224 */ /* 0x010fc400078e02ff */
[----:B------:R-:W-:-:S04]  /*1310*/  IMAD.WIDE.U32 R10, R18, R98, R10 ;  /* 0x00000062120a7225 */ /* 0x000fc800078e000a */
[----:B------:R-:W-:Y:S02]  /*1320*/  IMAD R8, R18, R99, R8 ;  /* 0x0000006312087224 */ /* 0x000fe400078e0208 */
[----:B------:R-:W-:Y:S02]  /*1330*/  IMAD R9, R7, UR4, RZ ;  /* 0x0000000407097c24 */ /* 0x000fe4000f8e02ff */
        /* <DEDUP_REMOVED lines=8> */
.L_x_5634:
        /* <DEDUP_REMOVED lines=47> */
.L_x_5636:
        /* <DEDUP_REMOVED lines=9> */
[----:B--2---:R-:W-:Y:S02]  /*1740*/  IMAD R4, R7, R2, RZ ;  /* 0x0000000207047224 */ /* 0x004fe400078e02ff */
[----:B------:R-:W-:Y:S01]  /*1750*/  @P3 IMAD R9, R10, R9, R17 ;  /* 0x000000090a093224 */ /* 0x000fe200078e0211 */
[----:B------:R-:W-:Y:S01]  /*1760*/  @P3 MOV R10, R16 ;  /* 0x00000010000a3202 */ /* 0x000fe20000000f00 */
        /* <DEDUP_REMOVED lines=16> */
.L_x_5635:
[----:B------:R-:W-:Y:S01]  /*1870*/  ISETP.NE.AND P0, PT, R0, -0x1, PT ;  /* 0xffffffff0000780c */ /* 0x000fe20003f05270 */
[----:B------:R-:W1:Y:S01]  /*1880*/  S2UR UR8, SR_CgaCtaId ;  /* 0x00000000000879c3 */ /* 0x000e620000008800 */
[----:B------:R-:W-:Y:S01]  /*1890*/  SHF.R.S32.HI R17, RZ, 0x1f, R82 ;  /* 0x0000001fff117819 */ /* 0x000fe20000011452 */
[----:B------:R-:W-:Y:S01]  /*18a0*/  ULDC.64 UR6, c[0x0][0x268] ;  /* 0x00009a0000067ab9 */ /* 0x000fe20000000a00 */
[----:B------:R-:W-:Y:S01]  /*18b0*/  IMAD.IADD R122, R90, 0x1, -R93 ;  /* 0x000000015a7a7824 */ /* 0x000fe200078e0a5d */
[----:B------:R-:W-:Y:S01]  /*18c0*/  SHF.R.S32.HI R25, RZ, 0x1f, R24 ;  /* 0x0000001fff197819 */ /* 0x000fe20000011418 */
[----:B------:R-:W-:Y:S01]  /*18d0*/  IMAD R7, R7, UR6, RZ ;  /* 0x0000000607077c24 */ /* 0x000fe2000f8e02ff */
[CC--:B------:R-:W-:Y:S01]  /*18e0*/  LEA.HI R13, R17.reuse, R82.reuse, RZ, 0x2 ;  /* 0x00000052110d7211 */ /* 0x0c0fe200078f10ff */
[----:B------:R-:W-:Y:S01]  /*18f0*/  ULDC.64 UR4, c[0x0][0x258] ;  /* 0x0000960000047ab9 */ /* 0x000fe20000000a00 */
[----:B------:R-:W-:Y:S01]  /*1900*/  LEA.HI R15, R17, R82, RZ, 0x3 ;  /* 0x00000052110f7211 */ /* 0x000fe200078f18ff */
[----:B------:R-:W-:Y:S01]  /*1910*/  IMAD R7, R12, UR7, R7 ;  /* 0x000000070c077c24 */ /* 0x000fe2000f8e0207 */
[----:B-----5:R-:W-:Y:S01]  /*1920*/  LOP3.LUT R11, R13, 0xfffffffc, RZ, 0xc0, !PT ;  /* 0xfffffffc0d0b7812 */ /* 0x020fe200078ec0ff */
[----:B------:R-:W-:Y:S01]  /*1930*/  IMAD R29, R25, UR4, RZ ;  /* 0x00000004191d7c24 */ /* 0x000fe2000f8e02ff */
[----:B------:R-:W2:Y:S01]  /*1940*/  @P0 LDC.64 R4, c[0x0][0x240] ;  /* 0x00009000ff040b82 */ /* 0x000ea20000000a00 */
[----:B------:R-:W-:Y:S01]  /*1950*/  SHF.R.S32.HI R14, RZ, 0x3, R15 ;  /* 0x00000003ff0e7819 */ /* 0x000fe2000001140f */
[----:B------:R-:W-:Y:S01]  /*1960*/  BSSY B0, `(.L_x_5637) ;  /* 0x000005d000007945 */ /* 0x000fe20003800000 */
[----:B------:R-:W-:Y:S01]  /*1970*/  IMAD.IADD R130, R82, 0x1, -R11 ;  /* 0x0000000152827824 */ /* 0x000fe200078e0a0b */
[----:B------:R-:W-:Y:S01]  /*1980*/  @!P0 SHF.R.S32.HI R11, RZ, 0x1f, R131 ;  /* 0x0000001fff0b8819 */ /* 0x000fe20000011483 */
[----:B------:R-:W-:Y:S01]  /*1990*/  IMAD R29, R24, UR5, R29 ;  /* 0x00000005181d7c24 */ /* 0x000fe2000f8e021d */
[----:B------:R-:W-:Y:S01]  /*19a0*/  SHF.R.S32.HI R22, RZ, 0x2, R13 ;  /* 0x00000002ff167819 */ /* 0x000fe2000001140d */
[----:B------:R-:W-:Y:S01]  /*19b0*/  IMAD.SHL.U32 R129, R14, 0x40, RZ ;  /* 0x000000400e817824 */ /* 0x000fe200078e00ff */
[----:B------:R-:W3:Y:S01]  /*19c0*/  @!P0 LDC.64 R2, c[0x0][0x228] ;  /* 0x00008a00ff028b82 */ /* 0x000ee20000000a00 */
[----:B------:R-:W-:Y:S01]  /*19d0*/  IMAD.SHL.U32 R130, R130, 0x8, RZ ;  /* 0x0000000882827824 */ /* 0x000fe200078e00ff */
[----:B------:R-:W-:-:S02]  /*19e0*/  LEA.HI R13, R13, R22, RZ, 0x1 ;  /* 0x000000160d0d7211 */ /* 0x000fc400078f08ff */
[----:B------:R-:W-:Y:S01]  /*19f0*/  LOP3.LUT R129, R129, 0xc0, RZ, 0xc0, !PT ;  /* 0x000000c081817812 */ /* 0x000fe200078ec0ff */
[C---:B------:R-:W-:Y:S01]  /*1a00*/  VIADD R87, R130.reuse, 0x20 ;  /* 0x0000002082577836 */ /* 0x040fe20000000000 */
[----:B------:R-:W-:Y:S02]  /*1a10*/  IADD3 R10, P1, R130, R10, RZ ;  /* 0x0000000a820a7210 */ /* 0x000fe40007f3e0ff */
[----:B------:R-:W-:Y:S02]  /*1a20*/  LOP3.LUT R16, R129, 0x18, R130, 0xf8, !PT ;  /* 0x0000001881107812 */ /* 0x000fe400078ef882 */
[----:B------:R-:W-:Y:S02]  /*1a30*/  SHF.R.U32.HI R129, RZ, 0x3, R129 ;  /* 0x00000003ff817819 */ /* 0x000fe40000011681 */
[----:B------:R-:W-:Y:S02]  /*1a40*/  LOP3.LUT R13, R13, 0x7fffffe, RZ, 0xc0, !PT ;  /* 0x07fffffe0d0d7812 */ /* 0x000fe400078ec0ff */
[----:B------:R-:W-:Y:S01]  /*1a50*/  LOP3.LUT R129, R16, R129, RZ, 0x3c, !PT ;  /* 0x0000008110817212 */ /* 0x000fe200078e3cff */
[----:B--2---:R-:W-:Y:S01]  /*1a60*/  @P0 IMAD.WIDE.U32 R20, R0, R4, RZ ;  /* 0x0000000400140225 */ /* 0x004fe200078e00ff */
[----:B------:R-:W-:-:S02]  /*1a70*/  IADD3 R16, R22, -R13, RZ ;  /* 0x8000000d16107210 */ /* 0x000fc40007ffe0ff */
[----:B------:R-:W-:Y:S01]  /*1a80*/  LEA.HI R92, R17, R82, RZ, 0x5 ;  /* 0x00000052115c7211 */ /* 0x000fe200078f28ff */
[----:B------:R-:W-:Y:S01]  /*1a90*/  @P0 IMAD R0, R0, R5, R21 ;  /* 0x0000000500000224 */ /* 0x000fe200078e0215 */
[----:B------:R-:W-:Y:S01]  /*1aa0*/  IADD3 R128, R86, -0x1, RZ ;  /* 0xffffffff56807810 */ /* 0x000fe20007ffe0ff */
[----:B------:R-:W-:Y:S01]  /*1ab0*/  VIADD R21, R22, 0x20 ;  /* 0x0000002016157836 */ /* 0x000fe20000000000 */
[----:B------:R-:W-:Y:S01]  /*1ac0*/  SHF.R.S32.HI R91, RZ, 0x5, R92 ;  /* 0x00000005ff5b7819 */ /* 0x000fe2000001145c */
[-C--:B---3--:R-:W-:Y:S01]  /*1ad0*/  @!P0 IMAD R4, R11, R2.reuse, RZ ;  /* 0x000000020b048224 */ /* 0x088fe200078e02ff */
[----:B------:R-:W-:Y:S01]  /*1ae0*/  SHF.R.S32.HI R23, RZ, 0x1f, R22 ;  /* 0x0000001fff177819 */ /* 0x000fe20000011416 */
[C---:B------:R-:W-:Y:S01]  /*1af0*/  @!P0 IMAD.WIDE.U32 R26, R131.reuse, R2, RZ ;  /* 0x00000002831a8225 */ /* 0x040fe200078e00ff */
[C---:B------:R-:W-:Y:S02]  /*1b00*/  IADD3 R32, P2, R130.reuse, R32, RZ ;  /* 0x0000002082207210 */ /* 0x040fe40007f5e0ff */
[----:B------:R-:W-:Y:S01]  /*1b10*/  IADD3 R85, R130, 0x40, RZ ;  /* 0x0000004082557810 */ /* 0x000fe20007ffe0ff */
[----:B------:R-:W-:-:S02]  /*1b20*/  @!P0 IMAD R3, R131, R3, R4 ;  /* 0x0000000383038224 */ /* 0x000fc400078e0204 */
[----:B------:R-:W-:Y:S02]  /*1b30*/  @P0 IMAD.MOV.U32 R2, RZ, RZ, R20 ;  /* 0x000000ffff020224 */ /* 0x000fe400078e0014 */
[----:B------:R-:W-:Y:S01]  /*1b40*/  @!P0 IMAD.IADD R0, R27, 0x1, R3 ;  /* 0x000000011b008824 */ /* 0x000fe200078e0203 */
[----:B------:R-:W-:Y:S01]  /*1b50*/  SHF.R.S32.HI R3, RZ, 0x1f, R130 ;  /* 0x0000001fff037819 */ /* 0x000fe20000011482 */
[----:B------:R-:W-:Y:S02]  /*1b60*/  @!P0 IMAD.MOV.U32 R2, RZ, RZ, R26 ;  /* 0x000000ffff028224 */ /* 0x000fe400078e001a */
[----:B------:R-:W-:Y:S01]  /*1b70*/  IMAD R4, R91, 0x8, R16 ;  /* 0x000000085b047824 */ /* 0x000fe200078e0210 */
[C---:B------:R-:W-:Y:S01]  /*1b80*/  IADD3.X R11, R3.reuse, R9, RZ, P1, !PT ;  /* 0x00000009030b7210 */ /* 0x040fe20000ffe4ff */
[----:B------:R-:W-:Y:S01]  /*1b90*/  IMAD.X R33, R3, 0x1, R8, P2 ;  /* 0x0000000103217824 */ /* 0x000fe200010e0608 */
[----:B------:R-:W-:Y:S01]  /*1ba0*/  IADD3 R26, P0, R130, R2, RZ ;  /* 0x00000002821a7210 */ /* 0x000fe20007f1e0ff */
[----:B------:R-:W-:Y:S01]  /*1bb0*/  IMAD R100, R23, R98, RZ ;  /* 0x0000006217647224 */ /* 0x000fe200078e02ff */
[-C--:B------:R-:W-:Y:S01]  /*1bc0*/  ISETP.GE.AND P1, PT, R22, R122.reuse, PT ;  /* 0x0000007a1600720c */ /* 0x080fe20003f26270 */
[----:B------:R-:W-:Y:S01]  /*1bd0*/  IMAD.WIDE.U32 R12, R12, UR6, R10 ;  /* 0x000000060c0c7c25 */ /* 0x000fe2000f8e000a */
[----:B------:R-:W-:Y:S01]  /*1be0*/  LEA R129, R4, R129, 0x5 ;  /* 0x0000008104817211 */ /* 0x000fe200078e28ff */
[----:B------:R-:W2:Y:S02]  /*1bf0*/  LDC.64 R10, c[0x0][0x3c8] ;  /* 0x0000f200ff0a7b82 */ /* 0x000ea40000000a00 */
[----:B------:R-:W-:Y:S01]  /*1c00*/  IMAD.X R27, R3, 0x1, R0, P0 ;  /* 0x00000001031b7824 */ /* 0x000fe200000e0600 */
[----:B------:R-:W-:Y:S01]  /*1c10*/  ISETP.GE.AND P0, PT, R21, R122, PT ;  /* 0x0000007a1500720c */ /* 0x000fe20003f06270 */
[----:B------:R-:W-:-:S02]  /*1c20*/  IMAD.SHL.U32 R0, R128, 0x40, RZ ;  /* 0x0000004080007824 */ /* 0x000fc400078e00ff */
[----:B------:R-:W-:Y:S01]  /*1c30*/  IMAD.WIDE.U32 R26, R24, UR4, R26 ;  /* 0x00000004181a7c25 */ /* 0x000fe2000f8e001a */
[----:B------:R-:W-:Y:S02]  /*1c40*/  UMOV UR4, 0x400 ;  /* 0x0000040000047882 */ /* 0x000fe40000000000 */
[----:B-1----:R-:W-:Y:S01]  /*1c50*/  ULEA UR4, UR8, UR4, 0x18 ;  /* 0x0000000408047291 */ /* 0x002fe2000f8ec03f */
[----:B------:R-:W-:Y:S01]  /*1c60*/  IADD3 R16, -R0, R81, RZ ;  /* 0x0000005100107210 */ /* 0x000fe20007ffe1ff */
[----:B------:R-:W-:-:S03]  /*1c70*/  IMAD.WIDE R30, R31, 0x40, R22 ;  /* 0x000000401f1e7825 */ /* 0x000fc600078e0216 */
[C---:B------:R-:W-:Y:S01]  /*1c80*/  ISETP.GE.AND P4, PT, R22.reuse, R16, PT ;  /* 0x000000101600720c */ /* 0x040fe20003f86270 */
[C---:B------:R-:W-:Y:S01]  /*1c90*/  IMAD R100, R22.reuse, R99, R100 ;  /* 0x0000006316647224 */ /* 0x040fe200078e0264 */
[----:B------:R-:W-:Y:S01]  /*1ca0*/  LEA R129, R129, UR4, 0x1 ;  /* 0x0000000481817c11 */ /* 0x000fe2000f8e08ff */
[----:B------:R-:W-:-:S04]  /*1cb0*/  IMAD.WIDE.U32 R32, R22, R98, R32 ;  /* 0x0000006216207225 */ /* 0x000fc800078e0020 */
        /* <DEDUP_REMOVED lines=39> */
.L_x_5638:
[----:B------:R-:W-:Y:S05]  /*1f30*/  BSYNC B0 ;  /* 0x0000000000007941 */ /* 0x000fea0003800000 */
.L_x_5637:
[----:B------:R-:W-:Y:S01]  /*1f40*/  BSSY B0, `(.L_x_5639) ;  /* 0x000002d000007945 */ /* 0x000fe20003800000 */
[----:B------:R-:W-:Y:S01]  /*1f50*/  ISETP.GE.AND P5, PT, R21, R16, PT ;  /* 0x000000101500720c */ /* 0x000fe20003fa6270 */
[----:B------:R-:W-:Y:S01]  /*1f60*/  IMAD.IADD R100, R33, 0x1, R100 ;  /* 0x0000000121647824 */ /* 0x000fe200078e0264 */
[C---:B------:R-:W-:Y:S01]  /*1f70*/  SHF.L.U64.HI R124, R98.reuse, 0x5, R99 ;  /* 0x00000005627c7819 */ /* 0x040fe20000010263 */
[----:B------:R-:W-:Y:S01]  /*1f80*/  IMAD.MOV.U32 R101, RZ, RZ, R32 ;  /* 0x000000ffff657224 */ /* 0x000fe200078e0020 */
[----:B------:R-:W-:Y:S01]  /*1f90*/  SHF.R.S32.HI R20, RZ, 0x1f, R131 ;  /* 0x0000001fff147819 */ /* 0x000fe20000011483 */
[----:B------:R-:W-:Y:S01]  /*1fa0*/  IMAD.SHL.U32 R125, R98, 0x20, RZ ;  /* 0x00000020627d7824 */ /* 0x000fe200078e00ff */
        /* <DEDUP_REMOVED lines=11> */
[----:B---3--:R-:W3:Y:S01]  /*2060*/  @!P3 LDC.64 R4, c[0x0][0x210] ;  /* 0x00008400ff04bb82 */ /* 0x008ee20000000a00 */
[----:B------:R-:W-:Y:S01]  /*2070*/  IMAD R8, R9, UR7, R8 ;  /* 0x0000000709087c24 */ /* 0x000fe2000f8e0208 */
[----:B------:R4:W-:Y:S03]  /*2080*/  @P3 STS.128 [R129+0x800], RZ ;  /* 0x000800ff81003388 */ /* 0x0009e60000000c00 */
[----:B------:R-:W-:-:S03]  /*2090*/  IMAD.IADD R8, R27, 0x1, R8 ;  /* 0x000000011b087824 */ /* 0x000fc600078e0208 */
        /* <DEDUP_REMOVED lines=23> */
.L_x_5640:
[----:B------:R-:W-:Y:S05]  /*2210*/  BSYNC B0 ;  /* 0x0000000000007941 */ /* 0x000fea0003800000 */
.L_x_5639:
[----:B------:R-:W-:Y:S04]  /*2220*/  BSSY B0, `(.L_x_5641) ;  /* 0x0000021000007945 */ /* 0x000fe80003800000 */
[----:B------:R-:W-:Y:S05]  /*2230*/  @P4 BRA `(.L_x_5642) ;  /* 0x00000000007c4947 */ /* 0x000fea0003800000 */
[----:B------:R-:W-:Y:S02]  /*2240*/  ULDC UR5, c[0x0][0x2d0] ;  /* 0x0000b40000057ab9 */ /* 0x000fe40000000800 */
[----:B------:R-:W-:Y:S02]  /*2250*/  ISETP.GE.AND P3, PT, R130, UR5, PT ;  /* 0x0000000582007c0c */ /* 0x000fe4000bf66270 */
[----:B------:R-:W-:Y:S02]  /*2260*/  ISETP.GE.AND P2, PT, R87, UR5, PT ;  /* 0x0000000557007c0c */ /* 0x000fe4000bf46270 */
[----:B------:R-:W-:-:S09]  /*2270*/  ISETP.GE.AND P0, PT, R85, UR5, PT ;  /* 0x0000000555007c0c */ /* 0x000fd2000bf06270 */
[----:B---34-:R-:W3:Y:S01]  /*2280*/  @!P3 LDC.64 R4, c[0x0][0x218] ;  /* 0x00008600ff04bb82 */ /* 0x018ee20000000a00 */
[----:B------:R4:W-:Y:S04]  /*2290*/  @P3 STS [R129+0x3000], RZ ;  /* 0x003000ff81003388 */ /* 0x0009e80000000800 */
[----:B------:R4:W-:Y:S03]  /*22a0*/  @P3 STS [R129+0x3004], RZ ;  /* 0x003004ff81003388 */ /* 0x0009e60000000800 */
[----:B-1----:R-:W1:Y:S01]  /*22b0*/  @!P2 LDC.64 R2, c[0x0][0x218] ;  /* 0x00008600ff02ab82 */ /* 0x002e620000000a00 */
        /* <DEDUP_REMOVED lines=23> */
.L_x_5642:
[----:B------:R-:W-:Y:S05]  /*2430*/  BSYNC B0 ;  /* 0x0000000000007941 */ /* 0x000fea0003800000 */
.L_x_5641:
        /* <DEDUP_REMOVED lines=8> */
[----:B------:R-:W5:Y:S01]  /*24c0*/  @!P4 LDC.64 R8, c[0x0][0x218] ;  /* 0x00008600ff08cb82 */ /* 0x000f620000000a00 */
[----:B------:R2:W-:Y:S07]  /*24d0*/  @P4 STS.128 [R129+0x3800], RZ ;  /* 0x003800ff81004388 */ /* 0x0005ee0000000c00 */
[----:B---34-:R-:W3:Y:S08]  /*24e0*/  @!P3 LDC.64 R4, c[0x0][0x218] ;  /* 0x00008600ff04bb82 */ /* 0x018ef00000000a00 */
[----:B-1----:R-:W1:Y:S01]  /*24f0*/  @!P1 LDC.64 R2, c[0x0][0x218] ;  /* 0x00008600ff029b82 */ /* 0x002e620000000a00 */
[----:B-----5:R-:W-:-:S04]  /*2500*/  @!P4 LEA R8, P5, R27, R8, 0x1 ;  /* 0x000000081b08c211 */ /* 0x020fc800078a08ff */
[C---:B------:R-:W-:Y:S02]  /*2510*/  @!P4 LEA.HI.X R9, R27.reuse, R9, R26, 0x1, P5 ;  /* 0x000000091b09c211 */ /* 0x040fe400028f0c1a */
[----:B---3--:R-:W-:-:S03]  /*2520*/  @!P3 LEA R4, P2, R27, R4, 0x1 ;  /* 0x000000041b04b211 */ /* 0x008fc600078408ff */
        /* <DEDUP_REMOVED lines=16> */
[----:B--2---:R3:W-:Y:S02]  /*2630*/  @!P1 LDGSTS.E.BYPASS.LTC128B.128 [R129+0x5800], desc[UR10][R2.64+0x80] ;  /* 0x0580008002819fae */ /* 0x0047e4000b901d4a */
.L_x_5644:
[----:B------:R-:W-:Y:S05]  /*2640*/  BSYNC B0 ;  /* 0x0000000000007941 */ /* 0x000fea0003800000 */
.L_x_5643:
[----:B------:R-:W-:Y:S01]  /*2650*/  ULDC.64 UR6, c[0x0][0x3d0] ;  /* 0x0000f40000067ab9 */ /* 0x000fe20000000a00 */
[----:B------:R-:W0:Y:S01]  /*2660*/  LDGDEPBAR ;  /* 0x00000000000079af */ /* 0x000e220000000000 */
[----:B------:R-:W-:Y:S01]  /*2670*/  IMAD R20, R20, UR6, RZ ;  /* 0x0000000614147c24 */ /* 0x000fe2000f8e02ff */
[----:B---34-:R-:W-:Y:S01]  /*2680*/  LEA.HI R4, R15, R14, RZ, 0x1 ;  /* 0x0000000e0f047211 */ /* 0x018fe200078f08ff */
[----:B------:R-:W-:Y:S01]  /*2690*/  IMAD.WIDE.U32 R24, R131, UR6, R24 ;  /* 0x0000000683187c25 */ /* 0x000fe2000f8e0018 */
[----:B------:R-:W-:Y:S01]  /*26a0*/  LEA.HI R9, R17, R82, RZ, 0x4 ;  /* 0x0000005211097211 */ /* 0x000fe200078f20ff */
[----:B------:R-:W3:Y:S01]  /*26b0*/  LDC.64 R96, c[0x0][0x250] ;  /* 0x00009400ff607b82 */ /* 0x000ee20000000a00 */
[----:B------:R-:W-:Y:S01]  /*26c0*/  ISETP.GE.AND P1, PT, R22, R16, PT ;  /* 0x000000101600720c */ /* 0x000fe20003f26270 */
[----:B------:R-:W-:Y:S01]  /*26d0*/  IMAD R20, R131, UR7, R20 ;  /* 0x0000000783147c24 */ /* 0x000fe2000f8e0214 */
[C---:B-12---:R-:W-:Y:S02]  /*26e0*/  LEA R2, P0, R24.reuse, R10, 0x2 ;  /* 0x0000000a18027211 */ /* 0x046fe400078010ff */
[----:B------:R-:W-:Y:S01]  /*26f0*/  ISETP.GE.AND P3, PT, R21, R16, PT ;  /* 0x000000101500720c */ /* 0x000fe20003f66270 */
[----:B------:R-:W-:Y:S01]  /*2700*/  IMAD.IADD R20, R25, 0x1, R20 ;  /* 0x0000000119147824 */ /* 0x000fe200078e0214 */
[----:B------:R-:W-:Y:S01]  /*2710*/  LOP3.LUT R5, R9, 0xfffffff0, RZ, 0xc0, !PT ;  /* 0xfffffff009057812 */ /* 0x000fe200078ec0ff */
[----:B------:R-:W-:Y:S01]  /*2720*/  IMAD.IADD R13, R13, 0x1, R7 ;  /* 0x000000010d0d7824 */ /* 0x000fe200078e0207 */
[----:B------:R-:W-:Y:S01]  /*2730*/  LOP3.LUT R15, R15, 0xfffffff8, RZ, 0xc0, !PT ;  /* 0xfffffff80f0f7812 */ /* 0x000fe200078ec0ff */
[----:B------:R-:W-:Y:S01]  /*2740*/  ULDC.64 UR6, c[0x0][0x220] ;  /* 0x0000880000067ab9 */ /* 0x000fe20000000a00 */
[----:B------:R-:W-:Y:S01]  /*2750*/  LEA.HI.X R3, R24, R11, R20, 0x2, P0 ;  /* 0x0000000b18037211 */ /* 0x000fe200000f1414 */
[----:B------:R-:W-:Y:S01]  /*2760*/  ULDC UR5, c[0x0][0x2e8] ;  /* 0x0000ba0000057ab9 */ /* 0x000fe20000000800 */
[----:B------:R-:W-:Y:S01]  /*2770*/  LOP3.LUT R11, R4, 0xfffffffe, RZ, 0xc0, !PT ;  /* 0xfffffffe040b7812 */ /* 0x000fe200078ec0ff */
[----:B------:R-:W-:Y:S01]  /*2780*/  IMAD.IADD R10, R82, 0x1, -R15 ;  /* 0x00000001520a7824 */ /* 0x000fe200078e0a0f */
[----:B------:R-:W-:-:S04]  /*2790*/  DEPBAR.LE SB0, 0x0 ;  /* 0x000080000000791a */ /* 0x000fc80000000000 */
[----:B------:R-:W-:Y:S01]  /*27a0*/  IMAD.IADD R8, R14, 0x1, -R11 ;  /* 0x000000010e087824 */ /* 0x000fe200078e0a0b */
[----:B------:R1:W5:Y:S01]  /*27b0*/  LDG.E R2, desc[UR10][R2.64] ;  /* 0x0000000a02027981 */ /* 0x000362000c1e1900 */
[----:B------:R-:W-:Y:S01]  /*27c0*/  IMAD.IADD R14, R82, 0x1, -R5 ;  /* 0x00000001520e7824 */ /* 0x000fe200078e0a05 */
[----:B------:R-:W-:Y:S01]  /*27d0*/  LEA.HI R11, R10, R10, RZ, 0x1 ;  /* 0x0000000a0a0b7211 */ /* 0x000fe200078f08ff */
[----:B------:R-:W-:Y:S01]  /*27e0*/  BAR.SYNC.DEFER_BLOCKING 0x0 ;  /* 0x0000000000007b1d */ /* 0x000fe20000010000 */
[----:B------:R-:W-:Y:S02]  /*27f0*/  SHF.R.S32.HI R9, RZ, 0x4, R9 ;  /* 0x00000004ff097819 */ /* 0x000fe40000011409 */
[----:B------:R-:W-:Y:S02]  /*2800*/  LEA.HI R83, R14, R14, RZ, 0x1 ;  /* 0x0000000e0e537211 */ /* 0x000fe400078f08ff */
[----:B------:R-:W-:Y:S02]  /*2810*/  IADD3 R18, P0, R22, R18, RZ ;  /* 0x0000001216127210 */ /* 0x000fe40007f1e0ff */
[----:B------:R-:W-:-:S02]  /*2820*/  SHF.R.S32.HI R15, RZ, 0x1, R83 ;  /* 0x00000001ff0f7819 */ /* 0x000fc40000011453 */
[----:B------:R-:W-:-:S04]  /*2830*/  SHF.R.S32.HI R4, RZ, 0x1f, R83 ;  /* 0x0000001fff047819 */ /* 0x000fc80000011453 */
[----:B------:R-:W-:Y:S02]  /*2840*/  LEA.HI R4, R4, R15, RZ, 0x2 ;  /* 0x0000000f04047211 */ /* 0x000fe400078f10ff */
[----:B------:R-:W-:Y:S02]  /*2850*/  LEA.HI R16, R9, R9, RZ, 0x1 ;  /* 0x0000000909107211 */ /* 0x000fe400078f08ff */
[----:B-1----:R-:W-:Y:S02]  /*2860*/  SHF.R.S32.HI R3, RZ, 0x1, R11 ;  /* 0x00000001ff037819 */ /* 0x002fe4000001140b */
[----:B------:R-:W-:-:S03]  /*2870*/  LOP3.LUT R11, R11, 0xfffffffe, RZ, 0xc0, !PT ;  /* 0xfffffffe0b0b7812 */ /* 0x000fc600078ec0ff */
[----:B------:R-:W-:Y:S01]  /*2880*/  IMAD.SHL.U32 R5, R3, 0x40, RZ ;  /* 0x0000004003057824 */ /* 0x000fe200078e00ff */
[----:B------:R-:W-:Y:S01]  /*2890*/  LOP3.LUT R4, R4, 0xfffffffc, RZ, 0xc0, !PT ;  /* 0xfffffffc04047812 */ /* 0x000fe200078ec0ff */
[----:B------:R-:W-:Y:S01]  /*28a0*/  IMAD.IADD R10, R10, 0x1, -R11 ;  /* 0x000000010a0a7824 */ /* 0x000fe200078e0a0b */
[----:B------:R-:W-:Y:S01]  /*28b0*/  SHF.R.S32.HI R11, RZ, 0x1f, R14 ;  /* 0x0000001fff0b7819 */ /* 0x000fe2000001140e */
[----:B------:R-:W-:Y:S01]  /*28c0*/  IMAD.SHL.U32 R8, R8, 0x8, RZ ;  /* 0x0000000808087824 */ /* 0x000fe200078e00ff */
[----:B------:R-:W-:Y:S02]  /*28d0*/  LOP3.LUT R16, R16, 0xfffffffe, RZ, 0xc0, !PT ;  /* 0xfffffffe10107812 */ /* 0x000fe400078ec0ff */
        /* <DEDUP_REMOVED lines=8> */
[----:B------:R1:W-:Y:S01]  /*2960*/  @P1 STS [R129+0x6000], RZ ;  /* 0x006000ff81001388 */ /* 0x0003e20000000800 */
[C---:B------:R-:W-:Y:S01]  /*2970*/  IMAD R10, R9.reuse, 0x8, R10 ;  /* 0x00000008090a7824 */ /* 0x040fe200078e020a */
[----:B------:R-:W-:Y:S01]  /*2980*/  LOP3.LUT R5, R8, R5, RZ, 0x3c, !PT ;  /* 0x0000000508057212 */ /* 0x000fe200078e3cff */
[----:B------:R-:W-:Y:S01]  /*2990*/  IMAD.SHL.U32 R9, R9, 0x8, RZ ;  /* 0x0000000809097824 */ /* 0x000fe200078e00ff */
[----:B------:R1:W-:Y:S01]  /*29a0*/  @P1 STS [R129+0x6004], RZ ;  /* 0x006004ff81001388 */ /* 0x0003e20000000800 */
[----:B------:R-:W-:-:S03]  /*29b0*/  LOP3.LUT R83, R83, 0x7fffffe, RZ, 0xc0, !PT ;  /* 0x07fffffe53537812 */ /* 0x000fc600078ec0ff */
[----:B------:R1:W-:Y:S01]  /*29c0*/  @P1 STS.64 [R129+0x6008], RZ ;  /* 0x006008ff81001388 */ /* 0x0003e20000000a00 */
[----:B------:R-:W-:-:S03]  /*29d0*/  LOP3.LUT R8, R7, 0xc0, RZ, 0xc0, !PT ;  /* 0x000000c007087812 */ /* 0x000fc600078ec0ff */
[----:B------:R1:W-:Y:S01]  /*29e0*/  @P1 STS.128 [R129+0x7000], RZ ;  /* 0x007000ff81001388 */ /* 0x0003e20000000c00 */
[----:B------:R-:W-:-:S03]  /*29f0*/  LOP3.LUT R80, R11, 0xffffff00, RZ, 0xc0, !PT ;  /* 0xffffff000b507812 */ /* 0x000fc600078ec0ff */
[----:B------:R1:W-:Y:S01]  /*2a00*/  @P1 STS.128 [R129+0x8000], RZ ;  /* 0x008000ff81001388 */ /* 0x0003e20000000c00 */
[----:B------:R-:W-:Y:S02]  /*2a10*/  IMAD.X R19, R23, 0x1, R19, P0 ;  /* 0x0000000117137824 */ /* 0x000fe400000e0613 */
[----:B------:R-:W-:Y:S01]  /*2a20*/  IMAD.U32 R120, R10, 0x20, R5 ;  /* 0x000000200a787824 */ /* 0x000fe200078e0005 */
[----:B------:R-:W-:Y:S01]  /*2a30*/  LOP3.LUT R5, R8, 0x8, R9, 0xf8, !PT ;  /* 0x0000000808057812 */ /* 0x000fe200078ef809 */
[----:B------:R-:W-:Y:S01]  /*2a40*/  IMAD.IADD R83, R14, 0x1, -R83 ;  /* 0x000000010e537824 */ /* 0x000fe200078e0a53 */
[----:B------:R-:W-:Y:S01]  /*2a50*/  SHF.R.U32.HI R10, RZ, 0x3, R8 ;  /* 0x00000003ff0a7819 */ /* 0x000fe20000011608 */
[----:B---3--:R-:W-:Y:S02]  /*2a60*/  IMAD R7, R19, R96, RZ ;  /* 0x0000006013077224 */ /* 0x008fe400078e02ff */
[----:B------:R-:W-:Y:S01]  /*2a70*/  IMAD R8, R91, 0x200, R80 ;  /* 0x000002005b087824 */ /* 0x000fe200078e0250 */
[----:B------:R-:W-:Y:S01]  /*2a80*/  LOP3.LUT R5, R5, R10, RZ, 0x3c, !PT ;  /* 0x0000000a05057212 */ /* 0x000fe200078e3cff */
[----:B------:R-:W-:-:S02]  /*2a90*/  IMAD R7, R18, R97, R7 ;  /* 0x0000006112077224 */ /* 0x000fc400078e0207 */
[----:B------:R-:W-:-:S04]  /*2aa0*/  IMAD.WIDE.U32 R88, R18, R96, R12 ;  /* 0x0000006012587225 */ /* 0x000fc800078e000c */
[----:B------:R-:W-:Y:S01]  /*2ab0*/  IMAD R8, R83, 0x20, R8 ;  /* 0x0000002053087824 */ /* 0x000fe200078e0208 */
[----:B------:R-:W-:Y:S01]  /*2ac0*/  LEA R144, P0, R88, UR6, 0x1 ;  /* 0x0000000658907c11 */ /* 0x000fe2000f8008ff */
[----:B------:R-:W-:Y:S02]  /*2ad0*/  IMAD.IADD R84, R89, 0x1, R7 ;  /* 0x0000000159547824 */ /* 0x000fe400078e0207 */
[----:B------:R-:W-:Y:S01]  /*2ae0*/  IMAD.IADD R121, R5, 0x1, R8 ;  /* 0x0000000105797824 */ /* 0x000fe200078e0208 */
[----:B------:R-:W2:Y:S01]  /*2af0*/  MUFU.RCP R7, UR5 ;  /* 0x0000000500077d08 */ /* 0x000ea20008001000 */
[----:B------:R-:W-:Y:S01]  /*2b00*/  BSSY B0, `(.L_x_5645) ;  /* 0x000001f000007945 */ /* 0x000fe20003800000 */
[C---:B------:R-:W-:Y:S01]  /*2b10*/  SHF.L.U64.HI R126, R96.reuse, 0x5, R97 ;  /* 0x00000005607e7819 */ /* 0x040fe20000010261 */
[----:B------:R-:W-:Y:S01]  /*2b20*/  IMAD.SHL.U32 R127, R96, 0x20, RZ ;  /* 0x00000020607f7824 */ /* 0x000fe200078e00ff */
[----:B------:R-:W-:Y:S02]  /*2b30*/  LEA R120, R120, UR4, 0x1 ;  /* 0x0000000478787c11 */ /* 0x000fe4000f8e08ff */
[----:B------:R-:W-:-:S02]  /*2b40*/  LEA.HI.X R145, R88, UR7, R84, 0x1, P0 ;  /* 0x0000000758917c11 */ /* 0x000fc400080f0c54 */
[----:B------:R-:W-:Y:S01]  /*2b50*/  LEA R121, R121, UR4, 0x1 ;  /* 0x0000000479797c11 */ /* 0x000fe2000f8e08ff */
[----:B-1----:R-:W-:Y:S06]  /*2b60*/  @P1 BRA `(.L_x_5646) ;  /* 0x0000000000601947 */ /* 0x002fec0003800000 */
        /* <DEDUP_REMOVED lines=24> */
.L_x_5646:
[----:B------:R-:W-:Y:S05]  /*2cf0*/  BSYNC B0 ;  /* 0x0000000000007941 */ /* 0x000fea0003800000 */
.L_x_5645:
        /* <DEDUP_REMOVED lines=11> */
[C---:B-1----:R-:W-:Y:S02]  /*2db0*/  @!P2 LEA R8, P1, R127.reuse, R144, 0x1 ;  /* 0x000000907f08a211 */ /* 0x042fe400078208ff */
        /* <DEDUP_REMOVED lines=19> */
.L_x_5648:
[----:B------:R-:W-:Y:S05]  /*2ef0*/  BSYNC B0 ;  /* 0x0000000000007941 */ /* 0x000fea0003800000 */
.L_x_5647:
[----:B------:R-:W-:Y:S01]  /*2f00*/  LDSM.16.M88.4 R68, [R121] ;  /* 0x000000007944783b */ /* 0x000fe20000000200 */
[----:B------:R-:W-:Y:S01]  /*2f10*/  LOP3.LUT P0, RZ, R3, 0x2, RZ, 0xc0, !PT ;  /* 0x0000000203ff7812 */ /* 0x000fe2000780c0ff */
[----:B------:R-:W-:Y:S01]  /*2f20*/  IMAD.MOV.U32 R3, RZ, RZ, 0x20 ;  /* 0x00000020ff037424 */ /* 0x000fe200078e00ff */
[----:B------:R-:W-:Y:S01]  /*2f30*/  LOP3.LUT P1, RZ, R4, 0x2, RZ, 0xc0, !PT ;  /* 0x0000000204ff7812 */ /* 0x000fe2000782c0ff */
[----:B------:R-:W2:Y:S01]  /*2f40*/  LDSM.16.M88.4 R40, [R120+0x3000] ;  /* 0x003000007828783b */ /* 0x000ea20000000200 */
[----:B------:R-:W-:Y:S02]  /*2f50*/  IMAD.MOV.U32 R4, RZ, RZ, 0x10 ;  /* 0x00000010ff047424 */ /* 0x000fe400078e00ff */
[----:B------:R-:W-:Y:S01]  /*2f60*/  SEL R3, R3, 0xffffffe0, !P0 ;  /* 0xffffffe003037807 */ /* 0x000fe20004000000 */
[----:B------:R-:W3:Y:S01]  /*2f70*/  LDSM.16.M88.4 R32, [R120+0x3400] ;  /* 0x003400007820783b */ /* 0x000ee20000000200 */
[----:B------:R-:W-:Y:S01]  /*2f80*/  IMAD R91, R91, 0x10, R93 ;  /* 0x000000105b5b7824 */ /* 0x000fe200078e025d */
[----:B------:R-:W-:Y:S01]  /*2f90*/  SEL R4, R4, 0xfffffff0, !P1 ;  /* 0xfffffff004047807 */ /* 0x000fe20004800000 */
[----:B------:R-:W-:Y:S01]  /*2fa0*/  IMAD.SHL.U32 R135, R82, 0x2, RZ ;  /* 0x0000000252877824 */ /* 0x000fe200078e00ff */
[----:B------:R-:W4:Y:S01]  /*2fb0*/  LDSM.16.M88.4 R24, [R120+0x3800] ;  /* 0x003800007818783b */ /* 0x000f220000000200 */
[----:B------:R-:W-:Y:S01]  /*2fc0*/  IMAD.IADD R117, R120, 0x1, R3 ;  /* 0x0000000178757824 */ /* 0x000fe200078e0203 */
[----:B------:R-:W-:Y:S01]  /*2fd0*/  LOP3.LUT R3, R92, 0xffffffe0, RZ, 0xc0, !PT ;  /* 0xffffffe05c037812 */ /* 0x000fe200078ec0ff */
[----:B------:R-:W-:Y:S01]  /*2fe0*/  IMAD R119, R4, 0x2, R121 ;  /* 0x0000000204777824 */ /* 0x000fe200078e0279 */
[----:B------:R-:W4:Y:S01]  /*2ff0*/  LDSM.16.M88.4 R60, [R120+0x3c00] ;  /* 0x003c0000783c783b */ /* 0x000f220000000200 */
[----:B------:R-:W-:Y:S01]  /*3000*/  LOP3.LUT R135, R135, 0x6, RZ, 0xc0, !PT ;  /* 0x0000000687877812 */ /* 0x000fe200078ec0ff */
[----:B------:R-:W-:-:S02]  /*3010*/  IMAD R80, R83, 0x20, R80 ;  /* 0x0000002053507824 */ /* 0x000fc400078e0250 */
[----:B-1----:R-:W-:Y:S01]  /*3020*/  LDSM.16.M88.4 R8, [R119] ;  /* 0x000000007708783b */ /* 0x002fe20000000200 */
[----:B------:R-:W-:Y:S02]  /*3030*/  IMAD.IADD R3, R82, 0x1, -R3 ;  /* 0x0000000152037824 */ /* 0x000fe400078e0a03 */
[----:B------:R-:W-:Y:S01]  /*3040*/  IMAD.IADD R5, R5, 0x1, R80 ;  /* 0x0000000105057824 */ /* 0x000fe200078e0250 */
[----:B------:R-:W1:Y:S04]  /*3050*/  LDSM.16.M88.4 R56, [R117+0x3000] ;  /* 0x003000007538783b */ /* 0x000e680000000200 */
[----:B------:R-:W1:Y:S04]  /*3060*/  LDSM.16.M88.4 R52, [R117+0x3400] ;  /* 0x003400007534783b */ /* 0x000e680000000200 */
[----:B------:R-:W1:Y:S04]  /*3070*/  LDSM.16.M88.4 R16, [R117+0x3800] ;  /* 0x003800007510783b */ /* 0x000e680000000200 */
[----:B------:R-:W1:Y:S04]  /*3080*/  LDSM.16.M88.4 R12, [R117+0x3c00] ;  /* 0x003c0000750c783b */ /* 0x000e680000000200 */
[----:B------:R-:W-:Y:S01]  /*3090*/  LDSM.16.M88.4 R48, [R121+0x1000] ;  /* 0x001000007930783b */ /* 0x000fe20000000200 */
[C---:B--2---:R-:W-:Y:S03]  /*30a0*/  HMMA.16816.F32 R44, R68.reuse, R40, RZ ;  /* 0x00000028442c723c */ /* 0x044fe600000018ff */
[----:B------:R-:W2:Y:S04]  /*30b0*/  LDSM.16.M88.4 R64, [R120+0x4000] ;  /* 0x004000007840783b */ /* 0x000ea80000000200 */
[----:B------:R-:W-:Y:S01]  /*30c0*/  LDSM.16.M88.4 R72, [R119+0x1000] ;  /* 0x001000007748783b */ /* 0x000fe20000000200 */
[C---:B------:R-:W-:Y:S03]  /*30d0*/  HMMA.16816.F32 R40, R68.reuse, R42, RZ ;  /* 0x0000002a4428723c */ /* 0x040fe600000018ff */
[----:B------:R-:W-:Y:S03]  /*30e0*/  LDSM.16.M88.4 R76, [R117+0x4c00] ;  /* 0x004c0000754c783b */ /* 0x000fe60000000200 */
[C---:B---3--:R-:W-:Y:S01]  /*30f0*/  HMMA.16816.F32 R36, R68.reuse, R32, RZ ;  /* 0x000000204424723c */ /* 0x048fe200000018ff */
[----:B------:R-:W0:Y:S05]  /*3100*/  LDGDEPBAR ;  /* 0x00000000000079af */ /* 0x000e2a0000000000 */
[C---:B----4-:R-:W-:Y:S06]  /*3110*/  HMMA.16816.F32 R28, R68.reuse, R24, RZ ;  /* 0x00000018441c723c */ /* 0x050fec00000018ff */
[C---:B------:R-:W-:Y:S06]  /*3120*/  HMMA.16816.F32 R32, R68.reuse, R34, RZ ;  /* 0x000000224420723c */ /* 0x040fec00000018ff */
[C---:B------:R-:W-:Y:S06]  /*3130*/  HMMA.16816.F32 R24, R68.reuse, R26, RZ ;  /* 0x0000001a4418723c */ /* 0x040fec00000018ff */
[C---:B------:R-:W-:Y:S06]  /*3140*/  HMMA.16816.F32 R20, R68.reuse, R60, RZ ;  /* 0x0000003c4414723c */ /* 0x040fec00000018ff */
[----:B------:R-:W-:Y:S01]  /*3150*/  HMMA.16816.F32 R68, R68, R62, RZ ;  /* 0x0000003e4444723c */ /* 0x000fe200000018ff */
[----:B------:R-:W3:Y:S05]  /*3160*/  LDSM.16.M88.4 R60, [R120+0x4400] ;  /* 0x00440000783c783b */ /* 0x000eea0000000200 */
        /* <DEDUP_REMOVED lines=8> */
[----:B------:R-:W4:Y:S05]  /*31f0*/  LDSM.16.M88.4 R16, [R117+0x4000] ;  /* 0x004000007510783b */ /* 0x000f2a0000000200 */
[C---:B------:R-:W-:Y:S06]  /*3200*/  HMMA.16816.F32 R20, R8.reuse, R12, R20 ;  /* 0x0000000c0814723c */ /* 0x040fec0000001814 */
[----:B------:R-:W-:Y:S01]  /*3210*/  HMMA.16816.F32 R68, R8, R14, R68 ;  /* 0x0000000e0844723c */ /* 0x000fe20000001844 */
[----:B------:R-:W4:Y:S04]  /*3220*/  LDSM.16.M88.4 R8, [R117+0x4800] ;  /* 0x004800007508783b */ /* 0x000f280000000200 */
[----:B------:R-:W4:Y:S01]  /*3230*/  LDSM.16.M88.4 R12, [R117+0x4400] ;  /* 0x00440000750c783b */ /* 0x000f220000000200 */
        /* <DEDUP_REMOVED lines=8> */
[----:B------:R-:W-:Y:S05]  /*32c0*/  LDSM.16.M88.4 R56, [R120+0x5400] ;  /* 0x005400007838783b */ /* 0x000fea0000000200 */
[----:B----4-:R-:W-:Y:S06]  /*32d0*/  HMMA.16816.F32 R44, R72, R16, R44 ;  /* 0x00000010482c723c */ /* 0x010fec000000182c */
[C---:B------:R-:W-:Y:S06]  /*32e0*/  HMMA.16816.F32 R20, R48.reuse, R52, R20 ;  /* 0x000000343014723c */ /* 0x040fec0000001814 */
[----:B------:R-:W-:Y:S01]  /*32f0*/  HMMA.16816.F32 R68, R48, R54, R68 ;  /* 0x000000363044723c */ /* 0x000fe20000001844 */
[----:B------:R-:W1:Y:S04]  /*3300*/  LDSM.16.M88.4 R52, [R120+0x5800] ;  /* 0x005800007834783b */ /* 0x000e680000000200 */
[----:B------:R-:W-:Y:S01]  /*3310*/  LDSM.16.M88.4 R48, [R120+0x5c00] ;  /* 0x005c00007830783b */ /* 0x000fe20000000200 */
[C---:B------:R-:W-:Y:S03]  /*3320*/  HMMA.16816.F32 R40, R72.reuse, R18, R40 ;  /* 0x000000124828723c */ /* 0x040fe60000001828 */
[----:B------:R-:W-:Y:S03]  /*3330*/  LDSM.16.M88.4 R16, [R117+0x5000] ;  /* 0x005000007510783b */ /* 0x000fe60000000200 */
[C---:B------:R-:W-:Y:S06]  /*3340*/  HMMA.16816.F32 R28, R72.reuse, R8, R28 ;  /* 0x00000008481c723c */ /* 0x040fec000000181c */
[C---:B------:R-:W-:Y:S01]  /*3350*/  HMMA.16816.F32 R24, R72.reuse, R10, R24 ;  /* 0x0000000a4818723c */ /* 0x040fe20000001818 */
[----:B------:R-:W3:Y:S05]  /*3360*/  LDSM.16.M88.4 R8, [R119+0x2000] ;  /* 0x002000007708783b */ /* 0x000eea0000000200 */
[----:B------:R-:W-:Y:S06]  /*3370*/  HMMA.16816.F32 R36, R72, R12, R36 ;  /* 0x0000000c4824723c */ /* 0x000fec0000001824 */
[----:B--2---:R-:W-:Y:S06]  /*3380*/  HMMA.16816.F32 R44, R64, R60, R44 ;  /* 0x0000003c402c723c */ /* 0x004fec000000182c */
[C---:B------:R-:W-:Y:S01]  /*3390*/  HMMA.16816.F32 R32, R72.reuse, R14, R32 ;  /* 0x0000000e4820723c */ /* 0x040fe20000001820 */
[----:B------:R-:W2:Y:S05]  /*33a0*/  LDSM.16.M88.4 R12, [R117+0x5400] ;  /* 0x00540000750c783b */ /* 0x000eaa0000000200 */
[C---:B------:R-:W-:Y:S06]  /*33b0*/  HMMA.16816.F32 R20, R72.reuse, R76, R20 ;  /* 0x0000004c4814723c */ /* 0x040fec0000001814 */
[----:B------:R-:W-:Y:S06]  /*33c0*/  HMMA.16816.F32 R68, R72, R78, R68 ;  /* 0x0000004e4844723c */ /* 0x000fec0000001844 */
[C---:B------:R-:W-:Y:S01]  /*33d0*/  HMMA.16816.F32 R60, R64.reuse, R62, R40 ;  /* 0x0000003e403c723c */ /* 0x040fe20000001828 */
[----:B------:R-:W4:Y:S05]  /*33e0*/  LDSM.16.M88.4 R40, [R117+0x5800] ;  /* 0x005800007528783b */ /* 0x000f2a0000000200 */
[C---:B-1----:R-:W-:Y:S06]  /*33f0*/  HMMA.16816.F32 R28, R64.reuse, R52, R28 ;  /* 0x00000034401c723c */ /* 0x042fec000000181c */
[----:B------:R-:W-:Y:S01]  /*3400*/  HMMA.16816.F32 R24, R64, R54, R24 ;  /* 0x000000364018723c */ /* 0x000fe20000001818 */
[----:B------:R-:W1:Y:S01]  /*3410*/  LDSM.16.M88.4 R52, [R117+0x5c00] ;  /* 0x005c00007534783b */ /* 0x000e620000000200 */
[----:B------:R-:W-:-:S04]  /*3420*/  DEPBAR.LE SB0, 0x0 ;  /* 0x000080000000791a */ /* 0x000fc80000000000 */
[----:B------:R-:W-:Y:S06]  /*3430*/  HMMA.16816.F32 R36, R64, R56, R36 ;  /* 0x000000384024723c */ /* 0x000fec0000001824 */
[----:B---3--:R-:W-:Y:S06]  /*3440*/  HMMA.16816.F32 R44, R8, R16, R44 ;  /* 0x00000010082c723c */ /* 0x008fec000000182c */
        /* <DEDUP_REMOVED lines=11> */
[----:B--2---:R-:W-:Y:S03]  /*3500*/  HMMA.16816.F32 R36, R8, R12, R36 ;  /* 0x0000000c0824723c */ /* 0x004fe60000001824 */
[----:B------:R-:W-:-:S02]  /*3510*/  VIMNMX R103, R6, R81, PT ;  /* 0x0000005106677248 */ /* 0x000fc40003fe0100 */
[----:B------:R-:W-:Y:S01]  /*3520*/  VIADDMNMX R102, R6, 0x8, R81, PT ;  /* 0x0000000806667846 */ /* 0x000fe20003800151 */
[----:B------:R-:W-:Y:S01]  /*3530*/  HMMA.16816.F32 R32, R8, R14, R32 ;  /* 0x0000000e0820723c */ /* 0x000fe20000001820 */
[----:B------:R-:W-:-:S04]  /*3540*/  IMAD.IADD R12, R0, 0x1, R135 ;  /* 0x00000001000c7824 */ /* 0x000fc800078e0287 */
[C---:B------:R-:W-:Y:S01]  /*3550*/  VIADD R6, R12.reuse, 0x1 ;  /* 0x000000010c067836 */ /* 0x040fe20000000000 */
[C---:B----4-:R-:W-:Y:S01]  /*3560*/  HMMA.16816.F32 R28, R8.reuse, R40, R28 ;  /* 0x00000028081c723c */ /* 0x050fe2000000181c */
[C---:B------:R-:W-:Y:S02]  /*3570*/  VIADD R7, R12.reuse, 0x8 ;  /* 0x000000080c077836 */ /* 0x040fe40000000000 */
[----:B------:R-:W-:Y:S01]  /*3580*/  VIADD R2, R12, 0x11 ;  /* 0x000000110c027836 */ /* 0x000fe20000000000 */
[----:B------:R-:W-:Y:S01]  /*3590*/  BAR.SYNC.DEFER_BLOCKING 0x0 ;  /* 0x0000000000007b1d */ /* 0x000fe20000010000 */
[C---:B------:R-:W-:Y:S01]  /*35a0*/  ISETP.GE.AND P4, PT, R6.reuse, R103, PT ;  /* 0x000000670600720c */ /* 0x040fe20003f86270 */
[----:B------:R-:W-:Y:S01]  /*35b0*/  HMMA.16816.F32 R24, R8, R42, R24 ;  /* 0x0000002a0818723c */ /* 0x000fe20000001818 */
[----:B------:R-:W-:Y:S02]  /*35c0*/  ISETP.GE.AND P0, PT, R6, R102, PT ;  /* 0x000000660600720c */ /* 0x000fe40003f06270 */
[----:B------:R-:W-:-:S02]  /*35d0*/  I2FP.F32.S32 R6, R6 ;  /* 0x0000000600067245 */ /* 0x000fc40000201400 */
[C---:B------:R-:W-:Y:S01]  /*35e0*/  ISETP.GE.AND P3, PT, R7.reuse, R103, PT ;  /* 0x000000670700720c */ /* 0x040fe20003f66270 */
[C---:B-1----:R-:W-:Y:S01]  /*35f0*/  HMMA.16816.F32 R20, R8.reuse, R52, R20 ;  /* 0x000000340814723c */ /* 0x042fe20000001814 */
[----:B------:R-:W-:Y:S01]  /*3600*/  ISETP.GE.AND P1, PT, R7, R102, PT ;  /* 0x000000660700720c */ /* 0x000fe20003f26270 */
[CC--:B------:R-:W-:Y:S01]  /*3610*/  FFMA.FTZ R19, R3.reuse, R6.reuse, R45 ;  /* 0x0000000603137223 */ /* 0x0c0fe2000001002d */
[----:B------:R-:W-:Y:S01]  /*3620*/  I2FP.F32.S32 R7, R7 ;  /* 0x0000000700077245 */ /* 0x000fe20000201400 */
[----:B------:R-:W-:Y:S01]  /*3630*/  FFMA.FTZ R47, R3, R6, R47 ;  /* 0x00000006032f7223 */ /* 0x000fe2000001002f */
[----:B------:R-:W-:Y:S01]  /*3640*/  VIADD R6, R12, 0x19 ;  /* 0x000000190c067836 */ /* 0x000fe20000000000 */
[----:B------:R-:W-:Y:S01]  /*3650*/  HMMA.16816.F32 R68, R8, R54, R68 ;  /* 0x000000360844723c */ /* 0x000fe20000001844 */
[----:B------:R-:W-:Y:S01]  /*3660*/  FSEL R19, R19, -INF , !P4 ;  /* 0xff80000013137808 */ /* 0x000fe20006000000 */
[CC--:B------:R-:W-:Y:S01]  /*3670*/  FFMA.FTZ R60, R3.reuse, R7.reuse, R60 ;  /* 0x00000007033c7223 */ /* 0x0c0fe2000001003c */
[----:B------:R-:W-:Y:S01]  /*3680*/  FFMA.FTZ R18, R3, R7, R62 ;  /* 0x0000000703127223 */ /* 0x000fe2000001003e */
[----:B------:R-:W-:-:S03]  /*3690*/  FSEL R48, R47, -INF , !P0 ;  /* 0xff8000002f307808 */ /* 0x000fc60004000000 */
[----:B------:R-:W-:Y:S01]  /*36a0*/  VIADD R54, R12, 0x9 ;  /* 0x000000090c367836 */ /* 0x000fe20000000000 */
[----:B------:R-:W-:Y:S01]  /*36b0*/  FSEL R7, R60, -INF , !P3 ;  /* 0xff8000003c077808 */ /* 0x000fe20005800000 */
[----:B------:R-:W-:Y:S01]  /*36c0*/  VIADD R9, R12, 0x10 ;  /* 0x000000100c097836 */ /* 0x000fe20000000000 */
[----:B------:R-:W-:Y:S01]  /*36d0*/  FSEL R18, R18, -INF , !P1 ;  /* 0xff80000012127808 */ /* 0x000fe20004800000 */
[----:B------:R-:W-:Y:S01]  /*36e0*/  VIADD R8, R12, 0x21 ;  /* 0x000000210c087836 */ /* 0x000fe20000000000 */
[CC--:B------:R-:W-:Y:S02]  /*36f0*/  ISETP.GE.AND P5, PT, R54.reuse, R103.reuse, PT ;  /* 0x000000673600720c */ /* 0x0c0fe40003fa6270 */
[-C--:B------:R-:W-:Y:S02]  /*3700*/  ISETP.GE.AND P2, PT, R54, R102.reuse, PT ;  /* 0x000000663600720c */ /* 0x080fe40003f46270 */
[C---:B------:R-:W-:Y:S02]  /*3710*/  ISETP.GE.AND P4, PT, R9.reuse, R103, PT ;  /* 0x000000670900720c */ /* 0x040fe40003f86270 */
[----:B------:R-:W-:-:S02]  /*3720*/  ISETP.GE.AND P0, PT, R9, R102, PT ;  /* 0x000000660900720c */ /* 0x000fc40003f06270 */
        /* <DEDUP_REMOVED lines=14> */
[----:B------:R-:W-:-:S02]  /*3810*/  FSEL R39, R36, -INF , !P4 ;  /* 0xff80000024277808 */ /* 0x000fc40006000000 */
[----:B------:R-:W-:Y:S02]  /*3820*/  FSEL R52, R52, -INF , !P0 ;  /* 0xff80000034347808 */ /* 0x000fe40004000000 */
[----:B------:R-:W-:Y:S02]  /*3830*/  FSEL R54, R54, -INF , !P2 ;  /* 0xff80000036367808 */ /* 0x000fe40005000000 */
[C---:B------:R-:W-:Y:S02]  /*3840*/  ISETP.GE.AND P4, PT, R6.reuse, R103, PT ;  /* 0x000000670600720c */ /* 0x040fe40003f86270 */
[----:B------:R-:W-:Y:S02]  /*3850*/  ISETP.GE.AND P0, PT, R6, R102, PT ;  /* 0x000000660600720c */ /* 0x000fe40003f06270 */
[----:B------:R-:W-:Y:S02]  /*3860*/  FSEL R37, R37, -INF , !P3 ;  /* 0xff80000025257808 */ /* 0x000fe40005800000 */
[----:B------:R-:W-:-:S02]  /*3870*/  FSEL R38, R38, -INF , !P1 ;  /* 0xff80000026267808 */ /* 0x000fc40004800000 */
[CC--:B------:R-:W-:Y:S02]  /*3880*/  ISETP.GE.AND P5, PT, R2.reuse, R103.reuse, PT ;  /* 0x000000670200720c */ /* 0x0c0fe40003fa6270 */
[----:B------:R-:W-:Y:S02]  /*3890*/  ISETP.GE.AND P2, PT, R2, R102, PT ;  /* 0x000000660200720c */ /* 0x000fe40003f46270 */
[----:B------:R-:W-:Y:S02]  /*38a0*/  I2FP.F32.S32 R6, R6 ;  /* 0x0000000600067245 */ /* 0x000fe40000201400 */
[C---:B------:R-:W-:Y:S02]  /*38b0*/  ISETP.GE.AND P3, PT, R9.reuse, R103, PT ;  /* 0x000000670900720c */ /* 0x040fe40003f66270 */
[----:B------:R-:W-:Y:S01]  /*38c0*/  ISETP.GE.AND P1, PT, R9, R102, PT ;  /* 0x000000660900720c */ /* 0x000fe20003f26270 */
[C---:B------:R-:W-:Y:S01]  /*38d0*/  FFMA.FTZ R33, R3.reuse, R6, R33 ;  /* 0x0000000603217223 */ /* 0x040fe20000010021 */
[----:B------:R-:W-:Y:S01]  /*38e0*/  I2FP.F32.S32 R2, R2 ;  /* 0x0000000200027245 */ /* 0x000fe20000201400 */
[----:B------:R-:W-:Y:S01]  /*38f0*/  FFMA.FTZ R6, R3, R6, R35 ;  /* 0x0000000603067223 */ /* 0x000fe20000010023 */
[----:B------:R-:W-:-:S02]  /*3900*/  I2FP.F32.S32 R9, R9 ;  /* 0x0000000900097245 */ /* 0x000fc40000201400 */
        /* <DEDUP_REMOVED lines=8> */
[----:B------:R-:W-:Y:S02]  /*3990*/  FSEL R6, R6, -INF , !P0 ;  /* 0xff80000006067808 */ /* 0x000fe40004000000 */
        /* <DEDUP_REMOVED lines=8> */
[----:B------:R-:W-:Y:S01]  /*3a20*/  I2FP.F32.S32 R2, R2 ;  /* 0x0000000200027245 */ /* 0x000fe20000201400 */
[C---:B------:R-:W-:Y:S01]  /*3a30*/  FFMA.FTZ R26, R3.reuse, R9, R26 ;  /* 0x00000009031a7223 */ /* 0x040fe2000001001a */
[----:B------:R-:W-:Y:S01]  /*3a40*/  FSEL R43, R32, -INF , !P5 ;  /* 0xff800000202b7808 */ /* 0x000fe20006800000 */
[----:B------:R-:W-:Y:S01]  /*3a50*/  VIADD R9, R12, 0x31 ;  /* 0x000000310c097836 */ /* 0x000fe20000000000 */
[C---:B------:R-:W-:Y:S01]  /*3a60*/  ISETP.GE.AND P5, PT, R8.reuse, R103, PT ;  /* 0x000000670800720c */ /* 0x040fe20003fa6270 */
[C---:B------:R-:W-:Y:S01]  /*3a70*/  FFMA.FTZ R25, R3.reuse, R2, R25 ;  /* 0x0000000203197223 */ /* 0x040fe20000010019 */
        /* <DEDUP_REMOVED lines=8> */
[----:B------:R-:W-:Y:S01]  /*3b00*/  VIADD R8, R12, 0x30 ;  /* 0x000000300c087836 */ /* 0x000fe20000000000 */
[C---:B------:R-:W-:Y:S02]  /*3b10*/  ISETP.GE.AND P4, PT, R9.reuse, R103, PT ;  /* 0x000000670900720c */ /* 0x040fe40003f86270 */
[----:B------:R-:W-:Y:S02]  /*3b20*/  ISETP.GE.AND P0, PT, R9, R102, PT ;  /* 0x000000660900720c */ /* 0x000fe40003f06270 */
[----:B------:R-:W-:Y:S02]  /*3b30*/  I2FP.F32.S32 R10, R9 ;  /* 0x00000009000a7245 */ /* 0x000fe40000201400 */
[----:B------:R-:W-:-:S02]  /*3b40*/  I2FP.F32.S32 R9, R2 ;  /* 0x0000000200097245 */ /* 0x000fc40000201400 */
[----:B------:R-:W-:Y:S01]  /*3b50*/  FSEL R92, R29, -INF , !P5 ;  /* 0xff8000001d5c7808 */ /* 0x000fe20006800000 */
[-C--:B------:R-:W-:Y:S01]  /*3b60*/  FFMA.FTZ R21, R3, R10.reuse, R21 ;  /* 0x0000000a03157223 */ /* 0x080fe20000010015 */
[----:B------:R-:W-:Y:S01]  /*3b70*/  FSEL R108, R31, -INF , !P2 ;  /* 0xff8000001f6c7808 */ /* 0x000fe20005000000 */
[C---:B------:R-:W-:Y:S01]  /*3b80*/  FFMA.FTZ R68, R3.reuse, R9, R68 ;  /* 0x0000000903447223 */ /* 0x040fe20000010044 */
[C---:B------:R-:W-:Y:S01]  /*3b90*/  ISETP.GE.AND P5, PT, R8.reuse, R103, PT ;  /* 0x000000670800720c */ /* 0x040fe20003fa6270 */
[C---:B------:R-:W-:Y:S01]  /*3ba0*/  FFMA.FTZ R23, R3.reuse, R10, R23 ;  /* 0x0000000a03177223 */ /* 0x040fe20000010017 */
[----:B------:R-:W-:Y:S01]  /*3bb0*/  ISETP.GE.AND P2, PT, R8, R102, PT ;  /* 0x000000660800720c */ /* 0x000fe20003f46270 */
[----:B------:R-:W-:Y:S01]  /*3bc0*/  FFMA.FTZ R28, R3, R9, R70 ;  /* 0x00000009031c7223 */ /* 0x000fe20000010046 */
[----:B------:R-:W-:Y:S02]  /*3bd0*/  I2FP.F32.S32 R8, R8 ;  /* 0x0000000800087245 */ /* 0x000fe40000201400 */
[----:B------:R-:W-:-:S02]  /*3be0*/  FSEL R35, R25, -INF , !P3 ;  /* 0xff80000019237808 */ /* 0x000fc40005800000 */
[C---:B------:R-:W-:Y:S01]  /*3bf0*/  ISETP.GE.AND P3, PT, R2.reuse, R103, PT ;  /* 0x000000670200720c */ /* 0x040fe20003f66270 */
[-C--:B------:R-:W-:Y:S01]  /*3c00*/  FFMA.FTZ R20, R3, R8.reuse, R20 ;  /* 0x0000000803147223 */ /* 0x080fe20000010014 */
[----:B------:R-:W-:Y:S01]  /*3c10*/  FSEL R32, R27, -INF , !P1 ;  /* 0xff8000001b207808 */ /* 0x000fe20004800000 */
[----:B------:R-:W-:Y:S01]  /*3c20*/  FFMA.FTZ R22, R3, R8, R22 ;  /* 0x0000000803167223 */ /* 0x000fe20000010016 */
[----:B------:R-:W-:Y:S01]  /*3c30*/  ISETP.GE.AND P1, PT, R2, R102, PT ;  /* 0x000000660200720c */ /* 0x000fe20003f26270 */
[----:B------:R-:W-:Y:S01]  /*3c40*/  VIADD R2, R12, 0x39 ;  /* 0x000000390c027836 */ /* 0x000fe20000000000 */
[----:B------:R-:W-:Y:S02]  /*3c50*/  FSEL R105, R68, -INF , !P3 ;  /* 0xff80000044697808 */ /* 0x000fe40005800000 */
[----:B------:R-:W-:Y:S02]  /*3c60*/  ISETP.GT.AND P3, PT, R128, R123, PT ;  /* 0x0000007b8000720c */ /* 0x000fe40003f64270 */
        /* <DEDUP_REMOVED lines=80> */
.L_x_5650:
[----:B------:R-:W-:-:S04]  /*4170*/  LEA R2, -R98, RZ, 0x6 ;  /* 0x000000ff62027211 */ /* 0x000fc800078e31ff */
[----:B------:R-:W-:-:S07]  /*4180*/  SHF.R.S32.HI R29, RZ, 0x1f, R2 ;  /* 0x0000001fff1d7819 */ /* 0x000fce0000011402 */
.L_x_5651:
        /* <DEDUP_REMOVED lines=66> */
.L_x_5653:
[----:B------:R-:W-:Y:S05]  /*45b0*/  BSYNC B0 ;  /* 0x0000000000007941 */ /* 0x000fea0003800000 */
.L_x_5652:
[----:B------:R-:W0:Y:S01]  /*45c0*/  LDGDEPBAR ;  /* 0x00000000000079af */ /* 0x000e220000000000 */
[----:B------:R-:W-:Y:S02]  /*45d0*/  MOV R101, R23 ;  /* 0x0000001700657202 */ /* 0x000fe40000000f00 */
[----:B------:R-:W-:-:S07]  /*45e0*/  MOV R100, R0 ;  /* 0x0000000000647202 */ /* 0x000fce0000000f00 */
.L_x_5649:
        /* <DEDUP_REMOVED lines=65> */
[----:B------:R-:W-:Y:S01]  /*4a00*/  LDSM.16.MT88.4 R8, [R116+0x6400] ;  /* 0x006400007408783b */ /* 0x000fe20000004200 */
        /* <DEDUP_REMOVED lines=10> */
[----:B------:R-:W2:Y:S01]  /*4ab0*/  LDSM.16.MT88.4 R48, [R116+0x6000] ;  /* 0x006000007430783b */ /* 0x000ea20000004200 */
        /* <DEDUP_REMOVED lines=15> */
[----:B------:R-:W-:Y:S01]  /*4bb0*/  FFMA.FTZ R139, R27, UR12, -R29 ;  /* 0x0000000c1b8b7c23 */ /* 0x000fe2000801081d */
[----:B------:R-:W-:-:S02]  /*4bc0*/  LEA.HI.X R137, R101, UR9, R100, 0x1, P0 ;  /* 0x0000000965897c11 */ /* 0x000fc400080f0c64 */
[----:B------:R-:W4:Y:S01]  /*4bd0*/  MUFU.EX2 R136, R136 ;  /* 0x0000008800887308 */ /* 0x000f220000000800 */
[----:B---3--:R-:W-:-:S07]  /*4be0*/  F2FP.F16.F32.PACK_AB R82, R109, R114 ;  /* 0x000000726d52723e */ /* 0x008fce00000000ff */
[----:B------:R-:W-:Y:S08]  /*4bf0*/  MUFU.EX2 R112, R112 ;  /* 0x0000007000707308 */ /* 0x000ff00000000800 */
[----:B------:R-:W3:Y:S01]  /*4c00*/  MUFU.EX2 R111, R111 ;  /* 0x0000006f006f7308 */ /* 0x000ee20000000800 */
[----:B----4-:R-:W-:Y:S01]  /*4c10*/  F2FP.F16.F32.PACK_AB R81, R136, R113 ;  /* 0x000000718851723e */ /* 0x010fe200000000ff */
[----:B------:R-:W-:-:S06]  /*4c20*/  FADD.FTZ R113, R113, R136 ;  /* 0x0000008871717221 */ /* 0x000fcc0000010000 */
[----:B------:R-:W-:Y:S08]  /*4c30*/  MUFU.EX2 R31, R31 ;  /* 0x0000001f001f7308 */ /* 0x000ff00000000800 */
[----:B------:R-:W4:Y:S01]  /*4c40*/  MUFU.EX2 R30, R30 ;  /* 0x0000001e001e7308 */ /* 0x000f220000000800 */
[----:B---3--:R-:W-:-:S07]  /*4c50*/  F2FP.F16.F32.PACK_AB R83, R111, R112 ;  /* 0x000000706f53723e */ /* 0x008fce00000000ff */
[C---:B--2---:R-:W-:Y:S01]  /*4c60*/  HMMA.16816.F32 R44, R80.reuse, R48, RZ ;  /* 0x00000030502c723c */ /* 0x044fe200000018ff */
        /* <DEDUP_REMOVED lines=8> */
[----:B------:R-:W3:Y:S01]  /*4cf0*/  MUFU.EX2 R24, R24 ;  /* 0x0000001800187308 */ /* 0x000ee20000000800 */
[----:B--2---:R-:W-:-:S04]  /*4d00*/  F2FP.F16.F32.PACK_AB R6, R21, R22 ;  /* 0x000000161506723e */ /* 0x004fc800000000ff */
[C---:B------:R-:W-:Y:S03]  /*4d10*/  HMMA.16816.F32 R72, R80.reuse, R74, RZ ;  /* 0x0000004a5048723c */ /* 0x040fe600000018ff */
[----:B------:R-:W-:Y:S03]  /*4d20*/  MUFU.EX2 R23, R23 ;  /* 0x0000001700177308 */ /* 0x000fe60000000800 */
[C---:B------:R-:W-:Y:S05]  /*4d30*/  HMMA.16816.F32 R36, R80.reuse, R40, RZ ;  /* 0x000000285024723c */ /* 0x040fea00000018ff */
[----:B------:R-:W2:Y:S01]  /*4d40*/  MUFU.EX2 R20, R20 ;  /* 0x0000001400147308 */ /* 0x000ea20000000800 */
[----:B---3--:R-:W-:Y:S01]  /*4d50*/  F2FP.F16.F32.PACK_AB R5, R24, R33 ;  /* 0x000000211805723e */ /* 0x008fe200000000ff */
[C---:B------:R-:W-:Y:S06]  /*4d60*/  HMMA.16816.F32 R52, R80.reuse, R56, RZ ;  /* 0x000000385034723c */ /* 0x040fec00000018ff */
[C---:B------:R-:W-:Y:S01]  /*4d70*/  HMMA.16816.F32 R40, R80.reuse, R42, RZ ;  /* 0x0000002a5028723c */ /* 0x040fe200000018ff */
[----:B------:R-:W-:Y:S05]  /*4d80*/  MUFU.EX2 R95, R95 ;  /* 0x0000005f005f7308 */ /* 0x000fea0000000800 */
[----:B------:R-:W-:Y:S01]  /*4d90*/  HMMA.16816.F32 R56, R80, R58, RZ ;  /* 0x0000003a5038723c */ /* 0x000fe200000018ff */
[----:B--2---:R-:W-:-:S02]  /*4da0*/  F2FP.F16.F32.PACK_AB R7, R20, R23 ;  /* 0x000000171407723e */ /* 0x004fc400000000ff */
[----:B------:R-:W2:Y:S05]  /*4db0*/  MUFU.EX2 R92, R92 ;  /* 0x0000005c005c7308 */ /* 0x000eaa0000000800 */
[C---:B------:R-:W-:Y:S03]  /*4dc0*/  HMMA.16816.F32 R44, R4.reuse, R8, R44 ;  /* 0x00000008042c723c */ /* 0x040fe6000000182c */
[----:B------:R-:W-:Y:S03]  /*4dd0*/  MUFU.EX2 R91, R91 ;  /* 0x0000005b005b7308 */ /* 0x000fe60000000800 */
[C---:B------:R-:W-:Y:S01]  /*4de0*/  HMMA.16816.F32 R48, R4.reuse, R10, R48 ;  /* 0x0000000a0430723c */ /* 0x040fe20000001830 */
[----:B------:R-:W3:Y:S04]  /*4df0*/  LDSM.16.MT88.4 R8, [R116+0x7400] ;  /* 0x007400007408783b */ /* 0x000ee80000004200 */
[----:B------:R-:W4:Y:S01]  /*4e00*/  MUFU.EX2 R34, R34 ;  /* 0x0000002200227308 */ /* 0x000f220000000800 */
[C---:B-1----:R-:W-:Y:S06]  /*4e10*/  HMMA.16816.F32 R36, R4.reuse, R16, R36 ;  /* 0x000000100424723c */ /* 0x042fec0000001824 */
[C---:B------:R-:W-:Y:S01]  /*4e20*/  HMMA.16816.F32 R40, R4.reuse, R18, R40 ;  /* 0x000000120428723c */ /* 0x040fe20000001828 */
[----:B------:R-:W-:Y:S01]  /*4e30*/  MUFU.EX2 R35, R35 ;  /* 0x0000002300237308 */ /* 0x000fe20000000800 */
[----:B------:R-:W-:Y:S04]  /*4e40*/  LDSM.16.MT88.4 R16, [R118+0x6c00] ;  /* 0x006c00007610783b */ /* 0x000fe80000004200 */
[C---:B------:R-:W-:Y:S03]  /*4e50*/  HMMA.16816.F32 R52, R4.reuse, R12, R52 ;  /* 0x0000000c0434723c */ /* 0x040fe60000001834 */
[----:B------:R-:W1:Y:S03]  /*4e60*/  MUFU.EX2 R32, R32 ;  /* 0x0000002000207308 */ /* 0x000e660000000800 */
[----:B------:R-:W-:Y:S05]  /*4e70*/  HMMA.16816.F32 R56, R4, R14, R56 ;  /* 0x0000000e0438723c */ /* 0x000fea0000001838 */
[----:B------:R-:W-:Y:S02]  /*4e80*/  MUFU.EX2 R104, R104 ;  /* 0x0000006800687308 */ /* 0x000fe40000000800 */
[----:B------:R-:W-:-:S04]  /*4e90*/  FADD.FTZ R14, R112, R113 ;  /* 0x00000071700e7221 */ /* 0x000fc80000010000 */
[----:B------:R-:W-:Y:S02]  /*4ea0*/  FADD.FTZ R14, R111, R14 ;  /* 0x0000000e6f0e7221 */ /* 0x000fe40000010000 */
[----:B------:R-:W-:Y:S02]  /*4eb0*/  MUFU.EX2 R106, R105 ;  /* 0x00000069006a7308 */ /* 0x000fe40000000800 */
[----:B------:R-:W-:Y:S01]  /*4ec0*/  FADD.FTZ R33, R33, R14 ;  /* 0x0000000e21217221 */ /* 0x000fe20000010000 */
[C---:B---3--:R-:W-:Y:S03]  /*4ed0*/  HMMA.16816.F32 R60, R4.reuse, R8, R60 ;  /* 0x00000008043c723c */ /* 0x048fe6000000183c */
[----:B------:R-:W-:Y:S02]  /*4ee0*/  FADD.FTZ R24, R24, R33 ;  /* 0x0000002118187221 */ /* 0x000fe40000010000 */
[----:B------:R-:W-:Y:S01]  /*4ef0*/  MUFU.EX2 R107, R107 ;  /* 0x0000006b006b7308 */ /* 0x000fe20000000800 */
[----:B------:R-:W-:Y:S01]  /*4f00*/  HMMA.16816.F32 R64, R4, R10, R64 ;  /* 0x0000000a0440723c */ /* 0x000fe20000001840 */
[----:B------:R-:W3:Y:S01]  /*4f10*/  LDSM.16.MT88.4 R8, [R118+0x8400] ;  /* 0x008400007608783b */ /* 0x000ee20000004200 */
[----:B------:R-:W-:-:S05]  /*4f20*/  FADD.FTZ R23, R23, R24 ;  /* 0x0000001817177221 */ /* 0x000fca0000010000 */
[----:B------:R-:W-:Y:S01]  /*4f30*/  MUFU.EX2 R26, R26 ;  /* 0x0000001a001a7308 */ /* 0x000fe20000000800 */
[----:B------:R-:W-:-:S07]  /*4f40*/  FADD.FTZ R20, R20, R23 ;  /* 0x0000001714147221 */ /* 0x000fce0000010000 */
[----:B------:R-:W-:Y:S08]  /*4f50*/  MUFU.EX2 R25, R25 ;  /* 0x0000001900197308 */ /* 0x000ff00000000800 */
[----:B------:R-:W-:Y:S08]  /*4f60*/  MUFU.EX2 R28, R28 ;  /* 0x0000001c001c7308 */ /* 0x000ff00000000800 */
[----:B------:R-:W-:Y:S01]  /*4f70*/  MUFU.EX2 R139, R139 ;  /* 0x0000008b008b7308 */ /* 0x000fe20000000800 */
[C---:B---3--:R-:W-:Y:S06]  /*4f80*/  HMMA.16816.F32 R68, R4.reuse, R8, R68 ;  /* 0x000000080444723c */ /* 0x048fec0000001844 */
[----:B------:R-:W-:Y:S01]  /*4f90*/  HMMA.16816.F32 R72, R4, R10, R72 ;  /* 0x0000000a0448723c */ /* 0x000fe20000001848 */
[----:B------:R-:W3:Y:S05]  /*4fa0*/  LDSM.16.MT88.4 R8, [R116+0x8000] ;  /* 0x008000007408783b */ /* 0x000eea0000004200 */
[C---:B---3--:R-:W-:Y:S06]  /*4fb0*/  HMMA.16816.F32 R76, R80.reuse, R8, RZ ;  /* 0x00000008504c723c */ /* 0x048fec00000018ff */
[----:B------:R-:W-:Y:S01]  /*4fc0*/  HMMA.16816.F32 R80, R80, R10, RZ ;  /* 0x0000000a5050723c */ /* 0x000fe200000018ff */
[----:B------:R-:W3:-:S15]  /*4fd0*/  LDSM.16.MT88.4 R8, [R116+0x8400] ;  /* 0x008400007408783b */ /* 0x000ede0000004200 */
[----:B------:R-:W-:-:S02]  /*4fe0*/  NOP ;  /* 0x0000000000007918 */ /* 0x000fc40000000000 */
[C---:B---3--:R-:W-:Y:S06]  /*4ff0*/  HMMA.16816.F32 R76, R4.reuse, R8, R76 ;  /* 0x00000008044c723c */ /* 0x048fec000000184c */
[----:B------:R-:W-:Y:S01]  /*5000*/  HMMA.16816.F32 R80, R4, R10, R80 ;  /* 0x0000000a0450723c */ /* 0x000fe20000001850 */
[----:B------:R-:W3:Y:S06]  /*5010*/  LDSM.16.MT88.4 R8, [R118+0x6800] ;  /* 0x006800007608783b */ /* 0x000eec0000004200 */
[----:B------:R-:W-:Y:S01]  /*5020*/  FADD.FTZ R5, R134, R93 ;  /* 0x0000005d86057221 */ /* 0x000fe20000010000 */
[--C-:B------:R-:W-:Y:S01]  /*5030*/  FFMA.FTZ R93, R90, UR12, -R29.reuse ;  /* 0x0000000c5a5d7c23 */ /* 0x100fe2000801081d */
[----:B------:R-:W-:Y:S01]  /*5040*/  FFMA.FTZ R90, R108, UR12, -R29 ;  /* 0x0000000c6c5a7c23 */ /* 0x000fe2000801081d */
[----:B--2---:R-:W-:Y:S01]  /*5050*/  F2FP.F16.F32.PACK_AB R4, R92, R95 ;  /* 0x0000005f5c04723e */ /* 0x004fe200000000ff */
[----:B------:R-:W-:Y:S01]  /*5060*/  FADD.FTZ R12, R114, R5 ;  /* 0x00000005720c7221 */ /* 0x000fe20000010000 */
[----:B----4-:R-:W-:-:S02]  /*5070*/  F2FP.F16.F32.PACK_AB R6, R34, R91 ;  /* 0x0000005b2206723e */ /* 0x010fc400000000ff */
[----:B------:R-:W-:Y:S01]  /*5080*/  MUFU.EX2 R93, R93 ;  /* 0x0000005d005d7308 */ /* 0x000fe20000000800 */
[----:B-1----:R-:W-:Y:S01]  /*5090*/  F2FP.F16.F32.PACK_AB R7, R32, R35 ;  /* 0x000000232007723e */ /* 0x002fe200000000ff */
[----:B------:R-:W-:-:S06]  /*50a0*/  FADD.FTZ R12, R109, R12 ;  /* 0x0000000c6d0c7221 */ /* 0x000fcc0000010000 */
[----:B------:R-:W1:Y:S08]  /*50b0*/  MUFU.EX2 R90, R90 ;  /* 0x0000005a005a7308 */ /* 0x000e700000000800 */
[----:B------:R-:W2:Y:S01]  /*50c0*/  MUFU.EX2 R109, R94 ;  /* 0x0000005e006d7308 */ /* 0x000ea20000000800 */
[----:B-1----:R-:W-:Y:S01]  /*50d0*/  F2FP.F16.F32.PACK_AB R5, R90, R93 ;  /* 0x0000005d5a05723e */ /* 0x002fe200000000ff */
[----:B------:R-:W-:-:S04]  /*50e0*/  FADD.FTZ R93, R93, R20 ;  /* 0x000000145d5d7221 */ /* 0x000fc80000010000 */
[----:B------:R-:W-:Y:S02]  /*50f0*/  FADD.FTZ R90, R90, R93 ;  /* 0x0000005d5a5a7221 */ /* 0x000fe40000010000 */
[----:B---3--:R-:W-:Y:S02]  /*5100*/  HMMA.16816.F32 R36, R4, R8, R36 ;  /* 0x000000080424723c */ /* 0x008fe40000001824 */
[----:B------:R-:W-:-:S04]  /*5110*/  FADD.FTZ R35, R35, R90 ;  /* 0x0000005a23237221 */ /* 0x000fc80000010000 */
        /* <DEDUP_REMOVED lines=19> */
[----:B--2---:R-:W-:Y:S01]  /*5250*/  F2FP.F16.F32.PACK_AB R4, R109, R104 ;  /* 0x000000686d04723e */ /* 0x004fe200000000ff */
[----:B------:R-:W2:Y:S01]  /*5260*/  LDSM.16.MT88.4 R12, [R116+0x6c00] ;  /* 0x006c0000740c783b */ /* 0x000ea20000004200 */
[----:B------:R-:W-:Y:S01]  /*5270*/  F2FP.F16.F32.PACK_AB R6, R107, R106 ;  /* 0x0000006a6b06723e */ /* 0x000fe200000000ff */
[----:B------:R-:W-:Y:S01]  /*5280*/  FADD.FTZ R5, R30, R5 ;  /* 0x000000051e057221 */ /* 0x000fe20000010000 */
[----:B------:R-:W-:-:S03]  /*5290*/  F2FP.F16.F32.PACK_AB R7, R139, R28 ;  /* 0x0000001c8b07723e */ /* 0x000fc600000000ff */
        /* <DEDUP_REMOVED lines=11> */
[----:B------:R-:W-:-:S04]  /*5350*/  FADD.FTZ R139, R139, R28 ;  /* 0x0000001c8b8b7221 */ /* 0x000fc80000010000 */
        /* <DEDUP_REMOVED lines=18> */
[----:B------:R-:W-:-:S14]  /*5480*/  @!P3 BRA `(.L_x_5654) ;  /* 0x0000002c00c0b947 */ /* 0x000fdc0003800000 */
        /* <DEDUP_REMOVED lines=64> */
.L_x_5655:
[----:B------:R-:W-:-:S04]  /*5890*/  LEA R4, -R96, RZ, 0x6 ;  /* 0x000000ff60047211 */ /* 0x000fc800078e31ff */
[----:B------:R-:W-:-:S07]  /*58a0*/  SHF.R.S32.HI R5, RZ, 0x1f, R4 ;  /* 0x0000001fff057819 */ /* 0x000fce0000011404 */
.L_x_5656:
[----:B------:R-:W-:Y:S01]  /*58b0*/  ULDC UR4, c[0x0][0x2d0] ;  /* 0x0000b40000047ab9 */ /* 0x000fe20000000800 */
[----:B------:R-:W-:Y:S02]  /*58c0*/  LEA R7, P4, R88, UR6, 0x1 ;  /* 0x0000000658077c11 */ /* 0x000fe4000f8808ff */
[----:B------:R-:W-:Y:S02]  /*58d0*/  ISETP.GE.AND P1, PT, R87, UR4, PT ;  /* 0x0000000457007c0c */ /* 0x000fe4000bf26270 */
[----:B------:R-:W-:Y:S02]  /*58e0*/  ISETP.GE.AND P0, PT, R85, UR4, PT ;  /* 0x0000000455007c0c */ /* 0x000fe4000bf06270 */
[----:B------:R-:W-:Y:S02]  /*58f0*/  LEA R144, P2, R4, R7, 0x1 ;  /* 0x0000000704907211 */ /* 0x000fe400078408ff */
[----:B------:R-:W-:Y:S02]  /*5900*/  LEA.HI.X R145, R88, UR7, R84, 0x1, P4 ;  /* 0x0000000758917c11 */ /* 0x000fe4000a0f0c54 */
[----:B------:R-:W-:-:S02]  /*5910*/  IADD3 R7, P4, R127, R4, RZ ;  /* 0x000000047f077210 */ /* 0x000fc40007f9e0ff */
[--C-:B------:R-:W-:Y:S02]  /*5920*/  LEA.HI.X R145, R4, R145, R5.reuse, 0x1, P2 ;  /* 0x0000009104917211 */ /* 0x100fe400010f0c05 */
[----:B------:R-:W-:Y:S01]  /*5930*/  ISETP.GE.AND P2, PT, R130, UR4, PT ;  /* 0x0000000482007c0c */ /* 0x000fe2000bf46270 */
[----:B------:R-:W-:Y:S01]  /*5940*/  IMAD.X R11, R126, 0x1, R5, P4 ;  /* 0x000000017e0b7824 */ /* 0x000fe200020e0605 */
[----:B------:R-:W-:-:S04]  /*5950*/  @!P1 IADD3 R9, P3, R4, R88, RZ ;  /* 0x0000005804099210 */ /* 0x000fc80007f7e0ff */
[----:B------:R-:W-:Y:S01]  /*5960*/  @!P1 LEA R8, P5, R9, UR6, 0x1 ;  /* 0x0000000609089c11 */ /* 0x000fe2000f8a08ff */
[----:B------:R-:W-:Y:S01]  /*5970*/  @!P1 IMAD.X R6, R5, 0x1, R84, P3 ;  /* 0x0000000105069824 */ /* 0x000fe200018e0654 */
[----:B------:R-:W-:-:S04]  /*5980*/  @!P0 IADD3 R4, P3, R4, R88, RZ ;  /* 0x0000005804048210 */ /* 0x000fc80007f7e0ff */
[----:B------:R-:W-:Y:S01]  /*5990*/  @!P1 LEA.HI.X R9, R9, UR7, R6, 0x1, P5 ;  /* 0x0000000709099c11 */ /* 0x000fe2000a8f0c06 */
[--C-:B------:R-:W-:Y:S01]  /*59a0*/  @!P0 IMAD.X R5, R5, 0x1, R84.reuse, P3 ;  /* 0x0000000105058824 */ /* 0x100fe200018e0654 */
[C---:B------:R-:W-:Y:S01]  /*59b0*/  @!P0 LEA R14, P4, R4.reuse, UR6, 0x1 ;  /* 0x00000006040e8c11 */ /* 0x040fe2000f8808ff */
[----:B------:R-:W-:Y:S01]  /*59c0*/  @P2 STS [R129+0x6000], RZ ;  /* 0x006000ff81002388 */ /* 0x000fe20000000800 */
[CC--:B------:R-:W-:Y:S02]  /*59d0*/  @!P1 IADD3 R6, P5, R7.reuse, R88.reuse, RZ ;  /* 0x0000005807069210 */ /* 0x0c0fe40007fbe0ff */
[----:B------:R-:W-:Y:S01]  /*59e0*/  @!P0 IADD3 R7, P3, R7, R88, RZ ;  /* 0x0000005807078210 */ /* 0x000fe20007f7e0ff */
[----:B------:R-:W-:Y:S01]  /*59f0*/  @P2 STS [R129+0x6004], RZ ;  /* 0x006004ff81002388 */ /* 0x000fe20000000800 */
[----:B------:R-:W-:Y:S01]  /*5a00*/  @!P0 LEA.HI.X R15, R4, UR7, R5, 0x1, P4 ;  /* 0x00000007040f8c11 */ /* 0x000fe2000a0f0c05 */
[C-C-:B------:R-:W-:Y:S01]  /*5a10*/  @!P1 IMAD.X R13, R11.reuse, 0x1, R84.reuse, P5 ;  /* 0x000000010b0d9824 */ /* 0x140fe200028e0654 */
[----:B------:R-:W-:Y:S01]  /*5a20*/  @!P2 LEA R20, P4, R96, R144, 0x6 ;  /* 0x000000906014a211 */ /* 0x000fe200078830ff */
[----:B------:R-:W-:Y:S01]  /*5a30*/  @P2 STS.64 [R129+0x6008], RZ ;  /* 0x006008ff81002388 */ /* 0x000fe20000000a00 */
[----:B------:R-:W-:Y:S01]  /*5a40*/  @!P1 LEA R12, P5, R6, UR6, 0x1 ;  /* 0x00000006060c9c11 */ /* 0x000fe2000f8a08ff */
[----:B------:R-:W-:Y:S01]  /*5a50*/  @!P0 IMAD.X R84, R11, 0x1, R84, P3 ;  /* 0x000000010b548824 */ /* 0x000fe200018e0654 */
[----:B------:R-:W-:Y:S01]  /*5a60*/  @!P0 LEA R28, P3, R7, UR6, 0x1 ;  /* 0x00000006071c8c11 */ /* 0x000fe2000f8608ff */
[----:B------:R-:W-:Y:S01]  /*5a70*/  @!PT LDS RZ, [RZ] ;  /* 0x00000000fffff984 */ /* 0x000fe20000000800 */
[----:B------:R-:W-:Y:S01]  /*5a80*/  @!PT LDS RZ, [RZ] ;  /* 0x00000000fffff984 */ /* 0x000fe20000000800 */
[----:B------:R-:W-:Y:S01]  /*5a90*/  @!PT LDS RZ, [RZ] ;  /* 0x00000000fffff984 */ /* 0x000fe20000000800 */
[----:B------:R-:W-:Y:S01]  /*5aa0*/  @!P2 LDGSTS.E.BYPASS.LTC128B.128 [R129+0x6000], desc[UR10][R144.64] ;  /* 0x060000009081afae */ /* 0x000fe2000b901d4a */
[----:B------:R-:W-:-:S02]  /*5ab0*/  @!P2 LEA.HI.X R21, R96, R145, R97, 0x6, P4 ;  /* 0x000000916015a211 */ /* 0x000fc400020f3461 */
[----:B------:R-:W-:Y:S01]  /*5ac0*/  @!P1 LEA.HI.X R13, R6, UR7, R13, 0x1, P5 ;  /* 0x00000007060d9c11 */ /* 0x000fe2000a8f0c0d */
[----:B------:R-:W-:Y:S01]  /*5ad0*/  @P1 STS.128 [R129+0x7000], RZ ;  /* 0x007000ff81001388 */ /* 0x000fe20000000c00 */
[----:B------:R-:W-:-:S03]  /*5ae0*/  @!P0 LEA.HI.X R29, R7, UR7, R84, 0x1, P3 ;  /* 0x00000007071d8c11 */ /* 0x000fc600098f0c54 */
        /* <DEDUP_REMOVED lines=25> */
[----:B-1----:R-:W1:Y:S04]  /*5c80*/  LDSM.16.M88.4 R8, [R120+0x3400] ;  /* 0x003400007808783b */ /* 0x002e680000000200 */
[----:B------:R-:W3:Y:S04]  /*5c90*/  LDSM.16.M88.4 R16, [R120+0x3000] ;  /* 0x003000007810783b */ /* 0x000ee80000000200 */
[----:B------:R-:W-:Y:S04]  /*5ca0*/  LDSM.16.M88.4 R32, [R119] ;  /* 0x000000007720783b */ /* 0x000fe80000000200 */
[----:B------:R-:W4:Y:S04]  /*5cb0*/  LDSM.16.M88.4 R4, [R117+0x3400] ;  /* 0x003400007504783b */ /* 0x000f280000000200 */
[----:B------:R-:W5:Y:S04]  /*5cc0*/  LDSM.16.M88.4 R24, [R117+0x3000] ;  /* 0x003000007518783b */ /* 0x000f680000000200 */
[----:B--2---:R-:W2:Y:S04]  /*5cd0*/  LDSM.16.M88.4 R28, [R120+0x3800] ;  /* 0x00380000781c783b */ /* 0x004ea80000000200 */
[----:B------:R-:W2:Y:S04]  /*5ce0*/  LDSM.16.M88.4 R88, [R120+0x3c00] ;  /* 0x003c00007858783b */ /* 0x000ea80000000200 */
[----:B------:R-:W2:Y:S04]  /*5cf0*/  LDSM.16.M88.4 R92, [R117+0x3800] ;  /* 0x00380000755c783b */ /* 0x000ea80000000200 */
[----:B------:R-:W0:Y:S01]  /*5d00*/  LDGDEPBAR ;  /* 0x00000000000079af */ /* 0x000e220000000000 */
[C---:B-1----:R-:W-:Y:S06]  /*5d10*/  HMMA.16816.F32 R12, R84.reuse, R8, RZ ;  /* 0x00000008540c723c */ /* 0x042fec00000018ff */
[C---:B---3--:R-:W-:Y:S06]  /*5d20*/  HMMA.16816.F32 R20, R84.reuse, R16, RZ ;  /* 0x000000105414723c */ /* 0x048fec00000018ff */
[C---:B------:R-:W-:Y:S06]  /*5d30*/  HMMA.16816.F32 R8, R84.reuse, R10, RZ ;  /* 0x0000000a5408723c */ /* 0x040fec00000018ff */
[----:B------:R-:W-:Y:S06]  /*5d40*/  HMMA.16816.F32 R16, R84, R18, RZ ;  /* 0x000000125410723c */ /* 0x000fec00000018ff */
[C---:B----4-:R-:W-:Y:S06]  /*5d50*/  HMMA.16816.F32 R12, R32.reuse, R4, R12 ;  /* 0x00000004200c723c */ /* 0x050fec000000180c */
[C---:B-----5:R-:W-:Y:S06]  /*5d60*/  HMMA.16816.F32 R20, R32.reuse, R24, R20 ;  /* 0x000000182014723c */ /* 0x060fec0000001814 */
[C---:B------:R-:W-:Y:S06]  /*5d70*/  HMMA.16816.F32 R8, R32.reuse, R6, R8 ;  /* 0x000000062008723c */ /* 0x040fec0000001808 */
[----:B------:R-:W-:Y:S06]  /*5d80*/  HMMA.16816.F32 R16, R32, R26, R16 ;  /* 0x0000001a2010723c */ /* 0x000fec0000001810 */
[C---:B--2---:R-:W-:Y:S06]  /*5d90*/  HMMA.16816.F32 R4, R84.reuse, R28, RZ ;  /* 0x0000001c5404723c */ /* 0x044fec00000018ff */
        /* <DEDUP_REMOVED lines=97> */
[----:B------:R-:W-:Y:S01]  /*63b0*/  FFMA.FTZ R13, R3, R34, R13 ;  /* 0x00000022030d7223 */ /* 0x000fe2000001000d */
        /* <DEDUP_REMOVED lines=44> */
[----:B------:R-:W-:Y:S01]  /*6680*/  FSEL R110, R7, -INF , !P4 ;  /* 0xff800000076e7808 */ /* 0x000fe20006000000 */
[----:B------:R-:W-:Y:S01]  /*6690*/  VIADD R5, R32, 0x31 ;  /* 0x0000003120057836 */ /* 0x000fe20000000000 */
        /* <DEDUP_REMOVED lines=8> */
[----:B------:R-:W-:Y:S02]  /*6720*/  I2FP.F32.S32 R6, R6 ;  /* 0x0000000600067245 */ /* 0x000fe40000201400 */
[----:B------:R-:W-:Y:S02]  /*6730*/  FSEL R111, R28, -INF , !P3 ;  /* 0xff8000001c6f7808 */ /* 0x000fe40005800000 */
[----:B------:R-:W-:Y:S01]  /*6740*/  ISETP.GE.AND P3, PT, R4, R102, PT ;  /* 0x000000660400720c */ /* 0x000fe20003f66270 */
[CC--:B------:R-:W-:Y:S01]  /*6750*/  FFMA.FTZ R24, R3.reuse, R6.reuse, R24 ;  /* 0x0000000603187223 */ /* 0x0c0fe20000010018 */
        /* <DEDUP_REMOVED lines=20> */
[----:B------:R-:W-:Y:S01]  /*68a0*/  ISETP.GE.AND P5, PT, R32, R103, PT ;  /* 0x000000672000720c */ /* 0x000fe20003fa6270 */
[----:B------:R-:W-:Y:S01]  /*68b0*/  FFMA.FTZ R4, R3, R4, R22 ;  /* 0x0000000403047223 */ /* 0x000fe20000010016 */
[----:B------:R-:W-:-:S02]  /*68c0*/  FSEL R114, R84, -INF , !P4 ;  /* 0xff80000054727808 */ /* 0x000fc40006000000 */
[----:B------:R-:W-:Y:S02]  /*68d0*/  FSEL R113, R86, -INF , !P3 ;  /* 0xff80000056717808 */ /* 0x000fe40005800000 */
[----:B------:R-:W-:Y:S02]  /*68e0*/  FSEL R5, R5, -INF , !P5 ;  /* 0xff80000005057808 */ /* 0x000fe40006800000 */
[C---:B------:R-:W-:Y:S02]  /*68f0*/  ISETP.GE.AND P3, PT, R6.reuse, R103, PT ;  /* 0x000000670600720c */ /* 0x040fe40003f66270 */
[----:B------:R-:W-:Y:S02]  /*6900*/  ISETP.GE.AND P5, PT, R6, R102, PT ;  /* 0x000000660600720c */ /* 0x000fe40003fa6270 */
[----:B------:R-:W-:Y:S02]  /*6910*/  I2FP.F32.S32 R6, R6 ;  /* 0x0000000600067245 */ /* 0x000fe40000201400 */
[----:B------:R-:W-:-:S03]  /*6920*/  ISETP.GE.AND P4, PT, R32, R102, PT ;  /* 0x000000662000720c */ /* 0x000fc60003f86270 */
[CC--:B------:R-:W-:Y:S01]  /*6930*/  FFMA.FTZ R85, R3.reuse, R6.reuse, R85 ;  /* 0x0000000603557223 */ /* 0x0c0fe20000010055 */
[----:B------:R-:W-:Y:S01]  /*6940*/  FFMA.FTZ R87, R3, R6, R87 ;  /* 0x0000000603577223 */ /* 0x000fe20000010057 */
[----:B------:R-:W-:Y:S02]  /*6950*/  FSEL R4, R4, -INF , !P4 ;  /* 0xff80000004047808 */ /* 0x000fe40006000000 */
[----:B------:R-:W-:Y:S02]  /*6960*/  LEA R138, P4, R101, UR8, 0x1 ;  /* 0x00000008658a7c11 */ /* 0x000fe4000f8808ff */
[----:B------:R-:W-:Y:S02]  /*6970*/  FSEL R103, R85, -INF , !P3 ;  /* 0xff80000055677808 */ /* 0x000fe40005800000 */
[----:B------:R-:W-:Y:S02]  /*6980*/  ISETP.GT.AND P3, PT, R128, R123, PT ;  /* 0x0000007b8000720c */ /* 0x000fe40003f64270 */
[----:B------:R-:W-:-:S02]  /*6990*/  LEA.HI.X R137, R101, UR9, R100, 0x1, P4 ;  /* 0x0000000965897c11 */ /* 0x000fc4000a0f0c64 */
[----:B------:R-:W-:-:S09]  /*69a0*/  FSEL R102, R87, -INF , !P5 ;  /* 0xff80000057667808 */ /* 0x000fd20006800000 */
[----:B------:R-:W-:Y:S05]  /*69b0*/  @!P3 BRA `(.L_x_5657) ;  /* 0x0000000400f0b947 */ /* 0x000fea0003800000 */
[----:B------:R-:W-:Y:S05]  /*69c0*/  @!P6 BRA `(.L_x_5658) ;  /* 0x0000000000f4e947 */ /* 0x000fea0003800000 */
[----:B------:R-:W1:Y:S01]  /*69d0*/  LDC R9, c[0x0][0x380] ;  /* 0x0000e000ff097b82 */ /* 0x000e620000000800 */
[----:B------:R-:W-:Y:S01]  /*69e0*/  SHF.L.U32 R10, R128, 0x6, RZ ;  /* 0x00000006800a7819 */ /* 0x000fe200000006ff */
[----:B------:R-:W-:Y:S01]  /*69f0*/  ULDC.64 UR4, c[0x0][0x230] ;  /* 0x00008c0000047ab9 */ /* 0x000fe20000000a00 */
[----:B-1----:R-:W-:-:S04]  /*6a00*/  IABS R8, R9 ;  /* 0x0000000900087213 */ /* 0x002fc80000000000 */
[----:B------:R-:W1:Y:S08]  /*6a10*/  I2F.RP R13, R8 ;  /* 0x00000008000d7306 */ /* 0x000e700000209400 */
[----:B-1----:R-:W1:Y:S02]  /*6a20*/  MUFU.RCP R14, R13 ;  /* 0x0000000d000e7308 */ /* 0x002e640000001000 */
[----:B-1----:R-:W-:-:S06]  /*6a30*/  VIADD R14, R14, 0xffffffe ;  /* 0x0ffffffe0e0e7836 */ /* 0x002fcc0000000000 */
[----:B------:R-:W1:Y:S02]  /*6a40*/  F2I.FTZ.U32.TRUNC.NTZ R7, R14 ;  /* 0x0000000e00077305 */ /* 0x000e64000021f000 */
[----:B-1----:R-:W-:Y:S02]  /*6a50*/  IADD3 R6, RZ, -R7, RZ ;  /* 0x80000007ff067210 */ /* 0x002fe40007ffe0ff */
[----:B------:R-:W-:-:S03]  /*6a60*/  IADD3 R14, R10, -0x40, RZ ;  /* 0xffffffc00a0e7810 */ /* 0x000fc60007ffe0ff */
[----:B------:R-:W-:Y:S02]  /*6a70*/  IMAD R11, R6, R8, RZ ;  /* 0x00000008060b7224 */ /* 0x000fe400078e02ff */
[----:B------:R-:W-:-:S04]  /*6a80*/  IMAD.MOV.U32 R6, RZ, RZ, RZ ;  /* 0x000000ffff067224 */ /* 0x000fc800078e00ff */
        /* <DEDUP_REMOVED lines=45> */
[----:B------:R-:W-:Y:S02]  /*6d60*/  IMAD R7, R6, UR5, R7 ;  /* 0x0000000506077c24 */ /* 0x000fe4000f8e0207 */
[----:B------:R-:W-:-:S03]  /*6d70*/  IMAD.MOV.U32 R6, RZ, RZ, R8 ;  /* 0x000000ffff067224 */ /* 0x000fc600078e0008 */
[----:B------:R-:W-:Y:S01]  /*6d80*/  IADD3 R7, R9, R7, RZ ;  /* 0x0000000709077210 */ /* 0x000fe20007ffe0ff */
[----:B------:R-:W-:Y:S06]  /*6d90*/  BRA `(.L_x_5659) ;  /* 0x0000000000087947 */ /* 0x000fec0003800000 */
.L_x_5658:
[----:B------:R-:W-:-:S04]  /*6da0*/  LEA R6, -R98, RZ, 0x6 ;  /* 0x000000ff62067211 */ /* 0x000fc800078e31ff */
[----:B------:R-:W-:-:S07]  /*6db0*/  SHF.R.S32.HI R7, RZ, 0x1f, R6 ;  /* 0x0000001fff077819 */ /* 0x000fce0000011406 */
.L_x_5659:
        /* <DEDUP_REMOVED lines=16> */
[----:B------:R-:W-:-:S02]  /*6ec0*/  @!P0 IADD3 R9, P4, R101, R6, RZ ;  /* 0x0000000665098210 */ /* 0x000fc40007f9e0ff */
[----:B------:R-:W-:Y:S01]  /*6ed0*/  IADD3 R6, P5, R125, R6, RZ ;  /* 0x000000067d067210 */ /* 0x000fe20007fbe0ff */
[----:B------:R1:W-:Y:S02]  /*6ee0*/  @P1 STS.128 [R129+0x4000], RZ ;  /* 0x004000ff81001388 */ /* 0x0003e40000000c00 */
[--C-:B------:R-:W-:Y:S01]  /*6ef0*/  @!P0 IMAD.X R8, R100, 0x1, R7.reuse, P4 ;  /* 0x0000000164088824 */ /* 0x100fe200020e0607 */
[C---:B------:R-:W-:Y:S01]  /*6f00*/  @!P0 LEA R14, P4, R9.reuse, UR8, 0x1 ;  /* 0x00000008090e8c11 */ /* 0x040fe2000f8808ff */
[----:B------:R-:W-:Y:S01]  /*6f10*/  IMAD.X R7, R124, 0x1, R7, P5 ;  /* 0x000000017c077824 */ /* 0x000fe200028e0607 */
[----:B------:R-:W-:Y:S01]  /*6f20*/  @!PT LDS RZ, [RZ] ;  /* 0x00000000fffff984 */ /* 0x000fe20000000800 */
[----:B------:R-:W-:Y:S01]  /*6f30*/  @!PT LDS RZ, [RZ] ;  /* 0x00000000fffff984 */ /* 0x000fe20000000800 */
[----:B------:R-:W-:Y:S01]  /*6f40*/  @!PT LDS RZ, [RZ] ;  /* 0x00000000fffff984 */ /* 0x000fe20000000800 */
[----:B------:R1:W-:Y:S02]  /*6f50*/  @!P1 LDGSTS.E.BYPASS.LTC128B.128 [R129+0x4000], desc[UR10][R10.64+0x40] ;  /* 0x040000400a819fae */ /* 0x0003e4000b901d4a */
[----:B------:R-:W-:Y:S02]  /*6f60*/  @!P0 LEA.HI.X R15, R9, UR9, R8, 0x1, P4 ;  /* 0x00000009090f8c11 */ /* 0x000fe4000a0f0c08 */
[C---:B------:R-:W-:Y:S01]  /*6f70*/  @!P2 LEA R8, P4, R98.reuse, R138, 0x6 ;  /* 0x0000008a6208a211 */ /* 0x040fe200078830ff */
[----:B------:R1:W-:Y:S03]  /*6f80*/  @P0 STS.128 [R129+0x5000], RZ ;  /* 0x005000ff81000388 */ /* 0x0003e60000000c00 */
[----:B------:R-:W-:Y:S01]  /*6f90*/  @!P2 LEA.HI.X R9, R98, R137, R99, 0x6, P4 ;  /* 0x000000896209a211 */ /* 0x000fe200020f3463 */
[----:B------:R-:W-:Y:S01]  /*6fa0*/  @!PT LDS RZ, [RZ] ;  /* 0x00000000fffff984 */ /* 0x000fe20000000800 */
[----:B------:R-:W-:Y:S01]  /*6fb0*/  @!PT LDS RZ, [RZ] ;  /* 0x00000000fffff984 */ /* 0x000fe20000000800 */
[----:B------:R-:W-:Y:S01]  /*6fc0*/  @!PT LDS RZ, [RZ] ;  /* 0x00000000fffff984 */ /* 0x000fe20000000800 */
[----:B------:R1:W-:Y:S01]  /*6fd0*/  @!P0 LDGSTS.E.BYPASS.LTC128B.128 [R129+0x5000], desc[UR10][R14.64+0x80] ;  /* 0x050000800e818fae */ /* 0x0003e2000b901d4a */
[----:B------:R-:W-:-:S03]  /*6fe0*/  @!P1 IADD3 R20, P4, R101, R6, RZ ;  /* 0x0000000665149210 */ /* 0x000fc60007f9e0ff */
[----:B------:R1:W-:Y:S02]  /*6ff0*/  @P2 STS.128 [R129+0x3800], RZ ;  /* 0x003800ff81002388 */ /* 0x0003e40000000c00 */
[----:B------:R-:W-:Y:S02]  /*7000*/  @!P1 IMAD.X R13, R100, 0x1, R7, P4 ;  /* 0x00000001640d9824 */ /* 0x000fe400020e0607 */
[----:B------:R-:W-:Y:S01]  /*7010*/  @!PT LDS RZ, [RZ] ;  /* 0x00000000fffff984 */ /* 0x000fe20000000800 */
[----:B------:R-:W-:Y:S01]  /*7020*/  @!PT LDS RZ, [RZ] ;  /* 0x00000000fffff984 */ /* 0x000fe20000000800 */
[----:B------:R-:W-:Y:S01]  /*7030*/  @!PT LDS RZ, [RZ] ;  /* 0x00000000fffff984 */ /* 0x000fe20000000800 */
[----:B------:R1:W-:Y:S01]  /*7040*/  @!P2 LDGSTS.E.BYPASS.LTC128B.128 [R129+0x3800], desc[UR10][R8.64] ;  /* 0x038000000881afae */ /* 0x0003e2000b901d4a */
[----:B--2---:R-:W-:-:S03]  /*7050*/  @!P1 LEA R24, P4, R20, UR8, 0x1 ;  /* 0x0000000814189c11 */ /* 0x004fc6000f8808ff */
[----:B------:R1:W-:Y:S01]  /*7060*/  @P1 STS.128 [R129+0x4800], RZ ;  /* 0x004800ff81001388 */ /* 0x0003e20000000c00 */
[----:B------:R-:W-:-:S05]  /*7070*/  @!P1 LEA.HI.X R25, R20, UR9, R13, 0x1, P4 ;  /* 0x0000000914199c11 */ /* 0x000fca000a0f0c0d */
        /* <DEDUP_REMOVED lines=14> */
.L_x_5661:
[----:B------:R-:W-:Y:S05]  /*7160*/  BSYNC B0 ;  /* 0x0000000000007941 */ /* 0x000fea0003800000 */
.L_x_5660:
[----:B------:R-:W0:Y:S02]  /*7170*/  LDGDEPBAR ;  /* 0x00000000000079af */ /* 0x000e240000000000 */
.L_x_5657:
[----:B------:R-:W-:Y:S01]  /*7180*/  FMNMX.FTZ R6, R2, R5, !PT ;  /* 0x0000000502067209 */ /* 0x000fe20007810000 */
[----:B-1----:R-:W-:Y:S01]  /*7190*/  LDSM.16.MT88.4 R24, [R118+0x7000] ;  /* 0x007000007618783b */ /* 0x002fe20000004200 */
        /* <DEDUP_REMOVED lines=41> */
[----:B------:R-:W-:-:S05]  /*7430*/  FMUL.FTZ R146, R89, UR12 ;  /* 0x0000000c59927c20 */ /* 0x000fca0008410000 */
[----:B------:R-:W-:-:S05]  /*7440*/  FSEL R146, R146, RZ, P1 ;  /* 0x000000ff92927208 */ /* 0x000fca0000800000 */
[--C-:B------:R-:W-:Y:S01]  /*7450*/  FFMA.FTZ R149, R5, UR12, -R146.reuse ;  /* 0x0000000c05957c23 */ /* 0x100fe20008010892 */
[----:B------:R-:W-:Y:S01]  /*7460*/  FSEL R5, R89, RZ, P1 ;  /* 0x000000ff59057208 */ /* 0x000fe20000800000 */
[--C-:B------:R-:W-:Y:S01]  /*7470*/  FFMA.FTZ R93, R23, UR12, -R146.reuse ;  /* 0x0000000c175d7c23 */ /* 0x100fe20008010892 */
[--C-:B------:R-:W-:Y:S01]  /*7480*/  FFMA.FTZ R94, R21, UR12, -R146.reuse ;  /* 0x0000000c155e7c23 */ /* 0x100fe20008010892 */
[----:B--2---:R-:W-:Y:S01]  /*7490*/  FMNMX.FTZ R88, R7, R88, !PT ;  /* 0x0000005807587209 */ /* 0x004fe20007810000 */
[--C-:B------:R-:W-:Y:S01]  /*74a0*/  FFMA.FTZ R91, R17, UR12, -R146.reuse ;  /* 0x0000000c115b7c23 */ /* 0x100fe20008010892 */
[----:B------:R-:W-:Y:S01]  /*74b0*/  FADD.FTZ R148, R2, -R5 ;  /* 0x8000000502947221 */ /* 0x000fe20000010000 */
[----:B------:R-:W-:Y:S01]  /*74c0*/  MUFU.EX2 R149, R149 ;  /* 0x0000009500957308 */ /* 0x000fe20000000800 */
[C---:B------:R-:W-:Y:S01]  /*74d0*/  FSETP.NEU.FTZ.AND P0, PT, R88.reuse, -INF , PT ;  /* 0xff8000005800780b */ /* 0x040fe20003f1d000 */
[----:B------:R-:W-:Y:S01]  /*74e0*/  FMUL.FTZ R147, R88, UR12 ;  /* 0x0000000c58937c20 */ /* 0x000fe20008410000 */
[----:B------:R-:W-:Y:S01]  /*74f0*/  FMUL.FTZ R148, R148, UR12 ;  /* 0x0000000c94947c20 */ /* 0x000fe20008410000 */
        /* <DEDUP_REMOVED lines=31> */
[----:B------:R-:W-:-:S06]  /*76f0*/  FFMA.FTZ R103, R103, UR12, -R146 ;  /* 0x0000000c67677c23 */ /* 0x000fcc0008010892 */
        /* <DEDUP_REMOVED lines=54> */
[C---:B--2---:R-:W-:Y:S01]  /*7a60*/  HMMA.16816.F32 R12, R84.reuse, R16, R12 ;  /* 0x00000010540c723c */ /* 0x044fe2000000180c */
[----:B------:R-:W-:Y:S01]  /*7a70*/  FMUL.FTZ R39, R71, R2 ;  /* 0x0000000247277220 */ /* 0x000fe20000410000 */
[-C--:B------:R-:W-:Y:S01]  /*7a80*/  FMUL.FTZ R72, R72, R148.reuse ;  /* 0x0000009448487220 */ /* 0x080fe20000410000 */
[----:B------:R-:W-:Y:S01]  /*7a90*/  MUFU.EX2 R141, R141 ;  /* 0x0000008d008d7308 */ /* 0x000fe20000000800 */
[----:B------:R-:W-:Y:S01]  /*7aa0*/  FMUL.FTZ R73, R73, R148 ;  /* 0x0000009449497220 */ /* 0x000fe20000410000 */
[-C--:B------:R-:W-:Y:S01]  /*7ab0*/  FMUL.FTZ R74, R74, R2.reuse ;  /* 0x000000024a4a7220 */ /* 0x080fe20000410000 */
[C---:B------:R-:W-:Y:S01]  /*7ac0*/  HMMA.16816.F32 R16, R84.reuse, R18, R48 ;  /* 0x000000125410723c */ /* 0x040fe20000001830 */
[----:B------:R-:W-:Y:S01]  /*7ad0*/  FMUL.FTZ R75, R75, R2 ;  /* 0x000000024b4b7220 */ /* 0x000fe20000410000 */
[----:B------:R-:W2:Y:S01]  /*7ae0*/  LDSM.16.MT88.4 R48, [R116+0x8000] ;  /* 0x008000007430783b */ /* 0x000ea20000004200 */
[-C--:B------:R-:W-:Y:S01]  /*7af0*/  FMUL.FTZ R44, R76, R148.reuse ;  /* 0x000000944c2c7220 */ /* 0x080fe20000410000 */
[----:B------:R-:W-:Y:S01]  /*7b00*/  FMUL.FTZ R45, R77, R148 ;  /* 0x000000944d2d7220 */ /* 0x000fe20000410000 */
[----:B------:R-:W4:Y:S01]  /*7b10*/  MUFU.EX2 R136, R136 ;  /* 0x0000008800887308 */ /* 0x000f220000000800 */
[----:B---3--:R-:W-:Y:S01]  /*7b20*/  F2FP.F16.F32.PACK_AB R54, R100, R101 ;  /* 0x000000656436723e */ /* 0x008fe200000000ff */
[C---:B------:R-:W-:Y:S01]  /*7b30*/  HMMA.16816.F32 R28, R84.reuse, R32, R28 ;  /* 0x00000020541c723c */ /* 0x040fe2000000181c */
[-C--:B------:R-:W-:Y:S01]  /*7b40*/  FMUL.FTZ R46, R78, R2.reuse ;  /* 0x000000024e2e7220 */ /* 0x080fe20000410000 */
[----:B------:R-:W-:Y:S01]  /*7b50*/  FMUL.FTZ R47, R79, R2 ;  /* 0x000000024f2f7220 */ /* 0x000fe20000410000 */
[-C--:B------:R-:W-:Y:S01]  /*7b60*/  FMUL.FTZ R80, R80, R148.reuse ;  /* 0x0000009450507220 */ /* 0x080fe20000410000 */
[----:B------:R-:W-:Y:S01]  /*7b70*/  FMUL.FTZ R81, R81, R148 ;  /* 0x0000009451517220 */ /* 0x000fe20000410000 */
[-C--:B------:R-:W-:Y:S01]  /*7b80*/  FMUL.FTZ R82, R82, R2.reuse ;  /* 0x0000000252527220 */ /* 0x080fe20000410000 */
[----:B------:R-:W-:Y:S01]  /*7b90*/  MUFU.EX2 R99, R99 ;  /* 0x0000006300637308 */ /* 0x000fe20000000800 */
[----:B------:R-:W-:Y:S01]  /*7ba0*/  HMMA.16816.F32 R32, R84, R34, R64 ;  /* 0x000000225420723c */ /* 0x000fe20000001840 */
[----:B------:R-:W-:Y:S01]  /*7bb0*/  FMUL.FTZ R83, R83, R2 ;  /* 0x0000000253537220 */ /* 0x000fe20000410000 */
[----:B------:R-:W-:Y:S01]  /*7bc0*/  LDSM.16.MT88.4 R60, [R118+0x6800] ;  /* 0x00680000763c783b */ /* 0x000fe20000004200 */
[----:B------:R-:W-:Y:S01]  /*7bd0*/  FFMA.FTZ R142, R142, R148, R149 ;  /* 0x000000948e8e7223 */ /* 0x000fe20000010095 */
[----:B------:R-:W-:-:S03]  /*7be0*/  FFMA.FTZ R139, R139, R2, R92 ;  /* 0x000000028b8b7223 */ /* 0x000fc6000001005c */
[----:B------:R-:W3:Y:S01]  /*7bf0*/  MUFU.EX2 R98, R98 ;  /* 0x0000006200627308 */ /* 0x000ee20000000800 */
[----:B----4-:R-:W-:Y:S01]  /*7c00*/  F2FP.F16.F32.PACK_AB R53, R136, R141 ;  /* 0x0000008d8835723e */ /* 0x010fe200000000ff */
[--C-:B------:R-:W-:Y:S01]  /*7c10*/  FFMA.FTZ R65, R106, UR12, -R147.reuse ;  /* 0x0000000c6a417c23 */ /* 0x100fe20008010893 */
[--C-:B------:R-:W-:Y:S01]  /*7c20*/  FFMA.FTZ R66, R104, UR12, -R146.reuse ;  /* 0x0000000c68427c23 */ /* 0x100fe20008010892 */
[--C-:B------:R-:W-:Y:S01]  /*7c30*/  FFMA.FTZ R106, R112, UR12, -R147.reuse ;  /* 0x0000000c706a7c23 */ /* 0x100fe20008010893 */
[--C-:B------:R-:W-:Y:S01]  /*7c40*/  FFMA.FTZ R64, R113, UR12, -R147.reuse ;  /* 0x0000000c71407c23 */ /* 0x100fe20008010893 */
[----:B------:R-:W-:Y:S01]  /*7c50*/  FFMA.FTZ R104, R114, UR12, -R146 ;  /* 0x0000000c72687c23 */ /* 0x000fe20008010892 */
[----:B------:R-:W-:Y:S01]  /*7c60*/  FFMA.FTZ R147, R102, UR12, -R147 ;  /* 0x0000000c66937c23 */ /* 0x000fe20008010893 */
        /* <DEDUP_REMOVED lines=14> */
[----:B------:R-:W-:Y:S01]  /*7d50*/  FADD.FTZ R141, R141, R0 ;  /* 0x000000008d8d7221 */ /* 0x000fe20000010000 */
[----:B------:R-:W-:Y:S01]  /*7d60*/  MOV R2, R89 ;  /* 0x0000005900027202 */ /* 0x000fe20000000f00 */
[----:B------:R-:W-:Y:S01]  /*7d70*/  MUFU.EX2 R105, R105 ;  /* 0x0000006900697308 */ /* 0x000fe20000000800 */
[----:B------:R-:W-:Y:S01]  /*7d80*/  HMMA.16816.F32 R4, R52, R56, R4 ;  /* 0x000000383404723c */ /* 0x000fe20000001804 */
[----:B------:R-:W-:Y:S01]  /*7d90*/  FADD.FTZ R140, R140, R143 ;  /* 0x0000008f8c8c7221 */ /* 0x000fe20000010000 */
[----:B------:R-:W-:-:S04]  /*7da0*/  FADD.FTZ R136, R136, R141 ;  /* 0x0000008d88887221 */ /* 0x000fc80000010000 */
[----:B------:R-:W-:Y:S01]  /*7db0*/  HMMA.16816.F32 R8, R52, R58, R8 ;  /* 0x0000003a3408723c */ /* 0x000fe20000001808 */
[----:B------:R-:W1:Y:S01]  /*7dc0*/  LDSM.16.MT88.4 R56, [R116+0x6400] ;  /* 0x006400007438783b */ /* 0x000e620000004200 */
[----:B------:R-:W-:Y:S01]  /*7dd0*/  MUFU.EX2 R134, R134 ;  /* 0x0000008600867308 */ /* 0x000fe20000000800 */
[----:B------:R-:W-:-:S03]  /*7de0*/  FADD.FTZ R99, R99, R136 ;  /* 0x0000008863637221 */ /* 0x000fc60000010000 */
[----:B------:R-:W-:Y:S01]  /*7df0*/  HMMA.16816.F32 R48, R84, R50, R80 ;  /* 0x000000325430723c */ /* 0x000fe20000001850 */
[----:B------:R-:W-:Y:S01]  /*7e00*/  LDSM.16.MT88.4 R80, [R116+0x8800] ;  /* 0x008800007450783b */ /* 0x000fe20000004200 */
[----:B------:R-:W-:Y:S02]  /*7e10*/  FADD.FTZ R98, R98, R99 ;  /* 0x0000006362627221 */ /* 0x000fe40000010000 */
        /* <DEDUP_REMOVED lines=59> */
[C---:B-----5:R-:W-:Y:S06]  /*81d0*/  HMMA.16816.F32 R68, R84.reuse, R8, R68 ;  /* 0x000000085444723c */ /* 0x060fec0000001844 */
[----:B------:R-:W-:Y:S01]  /*81e0*/  HMMA.16816.F32 R60, R84, R64, R28 ;  /* 0x00000040543c723c */ /* 0x000fe2000000181c */
[----:B------:R-:W-:-:S04]  /*81f0*/  FADD.FTZ R9, R101, R140 ;  /* 0x0000008c65097221 */ /* 0x000fc80000010000 */
[----:B------:R-:W-:Y:S01]  /*8200*/  FADD.FTZ R9, R100, R9 ;  /* 0x0000000964097221 */ /* 0x000fe20000010000 */
[C---:B------:R-:W-:Y:S03]  /*8210*/  HMMA.16816.F32 R48, R84.reuse, R50, R16 ;  /* 0x000000325430723c */ /* 0x040fe60000001810 */
[----:B------:R-:W-:Y:S01]  /*8220*/  FADD.FTZ R0, R150, R9 ;  /* 0x0000000996007221 */ /* 0x000fe20000010000 */
[----:B------:R-:W-:Y:S02]  /*8230*/  FADD.FTZ R9, R111, R98 ;  /* 0x000000626f097221 */ /* 0x000fe40000010000 */
        /* <DEDUP_REMOVED lines=11> */
[----:B------:R-:W-:Y:S02]  /*82f0*/  MOV R0, R88 ;  /* 0x0000005800007202 */ /* 0x000fe40000000f00 */
[----:B------:R-:W-:Y:S01]  /*8300*/  FADD.FTZ R107, R107, R102 ;  /* 0x000000666b6b7221 */ /* 0x000fe20000010000 */
[C---:B------:R-:W-:Y:S01]  /*8310*/  HMMA.16816.F32 R72, R84.reuse, R10, R72 ;  /* 0x0000000a5448723c */ /* 0x040fe20000001848 */
[----:B------:R-:W-:Y:S02]  /*8320*/  FADD.FTZ R113, R106, R113 ;  /* 0x000000716a717221 */ /* 0x000fe40000010000 */
[----:B------:R-:W-:Y:S02]  /*8330*/  FADD.FTZ R104, R104, R107 ;  /* 0x0000006b68687221 */ /* 0x000fe40000010000 */
[----:B------:R-:W-:Y:S01]  /*8340*/  FADD.FTZ R112, R112, R113 ;  /* 0x0000007170707221 */ /* 0x000fe20000010000 */
[----:B------:R-:W-:Y:S01]  /*8350*/  HMMA.16816.F32 R80, R84, R6, R80 ;  /* 0x000000065450723c */ /* 0x000fe20000001850 */
[----:B------:R-:W-:-:S02]  /*8360*/  FADD.FTZ R142, R103, R104 ;  /* 0x00000068678e7221 */ /* 0x000fc40000010000 */
[----:B------:R-:W-:-:S15]  /*8370*/  FADD.FTZ R139, R147, R112 ;  /* 0x00000070938b7221 */ /* 0x000fde0000010000 */
[----:B------:R-:W-:-:S06]  /*8380*/  NOP ;  /* 0x0000000000007918 */ /* 0x000fcc0000000000 */
.L_x_5654:
[----:B------:R-:W-:Y:S05]  /*8390*/  @!P3 BRA `(.L_x_5662) ;  /* 0x000000280088b947 */ /* 0x000fea0003800000 */
[----:B------:R-:W-:Y:S01]  /*83a0*/  IMAD.U32 R136, R96, -0x40, RZ ;  /* 0xffffffc060887824 */ /* 0x000fe200078e00ff */
[----:B------:R-:W-:Y:S01]  /*83b0*/  MOV R87, R0 ;  /* 0x0000000000577202 */ /* 0x000fe20000000f00 */
[----:B------:R-:W-:Y:S01]  /*83c0*/  IMAD.MOV.U32 R85, RZ, RZ, R2 ;  /* 0x000000ffff557224 */ /* 0x000fe200078e0002 */
[----:B------:R-:W-:Y:S01]  /*83d0*/  ULDC UR5, c[0x0][0x2d0] ;  /* 0x0000b40000057ab9 */ /* 0x000fe20000000800 */
[----:B------:R-:W-:Y:S01]  /*83e0*/  ULDC UR4, c[0x0][0x2ec] ;  /* 0x0000bb0000047ab9 */ /* 0x000fe20000000800 */
[----:B------:R-:W-:-:S07]  /*83f0*/  SHF.R.S32.HI R134, RZ, 0x1f, R136 ;  /* 0x0000001fff867819 */ /* 0x000fce0000011488 */
.L_x_5666:
        /* <DEDUP_REMOVED lines=74> */
.L_x_5663:
        /* <DEDUP_REMOVED lines=127> */
[----:B------:R-:W1:Y:S02]  /*9090*/  LDC R2, c[0x0][0x248] ;  /* 0x00009200ff027b82 */ /* 0x000e640000000800 */
[----:B-1----:R-:W-:Y:S04]  /*90a0*/  LEA R94, -R2, RZ, 0x6 ;  /* 0x000000ff025e7211 */ /* 0x002fe800078e31ff */
[----:B------:R-:W-:Y:S01]  /*90b0*/  SHF.R.S32.HI R91, RZ, 0x1f, R94 ;  /* 0x0000001fff5b7819 */ /* 0x000fe2000001145e */
        /* <DEDUP_REMOVED lines=52> */
[----:B------:R-:W-:Y:S04]  /*9400*/  IMAD R93, R93, R2, RZ ;  /* 0x000000025d5d7224 */ /* 0x000fe800078e02ff */
[C---:B-1----:R-:W-:Y:S02]  /*9410*/  IMAD R93, R95.reuse, R84, R93 ;  /* 0x000000545f5d7224 */ /* 0x042fe400078e025d */
[----:B------:R-:W-:Y:S04]  /*9420*/  IMAD.WIDE.U32 R94, R95, R2, RZ ;  /* 0x000000025f5e7225 */ /* 0x000fe800078e00ff */
[----:B------:R-:W-:Y:S01]  /*9430*/  IMAD.IADD R95, R95, 0x1, R93 ;  /* 0x000000015f5f7824 */ /* 0x000fe200078e025d */
[----:B--2---:R-:W-:Y:S04]  /*9440*/  IADD3 R86, -R91, R86, RZ ;  /* 0x000000565b567210 */ /* 0x004fe80007ffe1ff */
[----:B------:R-:W-:Y:S01]  /*9450*/  SHF.R.S32.HI R91, RZ, 0x1f, R86 ;  /* 0x0000001fff5b7819 */ /* 0x000fe20000011456 */
[CC--:B---3--:R-:W-:Y:S04]  /*9460*/  IMAD.WIDE.U32 R94, R86.reuse, R88.reuse, R94 ;  /* 0x00000058565e7225 */ /* 0x0c8fe800078e005e */
[----:B------:R-:W-:Y:S04]  /*9470*/  IMAD R91, R91, R88, RZ ;  /* 0x000000585b5b7224 */ /* 0x000fe800078e02ff */
[----:B------:R-:W-:Y:S05]  /*9480*/  IMAD R91, R86, R89, R91 ;  /* 0x00000059565b7224 */ /* 0x000fea00078e025b */
[----:B------:R-:W-:Y:S07]  /*9490*/  IADD3 R91, R95, R91, RZ ;  /* 0x0000005b5f5b7210 */ /* 0x000fee0007ffe0ff */
.L_x_5665:
[----:B------:R1:W-:Y:S01]  /*94a0*/  @P3 STS [R129+0x3000], RZ ;  /* 0x003000ff81003388 */ /* 0x0003e20000000800 */
[C---:B------:R-:W-:Y:S01]  /*94b0*/  LEA R92, P4, R94.reuse, R138, 0x1 ;  /* 0x0000008a5e5c7211 */ /* 0x040fe200078808ff */
[----:B------:R-:W2:Y:S01]  /*94c0*/  @!P3 LDC R89, c[0x0][0x24c] ;  /* 0x00009300ff59bb82 */ /* 0x000ea20000000800 */
[----:B------:R-:W-:Y:S01]  /*94d0*/  IADD3 R0, P0, R125, R94, RZ ;  /* 0x0000005e7d007210 */ /* 0x000fe20007f1e0ff */
[----:B------:R1:W-:Y:S01]  /*94e0*/  @P3 STS [R129+0x3004], RZ ;  /* 0x003004ff81003388 */ /* 0x0003e20000000800 */
[-CC-:B------:R-:W-:Y:S02]  /*94f0*/  LEA.HI.X R93, R94, R137.reuse, R91.reuse, 0x1, P4 ;  /* 0x000000895e5d7211 */ /* 0x180fe400020f0c5b */
[----:B------:R-:W-:Y:S01]  /*9500*/  @!P3 LEA R88, P5, R2, R92, 0x6 ;  /* 0x0000005c0258b211 */ /* 0x000fe200078a30ff */
        /* <DEDUP_REMOVED lines=18> */
[----:B--2---:R-:W-:Y:S03]  /*9630*/  @!P3 LEA.HI.X R89, R2, R93, R89, 0x6, P5 ;  /* 0x0000005d0259b211 */ /* 0x004fe600028f3459 */
        /* <DEDUP_REMOVED lines=20> */
.L_x_5664:
        /* <DEDUP_REMOVED lines=9> */
[C---:B------:R-:W-:Y:S01]  /*9810*/  IADD3 R89, R0.reuse, 0x10, RZ ;  /* 0x0000001000597810 */ /* 0x040fe20007ffe0ff */
[CC--:B------:R-:W-:Y:S01]  /*9820*/  FFMA.FTZ R7, R3.reuse, R84.reuse, R7 ;  /* 0x0000005403077223 */ /* 0x0c0fe20000010007 */
[----:B------:R-:W-:Y:S01]  /*9830*/  I2FP.F32.S32 R91, R91 ;  /* 0x0000005b005b7245 */ /* 0x000fe20000201400 */
[C---:B------:R-:W-:Y:S01]  /*9840*/  FFMA.FTZ R5, R3.reuse, R84, R5 ;  /* 0x0000005403057223 */ /* 0x040fe20000010005 */
[----:B------:R-:W-:Y:S01]  /*9850*/  I2FP.F32.S32 R89, R89 ;  /* 0x0000005900597245 */ /* 0x000fe20000201400 */
[CC--:B------:R-:W-:Y:S01]  /*9860*/  FFMA.FTZ R11, R3.reuse, R2.reuse, R11 ;  /* 0x00000002030b7223 */ /* 0x0c0fe2000001000b */
[C---:B------:R-:W-:Y:S01]  /*9870*/  IADD3 R84, R0.reuse, 0x11, RZ ;  /* 0x0000001100547810 */ /* 0x040fe20007ffe0ff */
[C---:B------:R-:W-:Y:S01]  /*9880*/  FFMA.FTZ R9, R3.reuse, R2, R9 ;  /* 0x0000000203097223 */ /* 0x040fe20000010009 */
        /* <DEDUP_REMOVED lines=8> */
[----:B------:R-:W-:Y:S01]  /*9910*/  IADD3 R89, R0, 0x20, RZ ;  /* 0x0000002000597810 */ /* 0x000fe20007ffe0ff */
[CC--:B------:R-:W-:Y:S01]  /*9920*/  FFMA.FTZ R15, R3.reuse, R84.reuse, R15 ;  /* 0x00000054030f7223 */ /* 0x0c0fe2000001000f */
[----:B------:R-:W-:Y:S01]  /*9930*/  I2FP.F32.S32 R91, R91 ;  /* 0x0000005b005b7245 */ /* 0x000fe20000201400 */
[C---:B------:R-:W-:Y:S01]  /*9940*/  FFMA.FTZ R13, R3.reuse, R84, R13 ;  /* 0x00000054030d7223 */ /* 0x040fe2000001000d */
[----:B------:R-:W-:Y:S01]  /*9950*/  FMNMX.FTZ R86, R6, R87, !PT ;  /* 0x0000005706567209 */ /* 0x000fe20007810000 */
[CC--:B------:R-:W-:Y:S01]  /*9960*/  FFMA.FTZ R19, R3.reuse, R2.reuse, R19 ;  /* 0x0000000203137223 */ /* 0x0c0fe20000010013 */
[----:B------:R-:W-:Y:S01]  /*9970*/  I2FP.F32.S32 R89, R89 ;  /* 0x0000005900597245 */ /* 0x000fe20000201400 */
[C---:B------:R-:W-:Y:S01]  /*9980*/  FFMA.FTZ R17, R3.reuse, R2, R17 ;  /* 0x0000000203117223 */ /* 0x040fe20000010011 */
[----:B------:R-:W-:Y:S01]  /*9990*/  IADD3 R84, R0, 0x21, RZ ;  /* 0x0000002100547810 */ /* 0x000fe20007ffe0ff */
[CC--:B------:R-:W-:Y:S01]  /*99a0*/  FFMA.FTZ R18, R3.reuse, R91.reuse, R18 ;  /* 0x0000005b03127223 */ /* 0x0c0fe20000010012 */
[C---:B------:R-:W-:Y:S01]  /*99b0*/  FFMA.FTZ R16, R3.reuse, R91, R16 ;  /* 0x0000005b03107223 */ /* 0x040fe20000010010 */
[----:B------:R-:W-:Y:S01]  /*99c0*/  FMNMX.FTZ R2, R4, R85, !PT ;  /* 0x0000005504027209 */ /* 0x000fe20007810000 */
[-C--:B------:R-:W-:Y:S01]  /*99d0*/  FFMA.FTZ R22, R3, R89.reuse, R22 ;  /* 0x0000005903167223 */ /* 0x080fe20000010016 */
        /* <DEDUP_REMOVED lines=19> */
[----:B------:R-:W-:Y:S01]  /*9b10*/  IADD3 R88, R0, 0x28, RZ ;  /* 0x0000002800587810 */ /* 0x000fe20007ffe0ff */
[CC--:B------:R-:W-:Y:S01]  /*9b20*/  FFMA.FTZ R27, R3.reuse, R2.reuse, R27 ;  /* 0x00000002031b7223 */ /* 0x0c0fe2000001001b */
[----:B------:R-:W-:Y:S01]  /*9b30*/  FMNMX.FTZ R84, R16, R91, !PT ;  /* 0x0000005b10547209 */ /* 0x000fe20007810000 */
[----:B------:R-:W-:Y:S01]  /*9b40*/  FFMA.FTZ R25, R3, R2, R25 ;  /* 0x0000000203197223 */ /* 0x000fe20000010019 */
[----:B------:R-:W-:Y:S01]  /*9b50*/  FMNMX.FTZ R91, R19, R86, !PT ;  /* 0x00000056135b7209 */ /* 0x000fe20007810000 */
[CC--:B------:R-:W-:Y:S01]  /*9b60*/  FFMA.FTZ R30, R3.reuse, R89.reuse, R30 ;  /* 0x00000059031e7223 */ /* 0x0c0fe2000001001e */
        /* <DEDUP_REMOVED lines=45> */
[C---:B------:R-:W-:Y:S01]  /*9e40*/  FADD.FTZ R84, -R0.reuse, R87 ;  /* 0x0000005700547221 */ /* 0x040fe20000010100 */
[----:B------:R-:W-:Y:S01]  /*9e50*/  FMUL.FTZ R96, R0, UR4 ;  /* 0x0000000400607c20 */ /* 0x000fe20008410000 */
[----:B------:R-:W-:Y:S02]  /*9e60*/  FMUL.FTZ R87, R85, UR4 ;  /* 0x0000000455577c20 */ /* 0x000fe40008410000 */
        /* <DEDUP_REMOVED lines=74> */
[----:B------:R-:W-:Y:S01]  /*a310*/  FMUL.FTZ R81, R85, R81 ;  /* 0x0000005155517220 */ /* 0x000fe20000410000 */
[--C-:B------:R-:W-:Y:S01]  /*a320*/  FFMA.FTZ R109, R19, UR4, -R96.reuse ;  /* 0x00000004136d7c23 */ /* 0x100fe20008010860 */
[--C-:B------:R-:W-:Y:S01]  /*a330*/  FFMA.FTZ R111, R12, UR4, -R101.reuse ;  /* 0x000000040c6f7c23 */ /* 0x100fe20008010865 */
[--C-:B------:R-:W-:Y:S01]  /*a340*/  FFMA.FTZ R114, R13, UR4, -R101.reuse ;  /* 0x000000040d727c23 */ /* 0x100fe20008010865 */
[--C-:B------:R-:W-:Y:S01]  /*a350*/  FFMA.FTZ R113, R16, UR4, -R101.reuse ;  /* 0x0000000410717c23 */ /* 0x100fe20008010865 */
[--C-:B------:R-:W-:Y:S03]  /*a360*/  FFMA.FTZ R112, R17, UR4, -R101.reuse ;  /* 0x0000000411707c23 */ /* 0x100fe60008010865 */
[----:B------:R-:W-:Y:S01]  /*a370*/  MUFU.EX2 R115, R115 ;  /* 0x0000007300737308 */ /* 0x000fe20000000800 */
        /* <DEDUP_REMOVED lines=8> */
[----:B--2---:R-:W-:Y:S01]  /*a400*/  F2FP.F16.F32.PACK_AB R90, R86, R105 ;  /* 0x00000069565a723e */ /* 0x004fe200000000ff */
[--C-:B------:R-:W-:Y:S01]  /*a410*/  FFMA.FTZ R149, R24, UR4, -R101.reuse ;  /* 0x0000000418957c23 */ /* 0x100fe20008010865 */
[----:B------:R-:W-:Y:S01]  /*a420*/  FFMA.FTZ R148, R25, UR4, -R101 ;  /* 0x0000000419947c23 */ /* 0x000fe20008010865 */
[--C-:B------:R-:W-:Y:S01]  /*a430*/  FFMA.FTZ R151, R30, UR4, -R96.reuse ;  /* 0x000000041e977c23 */ /* 0x100fe20008010860 */
[--C-:B------:R-:W-:Y:S01]  /*a440*/  FFMA.FTZ R152, R31, UR4, -R96.reuse ;  /* 0x000000041f987c23 */ /* 0x100fe20008010860 */
[--C-:B------:R-:W-:Y:S01]  /*a450*/  FFMA.FTZ R34, R34, UR4, -R96.reuse ;  /* 0x0000000422227c23 */ /* 0x100fe20008010860 */
[----:B------:R-:W-:Y:S01]  /*a460*/  FFMA.FTZ R154, R35, UR4, -R96 ;  /* 0x00000004239a7c23 */ /* 0x000fe20008010860 */
[C---:B-1----:R-:W-:Y:S01]  /*a470*/  HMMA.16816.F32 R36, R88.reuse, R92, R36 ;  /* 0x0000005c5824723c */ /* 0x042fe20000001824 */
[----:B------:R-:W-:Y:S01]  /*a480*/  LDSM.16.MT88.4 R96, [R116+0x6800] ;  /* 0x006800007460783b */ /* 0x000fe20000004200 */
[----:B------:R-:W-:Y:S03]  /*a490*/  MUFU.EX2 R146, R146 ;  /* 0x0000009200927308 */ /* 0x000fe60000000800 */
[----:B------:R-:W-:Y:S01]  /*a4a0*/  FFMA.FTZ R103, R84, R139, R103 ;  /* 0x0000008b54677223 */ /* 0x000fe20000010067 */
[C---:B------:R-:W-:Y:S03]  /*a4b0*/  HMMA.16816.F32 R40, R88.reuse, R94, R40 ;  /* 0x0000005e5828723c */ /* 0x040fe60000001828 */
[----:B------:R-:W1:Y:S03]  /*a4c0*/  LDSM.16.MT88.4 R92, [R116+0x6000] ;  /* 0x00600000745c783b */ /* 0x000e660000004200 */
[----:B------:R-:W-:Y:S01]  /*a4d0*/  MUFU.EX2 R145, R145 ;  /* 0x0000009100917308 */ /* 0x000fe20000000800 */
[--C-:B------:R-:W-:Y:S01]  /*a4e0*/  FFMA.FTZ R155, R29, UR4, -R101.reuse ;  /* 0x000000041d9b7c23 */ /* 0x100fe20008010865 */
[--C-:B------:R-:W-:Y:S03]  /*a4f0*/  FFMA.FTZ R29, R32, UR4, -R101.reuse ;  /* 0x00000004201d7c23 */ /* 0x100fe60008010865 */
[----:B------:R-:W-:Y:S01]  /*a500*/  FFMA.FTZ R35, R85, R142, R102 ;  /* 0x0000008e55237223 */ /* 0x000fe20000010066 */
[--C-:B------:R-:W-:Y:S01]  /*a510*/  FFMA.FTZ R153, R28, UR4, -R101.reuse ;  /* 0x000000041c997c23 */ /* 0x100fe20008010865 */
[----:B------:R-:W-:Y:S01]  /*a520*/  ISETP.GT.AND P0, PT, R128, R123, PT ;  /* 0x0000007b8000720c */ /* 0x000fe20003f04270 */
[----:B------:R-:W-:Y:S01]  /*a530*/  FFMA.FTZ R32, R33, UR4, -R101 ;  /* 0x0000000421207c23 */ /* 0x000fe20008010865 */
[----:B------:R-:W-:Y:S01]  /*a540*/  FADD.FTZ R156, R100, R103 ;  /* 0x00000067649c7221 */ /* 0x000fe20000010000 */
[----:B------:R-:W-:Y:S01]  /*a550*/  FADD.FTZ R106, R106, R35 ;  /* 0x000000236a6a7221 */ /* 0x000fe20000010000 */
[----:B------:R-:W-:Y:S01]  /*a560*/  LDSM.16.MT88.4 R100, [R118+0x6c00] ;  /* 0x006c00007664783b */ /* 0x000fe20000004200 */
[----:B------:R-:W-:Y:S01]  /*a570*/  MUFU.EX2 R143, R143 ;  /* 0x0000008f008f7308 */ /* 0x000fe20000000800 */
[----:B------:R-:W-:Y:S01]  /*a580*/  FADD.FTZ R107, R107, R156 ;  /* 0x0000009c6b6b7221 */ /* 0x000fe20000010000 */
[----:B------:R-:W-:Y:S01]  /*a590*/  FADD.FTZ R33, R105, R106 ;  /* 0x0000006a69217221 */ /* 0x000fe20000010000 */
[----:B------:R-:W-:Y:S02]  /*a5a0*/  MOV R87, R0 ;  /* 0x0000000000577202 */ /* 0x000fe40000000f00 */
[----:B------:R-:W-:Y:S01]  /*a5b0*/  MOV R85, R2 ;  /* 0x0000000200557202 */ /* 0x000fe20000000f00 */
[----:B------:R-:W-:Y:S04]  /*a5c0*/  FADD.FTZ R86, R86, R33 ;  /* 0x0000002156567221 */ /* 0x000fe80000010000 */
        /* <DEDUP_REMOVED lines=8> */
[----:B------:R2:W-:Y:S10]  /*a650*/  MUFU.EX2 R84, R34 ;  /* 0x0000002200547308 */ /* 0x0005f40000000800 */
[----:B------:R-:W-:Y:S10]  /*a660*/  MUFU.EX2 R108, R108 ;  /* 0x0000006c006c7308 */ /* 0x000ff40000000800 */
[----:B------:R-:W-:Y:S01]  /*a670*/  MUFU.EX2 R109, R109 ;  /* 0x0000006d006d7308 */ /* 0x000fe20000000800 */
[----:B--2---:R-:W-:Y:S02]  /*a680*/  FADD.FTZ R34, R104, R107 ;  /* 0x0000006b68227221 */ /* 0x004fe40000010000 */
[----:B------:R-:W-:Y:S07]  /*a690*/  LDSM.16.MT88.4 R104, [R118+0x7c00] ;  /* 0x007c00007668783b */ /* 0x000fee0000004200 */
[----:B------:R-:W-:Y:S01]  /*a6a0*/  MUFU.EX2 R111, R111 ;  /* 0x0000006f006f7308 */ /* 0x000fe20000000800 */
[C---:B-1----:R-:W-:Y:S09]  /*a6b0*/  HMMA.16816.F32 R52, R88.reuse, R92, R52 ;  /* 0x0000005c5834723c */ /* 0x042ff20000001834 */
[----:B------:R-:W-:Y:S01]  /*a6c0*/  MUFU.EX2 R114, R114 ;  /* 0x0000007200727308 */ /* 0x000fe20000000800 */
[C---:B------:R-:W-:Y:S01]  /*a6d0*/  HMMA.16816.F32 R56, R88.reuse, R94, R56 ;  /* 0x0000005e5838723c */ /* 0x040fe20000001838 */
[----:B------:R-:W1:Y:S08]  /*a6e0*/  LDSM.16.MT88.4 R92, [R116+0x7000] ;  /* 0x00700000745c783b */ /* 0x000e700000004200 */
[----:B------:R-:W-:Y:S10]  /*a6f0*/  MUFU.EX2 R113, R113 ;  /* 0x0000007100717308 */ /* 0x000ff40000000800 */
[----:B------:R-:W-:Y:S10]  /*a700*/  MUFU.EX2 R112, R112 ;  /* 0x0000007000707308 */ /* 0x000ff40000000800 */
[----:B------:R-:W-:Y:S10]  /*a710*/  MUFU.EX2 R142, R152 ;  /* 0x00000098008e7308 */ /* 0x000ff40000000800 */
[----:B------:R-:W2:Y:S10]  /*a720*/  MUFU.EX2 R139, R154 ;  /* 0x0000009a008b7308 */ /* 0x000eb40000000800 */
[----:B------:R-:W3:Y:S01]  /*a730*/  MUFU.EX2 R151, R151 ;  /* 0x0000009700977308 */ /* 0x000ee20000000800 */
[C---:B-1----:R-:W-:Y:S06]  /*a740*/  HMMA.16816.F32 R60, R88.reuse, R92, R60 ;  /* 0x0000005c583c723c */ /* 0x042fec000000183c */
[C---:B------:R-:W-:Y:S01]  /*a750*/  HMMA.16816.F32 R64, R88.reuse, R94, R64 ;  /* 0x0000005e5840723c */ /* 0x040fe20000001840 */
[----:B------:R-:W1:Y:S02]  /*a760*/  LDSM.16.MT88.4 R92, [R118+0x8000] ;  /* 0x00800000765c783b */ /* 0x000e640000004200 */
[----:B------:R-:W-:Y:S02]  /*a770*/  MUFU.EX2 R153, R153 ;  /* 0x0000009900997308 */ /* 0x000fe40000000800 */
[----:B--2---:R-:W-:Y:S08]  /*a780*/  F2FP.F16.F32.PACK_AB R35, R139, R84 ;  /* 0x000000548b23723e */ /* 0x004ff000000000ff */
[----:B------:R-:W2:Y:S01]  /*a790*/  MUFU.EX2 R152, R155 ;  /* 0x0000009b00987308 */ /* 0x000ea20000000800 */
[----:B---3--:R-:W-:Y:S09]  /*a7a0*/  F2FP.F16.F32.PACK_AB R33, R142, R151 ;  /* 0x000000978e21723e */ /* 0x008ff200000000ff */
[----:B------:R-:W-:Y:S10]  /*a7b0*/  MUFU.EX2 R29, R29 ;  /* 0x0000001d001d7308 */ /* 0x000ff40000000800 */
[----:B------:R2:W3:Y:S01]  /*a7c0*/  MUFU.EX2 R154, R32 ;  /* 0x00000020009a7308 */ /* 0x0004e20000000800 */
[C---:B-1----:R-:W-:Y:S03]  /*a7d0*/  HMMA.16816.F32 R68, R88.reuse, R92, R68 ;  /* 0x0000005c5844723c */ /* 0x042fe60000001844 */
[----:B--2---:R-:W-:Y:S03]  /*a7e0*/  F2FP.F16.F32.PACK_AB R32, R152, R153 ;  /* 0x000000999820723e */ /* 0x004fe600000000ff */
        /* <DEDUP_REMOVED lines=13> */
[----:B---3--:R-:W-:Y:S01]  /*a8c0*/  F2FP.F16.F32.PACK_AB R34, R154, R29 ;  /* 0x0000001d9a22723e */ /* 0x008fe200000000ff */
[----:B------:R-:W-:Y:S02]  /*a8d0*/  FADD.FTZ R114, R114, R111 ;  /* 0x0000006f72727221 */ /* 0x000fe40000010000 */
[----:B------:R-:W-:Y:S02]  /*a8e0*/  FADD.FTZ R109, R109, R108 ;  /* 0x0000006c6d6d7221 */ /* 0x000fe40000010000 */
        /* <DEDUP_REMOVED lines=70> */
[C---:B---3--:R-:W-:Y:S06]  /*ad50*/  HMMA.16816.F32 R68, R32.reuse, R96, R68 ;  /* 0x000000602044723c */ /* 0x048fec0000001844 */
[C---:B------:R-:W-:Y:S06]  /*ad60*/  HMMA.16816.F32 R72, R32.reuse, R98, R72 ;  /* 0x000000622048723c */ /* 0x040fec0000001848 */
[C---:B-1----:R-:W-:Y:S06]  /*ad70*/  HMMA.16816.F32 R76, R32.reuse, R92, R76 ;  /* 0x0000005c204c723c */ /* 0x042fec000000184c */
[----:B------:R-:W-:Y:S01]  /*ad80*/  HMMA.16816.F32 R80, R32, R94, R80 ;  /* 0x0000005e2050723c */ /* 0x000fe20000001850 */
[----:B------:R-:W-:Y:S11]  /*ad90*/  @!UPT UIADD3 URZ, URZ, URZ, URZ ;  /* 0x0000003f3f3ff290 */ /* 0x000ff6000fffe03f */
[----:B------:R-:W-:Y:S01]  /*ada0*/  @!UPT UIADD3 URZ, URZ, URZ, URZ ;  /* 0x0000003f3f3ff290 */ /* 0x000fe2000fffe03f */
[----:B------:R-:W-:Y:S11]  /*adb0*/  @P0 BRA `(.L_x_5666) ;  /* 0xffffffd400900947 */ /* 0x000ff6000383ffff */
.L_x_5662:
        /* <DEDUP_REMOVED lines=17> */
[----:B----4-:R-:W-:Y:S02]  /*aed0*/  SHF.R.S32.HI R3, RZ, 0x1f, R12 ;  /* 0x0000001fff037819 */ /* 0x010fe4000001140c */
[----:B------:R-:W-:-:S02]  /*aee0*/  FSETP.NE.FTZ.AND P2, PT, R5, RZ, PT ;  /* 0x000000ff0500720b */ /* 0x000fc40003f55000 */
[CC--:B------:R-:W-:Y:S02]  /*aef0*/  LEA.HI R10, R3.reuse, R12.reuse, RZ, 0x3 ;  /* 0x0000000c030a7211 */ /* 0x0c0fe400078f18ff */
[-C--:B------:R-:W-:Y:S02]  /*af00*/  LEA.HI R3, R3, R12.reuse, RZ, 0x5 ;  /* 0x0000000c03037211 */ /* 0x080fe400078f28ff */
[----:B------:R-:W-:Y:S02]  /*af10*/  LOP3.LUT R9, R10, 0xfffffff8, RZ, 0xc0, !PT ;  /* 0xfffffff80a097812 */ /* 0x000fe400078ec0ff */
[----:B------:R-:W-:Y:S02]  /*af20*/  LOP3.LUT R3, R3, 0xffffffe0, RZ, 0xc0, !PT ;  /* 0xffffffe003037812 */ /* 0x000fe400078ec0ff */
[----:B------:R-:W-:Y:S02]  /*af30*/  IADD3 R9, -R9, R12, RZ ;  /* 0x0000000c09097210 */ /* 0x000fe40007ffe1ff */
[----:B------:R-:W-:Y:S01]  /*af40*/  SHF.R.S32.HI R13, RZ, 0x3, R10 ;  /* 0x00000003ff0d7819 */ /* 0x000fe2000001140a */
[----:B------:R-:W-:Y:S01]  /*af50*/  IMAD.IADD R3, R12, 0x1, -R3 ;  /* 0x000000010c037824 */ /* 0x000fe200078e0a03 */
[----:B------:R-:W-:Y:S01]  /*af60*/  FSETP.NE.FTZ.AND P3, PT, R6, RZ, PT ;  /* 0x000000ff0600720b */ /* 0x000fe20003f75000 */
[----:B------:R-:W2:Y:S01]  /*af70*/  @P2 MUFU.RCP R7, R5 ;  /* 0x0000000500072308 */ /* 0x000ea20000001000 */
[----:B------:R-:W-:-:S04]  /*af80*/  LEA.HI R10, R10, R13, RZ, 0x1 ;  /* 0x0000000d0a0a7211 */ /* 0x000fc800078f08ff */
[----:B------:R-:W-:Y:S02]  /*af90*/  LOP3.LUT R16, R10, 0xfffffffe, RZ, 0xc0, !PT ;  /* 0xfffffffe0a107812 */ /* 0x000fe400078ec0ff */
[----:B------:R-:W-:Y:S01]  /*afa0*/  LEA.HI R10, R9, R9, RZ, 0x1 ;  /* 0x00000009090a7211 */ /* 0x000fe200078f08ff */
[----:B------:R-:W-:Y:S01]  /*afb0*/  @P2 MUFU.LG2 R5, R5 ;  /* 0x0000000500052308 */ /* 0x000fe20000000c00 */
[----:B-1----:R-:W-:-:S03]  /*afc0*/  SHF.R.S32.HI R11, RZ, 0x1f, R4 ;  /* 0x0000001fff0b7819 */ /* 0x002fc60000011404 */
[----:B------:R-:W1:Y:S01]  /*afd0*/  @P3 LDC R33, c[0x0][0x2e8] ;  /* 0x0000ba00ff213b82 */ /* 0x000e620000000800 */
[----:B------:R-:W-:-:S03]  /*afe0*/  LEA.HI R12, R11, R4, RZ, 0x2 ;  /* 0x000000040b0c7211 */ /* 0x000fc600078f10ff */
[----:B------:R-:W3:Y:S01]  /*aff0*/  @P3 MUFU.RCP R8, R6 ;  /* 0x0000000600083308 */ /* 0x000ee20000001000 */
[----:B------:R-:W-:Y:S01]  /*b000*/  LEA.HI R15, R11, R4, RZ, 0x6 ;  /* 0x000000040b0f7211 */ /* 0x000fe200078f30ff */
[C---:B--2---:R-:W-:Y:S01]  /*b010*/  FMUL.FTZ R39, R7.reuse, R39 ;  /* 0x0000002707277220 */ /* 0x044fe20000410000 */
[----:B------:R-:W-:Y:S01]  /*b020*/  SHF.R.S32.HI R14, RZ, 0x2, R12 ;  /* 0x00000002ff0e7819 */ /* 0x000fe2000001140c */
[----:B------:R-:W-:Y:S01]  /*b030*/  FMUL.FTZ R38, R7, R38 ;  /* 0x0000002607267220 */ /* 0x000fe20000410000 */
[----:B------:R-:W-:Y:S01]  /*b040*/  SHF.L.U32 R15, R15, 0x2, RZ ;  /* 0x000000020f0f7819 */ /* 0x000fe200000006ff */
[C---:B------:R-:W-:Y:S01]  /*b050*/  FMUL.FTZ R43, R7.reuse, R43 ;  /* 0x0000002b072b7220 */ /* 0x040fe20000410000 */
[----:B------:R-:W-:Y:S01]  /*b060*/  SHF.R.S32.HI R17, RZ, 0x1f, R14 ;  /* 0x0000001fff117819 */ /* 0x000fe2000001140e */
[----:B------:R-:W-:Y:S01]  /*b070*/  FMUL.FTZ R42, R7, R42 ;  /* 0x0000002a072a7220 */ /* 0x000fe20000410000 */
[----:B------:R-:W-:Y:S01]  /*b080*/  LOP3.LUT R15, R15, 0x3fffff00, RZ, 0xc0, !PT ;  /* 0x3fffff000f0f7812 */ /* 0x000fe200078ec0ff */
[----:B------:R-:W-:Y:S01]  /*b090*/  FMUL.FTZ R47, R7, R47 ;  /* 0x0000002f072f7220 */ /* 0x000fe20000410000 */
[----:B------:R-:W-:Y:S01]  /*b0a0*/  LEA.HI R17, R17, R14, RZ, 0x3 ;  /* 0x0000000e11117211 */ /* 0x000fe200078f18ff */
[C---:B------:R-:W-:Y:S01]  /*b0b0*/  FMUL.FTZ R46, R7.reuse, R46 ;  /* 0x0000002e072e7220 */ /* 0x040fe20000410000 */
[----:B------:R-:W-:Y:S01]  /*b0c0*/  LOP3.LUT R21, R12, 0xfffffffc, RZ, 0xc0, !PT ;  /* 0xfffffffc0c157812 */ /* 0x000fe200078ec0ff */
[----:B------:R-:W-:Y:S01]  /*b0d0*/  FMUL.FTZ R51, R7, R51 ;  /* 0x0000003307337220 */ /* 0x000fe20000410000 */
[----:B------:R-:W-:Y:S01]  /*b0e0*/  LOP3.LUT R17, R17, 0xfffffff8, RZ, 0xc0, !PT ;  /* 0xfffffff811117812 */ /* 0x000fe200078ec0ff */
[----:B------:R-:W-:Y:S01]  /*b0f0*/  FMUL.FTZ R50, R7, R50 ;  /* 0x0000003207327220 */ /* 0x000fe20000410000 */
[C---:B---3--:R-:W-:Y:S01]  /*b100*/  FMUL.FTZ R36, R8.reuse, R36 ;  /* 0x0000002408247220 */ /* 0x048fe20000410000 */
        /* <DEDUP_REMOVED lines=15> */
[-C--:B------:R-:W-:Y:S01]  /*b200*/  LEA.HI R14, R11, R4.reuse, RZ, 0x4 ;  /* 0x000000040b0e7211 */ /* 0x080fe200078f20ff */
        /* <DEDUP_REMOVED lines=24> */
[----:B------:R-:W-:Y:S01]  /*b390*/  FMUL.FTZ R69, R8, R69 ;  /* 0x0000004508457220 */ /* 0x000fe20000410000 */
[----:B------:R-:W-:Y:S01]  /*b3a0*/  LOP3.LUT R17, R14, 0x18, R17, 0xf8, !PT ;  /* 0x000000180e117812 */ /* 0x000fe200078ef811 */
[C---:B------:R-:W-:Y:S01]  /*b3b0*/  FMUL.FTZ R72, R8.reuse, R72 ;  /* 0x0000004808487220 */ /* 0x040fe20000410000 */
[----:B------:R-:W-:Y:S01]  /*b3c0*/  SHF.R.U32.HI R10, RZ, 0x3, R14 ;  /* 0x00000003ff0a7819 */ /* 0x000fe2000001160e */
[----:B------:R-:W-:Y:S01]  /*b3d0*/  FMUL.FTZ R73, R8, R73 ;  /* 0x0000004908497220 */ /* 0x000fe20000410000 */
[----:B------:R-:W-:Y:S01]  /*b3e0*/  LEA.HI R14, R20, R20, RZ, 0x1d ;  /* 0x00000014140e7211 */ /* 0x000fe200078fe8ff */
[----:B------:R-:W-:Y:S01]  /*b3f0*/  FMUL.FTZ R76, R8, R76 ;  /* 0x0000004c084c7220 */ /* 0x000fe20000410000 */
[----:B------:R-:W-:Y:S01]  /*b400*/  ISETP.NE.U32.AND P1, PT, R16, 0x1, PT ;  /* 0x000000011000780c */ /* 0x000fe20003f25070 */
[C---:B------:R-:W-:Y:S01]  /*b410*/  FMUL.FTZ R77, R8.reuse, R77 ;  /* 0x0000004d084d7220 */ /* 0x040fe20000410000 */
[----:B------:R-:W-:Y:S01]  /*b420*/  LEA R14, R19, R14, 0x1 ;  /* 0x0000000e130e7211 */ /* 0x000fe200078e08ff */
[C---:B------:R-:W-:Y:S01]  /*b430*/  FMUL.FTZ R80, R8.reuse, R80 ;  /* 0x0000005008507220 */ /* 0x040fe20000410000 */
[----:B------:R-:W-:Y:S01]  /*b440*/  FMUL.FTZ R81, R8, R81 ;  /* 0x0000005108517220 */ /* 0x000fe20000410000 */
[----:B------:R-:W-:Y:S01]  /*b450*/  IMAD.MOV.U32 R8, RZ, RZ, 0x40 ;  /* 0x00000040ff087424 */ /* 0x000fe200078e00ff */
[----:B------:R-:W-:Y:S01]  /*b460*/  LEA R14, R14, UR4, 0x2 ;  /* 0x000000040e0e7c11 */ /* 0x000fe2000f8e10ff */
[C---:B------:R-:W-:Y:S01]  /*b470*/  FMUL.FTZ R55, R7.reuse, R55 ;  /* 0x0000003707377220 */ /* 0x040fe20000410000 */
[----:B------:R-:W-:Y:S01]  /*b480*/  LOP3.LUT P0, RZ, R18, 0x2, RZ, 0xc0, !PT ;  /* 0x0000000212ff7812 */ /* 0x000fe2000780c0ff */
        /* <DEDUP_REMOVED lines=22> */
[----:B------:R-:W2:Y:S01]  /*b5f0*/  LDC.64 R16, c[0x0][0x2c0] ;  /* 0x0000b000ff107b82 */ /* 0x000ea20000000a00 */
[----:B------:R-:W-:Y:S01]  /*b600*/  IADD3 R15, R14, R8, RZ ;  /* 0x000000080e0f7210 */ /* 0x000fe20007ffe0ff */
[----:B------:R-:W-:Y:S01]  /*b610*/  STS.64 [R7], R40 ;  /* 0x0000002807007388 */ /* 0x000fe20000000a00 */
[----:B------:R-:W-:Y:S01]  /*b620*/  IADD3 R8, R8, R7, RZ ;  /* 0x0000000708087210 */ /* 0x000fe20007ffe0ff */
[----:B------:R-:W3:Y:S01]  /*b630*/  @P3 MUFU.LG2 R6, R6 ;  /* 0x0000000600063308 */ /* 0x000ee20000000c00 */
[----:B------:R-:W-:Y:S01]  /*b640*/  LEA R10, R10, UR4, 0x2 ;  /* 0x000000040a0a7c11 */ /* 0x000fe2000f8e10ff */
[----:B------:R-:W-:Y:S01]  /*b650*/  STS.64 [R7+0x400], R42 ;  /* 0x0004002a07007388 */ /* 0x000fe20000000a00 */
[----:B------:R-:W-:Y:S01]  /*b660*/  LOP3.LUT R9, R9, 0xffffffe0, RZ, 0xc0, !PT ;  /* 0xffffffe009097812 */ /* 0x000fe200078ec0ff */
[----:B------:R-:W4:Y:S01]  /*b670*/  S2UR UR4, SR_CTAID.Z ;  /* 0x00000000000479c3 */ /* 0x000f220000002700 */
[----:B------:R-:W-:Y:S01]  /*b680*/  LEA.HI R11, R11, R4, RZ, 0x3 ;  /* 0x000000040b0b7211 */ /* 0x000fe200078f18ff */
[----:B------:R-:W-:Y:S01]  /*b690*/  STS.64 [R15], R44 ;  /* 0x0000002c0f007388 */ /* 0x000fe20000000a00 */
[----:B------:R-:W-:Y:S01]  /*b6a0*/  SHF.R.S32.HI R35, RZ, 0x1f, R12 ;  /* 0x0000001fff237819 */ /* 0x000fe2000001140c */
[----:B------:R-:W-:Y:S01]  /*b6b0*/  @P2 FMUL.FTZ R5, R5, 0.69314718246459960938 ;  /* 0x3f31721805052820 */ /* 0x000fe20000410000 */
        /* <DEDUP_REMOVED lines=9> */
[----:B---3--:R-:W-:Y:S01]  /*b750*/  @P3 FMUL.FTZ R9, R6, 0.69314718246459960938 ;  /* 0x3f31721806093820 */ /* 0x008fe20000410000 */
[----:B------:R-:W-:Y:S01]  /*b760*/  LOP3.LUT R35, R35, 0xffffffc, RZ, 0xc0, !PT ;  /* 0x0ffffffc23237812 */ /* 0x000fe200078ec0ff */
[----:B------:R-:W-:Y:S01]  /*b770*/  STS.64 [R14+0x2000], R52 ;  /* 0x002000340e007388 */ /* 0x000fe20000000a00 */
[----:B------:R-:W-:-:S03]  /*b780*/  SHF.L.U32 R6, R11, 0x2, RZ ;  /* 0x000000020b067819 */ /* 0x000fc600000006ff */
        /* <DEDUP_REMOVED lines=17> */
[----:B---3--:R-:W4:Y:S01]  /*b8a0*/  LDC R7, c[0x0][0x270] ;  /* 0x00009c00ff077b82 */ /* 0x008f220000000800 */
[----:B------:R-:W2:Y:S01]  /*b8b0*/  S2R R18, SR_CTAID.Y ;  /* 0x0000000000127919 */ /* 0x000ea20000002600 */
[----:B------:R-:W3:Y:S06]  /*b8c0*/  S2R R19, SR_CTAID.X ;  /* 0x0000000000137919 */ /* 0x000eec0000002500 */
[----:B-----5:R-:W5:Y:S01]  /*b8d0*/  @P2 LDC R15, c[0x0][0x2e8] ;  /* 0x0000ba00ff0f2b82 */ /* 0x020f620000000800 */
[----:B-1----:R-:W-:Y:S01]  /*b8e0*/  SHF.R.S32.HI R8, RZ, 0x1f, R3 ;  /* 0x0000001fff087819 */ /* 0x002fe20000011403 */
[----:B------:R1:W1:Y:S03]  /*b8f0*/  LDS.128 R28, [R10+0x1800] ;  /* 0x001800000a1c7984 */ /* 0x0002660000000c00 */
[----:B------:R-:W-:Y:S01]  /*b900*/  LEA.HI R8, R8, R3, RZ, 0x2 ;  /* 0x0000000308087211 */ /* 0x000fe200078f10ff */
[----:B------:R1:W1:Y:S01]  /*b910*/  LDS.128 R24, [R10+0x3800] ;  /* 0x003800000a187984 */ /* 0x0002620000000c00 */
[----:B------:R-:W-:Y:S01]  /*b920*/  MOV R3, 0xff800000 ;  /* 0xff80000000037802 */ /* 0x000fe20000000f00 */
[----:B------:R-:W-:Y:S01]  /*b930*/  @P3 FFMA.FTZ R3, R2, R33, R9 ;  /* 0x0000002102033223 */ /* 0x000fe20000010009 */
[----:B----4-:R-:W-:Y:S01]  /*b940*/  IMAD R4, R7, R4, UR4 ;  /* 0x0000000407047e24 */ /* 0x010fe2000f8e0204 */
[----:B------:R4:W1:Y:S01]  /*b950*/  LDS.128 R20, [R10+0x5800] ;  /* 0x005800000a147984 */ /* 0x0008620000000c00 */
[----:B------:R-:W-:-:S05]  /*b960*/  SHF.R.S32.HI R8, RZ, 0x2, R8 ;  /* 0x00000002ff087819 */ /* 0x000fca0000011408 */
[----:B------:R-:W-:Y:S02]  /*b970*/  IMAD R35, R35, 0x10, R8 ;  /* 0x0000001023237824 */ /* 0x000fe400078e0208 */
[----:B--2---:R-:W-:Y:S02]  /*b980*/  IMAD R16, R18, R16, R131 ;  /* 0x0000001012107224 */ /* 0x004fe400078e0283 */
[----:B------:R-:W-:Y:S02]  /*b990*/  IMAD.MOV.U32 R8, RZ, RZ, -0x800000 ;  /* 0xff800000ff087424 */ /* 0x000fe400078e00ff */
[----:B-----5:R-:W-:Y:S01]  /*b9a0*/  @P2 FFMA.FTZ R8, R0, R15, R5 ;  /* 0x0000000f00082223 */ /* 0x020fe20000010005 */
[----:B---3--:R-:W-:Y:S01]  /*b9b0*/  SHF.L.U32 R12, R19, 0x6, RZ ;  /* 0x00000006130c7819 */ /* 0x008fe200000006ff */
        /* <DEDUP_REMOVED lines=15> */
.L_x_5668:
[----:B------:R-:W-:Y:S05]  /*bab0*/  BSYNC B0 ;  /* 0x0000000000007941 */ /* 0x000fea0003800000 */
.L_x_5667:
[----:B------:R-:W-:Y:S01]  /*bac0*/  ULDC UR4, c[0x0][0x2dc] ;  /* 0x0000b70000047ab9 */ /* 0x000fe20000000800 */
[C---:B--2---:R-:W-:Y:S01]  /*bad0*/  IMAD.WIDE R2, R13.reuse, 0x60, R6 ;  /* 0x000000600d027825 */ /* 0x044fe200078e0206 */
[C---:B------:R-:W-:Y:S01]  /*bae0*/  ISETP.GE.AND P1, PT, R13.reuse, R122, PT ;  /* 0x0000007a0d00720c */ /* 0x040fe20003f26270 */
[----:B------:R2:W3:Y:S01]  /*baf0*/  LDS.128 R32, [R10] ;  /* 0x000000000a207984 */ /* 0x0004e20000000c00 */
        /* <DEDUP_REMOVED lines=26> */
.L_x_5670:
[----:B------:R-:W-:Y:S05]  /*bca0*/  BSYNC B0 ;  /* 0x0000000000007941 */ /* 0x000fea0003800000 */
.L_x_5669:
        /* <DEDUP_REMOVED lines=12> */
.L_x_5672:
[----:B------:R-:W-:Y:S05]  /*bd70*/  BSYNC B0 ;  /* 0x0000000000007941 */ /* 0x000fea0003800000 */
.L_x_5671:
        /* <DEDUP_REMOVED lines=12> */
.L_x_5674:
[----:B------:R-:W-:Y:S05]  /*be40*/  BSYNC B0 ;  /* 0x0000000000007941 */ /* 0x000fea0003800000 */
.L_x_5673:
        /* <DEDUP_REMOVED lines=10> */
.L_x_5675:
        /* <DEDUP_REMOVED lines=9> */
.L_x_6300:


//--------------------- .text._ZN5flash24flash_fwd_splitkv_kernelI23Flash_fwd_kernel_traitsILi96ELi64ELi64ELi4ELb0ELb0EN7cutlass6half_tE19Flash_kernel_traitsILi96ELi64ELi64ELi4ES3_EELb1ELb0ELb1ELb0ELb0ELb1ELb1ELb0EEEvNS_16Flash_fwd_paramsE --------------------------
	.section	.text._ZN5flash24flash_fwd_splitkv_kernelI23Flash_fwd_kernel_traitsILi96ELi64ELi64ELi4ELb0ELb0EN7cutlass6half_tE19Flash_kernel_traitsILi96ELi64ELi64ELi4ES3_EELb1ELb0ELb1ELb0ELb0ELb1ELb1ELb0EEEvNS_16Flash_fwd_paramsE,"ax",@progbits
	.align	128
        .global         _ZN5flash24flash_fwd_splitkv_kernelI23Flash_fwd_kernel_traitsILi96ELi64ELi64ELi4ELb0ELb0EN7cutlass6half_tE19Flash_kernel_traitsILi96ELi64ELi64ELi4ES3_EELb1ELb0ELb1ELb0ELb0ELb1ELb1ELb0EEEvNS_16Flash_fwd_paramsE
        .type           _ZN5flash24flash_fwd_splitkv_kernelI23Flash_fwd_kernel_traitsILi96ELi64ELi64ELi4ELb0ELb0EN7cutlass6half_tE19Flash_kernel_traitsILi96ELi64ELi64ELi4ES3_EELb1ELb0ELb1ELb0ELb0ELb1ELb1ELb0EEEvNS_16Flash_fwd_paramsE,@function
        .size           _ZN5flash24flash_fwd_splitkv_kernelI23Flash_fwd_kernel_traitsILi96ELi64ELi64ELi4ELb0ELb0EN7cutlass6half_tE19Flash_kernel_traitsILi96ELi64ELi64ELi4ES3_EELb1ELb0ELb1ELb0ELb0ELb1ELb1ELb0EEEvNS_16Flash_fwd_paramsE,(.L_x_6301 - _ZN5flash24flash_fwd_splitkv_kernelI23Flash_fwd_kernel_traitsILi96ELi64ELi64ELi4ELb0ELb0EN7cutlass6half_tE19Flash_kernel_traitsILi96ELi64ELi64ELi4ES3_EELb1ELb0ELb1ELb0ELb0ELb1ELb1ELb0EEEvNS_16Flash_fwd_paramsE)
        .other          _ZN5flash24flash_fwd_splitkv_kernelI23Flash_fwd_kernel_traitsILi96ELi64ELi64ELi4ELb0ELb0EN7cutlass6half_tE19Flash_kernel_traitsILi96ELi64ELi64ELi4ES3_EELb1ELb0ELb1ELb0ELb0ELb1ELb1ELb0EEEvNS_16Flash_fwd_paramsE,@"STO_CUDA_ENTRY STV_DEFAULT"
_ZN5flash24flash_fwd_splitkv_kernelI23Flash_fwd_kernel_traitsILi96ELi64ELi64ELi4ELb0ELb0EN7cutlass6half_tE19Flash_kernel_traitsILi96ELi64ELi64ELi4ES3_EELb1ELb0ELb1ELb0ELb0ELb1ELb1ELb0EEEvNS_16Flash_fwd_paramsE:
.text._ZN5flash24flash_fwd_splitkv_kernelI23Flash_fwd_kernel_traitsILi96ELi64ELi64ELi4ELb0ELb0EN7cutlass6half_tE19Flash_kernel_traitsILi96ELi64ELi64ELi4ES3_EELb1ELb0ELb1ELb0ELb0ELb1ELb1ELb0EEEvNS_16Flash_fwd_paramsE:
        /* <DEDUP_REMOVED lines=30> */
[----:B------:R-:W-:Y:S02]  /*01e0*/  MOV R0, 0xffffffff ;  /* 0xffffffff00007802 */ /* 0x000fe40000000f00 */
[----:B------:R-:W-:Y:S01]  /*01f0*/  MOV R10, 0xffffffff ;  /* 0xffffffff000a7802 */ /* 0x000fe20000000f00 */
[----:B------:R-:W2:Y:S06]  /*0200*/  @P0 LDC.64 R6, c[0x0][0x300] ;  /* 0x0000c000ff060b82 */ /* 0x000eac0000000a00 */
[----:B------:R-:W-:Y:S01]  /*0210*/  @P3 VIADD R131, R131, 0x1 ;  /* 0x0000000183833836 */ /* 0x000fe20000000000 */
[----:B------:R-:W-:-:S05]  /*0220*/  @!P2 LOP3.LUT R131, RZ, R5, RZ, 0x33, !PT ;  /* 0x00000005ff83a212 */ /* 0x000fca00078e33ff */
[----:B------:R-:W-:-:S05]  /*0230*/  IMAD.WIDE R16, R131, 0x4, R8 ;  /* 0x0000000483107825 */ /* 0x000fca00078e0208 */
[----:B------:R-:W2:Y:S04]  /*0240*/  @P1 LDG.E R0, desc[UR12][R16.64] ;  /* 0x0000000c10001981 */ /* 0x000ea8000c1e1900 */
[----:B------:R-:W2:Y:S01]  /*0250*/  @P1 LDG.E R103, desc[UR12][R16.64+0x4] ;  /* 0x0000040c10671981 */ /* 0x000ea2000c1e1900 */
[----:B-1----:R-:W-:Y:S01]  /*0260*/  ISETP.NE.AND P3, PT, R4, RZ, PT ;  /* 0x000000ff0400720c */ /* 0x002fe20003f65270 */
[----:B----4-:R-:W-:Y:S01]  /*0270*/  IMAD.WIDE R14, R131, 0x4, R14 ;  /* 0x00000004830e7825 */ /* 0x010fe200078e020e */
[----:B---3--:R-:W-:-:S03]  /*0280*/  ISETP.EQ.U32.AND P2, PT, R2, RZ, PT ;  /* 0x000000ff0200720c */ /* 0x008fc60003f42070 */
[----:B------:R-:W-:Y:S01]  /*0290*/  IMAD.MOV.U32 R13, RZ, RZ, RZ ;  /* 0x000000ffff0d7224 */ /* 0x000fe200078e00ff */
[----:B------:R-:W-:Y:S01]  /*02a0*/  ISETP.EQ.OR.EX P2, PT, R3, RZ, !P3, P2 ;  /* 0x000000ff0300720c */ /* 0x000fe20005f42720 */
[----:B--2---:R-:W-:-:S12]  /*02b0*/  @P0 IMAD.WIDE R8, R131, 0x4, R6 ;  /* 0x0000000483080825 */ /* 0x004fd800078e0206 */
[----:B------:R1:W5:Y:S04]  /*02c0*/  @!P2 LDG.E R10, desc[UR12][R14.64] ;  /* 0x0000000c0e0aa981 */ /* 0x000368000c1e1900 */
[----:B------:R1:W5:Y:S01]  /*02d0*/  @P0 LDG.E R13, desc[UR12][R8.64] ;  /* 0x0000000c080d0981 */ /* 0x000362000c1e1900 */
[----:B------:R-:W-:Y:S01]  /*02e0*/  ISETP.NE.U32.AND P0, PT, R2, RZ, PT ;  /* 0x000000ff0200720c */ /* 0x000fe20003f05070 */
[----:B------:R-:W2:Y:S01]  /*02f0*/  S2R R23, SR_CTAID.X ;  /* 0x0000000000177919 */ /* 0x000ea20000002500 */
[----:B------:R-:W3:Y:S01]  /*0300*/  S2R R4, SR_CTAID.Y ;  /* 0x0000000000047919 */ /* 0x000ee20000002600 */
[----:B------:R-:W4:Y:S01]  /*0310*/  S2R R6, SR_TID.X ;  /* 0x0000000000067919 */ /* 0x000f220000002100 */
[----:B------:R-:W-:Y:S02]  /*0320*/  ISETP.NE.AND.EX P0, PT, R3, RZ, PT, P0 ;  /* 0x000000ff0300720c */ /* 0x000fe40003f05300 */
[----:B------:R-:W-:-:S05]  /*0330*/  IADD3 R2, -R131, RZ, RZ ;  /* 0x000000ff83027210 */ /* 0x000fca0007ffe1ff */
[----:B------:R-:W-:Y:S02]  /*0340*/  IMAD R12, R5, R2, R12 ;  /* 0x00000002050c7224 */ /* 0x000fe400078e020c */
[----:B------:R-:W-:-:S06]  /*0350*/  @P1 IMAD.IADD R103, R103, 0x1, -R0 ;  /* 0x0000000167671824 */ /* 0x000fcc00078e0a00 */
[----:B------:R-:W1:Y:S01]  /*0360*/  @!P1 LDC R103, c[0x0][0x2c4] ;  /* 0x0000b100ff679b82 */ /* 0x000e620000000800 */
[----:B--234-:R-:W-:Y:S05]  /*0370*/  @!P0 BRA `(.L_x_5676) ;  /* 0x0000000000108947 */ /* 0x01cfea0003800000 */
[----:B------:R-:W1:Y:S02]  /*0380*/  @P3 LDG.E R3, desc[UR12][R14.64+0x4] ;  /* 0x0000040c0e033981 */ /* 0x000e64000c1e1900 */
[----:B-1---5:R-:W-:-:S06]  /*0390*/  @P3 IADD3 R8, R3, -R10, RZ ;  /* 0x8000000a03083210 */ /* 0x022fcc0007ffe0ff */
[----:B------:R2:W5:Y:S01]  /*03a0*/  @!P3 LDG.E R8, desc[UR12][R14.64] ;  /* 0x0000000c0e08b981 */ /* 0x000562000c1e1900 */
[----:B------:R-:W-:Y:S05]  /*03b0*/  BRA `(.L_x_5677) ;  /* 0x0000000000047947 */ /* 0x000fea0003800000 */
.L_x_5676:
[----:B-1----:R-:W1:Y:S02]  /*03c0*/  LDC R8, c[0x0][0x2c8] ;  /* 0x0000b200ff087b82 */ /* 0x002e640000000800 */
.L_x_5677:
        /* <DEDUP_REMOVED lines=12> */
[----:B------:R-:W4:Y:S01]  /*0490*/  @!P3 LDC R7, c[0x0][0x2cc] ;  /* 0x0000b300ff07bb82 */ /* 0x000f220000000800 */
[----:B--2---:R-:W-:-:S07]  /*04a0*/  IABS R14, R9 ;  /* 0x00000009000e7213 */ /* 0x004fce0000000000 */
[----:B------:R-:W2:Y:S01]  /*04b0*/  LDC R90, c[0x0][0x398] ;  /* 0x0000e600ff5a7b82 */ /* 0x000ea20000000800 */
[----:B------:R-:W1:Y:S01]  /*04c0*/  I2F.RP R2, R14 ;  /* 0x0000000e00027306 */ /* 0x000e620000209400 */
[----:B---3--:R-:W-:-:S05]  /*04d0*/  VIADD R3, R3, 0x3f ;  /* 0x0000003f03037836 */ /* 0x008fca0000000000 */
        /* <DEDUP_REMOVED lines=24> */
[----:B-1----:R-:W-:-:S04]  /*0660*/  @!P3 ISETP.NE.U32.AND P2, PT, R2, RZ, PT ;  /* 0x000000ff0200b20c */ /* 0x002fc80003f45070 */
[----:B------:R-:W-:Y:S02]  /*0670*/  @!P3 ISETP.NE.AND.EX P2, PT, R3, RZ, PT, P2 ;  /* 0x000000ff0300b20c */ /* 0x000fe40003f45320 */
[----:B------:R-:W-:Y:S02]  /*0680*/  IADD3 R3, -R103, 0x7f, R94 ;  /* 0x0000007f67037810 */ /* 0x000fe40007ffe15e */
[----:B----4-:R-:W-:-:S03]  /*0690*/  @!P3 SEL R7, R7, RZ, P2 ;  /* 0x000000ff0707b207 */ /* 0x010fc60001000000 */
[----:B------:R-:W-:Y:S01]  /*06a0*/  @P4 VIADD R11, R11, 0x1 ;  /* 0x000000010b0b4836 */ /* 0x000fe20000000000 */
[----:B------:R-:W-:-:S03]  /*06b0*/  @!P3 IADD3 R91, R7, R8, -R13 ;  /* 0x00000008075bb210 */ /* 0x000fc60007ffe80d */
[----:B------:R-:W-:Y:S01]  /*06c0*/  @!P0 IMAD.MOV R11, RZ, RZ, -R11 ;  /* 0x000000ffff0b8224 */ /* 0x000fe200078e0a0b */
[----:B------:R-:W-:Y:S01]  /*06d0*/  @!P1 LOP3.LUT R11, RZ, R9, RZ, 0x33, !PT ;  /* 0x00000009ff0b9212 */ /* 0x000fe200078e33ff */
[----:B------:R-:W-:Y:S01]  /*06e0*/  VIADD R8, R91, 0x3f ;  /* 0x0000003f5b087836 */ /* 0x000fe20000000000 */
[----:B--2---:R-:W-:-:S03]  /*06f0*/  IADD3 R3, R3, R90, R91 ;  /* 0x0000005a03037210 */ /* 0x004fc60007ffe05b */
[----:B------:R-:W-:Y:S01]  /*0700*/  IMAD R123, R11, R4, RZ ;  /* 0x000000040b7b7224 */ /* 0x000fe200078e02ff */
[----:B------:R-:W-:Y:S02]  /*0710*/  SHF.R.S32.HI R7, RZ, 0x1f, R8 ;  /* 0x0000001fff077819 */ /* 0x000fe40000011408 */
[----:B------:R-:W-:Y:S02]  /*0720*/  SHF.R.S32.HI R2, RZ, 0x1f, R3 ;  /* 0x0000001fff027819 */ /* 0x000fe40000011403 */
[----:B------:R-:W-:Y:S02]  /*0730*/  LEA.HI R7, R7, R8, RZ, 0x6 ;  /* 0x0000000807077211 */ /* 0x000fe400078f30ff */
[----:B------:R-:W-:Y:S02]  /*0740*/  LEA.HI R2, R2, R3, RZ, 0x6 ;  /* 0x0000000302027211 */ /* 0x000fe400078f30ff */
[----:B------:R-:W-:Y:S02]  /*0750*/  SHF.R.S32.HI R8, RZ, 0x6, R7 ;  /* 0x00000006ff087819 */ /* 0x000fe40000011407 */
[----:B------:R-:W-:-:S02]  /*0760*/  SHF.R.S32.HI R2, RZ, 0x6, R2 ;  /* 0x00000006ff027819 */ /* 0x000fc40000011402 */
[----:B------:R-:W-:-:S04]  /*0770*/  VIADDMNMX R11, R123, R11, R8, PT ;  /* 0x0000000b7b0b7246 */ /* 0x000fc80003800108 */
[----:B------:R-:W-:-:S04]  /*0780*/  VIMNMX R86, R11, R2, PT ;  /* 0x000000020b567248 */ /* 0x000fc80003fe0100 */
[----:B------:R-:W-:-:S13]  /*0790*/  ISETP.GE.AND P0, PT, R123, R86, PT ;  /* 0x000000567b00720c */ /* 0x000fda0003f06270 */
[----:B------:R-:W-:Y:S05]  /*07a0*/  @!P0 BRA `(.L_x_5678) ;  /* 0x0000000400688947 */ /* 0x000fea0003800000 */
        /* <DEDUP_REMOVED lines=41> */
.L_x_5680:
[----:B------:R-:W-:Y:S05]  /*0a40*/  BSYNC B0 ;  /* 0x0000000000007941 */ /* 0x000fea0003800000 */
.L_x_5679:
        /* <DEDUP_REMOVED lines=10> */
.L_x_5682:
[----:B------:R-:W-:Y:S05]  /*0af0*/  BSYNC B0 ;  /* 0x0000000000007941 */ /* 0x000fea0003800000 */
.L_x_5681:
        /* <DEDUP_REMOVED lines=11> */
.L_x_5684:
[----:B------:R-:W-:Y:S05]  /*0bb0*/  BSYNC B0 ;  /* 0x0000000000007941 */ /* 0x000fea0003800000 */
.L_x_5683:
        /* <DEDUP_REMOVED lines=9> */
.L_x_5686:
[----:B------:R-:W-:Y:S05]  /*0c50*/  BSYNC B0 ;  /* 0x0000000000007941 */ /* 0x000fea0003800000 */
.L_x_5685:
        /* <DEDUP_REMOVED lines=15> */
.L_x_5678:
        /* <DEDUP_REMOVED lines=24> */
.L_x_5687:
[----:B------:R-:W-:Y:S05]  /*0ed0*/  @!P6 BRA `(.L_x_5688) ;  /* 0x00000004003ce947 */ /* 0x000fea0003800000 */
[----:B------:R-:W2:Y:S01]  /*0ee0*/  LDC R10, c[0x0][0x380] ;  /* 0x0000e000ff0a7b82 */ /* 0x000ea20000000800 */
[----:B------:R-:W-:Y:S01]  /*0ef0*/  LEA R11, R86, 0xffffffc0, 0x6 ;  /* 0xffffffc0560b7811 */ /* 0x000fe200078e30ff */
[----:B------:R-:W-:-:S06]  /*0f00*/  ULDC.64 UR4, c[0x0][0x230] ;  /* 0x00008c0000047ab9 */ /* 0x000fcc0000000a00 */
[----:B-----5:R-:W3:Y:S01]  /*0f10*/  LDC R7, c[0x0][0x278] ;  /* 0x00009e00ff077b82 */ /* 0x020ee20000000800 */
[----:B------:R-:W-:-:S07]  /*0f20*/  MOV R14, RZ ;  /* 0x000000ff000e7202 */ /* 0x000fce0000000f00 */
        /* <DEDUP_REMOVED lines=26> */
[----:B---3--:R-:W-:-:S04]  /*10d0*/  IABS R2, R7 ;  /* 0x0000000700027213 */ /* 0x008fc80000000000 */
[----:B------:R-:W1:Y:S08]  /*10e0*/  I2F.RP R8, R2 ;  /* 0x0000000200087306 */ /* 0x000e700000209400 */
[----:B-1----:R-:W1:Y:S02]  /*10f0*/  MUFU.RCP R15, R8 ;  /* 0x00000008000f7308 */ /* 0x002e640000001000 */
[----:B-1----:R-:W-:Y:S01]  /*1100*/  IADD3 R15, R15, 0xffffffe, RZ ;  /* 0x0ffffffe0f0f7810 */ /* 0x002fe20007ffe0ff */
[----:B------:R-:W-:-:S04]  /*1110*/  IMAD.MOV R8, RZ, RZ, -R9 ;  /* 0x000000ffff087224 */ /* 0x000fc800078e0a09 */
[----:B------:R-:W-:Y:S01]  /*1120*/  IMAD R11, R10, R8, R11 ;  /* 0x000000080a0b7224 */ /* 0x000fe200078e020b */
[----:B------:R-:W1:Y:S04]  /*1130*/  F2I.FTZ.U32.TRUNC.NTZ R15, R15 ;  /* 0x0000000f000f7305 */ /* 0x000e68000021f000 */
[----:B------:R-:W-:Y:S01]  /*1140*/  SHF.R.S32.HI R19, RZ, 0x1f, R11 ;  /* 0x0000001fff137819 */ /* 0x000fe2000001140b */
[----:B-1----:R-:W-:-:S04]  /*1150*/  IMAD.MOV R3, RZ, RZ, -R15 ;  /* 0x000000ffff037224 */ /* 0x002fc800078e0a0f */
        /* <DEDUP_REMOVED lines=19> */
[----:B--2---:R-:W-:Y:S01]  /*1290*/  SHF.R.S32.HI R5, RZ, 0x1f, R4 ;  /* 0x0000001fff057819 */ /* 0x004fe20000011404 */
        /* <DEDUP_REMOVED lines=8> */
[-C--:B----4-:R-:W-:Y:S01]  /*1320*/  IMAD R8, R19, R98.reuse, RZ ;  /* 0x0000006213087224 */ /* 0x090fe200078e02ff */
[----:B------:R-:W-:Y:S01]  /*1330*/  IADD3 R2, R5, R3, RZ ;  /* 0x0000000305027210 */ /* 0x000fe20007ffe0ff */
[----:B------:R-:W-:Y:S02]  /*1340*/  IMAD.MOV.U32 R18, RZ, RZ, R4 ;  /* 0x000000ffff127224 */ /* 0x000fe400078e0004 */
[C---:B------:R-:W-:Y:S02]  /*1350*/  IMAD R7, R11.reuse, R99, R8 ;  /* 0x000000630b077224 */ /* 0x040fe400078e0208 */
[----:B------:R-:W-:-:S05]  /*1360*/  IMAD.WIDE.U32 R8, R11, R98, R16 ;  /* 0x000000620b087225 */ /* 0x000fca00078e0010 */
[----:B------:R-:W-:Y:S01]  /*1370*/  IADD3 R9, R9, R7, RZ ;  /* 0x0000000709097210 */ /* 0x000fe20007ffe0ff */
[----:B------:R-:W-:-:S04]  /*1380*/  IMAD R7, R15, UR4, RZ ;  /* 0x000000040f077c24 */ /* 0x000fc8000f8e02ff */
[C---:B------:R-:W-:Y:S02]  /*1390*/  IMAD R7, R14.reuse, UR5, R7 ;  /* 0x000000050e077c24 */ /* 0x040fe4000f8e0207 */
[----:B------:R-:W-:-:S05]  /*13a0*/  IMAD.WIDE.U32 R24, R14, UR4, R8 ;  /* 0x000000040e187c25 */ /* 0x000fca000f8e0008 */
[----:B------:R-:W-:Y:S01]  /*13b0*/  IADD3 R10, R25, R7, RZ ;  /* 0x00000007190a7210 */ /* 0x000fe20007ffe0ff */
[----:B------:R-:W-:Y:S06]  /*13c0*/  BRA `(.L_x_5689) ;  /* 0x0000000400307947 */ /* 0x000fec0003800000 */
.L_x_5688:
        /* <DEDUP_REMOVED lines=47> */
.L_x_5690:
        /* <DEDUP_REMOVED lines=29> */
.L_x_5689:
[----:B------:R-:W-:Y:S01]  /*1890*/  ISETP.NE.AND P1, PT, R0, -0x1, PT ;  /* 0xffffffff0000780c */ /* 0x000fe20003f25270 */
[----:B------:R-:W1:Y:S01]  /*18a0*/  S2UR UR8, SR_CgaCtaId ;  /* 0x00000000000879c3 */ /* 0x000e620000008800 */
[----:B-----5:R-:W-:Y:S01]  /*18b0*/  SHF.R.S32.HI R7, RZ, 0x1f, R6 ;  /* 0x0000001fff077819 */ /* 0x020fe20000011406 */
[----:B------:R-:W-:Y:S01]  /*18c0*/  ULDC.64 UR4, c[0x0][0x268] ;  /* 0x00009a0000047ab9 */ /* 0x000fe20000000a00 */
[----:B------:R-:W-:Y:S01]  /*18d0*/  IADD3 R122, -R94, R103, RZ ;  /* 0x000000675e7a7210 */ /* 0x000fe20007ffe1ff */
[----:B------:R-:W-:Y:S01]  /*18e0*/  IMAD R15, R15, UR4, RZ ;  /* 0x000000040f0f7c24 */ /* 0x000fe2000f8e02ff */
[CC--:B------:R-:W-:Y:S01]  /*18f0*/  LEA.HI R17, R7.reuse, R6.reuse, RZ, 0x2 ;  /* 0x0000000607117211 */ /* 0x0c0fe200078f10ff */
[----:B------:R-:W-:Y:S01]  /*1900*/  ULDC.64 UR6, c[0x0][0x258] ;  /* 0x0000960000067ab9 */ /* 0x000fe20000000a00 */
[----:B------:R-:W-:Y:S01]  /*1910*/  LEA.HI R16, R7, R6, RZ, 0x3 ;  /* 0x0000000607107211 */ /* 0x000fe200078f18ff */
[----:B------:R-:W-:Y:S01]  /*1920*/  VIADD R128, R86, 0xffffffff ;  /* 0xffffffff56807836 */ /* 0x000fe20000000000 */
[----:B------:R-:W-:Y:S01]  /*1930*/  LOP3.LUT R13, R17, 0xfffffffc, RZ, 0xc0, !PT ;  /* 0xfffffffc110d7812 */ /* 0x000fe200078ec0ff */
[----:B------:R-:W-:Y:S01]  /*1940*/  BSSY B0, `(.L_x_5691) ;  /* 0x000005c000007945 */ /* 0x000fe20003800000 */
[----:B------:R-:W-:Y:S01]  /*1950*/  SHF.R.S32.HI R20, RZ, 0x2, R17 ;  /* 0x00000002ff147819 */ /* 0x000fe20000011411 */
[----:B------:R-:W2:Y:S01]  /*1960*/  @P1 LDC.64 R8, c[0x0][0x240] ;  /* 0x00009000ff081b82 */ /* 0x000ea20000000a00 */
[----:B------:R-:W-:Y:S01]  /*1970*/  SHF.R.S32.HI R3, RZ, 0x3, R16 ;  /* 0x00000003ff037819 */ /* 0x000fe20000011410 */
[----:B------:R-:W-:Y:S01]  /*1980*/  IMAD.IADD R130, R6, 0x1, -R13 ;  /* 0x0000000106827824 */ /* 0x000fe200078e0a0d */
[----:B------:R-:W-:-:S02]  /*1990*/  @!P1 SHF.R.S32.HI R13, RZ, 0x1f, R131 ;  /* 0x0000001fff0d9819 */ /* 0x000fc40000011483 */
        /* <DEDUP_REMOVED lines=86> */
.L_x_5692:
[----:B------:R-:W-:Y:S05]  /*1f00*/  BSYNC B0 ;  /* 0x0000000000007941 */ /* 0x000fea0003800000 */
.L_x_5691:
        /* <DEDUP_REMOVED lines=40> */
.L_x_5694:
[----:B------:R-:W-:Y:S05]  /*2190*/  BSYNC B0 ;  /* 0x0000000000007941 */ /* 0x000fea0003800000 */
.L_x_5693:
        /* <DEDUP_REMOVED lines=8> */
[----:B------:R-:W-:Y:S02]  /*2220*/  IMAD.SHL.U32 R125, R98, 0x20, RZ ;  /* 0x00000020627d7824 */ /* 0x000fe400078e00ff */
        /* <DEDUP_REMOVED lines=34> */
.L_x_5696:
[----:B------:R-:W-:Y:S05]  /*2450*/  BSYNC B0 ;  /* 0x0000000000007941 */ /* 0x000fea0003800000 */
.L_x_5695:
        /* <DEDUP_REMOVED lines=32> */
.L_x_5698:
[----:B------:R-:W-:Y:S05]  /*2660*/  BSYNC B0 ;  /* 0x0000000000007941 */ /* 0x000fea0003800000 */
.L_x_5697:
        /* <DEDUP_REMOVED lines=12> */
[----:B------:R-:W-:Y:S01]  /*2730*/  LOP3.LUT R93, R7, 0xfffffff0, RZ, 0xc0, !PT ;  /* 0xfffffff0075d7812 */ /* 0x000fe200078ec0ff */
[----:B------:R-:W-:Y:S01]  /*2740*/  IMAD.IADD R15, R15, 0x1, R0 ;  /* 0x000000010f0f7824 */ /* 0x000fe200078e0200 */
[----:B------:R-:W-:Y:S01]  /*2750*/  SHF.R.S32.HI R3, RZ, 0x1, R4 ;  /* 0x00000001ff037819 */ /* 0x000fe20000011404 */
[----:B------:R-:W-:Y:S01]  /*2760*/  IMAD.SHL.U32 R10, R10, 0x8, RZ ;  /* 0x000000080a0a7824 */ /* 0x000fe200078e00ff */
[----:B------:R-:W-:Y:S01]  /*2770*/  LOP3.LUT R16, R4, 0xfffffffe, RZ, 0xc0, !PT ;  /* 0xfffffffe04107812 */ /* 0x000fe200078ec0ff */
[----:B------:R-:W-:Y:S01]  /*2780*/  IMAD.IADD R93, R6, 0x1, -R93 ;  /* 0x00000001065d7824 */ /* 0x000fe200078e0a5d */
[----:B------:R-:W-:Y:S01]  /*2790*/  LEA.HI R8, R9, R9, RZ, 0x1 ;  /* 0x0000000909087211 */ /* 0x000fe200078f08ff */
[----:B------:R-:W-:Y:S01]  /*27a0*/  IMAD.SHL.U32 R7, R3, 0x40, RZ ;  /* 0x0000004003077824 */ /* 0x000fe200078e00ff */
[----:B------:R-:W-:Y:S01]  /*27b0*/  ISETP.GE.AND P1, PT, R20, R17, PT ;  /* 0x000000111400720c */ /* 0x000fe20003f26270 */
[----:B------:R-:W-:Y:S01]  /*27c0*/  IMAD.IADD R16, R5, 0x1, -R16 ;  /* 0x0000000105107824 */ /* 0x000fe200078e0a10 */
[----:B------:R-:W-:Y:S01]  /*27d0*/  LOP3.LUT R8, R8, 0xfffffffe, RZ, 0xc0, !PT ;  /* 0xfffffffe08087812 */ /* 0x000fe200078ec0ff */
[----:B------:R-:W2:Y:S01]  /*27e0*/  LDC.64 R4, c[0x0][0x3c8] ;  /* 0x0000f200ff047b82 */ /* 0x000ea20000000a00 */
[----:B------:R-:W-:Y:S01]  /*27f0*/  LOP3.LUT R7, R7, 0xc0, RZ, 0xc0, !PT ;  /* 0x000000c007077812 */ /* 0x000fe200078ec0ff */
[----:B------:R-:W-:-:S04]  /*2800*/  DEPBAR.LE SB0, 0x0 ;  /* 0x000080000000791a */ /* 0x000fc80000000000 */
[----:B------:R-:W-:Y:S01]  /*2810*/  LOP3.LUT R10, R7, 0x8, R10, 0xf8, !PT ;  /* 0x00000008070a7812 */ /* 0x000fe200078ef80a */
[----:B------:R-:W-:Y:S01]  /*2820*/  IMAD.IADD R9, R9, 0x1, -R8 ;  /* 0x0000000109097824 */ /* 0x000fe200078e0a08 */
[----:B------:R-:W-:Y:S01]  /*2830*/  SHF.R.U32.HI R7, RZ, 0x3, R7 ;  /* 0x00000003ff077819 */ /* 0x000fe20000011607 */
[----:B------:R-:W-:Y:S01]  /*2840*/  IMAD.X R19, R21, 0x1, R19, P5 ;  /* 0x0000000115137824 */ /* 0x000fe200028e0613 */
[----:B------:R-:W-:Y:S01]  /*2850*/  SHF.R.S32.HI R20, RZ, 0x1f, R93 ;  /* 0x0000001fff147819 */ /* 0x000fe2000001145d */
[C---:B------:R-:W-:Y:S01]  /*2860*/  IMAD R16, R9.reuse, 0x8, R16 ;  /* 0x0000000809107824 */ /* 0x040fe200078e0210 */
[----:B------:R-:W-:Y:S01]  /*2870*/  LOP3.LUT R7, R10, R7, RZ, 0x3c, !PT ;  /* 0x000000070a077212 */ /* 0x000fe200078e3cff */
[----:B------:R-:W-:Y:S01]  /*2880*/  IMAD.SHL.U32 R9, R9, 0x8, RZ ;  /* 0x0000000809097824 */ /* 0x000fe200078e00ff */
[----:B------:R-:W-:Y:S01]  /*2890*/  SHF.R.S32.HI R10, RZ, 0x1f, R131 ;  /* 0x0000001fff0a7819 */ /* 0x000fe20000011483 */
[----:B-1----:R-:W-:Y:S01]  /*28a0*/  IMAD R19, R19, R96, RZ ;  /* 0x0000006013137224 */ /* 0x002fe200078e02ff */
[----:B------:R-:W-:Y:S01]  /*28b0*/  LEA.HI R0, R20, R93, RZ, 0x3 ;  /* 0x0000005d14007211 */ /* 0x000fe200078f18ff */
[----:B------:R-:W-:Y:S01]  /*28c0*/  IMAD.U32 R120, R16, 0x20, R7 ;  /* 0x0000002010787824 */ /* 0x000fe200078e0007 */
[----:B------:R-:W-:Y:S01]  /*28d0*/  ISETP.GE.AND P0, PT, R18, R17, PT ;  /* 0x000000111200720c */ /* 0x000fe20003f06270 */
[----:B------:R-:W-:Y:S01]  /*28e0*/  IMAD R10, R10, UR6, RZ ;  /* 0x000000060a0a7c24 */ /* 0x000fe2000f8e02ff */
[----:B------:R-:W-:Y:S01]  /*28f0*/  LEA.HI R18, R93, R93, RZ, 0x1 ;  /* 0x0000005d5d127211 */ /* 0x000fe200078f08ff */
[----:B------:R-:W-:Y:S01]  /*2900*/  IMAD.SHL.U32 R0, R0, 0x20, RZ ;  /* 0x0000002000007824 */ /* 0x000fe200078e00ff */
[----:B------:R-:W-:Y:S01]  /*2910*/  ULDC UR5, c[0x0][0x2e8] ;  /* 0x0000ba0000057ab9 */ /* 0x000fe20000000800 */
[----:B------:R-:W-:Y:S01]  /*2920*/  IMAD R10, R131, UR7, R10 ;  /* 0x00000007830a7c24 */ /* 0x000fe2000f8e020a */
[----:B--2---:R-:W-:Y:S01]  /*2930*/  LEA R16, P2, R12, R4, 0x2 ;  /* 0x000000040c107211 */ /* 0x004fe200078410ff */
[----:B------:R-:W-:Y:S01]  /*2940*/  IMAD R19, R88, R97, R19 ;  /* 0x0000006158137224 */ /* 0x000fe200078e0213 */
[----:B------:R-:W-:Y:S01]  /*2950*/  LOP3.LUT R92, R0, 0xffffff00, RZ, 0xc0, !PT ;  /* 0xffffff00005c7812 */ /* 0x000fe200078ec0ff */
[----:B------:R-:W-:Y:S01]  /*2960*/  IMAD.IADD R10, R13, 0x1, R10 ;  /* 0x000000010d0a7824 */ /* 0x000fe200078e020a */
[----:B------:R-:W-:Y:S01]  /*2970*/  SHF.R.S32.HI R11, RZ, 0x1, R18 ;  /* 0x00000001ff0b7819 */ /* 0x000fe20000011412 */
[----:B------:R-:W-:Y:S01]  /*2980*/  IMAD.WIDE.U32 R88, R88, R96, R14 ;  /* 0x0000006058587225 */ /* 0x000fe200078e000e */
[----:B------:R-:W-:Y:S01]  /*2990*/  SHF.R.S32.HI R8, RZ, 0x1f, R18 ;  /* 0x0000001fff087819 */ /* 0x000fe20000011412 */
[----:B------:R-:W-:Y:S01]  /*29a0*/  ULDC.64 UR6, c[0x0][0x220] ;  /* 0x0000880000067ab9 */ /* 0x000fe20000000a00 */
[----:B------:R-:W-:Y:S01]  /*29b0*/  LEA.HI.X R17, R12, R5, R10, 0x2, P2 ;  /* 0x000000050c117211 */ /* 0x000fe200010f140a */
[----:B------:R-:W-:Y:S01]  /*29c0*/  IMAD R4, R95, 0x200, R92 ;  /* 0x000002005f047824 */ /* 0x000fe200078e025c */
[----:B------:R-:W-:-:S02]  /*29d0*/  LEA.HI R8, R8, R11, RZ, 0x2 ;  /* 0x0000000b08087211 */ /* 0x000fc400078f10ff */
[----:B------:R-:W-:Y:S01]  /*29e0*/  LOP3.LUT R18, R18, 0x7fffffe, RZ, 0xc0, !PT ;  /* 0x07fffffe12127812 */ /* 0x000fe200078ec0ff */
[----:B------:R1:W5:Y:S01]  /*29f0*/  LDG.E R0, desc[UR12][R16.64] ;  /* 0x0000000c10007981 */ /* 0x000362000c1e1900 */
[----:B------:R-:W-:Y:S01]  /*2a00*/  LOP3.LUT R8, R8, 0xfffffffc, RZ, 0xc0, !PT ;  /* 0xfffffffc08087812 */ /* 0x000fe200078ec0ff */
[----:B------:R-:W-:Y:S02]  /*2a10*/  BAR.SYNC.DEFER_BLOCKING 0x0 ;  /* 0x0000000000007b1d */ /* 0x000fe40000010000 */
[----:B------:R-:W-:Y:S02]  /*2a20*/  IMAD.IADD R93, R93, 0x1, -R18 ;  /* 0x000000015d5d7824 */ /* 0x000fe400078e0a12 */
[----:B------:R-:W-:-:S04]  /*2a30*/  IMAD.IADD R8, R11, 0x1, -R8 ;  /* 0x000000010b087824 */ /* 0x000fc800078e0a08 */
[----:B------:R-:W-:-:S05]  /*2a40*/  IMAD.SHL.U32 R18, R8, 0x40, RZ ;  /* 0x0000004008127824 */ /* 0x000fca00078e00ff */
[----:B------:R-:W-:-:S04]  /*2a50*/  LOP3.LUT R18, R18, 0xc0, RZ, 0xc0, !PT ;  /* 0x000000c012127812 */ /* 0x000fc800078ec0ff */
[----:B------:R-:W-:Y:S02]  /*2a60*/  LOP3.LUT R9, R18, 0x8, R9, 0xf8, !PT ;  /* 0x0000000812097812 */ /* 0x000fe400078ef809 */
[----:B------:R-:W-:Y:S01]  /*2a70*/  SHF.R.U32.HI R18, RZ, 0x3, R18 ;  /* 0x00000003ff127819 */ /* 0x000fe20000011612 */
[----:B------:R1:W-:Y:S03]  /*2a80*/  @P1 STS [R129+0x6000], RZ ;  /* 0x006000ff81001388 */ /* 0x0003e60000000800 */
[----:B------:R-:W-:Y:S01]  /*2a90*/  LOP3.LUT R5, R9, R18, RZ, 0x3c, !PT ;  /* 0x0000001209057212 */ /* 0x000fe200078e3cff */
        /* <DEDUP_REMOVED lines=40> */
.L_x_5700:
[----:B------:R-:W-:Y:S05]  /*2d20*/  BSYNC B0 ;  /* 0x0000000000007941 */ /* 0x000fea0003800000 */
.L_x_5699:
        /* <DEDUP_REMOVED lines=31> */
.L_x_5702:
[----:B------:R-:W-:Y:S05]  /*2f20*/  BSYNC B0 ;  /* 0x0000000000007941 */ /* 0x000fea0003800000 */
.L_x_5701:
[----:B------:R-:W-:Y:S01]  /*2f30*/  LDSM.16.M88.4 R44, [R121] ;  /* 0x00000000792c783b */ /* 0x000fe20000000200 */
[----:B------:R-:W-:Y:S01]  /*2f40*/  LOP3.LUT P0, RZ, R3, 0x2, RZ, 0xc0, !PT ;  /* 0x0000000203ff7812 */ /* 0x000fe2000780c0ff */
[----:B------:R-:W-:Y:S01]  /*2f50*/  IMAD.MOV.U32 R4, RZ, RZ, 0x10 ;  /* 0x00000010ff047424 */ /* 0x000fe200078e00ff */
[----:B------:R-:W-:Y:S01]  /*2f60*/  LOP3.LUT P1, RZ, R8, 0x2, RZ, 0xc0, !PT ;  /* 0x0000000208ff7812 */ /* 0x000fe2000782c0ff */
[----:B------:R-:W4:Y:S01]  /*2f70*/  LDSM.16.M88.4 R20, [R120+0x3000] ;  /* 0x003000007814783b */ /* 0x000f220000000200 */
[----:B------:R-:W-:Y:S01]  /*2f80*/  IMAD.MOV.U32 R3, RZ, RZ, 0x20 ;  /* 0x00000020ff037424 */ /* 0x000fe200078e00ff */
[----:B------:R-:W-:Y:S01]  /*2f90*/  ULDC UR10, c[0x0][0x39c] ;  /* 0x0000e700000a7ab9 */ /* 0x000fe20000000800 */
[----:B------:R-:W-:Y:S01]  /*2fa0*/  SEL R4, R4, 0xfffffff0, !P1 ;  /* 0xfffffff004047807 */ /* 0x000fe20004800000 */
[----:B------:R-:W4:Y:S01]  /*2fb0*/  LDSM.16.M88.4 R60, [R120+0x3400] ;  /* 0x00340000783c783b */ /* 0x000f220000000200 */
[----:B------:R-:W-:Y:S01]  /*2fc0*/  IMAD R94, R95, 0x10, R94 ;  /* 0x000000105f5e7824 */ /* 0x000fe200078e025e */
[----:B------:R-:W-:Y:S01]  /*2fd0*/  SEL R3, R3, 0xffffffe0, !P0 ;  /* 0xffffffe003037807 */ /* 0x000fe20004000000 */
[----:B------:R-:W-:Y:S01]  /*2fe0*/  IMAD.SHL.U32 R135, R6, 0x2, RZ ;  /* 0x0000000206877824 */ /* 0x000fe200078e00ff */
[----:B------:R-:W-:Y:S01]  /*2ff0*/  LDSM.16.M88.4 R52, [R120+0x3800] ;  /* 0x003800007834783b */ /* 0x000fe20000000200 */
[----:B------:R-:W-:-:S02]  /*3000*/  IMAD R119, R4, 0x2, R121 ;  /* 0x0000000204777824 */ /* 0x000fc400078e0279 */
[----:B--2--5:R-:W-:Y:S01]  /*3010*/  FMUL.FTZ R0, R0, R7 ;  /* 0x0000000700007220 */ /* 0x024fe20000410000 */
[----:B------:R-:W-:Y:S01]  /*3020*/  IMAD.IADD R117, R120, 0x1, R3 ;  /* 0x0000000178757824 */ /* 0x000fe200078e0203 */
[----:B-1----:R-:W-:Y:S01]  /*3030*/  LDSM.16.M88.4 R16, [R120+0x3c00] ;  /* 0x003c00007810783b */ /* 0x002fe20000000200 */
[----:B------:R-:W-:Y:S01]  /*3040*/  LOP3.LUT R135, R135, 0x6, RZ, 0xc0, !PT ;  /* 0x0000000687877812 */ /* 0x000fe200078ec0ff */
[----:B------:R-:W-:Y:S02]  /*3050*/  IMAD R92, R93, 0x20, R92 ;  /* 0x000000205d5c7824 */ /* 0x000fe400078e025c */
[----:B---3--:R-:W-:Y:S02]  /*3060*/  LDSM.16.M88.4 R8, [R119] ;  /* 0x000000007708783b */ /* 0x008fe40000000200 */
[----:B------:R-:W-:Y:S02]  /*3070*/  IMAD.IADD R7, R2, 0x1, R135 ;  /* 0x0000000102077824 */ /* 0x000fe400078e0287 */
[----:B------:R-:W1:Y:S01]  /*3080*/  LDSM.16.M88.4 R68, [R117+0x3000] ;  /* 0x003000007544783b */ /* 0x000e620000000200 */
[----:B------:R-:W-:-:S02]  /*3090*/  IMAD.IADD R5, R5, 0x1, R92 ;  /* 0x0000000105057824 */ /* 0x000fc400078e025c */
[----:B------:R-:W-:Y:S01]  /*30a0*/  VIADD R112, R7, 0x20 ;  /* 0x0000002007707836 */ /* 0x000fe20000000000 */
[----:B------:R-:W-:Y:S04]  /*30b0*/  LDSM.16.M88.4 R72, [R121+0x1000] ;  /* 0x001000007948783b */ /* 0x000fe80000000200 */
[----:B------:R-:W2:Y:S04]  /*30c0*/  LDSM.16.M88.4 R36, [R120+0x4000] ;  /* 0x004000007824783b */ /* 0x000ea80000000200 */
[----:B------:R-:W3:Y:S04]  /*30d0*/  LDSM.16.M88.4 R28, [R117+0x3400] ;  /* 0x00340000751c783b */ /* 0x000ee80000000200 */
[----:B------:R-:W3:Y:S01]  /*30e0*/  LDSM.16.M88.4 R64, [R117+0x3800] ;  /* 0x003800007540783b */ /* 0x000ee20000000200 */
[C---:B----4-:R-:W-:Y:S03]  /*30f0*/  HMMA.16816.F32 R12, R44.reuse, R20, RZ ;  /* 0x000000142c0c723c */ /* 0x050fe600000018ff */
[----:B------:R-:W-:Y:S04]  /*3100*/  LDSM.16.M88.4 R40, [R119+0x1000] ;  /* 0x001000007728783b */ /* 0x000fe80000000200 */
[----:B------:R-:W4:Y:S01]  /*3110*/  LDSM.16.M88.4 R24, [R117+0x4000] ;  /* 0x004000007518783b */ /* 0x000f220000000200 */
[C---:B------:R-:W-:Y:S03]  /*3120*/  HMMA.16816.F32 R20, R44.reuse, R22, RZ ;  /* 0x000000162c14723c */ /* 0x040fe600000018ff */
[----:B------:R-:W-:Y:S03]  /*3130*/  LDSM.16.M88.4 R80, [R120+0x4400] ;  /* 0x004400007850783b */ /* 0x000fe60000000200 */
[C---:B------:R-:W-:Y:S01]  /*3140*/  HMMA.16816.F32 R32, R44.reuse, R60, RZ ;  /* 0x0000003c2c20723c */ /* 0x040fe200000018ff */
[----:B------:R-:W-:Y:S04]  /*3150*/  LDSM.16.M88.4 R76, [R120+0x5000] ;  /* 0x00500000784c783b */ /* 0x000fe80000000200 */
[----:B------:R-:W0:Y:S01]  /*3160*/  LDGDEPBAR ;  /* 0x00000000000079af */ /* 0x000e220000000000 */
[----:B------:R-:W-:Y:S06]  /*3170*/  HMMA.16816.F32 R60, R44, R62, RZ ;  /* 0x0000003e2c3c723c */ /* 0x000fec00000018ff */
[C---:B-1----:R-:W-:Y:S06]  /*3180*/  HMMA.16816.F32 R12, R8.reuse, R68, R12 ;  /* 0x00000044080c723c */ /* 0x042fec000000180c */
[----:B------:R-:W-:Y:S01]  /*3190*/  HMMA.16816.F32 R20, R8, R70, R20 ;  /* 0x000000460814723c */ /* 0x000fe20000001814 */
[----:B------:R-:W-:Y:S05]  /*31a0*/  LDSM.16.M88.4 R68, [R120+0x4800] ;  /* 0x004800007844783b */ /* 0x000fea0000000200 */
[C---:B------:R-:W-:Y:S06]  /*31b0*/  HMMA.16816.F32 R56, R44.reuse, R52, RZ ;  /* 0x000000342c38723c */ /* 0x040fec00000018ff */
[C---:B------:R-:W-:Y:S06]  /*31c0*/  HMMA.16816.F32 R52, R44.reuse, R54, RZ ;  /* 0x000000362c34723c */ /* 0x040fec00000018ff */
[C---:B------:R-:W-:Y:S06]  /*31d0*/  HMMA.16816.F32 R48, R44.reuse, R16, RZ ;  /* 0x000000102c30723c */ /* 0x040fec00000018ff */
[----:B------:R-:W-:Y:S01]  /*31e0*/  HMMA.16816.F32 R44, R44, R18, RZ ;  /* 0x000000122c2c723c */ /* 0x000fe200000018ff */
[----:B------:R-:W1:Y:S05]  /*31f0*/  LDSM.16.M88.4 R16, [R117+0x3c00] ;  /* 0x003c00007510783b */ /* 0x000e6a0000000200 */
[C---:B--2---:R-:W-:Y:S06]  /*3200*/  HMMA.16816.F32 R12, R72.reuse, R36, R12 ;  /* 0x00000024480c723c */ /* 0x044fec000000180c */
[----:B------:R-:W-:Y:S01]  /*3210*/  HMMA.16816.F32 R20, R72, R38, R20 ;  /* 0x000000264814723c */ /* 0x000fe20000001814 */
[----:B------:R-:W-:Y:S05]  /*3220*/  LDSM.16.M88.4 R36, [R117+0x4400] ;  /* 0x004400007524783b */ /* 0x000fea0000000200 */
[C---:B---3--:R-:W-:Y:S06]  /*3230*/  HMMA.16816.F32 R32, R8.reuse, R28, R32 ;  /* 0x0000001c0820723c */ /* 0x048fec0000001820 */
[C---:B------:R-:W-:Y:S01]  /*3240*/  HMMA.16816.F32 R60, R8.reuse, R30, R60 ;  /* 0x0000001e083c723c */ /* 0x040fe2000000183c */
[----:B------:R-:W2:Y:S05]  /*3250*/  LDSM.16.M88.4 R28, [R121+0x2000] ;  /* 0x00200000791c783b */ /* 0x000eaa0000000200 */
[C---:B------:R-:W-:Y:S06]  /*3260*/  HMMA.16816.F32 R56, R8.reuse, R64, R56 ;  /* 0x000000400838723c */ /* 0x040fec0000001838 */
[----:B------:R-:W-:Y:S01]  /*3270*/  HMMA.16816.F32 R52, R8, R66, R52 ;  /* 0x000000420834723c */ /* 0x000fe20000001834 */
[----:B------:R-:W3:Y:S05]  /*3280*/  LDSM.16.M88.4 R64, [R120+0x4c00] ;  /* 0x004c00007840783b */ /* 0x000eea0000000200 */
[C---:B----4-:R-:W-:Y:S06]  /*3290*/  HMMA.16816.F32 R12, R40.reuse, R24, R12 ;  /* 0x00000018280c723c */ /* 0x050fec000000180c */
[----:B------:R-:W-:Y:S01]  /*32a0*/  HMMA.16816.F32 R20, R40, R26, R20 ;  /* 0x0000001a2814723c */ /* 0x000fe20000001814 */
[----:B------:R-:W-:Y:S05]  /*32b0*/  LDSM.16.M88.4 R24, [R120+0x5400] ;  /* 0x005400007818783b */ /* 0x000fea0000000200 */
[C---:B-1----:R-:W-:Y:S06]  /*32c0*/  HMMA.16816.F32 R48, R8.reuse, R16, R48 ;  /* 0x000000100830723c */ /* 0x042fec0000001830 */
[----:B------:R-:W-:Y:S01]  /*32d0*/  HMMA.16816.F32 R44, R8, R18, R44 ;  /* 0x00000012082c723c */ /* 0x000fe2000000182c */
[----:B------:R-:W-:Y:S04]  /*32e0*/  LDSM.16.M88.4 R8, [R119+0x2000] ;  /* 0x002000007708783b */ /* 0x000fe80000000200 */
[----:B------:R-:W1:Y:S01]  /*32f0*/  LDSM.16.M88.4 R16, [R117+0x5000] ;  /* 0x005000007510783b */ /* 0x000e620000000200 */
[----:B------:R-:W-:Y:S06]  /*3300*/  HMMA.16816.F32 R32, R72, R80, R32 ;  /* 0x000000504820723c */ /* 0x000fec0000001820 */
[----:B--2---:R-:W-:Y:S06]  /*3310*/  HMMA.16816.F32 R12, R28, R76, R12 ;  /* 0x0000004c1c0c723c */ /* 0x004fec000000180c */
[----:B------:R-:W-:Y:S01]  /*3320*/  HMMA.16816.F32 R60, R72, R82, R60 ;  /* 0x00000052483c723c */ /* 0x000fe2000000183c */
[----:B------:R-:W-:Y:S05]  /*3330*/  LDSM.16.M88.4 R80, [R117+0x5400] ;  /* 0x005400007550783b */ /* 0x000fea0000000200 */
[----:B------:R-:W-:Y:S01]  /*3340*/  HMMA.16816.F32 R20, R28, R78, R20 ;  /* 0x0000004e1c14723c */ /* 0x000fe20000001814 */
[----:B------:R-:W2:Y:S05]  /*3350*/  LDSM.16.M88.4 R76, [R117+0x4800] ;  /* 0x00480000754c783b */ /* 0x000eaa0000000200 */
[C---:B---3--:R-:W-:Y:S06]  /*3360*/  HMMA.16816.F32 R48, R72.reuse, R64, R48 ;  /* 0x000000404830723c */ /* 0x048fec0000001830 */
[C---:B------:R-:W-:Y:S01]  /*3370*/  HMMA.16816.F32 R44, R72.reuse, R66, R44 ;  /* 0x00000042482c723c */ /* 0x040fe2000000182c */
[----:B------:R-:W3:Y:S05]  /*3380*/  LDSM.16.M88.4 R64, [R117+0x4c00] ;  /* 0x004c00007540783b */ /* 0x000eea0000000200 */
[----:B------:R-:W-:Y:S06]  /*3390*/  HMMA.16816.F32 R56, R72, R68, R56 ;  /* 0x000000444838723c */ /* 0x000fec0000001838 */
[----:B------:R-:W-:Y:S06]  /*33a0*/  HMMA.16816.F32 R32, R40, R36, R32 ;  /* 0x000000242820723c */ /* 0x000fec0000001820 */
[C---:B-1----:R-:W-:Y:S06]  /*33b0*/  HMMA.16816.F32 R12, R8.reuse, R16, R12 ;  /* 0x00000010080c723c */ /* 0x042fec000000180c */
[----:B------:R-:W-:Y:S01]  /*33c0*/  HMMA.16816.F32 R20, R8, R18, R20 ;  /* 0x000000120814723c */ /* 0x000fe20000001814 */
[----:B------:R-:W1:Y:S05]  /*33d0*/  LDSM.16.M88.4 R16, [R120+0x5800] ;  /* 0x005800007810783b */ /* 0x000e6a0000000200 */
[----:B------:R-:W-:Y:S01]  /*33e0*/  HMMA.16816.F32 R60, R40, R38, R60 ;  /* 0x00000026283c723c */ /* 0x000fe2000000183c */
[----:B------:R-:W4:Y:S05]  /*33f0*/  LDSM.16.M88.4 R36, [R120+0x5c00] ;  /* 0x005c00007824783b */ /* 0x000f2a0000000200 */
[----:B------:R-:W-:Y:S06]  /*3400*/  HMMA.16816.F32 R52, R72, R70, R52 ;  /* 0x000000464834723c */ /* 0x000fec0000001834 */
[----:B--2---:R-:W-:Y:S01]  /*3410*/  HMMA.16816.F32 R56, R40, R76, R56 ;  /* 0x0000004c2838723c */ /* 0x004fe20000001838 */
[----:B------:R-:W-:Y:S01]  /*3420*/  FMUL.FTZ R3, R12, UR10 ;  /* 0x0000000a0c037c20 */ /* 0x000fe20008410000 */
[----:B------:R-:W-:Y:S01]  /*3430*/  FMUL.FTZ R13, R13, UR10 ;  /* 0x0000000a0d0d7c20 */ /* 0x000fe20008410000 */
[----:B------:R-:W-:-:S03]  /*3440*/  FMUL.FTZ R15, R15, UR10 ;  /* 0x0000000a0f0f7c20 */ /* 0x000fc60008410000 */
[C---:B------:R-:W-:Y:S01]  /*3450*/  HMMA.16816.F32 R32, R28.reuse, R24, R32 ;  /* 0x000000181c20723c */ /* 0x040fe20000001820 */
[----:B------:R-:W-:Y:S01]  /*3460*/  FMUL.FTZ R20, R20, UR10 ;  /* 0x0000000a14147c20 */ /* 0x000fe20008410000 */
[----:B------:R-:W-:Y:S01]  /*3470*/  FMUL.FTZ R71, R21, UR10 ;  /* 0x0000000a15477c20 */ /* 0x000fe20008410000 */
[----:B------:R-:W-:Y:S01]  /*3480*/  FMUL.FTZ R12, R23, UR10 ;  /* 0x0000000a170c7c20 */ /* 0x000fe20008410000 */
[----:B------:R-:W-:Y:S02]  /*3490*/  MUFU.TANH R13, R13 ;  /* 0x0000000d000d7308 */ /* 0x000fe40000002400 */
[----:B------:R-:W-:Y:S01]  /*34a0*/  HMMA.16816.F32 R60, R28, R26, R60 ;  /* 0x0000001a1c3c723c */ /* 0x000fe2000000183c */
[----:B------:R-:W2:Y:S05]  /*34b0*/  LDSM.16.M88.4 R24, [R117+0x5800] ;  /* 0x005800007518783b */ /* 0x000eaa0000000200 */
[C---:B------:R-:W-:Y:S01]  /*34c0*/  HMMA.16816.F32 R52, R40.reuse, R78, R52 ;  /* 0x0000004e2834723c */ /* 0x040fe20000001834 */
[----:B------:R1:W2:Y:S05]  /*34d0*/  MUFU.TANH R69, R20 ;  /* 0x0000001400457308 */ /* 0x0002aa0000002400 */
[C---:B---3--:R-:W-:Y:S03]  /*34e0*/  HMMA.16816.F32 R48, R40.reuse, R64, R48 ;  /* 0x000000402830723c */ /* 0x048fe60000001830 */
[----:B------:R-:W-:Y:S03]  /*34f0*/  MUFU.TANH R15, R15 ;  /* 0x0000000f000f7308 */ /* 0x000fe60000002400 */
[----:B------:R-:W-:Y:S01]  /*3500*/  HMMA.16816.F32 R44, R40, R66, R44 ;  /* 0x00000042282c723c */ /* 0x000fe2000000182c */
[----:B------:R-:W-:-:S04]  /*3510*/  FMUL.FTZ R65, R22, UR10 ;  /* 0x0000000a16417c20 */ /* 0x000fc80008410000 */
[----:B------:R-:W-:Y:S01]  /*3520*/  MUFU.TANH R71, R71 ;  /* 0x0000004700477308 */ /* 0x000fe20000002400 */
[----:B-1----:R-:W1:Y:S01]  /*3530*/  LDSM.16.M88.4 R20, [R117+0x5c00] ;  /* 0x005c00007514783b */ /* 0x002e620000000200 */
[----:B------:R-:W-:Y:S01]  /*3540*/  LOP3.LUT R41, R102, 0xffffffe0, RZ, 0xc0, !PT ;  /* 0xffffffe066297812 */ /* 0x000fe200078ec0ff */
[----:B------:R-:W-:Y:S01]  /*3550*/  HMMA.16816.F32 R56, R28, R16, R56 ;  /* 0x000000101c38723c */ /* 0x000fe20000001838 */
[----:B------:R-:W-:-:S04]  /*3560*/  DEPBAR.LE SB0, 0x0 ;  /* 0x000080000000791a */ /* 0x000fc80000000000 */
[----:B------:R-:W3:Y:S01]  /*3570*/  MUFU.TANH R65, R65 ;  /* 0x0000004100417308 */ /* 0x000ee20000002400 */
[----:B------:R-:W-:Y:S01]  /*3580*/  HMMA.16816.F32 R32, R8, R80, R32 ;  /* 0x000000500820723c */ /* 0x000fe20000001820 */
[----:B------:R-:W-:Y:S02]  /*3590*/  IMAD.IADD R16, R6, 0x1, -R41 ;  /* 0x0000000106107824 */ /* 0x000fe400078e0a29 */
[----:B------:R-:W-:-:S03]  /*35a0*/  FMUL.FTZ R6, R14, UR10 ;  /* 0x0000000a0e067c20 */ /* 0x000fc60008410000 */
[----:B------:R-:W-:Y:S01]  /*35b0*/  SHF.R.S32.HI R41, RZ, 0x1f, R16 ;  /* 0x0000001fff297819 */ /* 0x000fe20000011410 */
[----:B------:R-:W-:Y:S01]  /*35c0*/  HMMA.16816.F32 R52, R28, R18, R52 ;  /* 0x000000121c34723c */ /* 0x000fe20000001834 */
[----:B------:R-:W-:Y:S02]  /*35d0*/  MUFU.TANH R17, R12 ;  /* 0x0000000c00117308 */ /* 0x000fe40000002400 */
[----:B------:R-:W-:-:S03]  /*35e0*/  LEA.HI R16, R41, R16, RZ, 0x2 ;  /* 0x0000001029107211 */ /* 0x000fc600078f10ff */
[C---:B----4-:R-:W-:Y:S01]  /*35f0*/  HMMA.16816.F32 R48, R28.reuse, R36, R48 ;  /* 0x000000241c30723c */ /* 0x050fe20000001830 */
[C---:B------:R-:W-:Y:S02]  /*3600*/  VIADD R18, R7.reuse, 0x11 ;  /* 0x0000001107127836 */ /* 0x040fe40000000000 */
[----:B------:R-:W-:Y:S03]  /*3610*/  MUFU.TANH R3, R3 ;  /* 0x0000000300037308 */ /* 0x000fe60000002400 */
[----:B------:R-:W-:Y:S01]  /*3620*/  HMMA.16816.F32 R44, R28, R38, R44 ;  /* 0x000000261c2c723c */ /* 0x000fe2000000182c */
[----:B------:R-:W-:-:S04]  /*3630*/  VIADD R36, R7, 0x9 ;  /* 0x0000000907247836 */ /* 0x000fc80000000000 */
[----:B------:R-:W-:Y:S01]  /*3640*/  FMUL.FTZ R33, R33, UR10 ;  /* 0x0000000a21217c20 */ /* 0x000fe20008410000 */
[C---:B--2---:R-:W-:Y:S01]  /*3650*/  HMMA.16816.F32 R56, R8.reuse, R24, R56 ;  /* 0x000000180838723c */ /* 0x044fe20000001838 */
[----:B------:R-:W-:Y:S01]  /*3660*/  SHF.R.S32.HI R29, RZ, 0x2, R16 ;  /* 0x00000002ff1d7819 */ /* 0x000fe20000011410 */
[----:B------:R-:W-:Y:S02]  /*3670*/  VIADD R16, R7, 0x8 ;  /* 0x0000000807107836 */ /* 0x000fe40000000000 */
[----:B------:R-:W-:Y:S01]  /*3680*/  FMUL.FTZ R35, R35, UR10 ;  /* 0x0000000a23237c20 */ /* 0x000fe20008410000 */
[----:B------:R-:W-:Y:S01]  /*3690*/  VIADD R38, R7, 0x1 ;  /* 0x0000000107267836 */ /* 0x000fe20000000000 */
[----:B------:R-:W-:Y:S01]  /*36a0*/  IADD3 R94, R94, 0x1, R29 ;  /* 0x000000015e5e7810 */ /* 0x000fe20007ffe01d */
[C---:B------:R-:W-:Y:S01]  /*36b0*/  HMMA.16816.F32 R60, R8.reuse, R82, R60 ;  /* 0x00000052083c723c */ /* 0x040fe2000000183c */
[----:B------:R-:W2:Y:S01]  /*36c0*/  MUFU.TANH R33, R33 ;  /* 0x0000002100217308 */ /* 0x000ea20000002400 */
[----:B------:R-:W-:Y:S01]  /*36d0*/  FMUL.FTZ R19, R32, UR10 ;  /* 0x0000000a20137c20 */ /* 0x000fe20008410000 */
[----:B------:R-:W-:Y:S01]  /*36e0*/  IADD3 R103, R91, R94, -R103 ;  /* 0x0000005e5b677210 */ /* 0x000fe20007ffe867 */
[----:B------:R-:W-:Y:S01]  /*36f0*/  FMUL.FTZ R34, R34, UR10 ;  /* 0x0000000a22227c20 */ /* 0x000fe20008410000 */
[----:B------:R-:W-:Y:S01]  /*3700*/  VIADD R24, R7, 0x10 ;  /* 0x0000001007187836 */ /* 0x000fe20000000000 */
[C---:B------:R-:W-:Y:S02]  /*3710*/  HMMA.16816.F32 R52, R8.reuse, R26, R52 ;  /* 0x0000001a0834723c */ /* 0x040fe40000001834 */
[----:B------:R-:W-:Y:S01]  /*3720*/  IMAD.IADD R90, R103, 0x1, R90 ;  /* 0x00000001675a7824 */ /* 0x000fe200078e025a */
[----:B------:R-:W4:Y:S03]  /*3730*/  MUFU.TANH R25, R35 ;  /* 0x0000002300197308 */ /* 0x000f260000002400 */
[----:B-1----:R-:W-:Y:S01]  /*3740*/  HMMA.16816.F32 R48, R8, R20, R48 ;  /* 0x000000140830723c */ /* 0x002fe20000001830 */
[C---:B------:R-:W-:Y:S01]  /*3750*/  VIMNMX R103, R90.reuse, R91, PT ;  /* 0x0000005b5a677248 */ /* 0x040fe20003fe0100 */
[----:B------:R-:W-:Y:S01]  /*3760*/  VIADD R26, R7, 0x19 ;  /* 0x00000019071a7836 */ /* 0x000fe20000000000 */
[----:B------:R-:W-:-:S02]  /*3770*/  VIADDMNMX R102, R90, 0x8, R91, PT ;  /* 0x000000085a667846 */ /* 0x000fc4000380015b */
[CC--:B------:R-:W-:Y:S01]  /*3780*/  ISETP.GE.AND P3, PT, R16.reuse, R103.reuse, PT ;  /* 0x000000671000720c */ /* 0x0c0fe20003f66270 */
[----:B------:R-:W-:Y:S01]  /*3790*/  HMMA.16816.F32 R44, R8, R22, R44 ;  /* 0x00000016082c723c */ /* 0x000fe2000000182c */
[----:B------:R-:W-:Y:S01]  /*37a0*/  ISETP.GE.AND P1, PT, R16, R102, PT ;  /* 0x000000661000720c */ /* 0x000fe20003f26270 */
[----:B------:R-:W1:Y:S01]  /*37b0*/  MUFU.TANH R19, R19 ;  /* 0x0000001300137308 */ /* 0x000e620000002400 */
[----:B------:R-:W-:Y:S01]  /*37c0*/  I2FP.F32.S32 R16, R16 ;  /* 0x0000001000107245 */ /* 0x000fe20000201400 */
[----:B------:R-:W-:Y:S01]  /*37d0*/  FMUL.FTZ R29, R56, UR10 ;  /* 0x0000000a381d7c20 */ /* 0x000fe20008410000 */
[-C--:B------:R-:W-:Y:S01]  /*37e0*/  ISETP.GE.AND P4, PT, R38, R103.reuse, PT ;  /* 0x000000672600720c */ /* 0x080fe20003f86270 */
[----:B------:R-:W-:Y:S01]  /*37f0*/  FMUL.FTZ R58, R58, UR10 ;  /* 0x0000000a3a3a7c20 */ /* 0x000fe20008410000 */
[----:B------:R-:W-:Y:S01]  /*3800*/  ISETP.GE.AND P0, PT, R38, R102, PT ;  /* 0x000000662600720c */ /* 0x000fe20003f06270 */
[CC--:B------:R-:W-:Y:S01]  /*3810*/  FFMA.FTZ R22, R0.reuse, R16.reuse, R69 ;  /* 0x0000001000167223 */ /* 0x0c0fe20000010045 */
[----:B---3--:R-:W-:Y:S01]  /*3820*/  FFMA.FTZ R16, R0, R16, R65 ;  /* 0x0000001000107223 */ /* 0x008fe20000010041 */
[----:B------:R-:W-:Y:S01]  /*3830*/  I2FP.F32.S32 R38, R38 ;  /* 0x0000002600267245 */ /* 0x000fe20000201400 */
[----:B------:R-:W3:Y:S01]  /*3840*/  MUFU.TANH R37, R34 ;  /* 0x0000002200257308 */ /* 0x000ee20000002400 */
[----:B------:R-:W-:Y:S01]  /*3850*/  FMUL.FTZ R9, R62, UR10 ;  /* 0x0000000a3e097c20 */ /* 0x000fe20008410000 */
[----:B------:R-:W-:Y:S01]  /*3860*/  FSEL R22, R22, -INF , !P3 ;  /* 0xff80000016167808 */ /* 0x000fe20005800000 */
[----:B------:R-:W-:Y:S01]  /*3870*/  FMUL.FTZ R60, R60, UR10 ;  /* 0x0000000a3c3c7c20 */ /* 0x000fe20008410000 */
[----:B------:R-:W-:Y:S01]  /*3880*/  FSEL R16, R16, -INF , !P1 ;  /* 0xff80000010107808 */ /* 0x000fe20004800000 */
[-C--:B------:R-:W-:Y:S01]  /*3890*/  FFMA.FTZ R13, R0, R38.reuse, R13 ;  /* 0x00000026000d7223 */ /* 0x080fe2000001000d */
[-C--:B------:R-:W-:Y:S01]  /*38a0*/  ISETP.GE.AND P3, PT, R18, R103.reuse, PT ;  /* 0x000000671200720c */ /* 0x080fe20003f66270 */
[----:B------:R-:W-:Y:S01]  /*38b0*/  FFMA.FTZ R38, R0, R38, R15 ;  /* 0x0000002600267223 */ /* 0x000fe2000001000f */
[----:B------:R-:W-:Y:S01]  /*38c0*/  ISETP.GE.AND P1, PT, R18, R102, PT ;  /* 0x000000661200720c */ /* 0x000fe20003f26270 */
[----:B------:R-:W3:Y:S01]  /*38d0*/  MUFU.TANH R29, R29 ;  /* 0x0000001d001d7308 */ /* 0x000ee20000002400 */
[----:B------:R-:W-:Y:S01]  /*38e0*/  I2FP.F32.S32 R18, R18 ;  /* 0x0000001200127245 */ /* 0x000fe20000201400 */
[----:B------:R-:W-:Y:S01]  /*38f0*/  FMUL.FTZ R21, R61, UR10 ;  /* 0x0000000a3d157c20 */ /* 0x000fe20008410000 */
[CC--:B------:R-:W-:Y:S01]  /*3900*/  ISETP.GE.AND P5, PT, R36.reuse, R103.reuse, PT ;  /* 0x000000672400720c */ /* 0x0c0fe20003fa6270 */
[----:B------:R-:W-:Y:S01]  /*3910*/  FMUL.FTZ R11, R63, UR10 ;  /* 0x0000000a3f0b7c20 */ /* 0x000fe20008410000 */
[----:B------:R-:W-:Y:S01]  /*3920*/  ISETP.GE.AND P2, PT, R36, R102, PT ;  /* 0x000000662400720c */ /* 0x000fe20003f46270 */
[C---:B--2---:R-:W-:Y:S01]  /*3930*/  FFMA.FTZ R33, R0.reuse, R18, R33 ;  /* 0x0000001200217223 */ /* 0x044fe20000010021 */
[----:B------:R-:W-:Y:S01]  /*3940*/  I2FP.F32.S32 R36, R36 ;  /* 0x0000002400247245 */ /* 0x000fe20000201400 */
[----:B------:R-:W2:Y:S01]  /*3950*/  MUFU.TANH R15, R58 ;  /* 0x0000003a000f7308 */ /* 0x000ea20000002400 */
[----:B------:R-:W-:Y:S01]  /*3960*/  FSEL R30, R13, -INF , !P4 ;  /* 0xff8000000d1e7808 */ /* 0x000fe20006000000 */
[----:B----4-:R-:W-:Y:S01]  /*3970*/  FFMA.FTZ R18, R0, R18, R25 ;  /* 0x0000001200127223 */ /* 0x010fe20000010019 */
[----:B------:R-:W-:Y:S01]  /*3980*/  FSEL R38, R38, -INF , !P0 ;  /* 0xff80000026267808 */ /* 0x000fe20004000000 */
[----:B------:R-:W-:Y:S01]  /*3990*/  FMUL.FTZ R53, R53, UR10 ;  /* 0x0000000a35357c20 */ /* 0x000fe20008410000 */
[CC--:B------:R-:W-:Y:S01]  /*39a0*/  ISETP.GE.AND P4, PT, R24.reuse, R103.reuse, PT ;  /* 0x000000671800720c */ /* 0x0c0fe20003f86270 */
[----:B------:R-:W-:Y:S01]  /*39b0*/  FMUL.FTZ R55, R55, UR10 ;  /* 0x0000000a37377c20 */ /* 0x000fe20008410000 */
[----:B------:R-:W-:Y:S01]  /*39c0*/  ISETP.GE.AND P0, PT, R24, R102, PT ;  /* 0x000000661800720c */ /* 0x000fe20003f06270 */
[----:B------:R-:W4:Y:S01]  /*39d0*/  MUFU.TANH R27, R60 ;  /* 0x0000003c001b7308 */ /* 0x000f220000002400 */
[----:B------:R-:W-:Y:S01]  /*39e0*/  I2FP.F32.S32 R24, R24 ;  /* 0x0000001800187245 */ /* 0x000fe20000201400 */
[----:B------:R-:W-:Y:S01]  /*39f0*/  FMUL.FTZ R12, R50, UR10 ;  /* 0x0000000a320c7c20 */ /* 0x000fe20008410000 */
[-C--:B------:R-:W-:Y:S01]  /*3a00*/  FFMA.FTZ R50, R0, R36.reuse, R71 ;  /* 0x0000002400327223 */ /* 0x080fe20000010047 */
[----:B------:R-:W-:Y:S01]  /*3a10*/  FMUL.FTZ R10, R44, UR10 ;  /* 0x0000000a2c0a7c20 */ /* 0x000fe20008410000 */
[----:B------:R-:W-:Y:S01]  /*3a20*/  FFMA.FTZ R36, R0, R36, R17 ;  /* 0x0000002400247223 */ /* 0x000fe20000010011 */
[----:B------:R-:W-:Y:S01]  /*3a30*/  VIADD R20, R7, 0x18 ;  /* 0x0000001807147836 */ /* 0x000fe20000000000 */
[----:B------:R-:W-:Y:S01]  /*3a40*/  FSEL R44, R33, -INF , !P3 ;  /* 0xff800000212c7808 */ /* 0x000fe20005800000 */
[----:B------:R-:W4:Y:S01]  /*3a50*/  MUFU.TANH R9, R9 ;  /* 0x0000000900097308 */ /* 0x000f220000002400 */
[----:B------:R-:W-:Y:S01]  /*3a60*/  FSEL R18, R18, -INF , !P1 ;  /* 0xff80000012127808 */ /* 0x000fe20004800000 */
[----:B------:R-:W-:Y:S01]  /*3a70*/  FMUL.FTZ R23, R57, UR10 ;  /* 0x0000000a39177c20 */ /* 0x000fe20008410000 */
[----:B------:R-:W-:Y:S01]  /*3a80*/  FMUL.FTZ R59, R59, UR10 ;  /* 0x0000000a3b3b7c20 */ /* 0x000fe20008410000 */
[-C--:B-1----:R-:W-:Y:S01]  /*3a90*/  FFMA.FTZ R19, R0, R24.reuse, R19 ;  /* 0x0000001800137223 */ /* 0x082fe20000010013 */
[-C--:B------:R-:W-:Y:S01]  /*3aa0*/  ISETP.GE.AND P3, PT, R112, R103.reuse, PT ;  /* 0x000000677000720c */ /* 0x080fe20003f66270 */
[----:B---3--:R-:W-:Y:S01]  /*3ab0*/  FFMA.FTZ R24, R0, R24, R37 ;  /* 0x0000001800187223 */ /* 0x008fe20000010025 */
[----:B------:R-:W-:Y:S01]  /*3ac0*/  ISETP.GE.AND P1, PT, R112, R102, PT ;  /* 0x000000667000720c */ /* 0x000fe20003f26270 */
[----:B------:R-:W1:Y:S01]  /*3ad0*/  MUFU.TANH R21, R21 ;  /* 0x0000001500157308 */ /* 0x000e620000002400 */
[----:B------:R-:W-:Y:S01]  /*3ae0*/  I2FP.F32.S32 R112, R112 ;  /* 0x0000007000707245 */ /* 0x000fe20000201400 */
[----:B------:R-:W-:Y:S01]  /*3af0*/  FMUL.FTZ R52, R52, UR10 ;  /* 0x0000000a34347c20 */ /* 0x000fe20008410000 */
[----:B------:R-:W-:Y:S01]  /*3b00*/  FSEL R50, R50, -INF , !P5 ;  /* 0xff80000032327808 */ /* 0x000fe20006800000 */
[----:B------:R-:W-:Y:S01]  /*3b10*/  FMUL.FTZ R14, R48, UR10 ;  /* 0x0000000a300e7c20 */ /* 0x000fe20008410000 */
[----:B------:R-:W-:Y:S01]  /*3b20*/  FSEL R36, R36, -INF , !P2 ;  /* 0xff80000024247808 */ /* 0x000fe20005000000 */
[----:B------:R-:W-:Y:S01]  /*3b30*/  FFMA.FTZ R29, R0, R112, R29 ;  /* 0x00000070001d7223 */ /* 0x000fe2000001001d */
[CC--:B------:R-:W-:Y:S01]  /*3b40*/  ISETP.GE.AND P5, PT, R20.reuse, R103.reuse, PT ;  /* 0x000000671400720c */ /* 0x0c0fe20003fa6270 */
[----:B------:R-:W3:Y:S01]  /*3b50*/  MUFU.TANH R11, R11 ;  /* 0x0000000b000b7308 */ /* 0x000ee20000002400 */
[----:B------:R-:W-:Y:S01]  /*3b60*/  ISETP.GE.AND P2, PT, R20, R102, PT ;  /* 0x000000661400720c */ /* 0x000fe20003f46270 */
[----:B--2---:R-:W-:Y:S01]  /*3b70*/  FFMA.FTZ R112, R0, R112, R15 ;  /* 0x0000007000707223 */ /* 0x004fe2000001000f */
[----:B------:R-:W-:Y:S01]  /*3b80*/  I2FP.F32.S32 R20, R20 ;  /* 0x0000001400147245 */ /* 0x000fe20000201400 */
[----:B------:R-:W-:Y:S01]  /*3b90*/  VIADD R15, R7, 0x29 ;  /* 0x00000029070f7836 */ /* 0x000fe20000000000 */
[----:B------:R-:W-:Y:S01]  /*3ba0*/  FSEL R48, R19, -INF , !P4 ;  /* 0xff80000013307808 */ /* 0x000fe20006000000 */
[----:B------:R-:W-:Y:S01]  /*3bb0*/  FMUL.FTZ R54, R54, UR10 ;  /* 0x0000000a36367c20 */ /* 0x000fe20008410000 */
[----:B------:R-:W-:Y:S01]  /*3bc0*/  FSEL R24, R24, -INF , !P0 ;  /* 0xff80000018187808 */ /* 0x000fe20004000000 */
[----:B------:R-:W2:Y:S01]  /*3bd0*/  MUFU.TANH R53, R53 ;  /* 0x0000003500357308 */ /* 0x000ea20000002400 */
[-C--:B------:R-:W-:Y:S01]  /*3be0*/  ISETP.GE.AND P4, PT, R26, R103.reuse, PT ;  /* 0x000000671a00720c */ /* 0x080fe20003f86270 */
[----:B----4-:R-:W-:Y:S01]  /*3bf0*/  FFMA.FTZ R27, R0, R20, R27 ;  /* 0x00000014001b7223 */ /* 0x010fe2000001001b */
[----:B------:R-:W-:Y:S01]  /*3c00*/  ISETP.GE.AND P0, PT, R26, R102, PT ;  /* 0x000000661a00720c */ /* 0x000fe20003f06270 */
[C---:B------:R-:W-:Y:S01]  /*3c10*/  FFMA.FTZ R20, R0.reuse, R20, R9 ;  /* 0x0000001400147223 */ /* 0x040fe20000010009 */
[----:B------:R-:W-:Y:S01]  /*3c20*/  I2FP.F32.S32 R26, R26 ;  /* 0x0000001a001a7245 */ /* 0x000fe20000201400 */
[----:B------:R-:W-:Y:S01]  /*3c30*/  FMUL.FTZ R49, R49, UR10 ;  /* 0x0000000a31317c20 */ /* 0x000fe20008410000 */
[----:B------:R-:W-:Y:S01]  /*3c40*/  FMUL.FTZ R51, R51, UR10 ;  /* 0x0000000a33337c20 */ /* 0x000fe20008410000 */
[----:B------:R-:W4:Y:S01]  /*3c50*/  MUFU.TANH R55, R55 ;  /* 0x0000003700377308 */ /* 0x000f220000002400 */
[----:B------:R-:W-:Y:S01]  /*3c60*/  VIADD R25, R7, 0x21 ;  /* 0x0000002107197836 */ /* 0x000fe20000000000 */
[----:B------:R-:W-:Y:S01]  /*3c70*/  FSEL R140, R29, -INF , !P3 ;  /* 0xff8000001d8c7808 */ /* 0x000fe20005800000 */
[----:B-1----:R-:W-:Y:S01]  /*3c80*/  FFMA.FTZ R42, R0, R26, R21 ;  /* 0x0000001a002a7223 */ /* 0x002fe20000010015 */
[----:B------:R-:W-:Y:S01]  /*3c90*/  FSEL R112, R112, -INF , !P1 ;  /* 0xff80000070707808 */ /* 0x000fe20004800000 */
[----:B------:R-:W-:Y:S01]  /*3ca0*/  VIADD R21, R7, 0x28 ;  /* 0x0000002807157836 */ /* 0x000fe20000000000 */
[C---:B------:R-:W-:Y:S01]  /*3cb0*/  ISETP.GE.AND P3, PT, R15.reuse, R103, PT ;  /* 0x000000670f00720c */ /* 0x040fe20003f66270 */
[----:B------:R-:W-:Y:S01]  /*3cc0*/  FMUL.FTZ R8, R46, UR10 ;  /* 0x0000000a2e087c20 */ /* 0x000fe20008410000 */
[----:B------:R-:W1:Y:S01]  /*3cd0*/  MUFU.TANH R23, R23 ;  /* 0x0000001700177308 */ /* 0x000e620000002400 */
[----:B------:R-:W-:Y:S01]  /*3ce0*/  ISETP.GE.AND P1, PT, R15, R102, PT ;  /* 0x000000660f00720c */ /* 0x000fe20003f26270 */
[----:B---3--:R-:W-:Y:S01]  /*3cf0*/  FFMA.FTZ R19, R0, R26, R11 ;  /* 0x0000001a00137223 */ /* 0x008fe2000001000b */
[----:B------:R-:W-:Y:S01]  /*3d00*/  I2FP.F32.S32 R28, R15 ;  /* 0x0000000f001c7245 */ /* 0x000fe20000201400 */
[----:B------:R-:W-:Y:S01]  /*3d10*/  FMUL.FTZ R45, R45, UR10 ;  /* 0x0000000a2d2d7c20 */ /* 0x000fe20008410000 */
[----:B------:R-:W-:Y:S01]  /*3d20*/  FSEL R46, R27, -INF , !P5 ;  /* 0xff8000001b2e7808 */ /* 0x000fe20006800000 */
[----:B------:R-:W-:Y:S01]  /*3d30*/  FMUL.FTZ R47, R47, UR10 ;  /* 0x0000000a2f2f7c20 */ /* 0x000fe20008410000 */
[----:B------:R-:W-:Y:S01]  /*3d40*/  FSEL R20, R20, -INF , !P2 ;  /* 0xff80000014147808 */ /* 0x000fe20005000000 */
[----:B------:R-:W3:Y:S01]  /*3d50*/  MUFU.TANH R59, R59 ;  /* 0x0000003b003b7308 */ /* 0x000ee20000002400 */
[C---:B------:R-:W-:Y:S01]  /*3d60*/  ISETP.GE.AND P5, PT, R25.reuse, R103, PT ;  /* 0x000000671900720c */ /* 0x040fe20003fa6270 */
[C---:B--2---:R-:W-:Y:S01]  /*3d70*/  FFMA.FTZ R34, R0.reuse, R28, R53 ;  /* 0x0000001c00227223 */ /* 0x044fe20000010035 */
[----:B------:R-:W-:Y:S01]  /*3d80*/  ISETP.GE.AND P2, PT, R25, R102, PT ;  /* 0x000000661900720c */ /* 0x000fe20003f46270 */
[----:B----4-:R-:W-:Y:S01]  /*3d90*/  FFMA.FTZ R32, R0, R28, R55 ;  /* 0x0000001c00207223 */ /* 0x010fe20000010037 */
[----:B------:R-:W-:-:S02]  /*3da0*/  I2FP.F32.S32 R25, R25 ;  /* 0x0000001900197245 */ /* 0x000fc40000201400 */
[----:B------:R-:W-:Y:S01]  /*3db0*/  I2FP.F32.S32 R26, R21 ;  /* 0x00000015001a7245 */ /* 0x000fe20000201400 */
[----:B------:R-:W2:Y:S01]  /*3dc0*/  MUFU.TANH R13, R52 ;  /* 0x00000034000d7308 */ /* 0x000ea20000002400 */
[----:B------:R-:W-:Y:S01]  /*3dd0*/  FSEL R42, R42, -INF , !P4 ;  /* 0xff8000002a2a7808 */ /* 0x000fe20006000000 */
[----:B-1----:R-:W-:Y:S01]  /*3de0*/  FFMA.FTZ R23, R0, R25, R23 ;  /* 0x0000001900177223 */ /* 0x002fe20000010017 */
[----:B------:R-:W-:Y:S02]  /*3df0*/  ISETP.GE.AND P4, PT, R21, R103, PT ;  /* 0x000000671500720c */ /* 0x000fe40003f86270 */
[----:B------:R-:W-:Y:S02]  /*3e00*/  FSEL R34, R34, -INF , !P3 ;  /* 0xff80000022227808 */ /* 0x000fe40005800000 */
[----:B------:R-:W-:Y:S01]  /*3e10*/  FSEL R32, R32, -INF , !P1 ;  /* 0xff80000020207808 */ /* 0x000fe20004800000 */
[----:B------:R-:W1:Y:S01]  /*3e20*/  MUFU.TANH R17, R54 ;  /* 0x0000003600117308 */ /* 0x000e620000002400 */
[----:B---3--:R-:W-:Y:S01]  /*3e30*/  FFMA.FTZ R59, R0, R25, R59 ;  /* 0x00000019003b7223 */ /* 0x008fe2000001003b */
[----:B------:R-:W-:-:S04]  /*3e40*/  FSEL R92, R23, -INF , !P5 ;  /* 0xff800000175c7808 */ /* 0x000fc80006800000 */
[----:B------:R-:W-:Y:S02]  /*3e50*/  FSEL R110, R59, -INF , !P2 ;  /* 0xff8000003b6e7808 */ /* 0x000fe40005000000 */
[----:B------:R-:W-:Y:S01]  /*3e60*/  MUFU.TANH R15, R10 ;  /* 0x0000000a000f7308 */ /* 0x000fe20000002400 */
[----:B--2---:R-:W-:-:S05]  /*3e70*/  FFMA.FTZ R13, R0, R26, R13 ;  /* 0x0000001a000d7223 */ /* 0x004fca000001000d */
[----:B------:R-:W-:Y:S02]  /*3e80*/  FSEL R136, R13, -INF , !P4 ;  /* 0xff8000000d887808 */ /* 0x000fe40006000000 */
[----:B------:R2:W-:Y:S01]  /*3e90*/  MUFU.TANH R9, R14 ;  /* 0x0000000e00097308 */ /* 0x0005e20000002400 */
[----:B-1----:R-:W-:-:S07]  /*3ea0*/  FFMA.FTZ R17, R0, R26, R17 ;  /* 0x0000001a00117223 */ /* 0x002fce0000010011 */
[----:B------:R-:W1:Y:S08]  /*3eb0*/  MUFU.TANH R49, R49 ;  /* 0x0000003100317308 */ /* 0x000e700000002400 */
[----:B------:R3:W4:Y:S01]  /*3ec0*/  MUFU.TANH R11, R12 ;  /* 0x0000000c000b7308 */ /* 0x0007220000002400 */
[----:B--2---:R-:W-:Y:S01]  /*3ed0*/  FSEL R14, R19, -INF , !P0 ;  /* 0xff800000130e7808 */ /* 0x004fe20004000000 */
[----:B------:R-:W-:Y:S01]  /*3ee0*/  VIADD R19, R7, 0x31 ;  /* 0x0000003107137836 */ /* 0x000fe20000000000 */
[----:B------:R-:W-:Y:S01]  /*3ef0*/  ISETP.GE.AND P0, PT, R21, R102, PT ;  /* 0x000000661500720c */ /* 0x000fe20003f06270 */
[----:B------:R-:W-:-:S03]  /*3f00*/  VIADD R21, R7, 0x30 ;  /* 0x0000003007157836 */ /* 0x000fc60000000000 */
[----:B------:R-:W-:Y:S01]  /*3f10*/  I2FP.F32.S32 R10, R19 ;  /* 0x00000013000a7245 */ /* 0x000fe20000201400 */
[----:B------:R-:W2:Y:S01]  /*3f20*/  MUFU.TANH R51, R51 ;  /* 0x0000003300337308 */ /* 0x000ea20000002400 */
[C---:B------:R-:W-:Y:S02]  /*3f30*/  ISETP.GE.AND P5, PT, R21.reuse, R103, PT ;  /* 0x000000671500720c */ /* 0x040fe40003fa6270 */
[----:B------:R-:W-:Y:S01]  /*3f40*/  ISETP.GE.AND P2, PT, R21, R102, PT ;  /* 0x000000661500720c */ /* 0x000fe20003f46270 */
[----:B-1----:R-:W-:Y:S01]  /*3f50*/  FFMA.FTZ R49, R0, R10, R49 ;  /* 0x0000000a00317223 */ /* 0x002fe20000010031 */
[----:B------:R-:W-:Y:S02]  /*3f60*/  I2FP.F32.S32 R21, R21 ;  /* 0x0000001500157245 */ /* 0x000fe40000201400 */
[----:B------:R-:W-:Y:S01]  /*3f70*/  FSEL R90, R17, -INF , !P0 ;  /* 0xff800000115a7808 */ /* 0x000fe20004000000 */
[----:B------:R-:W1:Y:S01]  /*3f80*/  MUFU.TANH R23, R8 ;  /* 0x0000000800177308 */ /* 0x000e620000002400 */
[----:B---3--:R-:W-:-:S02]  /*3f90*/  VIADD R12, R7, 0x38 ;  /* 0x00000038070c7836 */ /* 0x008fc40000000000 */
[CC--:B------:R-:W-:Y:S01]  /*3fa0*/  FFMA.FTZ R9, R0.reuse, R21.reuse, R9 ;  /* 0x0000001500097223 */ /* 0x0c0fe20000010009 */
[----:B----4-:R-:W-:Y:S01]  /*3fb0*/  FFMA.FTZ R11, R0, R21, R11 ;  /* 0x00000015000b7223 */ /* 0x010fe2000001000b */
[CC--:B------:R-:W-:Y:S02]  /*3fc0*/  ISETP.GE.AND P4, PT, R19.reuse, R103.reuse, PT ;  /* 0x000000671300720c */ /* 0x0c0fe40003f86270 */
[C---:B------:R-:W-:Y:S02]  /*3fd0*/  ISETP.GE.AND P3, PT, R12.reuse, R103, PT ;  /* 0x000000670c00720c */ /* 0x040fe40003f66270 */
[----:B------:R-:W-:Y:S01]  /*3fe0*/  ISETP.GE.AND P1, PT, R12, R102, PT ;  /* 0x000000660c00720c */ /* 0x000fe20003f26270 */
[----:B------:R3:W4:Y:S01]  /*3ff0*/  MUFU.TANH R13, R6 ;  /* 0x00000006000d7308 */ /* 0x0007220000002400 */
[----:B------:R-:W-:Y:S01]  /*4000*/  I2FP.F32.S32 R12, R12 ;  /* 0x0000000c000c7245 */ /* 0x000fe20000201400 */
[----:B--2---:R-:W-:Y:S01]  /*4010*/  FFMA.FTZ R27, R0, R10, R51 ;  /* 0x0000000a001b7223 */ /* 0x004fe20000010033 */
[----:B------:R-:W-:-:S02]  /*4020*/  ISETP.GE.AND P0, PT, R19, R102, PT ;  /* 0x000000661300720c */ /* 0x000fc40003f06270 */
[----:B------:R-:W-:Y:S01]  /*4030*/  FSEL R106, R9, -INF , !P5 ;  /* 0xff800000096a7808 */ /* 0x000fe20006800000 */
[CC--:B------:R-:W-:Y:S01]  /*4040*/  FFMA.FTZ R15, R0.reuse, R12.reuse, R15 ;  /* 0x0000000c000f7223 */ /* 0x0c0fe2000001000f */
[----:B------:R-:W-:Y:S01]  /*4050*/  FSEL R28, R11, -INF , !P2 ;  /* 0xff8000000b1c7808 */ /* 0x000fe20005000000 */
[----:B------:R-:W2:Y:S01]  /*4060*/  MUFU.TANH R45, R45 ;  /* 0x0000002d002d7308 */ /* 0x000ea20000002400 */
[----:B------:R-:W-:Y:S01]  /*4070*/  FSEL R105, R49, -INF , !P4 ;  /* 0xff80000031697808 */ /* 0x000fe20006000000 */
[----:B-1----:R-:W-:Y:S01]  /*4080*/  FFMA.FTZ R23, R0, R12, R23 ;  /* 0x0000000c00177223 */ /* 0x002fe20000010017 */
[----:B------:R-:W-:Y:S01]  /*4090*/  FSEL R104, R15, -INF , !P3 ;  /* 0xff8000000f687808 */ /* 0x000fe20005800000 */
[----:B------:R-:W-:Y:S01]  /*40a0*/  BAR.SYNC.DEFER_BLOCKING 0x0 ;  /* 0x0000000000007b1d */ /* 0x000fe20000010000 */
[----:B------:R-:W-:Y:S02]  /*40b0*/  ISETP.GT.AND P3, PT, R128, R123, PT ;  /* 0x0000007b8000720c */ /* 0x000fe40003f64270 */
[----:B------:R-:W-:Y:S01]  /*40c0*/  FSEL R27, R27, -INF , !P0 ;  /* 0xff8000001b1b7808 */ /* 0x000fe20004000000 */
[----:B---3--:R-:W-:-:S02]  /*40d0*/  VIADD R6, R7, 0x39 ;  /* 0x0000003907067836 */ /* 0x008fc40000000000 */
[----:B------:R-:W1:Y:S01]  /*40e0*/  MUFU.TANH R47, R47 ;  /* 0x0000002f002f7308 */ /* 0x000e620000002400 */
        /* <DEDUP_REMOVED lines=8> */
[C---:B----4-:R-:W-:Y:S01]  /*4170*/  FFMA.FTZ R13, R0.reuse, R7, R13 ;  /* 0x00000007000d7223 */ /* 0x050fe2000001000d */
[CC--:B--2---:R-:W-:Y:S01]  /*4180*/  FFMA.FTZ R45, R0.reuse, R6.reuse, R45 ;  /* 0x00000006002d7223 */ /* 0x0c4fe2000001002d */
[----:B-1----:R-:W-:Y:S02]  /*4190*/  FFMA.FTZ R25, R0, R6, R47 ;  /* 0x0000000600197223 */ /* 0x002fe4000001002f */
[----:B------:R-:W-:Y:S02]  /*41a0*/  FSEL R52, R3, -INF , !P5 ;  /* 0xff80000003347808 */ /* 0x000fe40006800000 */
[----:B------:R-:W-:Y:S02]  /*41b0*/  FSEL R40, R13, -INF , !P2 ;  /* 0xff8000000d287808 */ /* 0x000fe40005000000 */
[----:B------:R-:W-:-:S02]  /*41c0*/  FSEL R94, R45, -INF , !P4 ;  /* 0xff8000002d5e7808 */ /* 0x000fc40006000000 */
[----:B------:R-:W-:Y:S01]  /*41d0*/  FSEL R25, R25, -INF , !P0 ;  /* 0xff80000019197808 */ /* 0x000fe20004000000 */
[----:B------:R-:W-:Y:S06]  /*41e0*/  @!P3 BRA `(.L_x_5703) ;  /* 0x00000008000cb947 */ /* 0x000fec0003800000 */
[----:B------:R-:W-:Y:S05]  /*41f0*/  @!P6 BRA `(.L_x_5704) ;  /* 0x0000000000e8e947 */ /* 0x000fea0003800000 */
[----:B------:R-:W1:Y:S01]  /*4200*/  LDC R7, c[0x0][0x380] ;  /* 0x0000e000ff077b82 */ /* 0x000e620000000800 */
[C---:B------:R-:W-:Y:S01]  /*4210*/  IADD3 R12, R2.reuse, -0x40, RZ ;  /* 0xffffffc0020c7810 */ /* 0x040fe20007ffe0ff */
[----:B------:R-:W-:Y:S01]  /*4220*/  ULDC.64 UR8, c[0x0][0x230] ;  /* 0x00008c0000087ab9 */ /* 0x000fe20000000a00 */
[----:B------:R-:W-:Y:S02]  /*4230*/  IABS R9, R2 ;  /* 0x0000000200097213 */ /* 0x000fe40000000000 */
[----:B------:R-:W-:Y:S02]  /*4240*/  IABS R8, R12 ;  /* 0x0000000c00087213 */ /* 0x000fe40000000000 */
[-C--:B-1----:R-:W-:Y:S02]  /*4250*/  IABS R3, R7.reuse ;  /* 0x0000000700037213 */ /* 0x082fe40000000000 */
[-C--:B------:R-:W-:Y:S02]  /*4260*/  LOP3.LUT R2, R2, R7.reuse, RZ, 0x3c, !PT ;  /* 0x0000000702027212 */ /* 0x080fe400078e3cff */
[----:B------:R-:W1:Y:S01]  /*4270*/  I2F.RP R10, R3 ;  /* 0x00000003000a7306 */ /* 0x000e620000209400 */
[----:B------:R-:W-:-:S02]  /*4280*/  LOP3.LUT R12, R12, R7, RZ, 0x3c, !PT ;  /* 0x000000070c0c7212 */ /* 0x000fc400078e3cff */
[----:B------:R-:W-:Y:S02]  /*4290*/  ISETP.GE.AND P2, PT, R2, RZ, PT ;  /* 0x000000ff0200720c */ /* 0x000fe40003f46270 */
[----:B------:R-:W-:-:S03]  /*42a0*/  LOP3.LUT R2, RZ, R7, RZ, 0x33, !PT ;  /* 0x00000007ff027212 */ /* 0x000fc600078e33ff */
        /* <DEDUP_REMOVED lines=42> */
[----:B------:R-:W-:Y:S02]  /*4550*/  IMAD R3, R3, UR8, RZ ;  /* 0x0000000803037c24 */ /* 0x000fe4000f8e02ff */
[----:B------:R-:W-:-:S04]  /*4560*/  IMAD.WIDE.U32 R56, R6, UR8, R8 ;  /* 0x0000000806387c25 */ /* 0x000fc8000f8e0008 */
[----:B------:R-:W-:-:S04]  /*4570*/  IMAD R3, R6, UR9, R3 ;  /* 0x0000000906037c24 */ /* 0x000fc8000f8e0203 */
[----:B------:R-:W-:Y:S01]  /*4580*/  IMAD.IADD R17, R57, 0x1, R3 ;  /* 0x0000000139117824 */ /* 0x000fe200078e0203 */
[----:B------:R-:W-:Y:S06]  /*4590*/  BRA `(.L_x_5705) ;  /* 0x0000000000087947 */ /* 0x000fec0003800000 */
.L_x_5704:
[----:B------:R-:W-:-:S04]  /*45a0*/  LEA R56, -R98, RZ, 0x6 ;  /* 0x000000ff62387211 */ /* 0x000fc800078e31ff */
[----:B------:R-:W-:-:S07]  /*45b0*/  SHF.R.S32.HI R17, RZ, 0x1f, R56 ;  /* 0x0000001fff117819 */ /* 0x000fce0000011438 */
.L_x_5705:
        /* <DEDUP_REMOVED lines=66> */
.L_x_5707:
[----:B------:R-:W-:Y:S05]  /*49e0*/  BSYNC B0 ;  /* 0x0000000000007941 */ /* 0x000fea0003800000 */
.L_x_5706:
[----:B------:R-:W0:Y:S01]  /*49f0*/  LDGDEPBAR ;  /* 0x00000000000079af */ /* 0x000e220000000000 */
[----:B------:R-:W-:Y:S02]  /*4a00*/  MOV R101, R15 ;  /* 0x0000000f00657202 */ /* 0x000fe40000000f00 */
[----:B------:R-:W-:-:S07]  /*4a10*/  MOV R100, R54 ;  /* 0x0000003600647202 */ /* 0x000fce0000000f00 */
.L_x_5703:
        /* <DEDUP_REMOVED lines=31> */
[----:B------:R-:W-:-:S03]  /*4c10*/  LEA R118, R5, UR4, 0x1 ;  /* 0x0000000405767c11 */ /* 0x000fc6000f8e08ff */
[----:B------:R-:W1:Y:S01]  /*4c20*/  SHFL.BFLY PT, R2, R9, 0x2, 0x1f ;  /* 0x0c401f0009027f89 */ /* 0x000e6200000e0000 */
[----:B------:R-:W-:-:S03]  /*4c30*/  LEA R116, R4, R118, 0x1 ;  /* 0x0000007604747211 */ /* 0x000fc600078e08ff */
[----:B------:R-:W-:Y:S04]  /*4c40*/  LDSM.16.MT88.4 R76, [R118+0x6000] ;  /* 0x00600000764c783b */ /* 0x000fe80000004200 */
[----:B------:R-:W-:Y:S04]  /*4c50*/  LDSM.16.MT88.4 R68, [R116+0x6000] ;  /* 0x006000007444783b */ /* 0x000fe80000004200 */
[----:B------:R-:W-:Y:S01]  /*4c60*/  LDSM.16.MT88.4 R60, [R118+0x7000] ;  /* 0x00700000763c783b */ /* 0x000fe20000004200 */
        /* <DEDUP_REMOVED lines=29> */
[----:B------:R-:W-:Y:S01]  /*4e40*/  FFMA.FTZ R104, R104, UR11, -R109 ;  /* 0x0000000b68687c23 */ /* 0x000fe2000801086d */
[----:B-1----:R-:W-:-:S03]  /*4e50*/  FMNMX.FTZ R2, R6, R7, !PT ;  /* 0x0000000706027209 */ /* 0x002fc60007810000 */
[----:B------:R-:W-:Y:S01]  /*4e60*/  MUFU.EX2 R114, R114 ;  /* 0x0000007200727308 */ /* 0x000fe20000000800 */
[C---:B------:R-:W-:Y:S01]  /*4e70*/  FSETP.NEU.FTZ.AND P0, PT, R2.reuse, -INF , PT ;  /* 0xff8000000200780b */ /* 0x040fe20003f1d000 */
[----:B------:R-:W-:-:S05]  /*4e80*/  FMUL.FTZ R29, R2, UR11 ;  /* 0x0000000b021d7c20 */ /* 0x000fca0008410000 */
[----:B------:R-:W-:Y:S01]  /*4e90*/  FSEL R29, R29, RZ, P0 ;  /* 0x000000ff1d1d7208 */ /* 0x000fe20000000000 */
[----:B------:R-:W1:Y:S01]  /*4ea0*/  MUFU.EX2 R107, R107 ;  /* 0x0000006b006b7308 */ /* 0x000e620000000800 */
[----:B---3--:R-:W-:Y:S01]  /*4eb0*/  F2FP.F16.F32.PACK_AB R48, R35, R134 ;  /* 0x000000862330723e */ /* 0x008fe200000000ff */
[----:B------:R-:W-:Y:S02]  /*4ec0*/  FADD.FTZ R35, R134, R35 ;  /* 0x0000002386237221 */ /* 0x000fe40000010000 */
        /* <DEDUP_REMOVED lines=13> */
[----:B-1----:R-:W-:Y:S01]  /*4fa0*/  F2FP.F16.F32.PACK_AB R50, R107, R114 ;  /* 0x000000726b32723e */ /* 0x002fe200000000ff */
[----:B------:R-:W1:Y:S01]  /*4fb0*/  MUFU.EX2 R138, R138 ;  /* 0x0000008a008a7308 */ /* 0x000e620000000800 */
[----:B------:R-:W4:Y:S01]  /*4fc0*/  LDSM.16.MT88.4 R12, [R118+0x7400] ;  /* 0x00740000760c783b */ /* 0x000f220000004200 */
[--C-:B------:R-:W-:Y:S01]  /*4fd0*/  FFMA.FTZ R28, R28, UR11, -R29.reuse ;  /* 0x0000000b1c1c7c23 */ /* 0x100fe2000801081d */
[--C-:B------:R-:W-:Y:S01]  /*4fe0*/  FFMA.FTZ R27, R27, UR11, -R29.reuse ;  /* 0x0000000b1b1b7c23 */ /* 0x100fe2000801081d */
[--C-:B------:R-:W-:Y:S01]  /*4ff0*/  FFMA.FTZ R26, R26, UR11, -R29.reuse ;  /* 0x0000000b1a1a7c23 */ /* 0x100fe2000801081d */
[----:B------:R-:W5:Y:S01]  /*5000*/  LDSM.16.MT88.4 R16, [R118+0x6400] ;  /* 0x006400007610783b */ /* 0x000f620000004200 */
[----:B------:R-:W-:-:S02]  /*5010*/  FFMA.FTZ R139, R25, UR11, -R29 ;  /* 0x0000000b198b7c23 */ /* 0x000fc4000801081d */
[----:B------:R-:W-:Y:S08]  /*5020*/  MUFU.EX2 R111, R111 ;  /* 0x0000006f006f7308 */ /* 0x000ff00000000800 */
[----:B------:R-:W2:Y:S01]  /*5030*/  MUFU.EX2 R108, R108 ;  /* 0x0000006c006c7308 */ /* 0x000ea20000000800 */
[----:B-1----:R-:W-:Y:S01]  /*5040*/  F2FP.F16.F32.PACK_AB R49, R138, R93 ;  /* 0x0000005d8a31723e */ /* 0x002fe200000000ff */
[----:B------:R-:W-:-:S06]  /*5050*/  FADD.FTZ R138, R93, R138 ;  /* 0x0000008a5d8a7221 */ /* 0x000fcc0000010000 */
[----:B------:R-:W-:Y:S08]  /*5060*/  MUFU.EX2 R31, R31 ;  /* 0x0000001f001f7308 */ /* 0x000ff00000000800 */
[----:B------:R-:W1:Y:S01]  /*5070*/  MUFU.EX2 R30, R30 ;  /* 0x0000001e001e7308 */ /* 0x000e620000000800 */
[----:B--2---:R-:W-:Y:S01]  /*5080*/  F2FP.F16.F32.PACK_AB R51, R108, R111 ;  /* 0x0000006f6c33723e */ /* 0x004fe200000000ff */
[----:B------:R-:W-:Y:S01]  /*5090*/  FADD.FTZ R111, R111, R138 ;  /* 0x0000008a6f6f7221 */ /* 0x000fe20000010000 */
[----:B------:R-:W-:-:S03]  /*50a0*/  LEA R138, P0, R101, UR8, 0x1 ;  /* 0x00000008658a7c11 */ /* 0x000fc6000f8008ff */
[----:B------:R-:W-:Y:S01]  /*50b0*/  FADD.FTZ R108, R108, R111 ;  /* 0x0000006f6c6c7221 */ /* 0x000fe20000010000 */
[----:B------:R-:W-:Y:S01]  /*50c0*/  LEA.HI.X R137, R101, UR9, R100, 0x1, P0 ;  /* 0x0000000965897c11 */ /* 0x000fe200080f0c64 */
[C---:B------:R-:W-:Y:S01]  /*50d0*/  HMMA.16816.F32 R72, R48.reuse, R68, RZ ;  /* 0x000000443048723c */ /* 0x040fe200000018ff */
[----:B------:R-:W-:Y:S05]  /*50e0*/  MUFU.EX2 R22, R22 ;  /* 0x0000001600167308 */ /* 0x000fea0000000800 */
[----:B------:R-:W-:Y:S03]  /*50f0*/  HMMA.16816.F32 R68, R48, R70, RZ ;  /* 0x000000463044723c */ /* 0x000fe600000018ff */
[----:B------:R-:W2:Y:S01]  /*5100*/  MUFU.EX2 R21, R21 ;  /* 0x0000001500157308 */ /* 0x000ea20000000800 */
[----:B-1----:R-:W-:-:S02]  /*5110*/  F2FP.F16.F32.PACK_AB R4, R30, R31 ;  /* 0x0000001f1e04723e */ /* 0x002fc400000000ff */
[C---:B------:R-:W-:Y:S05]  /*5120*/  HMMA.16816.F32 R56, R48.reuse, R52, RZ ;  /* 0x000000343038723c */ /* 0x040fea00000018ff */
[----:B------:R-:W-:Y:S01]  /*5130*/  MUFU.EX2 R33, R33 ;  /* 0x0000002100217308 */ /* 0x000fe20000000800 */
[C---:B------:R-:W-:Y:S06]  /*5140*/  HMMA.16816.F32 R52, R48.reuse, R54, RZ ;  /* 0x000000363034723c */ /* 0x040fec00000018ff */
[----:B---3--:R-:W-:Y:S01]  /*5150*/  HMMA.16816.F32 R36, R48, R40, RZ ;  /* 0x000000283024723c */ /* 0x008fe200000018ff */
[----:B------:R-:W1:Y:S01]  /*5160*/  MUFU.EX2 R24, R24 ;  /* 0x0000001800187308 */ /* 0x000e620000000800 */
[----:B--2---:R-:W-:-:S04]  /*5170*/  F2FP.F16.F32.PACK_AB R6, R21, R22 ;  /* 0x000000161506723e */ /* 0x004fc800000000ff */
        /* <DEDUP_REMOVED lines=21> */
[C---:B-----5:R-:W-:Y:S01]  /*52d0*/  HMMA.16816.F32 R80, R4.reuse, R16, R80 ;  /* 0x000000100450723c */ /* 0x060fe20000001850 */
[----:B------:R-:W-:Y:S01]  /*52e0*/  FADD.FTZ R12, R114, R35 ;  /* 0x00000023720c7221 */ /* 0x000fe20000010000 */
[----:B------:R-:W-:Y:S01]  /*52f0*/  FFMA.FTZ R35, R90, UR11, -R29 ;  /* 0x0000000b5a237c23 */ /* 0x000fe2000801081d */
[----:B------:R-:W-:Y:S02]  /*5300*/  MUFU.EX2 R93, R112 ;  /* 0x00000070005d7308 */ /* 0x000fe40000000800 */
[----:B------:R-:W-:Y:S01]  /*5310*/  FADD.FTZ R12, R107, R12 ;  /* 0x0000000c6b0c7221 */ /* 0x000fe20000010000 */
[C---:B------:R-:W-:Y:S01]  /*5320*/  HMMA.16816.F32 R76, R4.reuse, R18, R76 ;  /* 0x00000012044c723c */ /* 0x040fe2000000184c */
[----:B------:R-:W-:Y:S04]  /*5330*/  LDSM.16.MT88.4 R16, [R118+0x6c00] ;  /* 0x006c00007610783b */ /* 0x000fe80000004200 */
[----:B------:R-:W3:Y:S01]  /*5340*/  MUFU.EX2 R90, R110 ;  /* 0x0000006e005a7308 */ /* 0x000ee20000000800 */
[C---:B------:R-:W-:Y:S07]  /*5350*/  HMMA.16816.F32 R60, R4.reuse, R14, R60 ;  /* 0x0000000e043c723c */ /* 0x040fee000000183c */
[----:B------:R-:W-:Y:S08]  /*5360*/  MUFU.EX2 R35, R35 ;  /* 0x0000002300237308 */ /* 0x000ff00000000800 */
[----:B------:R-:W4:Y:S01]  /*5370*/  MUFU.EX2 R32, R32 ;  /* 0x0000002000207308 */ /* 0x000f220000000800 */
[C---:B--2---:R-:W-:Y:S06]  /*5380*/  HMMA.16816.F32 R56, R4.reuse, R8, R56 ;  /* 0x000000080438723c */ /* 0x044fec0000001838 */
[C---:B------:R-:W-:Y:S01]  /*5390*/  HMMA.16816.F32 R52, R4.reuse, R10, R52 ;  /* 0x0000000a0434723c */ /* 0x040fe20000001834 */
[----:B------:R-:W2:Y:S01]  /*53a0*/  LDSM.16.MT88.4 R8, [R118+0x8400] ;  /* 0x008400007608783b */ /* 0x000ea20000004200 */
[----:B------:R-:W-:Y:S08]  /*53b0*/  MUFU.EX2 R106, R106 ;  /* 0x0000006a006a7308 */ /* 0x000ff00000000800 */
[----:B------:R-:W5:Y:S08]  /*53c0*/  MUFU.EX2 R105, R105 ;  /* 0x0000006900697308 */ /* 0x000f700000000800 */
[----:B------:R-:W-:Y:S08]  /*53d0*/  MUFU.EX2 R107, R104 ;  /* 0x00000068006b7308 */ /* 0x000ff00000000800 */
[----:B------:R-:W5:Y:S08]  /*53e0*/  MUFU.EX2 R94, R94 ;  /* 0x0000005e005e7308 */ /* 0x000f700000000800 */
[----:B------:R-:W-:Y:S01]  /*53f0*/  MUFU.EX2 R28, R28 ;  /* 0x0000001c001c7308 */ /* 0x000fe20000000800 */
[C---:B--2---:R-:W-:Y:S07]  /*5400*/  HMMA.16816.F32 R36, R4.reuse, R8, R36 ;  /* 0x000000080424723c */ /* 0x044fee0000001824 */
[----:B------:R-:W-:Y:S01]  /*5410*/  MUFU.EX2 R27, R27 ;  /* 0x0000001b001b7308 */ /* 0x000fe20000000800 */
[----:B------:R-:W-:Y:S01]  /*5420*/  HMMA.16816.F32 R40, R4, R10, R40 ;  /* 0x0000000a0428723c */ /* 0x000fe20000001828 */
[----:B------:R-:W2:Y:S06]  /*5430*/  LDSM.16.MT88.4 R8, [R116+0x8000] ;  /* 0x008000007408783b */ /* 0x000eac0000004200 */
[----:B------:R-:W-:Y:S08]  /*5440*/  MUFU.EX2 R26, R26 ;  /* 0x0000001a001a7308 */ /* 0x000ff00000000800 */
        /* <DEDUP_REMOVED lines=8> */
[----:B-1----:R-:W-:-:S02]  /*54d0*/  F2FP.F16.F32.PACK_AB R4, R92, R95 ;  /* 0x0000005f5c04723e */ /* 0x002fc400000000ff */
[----:B---3--:R-:W-:Y:S01]  /*54e0*/  F2FP.F16.F32.PACK_AB R5, R90, R93 ;  /* 0x0000005d5a05723e */ /* 0x008fe200000000ff */
[----:B------:R-:W-:Y:S01]  /*54f0*/  FADD.FTZ R93, R93, R20 ;  /* 0x000000145d5d7221 */ /* 0x000fe20000010000 */
[----:B------:R-:W-:Y:S02]  /*5500*/  F2FP.F16.F32.PACK_AB R6, R34, R91 ;  /* 0x0000005b2206723e */ /* 0x000fe400000000ff */
[----:B----4-:R-:W-:Y:S01]  /*5510*/  F2FP.F16.F32.PACK_AB R7, R32, R35 ;  /* 0x000000232007723e */ /* 0x010fe200000000ff */
[----:B------:R-:W-:-:S04]  /*5520*/  FADD.FTZ R90, R90, R93 ;  /* 0x0000005d5a5a7221 */ /* 0x000fc80000010000 */
[----:B------:R-:W-:-:S04]  /*5530*/  FADD.FTZ R35, R35, R90 ;  /* 0x0000005a23237221 */ /* 0x000fc80000010000 */
        /* <DEDUP_REMOVED lines=20> */
[----:B-----5:R-:W-:Y:S01]  /*5680*/  F2FP.F16.F32.PACK_AB R4, R105, R106 ;  /* 0x0000006a6904723e */ /* 0x020fe200000000ff */
        /* <DEDUP_REMOVED lines=99> */
.L_x_5709:
[----:B------:R-:W-:-:S04]  /*5cc0*/  LEA R4, -R96, RZ, 0x6 ;  /* 0x000000ff60047211 */ /* 0x000fc800078e31ff */
[----:B------:R-:W-:-:S07]  /*5cd0*/  SHF.R.S32.HI R5, RZ, 0x1f, R4 ;  /* 0x0000001fff057819 */ /* 0x000fce0000011404 */
.L_x_5710:
        /* <DEDUP_REMOVED lines=131> */
[----:B------:R-:W-:-:S08]  /*6510*/  NOP ;  /* 0x0000000000007918 */ /* 0x000fd00000000000 */
[----:B------:R-:W-:Y:S01]  /*6520*/  FMUL.FTZ R16, R16, UR10 ;  /* 0x0000000a10107c20 */ /* 0x000fe20008410000 */
[C---:B-1----:R-:W-:Y:S06]  /*6530*/  HMMA.16816.F32 R12, R88.reuse, R32, R12 ;  /* 0x00000020580c723c */ /* 0x042fec000000180c */
[----:B------:R-:W-:Y:S01]  /*6540*/  HMMA.16816.F32 R8, R88, R34, R8 ;  /* 0x000000225808723c */ /* 0x000fe20000001808 */
[----:B------:R-:W1:-:S15]  /*6550*/  LDSM.16.M88.4 R32, [R117+0x5800] ;  /* 0x005800007520783b */ /* 0x000e5e0000000200 */
[----:B------:R-:W-:-:S02]  /*6560*/  NOP ;  /* 0x0000000000007918 */ /* 0x000fc40000000000 */
[----:B------:R-:W-:Y:S01]  /*6570*/  FMUL.FTZ R12, R12, UR10 ;  /* 0x0000000a0c0c7c20 */ /* 0x000fe20008410000 */
[----:B------:R-:W-:-:S03]  /*6580*/  FMUL.FTZ R15, R15, UR10 ;  /* 0x0000000a0f0f7c20 */ /* 0x000fc60008410000 */
[----:B------:R-:W-:Y:S02]  /*6590*/  MUFU.TANH R113, R12 ;  /* 0x0000000c00717308 */ /* 0x000fe40000002400 */
        /* <DEDUP_REMOVED lines=9> */
[----:B------:R-:W1:Y:S01]  /*6630*/  LDSM.16.M88.4 R32, [R117+0x5c00] ;  /* 0x005c00007520783b */ /* 0x000e620000000200 */
[----:B------:R-:W-:-:S14]  /*6640*/  DEPBAR.LE SB0, 0x0 ;  /* 0x000080000000791a */ /* 0x000fdc0000000000 */
[----:B------:R-:W-:Y:S01]  /*6650*/  FMUL.FTZ R4, R4, UR10 ;  /* 0x0000000a04047c20 */ /* 0x000fe20008410000 */
[----:B------:R-:W-:Y:S01]  /*6660*/  FMUL.FTZ R6, R6, UR10 ;  /* 0x0000000a06067c20 */ /* 0x000fe20008410000 */
[----:B------:R-:W-:Y:S01]  /*6670*/  FMUL.FTZ R5, R5, UR10 ;  /* 0x0000000a05057c20 */ /* 0x000fe20008410000 */
[----:B------:R-:W-:Y:S01]  /*6680*/  FMUL.FTZ R7, R7, UR10 ;  /* 0x0000000a07077c20 */ /* 0x000fe20008410000 */
[----:B------:R2:W-:Y:S04]  /*6690*/  MUFU.TANH R97, R4 ;  /* 0x0000000400617308 */ /* 0x0005e80000002400 */
[----:B------:R-:W-:Y:S01]  /*66a0*/  FMUL.FTZ R28, R28, UR10 ;  /* 0x0000000a1c1c7c20 */ /* 0x000fe20008410000 */
[----:B------:R-:W-:Y:S01]  /*66b0*/  FMUL.FTZ R30, R30, UR10 ;  /* 0x0000000a1e1e7c20 */ /* 0x000fe20008410000 */
[----:B------:R-:W-:-:S02]  /*66c0*/  FMUL.FTZ R31, R31, UR10 ;  /* 0x0000000a1f1f7c20 */ /* 0x000fc40008410000 */
[----:B------:R-:W-:Y:S08]  /*66d0*/  MUFU.TANH R107, R7 ;  /* 0x00000007006b7308 */ /* 0x000ff00000002400 */
[----:B------:R-:W-:Y:S01]  /*66e0*/  MUFU.TANH R109, R28 ;  /* 0x0000001c006d7308 */ /* 0x000fe20000002400 */
[C---:B-1----:R-:W-:Y:S07]  /*66f0*/  HMMA.16816.F32 R84, R88.reuse, R34, R84 ;  /* 0x000000225854723c */ /* 0x042fee0000001854 */
[----:B------:R-:W-:Y:S01]  /*6700*/  MUFU.TANH R7, R30 ;  /* 0x0000001e00077308 */ /* 0x000fe20000002400 */
[----:B------:R-:W-:Y:S01]  /*6710*/  HMMA.16816.F32 R24, R88, R32, R24 ;  /* 0x000000205818723c */ /* 0x000fe20000001818 */
[----:B------:R-:W-:Y:S01]  /*6720*/  FMUL.FTZ R35, R21, UR10 ;  /* 0x0000000a15237c20 */ /* 0x000fe20008410000 */
[----:B------:R-:W-:-:S02]  /*6730*/  IMAD R21, R128, 0x40, R135 ;  /* 0x0000004080157824 */ /* 0x000fc400078e0287 */
[----:B------:R-:W-:Y:S02]  /*6740*/  FMUL.FTZ R34, R17, UR10 ;  /* 0x0000000a11227c20 */ /* 0x000fe40008410000 */
[----:B------:R-:W-:Y:S01]  /*6750*/  VIADD R114, R21, 0x10 ;  /* 0x0000001015727836 */ /* 0x000fe20000000000 */
[----:B------:R-:W1:Y:S01]  /*6760*/  MUFU.TANH R35, R35 ;  /* 0x0000002300237308 */ /* 0x000e620000002400 */
[----:B------:R-:W-:Y:S01]  /*6770*/  FMUL.FTZ R33, R23, UR10 ;  /* 0x0000000a17217c20 */ /* 0x000fe20008410000 */
[C---:B------:R-:W-:Y:S02]  /*6780*/  VIADD R91, R21.reuse, 0x1 ;  /* 0x00000001155b7836 */ /* 0x040fe40000000000 */
[----:B------:R-:W-:Y:S01]  /*6790*/  FMUL.FTZ R23, R18, UR10 ;  /* 0x0000000a12177c20 */ /* 0x000fe20008410000 */
[----:B------:R-:W-:Y:S02]  /*67a0*/  VIADD R18, R21, 0x8 ;  /* 0x0000000815127836 */ /* 0x000fe40000000000 */
[----:B------:R-:W-:Y:S01]  /*67b0*/  FMUL.FTZ R32, R19, UR10 ;  /* 0x0000000a13207c20 */ /* 0x000fe20008410000 */
[----:B------:R-:W-:Y:S01]  /*67c0*/  VIADD R148, R21, 0x18 ;  /* 0x0000001815947836 */ /* 0x000fe20000000000 */
[C---:B------:R-:W-:Y:S01]  /*67d0*/  ISETP.GE.AND P4, PT, R91.reuse, R103, PT ;  /* 0x000000675b00720c */ /* 0x040fe20003f86270 */
[----:B------:R-:W3:Y:S01]  /*67e0*/  MUFU.TANH R33, R33 ;  /* 0x0000002100217308 */ /* 0x000ee20000002400 */
[----:B------:R-:W-:Y:S01]  /*67f0*/  ISETP.GE.AND P5, PT, R91, R102, PT ;  /* 0x000000665b00720c */ /* 0x000fe20003fa6270 */
[C---:B------:R-:W-:Y:S01]  /*6800*/  VIADD R104, R21.reuse, 0x20 ;  /* 0x0000002015687836 */ /* 0x040fe20000000000 */
[----:B------:R-:W-:Y:S01]  /*6810*/  I2FP.F32.S32 R91, R91 ;  /* 0x0000005b005b7245 */ /* 0x000fe20000201400 */
[C---:B------:R-:W-:Y:S01]  /*6820*/  VIADD R110, R21.reuse, 0x28 ;  /* 0x00000028156e7836 */ /* 0x040fe20000000000 */
[----:B------:R-:W-:Y:S01]  /*6830*/  ISETP.GE.AND P3, PT, R18, R103, PT ;  /* 0x000000671200720c */ /* 0x000fe20003f66270 */
[----:B--2---:R-:W-:-:S02]  /*6840*/  VIADD R4, R21, 0x30 ;  /* 0x0000003015047836 */ /* 0x004fc40000000000 */
[----:B------:R-:W-:Y:S01]  /*6850*/  FMUL.FTZ R85, R85, UR10 ;  /* 0x0000000a55557c20 */ /* 0x000fe20008410000 */
[----:B------:R3:W2:Y:S01]  /*6860*/  MUFU.TANH R89, R16 ;  /* 0x0000001000597308 */ /* 0x0006a20000002400 */
[----:B-1----:R-:W-:Y:S01]  /*6870*/  FFMA.FTZ R17, R0, R91, R35 ;  /* 0x0000005b00117223 */ /* 0x002fe20000010023 */
[----:B------:R-:W-:Y:S01]  /*6880*/  FMUL.FTZ R25, R25, UR10 ;  /* 0x0000000a19197c20 */ /* 0x000fe20008410000 */
[----:B------:R-:W-:Y:S01]  /*6890*/  FMUL.FTZ R27, R27, UR10 ;  /* 0x0000000a1b1b7c20 */ /* 0x000fe20008410000 */
[----:B------:R-:W-:Y:S02]  /*68a0*/  FMUL.FTZ R87, R87, UR10 ;  /* 0x0000000a57577c20 */ /* 0x000fe40008410000 */
[----:B------:R-:W-:Y:S02]  /*68b0*/  FSEL R17, R17, -INF , !P4 ;  /* 0xff80000011117808 */ /* 0x000fe40006000000 */
[----:B------:R-:W1:Y:S01]  /*68c0*/  MUFU.TANH R23, R23 ;  /* 0x0000001700177308 */ /* 0x000e620000002400 */
[----:B------:R-:W-:Y:S01]  /*68d0*/  BAR.SYNC.DEFER_BLOCKING 0x0 ;  /* 0x0000000000007b1d */ /* 0x000fe20000010000 */
[----:B------:R-:W-:-:S02]  /*68e0*/  ISETP.GE.AND P4, PT, R18, R102, PT ;  /* 0x000000661200720c */ /* 0x000fc40003f86270 */
[----:B------:R-:W-:-:S04]  /*68f0*/  I2FP.F32.S32 R18, R18 ;  /* 0x0000001200127245 */ /* 0x000fc80000201400 */
[----:B------:R-:W4:Y:S01]  /*6900*/  MUFU.TANH R35, R34 ;  /* 0x0000002200237308 */ /* 0x000f220000002400 */
[C---:B---3--:R-:W-:Y:S01]  /*6910*/  FFMA.FTZ R16, R0.reuse, R91, R33 ;  /* 0x0000005b00107223 */ /* 0x048fe20000010021 */
[----:B--2---:R-:W-:Y:S01]  /*6920*/  FFMA.FTZ R19, R0, R18, R89 ;  /* 0x0000001200137223 */ /* 0x004fe20000010059 */
[----:B------:R-:W-:-:S03]  /*6930*/  VIADD R89, R21, 0x9 ;  /* 0x0000000915597836 */ /* 0x000fc60000000000 */
[----:B------:R-:W-:Y:S02]  /*6940*/  FSEL R16, R16, -INF , !P5 ;  /* 0xff80000010107808 */ /* 0x000fe40006800000 */
[----:B------:R-:W-:Y:S01]  /*6950*/  FSEL R19, R19, -INF , !P3 ;  /* 0xff80000013137808 */ /* 0x000fe20005800000 */
[----:B------:R2:W3:Y:S01]  /*6960*/  MUFU.TANH R33, R32 ;  /* 0x0000002000217308 */ /* 0x0004e20000002400 */
[C---:B------:R-:W-:Y:S01]  /*6970*/  ISETP.GE.AND P5, PT, R89.reuse, R103, PT ;  /* 0x000000675900720c */ /* 0x040fe20003fa6270 */
[----:B-1----:R-:W-:Y:S01]  /*6980*/  FFMA.FTZ R18, R0, R18, R23 ;  /* 0x0000001200127223 */ /* 0x002fe20000010017 */
[----:B------:R-:W-:Y:S01]  /*6990*/  ISETP.GE.AND P3, PT, R89, R102, PT ;  /* 0x000000665900720c */ /* 0x000fe20003f66270 */
[----:B------:R-:W-:Y:S01]  /*69a0*/  FMUL.FTZ R23, R14, UR10 ;  /* 0x0000000a0e177c20 */ /* 0x000fe20008410000 */
[----:B------:R-:W-:Y:S02]  /*69b0*/  I2FP.F32.S32 R89, R89 ;  /* 0x0000005900597245 */ /* 0x000fe40000201400 */
[----:B------:R-:W-:Y:S01]  /*69c0*/  FSEL R14, R18, -INF , !P4 ;  /* 0xff800000120e7808 */ /* 0x000fe20006000000 */
[----:B------:R-:W-:Y:S01]  /*69d0*/  MUFU.TANH R27, R27 ;  /* 0x0000001b001b7308 */ /* 0x000fe20000002400 */
[----:B------:R-:W-:-:S07]  /*69e0*/  ISETP.GE.AND P4, PT, R114, R103, PT ;  /* 0x000000677200720c */ /* 0x000fce0003f86270 */
[----:B------:R-:W1:Y:S01]  /*69f0*/  MUFU.TANH R23, R23 ;  /* 0x0000001700177308 */ /* 0x000e620000002400 */
[----:B--2---:R-:W-:Y:S01]  /*6a00*/  FMUL.FTZ R32, R13, UR10 ;  /* 0x0000000a0d207c20 */ /* 0x004fe20008410000 */
[CC--:B----4-:R-:W-:Y:S01]  /*6a10*/  FFMA.FTZ R13, R0.reuse, R89.reuse, R35 ;  /* 0x00000059000d7223 */ /* 0x0d0fe20000010023 */
[----:B---3--:R-:W-:Y:S01]  /*6a20*/  FFMA.FTZ R12, R0, R89, R33 ;  /* 0x00000059000c7223 */ /* 0x008fe20000010021 */
[----:B------:R-:W-:-:S03]  /*6a30*/  VIADD R33, R21, 0x11 ;  /* 0x0000001115217836 */ /* 0x000fc60000000000 */
[----:B------:R-:W-:Y:S01]  /*6a40*/  FSEL R13, R13, -INF , !P5 ;  /* 0xff8000000d0d7808 */ /* 0x000fe20006800000 */
[----:B------:R-:W2:Y:S01]  /*6a50*/  MUFU.TANH R35, R32 ;  /* 0x0000002000237308 */ /* 0x000ea20000002400 */
[----:B------:R-:W-:Y:S02]  /*6a60*/  ISETP.GE.AND P5, PT, R114, R102, PT ;  /* 0x000000667200720c */ /* 0x000fe40003fa6270 */
[----:B------:R-:W-:Y:S02]  /*6a70*/  I2FP.F32.S32 R114, R114 ;  /* 0x0000007200727245 */ /* 0x000fe40000201400 */
[----:B------:R-:W-:Y:S02]  /*6a80*/  FSEL R12, R12, -INF , !P3 ;  /* 0xff8000000c0c7808 */ /* 0x000fe40005800000 */
[----:B------:R-:W-:Y:S01]  /*6a90*/  ISETP.GE.AND P3, PT, R33, R103, PT ;  /* 0x000000672100720c */ /* 0x000fe20003f66270 */
[CC--:B------:R-:W-:Y:S01]  /*6aa0*/  FFMA.FTZ R113, R0.reuse, R114.reuse, R113 ;  /* 0x0000007200717223 */ /* 0x0c0fe20000010071 */
[----:B-1----:R-:W-:Y:S01]  /*6ab0*/  FFMA.FTZ R114, R0, R114, R23 ;  /* 0x0000007200727223 */ /* 0x002fe20000010017 */
[----:B------:R-:W-:Y:S03]  /*6ac0*/  MUFU.TANH R85, R85 ;  /* 0x0000005500557308 */ /* 0x000fe60000002400 */
[----:B------:R-:W-:-:S02]  /*6ad0*/  FSEL R113, R113, -INF , !P4 ;  /* 0xff80000071717808 */ /* 0x000fc40006000000 */
[----:B------:R-:W-:Y:S02]  /*6ae0*/  ISETP.GE.AND P4, PT, R33, R102, PT ;  /* 0x000000662100720c */ /* 0x000fe40003f86270 */
[----:B------:R-:W-:Y:S01]  /*6af0*/  I2FP.F32.S32 R33, R33 ;  /* 0x0000002100217245 */ /* 0x000fe20000201400 */
[----:B------:R-:W1:Y:S01]  /*6b00*/  MUFU.TANH R23, R10 ;  /* 0x0000000a00177308 */ /* 0x000e620000002400 */
[----:B------:R-:W-:Y:S02]  /*6b10*/  FSEL R114, R114, -INF , !P5 ;  /* 0xff80000072727808 */ /* 0x000fe40006800000 */
[----:B------:R-:W-:Y:S01]  /*6b20*/  ISETP.GE.AND P5, PT, R148, R103, PT ;  /* 0x000000679400720c */ /* 0x000fe20003fa6270 */
[CC--:B--2---:R-:W-:Y:S01]  /*6b30*/  FFMA.FTZ R35, R0.reuse, R33.reuse, R35 ;  /* 0x0000002100237223 */ /* 0x0c4fe20000010023 */
[----:B------:R-:W-:-:S03]  /*6b40*/  FFMA.FTZ R150, R0, R33, R15 ;  /* 0x0000002100967223 */ /* 0x000fc6000001000f */
[----:B------:R-:W2:Y:S01]  /*6b50*/  MUFU.TANH R15, R11 ;  /* 0x0000000b000f7308 */ /* 0x000ea20000002400 */
[----:B------:R-:W-:Y:S02]  /*6b60*/  FSEL R115, R35, -INF , !P3 ;  /* 0xff80000023737808 */ /* 0x000fe40005800000 */
[----:B------:R-:W-:Y:S02]  /*6b70*/  ISETP.GE.AND P3, PT, R148, R102, PT ;  /* 0x000000669400720c */ /* 0x000fe40003f66270 */
[----:B------:R-:W-:Y:S02]  /*6b80*/  I2FP.F32.S32 R148, R148 ;  /* 0x0000009400947245 */ /* 0x000fe40000201400 */
[----:B------:R-:W-:Y:S01]  /*6b90*/  FSEL R150, R150, -INF , !P4 ;  /* 0xff80000096967808 */ /* 0x000fe20006000000 */
[----:B------:R3:W4:Y:S02]  /*6ba0*/  MUFU.TANH R11, R6 ;  /* 0x00000006000b7308 */ /* 0x0007240000002400 */
[CC--:B------:R-:W-:Y:S01]  /*6bb0*/  FFMA.FTZ R147, R0.reuse, R148.reuse, R147 ;  /* 0x0000009400937223 */ /* 0x0c0fe20000010093 */
[----:B-1----:R-:W-:Y:S01]  /*6bc0*/  FFMA.FTZ R148, R0, R148, R23 ;  /* 0x0000009400947223 */ /* 0x002fe20000010017 */
[----:B------:R-:W-:-:S03]  /*6bd0*/  VIADD R23, R21, 0x19 ;  /* 0x0000001915177836 */ /* 0x000fc60000000000 */
[----:B------:R-:W-:Y:S02]  /*6be0*/  FSEL R147, R147, -INF , !P5 ;  /* 0xff80000093937808 */ /* 0x000fe40006800000 */
[C---:B------:R-:W-:Y:S02]  /*6bf0*/  ISETP.GE.AND P4, PT, R23.reuse, R103, PT ;  /* 0x000000671700720c */ /* 0x040fe40003f86270 */
[----:B------:R-:W-:Y:S02]  /*6c00*/  ISETP.GE.AND P5, PT, R23, R102, PT ;  /* 0x000000661700720c */ /* 0x000fe40003fa6270 */
[----:B------:R-:W-:Y:S02]  /*6c10*/  I2FP.F32.S32 R23, R23 ;  /* 0x0000001700177245 */ /* 0x000fe40000201400 */
[----:B------:R-:W-:Y:S02]  /*6c20*/  FSEL R148, R148, -INF , !P3 ;  /* 0xff80000094947808 */ /* 0x000fe40005800000 */
[----:B------:R-:W-:Y:S01]  /*6c30*/  ISETP.GE.AND P3, PT, R104, R103, PT ;  /* 0x000000676800720c */ /* 0x000fe20003f66270 */
[CC--:B------:R-:W-:Y:S01]  /*6c40*/  FFMA.FTZ R149, R0.reuse, R23.reuse, R9 ;  /* 0x0000001700957223 */ /* 0x0c0fe20000010009 */
[----:B--2---:R-:W-:Y:S01]  /*6c50*/  FFMA.FTZ R146, R0, R23, R15 ;  /* 0x0000001700927223 */ /* 0x004fe2000001000f */
[----:B------:R1:W2:Y:S01]  /*6c60*/  MUFU.TANH R9, R5 ;  /* 0x0000000500097308 */ /* 0x0002a20000002400 */
[----:B------:R-:W-:Y:S01]  /*6c70*/  FMUL.FTZ R15, R29, UR10 ;  /* 0x0000000a1d0f7c20 */ /* 0x000fe20008410000 */
[----:B---3--:R-:W-:Y:S01]  /*6c80*/  VIADD R6, R21, 0x38 ;  /* 0x0000003815067836 */ /* 0x008fe20000000000 */
[----:B------:R-:W-:-:S02]  /*6c90*/  FSEL R149, R149, -INF , !P4 ;  /* 0xff80000095957808 */ /* 0x000fc40006000000 */
[----:B------:R-:W-:Y:S02]  /*6ca0*/  ISETP.GE.AND P4, PT, R104, R102, PT ;  /* 0x000000666800720c */ /* 0x000fe40003f86270 */
[----:B------:R-:W-:Y:S01]  /*6cb0*/  I2FP.F32.S32 R104, R104 ;  /* 0x0000006800687245 */ /* 0x000fe20000201400 */
[----:B------:R-:W3:Y:S01]  /*6cc0*/  MUFU.TANH R15, R15 ;  /* 0x0000000f000f7308 */ /* 0x000ee20000002400 */
[----:B------:R-:W-:-:S03]  /*6cd0*/  FSEL R146, R146, -INF , !P5 ;  /* 0xff80000092927808 */ /* 0x000fc60006800000 */
[CC--:B------:R-:W-:Y:S01]  /*6ce0*/  FFMA.FTZ R97, R0.reuse, R104.reuse, R97 ;  /* 0x0000006800617223 */ /* 0x0c0fe20000010061 */
[----:B----4-:R-:W-:Y:S01]  /*6cf0*/  FFMA.FTZ R104, R0, R104, R11 ;  /* 0x0000006800687223 */ /* 0x010fe2000001000b */
[----:B------:R-:W-:Y:S01]  /*6d00*/  FMUL.FTZ R11, R26, UR10 ;  /* 0x0000000a1a0b7c20 */ /* 0x000fe20008410000 */
[----:B-1----:R-:W-:Y:S02]  /*6d10*/  VIADD R5, R21, 0x21 ;  /* 0x0000002115057836 */ /* 0x002fe40000000000 */
[----:B------:R-:W-:Y:S02]  /*6d20*/  FSEL R97, R97, -INF , !P3 ;  /* 0xff80000061617808 */ /* 0x000fe40005800000 */
[----:B------:R-:W-:Y:S01]  /*6d30*/  FSEL R104, R104, -INF , !P4 ;  /* 0xff80000068687808 */ /* 0x000fe20006000000 */
[----:B------:R-:W-:Y:S01]  /*6d40*/  MUFU.TANH R11, R11 ;  /* 0x0000000b000b7308 */ /* 0x000fe20000002400 */
[C---:B------:R-:W-:Y:S02]  /*6d50*/  ISETP.GE.AND P5, PT, R5.reuse, R103, PT ;  /* 0x000000670500720c */ /* 0x040fe40003fa6270 */
[----:B------:R-:W-:-:S02]  /*6d60*/  ISETP.GE.AND P3, PT, R5, R102, PT ;  /* 0x000000660500720c */ /* 0x000fc40003f66270 */
[----:B------:R-:W-:Y:S02]  /*6d70*/  I2FP.F32.S32 R5, R5 ;  /* 0x0000000500057245 */ /* 0x000fe40000201400 */
[----:B------:R-:W-:-:S03]  /*6d80*/  ISETP.GE.AND P4, PT, R110, R103, PT ;  /* 0x000000676e00720c */ /* 0x000fc60003f86270 */
[CC--:B--2---:R-:W-:Y:S01]  /*6d90*/  FFMA.FTZ R9, R0.reuse, R5.reuse, R9 ;  /* 0x0000000500097223 */ /* 0x0c4fe20000010009 */
[----:B------:R-:W-:Y:S02]  /*6da0*/  FFMA.FTZ R107, R0, R5, R107 ;  /* 0x00000005006b7223 */ /* 0x000fe4000001006b */
[----:B------:R-:W1:Y:S02]  /*6db0*/  MUFU.TANH R5, R31 ;  /* 0x0000001f00057308 */ /* 0x000e640000002400 */
[----:B------:R-:W-:Y:S01]  /*6dc0*/  FSEL R105, R9, -INF , !P5 ;  /* 0xff80000009697808 */ /* 0x000fe20006800000 */
[----:B------:R-:W-:Y:S01]  /*6dd0*/  VIADD R9, R21, 0x29 ;  /* 0x0000002915097836 */ /* 0x000fe20000000000 */
[----:B------:R-:W-:Y:S02]  /*6de0*/  ISETP.GE.AND P5, PT, R110, R102, PT ;  /* 0x000000666e00720c */ /* 0x000fe40003fa6270 */
[----:B------:R-:W-:Y:S02]  /*6df0*/  I2FP.F32.S32 R110, R110 ;  /* 0x0000006e006e7245 */ /* 0x000fe40000201400 */
[----:B------:R-:W-:-:S02]  /*6e00*/  FSEL R107, R107, -INF , !P3 ;  /* 0xff8000006b6b7808 */ /* 0x000fc40005800000 */
[----:B------:R-:W-:Y:S01]  /*6e10*/  ISETP.GE.AND P3, PT, R9, R103, PT ;  /* 0x000000670900720c */ /* 0x000fe20003f66270 */
[CC--:B------:R-:W-:Y:S01]  /*6e20*/  FFMA.FTZ R109, R0.reuse, R110.reuse, R109 ;  /* 0x0000006e006d7223 */ /* 0x0c0fe2000001006d */
[----:B------:R-:W-:Y:S01]  /*6e30*/  FFMA.FTZ R110, R0, R110, R7 ;  /* 0x0000006e006e7223 */ /* 0x000fe20000010007 */
[----:B------:R-:W-:-:S03]  /*6e40*/  FMUL.FTZ R7, R24, UR10 ;  /* 0x0000000a18077c20 */ /* 0x000fc60008410000 */
[----:B------:R-:W-:Y:S02]  /*6e50*/  FSEL R109, R109, -INF , !P4 ;  /* 0xff8000006d6d7808 */ /* 0x000fe40006000000 */
[----:B------:R-:W-:Y:S01]  /*6e60*/  ISETP.GE.AND P4, PT, R9, R102, PT ;  /* 0x000000660900720c */ /* 0x000fe20003f86270 */
[----:B------:R-:W2:Y:S01]  /*6e70*/  MUFU.TANH R7, R7 ;  /* 0x0000000700077308 */ /* 0x000ea20000002400 */
[----:B------:R-:W-:Y:S02]  /*6e80*/  I2FP.F32.S32 R9, R9 ;  /* 0x0000000900097245 */ /* 0x000fe40000201400 */
[----:B------:R-:W-:Y:S02]  /*6e90*/  FSEL R110, R110, -INF , !P5 ;  /* 0xff8000006e6e7808 */ /* 0x000fe40006800000 */
[----:B------:R-:W-:Y:S01]  /*6ea0*/  ISETP.GE.AND P5, PT, R4, R103, PT ;  /* 0x000000670400720c */ /* 0x000fe20003fa6270 */
[CC--:B---3--:R-:W-:Y:S01]  /*6eb0*/  FFMA.FTZ R112, R0.reuse, R9.reuse, R15 ;  /* 0x0000000900707223 */ /* 0x0c8fe2000001000f */
[----:B-1----:R-:W-:Y:S01]  /*6ec0*/  FFMA.FTZ R5, R0, R9, R5 ;  /* 0x0000000900057223 */ /* 0x002fe20000010005 */
[----:B------:R-:W1:Y:S01]  /*6ed0*/  MUFU.TANH R15, R25 ;  /* 0x00000019000f7308 */ /* 0x000e620000002400 */
[----:B------:R-:W-:-:S02]  /*6ee0*/  FMUL.FTZ R9, R84, UR10 ;  /* 0x0000000a54097c20 */ /* 0x000fc40008410000 */
[----:B------:R-:W-:Y:S02]  /*6ef0*/  FSEL R112, R112, -INF , !P3 ;  /* 0xff80000070707808 */ /* 0x000fe40005800000 */
[----:B------:R-:W-:Y:S02]  /*6f00*/  ISETP.GE.AND P3, PT, R4, R102, PT ;  /* 0x000000660400720c */ /* 0x000fe40003f66270 */
[----:B------:R-:W-:Y:S01]  /*6f10*/  I2FP.F32.S32 R4, R4 ;  /* 0x0000000400047245 */ /* 0x000fe20000201400 */
[----:B------:R-:W3:Y:S01]  /*6f20*/  MUFU.TANH R9, R9 ;  /* 0x0000000900097308 */ /* 0x000ee20000002400 */
[----:B------:R-:W-:Y:S01]  /*6f30*/  FSEL R92, R5, -INF , !P4 ;  /* 0xff800000055c7808 */ /* 0x000fe20006000000 */
[----:B------:R-:W-:Y:S02]  /*6f40*/  FMUL.FTZ R5, R86, UR10 ;  /* 0x0000000a56057c20 */ /* 0x000fe40008410000 */
[CC--:B--2---:R-:W-:Y:S01]  /*6f50*/  FFMA.FTZ R7, R0.reuse, R4.reuse, R7 ;  /* 0x0000000400077223 */ /* 0x0c4fe20000010007 */
[----:B------:R-:W-:Y:S01]  /*6f60*/  FFMA.FTZ R11, R0, R4, R11 ;  /* 0x00000004000b7223 */ /* 0x000fe2000001000b */
[----:B------:R-:W-:-:S02]  /*6f70*/  VIADD R4, R21, 0x31 ;  /* 0x0000003115047836 */ /* 0x000fc40000000000 */
[----:B------:R-:W2:Y:S01]  /*6f80*/  MUFU.TANH R5, R5 ;  /* 0x0000000500057308 */ /* 0x000ea20000002400 */
[----:B------:R-:W-:Y:S01]  /*6f90*/  FSEL R93, R7, -INF , !P5 ;  /* 0xff800000075d7808 */ /* 0x000fe20006800000 */
[----:B------:R-:W-:Y:S01]  /*6fa0*/  FMUL.FTZ R7, R20, UR10 ;  /* 0x0000000a14077c20 */ /* 0x000fe20008410000 */
[CC--:B------:R-:W-:Y:S02]  /*6fb0*/  ISETP.GE.AND P4, PT, R4.reuse, R103.reuse, PT ;  /* 0x000000670400720c */ /* 0x0c0fe40003f86270 */
[----:B------:R-:W-:Y:S02]  /*6fc0*/  ISETP.GE.AND P5, PT, R4, R102, PT ;  /* 0x000000660400720c */ /* 0x000fe40003fa6270 */
[----:B------:R-:W-:Y:S01]  /*6fd0*/  I2FP.F32.S32 R4, R4 ;  /* 0x0000000400047245 */ /* 0x000fe20000201400 */
[----:B------:R-:W-:Y:S01]  /*6fe0*/  MUFU.TANH R7, R7 ;  /* 0x0000000700077308 */ /* 0x000fe20000002400 */
[----:B------:R-:W-:Y:S01]  /*6ff0*/  FSEL R94, R11, -INF , !P3 ;  /* 0xff8000000b5e7808 */ /* 0x000fe20005800000 */
[----:B------:R-:W-:Y:S01]  /*7000*/  FMUL.FTZ R11, R22, UR10 ;  /* 0x0000000a160b7c20 */ /* 0x000fe20008410000 */
[----:B------:R-:W-:Y:S01]  /*7010*/  ISETP.GE.AND P3, PT, R6, R103, PT ;  /* 0x000000670600720c */ /* 0x000fe20003f66270 */
[CC--:B-1----:R-:W-:Y:S01]  /*7020*/  FFMA.FTZ R15, R0.reuse, R4.reuse, R15 ;  /* 0x00000004000f7223 */ /* 0x0c2fe2000001000f */
[----:B------:R-:W-:Y:S01]  /*7030*/  FFMA.FTZ R27, R0, R4, R27 ;  /* 0x00000004001b7223 */ /* 0x000fe2000001001b */
[----:B------:R-:W-:-:S02]  /*7040*/  VIADD R4, R21, 0x39 ;  /* 0x0000003915047836 */ /* 0x000fc40000000000 */
[----:B------:R-:W1:Y:S01]  /*7050*/  MUFU.TANH R11, R11 ;  /* 0x0000000b000b7308 */ /* 0x000e620000002400 */
[----:B------:R-:W-:Y:S02]  /*7060*/  FSEL R95, R15, -INF , !P4 ;  /* 0xff8000000f5f7808 */ /* 0x000fe40006000000 */
[----:B------:R-:W-:Y:S02]  /*7070*/  ISETP.GE.AND P4, PT, R6, R102, PT ;  /* 0x000000660600720c */ /* 0x000fe40003f86270 */
[----:B------:R-:W-:Y:S02]  /*7080*/  I2FP.F32.S32 R6, R6 ;  /* 0x0000000600067245 */ /* 0x000fe40000201400 */
[----:B------:R-:W-:Y:S02]  /*7090*/  FSEL R106, R27, -INF , !P5 ;  /* 0xff8000001b6a7808 */ /* 0x000fe40006800000 */
[----:B------:R-:W-:Y:S01]  /*70a0*/  ISETP.GE.AND P5, PT, R21, R103, PT ;  /* 0x000000671500720c */ /* 0x000fe20003fa6270 */
[CC--:B---3--:R-:W-:Y:S01]  /*70b0*/  FFMA.FTZ R9, R0.reuse, R6.reuse, R9 ;  /* 0x0000000600097223 */ /* 0x0c8fe20000010009 */
[----:B--2---:R-:W-:Y:S01]  /*70c0*/  FFMA.FTZ R5, R0, R6, R5 ;  /* 0x0000000600057223 */ /* 0x004fe20000010005 */
[----:B------:R-:W-:-:S03]  /*70d0*/  I2FP.F32.S32 R6, R21 ;  /* 0x0000001500067245 */ /* 0x000fc60000201400 */
[----:B------:R-:W-:Y:S02]  /*70e0*/  FSEL R108, R9, -INF , !P3 ;  /* 0xff800000096c7808 */ /* 0x000fe40005800000 */
[----:B------:R-:W-:Y:S01]  /*70f0*/  ISETP.GE.AND P3, PT, R4, R103, PT ;  /* 0x000000670400720c */ /* 0x000fe20003f66270 */
[CC--:B-1----:R-:W-:Y:S01]  /*7100*/  FFMA.FTZ R11, R0.reuse, R6.reuse, R11 ;  /* 0x00000006000b7223 */ /* 0x0c2fe2000001000b */
[----:B------:R-:W-:Y:S01]  /*7110*/  FSEL R103, R5, -INF , !P4 ;  /* 0xff80000005677808 */ /* 0x000fe20006000000 */
[----:B------:R-:W-:Y:S01]  /*7120*/  FFMA.FTZ R5, R0, R6, R7 ;  /* 0x0000000600057223 */ /* 0x000fe20000010007 */
[----:B------:R-:W-:Y:S01]  /*7130*/  ISETP.GE.AND P4, PT, R21, R102, PT ;  /* 0x000000661500720c */ /* 0x000fe20003f86270 */
[----:B------:R-:W1:Y:S03]  /*7140*/  MUFU.TANH R7, R87 ;  /* 0x0000005700077308 */ /* 0x000e660000002400 */
[----:B------:R-:W-:-:S02]  /*7150*/  FSEL R5, R5, -INF , !P5 ;  /* 0xff80000005057808 */ /* 0x000fc40006800000 */
[----:B------:R-:W-:Y:S02]  /*7160*/  ISETP.GE.AND P5, PT, R4, R102, PT ;  /* 0x000000660400720c */ /* 0x000fe40003fa6270 */
[----:B------:R-:W-:-:S05]  /*7170*/  I2FP.F32.S32 R4, R4 ;  /* 0x0000000400047245 */ /* 0x000fca0000201400 */
[----:B------:R-:W-:-:S05]  /*7180*/  FFMA.FTZ R85, R0, R4, R85 ;  /* 0x0000000400557223 */ /* 0x000fca0000010055 */
[----:B------:R-:W-:Y:S01]  /*7190*/  FSEL R111, R85, -INF , !P3 ;  /* 0xff800000556f7808 */ /* 0x000fe20005800000 */
[----:B-1----:R-:W-:Y:S01]  /*71a0*/  FFMA.FTZ R7, R0, R4, R7 ;  /* 0x0000000400077223 */ /* 0x002fe20000010007 */
[----:B------:R-:W-:Y:S02]  /*71b0*/  ISETP.GT.AND P3, PT, R128, R123, PT ;  /* 0x0000007b8000720c */ /* 0x000fe40003f64270 */
[----:B------:R-:W-:Y:S02]  /*71c0*/  FSEL R4, R11, -INF , !P4 ;  /* 0xff8000000b047808 */ /* 0x000fe40006000000 */
[----:B------:R-:W-:Y:S02]  /*71d0*/  LEA R138, P4, R101, UR8, 0x1 ;  /* 0x00000008658a7c11 */ /* 0x000fe4000f8808ff */
[----:B------:R-:W-:Y:S02]  /*71e0*/  FSEL R102, R7, -INF , !P5 ;  /* 0xff80000007667808 */ /* 0x000fe40006800000 */
[----:B------:R-:W-:-:S05]  /*71f0*/  LEA.HI.X R137, R101, UR9, R100, 0x1, P4 ;  /* 0x0000000965897c11 */ /* 0x000fca000a0f0c64 */
        /* <DEDUP_REMOVED lines=63> */
.L_x_5712:
[----:B------:R-:W-:-:S04]  /*75f0*/  LEA R6, -R98, RZ, 0x6 ;  /* 0x000000ff62067211 */ /* 0x000fc800078e31ff */
[----:B------:R-:W-:-:S07]  /*7600*/  SHF.R.S32.HI R7, RZ, 0x1f, R6 ;  /* 0x0000001fff077819 */ /* 0x000fce0000011406 */
.L_x_5713:
[C---:B------:R-:W-:Y:S01]  /*7610*/  LEA R138, P4, R6.reuse, R138, 0x1 ;  /* 0x0000008a068a7211 */ /* 0x040fe200078808ff */
[----:B------:R1:W-:Y:S01]  /*7620*/  @P2 STS [R129+0x3000], RZ ;  /* 0x003000ff81002388 */ /* 0x0003e20000000800 */
[----:B------:R-:W-:Y:S02]  /*7630*/  BSSY B0, `(.L_x_5714) ;  /* 0x0000037000007945 */ /* 0x000fe40003800000 */
[--C-:B------:R-:W-:Y:S01]  /*7640*/  LEA.HI.X R137, R6, R137, R7.reuse, 0x1, P4 ;  /* 0x0000008906897211 */ /* 0x100fe200020f0c07 */
[----:B------:R-:W-:Y:S01]  /*7650*/  @!P2 IMAD.MOV.U32 R136, RZ, RZ, R138 ;  /* 0x000000ffff88a224 */ /* 0x000fe200078e008a */
[-C--:B------:R-:W-:Y:S01]  /*7660*/  @!P1 IADD3 R9, P4, R101, R6.reuse, RZ ;  /* 0x0000000665099210 */ /* 0x080fe20007f9e0ff */
[----:B------:R1:W-:Y:S04]  /*7670*/  @P2 STS [R129+0x3004], RZ ;  /* 0x003004ff81002388 */ /* 0x0003e80000000800 */
        /* <DEDUP_REMOVED lines=50> */
.L_x_5715:
[----:B------:R-:W-:Y:S05]  /*79a0*/  BSYNC B0 ;  /* 0x0000000000007941 */ /* 0x000fea0003800000 */
.L_x_5714:
[----:B------:R-:W0:Y:S02]  /*79b0*/  LDGDEPBAR ;  /* 0x00000000000079af */ /* 0x000e240000000000 */
.L_x_5711:
        /* <DEDUP_REMOVED lines=51> */
[----:B------:R-:W-:Y:S01]  /*7cf0*/  FMUL.FTZ R140, R140, UR11 ;  /* 0x0000000b8c8c7c20 */ /* 0x000fe20008410000 */
[--C-:B------:R-:W-:Y:S01]  /*7d00*/  FFMA.FTZ R87, R17, UR11, -R136.reuse ;  /* 0x0000000b11577c23 */ /* 0x100fe20008010888 */
[----:B------:R-:W-:Y:S01]  /*7d10*/  FSEL R91, R88, RZ, P0 ;  /* 0x000000ff585b7208 */ /* 0x000fe20000000000 */
[--C-:B------:R-:W-:Y:S01]  /*7d20*/  FFMA.FTZ R90, R19, UR11, -R136.reuse ;  /* 0x0000000b135a7c23 */ /* 0x100fe20008010888 */
[----:B------:R-:W-:Y:S01]  /*7d30*/  FSEL R141, R141, RZ, P0 ;  /* 0x000000ff8d8d7208 */ /* 0x000fe20000000000 */
[--C-:B------:R-:W-:Y:S01]  /*7d40*/  FFMA.FTZ R85, R13, UR11, -R136.reuse ;  /* 0x0000000b0d557c23 */ /* 0x100fe20008010888 */
[----:B------:R-:W1:Y:S01]  /*7d50*/  MUFU.EX2 R140, R140 ;  /* 0x0000008c008c7308 */ /* 0x000e620000000800 */
[----:B------:R-:W-:Y:S01]  /*7d60*/  FADD.FTZ R91, R2, -R91 ;  /* 0x8000005b025b7221 */ /* 0x000fe20000010000 */
[--C-:B------:R-:W-:Y:S01]  /*7d70*/  FFMA.FTZ R134, R113, UR11, -R136.reuse ;  /* 0x0000000b71867c23 */ /* 0x100fe20008010888 */
[--C-:B------:R-:W-:Y:S01]  /*7d80*/  FFMA.FTZ R86, R4, UR11, -R141.reuse ;  /* 0x0000000b04567c23 */ /* 0x100fe2000801088d */
[--C-:B------:R-:W-:Y:S01]  /*7d90*/  FFMA.FTZ R84, R16, UR11, -R141.reuse ;  /* 0x0000000b10547c23 */ /* 0x100fe2000801088d */
        /* <DEDUP_REMOVED lines=25> */
[----:B------:R-:W3:Y:S01]  /*7f30*/  LDSM.16.MT88.4 R16, [R116+0x6000] ;  /* 0x006000007410783b */ /* 0x000ee20000004200 */
        /* <DEDUP_REMOVED lines=44> */
[-C--:B------:R-:W-:Y:S01]  /*8200*/  FMUL.FTZ R63, R63, R91.reuse ;  /* 0x0000005b3f3f7220 */ /* 0x080fe20000410000 */
[--C-:B------:R-:W-:Y:S01]  /*8210*/  FFMA.FTZ R146, R97, UR11, -R136.reuse ;  /* 0x0000000b61927c23 */ /* 0x100fe20008010888 */
[--C-:B------:R-:W-:Y:S01]  /*8220*/  FFMA.FTZ R97, R109, UR11, -R136.reuse ;  /* 0x0000000b6d617c23 */ /* 0x100fe20008010888 */
[--C-:B------:R-:W-:Y:S01]  /*8230*/  FFMA.FTZ R109, R104, UR11, -R141.reuse ;  /* 0x0000000b686d7c23 */ /* 0x100fe2000801088d */
[--C-:B------:R-:W-:Y:S01]  /*8240*/  FFMA.FTZ R148, R107, UR11, -R141.reuse ;  /* 0x0000000b6b947c23 */ /* 0x100fe2000801088d */
[----:B------:R-:W1:Y:S01]  /*8250*/  MUFU.EX2 R134, R134 ;  /* 0x0000008600867308 */ /* 0x000e620000000800 */
[----:B--2---:R-:W-:Y:S01]  /*8260*/  FMUL.FTZ R14, R74, R91 ;  /* 0x0000005b4a0e7220 */ /* 0x004fe20000410000 */
[--C-:B------:R-:W-:Y:S01]  /*8270*/  FFMA.FTZ R105, R105, UR11, -R136.reuse ;  /* 0x0000000b69697c23 */ /* 0x100fe20008010888 */
[--C-:B------:R-:W-:Y:S01]  /*8280*/  FFMA.FTZ R112, R112, UR11, -R136.reuse ;  /* 0x0000000b70707c23 */ /* 0x100fe20008010888 */
[--C-:B------:R-:W-:Y:S01]  /*8290*/  FFMA.FTZ R104, R110, UR11, -R141.reuse ;  /* 0x0000000b6e687c23 */ /* 0x100fe2000801088d */
[----:B------:R-:W-:Y:S01]  /*82a0*/  FFMA.FTZ R107, R92, UR11, -R141 ;  /* 0x0000000b5c6b7c23 */ /* 0x000fe2000801088d */
[----:B------:R-:W-:Y:S01]  /*82b0*/  FFMA.FTZ R140, R142, R140, R143 ;  /* 0x0000008c8e8c7223 */ /* 0x000fe2000001008f */
[--C-:B------:R-:W-:Y:S01]  /*82c0*/  FFMA.FTZ R92, R93, UR11, -R136.reuse ;  /* 0x0000000b5d5c7c23 */ /* 0x100fe20008010888 */
[----:B------:R-:W2:Y:S01]  /*82d0*/  MUFU.EX2 R115, R115 ;  /* 0x0000007300737308 */ /* 0x000ea20000000800 */
[----:B----4-:R-:W-:Y:S01]  /*82e0*/  F2FP.F16.F32.PACK_AB R83, R2, R3 ;  /* 0x000000030253723e */ /* 0x010fe200000000ff */
[--C-:B------:R-:W-:Y:S01]  /*82f0*/  FFMA.FTZ R65, R94, UR11, -R141.reuse ;  /* 0x0000000b5e417c23 */ /* 0x100fe2000801088d */
[--C-:B------:R-:W-:Y:S01]  /*8300*/  FFMA.FTZ R95, R95, UR11, -R136.reuse ;  /* 0x0000000b5f5f7c23 */ /* 0x100fe20008010888 */
[--C-:B------:R-:W-:Y:S01]  /*8310*/  FFMA.FTZ R93, R108, UR11, -R136.reuse ;  /* 0x0000000b6c5d7c23 */ /* 0x100fe20008010888 */
[----:B------:R-:W-:Y:S01]  /*8320*/  FFMA.FTZ R142, R111, UR11, -R136 ;  /* 0x0000000b6f8e7c23 */ /* 0x000fe20008010888 */
[--C-:B------:R-:W-:Y:S01]  /*8330*/  FFMA.FTZ R94, R106, UR11, -R141.reuse ;  /* 0x0000000b6a5e7c23 */ /* 0x100fe2000801088d */
[--C-:B------:R-:W-:Y:S01]  /*8340*/  FFMA.FTZ R64, R103, UR11, -R141.reuse ;  /* 0x0000000b67407c23 */ /* 0x100fe2000801088d */
[----:B------:R-:W-:Y:S01]  /*8350*/  HMMA.16816.F32 R28, R80, R32, R28 ;  /* 0x00000020501c723c */ /* 0x000fe2000000181c */
[----:B------:R-:W4:Y:S01]  /*8360*/  MUFU.EX2 R101, R101 ;  /* 0x0000006500657308 */ /* 0x000f220000000800 */
[----:B------:R-:W-:Y:S01]  /*8370*/  FFMA.FTZ R102, R102, UR11, -R141 ;  /* 0x0000000b66667c23 */ /* 0x000fe2000801088d */
[----:B------:R-:W-:Y:S01]  /*8380*/  FFMA.FTZ R91, R139, R91, R86 ;  /* 0x0000005b8b5b7223 */ /* 0x000fe20000010056 */
[----:B------:R-:W-:-:S02]  /*8390*/  FADD.FTZ R87, R87, R140 ;  /* 0x0000008c57577221 */ /* 0x000fc40000010000 */
[C---:B------:R-:W-:Y:S01]  /*83a0*/  HMMA.16816.F32 R32, R80.reuse, R34, R52 ;  /* 0x000000225020723c */ /* 0x040fe20000001834 */
[----:B------:R-:W5:Y:S01]  /*83b0*/  LDSM.16.MT88.4 R52, [R118+0x8000] ;  /* 0x008000007634783b */ /* 0x000f620000004200 */
[----:B------:R-:W-:Y:S01]  /*83c0*/  FADD.FTZ R84, R84, R91 ;  /* 0x0000005b54547221 */ /* 0x000fe20000010000 */
[----:B------:R-:W4:Y:S01]  /*83d0*/  MUFU.EX2 R100, R100 ;  /* 0x0000006400647308 */ /* 0x000f220000000800 */
[----:B------:R-:W-:Y:S02]  /*83e0*/  FADD.FTZ R90, R90, R87 ;  /* 0x000000575a5a7221 */ /* 0x000fe40000010000 */
[----:B------:R-:W-:Y:S01]  /*83f0*/  HMMA.16816.F32 R4, R80, R8, R4 ;  /* 0x000000085004723c */ /* 0x000fe20000001804 */
[----:B------:R-:W-:Y:S01]  /*8400*/  FADD.FTZ R91, R3, R84 ;  /* 0x00000054035b7221 */ /* 0x000fe20000010000 */
[----:B------:R-:W-:-:S03]  /*8410*/  FADD.FTZ R3, R85, R90 ;  /* 0x0000005a55037221 */ /* 0x000fc60000010000 */
[----:B------:R-:W-:Y:S01]  /*8420*/  MUFU.EX2 R114, R114 ;  /* 0x0000007200727308 */ /* 0x000fe20000000800 */
[----:B------:R-:W-:Y:S01]  /*8430*/  HMMA.16816.F32 R8, R80, R10, R76 ;  /* 0x0000000a5008723c */ /* 0x000fe2000000184c */
[----:B------:R-:W-:Y:S01]  /*8440*/  LDSM.16.MT88.4 R76, [R118+0x6c00] ;  /* 0x006c0000764c783b */ /* 0x000fe20000004200 */
[----:B------:R-:W-:Y:S01]  /*8450*/  FADD.FTZ R91, R2, R91 ;  /* 0x0000005b025b7221 */ /* 0x000fe20000010000 */
[----:B-1----:R-:W-:-:S03]  /*8460*/  FADD.FTZ R2, R134, R3 ;  /* 0x0000000386027221 */ /* 0x002fc60000010000 */
[----:B---3--:R-:W-:Y:S01]  /*8470*/  HMMA.16816.F32 R12, R80, R16, R12 ;  /* 0x00000010500c723c */ /* 0x008fe2000000180c */
[----:B------:R-:W-:Y:S01]  /*8480*/  MUFU.EX2 R113, R113 ;  /* 0x0000007100717308 */ /* 0x000fe20000000800 */
[----:B--2---:R-:W-:-:S04]  /*8490*/  FADD.FTZ R2, R115, R2 ;  /* 0x0000000273027221 */ /* 0x004fc80000010000 */
[C---:B------:R-:W-:Y:S01]  /*84a0*/  HMMA.16816.F32 R16, R80.reuse, R18, R68 ;  /* 0x000000125010723c */ /* 0x040fe20000001844 */
[----:B------:R-:W-:Y:S01]  /*84b0*/  LDSM.16.MT88.4 R68, [R116+0x6c00] ;  /* 0x006c00007444783b */ /* 0x000fe20000004200 */
[----:B----4-:R-:W-:Y:S01]  /*84c0*/  FADD.FTZ R3, R101, R2 ;  /* 0x0000000265037221 */ /* 0x010fe20000010000 */
[----:B------:R-:W-:Y:S03]  /*84d0*/  MUFU.EX2 R99, R99 ;  /* 0x0000006300637308 */ /* 0x000fe60000000800 */
[----:B------:R-:W-:Y:S01]  /*84e0*/  HMMA.16816.F32 R20, R80, R24, R20 ;  /* 0x000000185014723c */ /* 0x000fe20000001814 */
[----:B------:R-:W-:-:S04]  /*84f0*/  FADD.FTZ R3, R100, R3 ;  /* 0x0000000364037221 */ /* 0x000fc80000010000 */
[----:B------:R-:W-:Y:S01]  /*8500*/  MUFU.EX2 R98, R98 ;  /* 0x0000006200627308 */ /* 0x000fe20000000800 */
[C---:B------:R-:W-:Y:S01]  /*8510*/  HMMA.16816.F32 R24, R80.reuse, R26, R60 ;  /* 0x0000001a5018723c */ /* 0x040fe2000000183c */
[----:B------:R-:W-:Y:S05]  /*8520*/  LDSM.16.MT88.4 R60, [R118+0x6800] ;  /* 0x00680000763c783b */ /* 0x000fea0000004200 */
[C---:B-----5:R-:W-:Y:S01]  /*8530*/  HMMA.16816.F32 R36, R80.reuse, R52, R36 ;  /* 0x000000345024723c */ /* 0x060fe20000001824 */
[----:B------:R-:W1:Y:S05]  /*8540*/  MUFU.EX2 R146, R146 ;  /* 0x0000009200927308 */ /* 0x000e6a0000000800 */
[----:B------:R-:W-:Y:S01]  /*8550*/  HMMA.16816.F32 R40, R80, R54, R40 ;  /* 0x000000365028723c */ /* 0x000fe20000001828 */
[----:B------:R-:W2:Y:S02]  /*8560*/  LDSM.16.MT88.4 R52, [R116+0x8000] ;  /* 0x008000007434783b */ /* 0x000ea40000004200 */
[----:B------:R-:W3:Y:S08]  /*8570*/  MUFU.EX2 R105, R105 ;  /* 0x0000006900697308 */ /* 0x000ef00000000800 */
[----:B------:R-:W-:Y:S01]  /*8580*/  MUFU.EX2 R97, R97 ;  /* 0x0000006100617308 */ /* 0x000fe20000000800 */
[----:B-1----:R-:W-:-:S07]  /*8590*/  FADD.FTZ R2, R146, R3 ;  /* 0x0000000392027221 */ /* 0x002fce0000010000 */
[----:B------:R-:W-:Y:S01]  /*85a0*/  MUFU.EX2 R112, R112 ;  /* 0x0000007000707308 */ /* 0x000fe20000000800 */
[----:B---3--:R-:W-:-:S07]  /*85b0*/  FADD.FTZ R2, R105, R2 ;  /* 0x0000000269027221 */ /* 0x008fce0000010000 */
[----:B------:R-:W-:Y:S08]  /*85c0*/  MUFU.EX2 R109, R109 ;  /* 0x0000006d006d7308 */ /* 0x000ff00000000800 */
[----:B------:R-:W-:Y:S01]  /*85d0*/  MUFU.EX2 R148, R148 ;  /* 0x0000009400947308 */ /* 0x000fe20000000800 */
[C---:B--2---:R-:W-:Y:S07]  /*85e0*/  HMMA.16816.F32 R44, R80.reuse, R52, R44 ;  /* 0x00000034502c723c */ /* 0x044fee000000182c */
[----:B------:R-:W-:Y:S01]  /*85f0*/  MUFU.EX2 R104, R104 ;  /* 0x0000006800687308 */ /* 0x000fe20000000800 */
[----:B------:R-:W-:Y:S01]  /*8600*/  HMMA.16816.F32 R48, R80, R54, R48 ;  /* 0x000000365030723c */ /* 0x000fe20000001830 */
[----:B------:R-:W-:-:S02]  /*8610*/  F2FP.F16.F32.PACK_AB R52, R115, R134 ;  /* 0x000000867334723e */ /* 0x000fc400000000ff */
[----:B------:R-:W-:-:S04]  /*8620*/  F2FP.F16.F32.PACK_AB R53, R113, R114 ;  /* 0x000000727135723e */ /* 0x000fc800000000ff */
[----:B------:R-:W-:Y:S01]  /*8630*/  MUFU.EX2 R107, R107 ;  /* 0x0000006b006b7308 */ /* 0x000fe20000000800 */
[----:B------:R-:W-:Y:S02]  /*8640*/  F2FP.F16.F32.PACK_AB R54, R100, R101 ;  /* 0x000000656436723e */ /* 0x000fe400000000ff */
[----:B------:R-:W-:-:S05]  /*8650*/  F2FP.F16.F32.PACK_AB R55, R98, R99 ;  /* 0x000000636237723e */ /* 0x000fca00000000ff */
        /* <DEDUP_REMOVED lines=32> */
[----:B------:R-:W-:Y:S01]  /*8860*/  F2FP.F16.F32.PACK_AB R54, R112, R97 ;  /* 0x000000617036723e */ /* 0x000fe200000000ff */
[----:B------:R-:W-:Y:S01]  /*8870*/  FADD.FTZ R97, R97, R2 ;  /* 0x0000000261617221 */ /* 0x000fe20000010000 */
        /* <DEDUP_REMOVED lines=21> */
[----:B-1----:R-:W-:Y:S03]  /*89d0*/  HMMA.16816.F32 R28, R52, R56, R28 ;  /* 0x00000038341c723c */ /* 0x002fe6000000181c */
[----:B------:R-:W-:-:S03]  /*89e0*/  FADD.FTZ R3, R148, R3 ;  /* 0x0000000394037221 */ /* 0x000fc60000010000 */
[----:B------:R-:W-:Y:S01]  /*89f0*/  HMMA.16816.F32 R32, R52, R58, R32 ;  /* 0x0000003a3420723c */ /* 0x000fe20000001820 */
[----:B------:R-:W1:Y:S01]  /*8a00*/  LDSM.16.MT88.4 R56, [R116+0x8800] ;  /* 0x008800007438783b */ /* 0x000e620000004200 */
        /* <DEDUP_REMOVED lines=22> */
[C---:B--2---:R-:W-:Y:S06]  /*8b70*/  HMMA.16816.F32 R64, R84.reuse, R60, R20 ;  /* 0x0000003c5440723c */ /* 0x044fec0000001814 */
[C---:B------:R-:W-:Y:S06]  /*8b80*/  HMMA.16816.F32 R60, R84.reuse, R62, R24 ;  /* 0x0000003e543c723c */ /* 0x040fec0000001818 */
[C---:B------:R-:W-:Y:S06]  /*8b90*/  HMMA.16816.F32 R48, R84.reuse, R6, R48 ;  /* 0x000000065430723c */ /* 0x040fec0000001830 */
[C---:B-1----:R-:W-:Y:S06]  /*8ba0*/  HMMA.16816.F32 R56, R84.reuse, R52, R28 ;  /* 0x000000345438723c */ /* 0x042fec000000181c */
[----:B------:R-:W-:-:S15]  /*8bb0*/  HMMA.16816.F32 R52, R84, R54, R32 ;  /* 0x000000365434723c */ /* 0x000fde0000001820 */
[----:B------:R-:W-:-:S09]  /*8bc0*/  NOP ;  /* 0x0000000000007918 */ /* 0x000fd20000000000 */
.L_x_5708:
        /* <DEDUP_REMOVED lines=8> */
.L_x_5720:
        /* <DEDUP_REMOVED lines=13> */
[----:B------:R-:W-:Y:S01]  /*8d20*/  IMAD.MOV.U32 R10, RZ, RZ, RZ ;  /* 0x000000ffff0a7224 */ /* 0x000fe200078e00ff */
[----:B------:R-:W2:Y:S01]  /*8d30*/  LDC R8, c[0x0][0x380] ;  /* 0x0000e000ff087b82 */ /* 0x000ea20000000800 */
[----:B------:R-:W-:Y:S04]  /*8d40*/  SHF.L.U32 R7, R128, 0x6, RZ ;  /* 0x0000000680077819 */ /* 0x000fe800000006ff */
[----:B------:R-:W-:Y:S01]  /*8d50*/  IABS R9, R7 ;  /* 0x0000000700097213 */ /* 0x000fe20000000000 */
[C---:B------:R-:W-:Y:S01]  /*8d60*/  VIADD R13, R7.reuse, 0x40 ;  /* 0x00000040070d7836 */ /* 0x040fe20000000000 */
        /* <DEDUP_REMOVED lines=56> */
.L_x_5717:
        /* <DEDUP_REMOVED lines=136> */
[----:B------:R-:W-:Y:S06]  /*9970*/  FMUL.FTZ R148, R17, UR5 ;  /* 0x0000000511947c20 */ /* 0x000fec0008410000 */
[----:B------:R5:W3:Y:S01]  /*9980*/  MUFU.TANH R107, R87 ;  /* 0x00000057006b7308 */ /* 0x000ae20000002400 */
[C---:B-1----:R-:W-:Y:S06]  /*9990*/  HMMA.16816.F32 R20, R88.reuse, R92, R20 ;  /* 0x0000005c5814723c */ /* 0x042fec0000001814 */
[C---:B------:R-:W-:Y:S03]  /*99a0*/  HMMA.16816.F32 R24, R88.reuse, R94, R24 ;  /* 0x0000005e5818723c */ /* 0x040fe60000001818 */
[----:B------:R1:W1:Y:S03]  /*99b0*/  MUFU.TANH R114, R3 ;  /* 0x0000000300727308 */ /* 0x0002660000002400 */
[C---:B--2---:R-:W-:Y:S07]  /*99c0*/  HMMA.16816.F32 R28, R88.reuse, R96, R28 ;  /* 0x00000060581c723c */ /* 0x044fee000000181c */
[----:B------:R2:W2:Y:S01]  /*99d0*/  MUFU.TANH R105, R86 ;  /* 0x0000005600697308 */ /* 0x0004a20000002400 */
[----:B------:R-:W-:Y:S09]  /*99e0*/  HMMA.16816.F32 R32, R88, R98, R32 ;  /* 0x000000625820723c */ /* 0x000ff20000001820 */
[----:B------:R4:W3:Y:S02]  /*99f0*/  MUFU.TANH R112, R2 ;  /* 0x0000000200707308 */ /* 0x0008e40000002400 */
[----:B-----5:R-:W-:Y:S01]  /*9a00*/  FMUL.FTZ R87, R21, UR5 ;  /* 0x0000000515577c20 */ /* 0x020fe20008410000 */
[----:B-1----:R-:W-:Y:S01]  /*9a10*/  FMUL.FTZ R3, R19, UR5 ;  /* 0x0000000513037c20 */ /* 0x002fe20008410000 */
[----:B------:R-:W-:Y:S01]  /*9a20*/  FMUL.FTZ R144, R20, UR5 ;  /* 0x0000000514907c20 */ /* 0x000fe20008410000 */
[----:B------:R-:W-:Y:S01]  /*9a30*/  FMUL.FTZ R143, R22, UR5 ;  /* 0x00000005168f7c20 */ /* 0x000fe20008410000 */
[----:B------:R-:W-:Y:S04]  /*9a40*/  FMUL.FTZ R146, R25, UR5 ;  /* 0x0000000519927c20 */ /* 0x000fe80008410000 */
[----:B------:R1:W1:Y:S01]  /*9a50*/  MUFU.TANH R108, R87 ;  /* 0x00000057006c7308 */ /* 0x0002620000002400 */
[----:B--2---:R-:W-:Y:S01]  /*9a60*/  FMUL.FTZ R86, R26, UR5 ;  /* 0x000000051a567c20 */ /* 0x004fe20008410000 */
[----:B------:R-:W-:Y:S01]  /*9a70*/  FMUL.FTZ R152, R24, UR5 ;  /* 0x0000000518987c20 */ /* 0x000fe20008410000 */
[----:B------:R-:W-:Y:S07]  /*9a80*/  FMUL.FTZ R154, R29, UR5 ;  /* 0x000000051d9a7c20 */ /* 0x000fee0008410000 */
        /* <DEDUP_REMOVED lines=14> */
[----:B------:R-:W4:Y:S01]  /*9b70*/  MUFU.TANH R151, R151 ;  /* 0x0000009700977308 */ /* 0x000f220000002400 */
[----:B-1----:R-:W-:Y:S09]  /*9b80*/  FMUL.FTZ R146, R30, UR5 ;  /* 0x000000051e927c20 */ /* 0x002ff20008410000 */
[----:B------:R-:W1:Y:S01]  /*9b90*/  MUFU.TANH R153, R153 ;  /* 0x0000009900997308 */ /* 0x000e620000002400 */
[----:B--2---:R-:W-:Y:S09]  /*9ba0*/  FMUL.FTZ R3, R32, UR5 ;  /* 0x0000000520037c20 */ /* 0x004ff20008410000 */
        /* <DEDUP_REMOVED lines=17> */
[----:B------:R-:W2:Y:S02]  /*9cc0*/  LDC R5, c[0x0][0x248] ;  /* 0x00009200ff057b82 */ /* 0x000ea40000000800 */
[----:B--2---:R-:W-:Y:S04]  /*9cd0*/  LEA R12, -R5, RZ, 0x6 ;  /* 0x000000ff050c7211 */ /* 0x004fe800078e31ff */
[----:B------:R-:W-:Y:S01]  /*9ce0*/  SHF.R.S32.HI R7, RZ, 0x1f, R12 ;  /* 0x0000001fff077819 */ /* 0x000fe2000001140c */
[----:B------:R-:W-:Y:S06]  /*9cf0*/  @!P6 BRA `(.L_x_5719) ;  /* 0x0000000000f4e947 */ /* 0x000fec0003800000 */
        /* <DEDUP_REMOVED lines=22> */
[C---:B------:R-:W-:Y:S02]  /*9e60*/  IMAD R8, R3.reuse, R6, R8 ;  /* 0x0000000603087224 */ /* 0x040fe400078e0208 */
[----:B------:R-:W1:Y:S03]  /*9e70*/  LDC R6, c[0x0][0x24c] ;  /* 0x00009300ff067b82 */ /* 0x000e660000000800 */
        /* <DEDUP_REMOVED lines=25> */
[----:B------:R-:W2:Y:S03]  /*a010*/  LDG.E R8, desc[UR12][R14.64] ;  /* 0x0000000c0e087981 */ /* 0x000ea6000c1e1900 */
[-C--:B------:R-:W-:Y:S01]  /*a020*/  IMAD.WIDE.U32 R12, R4, R5.reuse, RZ ;  /* 0x00000005040c7225 */ /* 0x080fe200078e00ff */
[----:B------:R-:W-:Y:S05]  /*a030*/  SHF.R.S32.HI R10, RZ, 0x1f, R4 ;  /* 0x0000001fff0a7819 */ /* 0x000fea0000011404 */
[----:B------:R-:W-:Y:S04]  /*a040*/  IMAD R9, R10, R5, RZ ;  /* 0x000000050a097224 */ /* 0x000fe800078e02ff */
        /* <DEDUP_REMOVED lines=8> */
.L_x_5719:
[----:B------:R2:W-:Y:S01]  /*a0d0*/  @P3 STS [R129+0x3000], RZ ;  /* 0x003000ff81003388 */ /* 0x0005e20000000800 */
[C---:B------:R-:W-:Y:S01]  /*a0e0*/  LEA R8, P4, R12.reuse, R138, 0x1 ;  /* 0x0000008a0c087211 */ /* 0x040fe200078808ff */
[----:B-1----:R-:W1:Y:S01]  /*a0f0*/  @!P3 LDC R2, c[0x0][0x24c] ;  /* 0x00009300ff02bb82 */ /* 0x002e620000000800 */
[----:B------:R-:W-:Y:S01]  /*a100*/  IADD3 R3, P0, R125, R12, RZ ;  /* 0x0000000c7d037210 */ /* 0x000fe20007f1e0ff */
[----:B------:R2:W-:Y:S01]  /*a110*/  @P3 STS [R129+0x3004], RZ ;  /* 0x003004ff81003388 */ /* 0x0005e20000000800 */
[-CC-:B------:R-:W-:Y:S02]  /*a120*/  LEA.HI.X R9, R12, R137.reuse, R7.reuse, 0x1, P4 ;  /* 0x000000890c097211 */ /* 0x180fe400020f0c07 */
[----:B------:R-:W-:Y:S01]  /*a130*/  @!P3 LEA R12, P5, R5, R8, 0x6 ;  /* 0x00000008050cb211 */ /* 0x000fe200078a30ff */
[----:B------:R2:W-:Y:S01]  /*a140*/  @P3 STS.64 [R129+0x3008], RZ ;  /* 0x003008ff81003388 */ /* 0x0005e20000000a00 */
[CC--:B------:R-:W-:Y:S01]  /*a150*/  @!P2 LEA R6, P4, R3.reuse, R138.reuse, 0x1 ;  /* 0x0000008a0306a211 */ /* 0x0c0fe200078808ff */
        /* <DEDUP_REMOVED lines=16> */
[----:B-1----:R-:W-:Y:S03]  /*a260*/  @!P3 LEA.HI.X R13, R5, R9, R2, 0x6, P5 ;  /* 0x00000009050db211 */ /* 0x002fe600028f3402 */
        /* <DEDUP_REMOVED lines=20> */
.L_x_5718:
[----:B-1----:R-:W-:Y:S01]  /*a3b0*/  LEA R2, R128, R135, 0x6 ;  /* 0x0000008780027211 */ /* 0x002fe200078e30ff */
[----:B--2---:R-:W-:Y:S03]  /*a3c0*/  LDSM.16.MT88.4 R12, [R118+0x6000] ;  /* 0x00600000760c783b */ /* 0x004fe60000004200 */
[C---:B------:R-:W-:Y:S02]  /*a3d0*/  IADD3 R4, R2.reuse, 0x1, RZ ;  /* 0x0000000102047810 */ /* 0x040fe40007ffe0ff */
[----:B------:R-:W-:Y:S02]  /*a3e0*/  I2FP.F32.S32 R3, R2 ;  /* 0x0000000200037245 */ /* 0x000fe40000201400 */
[----:B------:R-:W-:Y:S01]  /*a3f0*/  I2FP.F32.S32 R4, R4 ;  /* 0x0000000400047245 */ /* 0x000fe20000201400 */
[----:B------:R-:W-:Y:S01]  /*a400*/  LDSM.16.MT88.4 R20, [R116+0x6000] ;  /* 0x006000007414783b */ /* 0x000fe20000004200 */
[----:B------:R-:W-:Y:S01]  /*a410*/  IADD3 R6, R2, 0x9, RZ ;  /* 0x0000000902067810 */ /* 0x000fe20007ffe0ff */
[-C--:B------:R-:W-:Y:S01]  /*a420*/  FFMA.FTZ R151, R0, R3.reuse, R151 ;  /* 0x0000000300977223 */ /* 0x080fe20000010097 */
[----:B------:R-:W-:Y:S01]  /*a430*/  IADD3 R8, R2, 0x8, RZ ;  /* 0x0000000802087810 */ /* 0x000fe20007ffe0ff */
[CC--:B------:R-:W-:Y:S01]  /*a440*/  FFMA.FTZ R149, R0.reuse, R4.reuse, R149 ;  /* 0x0000000400957223 */ /* 0x0c0fe20000010095 */
[----:B------:R-:W-:Y:S01]  /*a450*/  FFMA.FTZ R153, R0, R4, R153 ;  /* 0x0000000400997223 */ /* 0x000fe20000010099 */
[----:B------:R-:W-:Y:S01]  /*a460*/  IADD3 R4, R2, 0x10, RZ ;  /* 0x0000001002047810 */ /* 0x000fe20007ffe0ff */
        /* <DEDUP_REMOVED lines=13> */
[C---:B------:R-:W-:Y:S01]  /*a540*/  FFMA.FTZ R159, R0.reuse, R8, R159 ;  /* 0x00000008009f7223 */ /* 0x040fe2000001009f */
[----:B------:R-:W-:Y:S01]  /*a550*/  FMNMX.FTZ R6, R147, R84, !PT ;  /* 0x0000005493067209 */ /* 0x000fe20007810000 */
[CC--:B------:R-:W-:Y:S01]  /*a560*/  FFMA.FTZ R105, R0.reuse, R5.reuse, R105 ;  /* 0x0000000500697223 */ /* 0x0c0fe20000010069 */
[C---:B------:R-:W-:Y:S01]  /*a570*/  FFMA.FTZ R112, R0.reuse, R5, R112 ;  /* 0x0000000500707223 */ /* 0x040fe20000010070 */
[CC--:B------:R-:W-:Y:S01]  /*a580*/  FFMA.FTZ R148, R0.reuse, R4.reuse, R148 ;  /* 0x0000000400947223 */ /* 0x0c0fe20000010094 */
[C---:B------:R-:W-:Y:S01]  /*a590*/  FFMA.FTZ R101, R0.reuse, R4, R101 ;  /* 0x0000000400657223 */ /* 0x040fe20000010065 */
[----:B------:R-:W-:Y:S01]  /*a5a0*/  FMNMX.FTZ R4, R151, R85, !PT ;  /* 0x0000005597047209 */ /* 0x000fe20007810000 */
[----:B------:R-:W-:Y:S01]  /*a5b0*/  FFMA.FTZ R155, R0, R8, R155 ;  /* 0x00000008009b7223 */ /* 0x000fe2000001009b */
[C---:B------:R-:W-:Y:S02]  /*a5c0*/  IADD3 R5, R2.reuse, 0x21, RZ ;  /* 0x0000002102057810 */ /* 0x040fe40007ffe0ff */
[----:B------:R-:W-:Y:S02]  /*a5d0*/  FMNMX.FTZ R4, R153, R4, !PT ;  /* 0x0000000499047209 */ /* 0x000fe40007810000 */
        /* <DEDUP_REMOVED lines=25> */
[----:B------:R-:W-:Y:S02]  /*a770*/  I2FP.F32.S32 R4, R4 ;  /* 0x0000000400047245 */ /* 0x000fe40000201400 */
[----:B------:R-:W-:Y:S02]  /*a780*/  IADD3 R3, R2, 0x29, RZ ;  /* 0x0000002902037810 */ /* 0x000fe40007ffe0ff */
[----:B------:R-:W-:Y:S01]  /*a790*/  I2FP.F32.S32 R7, R7 ;  /* 0x0000000700077245 */ /* 0x000fe20000201400 */
[-C--:B------:R-:W-:Y:S01]  /*a7a0*/  FFMA.FTZ R103, R0, R4.reuse, R103 ;  /* 0x0000000400677223 */ /* 0x080fe20000010067 */
[----:B------:R-:W-:Y:S01]  /*a7b0*/  FMNMX.FTZ R5, R148, R5, !PT ;  /* 0x0000000594057209 */ /* 0x000fe20007810000 */
[C---:B------:R-:W-:Y:S01]  /*a7c0*/  FFMA.FTZ R93, R0.reuse, R4, R93 ;  /* 0x00000004005d7223 */ /* 0x040fe2000001005d */
        /* <DEDUP_REMOVED lines=119> */
[----:B------:R-:W-:Y:S01]  /*af40*/  FFMA.FTZ R113, R113, UR4, -R146 ;  /* 0x0000000471717c23 */ /* 0x000fe20008010892 */
[--C-:B------:R-:W-:Y:S01]  /*af50*/  FFMA.FTZ R110, R110, UR4, -R99.reuse ;  /* 0x000000046e6e7c23 */ /* 0x100fe20008010863 */
[--C-:B------:R-:W-:Y:S01]  /*af60*/  FFMA.FTZ R143, R108, UR4, -R99.reuse ;  /* 0x000000046c8f7c23 */ /* 0x100fe20008010863 */
[----:B------:R-:W-:Y:S01]  /*af70*/  LDSM.16.MT88.4 R68, [R116+0x6c00] ;  /* 0x006c00007444783b */ /* 0x000fe20000004200 */
[--C-:B------:R-:W-:Y:S01]  /*af80*/  FFMA.FTZ R111, R106, UR4, -R99.reuse ;  /* 0x000000046a6f7c23 */ /* 0x100fe20008010863 */
[----:B------:R-:W-:Y:S03]  /*af90*/  FFMA.FTZ R104, R104, UR4, -R99 ;  /* 0x0000000468687c23 */ /* 0x000fe60008010863 */
[----:B------:R-:W3:Y:S01]  /*afa0*/  MUFU.EX2 R88, R88 ;  /* 0x0000005800587308 */ /* 0x000ee20000000800 */
[----:B----4-:R-:W-:Y:S01]  /*afb0*/  F2FP.F16.F32.PACK_AB R80, R95, R144 ;  /* 0x000000905f50723e */ /* 0x010fe200000000ff */
[----:B------:R-:W-:Y:S01]  /*afc0*/  FFMA.FTZ R109, R84, R139, R109 ;  /* 0x0000008b546d7223 */ /* 0x000fe2000001006d */
[----:B------:R-:W-:Y:S01]  /*afd0*/  FFMA.FTZ R144, R85, R142, R144 ;  /* 0x0000008e55907223 */ /* 0x000fe20000010090 */
[----:B------:R-:W-:Y:S01]  /*afe0*/  FFMA.FTZ R102, R102, UR4, -R146 ;  /* 0x0000000466667c23 */ /* 0x000fe20008010892 */
[--C-:B------:R-:W-:Y:S01]  /*aff0*/  FFMA.FTZ R93, R93, UR4, -R99.reuse ;  /* 0x000000045d5d7c23 */ /* 0x100fe20008010863 */
[--C-:B------:R-:W-:Y:S01]  /*b000*/  FFMA.FTZ R92, R92, UR4, -R99.reuse ;  /* 0x000000045c5c7c23 */ /* 0x100fe20008010863 */
[--C-:B------:R-:W-:Y:S03]  /*b010*/  FFMA.FTZ R90, R90, UR4, -R99.reuse ;  /* 0x000000045a5a7c23 */ /* 0x100fe60008010863 */
[----:B------:R-:W-:Y:S01]  /*b020*/  MUFU.EX2 R100, R100 ;  /* 0x0000006400647308 */ /* 0x000fe20000000800 */
[----:B------:R-:W-:Y:S01]  /*b030*/  FFMA.FTZ R99, R94, UR4, -R99 ;  /* 0x000000045e637c23 */ /* 0x000fe20008010863 */
[----:B------:R-:W-:Y:S01]  /*b040*/  FADD.FTZ R109, R97, R109 ;  /* 0x0000006d616d7221 */ /* 0x000fe20000010000 */
[----:B------:R-:W-:Y:S01]  /*b050*/  ISETP.GT.AND P0, PT, R128, R123, PT ;  /* 0x0000007b8000720c */ /* 0x000fe20003f04270 */
[----:B------:R-:W-:Y:S02]  /*b060*/  FADD.FTZ R144, R95, R144 ;  /* 0x000000905f907221 */ /* 0x000fe40000010000 */
[----:B------:R-:W-:Y:S04]  /*b070*/  FADD.FTZ R96, R96, R109 ;  /* 0x0000006d60607221 */ /* 0x000fe80000010000 */
[----:B------:R-:W-:Y:S01]  /*b080*/  MUFU.EX2 R98, R98 ;  /* 0x0000006200627308 */ /* 0x000fe20000000800 */
[C---:B---3--:R-:W-:Y:S01]  /*b090*/  F2FP.F16.F32.PACK_AB R82, R88.reuse, R91 ;  /* 0x0000005b5852723e */ /* 0x048fe200000000ff */
[----:B------:R-:W-:Y:S01]  /*b0a0*/  FADD.FTZ R96, R89, R96 ;  /* 0x0000006059607221 */ /* 0x000fe20000010000 */
[----:B------:R-:W-:Y:S01]  /*b0b0*/  FADD.FTZ R91, R91, R144 ;  /* 0x000000905b5b7221 */ /* 0x000fe20000010000 */
[----:B------:R-:W-:Y:S03]  /*b0c0*/  MOV R144, R140 ;  /* 0x0000008c00907202 */ /* 0x000fe60000000f00 */
[----:B------:R-:W-:Y:S01]  /*b0d0*/  FADD.FTZ R88, R88, R91 ;  /* 0x0000005b58587221 */ /* 0x000fe20000010000 */
        /* <DEDUP_REMOVED lines=19> */
[--C-:B------:R-:W-:Y:S01]  /*b210*/  FFMA.FTZ R103, R87, UR4, -R146.reuse ;  /* 0x0000000457677c23 */ /* 0x100fe20008010892 */
[----:B------:R-:W-:Y:S01]  /*b220*/  FFMA.FTZ R146, R86, UR4, -R146 ;  /* 0x0000000456927c23 */ /* 0x000fe20008010892 */
[C---:B------:R-:W-:Y:S04]  /*b230*/  HMMA.16816.F32 R20, R80.reuse, R28, R20 ;  /* 0x0000001c5014723c */ /* 0x040fe80000001814 */
[----:B------:R-:W-:Y:S01]  /*b240*/  MUFU.EX2 R110, R110 ;  /* 0x0000006e006e7308 */ /* 0x000fe20000000800 */
[----:B------:R-:W-:Y:S01]  /*b250*/  MOV R145, R141 ;  /* 0x0000008d00917202 */ /* 0x000fe20000000f00 */
        /* <DEDUP_REMOVED lines=15> */
[C---:B------:R-:W-:Y:S01]  /*b350*/  FADD.FTZ R89, R100.reuse, R89 ;  /* 0x0000005964597221 */ /* 0x040fe20000010000 */
        /* <DEDUP_REMOVED lines=11> */
[----:B------:R-:W-:Y:S02]  /*b410*/  F2FP.F16.F32.PACK_AB R53, R100, R65 ;  /* 0x000000416435723e */ /* 0x000fe400000000ff */
        /* <DEDUP_REMOVED lines=82> */
[----:B------:R-:W-:Y:S02]  /*b940*/  FADD.FTZ R111, R111, R4 ;  /* 0x000000046f6f7221 */ /* 0x000fe40000010000 */
[----:B------:R-:W-:Y:S04]  /*b950*/  MOV R85, R2 ;  /* 0x0000000200557202 */ /* 0x000fe80000000f00 */
[----:B------:R-:W-:Y:S01]  /*b960*/  FADD.FTZ R104, R104, R111 ;  /* 0x0000006f68687221 */ /* 0x000fe20000010000 */
[----:B------:R-:W-:Y:S03]  /*b970*/  MOV R84, R3 ;  /* 0x0000000300547202 */ /* 0x000fe60000000f00 */
[----:B------:R-:W-:Y:S04]  /*b980*/  FADD.FTZ R93, R93, R104 ;  /* 0x000000685d5d7221 */ /* 0x000fe80000010000 */
[----:B------:R-:W-:Y:S04]  /*b990*/  FADD.FTZ R93, R92, R93 ;  /* 0x0000005d5c5d7221 */ /* 0x000fe80000010000 */
[----:B------:R-:W-:Y:S04]  /*b9a0*/  FADD.FTZ R90, R90, R93 ;  /* 0x0000005d5a5a7221 */ /* 0x000fe80000010000 */
[----:B------:R-:W-:Y:S01]  /*b9b0*/  FADD.FTZ R142, R99, R90 ;  /* 0x0000005a638e7221 */ /* 0x000fe20000010000 */
[----:B------:R-:W-:Y:S06]  /*b9c0*/  @P0 BRA `(.L_x_5720) ;  /* 0xffffffd000a00947 */ /* 0x000fec000383ffff */
.L_x_5716:
[----:B------:R-:W1:Y:S01]  /*b9d0*/  SHFL.BFLY PT, R4, R139, 0x2, 0x1f ;  /* 0x0c401f008b047f89 */ /* 0x000e6200000e0000 */
[----:B------:R-:W2:Y:S01]  /*b9e0*/  S2UR UR4, SR_CgaCtaId ;  /* 0x00000000000479c3 */ /* 0x000ea20000008800 */
[----:B------:R-:W-:Y:S01]  /*b9f0*/  MOV R8, 0x3f800000 ;  /* 0x3f80000000087802 */ /* 0x000fe20000000f00 */
[----:B------:R-:W-:Y:S01]  /*ba00*/  UMOV UR5, 0x400 ;  /* 0x0000040000057882 */ /* 0x000fe20000000000 */
[----:B------:R-:W3:Y:S01]  /*ba10*/  SHFL.BFLY PT, R5, R142, 0x2, 0x1f ;  /* 0x0c401f008e057f89 */ /* 0x000ee200000e0000 */
[----:B------:R-:W-:Y:S01]  /*ba20*/  BSSY B0, `(.L_x_5721) ;  /* 0x00000ca000007945 */ /* 0x000fe20003800000 */
[----:B------:R-:W4:Y:S03]  /*ba30*/  S2R R11, SR_TID.X ;  /* 0x00000000000b7919 */ /* 0x000f260000002100 */
        /* <DEDUP_REMOVED lines=9> */
[----:B----4-:R-:W-:Y:S01]  /*bad0*/  SHF.R.S32.HI R0, RZ, 0x1f, R11 ;  /* 0x0000001fff007819 */ /* 0x010fe2000001140b */
[----:B------:R-:W-:Y:S01]  /*bae0*/  IMAD.MOV.U32 R7, RZ, RZ, 0x3f800000 ;  /* 0x3f800000ff077424 */ /* 0x000fe200078e00ff */
        /* <DEDUP_REMOVED lines=14> */
[----:B-1----:R-:W-:-:S04]  /*bbd0*/  SHF.R.S32.HI R11, RZ, 0x1f, R4 ;  /* 0x0000001fff0b7819 */ /* 0x002fc80000011404 */
[----:B------:R-:W-:-:S03]  /*bbe0*/  LEA.HI R12, R11, R4, RZ, 0x2 ;  /* 0x000000040b0c7211 */ /* 0x000fc600078f10ff */
[----:B------:R-:W1:Y:S01]  /*bbf0*/  @P3 MUFU.RCP R8, R6 ;  /* 0x0000000600083308 */ /* 0x000e620000001000 */
        /* <DEDUP_REMOVED lines=16> */
[C---:B-1----:R-:W-:Y:S01]  /*bd00*/  FMUL.FTZ R80, R8.reuse, R80 ;  /* 0x0000005008507220 */ /* 0x042fe20000410000 */
        /* <DEDUP_REMOVED lines=85> */
[----:B------:R-:W-:Y:S01]  /*c260*/  SHF.R.S32.HI R33, RZ, 0x1f, R12 ;  /* 0x0000001fff217819 */ /* 0x000fe2000001140c */
[----:B------:R-:W3:Y:S01]  /*c270*/  S2UR UR4, SR_CTAID.Z ;  /* 0x00000000000479c3 */ /* 0x000ee20000002700 */
[----:B------:R-:W-:Y:S01]  /*c280*/  LOP3.LUT R9, R9, 0xffffffe0, RZ, 0xc0, !PT ;  /* 0xffffffe009097812 */ /* 0x000fe200078ec0ff */
[----:B------:R-:W-:Y:S01]  /*c290*/  STS.64 [R15], R72 ;  /* 0x000000480f007388 */ /* 0x000fe20000000a00 */
[----:B------:R-:W-:Y:S01]  /*c2a0*/  LEA.HI R33, R33, R12, RZ, 0x2 ;  /* 0x0000000c21217211 */ /* 0x000fe200078f10ff */
[----:B------:R-:W-:Y:S01]  /*c2b0*/  @P2 FMUL.FTZ R5, R5, 0.69314718246459960938 ;  /* 0x3f31721805052820 */ /* 0x000fe20000410000 */
[----:B------:R-:W-:Y:S01]  /*c2c0*/  IADD3 R9, R4, -R9, RZ ;  /* 0x8000000904097210 */ /* 0x000fe20007ffe0ff */
[----:B------:R-:W-:Y:S01]  /*c2d0*/  STS.64 [R15+0x400], R74 ;  /* 0x0004004a0f007388 */ /* 0x000fe20000000a00 */
[----:B------:R-:W-:-:S02]  /*c2e0*/  LOP3.LUT R33, R33, 0xffffffc, RZ, 0xc0, !PT ;  /* 0x0ffffffc21217812 */ /* 0x000fc400078ec0ff */
[----:B------:R-:W-:Y:S01]  /*c2f0*/  LOP3.LUT P0, RZ, R9, 0x3, RZ, 0xc0, !PT ;  /* 0x0000000309ff7812 */ /* 0x000fe2000780c0ff */
[----:B------:R-:W-:Y:S01]  /*c300*/  STS.64 [R8], R68 ;  /* 0x0000004408007388 */ /* 0x000fe20000000a00 */
[----:B------:R-:W-:Y:S02]  /*c310*/  IMAD.MOV.U32 R9, RZ, RZ, -0x800000 ;  /* 0xff800000ff097424 */ /* 0x000fe400078e00ff */
[----:B------:R-:W-:Y:S01]  /*c320*/  IMAD.IADD R33, R12, 0x1, -R33 ;  /* 0x000000010c217824 */ /* 0x000fe200078e0a21 */
        /* <DEDUP_REMOVED lines=17> */
[----:B----4-:R-:W-:Y:S01]  /*c440*/  LEA.HI R14, R11, R4, RZ, 0x3 ;  /* 0x000000040b0e7211 */ /* 0x010fe200078f18ff */
[----:B------:R-:W-:Y:S01]  /*c450*/  BAR.SYNC.DEFER_BLOCKING 0x0 ;  /* 0x0000000000007b1d */ /* 0x000fe20000010000 */
[----:B------:R-:W-:-:S02]  /*c460*/  SHF.R.S32.HI R11, RZ, 0x1f, R0 ;  /* 0x0000001fff0b7819 */ /* 0x000fc40000011400 */
[----:B------:R-:W-:Y:S01]  /*c470*/  LOP3.LUT R35, R14, 0xfffffff8, RZ, 0xc0, !PT ;  /* 0xfffffff80e237812 */ /* 0x000fe200078ec0ff */
[----:B--2---:R-:W-:Y:S01]  /*c480*/  @P3 FMUL.FTZ R14, R6, 0.69314718246459960938 ;  /* 0x3f317218060e3820 */ /* 0x004fe20000410000 */
[----:B------:R-:W-:-:S03]  /*c490*/  LEA.HI R11, R11, R0, RZ, 0x2 ;  /* 0x000000000b0b7211 */ /* 0x000fc600078f10ff */
[----:B-----5:R-:W2:Y:S01]  /*c4a0*/  LDC R7, c[0x0][0x270] ;  /* 0x00009c00ff077b82 */ /* 0x020ea20000000800 */
[----:B------:R-:W4:Y:S01]  /*c4b0*/  S2R R18, SR_CTAID.Y ;  /* 0x0000000000127919 */ /* 0x000f220000002600 */
[----:B------:R-:W-:Y:S02]  /*c4c0*/  SHF.R.S32.HI R0, RZ, 0x2, R11 ;  /* 0x00000002ff007819 */ /* 0x000fe4000001140b */
[----:B------:R-:W-:Y:S01]  /*c4d0*/  IADD3 R35, -R35, R4, RZ ;  /* 0x0000000423237210 */ /* 0x000fe20007ffe1ff */
[----:B------:R-:W5:Y:S01]  /*c4e0*/  S2R R19, SR_CTAID.X ;  /* 0x0000000000137919 */ /* 0x000f620000002500 */
[----:B------:R-:W-:Y:S01]  /*c4f0*/  MOV R4, 0xff800000 ;  /* 0xff80000000047802 */ /* 0x000fe20000000f00 */
[----:B------:R-:W-:Y:S01]  /*c500*/  IMAD R33, R33, 0x10, R0 ;  /* 0x0000001021217824 */ /* 0x000fe200078e0200 */
[----:B---3--:R-:W3:Y:S01]  /*c510*/  @P2 LDC R15, c[0x0][0x2e8] ;  /* 0x0000ba00ff0f2b82 */ /* 0x008ee20000000800 */
[----:B------:R-:W-:Y:S02]  /*c520*/  IADD3 R0, -R131, RZ, RZ ;  /* 0x000000ff83007210 */ /* 0x000fe40007ffe1ff */
[----:B------:R-:W-:-:S05]  /*c530*/  SHF.L.U32 R6, R35, 0x2, RZ ;  /* 0x0000000223067819 */ /* 0x000fca00000006ff */
[----:B-1----:R-:W1:Y:S01]  /*c540*/  @P3 LDC R8, c[0x0][0x2e8] ;  /* 0x0000ba00ff083b82 */ /* 0x002e620000000800 */
[----:B------:R1:W1:Y:S04]  /*c550*/  LDS.128 R28, [R10+0x1800] ;  /* 0x001800000a1c7984 */ /* 0x0002680000000c00 */
[----:B------:R1:W1:Y:S01]  /*c560*/  LDS.128 R24, [R10+0x3800] ;  /* 0x003800000a187984 */ /* 0x0002620000000c00 */
[----:B--2---:R-:W-:-:S03]  /*c570*/  IMAD R0, R7, R0, UR4 ;  /* 0x0000000407007e24 */ /* 0x004fc6000f8e0200 */
[----:B------:R2:W2:Y:S01]  /*c580*/  LDS.128 R20, [R10+0x5800] ;  /* 0x005800000a147984 */ /* 0x0004a20000000c00 */
[----:B---3--:R-:W-:Y:S01]  /*c590*/  @P2 FFMA.FTZ R9, R2, R15, R5 ;  /* 0x0000000f02092223 */ /* 0x008fe20000010005 */
[----:B----4-:R-:W-:Y:S01]  /*c5a0*/  IMAD R16, R18, R16, R131 ;  /* 0x0000001012107224 */ /* 0x010fe200078e0283 */
[----:B-----5:R-:W-:-:S03]  /*c5b0*/  SHF.L.U32 R12, R19, 0x6, RZ ;  /* 0x00000006130c7819 */ /* 0x020fc600000006ff */
[----:B------:R-:W-:Y:S01]  /*c5c0*/  IMAD R0, R16, R7, R0 ;  /* 0x0000000710007224 */ /* 0x000fe200078e0200 */
[----:B------:R-:W-:Y:S01]  /*c5d0*/  SHF.R.S32.HI R7, RZ, 0x1f, R6 ;  /* 0x0000001fff077819 */ /* 0x000fe20000011406 */
[----:B-1----:R-:W-:Y:S02]  /*c5e0*/  @P3 FFMA.FTZ R4, R3, R8, R14 ;  /* 0x0000000803043223 */ /* 0x002fe4000001000e */
        /* <DEDUP_REMOVED lines=13> */
.L_x_5722:
[----:B------:R-:W-:Y:S05]  /*c6c0*/  BSYNC B0 ;  /* 0x0000000000007941 */ /* 0x000fea0003800000 */
.L_x_5721:
[----:B------:R-:W-:Y:S01]  /*c6d0*/  ULDC UR4, c[0x0][0x2dc] ;  /* 0x0000b70000047ab9 */ /* 0x000fe20000000800 */
[C---:B------:R-:W-:Y:S01]  /*c6e0*/  IMAD.WIDE R2, R13.reuse, 0x60, R6 ;  /* 0x000000600d027825 */ /* 0x040fe200078e0206 */
[C---:B------:R-:W-:Y:S01]  /*c6f0*/  ISETP.GE.AND P1, PT, R13.reuse, R122, PT ;  /* 0x0000007a0d00720c */ /* 0x040fe20003f26270 */
[----:B------:R3:W4:Y:S01]  /*c700*/  LDS.128 R32, [R10] ;  /* 0x000000000a207984 */ /* 0x0007220000000c00 */
[----:B------:R-:W-:Y:S01]  /*c710*/  BSSY B0, `(.L_x_5723) ;  /* 0x000001a000007945 */ /* 0x000fe20003800000 */
[----:B------:R-:W-:Y:S01]  /*c720*/  IMAD R0, R0, UR4, RZ ;  /* 0x0000000400007c24 */ /* 0x000fe2000f8e02ff */
[----:B------:R-:W-:Y:S01]  /*c730*/  ULDC.64 UR4, c[0x0][0x288] ;  /* 0x0000a20000047ab9 */ /* 0x000fe20000000a00 */
[----:B------:R-:W-:Y:S01]  /*c740*/  VIADD R5, R13, 0x10 ;  /* 0x000000100d057836 */ /* 0x000fe20000000000 */
[----:B------:R3:W2:Y:S02]  /*c750*/  LDS.128 R16, [R10+0x2000] ;  /* 0x002000000a107984 */ /* 0x0006a40000000c00 */
[----:B-1----:R-:W-:Y:S01]  /*c760*/  IADD3 R9, P0, R0, R2, RZ ;  /* 0x0000000200097210 */ /* 0x002fe20007f1e0ff */
        /* <DEDUP_REMOVED lines=16> */
[----:B--2---:R2:W-:Y:S04]  /*c870*/  @!P1 STG.E.128 desc[UR12][R4.64+0x80], R16 ;  /* 0x0000801004009986 */ /* 0x0045e8000c101d0c */
[----:B-1----:R2:W-:Y:S04]  /*c880*/  @!P0 STG.E.128 desc[UR12][R4.64+0x100], R12 ;  /* 0x0001000c04008986 */ /* 0x0025e8000c101d0c */
[----:B----4-:R2:W-:Y:S04]  /*c890*/  @!P2 STG.E.64 desc[UR12][R4.64], R32 ;  /* 0x000000200400a986 */ /* 0x0105e8000c101b0c */
[----:B------:R2:W-:Y:S02]  /*c8a0*/  @!P2 STG.E.64 desc[UR12][R4.64+0x8], R34 ;  /* 0x000008220400a986 */ /* 0x0005e4000c101b0c */
.L_x_5724:
[----:B------:R-:W-:Y:S05]  /*c8b0*/  BSYNC B0 ;  /* 0x0000000000007941 */ /* 0x000fea0003800000 */
.L_x_5723:
[----:B--2-4-:R2:W4:Y:S01]  /*c8c0*/  LDS.128 R32, [R10+0x800] ;  /* 0x000800000a207984 */ /* 0x0145220000000c00 */
[----:B------:R-:W-:Y:S03]  /*c8d0*/  BSSY B0, `(.L_x_5725) ;  /* 0x000000b000007945 */ /* 0x000fe60003800000 */
[----:B------:R2:W2:Y:S04]  /*c8e0*/  LDS.128 R16, [R10+0x2800] ;  /* 0x002800000a107984 */ /* 0x0004a80000000c00 */
[----:B-1----:R1:W1:Y:S01]  /*c8f0*/  LDS.128 R12, [R10+0x4800] ;  /* 0x004800000a0c7984 */ /* 0x0022620000000c00 */
[----:B------:R-:W-:Y:S05]  /*c900*/  @P5 BRA `(.L_x_5726) ;  /* 0x00000000001c5947 */ /* 0x000fea0003800000 */
[----:B------:R-:W-:Y:S02]  /*c910*/  ULDC UR4, c[0x0][0x2d0] ;  /* 0x0000b40000047ab9 */ /* 0x000fe40000000800 */
[----:B------:R-:W-:Y:S02]  /*c920*/  ISETP.GE.AND P2, PT, R6, UR4, PT ;  /* 0x0000000406007c0c */ /* 0x000fe4000bf46270 */
[----:B------:R-:W-:Y:S02]  /*c930*/  ISETP.GE.AND P1, PT, R2, UR4, PT ;  /* 0x0000000402007c0c */ /* 0x000fe4000bf26270 */
[----:B------:R-:W-:-:S09]  /*c940*/  ISETP.GE.AND P0, PT, R0, UR4, PT ;  /* 0x0000000400007c0c */ /* 0x000fd2000bf06270 */
[----:B----4-:R4:W-:Y:S04]  /*c950*/  @!P2 STG.E.128 desc[UR12][R4.64+0x1800], R32 ;  /* 0x001800200400a986 */ /* 0x0109e8000c101d0c */
[----:B--2---:R4:W-:Y:S04]  /*c960*/  @!P1 STG.E.128 desc[UR12][R4.64+0x1880], R16 ;  /* 0x0018801004009986 */ /* 0x0049e8000c101d0c */
[----:B-1----:R4:W-:Y:S02]  /*c970*/  @!P0 STG.E.128 desc[UR12][R4.64+0x1900], R12 ;  /* 0x0019000c04008986 */ /* 0x0029e4000c101d0c */
.L_x_5726:
[----:B------:R-:W-:Y:S05]  /*c980*/  BSYNC B0 ;  /* 0x0000000000007941 */ /* 0x000fea0003800000 */
.L_x_5725:
[----:B--2-4-:R2:W4:Y:S01]  /*c990*/  LDS.128 R16, [R10+0x1000] ;  /* 0x001000000a107984 */ /* 0x0145220000000c00 */
[----:B------:R-:W-:Y:S03]  /*c9a0*/  BSSY B0, `(.L_x_5727) ;  /* 0x000000b000007945 */ /* 0x000fe60003800000 */
[----:B-1----:R2:W1:Y:S04]  /*c9b0*/  LDS.128 R12, [R10+0x3000] ;  /* 0x003000000a0c7984 */ /* 0x0024680000000c00 */
        /* <DEDUP_REMOVED lines=9> */
.L_x_5728:
[----:B------:R-:W-:Y:S05]  /*ca50*/  BSYNC B0 ;  /* 0x0000000000007941 */ /* 0x000fea0003800000 */
.L_x_5727:
        /* <DEDUP_REMOVED lines=10> */
.L_x_5729:
        /* <DEDUP_REMOVED lines=16> */
.L_x_6301:


//--------------------- .text._ZN5flash24flash_fwd_splitkv_kernelI23Flash_fwd_kernel_traitsILi96ELi64ELi64ELi4ELb0ELb0EN7cutlass6half_tE19Flash_kernel_traitsILi96ELi64ELi64ELi4ES3_EELb1ELb0ELb0ELb0ELb1ELb0ELb1ELb1EEEvNS_16Flash_fwd_paramsE --------------------------
	.section	.text._ZN5flash24flash_fwd_splitkv_kernelI23Flash_fwd_kernel_traitsILi96ELi64ELi64ELi4ELb0ELb0EN7cutlass6half_tE19Flash_kernel_traitsILi96ELi64ELi64ELi4ES3_EELb1ELb0ELb0ELb0ELb1ELb0ELb1ELb1EEEvNS_16Flash_fwd_paramsE,"ax",@progbits
	.align	128
        .global         _ZN5flash24flash_fwd_splitkv_kernelI23Flash_fwd_kernel_traitsILi96ELi64ELi64ELi4ELb0ELb0EN7cutlass6half_tE19Flash_kernel_traitsILi96ELi64ELi64ELi4ES3_EELb1ELb0ELb0ELb0ELb1ELb0ELb1ELb1EEEvNS_16Flash_fwd_paramsE
        .type           _ZN5flash24flash_fwd_splitkv_kernelI23Flash_fwd_kernel_traitsILi96ELi64ELi64ELi4ELb0ELb0EN7cutlass6half_tE19Flash_kernel_traitsILi96ELi64ELi64ELi4ES3_EELb1ELb0ELb0ELb0ELb1ELb0ELb1ELb1EEEvNS_16Flash_fwd_paramsE,@function
        .size           _ZN5flash24flash_fwd_splitkv_kernelI23Flash_fwd_kernel_traitsILi96ELi64ELi64ELi4ELb0ELb0EN7cutlass6half_tE19Flash_kernel_traitsILi96ELi64ELi64ELi4ES3_EELb1ELb0ELb0ELb0ELb1ELb0ELb1ELb1EEEvNS_16Flash_fwd_paramsE,(.L_x_6302 - _ZN5flash24flash_fwd_splitkv_kernelI23Flash_fwd_kernel_traitsILi96ELi64ELi64ELi4ELb0ELb0EN7cutlass6half_tE19Flash_kernel_traitsILi96ELi64ELi64ELi4ES3_EELb1ELb0ELb0ELb0ELb1ELb0ELb1ELb1EEEvNS_16Flash_fwd_paramsE)
        .other          _ZN5flash24flash_fwd_splitkv_kernelI23Flash_fwd_kernel_traitsILi96ELi64ELi64ELi4ELb0ELb0EN7cutlass6half_tE19Flash_kernel_traitsILi96ELi64ELi64ELi4ES3_EELb1ELb0ELb0ELb0ELb1ELb0ELb1ELb1EEEvNS_16Flash_fwd_paramsE,@"STO_CUDA_ENTRY STV_DEFAULT"
_ZN5flash24flash_fwd_splitkv_kernelI23Flash_fwd_kernel_traitsILi96ELi64ELi64ELi4ELb0ELb0EN7cutlass6half_tE19Flash_kernel_traitsILi96ELi64ELi64ELi4ES3_EELb1ELb0ELb0ELb0ELb1ELb0ELb1ELb1EEEvNS_16Flash_fwd_paramsE:
.text._ZN5flash24flash_fwd_splitkv_kernelI23Flash_fwd_kernel_traitsILi96ELi64ELi64ELi4ELb0ELb0EN7cutlass6half_tE19Flash_kernel_traitsILi96ELi64ELi64ELi4ES3_EELb1ELb0ELb0ELb0ELb1ELb0ELb1ELb1EEEvNS_16Flash_fwd_paramsE:
        /* <DEDUP_REMOVED lines=60> */
.L_x_5730:
[----:B------:R-:W2:Y:S02]  /*03c0*/  LDC R57, c[0x0][0x2c8] ;  /* 0x0000b200ff397b82 */ /* 0x000ea40000000800 */
.L_x_5731:
        /* <DEDUP_REMOVED lines=123> */
.L_x_5732:
        /* <DEDUP_REMOVED lines=24> */
.L_x_5733:
        /* <DEDUP_REMOVED lines=34> */
[----:B------:R-:W-:-:S07]  /*0f20*/  IMAD R17, R11, R17, R0 ;  /* 0x000000110b117224 */ /* 0x000fce00078e0200 */
        /* <DEDUP_REMOVED lines=33> */
[----:B---3--:R-:W-:-:S02]  /*1140*/  IMAD R8, R13, R58, RZ ;  /* 0x0000003a0d087224 */ /* 0x008fc400078e02ff */
[----:B------:R-:W-:Y:S01]  /*1150*/  IMAD.WIDE.U32 R18, R4, R2, RZ ;  /* 0x0000000204127225 */ /* 0x000fe200078e00ff */
[----:B------:R-:W-:-:S03]  /*1160*/  MOV R2, R6 ;  /* 0x0000000600027202 */ /* 0x000fc60000000f00 */
[----:B------:R-:W-:Y:S01]  /*1170*/  IMAD.WIDE.U32 R10, R17, R58, R10 ;  /* 0x0000003a110a7225 */ /* 0x000fe200078e000a */
[----:B------:R-:W-:-:S03]  /*1180*/  IADD3 R21, R19, R3, RZ ;  /* 0x0000000313157210 */ /* 0x000fc60007ffe0ff */
[----:B------:R-:W-:Y:S01]  /*1190*/  IMAD R8, R17, R59, R8 ;  /* 0x0000003b11087224 */ /* 0x000fe200078e0208 */
[----:B------:R-:W-:-:S03]  /*11a0*/  MOV R14, R10 ;  /* 0x0000000a000e7202 */ /* 0x000fc60000000f00 */
[----:B------:R-:W-:Y:S02]  /*11b0*/  IMAD.IADD R15, R11, 0x1, R8 ;  /* 0x000000010b0f7824 */ /* 0x000fe400078e0208 */
[----:B------:R-:W-:Y:S02]  /*11c0*/  IMAD R11, R5, UR4, RZ ;  /* 0x00000004050b7c24 */ /* 0x000fe4000f8e02ff */
[----:B------:R-:W-:-:S04]  /*11d0*/  IMAD.WIDE.U32 R14, R6, UR4, R14 ;  /* 0x00000004060e7c25 */ /* 0x000fc8000f8e000e */
[----:B------:R-:W-:Y:S01]  /*11e0*/  IMAD R11, R6, UR5, R11 ;  /* 0x00000005060b7c24 */ /* 0x000fe2000f8e020b */
[----:B------:R-:W-:Y:S01]  /*11f0*/  MOV R4, R14 ;  /* 0x0000000e00047202 */ /* 0x000fe20000000f00 */
[----:B------:R-:W-:Y:S02]  /*1200*/  IMAD.MOV.U32 R8, RZ, RZ, R18 ;  /* 0x000000ffff087224 */ /* 0x000fe400078e0012 */
[----:B------:R-:W-:Y:S01]  /*1210*/  IMAD.IADD R15, R15, 0x1, R11 ;  /* 0x000000010f0f7824 */ /* 0x000fe200078e020b */
[----:B------:R-:W-:Y:S06]  /*1220*/  BRA `(.L_x_5735) ;  /* 0x0000000400487947 */ /* 0x000fec0003800000 */
.L_x_5734:
        /* <DEDUP_REMOVED lines=49> */
.L_x_5736:
        /* <DEDUP_REMOVED lines=12> */
[----:B------:R-:W-:Y:S01]  /*1600*/  IMAD.WIDE.U32 R16, R10, R2, R16 ;  /* 0x000000020a107225 */ /* 0x000fe200078e0010 */
[----:B------:R-:W-:-:S03]  /*1610*/  MOV R2, R10 ;  /* 0x0000000a00027202 */ /* 0x000fc60000000f00 */
        /* <DEDUP_REMOVED lines=19> */
.L_x_5735:
[----:B------:R1:W5:Y:S01]  /*1750*/  @P5 LDG.E R3, desc[UR6][R98.64] ;  /* 0x0000000662035981 */ /* 0x000362000c1e1900 */
[----:B------:R-:W-:Y:S01]  /*1760*/  ISETP.NE.AND P0, PT, R23, -0x1, PT ;  /* 0xffffffff1700780c */ /* 0x000fe20003f05270 */
[----:B------:R-:W2:Y:S01]  /*1770*/  LDC.64 R6, c[0x0][0x240] ;  /* 0x00009000ff067b82 */ /* 0x000ea20000000a00 */
[----:B-----5:R-:W-:Y:S01]  /*1780*/  SHF.R.S32.HI R12, RZ, 0x1f, R53 ;  /* 0x0000001fff0c7819 */ /* 0x020fe20000011435 */
[----:B------:R-:W-:Y:S01]  /*1790*/  ULDC.64 UR4, c[0x0][0x268] ;  /* 0x00009a0000047ab9 */ /* 0x000fe20000000a00 */
[----:B------:R-:W-:Y:S02]  /*17a0*/  IMAD.MOV.U32 R44, RZ, RZ, 0x10 ;  /* 0x00000010ff2c7424 */ /* 0x000fe400078e00ff */
[-C--:B------:R-:W-:Y:S01]  /*17b0*/  LEA.HI R20, R12, R53.reuse, RZ, 0x3 ;  /* 0x000000350c147211 */ /* 0x080fe200078f18ff */
[----:B------:R-:W-:Y:S01]  /*17c0*/  IMAD.SHL.U32 R60, R58, 0x20, RZ ;  /* 0x000000203a3c7824 */ /* 0x000fe200078e00ff */
[----:B------:R-:W-:Y:S01]  /*17d0*/  LEA.HI R31, R12, R53, RZ, 0x2 ;  /* 0x000000350c1f7211 */ /* 0x000fe200078f10ff */
[----:B------:R-:W3:Y:S01]  /*17e0*/  LDC R69, c[0x0][0x2e0] ;  /* 0x0000b800ff457b82 */ /* 0x000ee20000000800 */
[----:B------:R-:W-:-:S02]  /*17f0*/  SHF.R.S32.HI R25, RZ, 0x3, R20 ;  /* 0x00000003ff197819 */ /* 0x000fc40000011414 */
[----:B------:R-:W-:Y:S02]  /*1800*/  LOP3.LUT R66, R31, 0xfffffffc, RZ, 0xc0, !PT ;  /* 0xfffffffc1f427812 */ /* 0x000fe400078ec0ff */
[----:B------:R-:W-:Y:S02]  /*1810*/  LEA.HI R16, R20, R25, RZ, 0x1 ;  /* 0x0000001914107211 */ /* 0x000fe400078f08ff */
[----:B------:R-:W-:Y:S01]  /*1820*/  SHF.R.S32.HI R96, RZ, 0x2, R31 ;  /* 0x00000002ff607819 */ /* 0x000fe2000001141f */
[----:B------:R-:W4:Y:S01]  /*1830*/  @!P0 LDC.64 R10, c[0x0][0x228] ;  /* 0x00008a00ff0a8b82 */ /* 0x000f220000000a00 */
[----:B------:R-:W-:Y:S01]  /*1840*/  LOP3.LUT R16, R16, 0xfffffffe, RZ, 0xc0, !PT ;  /* 0xfffffffe10107812 */ /* 0x000fe200078ec0ff */
[----:B------:R-:W-:Y:S01]  /*1850*/  IMAD.IADD R66, R53, 0x1, -R66 ;  /* 0x0000000135427824 */ /* 0x000fe200078e0a42 */
[-C--:B------:R-:W-:Y:S02]  /*1860*/  LEA.HI R19, R12, R53.reuse, RZ, 0x5 ;  /* 0x000000350c137211 */ /* 0x080fe400078f28ff */
[----:B------:R-:W-:Y:S01]  /*1870*/  LEA.HI R31, R31, R96, RZ, 0x1 ;  /* 0x000000601f1f7211 */ /* 0x000fe200078f08ff */
[C---:B------:R-:W-:Y:S01]  /*1880*/  IMAD.IADD R71, R25.reuse, 0x1, -R16 ;  /* 0x0000000119477824 */ /* 0x040fe200078e0a10 */
[----:B------:R-:W-:Y:S01]  /*1890*/  LOP3.LUT R20, R20, 0xfffffff8, RZ, 0xc0, !PT ;  /* 0xfffffff814147812 */ /* 0x000fe200078ec0ff */
[----:B------:R-:W-:Y:S01]  /*18a0*/  IMAD.SHL.U32 R25, R25, 0x40, RZ ;  /* 0x0000004019197824 */ /* 0x000fe200078e00ff */
[----:B------:R-:W-:Y:S01]  /*18b0*/  LEA.HI R12, R12, R53, RZ, 0x4 ;  /* 0x000000350c0c7211 */ /* 0x000fe200078f20ff */
[----:B--2---:R-:W-:Y:S01]  /*18c0*/  @P0 IMAD.WIDE.U32 R28, R23, R6, RZ ;  /* 0x00000006171c0225 */ /* 0x004fe200078e00ff */
[----:B------:R-:W-:Y:S01]  /*18d0*/  LOP3.LUT R31, R31, 0x7fffffe, RZ, 0xc0, !PT ;  /* 0x07fffffe1f1f7812 */ /* 0x000fe200078ec0ff */
[----:B------:R-:W2:Y:S01]  /*18e0*/  LDC.64 R62, c[0x0][0x250] ;  /* 0x00009400ff3e7b82 */ /* 0x000ea20000000a00 */
[----:B------:R-:W-:Y:S01]  /*18f0*/  SHF.R.S32.HI R97, RZ, 0x1f, R96 ;  /* 0x0000001fff617819 */ /* 0x000fe20000011460 */
[----:B------:R-:W-:Y:S01]  /*1900*/  IMAD.SHL.U32 R18, R66, 0x8, RZ ;  /* 0x0000000842127824 */ /* 0x000fe200078e00ff */
[----:B------:R-:W-:Y:S01]  /*1910*/  LOP3.LUT R25, R25, 0xc0, RZ, 0xc0, !PT ;  /* 0x000000c019197812 */ /* 0x000fe200078ec0ff */
[----:B------:R-:W-:Y:S01]  /*1920*/  @P0 IMAD R23, R23, R7, R29 ;  /* 0x0000000717170224 */ /* 0x000fe200078e021d */
[----:B------:R-:W-:Y:S01]  /*1930*/  LOP3.LUT R12, R12, 0xfffffff0, RZ, 0xc0, !PT ;  /* 0xfffffff00c0c7812 */ /* 0x000fe200078ec0ff */
[----:B------:R-:W-:Y:S01]  /*1940*/  @P0 IMAD.MOV.U32 R14, RZ, RZ, R28 ;  /* 0x000000ffff0e0224 */ /* 0x000fe200078e001c */
[----:B------:R-:W-:Y:S01]  /*1950*/  LOP3.LUT R22, R25, 0x18, R18, 0xf8, !PT ;  /* 0x0000001819167812 */ /* 0x000fe200078ef812 */
[----:B------:R-:W-:Y:S01]  /*1960*/  IMAD.IADD R20, R53, 0x1, -R20 ;  /* 0x0000000135147824 */ /* 0x000fe200078e0a14 */
[----:B------:R-:W-:Y:S01]  /*1970*/  SHF.R.S32.HI R19, RZ, 0x5, R19 ;  /* 0x00000005ff137819 */ /* 0x000fe20000011413 */
[----:B------:R-:W-:Y:S01]  /*1980*/  IMAD.WIDE R26, R27, 0x40, R96 ;  /* 0x000000401b1a7825 */ /* 0x000fe200078e0260 */
[----:B------:R-:W-:-:S02]  /*1990*/  SHF.R.U32.HI R25, RZ, 0x3, R25 ;  /* 0x00000003ff197819 */ /* 0x000fc40000011619 */
[----:B------:R-:W-:Y:S01]  /*19a0*/  LEA.HI R56, R20, R20, RZ, 0x1 ;  /* 0x0000001414387211 */ /* 0x000fe200078f08ff */
[-C--:B----4-:R-:W-:Y:S01]  /*19b0*/  @!P0 IMAD R16, R9, R10.reuse, RZ ;  /* 0x0000000a09108224 */ /* 0x090fe200078e02ff */
[----:B------:R-:W-:Y:S01]  /*19c0*/  LOP3.LUT R25, R22, R25, RZ, 0x3c, !PT ;  /* 0x0000001916197212 */ /* 0x000fe200078e3cff */
[----:B------:R-:W-:Y:S01]  /*19d0*/  @!P0 IMAD.WIDE.U32 R28, R125, R10, RZ ;  /* 0x0000000a7d1c8225 */ /* 0x000fe200078e00ff */
[----:B---3--:R-:W-:-:S03]  /*19e0*/  LEA.HI R69, R69, R69, RZ, 0x1 ;  /* 0x0000004545457211 */ /* 0x008fc600078f08ff */
[----:B------:R-:W-:Y:S01]  /*19f0*/  IMAD.IADD R10, R96, 0x1, -R31 ;  /* 0x00000001600a7824 */ /* 0x000fe200078e0a1f */
[----:B------:R-:W-:Y:S01]  /*1a00*/  SHF.R.S32.HI R65, RZ, 0x1, R69 ;  /* 0x00000001ff417819 */ /* 0x000fe20000011445 */
[----:B------:R-:W-:Y:S02]  /*1a10*/  @!P0 IMAD R11, R125, R11, R16 ;  /* 0x0000000b7d0b8224 */ /* 0x000fe400078e0210 */
[----:B------:R-:W-:Y:S01]  /*1a20*/  @!P0 IMAD.MOV.U32 R14, RZ, RZ, R28 ;  /* 0x000000ffff0e8224 */ /* 0x000fe200078e001c */
[----:B------:R-:W-:Y:S01]  /*1a30*/  LEA R10, R19, R10, 0x3 ;  /* 0x0000000a130a7211 */ /* 0x000fe200078e18ff */
[----:B------:R-:W-:Y:S01]  /*1a40*/  IMAD.IADD R74, R53, 0x1, -R12 ;  /* 0x00000001354a7824 */ /* 0x000fe200078e0a0c */
[----:B------:R-:W-:Y:S01]  /*1a50*/  SHF.R.S32.HI R19, RZ, 0x1f, R18 ;  /* 0x0000001fff137819 */ /* 0x000fe20000011412 */
[----:B------:R-:W-:Y:S01]  /*1a60*/  @!P0 IMAD.IADD R23, R29, 0x1, R11 ;  /* 0x000000011d178824 */ /* 0x000fe200078e020b */
[----:B------:R-:W-:Y:S01]  /*1a70*/  IADD3 R22, P0, R18, R14, RZ ;  /* 0x0000000e12167210 */ /* 0x000fe20007f1e0ff */
[----:B------:R-:W-:Y:S01]  /*1a80*/  IMAD R11, R27, R6, RZ ;  /* 0x000000061b0b7224 */ /* 0x000fe200078e02ff */
[----:B------:R-:W-:Y:S01]  /*1a90*/  LOP3.LUT R29, R56, 0xfffffffe, RZ, 0xc0, !PT ;  /* 0xfffffffe381d7812 */ /* 0x000fe200078ec0ff */
[----:B------:R-:W-:Y:S01]  /*1aa0*/  IMAD.SHL.U32 R66, R66, 0x4, RZ ;  /* 0x0000000442427824 */ /* 0x000fe200078e00ff */
[----:B------:R-:W-:Y:S01]  /*1ab0*/  LEA.HI R73, R74, R74, RZ, 0x1 ;  /* 0x0000004a4a497211 */ /* 0x000fe200078f08ff */
[----:B------:R-:W-:Y:S01]  /*1ac0*/  IMAD R7, R26, R7, R11 ;  /* 0x000000071a077224 */ /* 0x000fe200078e020b */
[----:B--2---:R-:W-:Y:S01]  /*1ad0*/  SHF.L.U64.HI R61, R62, 0x5, R63 ;  /* 0x000000053e3d7819 */ /* 0x004fe2000001023f */
[----:B------:R-:W-:Y:S01]  /*1ae0*/  IMAD.X R23, R19, 0x1, R23, P0 ;  /* 0x0000000113177824 */ /* 0x000fe200000e0617 */
[----:B------:R-:W-:Y:S01]  /*1af0*/  SHF.R.S32.HI R72, RZ, 0x1, R73 ;  /* 0x00000001ff487819 */ /* 0x000fe20000011449 */
[----:B------:R-:W-:Y:S01]  /*1b00*/  IMAD.IADD R70, R20, 0x1, -R29 ;  /* 0x0000000114467824 */ /* 0x000fe200078e0a1d */
[----:B------:R-:W-:Y:S01]  /*1b10*/  SHF.R.S32.HI R11, RZ, 0x1f, R73 ;  /* 0x0000001fff0b7819 */ /* 0x000fe20000011449 */
[----:B------:R-:W-:Y:S01]  /*1b20*/  IMAD.WIDE.U32 R26, R26, R6, R22 ;  /* 0x000000061a1a7225 */ /* 0x000fe200078e0016 */
[----:B------:R-:W-:-:S02]  /*1b30*/  IADD3 R20, P0, R18, R8, RZ ;  /* 0x0000000812147210 */ /* 0x000fc40007f1e0ff */
[----:B------:R-:W-:Y:S01]  /*1b40*/  LEA.HI R11, R11, R72, RZ, 0x2 ;  /* 0x000000480b0b7211 */ /* 0x000fe200078f10ff */
[----:B------:R-:W-:Y:S01]  /*1b50*/  IMAD R23, R5, UR4, RZ ;  /* 0x0000000405177c24 */ /* 0x000fe2000f8e02ff */
[----:B------:R-:W-:Y:S01]  /*1b60*/  IADD3.X R21, R19, R21, RZ, P0, !PT ;  /* 0x0000001513157210 */ /* 0x000fe200007fe4ff */
[----:B------:R-:W-:Y:S01]  /*1b70*/  IMAD.IADD R27, R27, 0x1, R7 ;  /* 0x000000011b1b7824 */ /* 0x000fe200078e0207 */
[----:B------:R-:W-:Y:S01]  /*1b80*/  LOP3.LUT R11, R11, 0xfffffffc, RZ, 0xc0, !PT ;  /* 0xfffffffc0b0b7812 */ /* 0x000fe200078ec0ff */
[C---:B------:R-:W-:Y:S01]  /*1b90*/  IMAD R8, R2.reuse, UR5, R23 ;  /* 0x0000000502087c24 */ /* 0x040fe2000f8e0217 */
[----:B------:R-:W-:Y:S01]  /*1ba0*/  SHF.R.S32.HI R6, RZ, 0x1f, R94 ;  /* 0x0000001fff067819 */ /* 0x000fe2000001145e */
[----:B------:R-:W-:Y:S01]  /*1bb0*/  IMAD.WIDE.U32 R20, R2, UR4, R20 ;  /* 0x0000000402147c25 */ /* 0x000fe2000f8e0014 */
[----:B------:R-:W-:Y:S01]  /*1bc0*/  ULDC.64 UR4, c[0x0][0x258] ;  /* 0x0000960000047ab9 */ /* 0x000fe20000000a00 */
[----:B------:R-:W-:Y:S02]  /*1bd0*/  IADD3 R86, P0, R96, R17, RZ ;  /* 0x0000001160567210 */ /* 0x000fe40007f1e0ff */
[----:B------:R-:W-:Y:S01]  /*1be0*/  IMAD.IADD R72, R72, 0x1, -R11 ;  /* 0x0000000148487824 */ /* 0x000fe200078e0a0b */
[----:B------:R-:W-:Y:S01]  /*1bf0*/  SHF.L.U32 R68, R65, 0x5, RZ ;  /* 0x0000000541447819 */ /* 0x000fe200000006ff */
[----:B------:R-:W-:Y:S01]  /*1c00*/  IMAD R11, R6, UR4, RZ ;  /* 0x00000004060b7c24 */ /* 0x000fe2000f8e02ff */
[----:B------:R-:W-:Y:S01]  /*1c10*/  SHF.R.S32.HI R6, RZ, 0x1f, R57 ;  /* 0x0000001fff067819 */ /* 0x000fe20000011439 */
[----:B------:R-:W-:Y:S01]  /*1c20*/  IMAD.X R13, R97, 0x1, R13, P0 ;  /* 0x00000001610d7824 */ /* 0x000fe200000e060d */
[----:B------:R-:W-:Y:S01]  /*1c30*/  IADD3 R92, P0, R18, R4, RZ ;  /* 0x00000004125c7210 */ /* 0x000fe20007f1e0ff */
[----:B------:R-:W-:Y:S01]  /*1c40*/  IMAD R67, R96, R65, R66 ;  /* 0x0000004160437224 */ /* 0x000fe200078e0242 */
[----:B------:R-:W-:Y:S01]  /*1c50*/  LEA.HI R6, R6, R57, RZ, 0x6 ;  /* 0x0000003906067211 */ /* 0x000fe200078f30ff */
[----:B------:R-:W-:Y:S01]  /*1c60*/  IMAD R7, R13, R62, RZ ;  /* 0x0000003e0d077224 */ /* 0x000fe200078e02ff */
[----:B------:R-:W-:Y:S01]  /*1c70*/  IADD3.X R93, R19, R15, RZ, P0, !PT ;  /* 0x0000000f135d7210 */ /* 0x000fe200007fe4ff */
[----:B------:R-:W-:Y:S01]  /*1c80*/  IMAD.IADD R17, R21, 0x1, R8 ;  /* 0x0000000115117824 */ /* 0x000fe200078e0208 */
[----:B------:R-:W-:Y:S01]  /*1c90*/  SHF.R.S32.HI R15, RZ, 0x6, R6 ;  /* 0x00000006ff0f7819 */ /* 0x000fe20000011406 */
[----:B------:R-:W-:Y:S01]  /*1ca0*/  IMAD.MOV.U32 R16, RZ, RZ, R20 ;  /* 0x000000ffff107224 */ /* 0x000fe200078e0014 */
[----:B------:R-:W-:Y:S01]  /*1cb0*/  LOP3.LUT P1, RZ, R72, 0x2, RZ, 0xc0, !PT ;  /* 0x0000000248ff7812 */ /* 0x000fe2000782c0ff */
[----:B------:R-:W-:Y:S01]  /*1cc0*/  IMAD R13, R97, R58, RZ ;  /* 0x0000003a610d7224 */ /* 0x000fe200078e02ff */
[----:B------:R-:W-:Y:S01]  /*1cd0*/  VIMNMX R76, R122, R15, !PT ;  /* 0x0000000f7a4c7248 */ /* 0x000fe20007fe0100 */
[----:B------:R-:W-:Y:S01]  /*1ce0*/  IMAD R11, R94, UR5, R11 ;  /* 0x000000055e0b7c24 */ /* 0x000fe2000f8e020b */
[----:B------:R-:W-:Y:S01]  /*1cf0*/  SHF.R.S32.HI R56, RZ, 0x1, R56 ;  /* 0x00000001ff387819 */ /* 0x000fe20000011438 */
[----:B------:R-:W-:Y:S01]  /*1d00*/  IMAD R7, R86, R63, R7 ;  /* 0x0000003f56077224 */ /* 0x000fe200078e0207 */
[----:B------:R-:W-:Y:S01]  /*1d10*/  ISETP.GT.AND P0, PT, R85, R76, PT ;  /* 0x0000004c5500720c */ /* 0x000fe20003f04270 */
[--C-:B------:R-:W-:Y:S01]  /*1d20*/  IMAD.IADD R66, R66, 0x1, R67.reuse ;  /* 0x0000000142427824 */ /* 0x100fe200078e0243 */
[----:B------:R-:W-:Y:S01]  /*1d30*/  SHF.R.S32.HI R64, RZ, 0x1f, R67 ;  /* 0x0000001fff407819 */ /* 0x000fe20000011443 */
[----:B------:R-:W-:Y:S01]  /*1d40*/  IMAD.WIDE.U32 R94, R94, UR4, R26 ;  /* 0x000000045e5e7c25 */ /* 0x000fe2000f8e001a */
[----:B------:R-:W-:-:S02]  /*1d50*/  SEL R44, R44, 0xfffffff0, !P1 ;  /* 0xfffffff02c2c7807 */ /* 0x000fc40004800000 */
[----:B------:R-:W-:Y:S01]  /*1d60*/  SHF.R.S32.HI R63, RZ, 0x1f, R66 ;  /* 0x0000001fff3f7819 */ /* 0x000fe20000011442 */
[----:B------:R-:W-:-:S04]  /*1d70*/  IMAD.WIDE.U32 R86, R86, R62, R16 ;  /* 0x0000003e56567225 */ /* 0x000fc800078e0010 */
[----:B------:R-:W-:Y:S01]  /*1d80*/  IMAD R13, R96, R59, R13 ;  /* 0x0000003b600d7224 */ /* 0x000fe200078e020d */
[----:B------:R-:W-:Y:S01]  /*1d90*/  SHF.L.U64.HI R59, R58, 0x5, R59 ;  /* 0x000000053a3b7819 */ /* 0x000fe2000001023b */
[----:B------:R-:W-:-:S04]  /*1da0*/  IMAD.WIDE.U32 R92, R96, R58, R92 ;  /* 0x0000003a605c7225 */ /* 0x000fc800078e005c */
[----:B------:R-:W-:Y:S02]  /*1db0*/  IMAD.U32 R90, R10, 0x20, R25 ;  /* 0x000000200a5a7824 */ /* 0x000fe400078e0019 */
[----:B------:R-:W-:Y:S02]  /*1dc0*/  IMAD.SHL.U32 R62, R62, 0x20, RZ ;  /* 0x000000203e3e7824 */ /* 0x000fe400078e00ff */
[----:B------:R-:W-:Y:S02]  /*1dd0*/  IMAD.IADD R52, R93, 0x1, R13 ;  /* 0x000000015d347824 */ /* 0x000fe400078e020d */
        /* <DEDUP_REMOVED lines=17> */
[----:B------:R-:W-:Y:S01]  /*1ef0*/  IMAD.IADD R13, R13, 0x1, R4 ;  /* 0x000000010d0d7824 */ /* 0x000fe200078e0204 */
[----:B------:R-:W1:Y:S01]  /*1f00*/  LDC R75, c[0x0][0x340] ;  /* 0x0000d000ff4b7b82 */ /* 0x000e620000000800 */
[----:B------:R-:W-:Y:S01]  /*1f10*/  IMAD R9, R7, UR14, RZ ;  /* 0x0000000e07097c24 */ /* 0x000fe2000f8e02ff */
[----:B------:R-:W-:Y:S01]  /*1f20*/  IADD3 R82, R68, 0x40, RZ ;  /* 0x0000004044527810 */ /* 0x000fe20007ffe0ff */
[C---:B------:R-:W-:Y:S01]  /*1f30*/  IMAD.WIDE.U32 R14, R125.reuse, UR4, R18 ;  /* 0x000000047d0e7c25 */ /* 0x040fe2000f8e0012 */
[----:B------:R-:W-:Y:S01]  /*1f40*/  SHF.R.S32.HI R83, RZ, 0x1f, R68 ;  /* 0x0000001fff537819 */ /* 0x000fe20000011444 */
[----:B------:R-:W-:Y:S01]  /*1f50*/  ULDC.U8 UR19, c[0x0][0x3c3] ;  /* 0x0000f0c000137ab9 */ /* 0x000fe20000000000 */
[----:B------:R-:W-:Y:S01]  /*1f60*/  SHF.R.S32.HI R80, RZ, 0x1f, R82 ;  /* 0x0000001fff507819 */ /* 0x000fe20000011452 */
[----:B------:R-:W-:Y:S01]  /*1f70*/  IMAD R10, R125, UR5, R10 ;  /* 0x000000057d0a7c24 */ /* 0x000fe2000f8e020a */
[----:B------:R-:W-:Y:S01]  /*1f80*/  ULDC.64 UR4, c[0x0][0x348] ;  /* 0x0000d20000047ab9 */ /* 0x000fe20000000a00 */
[C---:B------:R-:W-:Y:S01]  /*1f90*/  IMAD R9, R6.reuse, UR15, R9 ;  /* 0x0000000f06097c24 */ /* 0x040fe2000f8e0209 */
[----:B------:R-:W-:Y:S01]  /*1fa0*/  USHF.L.U64.HI UR15, UR14, 0x5, UR15 ;  /* 0x000000050e0f7899 */ /* 0x000fe2000801020f */
[----:B------:R-:W-:Y:S01]  /*1fb0*/  IMAD.WIDE.U32 R12, R6, UR14, R12 ;  /* 0x0000000e060c7c25 */ /* 0x000fe2000f8e000c */
[----:B------:R-:W-:Y:S01]  /*1fc0*/  USHF.L.U32 UR14, UR14, 0x5, URZ ;  /* 0x000000050e0e7899 */ /* 0x000fe2000800063f */
[----:B------:R-:W-:-:S02]  /*1fd0*/  ULDC UR18, c[0x0][0x2e0] ;  /* 0x0000b80000127ab9 */ /* 0x000fc40000000800 */
[----:B------:R-:W-:Y:S01]  /*1fe0*/  IMAD R7, R7, UR10, RZ ;  /* 0x0000000a07077c24 */ /* 0x000fe2000f8e02ff */
[----:B------:R-:W-:Y:S01]  /*1ff0*/  USHF.L.U64.HI UR20, UR14, 0x1, UR15 ;  /* 0x000000010e147899 */ /* 0x000fe2000801020f */
[----:B------:R-:W-:Y:S01]  /*2000*/  IMAD.IADD R15, R15, 0x1, R10 ;  /* 0x000000010f0f7824 */ /* 0x000fe200078e020a */
[----:B------:R-:W-:Y:S01]  /*2010*/  USHF.L.U32 UR21, UR14, 0x1, URZ ;  /* 0x000000010e157899 */ /* 0x000fe2000800063f */
[----:B------:R-:W-:Y:S01]  /*2020*/  IMAD.IADD R13, R13, 0x1, R9 ;  /* 0x000000010d0d7824 */ /* 0x000fe200078e0209 */
[----:B------:R-:W-:Y:S01]  /*2030*/  ULDC.64 UR16, c[0x0][0x250] ;  /* 0x0000940000107ab9 */ /* 0x000fe20000000a00 */
[C---:B------:R-:W-:Y:S01]  /*2040*/  IMAD R7, R6.reuse, UR11, R7 ;  /* 0x0000000b06077c24 */ /* 0x040fe2000f8e0207 */
[----:B------:R-:W-:Y:S01]  /*2050*/  ULDC.64 UR14, c[0x0][0x238] ;  /* 0x00008e00000e7ab9 */ /* 0x000fe20000000a00 */
[----:B------:R-:W-:Y:S01]  /*2060*/  IMAD.WIDE.U32 R10, R6, UR10, R14 ;  /* 0x0000000a060a7c25 */ /* 0x000fe2000f8e000e */
[----:B------:R-:W-:Y:S02]  /*2070*/  IADD3 R15, R18, 0x20, RZ ;  /* 0x00000020120f7810 */ /* 0x000fe40007ffe0ff */
[----:B-1----:R-:W-:Y:S01]  /*2080*/  LEA R75, -R75, RZ, 0x6 ;  /* 0x000000ff4b4b7211 */ /* 0x002fe200078e31ff */
[----:B------:R-:W-:Y:S01]  /*2090*/  IMAD R9, R5, UR12, RZ ;  /* 0x0000000c05097c24 */ /* 0x000fe2000f8e02ff */
[----:B------:R-:W-:Y:S01]  /*20a0*/  IADD3 R11, R11, R7, RZ ;  /* 0x000000070b0b7210 */ /* 0x000fe20007ffe0ff */
[----:B------:R-:W-:-:S02]  /*20b0*/  IMAD.IADD R46, R3, 0x1, R0 ;  /* 0x00000001032e7824 */ /* 0x000fc400078e0200 */
[C---:B------:R-:W-:Y:S02]  /*20c0*/  IMAD R6, R2.reuse, UR13, R9 ;  /* 0x0000000d02067c24 */ /* 0x040fe4000f8e0209 */
[----:B------:R-:W-:Y:S01]  /*20d0*/  IMAD.WIDE.U32 R8, R2, UR12, R12 ;  /* 0x0000000c02087c25 */ /* 0x000fe2000f8e000c */
[----:B------:R-:W-:-:S03]  /*20e0*/  ULDC.64 UR12, c[0x0][0x320] ;  /* 0x0000c800000c7ab9 */ /* 0x000fc60000000a00 */
[----:B------:R-:W-:Y:S01]  /*20f0*/  IMAD R5, R5, UR4, RZ ;  /* 0x0000000405057c24 */ /* 0x000fe2000f8e02ff */
[----:B------:R-:W-:Y:S01]  /*2100*/  LEA R78, P0, R8, UR12, 0x1 ;  /* 0x0000000c084e7c11 */ /* 0x000fe2000f8008ff */
[----:B------:R-:W-:Y:S01]  /*2110*/  IMAD R46, R65, R46, RZ ;  /* 0x0000002e412e7224 */ /* 0x000fe200078e02ff */
[----:B------:R-:W-:Y:S01]  /*2120*/  USHF.L.U64.HI UR12, UR10, 0x5, UR11 ;  /* 0x000000050a0c7899 */ /* 0x000fe2000801020b */
[----:B------:R-:W-:Y:S02]  /*2130*/  IMAD.IADD R6, R9, 0x1, R6 ;  /* 0x0000000109067824 */ /* 0x000fe400078e0206 */
[C---:B------:R-:W-:Y:S01]  /*2140*/  IMAD R4, R2.reuse, UR5, R5 ;  /* 0x0000000502047c24 */ /* 0x040fe2000f8e0205 */
[----:B------:R-:W-:Y:S01]  /*2150*/  SHF.R.S32.HI R47, RZ, 0x1f, R46 ;  /* 0x0000001fff2f7819 */ /* 0x000fe2000001142e */
[----:B------:R-:W-:Y:S01]  /*2160*/  IMAD.WIDE.U32 R10, R2, UR4, R10 ;  /* 0x00000004020a7c25 */ /* 0x000fe2000f8e000a */
[-C--:B------:R-:W-:Y:S01]  /*2170*/  IADD3 R100, P3, R66, R46.reuse, RZ ;  /* 0x0000002e42647210 */ /* 0x080fe20007f7e0ff */
[----:B------:R-:W-:Y:S01]  /*2180*/  ULDC.64 UR4, c[0x0][0x318] ;  /* 0x0000c60000047ab9 */ /* 0x000fe20000000a00 */
[----:B------:R-:W-:Y:S01]  /*2190*/  IADD3 R46, P4, R67, R46, RZ ;  /* 0x0000002e432e7210 */ /* 0x000fe20007f9e0ff */
[----:B------:R-:W-:Y:S01]  /*21a0*/  VIADD R88, R68, 0x20 ;  /* 0x0000002044587836 */ /* 0x000fe20000000000 */
[----:B------:R-:W-:Y:S01]  /*21b0*/  LEA.HI.X R77, R8, UR13, R6, 0x1, P0 ;  /* 0x0000000d084d7c11 */ /* 0x000fe200080f0c06 */
[--C-:B------:R-:W-:Y:S01]  /*21c0*/  IMAD.X R101, R63, 0x1, R47.reuse, P3 ;  /* 0x000000013f657824 */ /* 0x100fe200018e062f */
[----:B------:R-:W-:Y:S01]  /*21d0*/  IADD3 R4, R11, R4, RZ ;  /* 0x000000040b047210 */ /* 0x000fe20007ffe0ff */
[----:B------:R-:W-:Y:S01]  /*21e0*/  IMAD.X R47, R64, 0x1, R47, P4 ;  /* 0x00000001402f7824 */ /* 0x000fe200020e062f */
[----:B------:R-:W-:Y:S01]  /*21f0*/  LEA R110, P0, R10, UR4, 0x1 ;  /* 0x000000040a6e7c11 */ /* 0x000fe2000f8008ff */
[----:B------:R-:W-:Y:S01]  /*2200*/  USHF.L.U32 UR13, UR10, 0x5, URZ ;  /* 0x000000050a0d7899 */ /* 0x000fe2000800063f */
[----:B------:R-:W-:Y:S01]  /*2210*/  SHF.L.U64.HI R101, R100, 0x1, R101 ;  /* 0x0000000164657819 */ /* 0x000fe20000010265 */
[----:B------:R-:W-:Y:S01]  /*2220*/  VIADD R89, R96, 0x20 ;  /* 0x0000002060597836 */ /* 0x000fe20000000000 */
[----:B------:R-:W-:Y:S01]  /*2230*/  LEA.HI.X R111, R10, UR5, R4, 0x1, P0 ;  /* 0x000000050a6f7c11 */ /* 0x000fe200080f0c04 */
[----:B------:R-:W-:Y:S01]  /*2240*/  ULDC.64 UR10, c[0x0][0x218] ;  /* 0x00008600000a7ab9 */ /* 0x000fe20000000a00 */
[----:B------:R-:W-:Y:S01]  /*2250*/  ULDC.64 UR4, c[0x0][0x220] ;  /* 0x0000880000047ab9 */ /* 0x000fe20000000a00 */
[----:B------:R-:W-:Y:S01]  /*2260*/  LEA R106, P1, R92, UR10, 0x1 ;  /* 0x0000000a5c6a7c11 */ /* 0x000fe2000f8208ff */
[----:B------:R-:W-:Y:S01]  /*2270*/  VIADD R14, R18, 0x40 ;  /* 0x00000040120e7836 */ /* 0x000fe20000000000 */
[----:B------:R-:W-:Y:S01]  /*2280*/  LEA R104, P0, R86, UR4, 0x1 ;  /* 0x0000000456687c11 */ /* 0x000fe2000f8008ff */
[----:B------:R-:W-:Y:S01]  /*2290*/  IMAD.MOV.U32 R13, RZ, RZ, R85 ;  /* 0x000000ffff0d7224 */ /* 0x000fe200078e0055 */
[C---:B------:R-:W-:Y:S01]  /*22a0*/  SHF.L.U64.HI R47, R46.reuse, 0x1, R47 ;  /* 0x000000012e2f7819 */ /* 0x040fe2000001022f */
[----:B------:R-:W-:Y:S01]  /*22b0*/  IMAD.SHL.U32 R46, R46, 0x2, RZ ;  /* 0x000000022e2e7824 */ /* 0x000fe200078e00ff */
[----:B------:R-:W-:Y:S01]  /*22c0*/  SHF.L.U32 R100, R100, 0x1, RZ ;  /* 0x0000000164647819 */ /* 0x000fe200000006ff */
[----:B------:R-:W-:Y:S01]  /*22d0*/  USHF.L.U64.HI UR22, UR13, 0x1, UR12 ;  /* 0x000000010d167899 */ /* 0x000fe2000801020c */
[----:B------:R-:W-:Y:S01]  /*22e0*/  LEA.HI.X R107, R92, UR11, R52, 0x1, P1 ;  /* 0x0000000b5c6b7c11 */ /* 0x000fe200088f0c34 */
[----:B------:R-:W-:Y:S01]  /*22f0*/  ULDC.64 UR10, c[0x0][0x360] ;  /* 0x0000d800000a7ab9 */ /* 0x000fe20000000a00 */
[----:B------:R-:W-:Y:S01]  /*2300*/  LEA.HI.X R105, R86, UR5, R84, 0x1, P0 ;  /* 0x0000000556697c11 */ /* 0x000fe200080f0c54 */
[----:B------:R-:W-:Y:S01]  /*2310*/  ULDC.64 UR4, c[0x0][0x358] ;  /* 0x0000d60000047ab9 */ /* 0x000fe20000000a00 */
[----:B------:R-:W-:Y:S01]  /*2320*/  IADD3 R102, P4, R100, UR10, RZ ;  /* 0x0000000a64667c10 */ /* 0x000fe2000ff9e0ff */
[----:B------:R-:W-:Y:S01]  /*2330*/  USHF.L.U32 UR24, UR13, 0x1, URZ ;  /* 0x000000010d187899 */ /* 0x000fe2000800063f */
[----:B------:R-:W-:-:S02]  /*2340*/  IADD3 R20, P1, R46, UR10, RZ ;  /* 0x0000000a2e147c10 */ /* 0x000fc4000ff3e0ff */
[----:B------:R-:W-:Y:S01]  /*2350*/  IADD3 R100, P3, R100, UR4, RZ ;  /* 0x0000000464647c10 */ /* 0x000fe2000ff7e0ff */
[----:B------:R-:W-:Y:S01]  /*2360*/  ULDC.64 UR12, c[0x0][0x230] ;  /* 0x00008c00000c7ab9 */ /* 0x000fe20000000a00 */
[----:B------:R-:W-:Y:S01]  /*2370*/  IADD3 R46, P0, R46, UR4, RZ ;  /* 0x000000042e2e7c10 */ /* 0x000fe2000ff1e0ff */
[----:B------:R-:W-:Y:S01]  /*2380*/  ULDC UR4, c[0x0][0x2e0] ;  /* 0x0000b80000047ab9 */ /* 0x000fe20000000800 */
[----:B------:R-:W-:Y:S02]  /*2390*/  SHF.R.S32.HI R81, RZ, 0x1f, R88 ;  /* 0x0000001fff517819 */ /* 0x000fe40000011458 */
[----:B------:R-:W-:Y:S02]  /*23a0*/  IADD3.X R103, R101, UR11, RZ, P4, !PT ;  /* 0x0000000b65677c10 */ /* 0x000fe4000a7fe4ff */
[----:B------:R-:W-:Y:S01]  /*23b0*/  IADD3.X R21, R47, UR11, RZ, P1, !PT ;  /* 0x0000000b2f157c10 */ /* 0x000fe20008ffe4ff */
[----:B------:R-:W-:Y:S01]  /*23c0*/  ULDC.64 UR10, c[0x0][0x248] ;  /* 0x00009200000a7ab9 */ /* 0x000fe20000000a00 */
[----:B------:R-:W-:-:S02]  /*23d0*/  IADD3.X R101, R101, UR5, RZ, P3, !PT ;  /* 0x0000000565657c10 */ /* 0x000fc40009ffe4ff */
[----:B------:R-:W-:Y:S01]  /*23e0*/  IADD3.X R47, R47, UR5, RZ, P0, !PT ;  /* 0x000000052f2f7c10 */ /* 0x000fe200087fe4ff */
[----:B------:R-:W-:-:S06]  /*23f0*/  ULDC UR5, c[0x0][0x2e0] ;  /* 0x0000b80000057ab9 */ /* 0x000fcc0000000800 */
.L_x_5763:
[----:B------:R-:W-:Y:S01]  /*2400*/  IMAD.SHL.U32 R17, R13, 0x40, RZ ;  /* 0x000000400d117824 */ /* 0x000fe200078e00ff */
[----:B------:R-:W-:Y:S01]  /*2410*/  ISETP.NE.AND P6, PT, RZ, UR4, PT ;  /* 0x00000004ff007c0c */ /* 0x000fe2000bfc5270 */
[----:B------:R-:W-:Y:S01]  /*2420*/  IMAD.MOV.U32 R79, RZ, RZ, R77 ;  /* 0x000000ffff4f7224 */ /* 0x000fe200078e004d */
        /* <DEDUP_REMOVED lines=188> */
.L_x_5741:
[----:B------:R-:W-:Y:S05]  /*2ff0*/  BSYNC B0 ;  /* 0x0000000000007941 */ /* 0x000fea0003800000 */
.L_x_5740:
        /* <DEDUP_REMOVED lines=155> */
.L_x_5743:
[----:B------:R-:W-:Y:S05]  /*39b0*/  BSYNC B0 ;  /* 0x0000000000007941 */ /* 0x000fea0003800000 */
.L_x_5742:
[----:B--2---:R-:W-:Y:S01]  /*39c0*/  MOV R20, R45 ;  /* 0x0000002d00147202 */ /* 0x004fe20000000f00 */
[----:B------:R-:W-:Y:S01]  /*39d0*/  IMAD.MOV.U32 R46, RZ, RZ, R49 ;  /* 0x000000ffff2e7224 */ /* 0x000fe200078e0031 */
[----:B------:R-:W-:Y:S01]  /*39e0*/  MOV R21, R38 ;  /* 0x0000002600157202 */ /* 0x000fe20000000f00 */
[----:B------:R-:W-:Y:S01]  /*39f0*/  IMAD.MOV.U32 R47, RZ, RZ, R48 ;  /* 0x000000ffff2f7224 */ /* 0x000fe200078e0030 */
[----:B------:R-:W-:Y:S01]  /*3a00*/  UMOV UR4, UR18 ;  /* 0x0000001200047c82 */ /* 0x000fe20008000000 */
[----:B------:R-:W-:Y:S05]  /*3a10*/  BRA `(.L_x_5744) ;  /* 0x0000002400247947 */ /* 0x000fea0003800000 */
.L_x_5739:
        /* <DEDUP_REMOVED lines=19> */
[----:B---3--:R-:W-:Y:S02]  /*3b50*/  LEA R10, P1, R91, R110, 0x1 ;  /* 0x0000006e5b0a7211 */ /* 0x008fe400078208ff */
        /* <DEDUP_REMOVED lines=72> */
.L_x_5748:
[----:B------:R-:W-:Y:S05]  /*3fe0*/  BSYNC B0 ;  /* 0x0000000000007941 */ /* 0x000fea0003800000 */
.L_x_5747:
        /* <DEDUP_REMOVED lines=89> */
.L_x_5750:
[----:B------:R-:W-:Y:S05]  /*4580*/  BSYNC B0 ;  /* 0x0000000000007941 */ /* 0x000fea0003800000 */
.L_x_5749:
        /* <DEDUP_REMOVED lines=90> */
.L_x_5752:
[----:B------:R-:W-:Y:S05]  /*4b30*/  BSYNC B0 ;  /* 0x0000000000007941 */ /* 0x000fea0003800000 */
.L_x_5751:
[----:B-----5:R1:W-:Y:S02]  /*4b40*/  STG.E.128 desc[UR6][R106.64+0x80], R48 ;  /* 0x000080306a007986 */ /* 0x0203e4000c101d06 */
.L_x_5746:
[----:B------:R-:W-:Y:S05]  /*4b50*/  BSYNC B1 ;  /* 0x0000000000017941 */ /* 0x000fea0003800000 */
.L_x_5745:
        /* <DEDUP_REMOVED lines=21> */
[----:B------:R-:W-:Y:S02]  /*4cb0*/  LEA R116, P0, R91, R102, 0x1 ;  /* 0x000000665b747211 */ /* 0x000fe400078008ff */
[----:B------:R-:W-:Y:S01]  /*4cc0*/  LEA.HI.X.SX32 R79, R79, R83, 0x1, P4 ;  /* 0x000000534f4f7211 */ /* 0x000fe200020f0eff */
[----:B------:R-:W3:Y:S03]  /*4cd0*/  LDG.E.128 R28, desc[UR6][R10.64] ;  /* 0x000000060a1c7981 */ /* 0x000ee6000c1e1d00 */
        /* <DEDUP_REMOVED lines=72> */
.L_x_5756:
[----:B------:R-:W-:Y:S05]  /*5160*/  BSYNC B0 ;  /* 0x0000000000007941 */ /* 0x000fea0003800000 */
.L_x_5755:
        /* <DEDUP_REMOVED lines=93> */
.L_x_5758:
[----:B------:R-:W-:Y:S05]  /*5740*/  BSYNC B0 ;  /* 0x0000000000007941 */ /* 0x000fea0003800000 */
.L_x_5757:
        /* <DEDUP_REMOVED lines=19> */
[----:B-12---:R-:W-:Y:S02]  /*5880*/  LEA R112, P0, R79, R102, 0x1 ;  /* 0x000000664f707211 */ /* 0x006fe400078008ff */
[-C--:B------:R-:W-:Y:S01]  /*5890*/  LEA.HI.X.SX32 R91, R91, R80.reuse, 0x1, P3 ;  /* 0x000000505b5b7211 */ /* 0x080fe200018f0eff */
[----:B------:R-:W2:Y:S03]  /*58a0*/  LDG.E.128 R28, desc[UR6][R10.64+0x80] ;  /* 0x000080060a1c7981 */ /* 0x000ea6000c1e1d00 */
        /* <DEDUP_REMOVED lines=8> */
[----:B------:R1:W4:Y:S02]  /*5930*/  LDG.E.128 R40, desc[UR6][R32.64] ;  /* 0x0000000620287981 */ /* 0x000324000c1e1d00 */
[--C-:B-1----:R-:W-:Y:S02]  /*5940*/  HADD2.F32 R33, -RZ, R35.reuse.H0_H0 ;  /* 0x20000023ff217230 */ /* 0x102fe40000004100 */
        /* <DEDUP_REMOVED lines=62> */
.L_x_5760:
[----:B------:R-:W-:Y:S05]  /*5d30*/  BSYNC B0 ;  /* 0x0000000000007941 */ /* 0x000fea0003800000 */
.L_x_5759:
[----:B-----5:R1:W-:Y:S02]  /*5d40*/  STG.E.128 desc[UR6][R108.64+0x80], R48 ;  /* 0x000080306c007986 */ /* 0x0203e4000c101d06 */
.L_x_5754:
[----:B------:R-:W-:Y:S05]  /*5d50*/  BSYNC B1 ;  /* 0x0000000000017941 */ /* 0x000fea0003800000 */
.L_x_5753:
        /* <DEDUP_REMOVED lines=8> */
.L_x_5738:
        /* <DEDUP_REMOVED lines=13> */
.L_x_5744:
        /* <DEDUP_REMOVED lines=81> */
.L_x_5761:
        /* <DEDUP_REMOVED lines=8> */
.L_x_5762:
[----:B------:R-:W-:Y:S04]  /*6440*/  IADD3 R13, R13, -0x1, RZ ;  /* 0xffffffff0d0d7810 */ /* 0x000fe80007ffe0ff */
[----:B------:R-:W-:Y:S11]  /*6450*/  ISETP.GT.AND P0, PT, R13, R76, PT ;  /* 0x0000004c0d00720c */ /* 0x000ff60003f04270 */
[----:B------:R-:W-:Y:S02]  /*6460*/  @!UPT UIADD3 URZ, URZ, URZ, URZ ;  /* 0x0000003f3f3ff290 */ /* 0x000fe4000fffe03f */
[----:B------:R-:W-:Y:S05]  /*6470*/  @P0 BRA `(.L_x_5763) ;  /* 0xffffffbc00e00947 */ /* 0x000fea000383ffff */
.L_x_5737:
        /* <DEDUP_REMOVED lines=17> */
[----:B------:R-:W-:Y:S01]  /*6590*/  LEA R36, P1, R94, UR8, 0x1 ;  /* 0x000000085e247c11 */ /* 0x000fe2000f8208ff */
[----:B------:R-:W-:-:S03]  /*65a0*/  IMAD.IADD R35, R123, 0x1, -R54 ;  /* 0x000000017b237824 */ /* 0x000fc600078e0a36 */
[----:B------:R-:W-:Y:S02]  /*65b0*/  LEA.HI.X R37, R94, UR9, R58, 0x1, P1 ;  /* 0x000000095e257c11 */ /* 0x000fe400088f0c3a */
[----:B------:R-:W-:-:S04]  /*65c0*/  ISETP.GE.AND P1, PT, R96, R35, PT ;  /* 0x000000236000720c */ /* 0x000fc80003f26270 */
[----:B------:R-:W-:Y:S02]  /*65d0*/  ISETP.GT.AND P1, PT, R53, -0x4, !P1 ;  /* 0xfffffffc3500780c */ /* 0x000fe40004f24270 */
[----:B--2---:R-:W-:Y:S02]  /*65e0*/  IADD3 R2, R0, R57, R54 ;  /* 0x0000003900027210 */ /* 0x004fe40007ffe036 */
[----:B------:R-:W-:Y:S01]  /*65f0*/  IADD3 R0, P0, R94, UR10, RZ ;  /* 0x0000000a5e007c10 */ /* 0x000fe2000ff1e0ff */
[----:B------:R-:W-:Y:S02]  /*6600*/  ULDC.U8 UR10, c[0x0][0x3c3] ;  /* 0x0000f0c0000a7ab9 */ /* 0x000fe40000000000 */
[----:B------:R-:W-:Y:S01]  /*6610*/  IMAD R2, R65, R2, RZ ;  /* 0x0000000241027224 */ /* 0x000fe200078e02ff */
[----:B------:R-:W-:Y:S02]  /*6620*/  IADD3.X R5, R58, UR11, RZ, P0, !PT ;  /* 0x0000000b3a057c10 */ /* 0x000fe400087fe4ff */
[----:B------:R-:W-:-:S02]  /*6630*/  ISETP.NE.AND P0, PT, RZ, UR10, PT ;  /* 0x0000000aff007c0c */ /* 0x000fc4000bf05270 */
[----:B------:R-:W-:Y:S02]  /*6640*/  LEA R32, P3, R0, UR8, 0x1 ;  /* 0x0000000800207c11 */ /* 0x000fe4000f8608ff */
[-C--:B------:R-:W-:Y:S02]  /*6650*/  IADD3 R7, P5, R67, R2.reuse, RZ ;  /* 0x0000000243077210 */ /* 0x080fe40007fbe0ff */
[----:B------:R-:W-:Y:S02]  /*6660*/  IADD3 R3, P4, R66, R2, RZ ;  /* 0x0000000242037210 */ /* 0x000fe40007f9e0ff */
[----:B------:R-:W-:Y:S02]  /*6670*/  SHF.R.S32.HI R2, RZ, 0x1f, R2 ;  /* 0x0000001fff027819 */ /* 0x000fe40000011402 */
[----:B------:R-:W-:-:S03]  /*6680*/  LEA.HI.X R33, R0, UR9, R5, 0x1, P3 ;  /* 0x0000000900217c11 */ /* 0x000fc600098f0c05 */
        /* <DEDUP_REMOVED lines=24> */
[--C-:B------:R-:W-:Y:S02]  /*6810*/  HADD2.F32 R26, -RZ, R21.reuse.H0_H0 ;  /* 0x20000015ff1a7230 */ /* 0x100fe40000004100 */
[----:B------:R-:W-:-:S02]  /*6820*/  HADD2.F32 R27, -RZ, R21.H1_H1 ;  /* 0x30000015ff1b7230 */ /* 0x000fc40000004100 */
[----:B--2---:R-:W-:Y:S02]  /*6830*/  HADD2.F32 R0, -RZ, R3.H1_H1 ;  /* 0x30000003ff007230 */ /* 0x004fe40000004100 */
[----:B------:R-:W-:Y:S02]  /*6840*/  HADD2.F32 R16, -RZ, R2.H1_H1 ;  /* 0x30000002ff107230 */ /* 0x000fe40000004100 */
[----:B---3--:R-:W-:Y:S02]  /*6850*/  HADD2.F32 R21, -RZ, R5.H1_H1 ;  /* 0x30000005ff157230 */ /* 0x008fe40000004100 */
        /* <DEDUP_REMOVED lines=30> */
.L_x_5770:
[----:B------:R-:W-:Y:S05]  /*6a40*/  BSYNC B0 ;  /* 0x0000000000007941 */ /* 0x000fea0003800000 */
.L_x_5769:
        /* <DEDUP_REMOVED lines=8> */
[--C-:B------:R-:W-:Y:S01]  /*6ad0*/  HADD2.F32 R17, -RZ, R15.reuse.H1_H1 ;  /* 0x3000000fff117230 */ /* 0x100fe20000004100 */
[----:B--2---:R-:W-:Y:S01]  /*6ae0*/  MOV R20, R14 ;  /* 0x0000000e00147202 */ /* 0x004fe20000000f00 */
        /* <DEDUP_REMOVED lines=35> */
.L_x_5772:
[----:B------:R-:W-:Y:S05]  /*6d20*/  BSYNC B0 ;  /* 0x0000000000007941 */ /* 0x000fea0003800000 */
.L_x_5771:
[----:B------:R3:W-:Y:S01]  /*6d30*/  STS.128 [R124+0x1000], R12 ;  /* 0x0010000c7c007388 */ /* 0x0007e20000000c00 */
[----:B------:R-:W-:Y:S01]  /*6d40*/  IADD3 R0, R18, 0x40, RZ ;  /* 0x0000004012007810 */ /* 0x000fe20007ffe0ff */
[----:B------:R-:W-:Y:S03]  /*6d50*/  BSSY B0, `(.L_x_5773) ;  /* 0x000002a000007945 */ /* 0x000fe60003800000 */
[----:B------:R-:W-:-:S13]  /*6d60*/  ISETP.GE.AND P0, PT, R0, UR5, PT ;  /* 0x0000000500007c0c */ /* 0x000fda000bf06270 */
[----:B------:R-:W-:Y:S05]  /*6d70*/  @P0 BRA `(.L_x_5774) ;  /* 0x00000000009c0947 */ /* 0x000fea0003800000 */
[----:B------:R-:W4:Y:S04]  /*6d80*/  LDG.E.64 R2, desc[UR6][R30.64+0x40] ;  /* 0x000040061e027981 */ /* 0x000f28000c1e1b00 */
[----:B------:R-:W5:Y:S01]  /*6d90*/  LDG.E.64 R4, desc[UR6][R28.64+0x40] ;  /* 0x000040061c047981 */ /* 0x000f62000c1e1b00 */
[--C-:B---3--:R-:W-:Y:S01]  /*6da0*/  HADD2.F32 R13, -RZ, R11.reuse.H1_H1 ;  /* 0x3000000bff0d7230 */ /* 0x108fe20000004100 */
[----:B------:R-:W-:Y:S01]  /*6db0*/  MOV R14, R10 ;  /* 0x0000000a000e7202 */ /* 0x000fe20000000f00 */
        /* <DEDUP_REMOVED lines=35> */
.L_x_5774:
[----:B------:R-:W-:Y:S05]  /*6ff0*/  BSYNC B0 ;  /* 0x0000000000007941 */ /* 0x000fea0003800000 */
.L_x_5773:
[----:B------:R4:W-:Y:S02]  /*7000*/  STS.128 [R124+0x2000], R8 ;  /* 0x002000087c007388 */ /* 0x0009e40000000c00 */
.L_x_5768:
[----:B------:R-:W-:Y:S05]  /*7010*/  BSYNC B1 ;  /* 0x0000000000017941 */ /* 0x000fea0003800000 */
.L_x_5767:
        /* <DEDUP_REMOVED lines=35> */
[-C--:B------:R-:W-:Y:S01]  /*7250*/  FFMA.FTZ R7, R24, R21.reuse, -R7 ;  /* 0x0000001518077223 */ /* 0x080fe20000010807 */
[-C--:B------:R-:W-:Y:S01]  /*7260*/  FFMA.FTZ R17, R26, R22.reuse, -R17 ;  /* 0x000000161a117223 */ /* 0x080fe20000010811 */
[----:B------:R-:W-:Y:S01]  /*7270*/  FFMA.FTZ R6, R23, R21, R6 ;  /* 0x0000001517067223 */ /* 0x000fe20000010006 */
[----:B------:R-:W-:Y:S01]  /*7280*/  FFMA.FTZ R16, R27, R22, R16 ;  /* 0x000000161b107223 */ /* 0x000fe20000010010 */
[----:B------:R-:W-:-:S02]  /*7290*/  HADD2.F32 R2, -RZ, R2.H0_H0 ;  /* 0x20000002ff027230 */ /* 0x000fc40000004100 */
[--C-:B------:R-:W-:Y:S01]  /*72a0*/  HADD2.F32 R23, -RZ, R20.reuse.H1_H1 ;  /* 0x30000014ff177230 */ /* 0x100fe20000004100 */
[----:B------:R-:W-:Y:S01]  /*72b0*/  F2FP.F16.F32.PACK_AB R6, R6, R7 ;  /* 0x000000070606723e */ /* 0x000fe200000000ff */
[----:B------:R-:W-:Y:S02]  /*72c0*/  HADD2.F32 R3, -RZ, R3.H0_H0 ;  /* 0x20000003ff037230 */ /* 0x000fe40000004100 */
[----:B------:R-:W-:Y:S02]  /*72d0*/  HADD2.F32 R21, -RZ, R20.H0_H0 ;  /* 0x20000014ff157230 */ /* 0x000fe40000004100 */
[-C--:B------:R-:W-:Y:S01]  /*72e0*/  FMUL.FTZ R24, R23, R2.reuse ;  /* 0x0000000217187220 */ /* 0x080fe20000410000 */
[--C-:B------:R-:W-:Y:S02]  /*72f0*/  HADD2.F32 R22, -RZ, R25.reuse.H1_H1 ;  /* 0x30000019ff167230 */ /* 0x100fe40000004100 */
[----:B------:R-:W-:Y:S02]  /*7300*/  HADD2.F32 R20, -RZ, R25.H0_H0 ;  /* 0x20000019ff147230 */ /* 0x000fe40000004100 */
[----:B------:R-:W-:Y:S01]  /*7310*/  FMUL.FTZ R2, R21, R2 ;  /* 0x0000000215027220 */ /* 0x000fe20000410000 */
[----:B------:R-:W-:-:S02]  /*7320*/  HADD2.F32 R4, -RZ, R4.H0_H0 ;  /* 0x20000004ff047230 */ /* 0x000fc40000004100 */
[-C--:B------:R-:W-:Y:S01]  /*7330*/  FMUL.FTZ R25, R22, R3.reuse ;  /* 0x0000000316197220 */ /* 0x080fe20000410000 */
[----:B------:R-:W-:Y:S02]  /*7340*/  HADD2.F32 R5, -RZ, R5.H0_H0 ;  /* 0x20000005ff057230 */ /* 0x000fe40000004100 */
        /* <DEDUP_REMOVED lines=9> */
.L_x_5777:
[----:B------:R-:W-:Y:S05]  /*73e0*/  BSYNC B0 ;  /* 0x0000000000007941 */ /* 0x000fea0003800000 */
.L_x_5776:
[----:B-----5:R2:W-:Y:S01]  /*73f0*/  STS.128 [R124+0x800], R20 ;  /* 0x000800147c007388 */ /* 0x0205e20000000c00 */
[----:B------:R-:W-:Y:S01]  /*7400*/  IADD3 R2, R18, 0x20, RZ ;  /* 0x0000002012027810 */ /* 0x000fe20007ffe0ff */
[----:B------:R-:W-:Y:S03]  /*7410*/  BSSY B0, `(.L_x_5778) ;  /* 0x000002a000007945 */ /* 0x000fe60003800000 */
[----:B------:R-:W-:-:S13]  /*7420*/  ISETP.GE.AND P0, PT, R2, UR5, PT ;  /* 0x0000000502007c0c */ /* 0x000fda000bf06270 */
[----:B------:R-:W-:Y:S05]  /*7430*/  @P0 BRA `(.L_x_5779) ;  /* 0x00000000009c0947 */ /* 0x000fea0003800000 */
[----:B------:R-:W4:Y:S04]  /*7440*/  LDG.E.64 R2, desc[UR6][R30.64+0x20] ;  /* 0x000020061e027981 */ /* 0x000f28000c1e1b00 */
[----:B------:R-:W5:Y:S01]  /*7450*/  LDG.E.64 R4, desc[UR6][R28.64+0x20] ;  /* 0x000020061c047981 */ /* 0x000f62000c1e1b00 */
[--C-:B--2---:R-:W-:Y:S01]  /*7460*/  HADD2.F32 R23, -RZ, R13.reuse.H0_H0 ;  /* 0x2000000dff177230 */ /* 0x104fe20000004100 */
[----:B------:R-:W-:Y:S01]  /*7470*/  MOV R21, R14 ;  /* 0x0000000e00157202 */ /* 0x000fe20000000f00 */
        /* <DEDUP_REMOVED lines=35> */
.L_x_5779:
[----:B------:R-:W-:Y:S05]  /*76b0*/  BSYNC B0 ;  /* 0x0000000000007941 */ /* 0x000fea0003800000 */
.L_x_5778:
[----:B------:R4:W-:Y:S01]  /*76c0*/  STS.128 [R124+0x1800], R12 ;  /* 0x0018000c7c007388 */ /* 0x0009e20000000c00 */
[----:B------:R-:W-:Y:S01]  /*76d0*/  IADD3 R18, R18, 0x40, RZ ;  /* 0x0000004012127810 */ /* 0x000fe20007ffe0ff */
[----:B------:R-:W-:Y:S03]  /*76e0*/  BSSY B0, `(.L_x_5780) ;  /* 0x000002a000007945 */ /* 0x000fe60003800000 */
[----:B------:R-:W-:-:S13]  /*76f0*/  ISETP.GE.AND P0, PT, R18, UR5, PT ;  /* 0x0000000512007c0c */ /* 0x000fda000bf06270 */
[----:B------:R-:W-:Y:S05]  /*7700*/  @P0 BRA `(.L_x_5781) ;  /* 0x00000000009c0947 */ /* 0x000fea0003800000 */
[----:B------:R-:W5:Y:S04]  /*7710*/  LDG.E.64 R2, desc[UR6][R30.64+0x40] ;  /* 0x000040061e027981 */ /* 0x000f68000c1e1b00 */
[----:B------:R-:W2:Y:S01]  /*7720*/  LDG.E.64 R4, desc[UR6][R28.64+0x40] ;  /* 0x000040061c047981 */ /* 0x000ea2000c1e1b00 */
[--C-:B------:R-:W-:Y:S01]  /*7730*/  HADD2.F32 R17, -RZ, R9.reuse.H0_H0 ;  /* 0x20000009ff117230 */ /* 0x100fe20000004100 */
[----:B----4-:R-:W-:Y:S01]  /*7740*/  MOV R15, R10 ;  /* 0x0000000a000f7202 */ /* 0x010fe20000000f00 */
[----:B------:R-:W-:Y:S02]  /*7750*/  HADD2.F32 R16, -RZ, R9.H1_H1 ;  /* 0x30000009ff107230 */ /* 0x000fe40000004100 */
[--C-:B------:R-:W-:Y:S02]  /*7760*/  HADD2.F32 R13, -RZ, R11.reuse.H1_H1 ;  /* 0x3000000bff0d7230 */ /* 0x100fe40000004100 */
[----:B------:R-:W-:-:S02]  /*7770*/  HADD2.F32 R14, -RZ, R11.H0_H0 ;  /* 0x2000000bff0e7230 */ /* 0x000fc40000004100 */
[----:B-----5:R-:W-:Y:S02]  /*7780*/  HADD2.F32 R9, -RZ, R2.H1_H1 ;  /* 0x30000002ff097230 */ /* 0x020fe40000004100 */
        /* <DEDUP_REMOVED lines=31> */
.L_x_5781:
[----:B------:R-:W-:Y:S05]  /*7980*/  BSYNC B0 ;  /* 0x0000000000007941 */ /* 0x000fea0003800000 */
.L_x_5780:
[----:B------:R1:W-:Y:S01]  /*7990*/  STS.128 [R124+0x2800], R8 ;  /* 0x002800087c007388 */ /* 0x0003e20000000c00 */
[----:B------:R-:W-:Y:S05]  /*79a0*/  BRA `(.L_x_5775) ;  /* 0x0000002000f47947 */ /* 0x000fea0003800000 */
.L_x_5766:
        /* <DEDUP_REMOVED lines=30> */
[----:B-----5:R-:W-:Y:S02]  /*7b90*/  HADD2.F32 R45, -RZ, R30.H1_H1 ;  /* 0x3000001eff2d7230 */ /* 0x020fe40000004100 */
[----:B--2---:R-:W-:Y:S02]  /*7ba0*/  HADD2.F32 R38, -RZ, R25.H1_H1 ;  /* 0x30000019ff267230 */ /* 0x004fe40000004100 */
[--C-:B---3--:R-:W-:Y:S02]  /*7bb0*/  HADD2.F32 R0, -RZ, R5.reuse.H0_H0 ;  /* 0x20000005ff007230 */ /* 0x108fe40000004100 */
        /* <DEDUP_REMOVED lines=24> */
[----:B----4-:R-:W-:Y:S02]  /*7d40*/  HADD2.F32 R2, -RZ, R9.H0_H0 ;  /* 0x20000009ff027230 */ /* 0x010fe40000004100 */
        /* <DEDUP_REMOVED lines=32> */
.L_x_5785:
[----:B------:R-:W-:Y:S05]  /*7f50*/  BSYNC B0 ;  /* 0x0000000000007941 */ /* 0x000fea0003800000 */
.L_x_5784:
        /* <DEDUP_REMOVED lines=28> */
[----:B--2---:R-:W-:Y:S02]  /*8120*/  HADD2.F32 R31, -RZ, R25.H0_H0 ;  /* 0x20000019ff1f7230 */ /* 0x004fe40000004100 */
[--C-:B---3--:R-:W-:Y:S02]  /*8130*/  HADD2.F32 R2, -RZ, R5.reuse.H0_H0 ;  /* 0x20000005ff027230 */ /* 0x108fe40000004100 */
[----:B------:R-:W-:Y:S02]  /*8140*/  HADD2.F32 R0, -RZ, R4.H0_H0 ;  /* 0x20000004ff007230 */ /* 0x000fe40000004100 */
[----:B------:R-:W-:Y:S02]  /*8150*/  HADD2.F32 R16, -RZ, R5.H1_H1 ;  /* 0x30000005ff107230 */ /* 0x000fe40000004100 */
[----:B------:R-:W-:Y:S01]  /*8160*/  @!P0 FADD.FTZ R2, -R2, -RZ ;  /* 0x800000ff02028221 */ /* 0x000fe20000010100 */
[----:B------:R-:W-:-:S02]  /*8170*/  HADD2.F32 R5, -RZ, R6.H0_H0 ;  /* 0x20000006ff057230 */ /* 0x000fc40000004100 */
[----:B------:R-:W-:Y:S02]  /*8180*/  HADD2.F32 R4, -RZ, R4.H1_H1 ;  /* 0x30000004ff047230 */ /* 0x000fe40000004100 */
[----:B------:R-:W-:Y:S01]  /*8190*/  @!P0 FADD.FTZ R0, -R0, -RZ ;  /* 0x800000ff00008221 */ /* 0x000fe20000010100 */
[----:B------:R-:W-:Y:S02]  /*81a0*/  HADD2.F32 R28, -RZ, R6.H1_H1 ;  /* 0x30000006ff1c7230 */ /* 0x000fe40000004100 */
[----:B------:R-:W-:Y:S01]  /*81b0*/  FMUL.FTZ R31, R31, R2 ;  /* 0x000000021f1f7220 */ /* 0x000fe20000410000 */
[----:B------:R-:W-:Y:S02]  /*81c0*/  HADD2.F32 R29, -RZ, R24.H0_H0 ;  /* 0x20000018ff1d7230 */ /* 0x000fe40000004100 */
[--C-:B------:R-:W-:Y:S02]  /*81d0*/  HADD2.F32 R6, -RZ, R7.reuse.H0_H0 ;  /* 0x20000007ff067230 */ /* 0x100fe40000004100 */
[----:B------:R-:W-:Y:S01]  /*81e0*/  @!P0 FADD.FTZ R16, -R16, -RZ ;  /* 0x800000ff10108221 */ /* 0x000fe20000010100 */
[----:B------:R-:W-:-:S02]  /*81f0*/  HADD2.F32 R7, -RZ, R7.H1_H1 ;  /* 0x30000007ff077230 */ /* 0x000fc40000004100 */
[----:B------:R-:W-:Y:S01]  /*8200*/  @!P0 FADD.FTZ R5, -R5, -RZ ;  /* 0x800000ff05058221 */ /* 0x000fe20000010100 */
[----:B------:R-:W-:Y:S02]  /*8210*/  HADD2.F32 R25, -RZ, R25.H1_H1 ;  /* 0x30000019ff197230 */ /* 0x000fe40000004100 */
[----:B------:R-:W-:Y:S02]  /*8220*/  HADD2.F32 R2, -RZ, R26.H0_H0 ;  /* 0x2000001aff027230 */ /* 0x000fe40000004100 */
[----:B------:R-:W-:Y:S01]  /*8230*/  @!P0 FADD.FTZ R4, -R4, -RZ ;  /* 0x800000ff04048221 */ /* 0x000fe20000010100 */
[----:B------:R-:W-:Y:S02]  /*8240*/  HADD2.F32 R39, -RZ, R24.H1_H1 ;  /* 0x30000018ff277230 */ /* 0x000fe40000004100 */
[----:B------:R-:W-:Y:S01]  /*8250*/  FMUL.FTZ R29, R29, R0 ;  /* 0x000000001d1d7220 */ /* 0x000fe20000410000 */
[----:B------:R-:W-:Y:S02]  /*8260*/  HADD2.F32 R0, -RZ, R27.H1_H1 ;  /* 0x3000001bff007230 */ /* 0x000fe40000004100 */
[----:B------:R-:W-:Y:S01]  /*8270*/  FMUL.FTZ R25, R25, R16 ;  /* 0x0000001019197220 */ /* 0x000fe20000410000 */
[----:B------:R-:W-:Y:S01]  /*8280*/  @!P0 FADD.FTZ R7, -R7, -RZ ;  /* 0x800000ff07078221 */ /* 0x000fe20000010100 */
[----:B------:R-:W-:Y:S01]  /*8290*/  FMUL.FTZ R5, R2, R5 ;  /* 0x0000000502057220 */ /* 0x000fe20000410000 */
[----:B------:R-:W-:Y:S01]  /*82a0*/  FMUL.FTZ R39, R39, R4 ;  /* 0x0000000427277220 */ /* 0x000fe20000410000 */
[----:B----4-:R-:W-:-:S02]  /*82b0*/  HADD2.F32 R2, -RZ, R8.H0_H0 ;  /* 0x20000008ff027230 */ /* 0x010fc40000004100 */
[----:B------:R-:W-:Y:S02]  /*82c0*/  HADD2.F32 R16, -RZ, R8.H1_H1 ;  /* 0x30000008ff107230 */ /* 0x000fe40000004100 */
[----:B------:R-:W-:Y:S02]  /*82d0*/  HADD2.F32 R4, -RZ, R21.H0_H0 ;  /* 0x20000015ff047230 */ /* 0x000fe40000004100 */
[----:B------:R-:W-:Y:S02]  /*82e0*/  HADD2.F32 R8, -RZ, R9.H0_H0 ;  /* 0x20000009ff087230 */ /* 0x000fe40000004100 */
[----:B------:R-:W-:Y:S01]  /*82f0*/  FMUL.FTZ R7, R0, R7 ;  /* 0x0000000700077220 */ /* 0x000fe20000410000 */
[--C-:B------:R-:W-:Y:S02]  /*8300*/  HADD2.F32 R0, -RZ, R20.reuse.H0_H0 ;  /* 0x20000014ff007230 */ /* 0x100fe40000004100 */
[----:B------:R-:W-:Y:S02]  /*8310*/  HADD2.F32 R20, -RZ, R20.H1_H1 ;  /* 0x30000014ff147230 */ /* 0x000fe40000004100 */
[----:B------:R-:W-:Y:S01]  /*8320*/  FFMA.FTZ R4, R4, R8, R31 ;  /* 0x0000000804047223 */ /* 0x000fe2000001001f */
[----:B------:R-:W-:-:S02]  /*8330*/  HADD2.F32 R43, -RZ, R26.H1_H1 ;  /* 0x3000001aff2b7230 */ /* 0x000fc40000004100 */
[----:B------:R-:W-:Y:S01]  /*8340*/  @!P0 FADD.FTZ R28, -R28, -RZ ;  /* 0x800000ff1c1c8221 */ /* 0x000fe20000010100 */
[----:B------:R-:W-:Y:S02]  /*8350*/  HADD2.F32 R41, -RZ, R27.H0_H0 ;  /* 0x2000001bff297230 */ /* 0x000fe40000004100 */
[----:B------:R-:W-:Y:S01]  /*8360*/  @!P0 FADD.FTZ R6, -R6, -RZ ;  /* 0x800000ff06068221 */ /* 0x000fe20000010100 */
[----:B------:R-:W-:Y:S02]  /*8370*/  HADD2.F32 R26, -RZ, R9.H1_H1 ;  /* 0x30000009ff1a7230 */ /* 0x000fe40000004100 */
[----:B------:R-:W-:Y:S02]  /*8380*/  HADD2.F32 R8, -RZ, R21.H1_H1 ;  /* 0x30000015ff087230 */ /* 0x000fe40000004100 */
[----:B------:R-:W-:Y:S01]  /*8390*/  FFMA.FTZ R0, R0, R2, R29 ;  /* 0x0000000200007223 */ /* 0x000fe2000001001d */
[--C-:B------:R-:W-:Y:S02]  /*83a0*/  HADD2.F32 R24, -RZ, R10.reuse.H0_H0 ;  /* 0x2000000aff187230 */ /* 0x100fe40000004100 */
[----:B------:R-:W-:Y:S01]  /*83b0*/  FFMA.FTZ R39, R20, R16, R39 ;  /* 0x0000001014277223 */ /* 0x000fe20000010027 */
[----:B------:R-:W-:-:S02]  /*83c0*/  HADD2.F32 R27, -RZ, R10.H1_H1 ;  /* 0x3000000aff1b7230 */ /* 0x000fc40000004100 */
[----:B------:R-:W-:Y:S01]  /*83d0*/  FMUL.FTZ R28, R43, R28 ;  /* 0x0000001c2b1c7220 */ /* 0x000fe20000410000 */
[--C-:B------:R-:W-:Y:S02]  /*83e0*/  HADD2.F32 R9, -RZ, R11.reuse.H0_H0 ;  /* 0x2000000bff097230 */ /* 0x100fe40000004100 */
[----:B------:R-:W-:Y:S02]  /*83f0*/  HADD2.F32 R10, -RZ, R11.H1_H1 ;  /* 0x3000000bff0a7230 */ /* 0x000fe40000004100 */
[--C-:B------:R-:W-:Y:S02]  /*8400*/  HADD2.F32 R2, -RZ, R22.reuse.H0_H0 ;  /* 0x20000016ff027230 */ /* 0x100fe40000004100 */
[----:B------:R-:W-:Y:S02]  /*8410*/  HADD2.F32 R21, -RZ, R22.H1_H1 ;  /* 0x30000016ff157230 */ /* 0x000fe40000004100 */
[----:B------:R-:W-:Y:S01]  /*8420*/  FMUL.FTZ R6, R41, R6 ;  /* 0x0000000629067220 */ /* 0x000fe20000410000 */
[----:B------:R-:W-:-:S02]  /*8430*/  HADD2.F32 R11, -RZ, R23.H0_H0 ;  /* 0x20000017ff0b7230 */ /* 0x000fc40000004100 */
        /* <DEDUP_REMOVED lines=8> */
[----:B------:R-:W-:-:S02]  /*84c0*/  F2FP.F16.F32.PACK_AB R22, R21, R2 ;  /* 0x000000021516723e */ /* 0x000fc400000000ff */
[----:B------:R-:W-:Y:S02]  /*84d0*/  F2FP.F16.F32.PACK_AB R23, R7, R6 ;  /* 0x000000060717723e */ /* 0x000fe400000000ff */
[----:B------:R-:W-:Y:S02]  /*84e0*/  MOV R21, R4 ;  /* 0x0000000400157202 */ /* 0x000fe40000000f00 */
.L_x_5787:
[----:B------:R-:W-:Y:S05]  /*84f0*/  BSYNC B0 ;  /* 0x0000000000007941 */ /* 0x000fea0003800000 */
.L_x_5786:
        /* <DEDUP_REMOVED lines=26> */
[----:B------:R-:W5:Y:S01]  /*86a0*/  LDG.E.128 R8, desc[UR6][R8.64+0x80] ;  /* 0x0000800608087981 */ /* 0x000f62000c1e1d00 */
[----:B---3--:R-:W-:Y:S02]  /*86b0*/  HADD2.F32 R27, -RZ, R21.H0_H0 ;  /* 0x20000015ff1b7230 */ /* 0x008fe40000004100 */
[----:B------:R-:W-:Y:S02]  /*86c0*/  HADD2.F32 R25, -RZ, R20.H0_H0 ;  /* 0x20000014ff197230 */ /* 0x000fe40000004100 */
[--C-:B----4-:R-:W-:Y:S02]  /*86d0*/  HADD2.F32 R2, -RZ, R5.reuse.H0_H0 ;  /* 0x20000005ff027230 */ /* 0x110fe40000004100 */
[----:B------:R-:W-:Y:S02]  /*86e0*/  HADD2.F32 R0, -RZ, R4.H0_H0 ;  /* 0x20000004ff007230 */ /* 0x000fe40000004100 */
        /* <DEDUP_REMOVED lines=12> */
[----:B--2---:R-:W-:Y:S02]  /*87b0*/  HADD2.F32 R29, -RZ, R20.H1_H1 ;  /* 0x30000014ff1d7230 */ /* 0x004fe40000004100 */
        /* <DEDUP_REMOVED lines=8> */
[----:B-----5:R-:W-:-:S02]  /*8840*/  HADD2.F32 R2, -RZ, R9.H0_H0 ;  /* 0x20000009ff027230 */ /* 0x020fc40000004100 */
[----:B------:R-:W-:Y:S01]  /*8850*/  FMUL.FTZ R21, R21, R16 ;  /* 0x0000001015157220 */ /* 0x000fe20000410000 */
[--C-:B------:R-:W-:Y:S02]  /*8860*/  HADD2.F32 R0, -RZ, R13.reuse.H0_H0 ;  /* 0x2000000dff007230 */ /* 0x100fe40000004100 */
[----:B------:R-:W-:Y:S02]  /*8870*/  HADD2.F32 R4, -RZ, R13.H1_H1 ;  /* 0x3000000dff047230 */ /* 0x000fe40000004100 */
[----:B------:R-:W-:Y:S02]  /*8880*/  HADD2.F32 R9, -RZ, R9.H1_H1 ;  /* 0x30000009ff097230 */ /* 0x000fe40000004100 */
[----:B------:R-:W-:Y:S01]  /*8890*/  @!P0 FADD.FTZ R24, -R24, -RZ ;  /* 0x800000ff18188221 */ /* 0x000fe20000010100 */
[----:B-1----:R-:W-:Y:S02]  /*88a0*/  HADD2.F32 R37, -RZ, R22.H1_H1 ;  /* 0x30000016ff257230 */ /* 0x002fe40000004100 */
[----:B------:R-:W-:Y:S01]  /*88b0*/  @!P0 FADD.FTZ R6, -R6, -RZ ;  /* 0x800000ff06068221 */ /* 0x000fe20000010100 */
[----:B------:R-:W-:-:S02]  /*88c0*/  HADD2.F32 R31, -RZ, R23.H0_H0 ;  /* 0x20000017ff1f7230 */ /* 0x000fc40000004100 */
[----:B------:R-:W-:Y:S01]  /*88d0*/  FFMA.FTZ R0, R0, R2, R27 ;  /* 0x0000000200007223 */ /* 0x000fe2000001001b */
[----:B------:R-:W-:Y:S02]  /*88e0*/  HADD2.F32 R16, -RZ, R12.H0_H0 ;  /* 0x2000000cff107230 */ /* 0x000fe40000004100 */
[----:B------:R-:W-:Y:S01]  /*88f0*/  FFMA.FTZ R9, R4, R9, R21 ;  /* 0x0000000904097223 */ /* 0x000fe20000010015 */
[--C-:B------:R-:W-:Y:S02]  /*8900*/  HADD2.F32 R13, -RZ, R8.reuse.H0_H0 ;  /* 0x20000008ff0d7230 */ /* 0x100fe40000004100 */
[----:B------:R-:W-:Y:S02]  /*8910*/  HADD2.F32 R8, -RZ, R8.H1_H1 ;  /* 0x30000008ff087230 */ /* 0x000fe40000004100 */
[--C-:B------:R-:W-:Y:S02]  /*8920*/  HADD2.F32 R23, -RZ, R11.reuse.H0_H0 ;  /* 0x2000000bff177230 */ /* 0x100fe40000004100 */
[----:B------:R-:W-:-:S02]  /*8930*/  HADD2.F32 R20, -RZ, R11.H1_H1 ;  /* 0x3000000bff147230 */ /* 0x000fc40000004100 */
[----:B------:R-:W-:Y:S02]  /*8940*/  HADD2.F32 R12, -RZ, R12.H1_H1 ;  /* 0x3000000cff0c7230 */ /* 0x000fe40000004100 */
[--C-:B------:R-:W-:Y:S02]  /*8950*/  HADD2.F32 R21, -RZ, R15.reuse.H0_H0 ;  /* 0x2000000fff157230 */ /* 0x100fe40000004100 */
        /* <DEDUP_REMOVED lines=18> */
.L_x_5789:
[----:B------:R-:W-:Y:S05]  /*8a80*/  BSYNC B0 ;  /* 0x0000000000007941 */ /* 0x000fea0003800000 */
.L_x_5788:
[----:B------:R4:W-:Y:S02]  /*8a90*/  STS.128 [R124+0x2000], R12 ;  /* 0x0020000c7c007388 */ /* 0x0009e40000000c00 */
.L_x_5783:
[----:B------:R-:W-:Y:S05]  /*8aa0*/  BSYNC B1 ;  /* 0x0000000000017941 */ /* 0x000fea0003800000 */
.L_x_5782:
        /* <DEDUP_REMOVED lines=24> */
[----:B------:R-:W1:Y:S01]  /*8c30*/  LDG.E.128 R24, desc[UR6][R24.64] ;  /* 0x0000000618187981 */ /* 0x000e62000c1e1d00 */
        /* <DEDUP_REMOVED lines=9> */
[----:B-1----:R-:W-:Y:S02]  /*8cd0*/  HADD2.F32 R37, -RZ, R24.H0_H0 ;  /* 0x20000018ff257230 */ /* 0x002fe40000004100 */
        /* <DEDUP_REMOVED lines=59> */
.L_x_5791:
[----:B------:R-:W-:Y:S05]  /*9090*/  BSYNC B0 ;  /* 0x0000000000007941 */ /* 0x000fea0003800000 */
.L_x_5790:
[----:B-----5:R2:W-:Y:S01]  /*90a0*/  STS.128 [R124+0x800], R28 ;  /* 0x0008001c7c007388 */ /* 0x0205e20000000c00 */
        /* <DEDUP_REMOVED lines=47> */
[----:B-1----:R-:W-:Y:S02]  /*93a0*/  HADD2.F32 R37, -RZ, R24.H1_H1 ;  /* 0x30000018ff257230 */ /* 0x002fe40000004100 */
        /* <DEDUP_REMOVED lines=41> */
.L_x_5793:
[----:B------:R-:W-:Y:S05]  /*9640*/  BSYNC B0 ;  /* 0x0000000000007941 */ /* 0x000fea0003800000 */
.L_x_5792:
        /* <DEDUP_REMOVED lines=9> */
[----:B------:R-:W-:-:S07]  /*96e0*/  IADD3 R3, P1, R68, R3, RZ ;  /* 0x0000000344037210 */ /* 0x000fce0007f3e0ff */
[--C-:B------:R-:W-:Y:S02]  /*96f0*/  @P0 SHF.R.S32.HI R2, RZ, 0x1, R69.reuse ;  /* 0x00000001ff020819 */ /* 0x100fe40000011445 */
[----:B------:R-:W-:Y:S02]  /*9700*/  @P0 SHF.R.S32.HI R5, RZ, 0x1, R69 ;  /* 0x00000001ff050819 */ /* 0x000fe40000011445 */
[----:B------:R-:W-:Y:S02]  /*9710*/  @P0 IADD3 R4, -R2, RZ, RZ ;  /* 0x000000ff02040210 */ /* 0x000fe40007ffe1ff */
[----:B------:R-:W-:Y:S02]  /*9720*/  LEA.HI.X.SX32 R2, R68, R17, 0x1, P1 ;  /* 0x0000001144027211 */ /* 0x000fe400008f0eff */
[----:B------:R-:W-:Y:S02]  /*9730*/  IADD3 R6, P1, R4, R3, RZ ;  /* 0x0000000304067210 */ /* 0x000fe40007f3e0ff */
[----:B------:R-:W-:-:S02]  /*9740*/  @P0 IADD3 R65, -R5, RZ, RZ ;  /* 0x000000ff05410210 */ /* 0x000fc40007ffe1ff */
[----:B------:R-:W-:Y:S02]  /*9750*/  LEA.HI.X.SX32 R5, R4, R2, 0x1, P1 ;  /* 0x0000000204057211 */ /* 0x000fe400008f0eff */
[C---:B------:R-:W-:Y:S01]  /*9760*/  LEA R4, P1, R6.reuse, UR8, 0x1 ;  /* 0x0000000806047c11 */ /* 0x040fe2000f8208ff */
[----:B------:R-:W-:Y:S01]  /*9770*/  IMAD.WIDE R16, R65, 0x2, R32 ;  /* 0x0000000241107825 */ /* 0x000fe200078e0220 */
[----:B------:R-:W-:Y:S02]  /*9780*/  @P0 SHF.R.S32.HI R69, RZ, 0x1, R69 ;  /* 0x00000001ff450819 */ /* 0x000fe40000011445 */
[----:B------:R-:W-:Y:S01]  /*9790*/  LEA.HI.X R5, R6, UR9, R5, 0x1, P1 ;  /* 0x0000000906057c11 */ /* 0x000fe200088f0c05 */
[----:B------:R-:W-:Y:S01]  /*97a0*/  ULDC.64 UR8, c[0x0][0x358] ;  /* 0x0000d60000087ab9 */ /* 0x000fe20000000a00 */
[----:B------:R-:W-:Y:S01]  /*97b0*/  MOV R8, RZ ;  /* 0x000000ff00087202 */ /* 0x000fe20000000f00 */
[----:B------:R-:W4:Y:S01]  /*97c0*/  LDG.E.128 R16, desc[UR6][R16.64+0x80] ;  /* 0x0000800610107981 */ /* 0x000f22000c1e1d00 */
[----:B------:R-:W-:-:S03]  /*97d0*/  @P0 IADD3 R8, -R69, RZ, RZ ;  /* 0x000000ff45080210 */ /* 0x000fc60007ffe1ff */
[----:B------:R-:W5:Y:S01]  /*97e0*/  LDG.E.128 R4, desc[UR6][R4.64] ;  /* 0x0000000604047981 */ /* 0x000f62000c1e1d00 */
[----:B------:R-:W-:-:S04]  /*97f0*/  IADD3 R3, P1, R8, R3, RZ ;  /* 0x0000000308037210 */ /* 0x000fc80007f3e0ff */
[----:B------:R-:W-:Y:S02]  /*9800*/  LEA.HI.X.SX32 R2, R8, R2, 0x1, P1 ;  /* 0x0000000208027211 */ /* 0x000fe400008f0eff */
[----:B------:R-:W-:-:S04]  /*9810*/  LEA R8, P1, R3, UR8, 0x1 ;  /* 0x0000000803087c11 */ /* 0x000fc8000f8208ff */
[----:B------:R-:W-:-:S06]  /*9820*/  LEA.HI.X R9, R3, UR9, R2, 0x1, P1 ;  /* 0x0000000903097c11 */ /* 0x000fcc00088f0c02 */
[----:B------:R-:W2:Y:S01]  /*9830*/  LDG.E.128 R8, desc[UR6][R8.64] ;  /* 0x0000000608087981 */ /* 0x000ea2000c1e1d00 */
[--C-:B----4-:R-:W-:Y:S02]  /*9840*/  HADD2.F32 R23, -RZ, R16.reuse.H0_H0 ;  /* 0x20000010ff177230 */ /* 0x110fe40000004100 */
[----:B------:R-:W-:Y:S02]  /*9850*/  HADD2.F32 R25, -RZ, R16.H1_H1 ;  /* 0x30000010ff197230 */ /* 0x000fe40000004100 */
[--C-:B-----5:R-:W-:Y:S02]  /*9860*/  HADD2.F32 R2, -RZ, R4.reuse.H0_H0 ;  /* 0x20000004ff027230 */ /* 0x120fe40000004100 */
[--C-:B------:R-:W-:Y:S02]  /*9870*/  HADD2.F32 R3, -RZ, R5.reuse.H0_H0 ;  /* 0x20000005ff037230 */ /* 0x100fe40000004100 */
[----:B------:R-:W-:Y:S02]  /*9880*/  HADD2.F32 R4, -RZ, R4.H1_H1 ;  /* 0x30000004ff047230 */ /* 0x000fe40000004100 */
[----:B------:R-:W-:Y:S01]  /*9890*/  @!P0 FADD.FTZ R2, -R2, -RZ ;  /* 0x800000ff02028221 */ /* 0x000fe20000010100 */
[----:B------:R-:W-:-:S02]  /*98a0*/  HADD2.F32 R20, -RZ, R5.H1_H1 ;  /* 0x30000005ff147230 */ /* 0x000fc40000004100 */
[----:B------:R-:W-:Y:S01]  /*98b0*/  @!P0 FADD.FTZ R3, -R3, -RZ ;  /* 0x800000ff03038221 */ /* 0x000fe20000010100 */
[--C-:B------:R-:W-:Y:S02]  /*98c0*/  HADD2.F32 R5, -RZ, R6.reuse.H0_H0 ;  /* 0x20000006ff057230 */ /* 0x100fe40000004100 */
[----:B------:R-:W-:Y:S01]  /*98d0*/  @!P0 FADD.FTZ R4, -R4, -RZ ;  /* 0x800000ff04048221 */ /* 0x000fe20000010100 */
[----:B------:R-:W-:Y:S02]  /*98e0*/  HADD2.F32 R21, -RZ, R6.H1_H1 ;  /* 0x30000006ff157230 */ /* 0x000fe40000004100 */
[----:B------:R-:W-:Y:S01]  /*98f0*/  FMUL.FTZ R23, R23, R2 ;  /* 0x0000000217177220 */ /* 0x000fe20000410000 */
[----:B------:R-:W-:Y:S02]  /*9900*/  HADD2.F32 R16, -RZ, R17.H0_H0 ;  /* 0x20000011ff107230 */ /* 0x000fe40000004100 */
[----:B------:R-:W-:Y:S01]  /*9910*/  FMUL.FTZ R25, R25, R4 ;  /* 0x0000000419197220 */ /* 0x000fe20000410000 */
[----:B------:R-:W-:-:S02]  /*9920*/  HADD2.F32 R6, -RZ, R7.H0_H0 ;  /* 0x20000007ff067230 */ /* 0x000fc40000004100 */
[----:B------:R-:W-:Y:S01]  /*9930*/  @!P0 FADD.FTZ R5, -R5, -RZ ;  /* 0x800000ff05058221 */ /* 0x000fe20000010100 */
[----:B------:R-:W-:Y:S02]  /*9940*/  HADD2.F32 R7, -RZ, R7.H1_H1 ;  /* 0x30000007ff077230 */ /* 0x000fe40000004100 */
[----:B------:R-:W-:Y:S01]  /*9950*/  FMUL.FTZ R16, R16, R3 ;  /* 0x0000000310107220 */ /* 0x000fe20000410000 */
[--C-:B------:R-:W-:Y:S02]  /*9960*/  HADD2.F32 R3, -RZ, R19.reuse.H0_H0 ;  /* 0x20000013ff037230 */ /* 0x100fe40000004100 */
[----:B------:R-:W-:Y:S01]  /*9970*/  @!P0 FADD.FTZ R6, -R6, -RZ ;  /* 0x800000ff06068221 */ /* 0x000fe20000010100 */
[----:B------:R-:W-:Y:S02]  /*9980*/  HADD2.F32 R2, -RZ, R19.H1_H1 ;  /* 0x30000013ff027230 */ /* 0x000fe40000004100 */
[----:B------:R-:W-:Y:S01]  /*9990*/  @!P0 FADD.FTZ R7, -R7, -RZ ;  /* 0x800000ff07078221 */ /* 0x000fe20000010100 */
[----:B------:R-:W-:-:S02]  /*99a0*/  HADD2.F32 R4, -RZ, R18.H0_H0 ;  /* 0x20000012ff047230 */ /* 0x000fc40000004100 */
[----:B------:R-:W-:Y:S01]  /*99b0*/  FMUL.FTZ R6, R3, R6 ;  /* 0x0000000603067220 */ /* 0x000fe20000410000 */
[----:B--2---:R-:W-:Y:S02]  /*99c0*/  HADD2.F32 R3, -RZ, R8.H0_H0 ;  /* 0x20000008ff037230 */ /* 0x004fe40000004100 */
[----:B------:R-:W-:Y:S01]  /*99d0*/  FMUL.FTZ R7, R2, R7 ;  /* 0x0000000702077220 */ /* 0x000fe20000410000 */
[----:B------:R-:W-:Y:S02]  /*99e0*/  HADD2.F32 R2, -RZ, R12.H0_H0 ;  /* 0x2000000cff027230 */ /* 0x000fe40000004100 */
[----:B------:R-:W-:Y:S01]  /*99f0*/  FMUL.FTZ R5, R4, R5 ;  /* 0x0000000504057220 */ /* 0x000fe20000410000 */
[----:B------:R-:W-:Y:S02]  /*9a00*/  HADD2.F32 R17, -RZ, R17.H1_H1 ;  /* 0x30000011ff117230 */ /* 0x000fe40000004100 */
[----:B------:R-:W-:Y:S01]  /*9a10*/  @!P0 FADD.FTZ R20, -R20, -RZ ;  /* 0x800000ff14148221 */ /* 0x000fe20000010100 */
[----:B------:R-:W-:-:S02]  /*9a20*/  HADD2.F32 R18, -RZ, R18.H1_H1 ;  /* 0x30000012ff127230 */ /* 0x000fc40000004100 */
[----:B------:R-:W-:Y:S01]  /*9a30*/  @!P0 FADD.FTZ R21, -R21, -RZ ;  /* 0x800000ff15158221 */ /* 0x000fe20000010100 */
[----:B------:R-:W-:Y:S02]  /*9a40*/  HADD2.F32 R12, -RZ, R12.H1_H1 ;  /* 0x3000000cff0c7230 */ /* 0x000fe40000004100 */
[----:B------:R-:W-:Y:S01]  /*9a50*/  FMUL.FTZ R17, R17, R20 ;  /* 0x0000001411117220 */ /* 0x000fe20000410000 */
[----:B------:R-:W-:Y:S02]  /*9a60*/  HADD2.F32 R8, -RZ, R8.H1_H1 ;  /* 0x30000008ff087230 */ /* 0x000fe40000004100 */
[----:B------:R-:W-:Y:S01]  /*9a70*/  FMUL.FTZ R21, R18, R21 ;  /* 0x0000001512157220 */ /* 0x000fe20000410000 */
[----:B------:R-:W-:Y:S02]  /*9a80*/  HADD2.F32 R19, -RZ, R13.H0_H0 ;  /* 0x2000000dff137230 */ /* 0x000fe40000004100 */
[----:B------:R-:W-:Y:S01]  /*9a90*/  FFMA.FTZ R2, R2, R3, R23 ;  /* 0x0000000302027223 */ /* 0x000fe20000010017 */
[----:B------:R-:W-:-:S02]  /*9aa0*/  HADD2.F32 R4, -RZ, R9.H0_H0 ;  /* 0x20000009ff047230 */ /* 0x000fc40000004100 */
[----:B------:R-:W-:Y:S01]  /*9ab0*/  FFMA.FTZ R25, R12, R8, R25 ;  /* 0x000000080c197223 */ /* 0x000fe20000010019 */
[----:B------:R-:W-:Y:S02]  /*9ac0*/  HADD2.F32 R20, -RZ, R9.H1_H1 ;  /* 0x30000009ff147230 */ /* 0x000fe40000004100 */
[----:B------:R-:W-:Y:S02]  /*9ad0*/  HADD2.F32 R18, -RZ, R10.H0_H0 ;  /* 0x2000000aff127230 */ /* 0x000fe40000004100 */
[----:B------:R-:W-:Y:S01]  /*9ae0*/  FFMA.FTZ R4, R19, R4, R16 ;  /* 0x0000000413047223 */ /* 0x000fe20000010010 */
[----:B------:R-:W-:Y:S02]  /*9af0*/  HADD2.F32 R8, -RZ, R14.H0_H0 ;  /* 0x2000000eff087230 */ /* 0x000fe40000004100 */
[----:B------:R-:W-:Y:S02]  /*9b00*/  HADD2.F32 R10, -RZ, R10.H1_H1 ;  /* 0x3000000aff0a7230 */ /* 0x000fe40000004100 */
[----:B------:R-:W-:-:S02]  /*9b10*/  HADD2.F32 R9, -RZ, R11.H0_H0 ;  /* 0x2000000bff097230 */ /* 0x000fc40000004100 */
[----:B------:R-:W-:Y:S01]  /*9b20*/  FFMA.FTZ R5, R8, R18, R5 ;  /* 0x0000001208057223 */ /* 0x000fe20000010005 */
[----:B------:R-:W-:Y:S02]  /*9b30*/  HADD2.F32 R22, -RZ, R11.H1_H1 ;  /* 0x3000000bff167230 */ /* 0x000fe40000004100 */
[----:B------:R-:W-:Y:S02]  /*9b40*/  HADD2.F32 R12, -RZ, R13.H1_H1 ;  /* 0x3000000dff0c7230 */ /* 0x000fe40000004100 */
[--C-:B------:R-:W-:Y:S02]  /*9b50*/  HADD2.F32 R3, -RZ, R15.reuse.H0_H0 ;  /* 0x2000000fff037230 */ /* 0x100fe40000004100 */
[----:B------:R-:W-:Y:S02]  /*9b60*/  HADD2.F32 R16, -RZ, R15.H1_H1 ;  /* 0x3000000fff107230 */ /* 0x000fe40000004100 */
[----:B------:R-:W-:Y:S01]  /*9b70*/  FFMA.FTZ R17, R12, R20, R17 ;  /* 0x000000140c117223 */ /* 0x000fe20000010011 */
[----:B------:R-:W-:-:S02]  /*9b80*/  HADD2.F32 R14, -RZ, R14.H1_H1 ;  /* 0x3000000eff0e7230 */ /* 0x000fc40000004100 */
[----:B------:R-:W-:Y:S01]  /*9b90*/  FFMA.FTZ R3, R3, R9, R6 ;  /* 0x0000000903037223 */ /* 0x000fe20000010006 */
[----:B------:R-:W-:Y:S01]  /*9ba0*/  F2FP.F16.F32.PACK_AB R12, R25, R2 ;  /* 0x00000002190c723e */ /* 0x000fe200000000ff */
[----:B------:R-:W-:Y:S01]  /*9bb0*/  FFMA.FTZ R16, R16, R22, R7 ;  /* 0x0000001610107223 */ /* 0x000fe20000010007 */
[----:B------:R-:W-:Y:S01]  /*9bc0*/  F2FP.F16.F32.PACK_AB R13, R17, R4 ;  /* 0x00000004110d723e */ /* 0x000fe200000000ff */
[----:B------:R-:W-:-:S03]  /*9bd0*/  FFMA.FTZ R10, R14, R10, R21 ;  /* 0x0000000a0e0a7223 */ /* 0x000fc60000010015 */
[----:B------:R-:W-:Y:S02]  /*9be0*/  F2FP.F16.F32.PACK_AB R15, R16, R3 ;  /* 0x00000003100f723e */ /* 0x000fe400000000ff */
[----:B------:R-:W-:Y:S02]  /*9bf0*/  F2FP.F16.F32.PACK_AB R14, R10, R5 ;  /* 0x000000050a0e723e */ /* 0x000fe400000000ff */
.L_x_5795:
[----:B------:R-:W-:Y:S05]  /*9c00*/  BSYNC B0 ;  /* 0x0000000000007941 */ /* 0x000fea0003800000 */
.L_x_5794:
[----:B------:R1:W-:Y:S01]  /*9c10*/  STS.128 [R124+0x2800], R12 ;  /* 0x0028000c7c007388 */ /* 0x0003e20000000c00 */
[----:B------:R-:W-:Y:S05]  /*9c20*/  BRA `(.L_x_5775) ;  /* 0x0000000000547947 */ /* 0x000fea0003800000 */
.L_x_5765:
        /* <DEDUP_REMOVED lines=21> */
.L_x_5775:
[----:B------:R-:W-:Y:S05]  /*9d80*/  BSYNC B2 ;  /* 0x0000000000027941 */ /* 0x000fea0003800000 */
.L_x_5764:
[----:B------:R-:W-:Y:S01]  /*9d90*/  VIADD R135, R85, 0xffffffff ;  /* 0xffffffff55877836 */ /* 0x000fe20000000000 */
[----:B------:R-:W-:Y:S01]  /*9da0*/  ULDC.64 UR12, c[0x0][0x218] ;  /* 0x00008600000c7ab9 */ /* 0x000fe20000000a00 */
[----:B------:R-:W-:Y:S01]  /*9db0*/  LOP3.LUT R73, R73, 0x7fffffe, RZ, 0xc0, !PT ;  /* 0x07fffffe49497812 */ /* 0x000fe200078ec0ff */
[----:B------:R-:W-:Y:S01]  /*9dc0*/  IMAD.SHL.U32 R7, R56, 0x40, RZ ;  /* 0x0000004038077824 */ /* 0x000fe200078e00ff */
[----:B------:R-:W-:Y:S01]  /*9dd0*/  LEA R128, P0, R92, UR12, 0x1 ;  /* 0x0000000c5c807c11 */ /* 0x000fe2000f8008ff */
[----:B-1----:R-:W-:Y:S01]  /*9de0*/  IMAD R3, R135, -0x40, R55 ;  /* 0xffffffc087037824 */ /* 0x002fe200078e0237 */
[----:B------:R-:W-:Y:S01]  /*9df0*/  SHF.R.S32.HI R5, RZ, 0x1f, R74 ;  /* 0x0000001fff057819 */ /* 0x000fe2000001144a */
[----:B------:R-:W-:Y:S01]  /*9e00*/  IMAD.IADD R2, R74, 0x1, -R73 ;  /* 0x000000014a027824 */ /* 0x000fe200078e0a49 */
[----:B------:R-:W-:Y:S01]  /*9e10*/  LEA.HI.X R129, R92, UR13, R52, 0x1, P0 ;  /* 0x0000000d5c817c11 */ /* 0x000fe200080f0c34 */
[----:B------:R-:W-:Y:S01]  /*9e20*/  IMAD.SHL.U32 R120, R71, 0x8, RZ ;  /* 0x0000000847787824 */ /* 0x000fe200078e00ff */
[-C--:B------:R-:W-:Y:S01]  /*9e30*/  ISETP.GE.AND P4, PT, R0, R3.reuse, PT ;  /* 0x000000030000720c */ /* 0x080fe20003f86270 */
[----:B------:R-:W-:Y:S01]  /*9e40*/  ULDC.64 UR10, c[0x0][0x220] ;  /* 0x00008800000a7ab9 */ /* 0x000fe20000000a00 */
[----:B------:R-:W-:Y:S01]  /*9e50*/  ISETP.GE.AND P5, PT, R96, R3, PT ;  /* 0x000000036000720c */ /* 0x000fe20003fa6270 */
[----:B------:R-:W-:Y:S01]  /*9e60*/  ULDC UR5, c[0x0][0x398] ;  /* 0x0000e60000057ab9 */ /* 0x000fe20000000800 */
[----:B------:R-:W-:-:S02]  /*9e70*/  SHF.R.S32.HI R4, RZ, 0x1f, R53 ;  /* 0x0000001fff047819 */ /* 0x000fc40000011435 */
[----:B------:R-:W-:Y:S02]  /*9e80*/  LEA.HI R74, R5, R74, RZ, 0x3 ;  /* 0x0000004a054a7211 */ /* 0x000fe400078f18ff */
[----:B------:R-:W-:Y:S02]  /*9e90*/  LEA.HI R5, R4, R53, RZ, 0x4 ;  /* 0x0000003504057211 */ /* 0x000fe400078f20ff */
[----:B------:R-:W-:Y:S01]  /*9ea0*/  LOP3.LUT R7, R7, 0xc0, RZ, 0xc0, !PT ;  /* 0x000000c007077812 */ /* 0x000fe200078ec0ff */
[----:B------:R-:W-:Y:S01]  /*9eb0*/  IMAD.SHL.U32 R45, R74, 0x20, RZ ;  /* 0x000000204a2d7824 */ /* 0x000fe200078e00ff */
[----:B------:R-:W-:Y:S02]  /*9ec0*/  SHF.R.S32.HI R5, RZ, 0x4, R5 ;  /* 0x00000004ff057819 */ /* 0x000fe40000011405 */
[----:B----4-:R-:W-:Y:S01]  /*9ed0*/  @!P4 LEA R8, P0, R60, R128, 0x1 ;  /* 0x000000803c08c211 */ /* 0x010fe200078008ff */
[----:B------:R-:W-:Y:S01]  /*9ee0*/  @!PT LDS RZ, [RZ] ;  /* 0x00000000fffff984 */ /* 0x000fe20000000800 */
[----:B------:R-:W-:Y:S01]  /*9ef0*/  @!PT LDS RZ, [RZ] ;  /* 0x00000000fffff984 */ /* 0x000fe20000000800 */
[----:B------:R-:W-:Y:S01]  /*9f00*/  @!PT LDS RZ, [RZ] ;  /* 0x00000000fffff984 */ /* 0x000fe20000000800 */
[----:B------:R-:W-:Y:S01]  /*9f10*/  @!P5 LDGSTS.E.BYPASS.LTC128B.128 [R124+0x3000], desc[UR6][R128.64] ;  /* 0x03000000807cdfae */ /* 0x000fe2000b901d46 */
[----:B------:R-:W-:-:S02]  /*9f20*/  LEA.HI R6, R5, R5, RZ, 0x1 ;  /* 0x0000000505067211 */ /* 0x000fc400078f08ff */
[----:B------:R-:W-:Y:S01]  /*9f30*/  @!P4 LEA.HI.X R9, R60, R129, R59, 0x1, P0 ;  /* 0x000000813c09c211 */ /* 0x000fe200000f0c3b */
[----:B------:R-:W-:Y:S01]  /*9f40*/  @!P5 LDGSTS.E.BYPASS.LTC128B.128 [R124+0x4000], desc[UR6][R128.64+0x40] ;  /* 0x04000040807cdfae */ /* 0x000fe2000b901d46 */
[----:B------:R-:W-:Y:S02]  /*9f50*/  LOP3.LUT R120, R7, 0x8, R120, 0xf8, !PT ;  /* 0x0000000807787812 */ /* 0x000fe400078ef878 */
[----:B------:R-:W-:Y:S01]  /*9f60*/  SHF.R.U32.HI R7, RZ, 0x3, R7 ;  /* 0x00000003ff077819 */ /* 0x000fe20000011607 */
[----:B------:R-:W-:Y:S01]  /*9f70*/  @!P5 LDGSTS.E.BYPASS.LTC128B.128 [R124+0x5000], desc[UR6][R128.64+0x80] ;  /* 0x05000080807cdfae */ /* 0x000fe2000b901d46 */
[----:B------:R-:W-:Y:S02]  /*9f80*/  LOP3.LUT R6, R6, 0xfffffffe, RZ, 0xc0, !PT ;  /* 0xfffffffe06067812 */ /* 0x000fe400078ec0ff */
[----:B------:R-:W-:Y:S01]  /*9f90*/  LOP3.LUT R120, R120, R7, RZ, 0x3c, !PT ;  /* 0x0000000778787212 */ /* 0x000fe200078e3cff */
[----:B------:R-:W-:Y:S01]  /*9fa0*/  @!P4 LDGSTS.E.BYPASS.LTC128B.128 [R124+0x3800], desc[UR6][R8.64] ;  /* 0x03800000087ccfae */ /* 0x000fe2000b901d46 */
[----:B------:R-:W-:Y:S01]  /*9fb0*/  IMAD.SHL.U32 R7, R72, 0x40, RZ ;  /* 0x0000004048077824 */ /* 0x000fe200078e00ff */
[----:B------:R-:W-:Y:S01]  /*9fc0*/  LEA.HI R47, R4, R53, RZ, 0x5 ;  /* 0x00000035042f7211 */ /* 0x000fe200078f28ff */
[----:B------:R-:W-:Y:S01]  /*9fd0*/  IMAD.IADD R5, R5, 0x1, -R6 ;  /* 0x0000000105057824 */ /* 0x000fe200078e0a06 */
[----:B------:R-:W-:Y:S01]  /*9fe0*/  @!P4 LDGSTS.E.BYPASS.LTC128B.128 [R124+0x4800], desc[UR6][R8.64+0x40] ;  /* 0x04800040087ccfae */ /* 0x000fe2000b901d46 */
[----:B------:R-:W-:-:S02]  /*9ff0*/  ISETP.GE.AND P1, PT, R0, R3, PT ;  /* 0x000000030000720c */ /* 0x000fc40003f26270 */
[----:B------:R-:W-:Y:S01]  /*a000*/  IMAD.SHL.U32 R0, R5, 0x8, RZ ;  /* 0x0000000805007824 */ /* 0x000fe200078e00ff */
[----:B------:R1:W-:Y:S01]  /*a010*/  @!P4 LDGSTS.E.BYPASS.LTC128B.128 [R124+0x5800], desc[UR6][R8.64+0x80] ;  /* 0x05800080087ccfae */ /* 0x0003e2000b901d46 */
[----:B------:R-:W-:Y:S02]  /*a020*/  LOP3.LUT R7, R7, 0xc0, RZ, 0xc0, !PT ;  /* 0x000000c007077812 */ /* 0x000fe400078ec0ff */
[----:B------:R-:W-:Y:S01]  /*a030*/  SHF.R.S32.HI R46, RZ, 0x5, R47 ;  /* 0x00000005ff2e7819 */ /* 0x000fe2000001142f */
[----:B------:R-:W0:Y:S01]  /*a040*/  LDGDEPBAR ;  /* 0x00000000000079af */ /* 0x000e220000000000 */
[----:B------:R-:W-:Y:S02]  /*a050*/  LOP3.LUT R45, R45, 0xffffff00, RZ, 0xc0, !PT ;  /* 0xffffff002d2d7812 */ /* 0x000fe400078ec0ff */
[----:B------:R-:W-:Y:S02]  /*a060*/  ISETP.GE.AND P3, PT, R96, R3, PT ;  /* 0x000000036000720c */ /* 0x000fe40003f66270 */
[----:B------:R-:W-:Y:S01]  /*a070*/  LOP3.LUT R0, R7, 0x8, R0, 0xf8, !PT ;  /* 0x0000000807007812 */ /* 0x000fe200078ef800 */
[----:B------:R-:W-:Y:S01]  /*a080*/  IMAD R3, R46, 0x200, R45 ;  /* 0x000002002e037824 */ /* 0x000fe200078e022d */
[----:B------:R-:W-:Y:S01]  /*a090*/  SHF.R.U32.HI R7, RZ, 0x3, R7 ;  /* 0x00000003ff077819 */ /* 0x000fe20000011607 */
[----:B------:R-:W-:Y:S01]  /*a0a0*/  IMAD R45, R2, 0x20, R45 ;  /* 0x00000020022d7824 */ /* 0x000fe200078e022d */
[----:B------:R-:W-:Y:S01]  /*a0b0*/  LEA R94, P0, R86, UR10, 0x1 ;  /* 0x0000000a565e7c11 */ /* 0x000fe2000f8008ff */
[----:B------:R-:W-:Y:S01]  /*a0c0*/  IMAD R3, R2, 0x20, R3 ;  /* 0x0000002002037824 */ /* 0x000fe200078e0203 */
[----:B------:R-:W-:-:S02]  /*a0d0*/  LOP3.LUT R0, R0, R7, RZ, 0x3c, !PT ;  /* 0x0000000700007212 */ /* 0x000fc400078e3cff */
[----:B------:R-:W-:Y:S02]  /*a0e0*/  LEA.HI.X R95, R86, UR11, R84, 0x1, P0 ;  /* 0x0000000b565f7c11 */ /* 0x000fe400080f0c54 */
[----:B------:R-:W-:Y:S01]  /*a0f0*/  @!P1 LEA R4, P0, R62, R94, 0x1 ;  /* 0x0000005e3e049211 */ /* 0x000fe200078008ff */
[----:B------:R-:W-:Y:S02]  /*a100*/  IMAD.IADD R121, R0, 0x1, R3 ;  /* 0x0000000100797824 */ /* 0x000fe400078e0203 */
[----:B------:R-:W-:-:S03]  /*a110*/  IMAD.MOV.U32 R3, RZ, RZ, 0x20 ;  /* 0x00000020ff037424 */ /* 0x000fc600078e00ff */
[----:B------:R-:W-:Y:S01]  /*a120*/  LEA R121, R121, UR4, 0x1 ;  /* 0x0000000479797c11 */ /* 0x000fe2000f8e08ff */
[----:B-1----:R-:W-:Y:S01]  /*a130*/  IMAD R9, R5, 0x8, R70 ;  /* 0x0000000805097824 */ /* 0x002fe200078e0246 */
[----:B------:R-:W-:-:S04]  /*a140*/  DEPBAR.LE SB0, 0x0 ;  /* 0x000080000000791a */ /* 0x000fc80000000000 */
[----:B------:R-:W-:Y:S01]  /*a150*/  BAR.SYNC.DEFER_BLOCKING 0x0 ;  /* 0x0000000000007b1d */ /* 0x000fe20000010000 */
[----:B------:R-:W-:Y:S01]  /*a160*/  IMAD.U32 R120, R9, 0x20, R120 ;  /* 0x0000002009787824 */ /* 0x000fe200078e0078 */
[----:B------:R-:W-:Y:S01]  /*a170*/  @!P1 LEA.HI.X R5, R62, R95, R61, 0x1, P0 ;  /* 0x0000005f3e059211 */ /* 0x000fe200000f0c3d */
[----:B------:R-:W-:Y:S01]  /*a180*/  IMAD R119, R44, 0x2, R121 ;  /* 0x000000022c777824 */ /* 0x000fe200078e0279 */
[----:B------:R-:W-:Y:S02]  /*a190*/  LOP3.LUT P0, RZ, R56, 0x2, RZ, 0xc0, !PT ;  /* 0x0000000238ff7812 */ /* 0x000fe4000780c0ff */
[----:B------:R-:W-:Y:S02]  /*a1a0*/  LEA R120, R120, UR4, 0x1 ;  /* 0x0000000478787c11 */ /* 0x000fe4000f8e08ff */
        /* <DEDUP_REMOVED lines=23> */
[----:B--23--:R-:W2:Y:S04]  /*a320*/  LDSM.16.M88.4 R20, [R120+0x3000] ;  /* 0x003000007814783b */ /* 0x00cea80000000200 */
[----:B------:R-:W3:Y:S04]  /*a330*/  LDSM.16.M88.4 R60, [R120+0x3400] ;  /* 0x00340000783c783b */ /* 0x000ee80000000200 */
[----:B------:R-:W-:Y:S04]  /*a340*/  LDSM.16.M88.4 R32, [R119] ;  /* 0x000000007720783b */ /* 0x000fe80000000200 */
[----:B------:R-:W-:Y:S04]  /*a350*/  LDSM.16.M88.4 R48, [R120+0x3800] ;  /* 0x003800007830783b */ /* 0x000fe80000000200 */
[----:B------:R-:W-:Y:S04]  /*a360*/  LDSM.16.M88.4 R16, [R120+0x3c00] ;  /* 0x003c00007810783b */ /* 0x000fe80000000200 */
[----:B-1----:R-:W1:Y:S04]  /*a370*/  LDSM.16.M88.4 R4, [R117+0x3000] ;  /* 0x003000007504783b */ /* 0x002e680000000200 */
[----:B------:R-:W4:Y:S04]  /*a380*/  LDSM.16.M88.4 R76, [R117+0x3400] ;  /* 0x00340000754c783b */ /* 0x000f280000000200 */
[----:B------:R-:W-:Y:S04]  /*a390*/  LDSM.16.M88.4 R12, [R121+0x1000] ;  /* 0x00100000790c783b */ /* 0x000fe80000000200 */
[----:B------:R-:W5:Y:S04]  /*a3a0*/  LDSM.16.M88.4 R8, [R120+0x4000] ;  /* 0x004000007808783b */ /* 0x000f680000000200 */
[----:B------:R-:W5:Y:S01]  /*a3b0*/  LDSM.16.M88.4 R72, [R117+0x3800] ;  /* 0x003800007548783b */ /* 0x000f620000000200 */
[C---:B--2---:R-:W-:Y:S03]  /*a3c0*/  HMMA.16816.F32 R24, R36.reuse, R20, RZ ;  /* 0x000000142418723c */ /* 0x044fe600000018ff */
[----:B------:R-:W2:Y:S04]  /*a3d0*/  LDSM.16.M88.4 R68, [R117+0x3c00] ;  /* 0x003c00007544783b */ /* 0x000ea80000000200 */
[----:B------:R-:W2:Y:S01]  /*a3e0*/  LDSM.16.M88.4 R88, [R120+0x4400] ;  /* 0x004400007858783b */ /* 0x000ea20000000200 */
[C---:B------:R-:W-:Y:S03]  /*a3f0*/  HMMA.16816.F32 R20, R36.reuse, R22, RZ ;  /* 0x000000162414723c */ /* 0x040fe600000018ff */
[----:B------:R-:W-:Y:S03]  /*a400*/  LDSM.16.M88.4 R80, [R119+0x1000] ;  /* 0x001000007750783b */ /* 0x000fe60000000200 */
[C---:B---3--:R-:W-:Y:S01]  /*a410*/  HMMA.16816.F32 R64, R36.reuse, R60, RZ ;  /* 0x0000003c2440723c */ /* 0x048fe200000018ff */
[----:B------:R-:W-:Y:S04]  /*a420*/  LDSM.16.M88.4 R28, [R120+0x4800] ;  /* 0x00480000781c783b */ /* 0x000fe80000000200 */
[----:B------:R-:W0:Y:S01]  /*a430*/  LDGDEPBAR ;  /* 0x00000000000079af */ /* 0x000e220000000000 */
[----:B------:R-:W-:Y:S06]  /*a440*/  HMMA.16816.F32 R60, R36, R62, RZ ;  /* 0x0000003e243c723c */ /* 0x000fec00000018ff */
[----:B-1----:R-:W-:Y:S06]  /*a450*/  HMMA.16816.F32 R24, R32, R4, R24 ;  /* 0x000000042018723c */ /* 0x002fec0000001818 */
[C---:B------:R-:W-:Y:S06]  /*a460*/  HMMA.16816.F32 R56, R36.reuse, R48, RZ ;  /* 0x000000302438723c */ /* 0x040fec00000018ff */
[C---:B------:R-:W-:Y:S06]  /*a470*/  HMMA.16816.F32 R48, R36.reuse, R50, RZ ;  /* 0x000000322430723c */ /* 0x040fec00000018ff */
[----:B------:R-:W-:Y:S06]  /*a480*/  HMMA.16816.F32 R40, R36, R16, RZ ;  /* 0x000000102428723c */ /* 0x000fec00000018ff */
[----:B------:R-:W-:Y:S01]  /*a490*/  HMMA.16816.F32 R20, R32, R6, R20 ;  /* 0x000000062014723c */ /* 0x000fe20000001814 */
[----:B------:R-:W1:Y:S05]  /*a4a0*/  LDSM.16.M88.4 R4, [R117+0x4000] ;  /* 0x004000007504783b */ /* 0x000e6a0000000200 */
[----:B------:R-:W-:Y:S01]  /*a4b0*/  HMMA.16816.F32 R36, R36, R18, RZ ;  /* 0x000000122424723c */ /* 0x000fe200000018ff */
[----:B------:R-:W3:Y:S05]  /*a4c0*/  LDSM.16.M88.4 R16, [R120+0x4c00] ;  /* 0x004c00007810783b */ /* 0x000eea0000000200 */
[C---:B----4-:R-:W-:Y:S06]  /*a4d0*/  HMMA.16816.F32 R64, R32.reuse, R76, R64 ;  /* 0x0000004c2040723c */ /* 0x050fec0000001840 */
[----:B------:R-:W-:Y:S01]  /*a4e0*/  HMMA.16816.F32 R60, R32, R78, R60 ;  /* 0x0000004e203c723c */ /* 0x000fe2000000183c */
[----:B------:R-:W4:Y:S05]  /*a4f0*/  LDSM.16.M88.4 R76, [R117+0x4400] ;  /* 0x00440000754c783b */ /* 0x000f2a0000000200 */
[----:B-----5:R-:W-:Y:S06]  /*a500*/  HMMA.16816.F32 R24, R12, R8, R24 ;  /* 0x000000080c18723c */ /* 0x020fec0000001818 */
[C---:B------:R-:W-:Y:S06]  /*a510*/  HMMA.16816.F32 R56, R32.reuse, R72, R56 ;  /* 0x000000482038723c */ /* 0x040fec0000001838 */
[C---:B------:R-:W-:Y:S01]  /*a520*/  HMMA.16816.F32 R48, R32.reuse, R74, R48 ;  /* 0x0000004a2030723c */ /* 0x040fe20000001830 */
[----:B------:R-:W-:Y:S05]  /*a530*/  LDSM.16.M88.4 R72, [R117+0x4800] ;  /* 0x004800007548783b */ /* 0x000fea0000000200 */
[----:B--2---:R-:W-:Y:S06]  /*a540*/  HMMA.16816.F32 R40, R32, R68, R40 ;  /* 0x000000442028723c */ /* 0x004fec0000001828 */
[----:B------:R-:W-:Y:S01]  /*a550*/  HMMA.16816.F32 R20, R12, R10, R20 ;  /* 0x0000000a0c14723c */ /* 0x000fe20000001814 */
[----:B------:R-:W-:Y:S05]  /*a560*/  LDSM.16.M88.4 R8, [R121+0x2000] ;  /* 0x002000007908783b */ /* 0x000fea0000000200 */
[----:B------:R-:W-:Y:S01]  /*a570*/  HMMA.16816.F32 R36, R32, R70, R36 ;  /* 0x000000462024723c */ /* 0x000fe20000001824 */
[----:B------:R-:W2:Y:S04]  /*a580*/  LDSM.16.M88.4 R32, [R120+0x5000] ;  /* 0x005000007820783b */ /* 0x000ea80000000200 */
[----:B------:R-:W5:Y:S01]  /*a590*/  LDSM.16.M88.4 R68, [R117+0x4c00] ;  /* 0x004c00007544783b */ /* 0x000f620000000200 */
[C---:B------:R-:W-:Y:S06]  /*a5a0*/  HMMA.16816.F32 R64, R12.reuse, R88, R64 ;  /* 0x000000580c40723c */ /* 0x040fec0000001840 */
[----:B------:R-:W-:Y:S06]  /*a5b0*/  HMMA.16816.F32 R60, R12, R90, R60 ;  /* 0x0000005a0c3c723c */ /* 0x000fec000000183c */
[----:B-1----:R-:W-:Y:S06]  /*a5c0*/  HMMA.16816.F32 R24, R80, R4, R24 ;  /* 0x000000045018723c */ /* 0x002fec0000001818 */
[C---:B------:R-:W-:Y:S06]  /*a5d0*/  HMMA.16816.F32 R56, R12.reuse, R28, R56 ;  /* 0x0000001c0c38723c */ /* 0x040fec0000001838 */
[C---:B------:R-:W-:Y:S01]  /*a5e0*/  HMMA.16816.F32 R48, R12.reuse, R30, R48 ;  /* 0x0000001e0c30723c */ /* 0x040fe20000001830 */
[----:B------:R-:W1:Y:S05]  /*a5f0*/  LDSM.16.M88.4 R28, [R120+0x5400] ;  /* 0x00540000781c783b */ /* 0x000e6a0000000200 */
[----:B---3--:R-:W-:Y:S06]  /*a600*/  HMMA.16816.F32 R40, R12, R16, R40 ;  /* 0x000000100c28723c */ /* 0x008fec0000001828 */
[----:B------:R-:W-:Y:S01]  /*a610*/  HMMA.16816.F32 R20, R80, R6, R20 ;  /* 0x000000065014723c */ /* 0x000fe20000001814 */
[----:B------:R-:W-:Y:S05]  /*a620*/  LDSM.16.M88.4 R4, [R119+0x2000] ;  /* 0x002000007704783b */ /* 0x000fea0000000200 */
[----:B------:R-:W-:Y:S01]  /*a630*/  HMMA.16816.F32 R36, R12, R18, R36 ;  /* 0x000000120c24723c */ /* 0x000fe20000001824 */
[----:B------:R-:W3:Y:S04]  /*a640*/  LDSM.16.M88.4 R12, [R117+0x5000] ;  /* 0x00500000750c783b */ /* 0x000ee80000000200 */
[----:B------:R-:W3:Y:S01]  /*a650*/  LDSM.16.M88.4 R16, [R120+0x5800] ;  /* 0x005800007810783b */ /* 0x000ee20000000200 */
[C---:B----4-:R-:W-:Y:S06]  /*a660*/  HMMA.16816.F32 R64, R80.reuse, R76, R64 ;  /* 0x0000004c5040723c */ /* 0x050fec0000001840 */
[----:B------:R-:W-:Y:S06]  /*a670*/  HMMA.16816.F32 R60, R80, R78, R60 ;  /* 0x0000004e503c723c */ /* 0x000fec000000183c */
[----:B--2---:R-:W-:Y:S06]  /*a680*/  HMMA.16816.F32 R24, R8, R32, R24 ;  /* 0x000000200818723c */ /* 0x004fec0000001818 */
[----:B-----5:R-:W-:Y:S06]  /*a690*/  HMMA.16816.F32 R40, R80, R68, R40 ;  /* 0x000000445028723c */ /* 0x020fec0000001828 */
[C---:B------:R-:W-:Y:S01]  /*a6a0*/  HMMA.16816.F32 R32, R8.reuse, R34, R20 ;  /* 0x000000220820723c */ /* 0x040fe20000001814 */
[----:B------:R-:W-:Y:S01]  /*a6b0*/  LOP3.LUT R68, R47, 0xffffffe0, RZ, 0xc0, !PT ;  /* 0xffffffe02f447812 */ /* 0x000fe200078ec0ff */
[----:B------:R-:W-:Y:S04]  /*a6c0*/  LDSM.16.M88.4 R20, [R117+0x5400] ;  /* 0x005400007514783b */ /* 0x000fe80000000200 */
[C---:B------:R-:W-:Y:S01]  /*a6d0*/  IMAD.IADD R3, R53.reuse, 0x1, -R68 ;  /* 0x0000000135037824 */ /* 0x040fe200078e0a44 */
[----:B-1----:R-:W-:Y:S01]  /*a6e0*/  HMMA.16816.F32 R64, R8, R28, R64 ;  /* 0x0000001c0840723c */ /* 0x002fe20000001840 */
[----:B------:R-:W-:-:S03]  /*a6f0*/  IMAD.SHL.U32 R53, R53, 0x2, RZ ;  /* 0x0000000235357824 */ /* 0x000fc600078e00ff */
[----:B------:R-:W-:Y:S02]  /*a700*/  SHF.R.S32.HI R130, RZ, 0x1f, R3 ;  /* 0x0000001fff827819 */ /* 0x000fe40000011403 */
[----:B------:R-:W-:Y:S01]  /*a710*/  HMMA.16816.F32 R60, R8, R30, R60 ;  /* 0x0000001e083c723c */ /* 0x000fe2000000183c */
[----:B------:R-:W1:Y:S01]  /*a720*/  LDSM.16.M88.4 R28, [R120+0x5c00] ;  /* 0x005c0000781c783b */ /* 0x000e620000000200 */
[----:B------:R-:W-:Y:S01]  /*a730*/  LEA.HI R130, R130, R3, RZ, 0x2 ;  /* 0x0000000382827211 */ /* 0x000fe200078f10ff */
[----:B------:R-:W-:-:S03]  /*a740*/  IMAD R3, R46, 0x10, R54 ;  /* 0x000000102e037824 */ /* 0x000fc600078e0236 */
[----:B------:R-:W-:Y:S01]  /*a750*/  SHF.R.S32.HI R130, RZ, 0x2, R130 ;  /* 0x00000002ff827819 */ /* 0x000fe20000011482 */
[----:B---3--:R-:W-:Y:S06]  /*a760*/  HMMA.16816.F32 R24, R4, R12, R24 ;  /* 0x0000000c0418723c */ /* 0x008fec0000001818 */
[----:B------:R-:W-:Y:S01]  /*a770*/  HMMA.16816.F32 R56, R80, R72, R56 ;  /* 0x000000485038723c */ /* 0x000fe20000001838 */
[----:B------:R-:W-:-:S04]  /*a780*/  IADD3 R12, R3, 0x1, R130 ;  /* 0x00000001030c7810 */ /* 0x000fc80007ffe082 */
[----:B------:R-:W-:Y:S01]  /*a790*/  IADD3 R12, R55, R12, -R123 ;  /* 0x0000000c370c7210 */ /* 0x000fe20007ffe87b */
[----:B------:R-:W-:Y:S04]  /*a7a0*/  HMMA.16816.F32 R32, R4, R14, R32 ;  /* 0x0000000e0420723c */ /* 0x000fe80000001820 */
[----:B------:R-:W-:Y:S02]  /*a7b0*/  VIADD R12, R12, UR5 ;  /* 0x000000050c0c7c36 */ /* 0x000fe40008000000 */
[----:B------:R-:W-:Y:S01]  /*a7c0*/  HMMA.16816.F32 R48, R80, R74, R48 ;  /* 0x0000004a5030723c */ /* 0x000fe20000001830 */
[----:B------:R-:W-:Y:S02]  /*a7d0*/  LOP3.LUT R14, R53, 0x6, RZ, 0xc0, !PT ;  /* 0x00000006350e7812 */ /* 0x000fe400078ec0ff */
[----:B------:R-:W-:-:S02]  /*a7e0*/  VIMNMX R104, R12, R55, PT ;  /* 0x000000370c687248 */ /* 0x000fc40003fe0100 */
[----:B------:R-:W-:Y:S01]  /*a7f0*/  VIADDMNMX R105, R12, 0x8, R55, PT ;  /* 0x000000080c697846 */ /* 0x000fe20003800137 */
[----:B------:R-:W-:Y:S01]  /*a800*/  HMMA.16816.F32 R36, R80, R70, R36 ;  /* 0x000000465024723c */ /* 0x000fe20000001824 */
[----:B------:R-:W2:Y:S01]  /*a810*/  LDSM.16.M88.4 R68, [R117+0x5800] ;  /* 0x005800007544783b */ /* 0x000ea20000000200 */
[----:B------:R-:W-:-:S04]  /*a820*/  IMAD R3, R135, 0x40, R14 ;  /* 0x0000004087037824 */ /* 0x000fc800078e020e */
[C---:B------:R-:W-:Y:S01]  /*a830*/  VIADD R13, R3.reuse, 0x1 ;  /* 0x00000001030d7836 */ /* 0x040fe20000000000 */
[----:B------:R-:W-:Y:S01]  /*a840*/  HMMA.16816.F32 R56, R8, R16, R56 ;  /* 0x000000100838723c */ /* 0x000fe20000001838 */
[----:B------:R-:W-:-:S03]  /*a850*/  VIADD R2, R3, 0x8 ;  /* 0x0000000803027836 */ /* 0x000fc60000000000 */
[CC--:B------:R-:W-:Y:S02]  /*a860*/  ISETP.GE.AND P6, PT, R13.reuse, R104.reuse, PT ;  /* 0x000000680d00720c */ /* 0x0c0fe40003fc6270 */
[----:B------:R-:W-:Y:S01]  /*a870*/  ISETP.GE.AND P5, PT, R13, R105, PT ;  /* 0x000000690d00720c */ /* 0x000fe20003fa6270 */
[----:B-1----:R-:W-:Y:S01]  /*a880*/  HMMA.16816.F32 R40, R8, R28, R40 ;  /* 0x0000001c0828723c */ /* 0x002fe20000001828 */
[----:B------:R-:W1:Y:S01]  /*a890*/  LDSM.16.M88.4 R12, [R117+0x5c00] ;  /* 0x005c0000750c783b */ /* 0x000e620000000200 */
[----:B------:R-:W-:Y:S01]  /*a8a0*/  VIADD R16, R3, 0x9 ;  /* 0x0000000903107836 */ /* 0x000fe20000000000 */
[----:B------:R-:W-:Y:S01]  /*a8b0*/  ISETP.GE.AND P3, PT, R2, R104, PT ;  /* 0x000000680200720c */ /* 0x000fe20003f66270 */
[----:B------:R-:W-:-:S04]  /*a8c0*/  DEPBAR.LE SB0, 0x0 ;  /* 0x000080000000791a */ /* 0x000fc80000000000 */
[----:B------:R-:W-:Y:S01]  /*a8d0*/  HMMA.16816.F32 R48, R8, R18, R48 ;  /* 0x000000120830723c */ /* 0x000fe20000001830 */
[C---:B------:R-:W-:Y:S02]  /*a8e0*/  ISETP.GE.AND P4, PT, R16.reuse, R104, PT ;  /* 0x000000681000720c */ /* 0x040fe40003f86270 */
[-C--:B------:R-:W-:Y:S01]  /*a8f0*/  ISETP.GE.AND P1, PT, R16, R105.reuse, PT ;  /* 0x000000691000720c */ /* 0x080fe20003f26270 */
[C---:B------:R-:W-:Y:S01]  /*a900*/  VIADD R16, R3.reuse, 0x10 ;  /* 0x0000001003107836 */ /* 0x040fe20000000000 */
[----:B------:R-:W-:Y:S01]  /*a910*/  ISETP.GE.AND P0, PT, R2, R105, PT ;  /* 0x000000690200720c */ /* 0x000fe20003f06270 */
[----:B------:R-:W-:Y:S01]  /*a920*/  HMMA.16816.F32 R64, R4, R20, R64 ;  /* 0x000000140440723c */ /* 0x000fe20000001840 */
[----:B------:R-:W-:Y:S01]  /*a930*/  VIADD R2, R3, 0x11 ;  /* 0x0000001103027836 */ /* 0x000fe20000000000 */
[----:B------:R-:W-:Y:S02]  /*a940*/  FSEL R25, R25, -INF , !P6 ;  /* 0xff80000019197808 */ /* 0x000fe40007000000 */
[----:B------:R-:W-:-:S02]  /*a950*/  FSEL R17, R32, -INF , !P3 ;  /* 0xff80000020117808 */ /* 0x000fc40005800000 */
[----:B------:R-:W-:Y:S01]  /*a960*/  HMMA.16816.F32 R60, R4, R22, R60 ;  /* 0x00000016043c723c */ /* 0x000fe2000000183c */
[CC--:B------:R-:W-:Y:S01]  /*a970*/  ISETP.GE.AND P6, PT, R16.reuse, R104.reuse, PT ;  /* 0x000000681000720c */ /* 0x0c0fe20003fc6270 */
[----:B------:R-:W-:Y:S01]  /*a980*/  VIADD R20, R3, 0x19 ;  /* 0x0000001903147836 */ /* 0x000fe20000000000 */
[-C--:B------:R-:W-:Y:S02]  /*a990*/  ISETP.GE.AND P3, PT, R16, R105.reuse, PT ;  /* 0x000000691000720c */ /* 0x080fe40003f66270 */
[----:B------:R-:W-:Y:S01]  /*a9a0*/  FSEL R16, R34, -INF , !P0 ;  /* 0xff80000022107808 */ /* 0x000fe20004000000 */
[----:B------:R-:W-:Y:S01]  /*a9b0*/  HMMA.16816.F32 R36, R8, R30, R36 ;  /* 0x0000001e0824723c */ /* 0x000fe20000001824 */
[----:B------:R-:W-:Y:S02]  /*a9c0*/  FSEL R33, R33, -INF , !P4 ;  /* 0xff80000021217808 */ /* 0x000fe40006000000 */
[C---:B------:R-:W-:Y:S02]  /*a9d0*/  ISETP.GE.AND P0, PT, R2.reuse, R104, PT ;  /* 0x000000680200720c */ /* 0x040fe40003f06270 */
[----:B------:R-:W-:Y:S01]  /*a9e0*/  ISETP.GE.AND P4, PT, R2, R105, PT ;  /* 0x000000690200720c */ /* 0x000fe20003f86270 */
[----:B--2---:R-:W-:Y:S01]  /*a9f0*/  HMMA.16816.F32 R56, R4, R68, R56 ;  /* 0x000000440438723c */ /* 0x004fe20000001838 */
[----:B------:R-:W-:Y:S01]  /*aa00*/  VIADD R2, R3, 0x18 ;  /* 0x0000001803027836 */ /* 0x000fe20000000000 */
[----:B------:R-:W-:Y:S01]  /*aa10*/  FSEL R18, R35, -INF , !P1 ;  /* 0xff80000023127808 */ /* 0x000fe20004800000 */
[----:B------:R-:W-:-:S02]  /*aa20*/  VIADD R8, R3, 0x21 ;  /* 0x0000002103087836 */ /* 0x000fc40000000000 */
[C---:B------:R-:W-:Y:S01]  /*aa30*/  VIADD R11, R3.reuse, 0x29 ;  /* 0x00000029030b7836 */ /* 0x040fe20000000000 */
[C---:B------:R-:W-:Y:S01]  /*aa40*/  HMMA.16816.F32 R48, R4.reuse, R70, R48 ;  /* 0x000000460430723c */ /* 0x040fe20000001830 */
[----:B------:R-:W-:Y:S01]  /*aa50*/  FSEL R19, R64, -INF , !P6 ;  /* 0xff80000040137808 */ /* 0x000fe20007000000 */
[----:B------:R-:W-:Y:S01]  /*aa60*/  BAR.SYNC.DEFER_BLOCKING 0x0 ;  /* 0x0000000000007b1d */ /* 0x000fe20000010000 */
[CC--:B------:R-:W-:Y:S02]  /*aa70*/  ISETP.GE.AND P1, PT, R2.reuse, R104.reuse, PT ;  /* 0x000000680200720c */ /* 0x0c0fe40003f26270 */
[----:B------:R-:W-:Y:S01]  /*aa80*/  ISETP.GE.AND P6, PT, R2, R105, PT ;  /* 0x000000690200720c */ /* 0x000fe20003fc6270 */
[----:B-1----:R-:W-:Y:S01]  /*aa90*/  HMMA.16816.F32 R40, R4, R12, R40 ;  /* 0x0000000c0428723c */ /* 0x002fe20000001828 */
[----:B------:R-:W-:Y:S01]  /*aaa0*/  VIADD R2, R3, 0x20 ;  /* 0x0000002003027836 */ /* 0x000fe20000000000 */
[----:B------:R-:W-:Y:S02]  /*aab0*/  FSEL R66, R66, -INF , !P3 ;  /* 0xff80000042427808 */ /* 0x000fe40005800000 */
[----:B------:R-:W-:-:S02]  /*aac0*/  ISETP.GE.AND P3, PT, R20, R104, PT ;  /* 0x000000681400720c */ /* 0x000fc40003f66270 */
[----:B------:R-:W-:Y:S01]  /*aad0*/  FSEL R10, R67, -INF , !P4 ;  /* 0xff800000430a7808 */ /* 0x000fe20006000000 */
[----:B------:R-:W-:Y:S01]  /*aae0*/  HMMA.16816.F32 R36, R4, R14, R36 ;  /* 0x0000000e0424723c */ /* 0x000fe20000001824 */
[----:B------:R-:W-:Y:S02]  /*aaf0*/  FSEL R9, R60, -INF , !P1 ;  /* 0xff8000003c097808 */ /* 0x000fe40004800000 */
        /* <DEDUP_REMOVED lines=21> */
[-C--:B------:R-:W-:Y:S01]  /*ac50*/  ISETP.GE.AND P3, PT, R2, R104.reuse, PT ;  /* 0x000000680200720c */ /* 0x080fe20003f66270 */
[----:B------:R-:W-:Y:S01]  /*ac60*/  VIADD R2, R3, 0x31 ;  /* 0x0000003103027836 */ /* 0x000fe20000000000 */
[----:B------:R-:W-:Y:S02]  /*ac70*/  FSEL R5, R24, -INF , !P0 ;  /* 0xff80000018057808 */ /* 0x000fe40004000000 */
[----:B------:R-:W-:Y:S02]  /*ac80*/  ISETP.GE.AND P1, PT, R11, R104, PT ;  /* 0x000000680b00720c */ /* 0x000fe40003f26270 */
[----:B------:R-:W-:Y:S02]  /*ac90*/  ISETP.GT.AND P0, PT, R135, R122, PT ;  /* 0x0000007a8700720c */ /* 0x000fe40003f04270 */
        /* <DEDUP_REMOVED lines=12> */
[----:B------:R-:W-:Y:S02]  /*ad60*/  FSEL R100, R43, -INF , !P1 ;  /* 0xff8000002b647808 */ /* 0x000fe40004800000 */
[----:B------:R-:W-:-:S02]  /*ad70*/  FSEL R4, R27, -INF , !P5 ;  /* 0xff8000001b047808 */ /* 0x000fc40006800000 */
        /* <DEDUP_REMOVED lines=57> */
[----:B------:R-:W-:Y:S02]  /*b110*/  IMAD R6, R11, R2, -0x40 ;  /* 0xffffffc00b067424 */ /* 0x000fe400078e0202 */
[----:B------:R-:W-:-:S03]  /*b120*/  IMAD.U32 R11, RZ, RZ, UR8 ;  /* 0x00000008ff0b7e24 */ /* 0x000fc6000f8e00ff */
[----:B------:R-:W-:Y:S01]  /*b130*/  SHF.R.S32.HI R2, RZ, 0x1f, R6 ;  /* 0x0000001fff027819 */ /* 0x000fe20000011406 */
[----:B------:R-:W-:Y:S01]  /*b140*/  IMAD.WIDE.U32 R14, R6, R11, RZ ;  /* 0x0000000b060e7225 */ /* 0x000fe200078e00ff */
[----:B--2---:R-:W-:-:S03]  /*b150*/  IADD3 R0, -R7, R0, RZ ;  /* 0x0000000007007210 */ /* 0x004fc60007ffe1ff */
[----:B------:R-:W-:Y:S01]  /*b160*/  IMAD R7, R2, R11, RZ ;  /* 0x0000000b02077224 */ /* 0x000fe200078e02ff */
[----:B------:R-:W-:-:S03]  /*b170*/  SHF.R.S32.HI R2, RZ, 0x1f, R0 ;  /* 0x0000001fff027819 */ /* 0x000fc60000011400 */
[----:B------:R-:W-:Y:S01]  /*b180*/  IMAD R7, R6, UR9, R7 ;  /* 0x0000000906077c24 */ /* 0x000fe2000f8e0207 */
[----:B------:R-:W-:Y:S02]  /*b190*/  ULDC.64 UR8, c[0x0][0x230] ;  /* 0x00008c0000087ab9 */ /* 0x000fe40000000a00 */
[----:B------:R-:W-:Y:S02]  /*b1a0*/  IMAD R13, R2, UR8, RZ ;  /* 0x00000008020d7c24 */ /* 0x000fe4000f8e02ff */
[----:B------:R-:W-:Y:S02]  /*b1b0*/  IMAD.IADD R15, R15, 0x1, R7 ;  /* 0x000000010f0f7824 */ /* 0x000fe400078e0207 */
[C---:B------:R-:W-:Y:S02]  /*b1c0*/  IMAD R13, R0.reuse, UR9, R13 ;  /* 0x00000009000d7c24 */ /* 0x040fe4000f8e020d */
[----:B------:R-:W-:-:S04]  /*b1d0*/  IMAD.WIDE.U32 R14, R0, UR8, R14 ;  /* 0x00000008000e7c25 */ /* 0x000fc8000f8e000e */
[----:B------:R-:W-:Y:S01]  /*b1e0*/  IMAD.MOV.U32 R2, RZ, RZ, R14 ;  /* 0x000000ffff027224 */ /* 0x000fe200078e000e */
[----:B------:R-:W-:Y:S01]  /*b1f0*/  IADD3 R13, R15, R13, RZ ;  /* 0x0000000d0f0d7210 */ /* 0x000fe20007ffe0ff */
[----:B------:R-:W-:Y:S06]  /*b200*/  BRA `(.L_x_5798) ;  /* 0x0000000000107947 */ /* 0x000fec0003800000 */
.L_x_5797:
[----:B------:R-:W1:Y:S02]  /*b210*/  LDC R11, c[0x0][0x248] ;  /* 0x00009200ff0b7b82 */ /* 0x000e640000000800 */
[----:B-1----:R-:W-:-:S05]  /*b220*/  IMAD.SHL.U32 R2, R11, 0x40, RZ ;  /* 0x000000400b027824 */ /* 0x002fca00078e00ff */
[----:B------:R-:W-:-:S04]  /*b230*/  IADD3 R2, -R2, RZ, RZ ;  /* 0x000000ff02027210 */ /* 0x000fc80007ffe1ff */
[----:B------:R-:W-:-:S07]  /*b240*/  SHF.R.S32.HI R13, RZ, 0x1f, R2 ;  /* 0x0000001fff0d7819 */ /* 0x000fce0000011402 */
.L_x_5798:
[----:B------:R-:W1:Y:S01]  /*b250*/  LDC R0, c[0x0][0x24c] ;  /* 0x00009300ff007b82 */ /* 0x000e620000000800 */
[----:B------:R-:W-:Y:S01]  /*b260*/  IMAD.SHL.U32 R7, R11, 0x20, RZ ;  /* 0x000000200b077824 */ /* 0x000fe200078e00ff */
[C---:B------:R-:W-:Y:S02]  /*b270*/  IADD3 R6, P4, R2.reuse, R92, RZ ;  /* 0x0000005c02067210 */ /* 0x040fe40007f9e0ff */
[----:B------:R-:W-:Y:S02]  /*b280*/  LEA R128, P5, R2, R128, 0x1 ;  /* 0x0000008002807211 */ /* 0x000fe400078a08ff */
[----:B------:R-:W-:Y:S02]  /*b290*/  IADD3 R92, P3, P1, R92, R2, R7 ;  /* 0x000000025c5c7210 */ /* 0x000fe4000797e007 */
[----:B------:R-:W-:-:S05]  /*b2a0*/  LEA.HI.X R129, R2, R129, R13, 0x1, P5 ;  /* 0x0000008102817211 */ /* 0x000fca00028f0c0d */
[----:B------:R-:W-:Y:S01]  /*b2b0*/  @!PT LDS RZ, [RZ] ;  /* 0x00000000fffff984 */ /* 0x000fe20000000800 */
[----:B------:R-:W-:Y:S01]  /*b2c0*/  @!PT LDS RZ, [RZ] ;  /* 0x00000000fffff984 */ /* 0x000fe20000000800 */
[----:B------:R-:W-:Y:S01]  /*b2d0*/  @!PT LDS RZ, [RZ] ;  /* 0x00000000fffff984 */ /* 0x000fe20000000800 */
[----:B------:R2:W-:Y:S01]  /*b2e0*/  LDGSTS.E.BYPASS.LTC128B.128 [R124+0x3000], desc[UR6][R128.64] ;  /* 0x03000000807c7fae */ /* 0x0005e2000b901d46 */
[----:B-1----:R-:W-:Y:S01]  /*b2f0*/  SHF.L.U64.HI R0, R11, 0x5, R0 ;  /* 0x000000050b007819 */ /* 0x002fe20000010200 */
[----:B------:R-:W-:Y:S01]  /*b300*/  IMAD.X R11, R13, 0x1, R52, P4 ;  /* 0x000000010d0b7824 */ /* 0x000fe200020e0634 */
[----:B------:R-:W-:Y:S02]  /*b310*/  LEA R20, P4, R6, UR12, 0x1 ;  /* 0x0000000c06147c11 */ /* 0x000fe4000f8808ff */
[----:B------:R-:W-:Y:S02]  /*b320*/  IADD3.X R13, R52, R13, R0, P3, P1 ;  /* 0x0000000d340d7210 */ /* 0x000fe40001fe2400 */
[----:B------:R-:W-:Y:S02]  /*b330*/  LEA R14, P3, R7, R128, 0x1 ;  /* 0x00000080070e7211 */ /* 0x000fe400078608ff */
[----:B------:R-:W-:Y:S02]  /*b340*/  LEA R12, P1, R92, UR12, 0x1 ;  /* 0x0000000c5c0c7c11 */ /* 0x000fe4000f8208ff */
[----:B------:R-:W-:-:S02]  /*b350*/  LEA.HI.X R21, R6, UR13, R11, 0x1, P4 ;  /* 0x0000000d06157c11 */ /* 0x000fc4000a0f0c0b */
        /* <DEDUP_REMOVED lines=8> */
.L_x_5796:
        /* <DEDUP_REMOVED lines=32> */
[----:B------:R-:W-:-:S03]  /*b5e0*/  MOV R131, R95 ;  /* 0x0000005f00837202 */ /* 0x000fc60000000f00 */
[----:B------:R-:W1:Y:S04]  /*b5f0*/  SHFL.BFLY PT, R11, R0, 0x2, 0x1f ;  /* 0x0c401f00000b7f89 */ /* 0x000e6800000e0000 */
[----:B--2---:R-:W-:Y:S04]  /*b600*/  LDSM.16.MT88.4 R12, [R118+0x7400] ;  /* 0x00740000760c783b */ /* 0x004fe80000004200 */
[----:B------:R-:W-:Y:S04]  /*b610*/  LDSM.16.MT88.4 R68, [R118+0x8000] ;  /* 0x008000007644783b */ /* 0x000fe80000004200 */
[----:B------:R-:W-:Y:S04]  /*b620*/  LDSM.16.MT88.4 R36, [R118+0x6000] ;  /* 0x006000007624783b */ /* 0x000fe80000004200 */
[----:B------:R-:W-:Y:S04]  /*b630*/  LDSM.16.MT88.4 R44, [R116+0x6000] ;  /* 0x00600000742c783b */ /* 0x000fe80000004200 */
[----:B------:R-:W-:Y:S01]  /*b640*/  LDSM.16.MT88.4 R28, [R118+0x6400] ;  /* 0x00640000761c783b */ /* 0x000fe20000004200 */
[----:B-1----:R-:W-:-:S03]  /*b650*/  FMNMX.FTZ R11, R0, R11, !PT ;  /* 0x0000000b000b7209 */ /* 0x002fc60007810000 */
[----:B------:R-:W-:Y:S01]  /*b660*/  LDSM.16.MT88.4 R20, [R116+0x6400] ;  /* 0x006400007414783b */ /* 0x000fe20000004200 */
[----:B------:R-:W-:-:S03]  /*b670*/  FMNMX.FTZ R0, R98, R7, !PT ;  /* 0x0000000762007209 */ /* 0x000fc60007810000 */
[----:B------:R-:W1:Y:S01]  /*b680*/  SHFL.BFLY PT, R2, R11, 0x1, 0x1f ;  /* 0x0c201f000b027f89 */ /* 0x000e6200000e0000 */
[----:B------:R-:W-:-:S05]  /*b690*/  FMNMX.FTZ R7, R97, R0, !PT ;  /* 0x0000000061077209 */ /* 0x000fca0007810000 */
        /* <DEDUP_REMOVED lines=10> */
[--C-:B------:R-:W-:Y:S01]  /*b740*/  FFMA.FTZ R24, R61, UR8, -R108.reuse ;  /* 0x000000083d187c23 */ /* 0x100fe2000801086c */
[----:B------:R-:W1:Y:S01]  /*b750*/  SHFL.BFLY PT, R0, R5, 0x1, 0x1f ;  /* 0x0c201f0005007f89 */ /* 0x000e6200000e0000 */
[----:B------:R-:W-:Y:S01]  /*b760*/  MUFU.EX2 R96, R96 ;  /* 0x0000006000607308 */ /* 0x000fe20000000800 */
[--C-:B------:R-:W-:Y:S01]  /*b770*/  FFMA.FTZ R34, R19, UR8, -R108.reuse ;  /* 0x0000000813227c23 */ /* 0x100fe2000801086c */
[--C-:B------:R-:W-:Y:S01]  /*b780*/  FFMA.FTZ R27, R65, UR8, -R108.reuse ;  /* 0x00000008411b7c23 */ /* 0x100fe2000801086c */
[--C-:B------:R-:W-:Y:S01]  /*b790*/  FFMA.FTZ R25, R9, UR8, -R108.reuse ;  /* 0x0000000809197c23 */ /* 0x100fe2000801086c */
[--C-:B------:R-:W-:Y:S01]  /*b7a0*/  FFMA.FTZ R103, R103, UR8, -R108.reuse ;  /* 0x0000000867677c23 */ /* 0x100fe2000801086c */
[----:B------:R-:W-:-:S03]  /*b7b0*/  FFMA.FTZ R106, R106, UR8, -R108 ;  /* 0x000000086a6a7c23 */ /* 0x000fc6000801086c */
[----:B------:R-:W2:Y:S08]  /*b7c0*/  MUFU.EX2 R93, R93 ;  /* 0x0000005d005d7308 */ /* 0x000eb00000000800 */
[----:B------:R-:W-:Y:S01]  /*b7d0*/  MUFU.EX2 R90, R90 ;  /* 0x0000005a005a7308 */ /* 0x000fe20000000800 */
[----:B-1----:R-:W-:-:S07]  /*b7e0*/  FMNMX.FTZ R0, R5, R0, !PT ;  /* 0x0000000005007209 */ /* 0x002fce0007810000 */
[----:B------:R-:W1:Y:S01]  /*b7f0*/  MUFU.EX2 R33, R33 ;  /* 0x0000002100217308 */ /* 0x000e620000000800 */
[----:B--2---:R-:W-:Y:S01]  /*b800*/  F2FP.F16.F32.PACK_AB R72, R93, R96 ;  /* 0x000000605d48723e */ /* 0x004fe200000000ff */
[----:B------:R-:W-:Y:S01]  /*b810*/  FADD.FTZ R93, R96, R93 ;  /* 0x0000005d605d7221 */ /* 0x000fe20000010000 */
[C---:B------:R-:W-:Y:S01]  /*b820*/  FSETP.NEU.FTZ.AND P1, PT, R0.reuse, -INF , PT ;  /* 0xff8000000000780b */ /* 0x040fe20003f3d000 */
[----:B------:R-:W-:-:S04]  /*b830*/  FMUL.FTZ R99, R0, UR8 ;  /* 0x0000000800637c20 */ /* 0x000fc80008410000 */
[----:B------:R-:W-:Y:S01]  /*b840*/  MUFU.EX2 R34, R34 ;  /* 0x0000002200227308 */ /* 0x000fe20000000800 */
[----:B------:R-:W-:-:S05]  /*b850*/  FSEL R99, R99, RZ, P1 ;  /* 0x000000ff63637208 */ /* 0x000fca0000800000 */
[--C-:B------:R-:W-:Y:S01]  /*b860*/  FFMA.FTZ R92, R26, UR8, -R99.reuse ;  /* 0x000000081a5c7c23 */ /* 0x100fe20008010863 */
[--C-:B------:R-:W-:Y:S01]  /*b870*/  FFMA.FTZ R91, R4, UR8, -R99.reuse ;  /* 0x00000008045b7c23 */ /* 0x100fe20008010863 */
[--C-:B------:R-:W-:Y:S01]  /*b880*/  FFMA.FTZ R89, R16, UR8, -R99.reuse ;  /* 0x0000000810597c23 */ /* 0x100fe20008010863 */
[--C-:B------:R-:W-:Y:S01]  /*b890*/  FFMA.FTZ R88, R18, UR8, -R99.reuse ;  /* 0x0000000812587c23 */ /* 0x100fe20008010863 */
[--C-:B------:R-:W-:Y:S01]  /*b8a0*/  FFMA.FTZ R26, R62, UR8, -R99.reuse ;  /* 0x000000083e1a7c23 */ /* 0x100fe20008010863 */
[----:B-1----:R-:W-:Y:S01]  /*b8b0*/  F2FP.F16.F32.PACK_AB R74, R33, R90 ;  /* 0x0000005a214a723e */ /* 0x002fe200000000ff */
[----:B------:R-:W-:Y:S01]  /*b8c0*/  MUFU.EX2 R92, R92 ;  /* 0x0000005c005c7308 */ /* 0x000fe20000000800 */
[----:B------:R-:W1:Y:S01]  /*b8d0*/  LDSM.16.MT88.4 R60, [R116+0x7000] ;  /* 0x00700000743c783b */ /* 0x000e620000004200 */
[--C-:B------:R-:W-:Y:S01]  /*b8e0*/  FFMA.FTZ R35, R66, UR8, -R99.reuse ;  /* 0x0000000842237c23 */ /* 0x100fe20008010863 */
[--C-:B------:R-:W-:Y:S01]  /*b8f0*/  FFMA.FTZ R32, R10, UR8, -R99.reuse ;  /* 0x000000080a207c23 */ /* 0x100fe20008010863 */
[--C-:B------:R-:W-:Y:S01]  /*b900*/  FFMA.FTZ R3, R8, UR8, -R99.reuse ;  /* 0x0000000808037c23 */ /* 0x100fe20008010863 */
[----:B------:R-:W-:Y:S01]  /*b910*/  LDSM.16.MT88.4 R16, [R116+0x8000] ;  /* 0x008000007410783b */ /* 0x000fe20000004200 */
[--C-:B------:R-:W-:Y:S01]  /*b920*/  FFMA.FTZ R102, R102, UR8, -R99.reuse ;  /* 0x0000000866667c23 */ /* 0x100fe20008010863 */
[--C-:B------:R-:W-:Y:S01]  /*b930*/  FFMA.FTZ R98, R98, UR8, -R99.reuse ;  /* 0x0000000862627c23 */ /* 0x100fe20008010863 */
[----:B------:R-:W2:Y:S01]  /*b940*/  MUFU.EX2 R91, R91 ;  /* 0x0000005b005b7308 */ /* 0x000ea20000000800 */
[----:B------:R-:W3:Y:S01]  /*b950*/  LDSM.16.MT88.4 R8, [R116+0x7400] ;  /* 0x007400007408783b */ /* 0x000ee20000004200 */
[----:B------:R-:W-:Y:S01]  /*b960*/  FFMA.FTZ R97, R97, UR8, -R99 ;  /* 0x0000000861617c23 */ /* 0x000fe20008010863 */
[----:B------:R-:W-:-:S04]  /*b970*/  FADD.FTZ R90, R90, R93 ;  /* 0x0000005d5a5a7221 */ /* 0x000fc80000010000 */
[----:B------:R-:W-:Y:S01]  /*b980*/  FADD.FTZ R33, R33, R90 ;  /* 0x0000005a21217221 */ /* 0x000fe20000010000 */
        /* <DEDUP_REMOVED lines=16> */
[C---:B-1----:R-:W-:Y:S05]  /*ba90*/  HMMA.16816.F32 R56, R72.reuse, R60, RZ ;  /* 0x0000003c4838723c */ /* 0x042fea00000018ff */
[----:B------:R-:W1:Y:S01]  /*baa0*/  MUFU.EX2 R32, R32 ;  /* 0x0000002000207308 */ /* 0x000e620000000800 */
[----:B----4-:R-:W-:Y:S01]  /*bab0*/  F2FP.F16.F32.PACK_AB R6, R24, R25 ;  /* 0x000000191806723e */ /* 0x010fe200000000ff */
[----:B------:R-:W-:Y:S01]  /*bac0*/  HMMA.16816.F32 R60, R72, R62, RZ ;  /* 0x0000003e483c723c */ /* 0x000fe200000018ff */
[----:B------:R-:W-:-:S04]  /*bad0*/  FADD.FTZ R25, R25, R34 ;  /* 0x0000002219197221 */ /* 0x000fc80000010000 */
[----:B------:R-:W-:Y:S01]  /*bae0*/  FADD.FTZ R24, R24, R25 ;  /* 0x0000001918187221 */ /* 0x000fe20000010000 */
[----:B------:R-:W-:Y:S01]  /*baf0*/  MUFU.EX2 R26, R26 ;  /* 0x0000001a001a7308 */ /* 0x000fe20000000800 */
[C---:B------:R-:W-:Y:S06]  /*bb00*/  HMMA.16816.F32 R64, R72.reuse, R68, RZ ;  /* 0x000000444840723c */ /* 0x040fec00000018ff */
        /* <DEDUP_REMOVED lines=8> */
[----:B------:R-:W-:Y:S01]  /*bb90*/  MUFU.EX2 R106, R106 ;  /* 0x0000006a006a7308 */ /* 0x000fe20000000800 */
[----:B--2---:R-:W-:Y:S01]  /*bba0*/  F2FP.F16.F32.PACK_AB R7, R3, R26 ;  /* 0x0000001a0307723e */ /* 0x004fe200000000ff */
        /* <DEDUP_REMOVED lines=9> */
[----:B------:R-:W-:Y:S01]  /*bc40*/  HMMA.16816.F32 R60, R4, R10, R60 ;  /* 0x0000000a043c723c */ /* 0x000fe2000000183c */
[----:B------:R-:W2:Y:S05]  /*bc50*/  LDSM.16.MT88.4 R8, [R116+0x8400] ;  /* 0x008400007408783b */ /* 0x000eaa0000004200 */
[C---:B------:R-:W-:Y:S06]  /*bc60*/  HMMA.16816.F32 R76, R72.reuse, R16, RZ ;  /* 0x00000010484c723c */ /* 0x040fec00000018ff */
[----:B------:R-:W-:Y:S01]  /*bc70*/  HMMA.16816.F32 R72, R72, R18, RZ ;  /* 0x000000124848723c */ /* 0x000fe200000018ff */
[----:B------:R-:W-:Y:S05]  /*bc80*/  LDSM.16.MT88.4 R16, [R118+0x6c00] ;  /* 0x006c00007610783b */ /* 0x000fea0000004200 */
[C---:B------:R-:W-:Y:S06]  /*bc90*/  HMMA.16816.F32 R80, R4.reuse, R28, R80 ;  /* 0x0000001c0450723c */ /* 0x040fec0000001850 */
[----:B-1----:R-:W-:Y:S01]  /*bca0*/  HMMA.16816.F32 R64, R4, R12, R64 ;  /* 0x0000000c0440723c */ /* 0x002fe20000001840 */
[--C-:B------:R-:W-:Y:S01]  /*bcb0*/  FFMA.FTZ R29, R114, UR8, -R99.reuse ;  /* 0x00000008721d7c23 */ /* 0x100fe20008010863 */
[----:B------:R-:W-:Y:S01]  /*bcc0*/  FFMA.FTZ R28, R132, UR8, -R99 ;  /* 0x00000008841c7c23 */ /* 0x000fe20008010863 */
[----:B------:R-:W-:-:S03]  /*bcd0*/  MOV R132, R94 ;  /* 0x0000005e00847202 */ /* 0x000fc60000000f00 */
[C---:B------:R-:W-:Y:S01]  /*bce0*/  HMMA.16816.F32 R68, R4.reuse, R14, R68 ;  /* 0x0000000e0444723c */ /* 0x040fe20000001844 */
[----:B------:R-:W1:Y:S01]  /*bcf0*/  LDSM.16.MT88.4 R12, [R118+0x6800] ;  /* 0x00680000760c783b */ /* 0x000e620000004200 */
[----:B------:R-:W-:Y:S04]  /*bd00*/  MUFU.EX2 R29, R29 ;  /* 0x0000001d001d7308 */ /* 0x000fe80000000800 */
[C---:B------:R-:W-:Y:S04]  /*bd10*/  HMMA.16816.F32 R36, R4.reuse, R30, R36 ;  /* 0x0000001e0424723c */ /* 0x040fe80000001824 */
[----:B------:R-:W3:Y:S02]  /*bd20*/  MUFU.EX2 R28, R28 ;  /* 0x0000001c001c7308 */ /* 0x000ee40000000800 */
[C---:B------:R-:W-:Y:S01]  /*bd30*/  HMMA.16816.F32 R40, R4.reuse, R20, R40 ;  /* 0x000000140428723c */ /* 0x040fe20000001828 */
[--C-:B------:R-:W-:Y:S01]  /*bd40*/  FFMA.FTZ R31, R112, UR8, -R99.reuse ;  /* 0x00000008701f7c23 */ /* 0x100fe20008010863 */
[--C-:B------:R-:W-:Y:S01]  /*bd50*/  FFMA.FTZ R30, R110, UR8, -R99.reuse ;  /* 0x000000086e1e7c23 */ /* 0x100fe20008010863 */
[--C-:B------:R-:W-:Y:S01]  /*bd60*/  FFMA.FTZ R110, R101, UR8, -R108.reuse ;  /* 0x00000008656e7c23 */ /* 0x100fe2000801086c */
[--C-:B------:R-:W-:Y:S01]  /*bd70*/  FFMA.FTZ R101, R107, UR8, -R108.reuse ;  /* 0x000000086b657c23 */ /* 0x100fe2000801086c */
[----:B------:R-:W-:Y:S01]  /*bd80*/  FFMA.FTZ R107, R100, UR8, -R99 ;  /* 0x00000008646b7c23 */ /* 0x000fe20008010863 */
[C---:B------:R-:W-:Y:S01]  /*bd90*/  HMMA.16816.F32 R44, R4.reuse, R22, R44 ;  /* 0x00000016042c723c */ /* 0x040fe2000000182c */
[--C-:B------:R-:W-:Y:S01]  /*bda0*/  FFMA.FTZ R21, R113, UR8, -R108.reuse ;  /* 0x0000000871157c23 */ /* 0x100fe2000801086c */
[--C-:B------:R-:W-:Y:S01]  /*bdb0*/  FFMA.FTZ R20, R115, UR8, -R108.reuse ;  /* 0x0000000873147c23 */ /* 0x100fe2000801086c */
[----:B------:R-:W-:Y:S03]  /*bdc0*/  MUFU.EX2 R31, R31 ;  /* 0x0000001f001f7308 */ /* 0x000fe60000000800 */
[----:B--2---:R-:W-:Y:S01]  /*bdd0*/  HMMA.16816.F32 R76, R4, R8, R76 ;  /* 0x00000008044c723c */ /* 0x004fe2000000184c */
[--C-:B------:R-:W-:Y:S01]  /*bde0*/  FFMA.FTZ R23, R109, UR8, -R108.reuse ;  /* 0x000000086d177c23 */ /* 0x100fe2000801086c */
[----:B------:R-:W-:-:S03]  /*bdf0*/  FFMA.FTZ R22, R111, UR8, -R108 ;  /* 0x000000086f167c23 */ /* 0x000fc6000801086c */
[----:B------:R-:W-:Y:S01]  /*be00*/  MUFU.EX2 R21, R21 ;  /* 0x0000001500157308 */ /* 0x000fe20000000800 */
[----:B------:R-:W-:Y:S01]  /*be10*/  HMMA.16816.F32 R72, R4, R10, R72 ;  /* 0x0000000a0448723c */ /* 0x000fe20000001848 */
[----:B------:R-:W2:Y:S06]  /*be20*/  LDSM.16.MT88.4 R8, [R116+0x6800] ;  /* 0x006800007408783b */ /* 0x000eac0000004200 */
[----:B------:R-:W-:Y:S01]  /*be30*/  MUFU.EX2 R23, R23 ;  /* 0x0000001700177308 */ /* 0x000fe20000000800 */
[----:B---3--:R-:W-:-:S07]  /*be40*/  F2FP.F16.F32.PACK_AB R7, R28, R29 ;  /* 0x0000001d1c07723e */ /* 0x008fce00000000ff */
[----:B------:R-:W3:Y:S08]  /*be50*/  MUFU.EX2 R22, R22 ;  /* 0x0000001600167308 */ /* 0x000ef00000000800 */
[----:B------:R-:W4:Y:S08]  /*be60*/  MUFU.EX2 R20, R20 ;  /* 0x0000001400147308 */ /* 0x000f300000000800 */
[----:B------:R-:W5:Y:S01]  /*be70*/  MUFU.EX2 R30, R30 ;  /* 0x0000001e001e7308 */ /* 0x000f620000000800 */
[----:B---3--:R-:W-:Y:S01]  /*be80*/  F2FP.F16.F32.PACK_AB R4, R22, R23 ;  /* 0x000000171604723e */ /* 0x008fe200000000ff */
[----:B------:R-:W-:-:S04]  /*be90*/  FADD.FTZ R23, R23, R24 ;  /* 0x0000001817177221 */ /* 0x000fc80000010000 */
[----:B------:R-:W-:Y:S02]  /*bea0*/  FADD.FTZ R22, R22, R23 ;  /* 0x0000001716167221 */ /* 0x000fe40000010000 */
[----:B------:R-:W3:Y:S01]  /*beb0*/  MUFU.EX2 R110, R110 ;  /* 0x0000006e006e7308 */ /* 0x000ee20000000800 */
[----:B----4-:R-:W-:Y:S01]  /*bec0*/  F2FP.F16.F32.PACK_AB R6, R20, R21 ;  /* 0x000000151406723e */ /* 0x010fe200000000ff */
[----:B------:R-:W-:-:S04]  /*bed0*/  FADD.FTZ R21, R21, R22 ;  /* 0x0000001615157221 */ /* 0x000fc80000010000 */
[----:B------:R-:W-:Y:S02]  /*bee0*/  FADD.FTZ R20, R20, R21 ;  /* 0x0000001514147221 */ /* 0x000fe40000010000 */
[----:B------:R-:W-:Y:S01]  /*bef0*/  MUFU.EX2 R101, R101 ;  /* 0x0000006500657308 */ /* 0x000fe20000000800 */
[----:B-----5:R-:W-:-:S07]  /*bf00*/  F2FP.F16.F32.PACK_AB R5, R30, R31 ;  /* 0x0000001f1e05723e */ /* 0x020fce00000000ff */
[C---:B-1----:R-:W-:Y:S01]  /*bf10*/  HMMA.16816.F32 R80, R4.reuse, R12, R80 ;  /* 0x0000000c0450723c */ /* 0x042fe20000001850 */
[----:B------:R-:W1:Y:S05]  /*bf20*/  MUFU.EX2 R107, R107 ;  /* 0x0000006b006b7308 */ /* 0x000e6a0000000800 */
        /* <DEDUP_REMOVED lines=15> */
[----:B------:R-:W-:Y:S01]  /*c020*/  HMMA.16816.F32 R72, R4, R10, R72 ;  /* 0x0000000a0448723c */ /* 0x000fe20000001848 */
[----:B------:R-:W2:Y:S06]  /*c030*/  LDSM.16.MT88.4 R8, [R118+0x7c00] ;  /* 0x007c00007608783b */ /* 0x000eac0000004200 */
[----:B---3--:R-:W-:Y:S01]  /*c040*/  F2FP.F16.F32.PACK_AB R4, R110, R103 ;  /* 0x000000676e04723e */ /* 0x008fe200000000ff */
[----:B------:R-:W-:Y:S01]  /*c050*/  FADD.FTZ R103, R103, R20 ;  /* 0x0000001467677221 */ /* 0x000fe20000010000 */
[----:B-1----:R-:W-:-:S02]  /*c060*/  F2FP.F16.F32.PACK_AB R5, R107, R102 ;  /* 0x000000666b05723e */ /* 0x002fc400000000ff */
[----:B------:R-:W-:Y:S01]  /*c070*/  F2FP.F16.F32.PACK_AB R6, R106, R101 ;  /* 0x000000656a06723e */ /* 0x000fe200000000ff */
[----:B------:R-:W-:Y:S01]  /*c080*/  FADD.FTZ R110, R110, R103 ;  /* 0x000000676e6e7221 */ /* 0x000fe20000010000 */
[----:B------:R-:W-:-:S03]  /*c090*/  F2FP.F16.F32.PACK_AB R7, R97, R98 ;  /* 0x000000626107723e */ /* 0x000fc600000000ff */
[----:B------:R-:W-:-:S04]  /*c0a0*/  FADD.FTZ R101, R101, R110 ;  /* 0x0000006e65657221 */ /* 0x000fc80000010000 */
[----:B------:R-:W-:Y:S01]  /*c0b0*/  HMMA.16816.F32 R80, R4, R16, R80 ;  /* 0x000000100450723c */ /* 0x000fe20000001850 */
[----:B------:R-:W-:-:S05]  /*c0c0*/  FADD.FTZ R137, R106, R101 ;  /* 0x000000656a897221 */ /* 0x000fca0000010000 */
[C---:B------:R-:W-:Y:S01]  /*c0d0*/  HMMA.16816.F32 R36, R4.reuse, R18, R36 ;  /* 0x000000120424723c */ /* 0x040fe20000001824 */
[----:B------:R-:W1:Y:S05]  /*c0e0*/  LDSM.16.MT88.4 R16, [R116+0x7c00] ;  /* 0x007c00007410783b */ /* 0x000e6a0000004200 */
[C---:B----4-:R-:W-:Y:S06]  /*c0f0*/  HMMA.16816.F32 R40, R4.reuse, R12, R40 ;  /* 0x0000000c0428723c */ /* 0x050fec0000001828 */
        /* <DEDUP_REMOVED lines=20> */
[----:B------:R-:W-:Y:S01]  /*c240*/  FADD.FTZ R138, R97, R98 ;  /* 0x00000062618a7221 */ /* 0x000fe20000010000 */
[----:B------:R-:W-:Y:S05]  /*c250*/  @!P0 BRA `(.L_x_5799) ;  /* 0x0000002400e48947 */ /* 0x000fea0003800000 */
        /* <DEDUP_REMOVED lines=38> */
[----:B------:R-:W-:Y:S02]  /*c4c0*/  @P5 IADD3 R10, R10, 0x1, RZ ;  /* 0x000000010a0a5810 */ /* 0x000fe40007ffe0ff */
[----:B------:R-:W-:-:S03]  /*c4d0*/  @P6 VIADD R11, R11, 0x1 ;  /* 0x000000010b0b6836 */ /* 0x000fc60000000000 */
[----:B------:R-:W-:Y:S01]  /*c4e0*/  IMAD.MOV.U32 R7, RZ, RZ, R10 ;  /* 0x000000ffff077224 */ /* 0x000fe200078e000a */
[----:B------:R-:W-:Y:S02]  /*c4f0*/  LOP3.LUT R10, RZ, R3, RZ, 0x33, !PT ;  /* 0x00000003ff0a7212 */ /* 0x000fe400078e33ff */
        /* <DEDUP_REMOVED lines=25> */
.L_x_5800:
[----:B------:R-:W1:Y:S02]  /*c690*/  LDC R3, c[0x0][0x250] ;  /* 0x00009400ff037b82 */ /* 0x000e640000000800 */
[----:B-1----:R-:W-:-:S05]  /*c6a0*/  IMAD.SHL.U32 R131, R3, 0x40, RZ ;  /* 0x0000004003837824 */ /* 0x002fca00078e00ff */
[----:B------:R-:W-:-:S04]  /*c6b0*/  IADD3 R131, -R131, RZ, RZ ;  /* 0x000000ff83837210 */ /* 0x000fc80007ffe1ff */
[----:B------:R-:W-:-:S07]  /*c6c0*/  SHF.R.S32.HI R5, RZ, 0x1f, R131 ;  /* 0x0000001fff057819 */ /* 0x000fce0000011483 */
.L_x_5801:
[----:B------:R-:W1:Y:S01]  /*c6d0*/  LDC R4, c[0x0][0x254] ;  /* 0x00009500ff047b82 */ /* 0x000e620000000800 */
[----:B------:R-:W-:Y:S02]  /*c6e0*/  LEA R7, P1, R3, R131, 0x5 ;  /* 0x0000008303077211 */ /* 0x000fe400078228ff */
[C---:B------:R-:W-:Y:S02]  /*c6f0*/  LEA R132, P4, R131.reuse, R94, 0x1 ;  /* 0x0000005e83847211 */ /* 0x040fe400078808ff */
[-C--:B------:R-:W-:Y:S02]  /*c700*/  IADD3 R6, P3, R131, R86.reuse, RZ ;  /* 0x0000005683067210 */ /* 0x080fe40007f7e0ff */
[----:B------:R-:W-:Y:S02]  /*c710*/  IADD3 R86, P0, R7, R86, RZ ;  /* 0x0000005607567210 */ /* 0x000fe40007f1e0ff */
[----:B------:R-:W-:-:S05]  /*c720*/  LEA.HI.X R131, R131, R95, R5, 0x1, P4 ;  /* 0x0000005f83837211 */ /* 0x000fca00020f0c05 */
[----:B------:R-:W-:-:S05]  /*c730*/  IMAD.MOV.U32 R133, RZ, RZ, R131 ;  /* 0x000000ffff857224 */ /* 0x000fca00078e0083 */
        /* <DEDUP_REMOVED lines=13> */
[----:B------:R-:W-:Y:S04]  /*c810*/  LDGSTS.E.BYPASS.LTC128B.128 [R124+0x7000], desc[UR6][R16.64+0x40] ;  /* 0x07000040107c7fae */ /* 0x000fe8000b901d46 */
[----:B------:R1:W-:Y:S04]  /*c820*/  LDGSTS.E.BYPASS.LTC128B.128 [R124+0x8000], desc[UR6][R16.64+0x80] ;  /* 0x08000080107c7fae */ /* 0x0003e8000b901d46 */
[----:B------:R-:W-:Y:S04]  /*c830*/  LDGSTS.E.BYPASS.LTC128B.128 [R124+0x6800], desc[UR6][R8.64] ;  /* 0x06800000087c7fae */ /* 0x000fe8000b901d46 */
[----:B------:R-:W-:Y:S04]  /*c840*/  LDGSTS.E.BYPASS.LTC128B.128 [R124+0x7800], desc[UR6][R10.64+0x40] ;  /* 0x078000400a7c7fae */ /* 0x000fe8000b901d46 */
[----:B------:R2:W-:Y:S04]  /*c850*/  LDGSTS.E.BYPASS.LTC128B.128 [R124+0x8800], desc[UR6][R10.64+0x80] ;  /* 0x088000800a7c7fae */ /* 0x0005e8000b901d46 */
[----:B------:R-:W-:Y:S04]  /*c860*/  LDSM.16.M88.4 R92, [R121] ;  /* 0x00000000795c783b */ /* 0x000fe80000000200 */
[----:B------:R-:W3:Y:S04]  /*c870*/  LDSM.16.M88.4 R20, [R120+0x3400] ;  /* 0x003400007814783b */ /* 0x000ee80000000200 */
[----:B------:R-:W1:Y:S04]  /*c880*/  LDSM.16.M88.4 R12, [R120+0x3800] ;  /* 0x00380000780c783b */ /* 0x000e680000000200 */
[----:B------:R-:W4:Y:S04]  /*c890*/  LDSM.16.M88.4 R28, [R120+0x3000] ;  /* 0x00300000781c783b */ /* 0x000f280000000200 */
[----:B------:R-:W2:Y:S04]  /*c8a0*/  LDSM.16.M88.4 R96, [R120+0x3c00] ;  /* 0x003c00007860783b */ /* 0x000ea80000000200 */
[----:B------:R-:W-:Y:S04]  /*c8b0*/  LDSM.16.M88.4 R88, [R119] ;  /* 0x000000007758783b */ /* 0x000fe80000000200 */
[----:B------:R-:W5:Y:S04]  /*c8c0*/  LDSM.16.M88.4 R84, [R117+0x3400] ;  /* 0x003400007554783b */ /* 0x000f680000000200 */
[----:B------:R-:W5:Y:S04]  /*c8d0*/  LDSM.16.M88.4 R32, [R117+0x3800] ;  /* 0x003800007520783b */ /* 0x000f680000000200 */
[----:B------:R-:W5:Y:S01]  /*c8e0*/  LDSM.16.M88.4 R100, [R117+0x3000] ;  /* 0x003000007564783b */ /* 0x000f620000000200 */
[----:B------:R-:W2:Y:S03]  /*c8f0*/  S2R R3, SR_TID.X ;  /* 0x0000000000037919 */ /* 0x000ea60000002100 */
[----:B------:R-:W0:Y:S01]  /*c900*/  LDGDEPBAR ;  /* 0x00000000000079af */ /* 0x000e220000000000 */
[C---:B---3--:R-:W-:Y:S06]  /*c910*/  HMMA.16816.F32 R24, R92.reuse, R20, RZ ;  /* 0x000000145c18723c */ /* 0x048fec00000018ff */
[C---:B-1----:R-:W-:Y:S06]  /*c920*/  HMMA.16816.F32 R16, R92.reuse, R12, RZ ;  /* 0x0000000c5c10723c */ /* 0x042fec00000018ff */
[C---:B------:R-:W-:Y:S06]  /*c930*/  HMMA.16816.F32 R20, R92.reuse, R22, RZ ;  /* 0x000000165c14723c */ /* 0x040fec00000018ff */
[C---:B------:R-:W-:Y:S06]  /*c940*/  HMMA.16816.F32 R12, R92.reuse, R14, RZ ;  /* 0x0000000e5c0c723c */ /* 0x040fec00000018ff */
[----:B----4-:R-:W-:Y:S01]  /*c950*/  HMMA.16816.F32 R4, R92, R28, RZ ;  /* 0x0000001c5c04723c */ /* 0x010fe200000018ff */
[----:B--2---:R-:W-:-:S05]  /*c960*/  IMAD.SHL.U32 R3, R3, 0x2, RZ ;  /* 0x0000000203037824 */ /* 0x004fca00078e00ff */
        /* <DEDUP_REMOVED lines=58> */
[----:B---3--:R-:W-:Y:S01]  /*cd10*/  HMMA.16816.F32 R16, R96, R32, R16 ;  /* 0x000000206010723c */ /* 0x008fe20000001810 */
[----:B------:R-:W-:-:S05]  /*cd20*/  LOP3.LUT R84, R3, 0x6, RZ, 0xc0, !PT ;  /* 0x0000000603547812 */ /* 0x000fca00078ec0ff */
[----:B------:R-:W-:Y:S01]  /*cd30*/  IMAD R84, R135, 0x40, R84 ;  /* 0x0000004087547824 */ /* 0x000fe200078e0254 */
[C---:B------:R-:W-:Y:S03]  /*cd40*/  HMMA.16816.F32 R12, R96.reuse, R34, R12 ;  /* 0x00000022600c723c */ /* 0x040fe6000000180c */
[C---:B------:R-:W-:Y:S02]  /*cd50*/  VIADD R3, R84.reuse, 0x1 ;  /* 0x0000000154037836 */ /* 0x040fe40000000000 */
[C---:B------:R-:W-:Y:S01]  /*cd60*/  VIADD R32, R84.reuse, 0x8 ;  /* 0x0000000854207836 */ /* 0x040fe20000000000 */
[----:B------:R-:W-:Y:S01]  /*cd70*/  HMMA.16816.F32 R20, R96, R86, R20 ;  /* 0x000000566014723c */ /* 0x000fe20000001814 */
[C---:B------:R-:W-:Y:S01]  /*cd80*/  VIADD R85, R84.reuse, 0x18 ;  /* 0x0000001854557836 */ /* 0x040fe20000000000 */
[CC--:B------:R-:W-:Y:S02]  /*cd90*/  ISETP.GE.AND P0, PT, R3.reuse, R104.reuse, PT ;  /* 0x000000680300720c */ /* 0x0c0fe40003f06270 */
[----:B------:R-:W-:Y:S01]  /*cda0*/  ISETP.GE.AND P4, PT, R3, R105, PT ;  /* 0x000000690300720c */ /* 0x000fe20003f86270 */
[----:B------:R-:W-:Y:S01]  /*cdb0*/  VIADD R3, R84, 0x9 ;  /* 0x0000000954037836 */ /* 0x000fe20000000000 */
[----:B------:R-:W-:-:S02]  /*cdc0*/  ISETP.GE.AND P6, PT, R32, R104, PT ;  /* 0x000000682000720c */ /* 0x000fc40003fc6270 */
[-C--:B------:R-:W-:Y:S01]  /*cdd0*/  ISETP.GE.AND P3, PT, R32, R105.reuse, PT ;  /* 0x000000692000720c */ /* 0x080fe20003f66270 */
[----:B------:R-:W-:Y:S01]  /*cde0*/  VIADD R32, R84, 0x10 ;  /* 0x0000001054207836 */ /* 0x000fe20000000000 */
[CC--:B------:R-:W-:Y:S02]  /*cdf0*/  ISETP.GE.AND P5, PT, R3.reuse, R104.reuse, PT ;  /* 0x000000680300720c */ /* 0x0c0fe40003fa6270 */
[----:B------:R-:W-:Y:S02]  /*ce00*/  ISETP.GE.AND P1, PT, R3, R105, PT ;  /* 0x000000690300720c */ /* 0x000fe40003f26270 */
[----:B------:R-:W-:Y:S02]  /*ce10*/  FSEL R5, R5, -INF , !P0 ;  /* 0xff80000005057808 */ /* 0x000fe40004000000 */
[----:B------:R-:W-:Y:S01]  /*ce20*/  FSEL R3, R28, -INF , !P6 ;  /* 0xff8000001c037808 */ /* 0x000fe20007000000 */
[----:B------:R-:W-:Y:S01]  /*ce30*/  VIADD R28, R84, 0x11 ;  /* 0x00000011541c7836 */ /* 0x000fe20000000000 */
[----:B------:R-:W-:-:S02]  /*ce40*/  ISETP.GE.AND P0, PT, R32, R104, PT ;  /* 0x000000682000720c */ /* 0x000fc40003f06270 */
[----:B------:R-:W-:Y:S02]  /*ce50*/  ISETP.GE.AND P6, PT, R32, R105, PT ;  /* 0x000000692000720c */ /* 0x000fe40003fc6270 */
[----:B------:R-:W1:Y:S01]  /*ce60*/  LDSM.16.M88.4 R32, [R117+0x5c00] ;  /* 0x005c00007520783b */ /* 0x000e620000000200 */
[----:B------:R-:W-:Y:S01]  /*ce70*/  FSEL R30, R30, -INF , !P3 ;  /* 0xff8000001e1e7808 */ /* 0x000fe20005800000 */
[----:B------:R-:W-:-:S04]  /*ce80*/  DEPBAR.LE SB0, 0x0 ;  /* 0x000080000000791a */ /* 0x000fc80000000000 */
[----:B------:R-:W-:Y:S01]  /*ce90*/  FSEL R29, R29, -INF , !P5 ;  /* 0xff8000001d1d7808 */ /* 0x000fe20006800000 */
[----:B------:R-:W-:Y:S01]  /*cea0*/  BAR.SYNC.DEFER_BLOCKING 0x0 ;  /* 0x0000000000007b1d */ /* 0x000fe20000010000 */
[CC--:B------:R-:W-:Y:S02]  /*ceb0*/  ISETP.GE.AND P3, PT, R28.reuse, R104.reuse, PT ;  /* 0x000000681c00720c */ /* 0x0c0fe40003f66270 */
[----:B------:R-:W-:Y:S02]  /*cec0*/  ISETP.GE.AND P5, PT, R28, R105, PT ;  /* 0x000000691c00720c */ /* 0x000fe40003fa6270 */
[----:B------:R-:W-:Y:S02]  /*ced0*/  FSEL R28, R31, -INF , !P1 ;  /* 0xff8000001f1c7808 */ /* 0x000fe40004800000 */
[----:B------:R-:W-:Y:S01]  /*cee0*/  FSEL R103, R24, -INF , !P0 ;  /* 0xff80000018677808 */ /* 0x000fe20004000000 */
[----:B------:R-:W-:Y:S01]  /*cef0*/  VIADD R24, R84, 0x19 ;  /* 0x0000001954187836 */ /* 0x000fe20000000000 */
[----:B------:R-:W-:-:S02]  /*cf00*/  ISETP.GE.AND P1, PT, R85, R104, PT ;  /* 0x000000685500720c */ /* 0x000fc40003f26270 */
[----:B------:R-:W-:Y:S02]  /*cf10*/  FSEL R142, R26, -INF , !P6 ;  /* 0xff8000001a8e7808 */ /* 0x000fe40007000000 */
[----:B------:R-:W-:Y:S02]  /*cf20*/  FSEL R111, R25, -INF , !P3 ;  /* 0xff800000196f7808 */ /* 0x000fe40005800000 */
[----:B------:R-:W-:Y:S01]  /*cf30*/  FSEL R133, R20, -INF , !P1 ;  /* 0xff80000014857808 */ /* 0x000fe20004800000 */
[----:B------:R-:W-:Y:S01]  /*cf40*/  VIADD R20, R84, 0x21 ;  /* 0x0000002154147836 */ /* 0x000fe20000000000 */
[-C--:B------:R-:W-:Y:S02]  /*cf50*/  ISETP.GE.AND P0, PT, R85, R105.reuse, PT ;  /* 0x000000695500720c */ /* 0x080fe40003f06270 */
        /* <DEDUP_REMOVED lines=9> */
[----:B-1----:R-:W-:Y:S01]  /*cff0*/  HMMA.16816.F32 R8, R96, R32, R8 ;  /* 0x000000206008723c */ /* 0x002fe20000001808 */
[----:B------:R-:W-:Y:S02]  /*d000*/  ISETP.GE.AND P5, PT, R24, R104, PT ;  /* 0x000000681800720c */ /* 0x000fe40003fa6270 */
[----:B------:R-:W-:-:S02]  /*d010*/  FSEL R140, R23, -INF , !P3 ;  /* 0xff800000178c7808 */ /* 0x000fc40005800000 */
[----:B------:R-:W-:Y:S01]  /*d020*/  FSEL R107, R16, -INF , !P5 ;  /* 0xff800000106b7808 */ /* 0x000fe20006800000 */
[----:B------:R-:W-:Y:S01]  /*d030*/  VIADD R16, R84, 0x30 ;  /* 0x0000003054107836 */ /* 0x000fe20000000000 */
[C---:B------:R-:W-:Y:S01]  /*d040*/  ISETP.GE.AND P3, PT, R20.reuse, R104, PT ;  /* 0x000000681400720c */ /* 0x040fe20003f66270 */
[----:B------:R-:W-:Y:S01]  /*d050*/  HMMA.16816.F32 R32, R96, R34, R92 ;  /* 0x000000226020723c */ /* 0x000fe2000000185c */
[-C--:B------:R-:W-:Y:S01]  /*d060*/  ISETP.GE.AND P5, PT, R20, R105.reuse, PT ;  /* 0x000000691400720c */ /* 0x080fe20003fa6270 */
[C---:B------:R-:W-:Y:S01]  /*d070*/  VIADD R20, R84.reuse, 0x29 ;  /* 0x0000002954147836 */ /* 0x040fe20000000000 */
[----:B------:R-:W-:Y:S01]  /*d080*/  FSEL R109, R17, -INF , !P0 ;  /* 0xff800000116d7808 */ /* 0x000fe20004000000 */
[----:B------:R-:W-:Y:S01]  /*d090*/  VIADD R17, R84, 0x31 ;  /* 0x0000003154117836 */ /* 0x000fe20000000000 */
[----:B------:R-:W-:Y:S02]  /*d0a0*/  FSEL R113, R12, -INF , !P3 ;  /* 0xff8000000c717808 */ /* 0x000fe40005800000 */
[----:B------:R-:W-:-:S02]  /*d0b0*/  ISETP.GE.AND P0, PT, R20, R105, PT ;  /* 0x000000691400720c */ /* 0x000fc40003f06270 */
[----:B------:R-:W-:Y:S02]  /*d0c0*/  FSEL R110, R19, -INF , !P6 ;  /* 0xff800000136e7808 */ /* 0x000fe40007000000 */
[----:B------:R-:W-:Y:S01]  /*d0d0*/  FSEL R12, R7, -INF , !P4 ;  /* 0xff800000070c7808 */ /* 0x000fe20006000000 */
[----:B------:R-:W-:Y:S01]  /*d0e0*/  VIADD R7, R84, 0x38 ;  /* 0x0000003854077836 */ /* 0x000fe20000000000 */
[CC--:B------:R-:W-:Y:S02]  /*d0f0*/  ISETP.GE.AND P6, PT, R16.reuse, R104.reuse, PT ;  /* 0x000000681000720c */ /* 0x0c0fe40003fc6270 */
[----:B------:R-:W-:Y:S02]  /*d100*/  ISETP.GE.AND P3, PT, R16, R105, PT ;  /* 0x000000691000720c */ /* 0x000fe40003f66270 */
[----:B------:R-:W-:Y:S02]  /*d110*/  FSEL R114, R15, -INF , !P0 ;  /* 0xff8000000f727808 */ /* 0x000fe40004000000 */
[----:B------:R-:W-:-:S02]  /*d120*/  ISETP.GE.AND P0, PT, R84, R104, PT ;  /* 0x000000685400720c */ /* 0x000fc40003f06270 */
[-C--:B------:R-:W-:Y:S02]  /*d130*/  ISETP.GE.AND P1, PT, R24, R105.reuse, PT ;  /* 0x000000691800720c */ /* 0x080fe40003f26270 */
[----:B------:R-:W-:Y:S02]  /*d140*/  FSEL R98, R8, -INF , !P6 ;  /* 0xff80000008627808 */ /* 0x000fe40007000000 */
[----:B------:R-:W-:Y:S02]  /*d150*/  FSEL R96, R10, -INF , !P3 ;  /* 0xff8000000a607808 */ /* 0x000fe40005800000 */
[C---:B------:R-:W-:Y:S02]  /*d160*/  ISETP.GE.AND P6, PT, R7.reuse, R104, PT ;  /* 0x000000680700720c */ /* 0x040fe40003fc6270 */
[----:B------:R-:W-:Y:S02]  /*d170*/  ISETP.GE.AND P3, PT, R7, R105, PT ;  /* 0x000000690700720c */ /* 0x000fe40003f66270 */
[----:B------:R-:W-:-:S02]  /*d180*/  FSEL R7, R4, -INF , !P0 ;  /* 0xff80000004077808 */ /* 0x000fc40004000000 */
[----:B------:R-:W-:Y:S02]  /*d190*/  FSEL R112, R18, -INF , !P1 ;  /* 0xff80000012707808 */ /* 0x000fe40004800000 */
[----:B------:R-:W-:Y:S02]  /*d1a0*/  ISETP.GT.AND P0, PT, R135, R122, PT ;  /* 0x0000007a8700720c */ /* 0x000fe40003f04270 */
[-C--:B------:R-:W-:Y:S02]  /*d1b0*/  ISETP.GE.AND P1, PT, R20, R104.reuse, PT ;  /* 0x000000681400720c */ /* 0x080fe40003f26270 */
[----:B------:R-:W-:Y:S02]  /*d1c0*/  FSEL R108, R14, -INF , !P5 ;  /* 0xff8000000e6c7808 */ /* 0x000fe40006800000 */
[----:B------:R-:W-:Y:S02]  /*d1d0*/  FSEL R115, R13, -INF , !P1 ;  /* 0xff8000000d737808 */ /* 0x000fe40004800000 */
[C---:B------:R-:W-:Y:S01]  /*d1e0*/  ISETP.GE.AND P4, PT, R84.reuse, R105, PT ;  /* 0x000000695400720c */ /* 0x040fe20003f86270 */
[----:B------:R-:W-:Y:S01]  /*d1f0*/  VIADD R84, R84, 0x39 ;  /* 0x0000003954547836 */ /* 0x000fe20000000000 */
        /* <DEDUP_REMOVED lines=60> */
[----:B------:R-:W-:-:S04]  /*d5c0*/  IMAD R11, R11, R8, -0x40 ;  /* 0xffffffc00b0b7424 */ /* 0x000fc800078e0208 */
[----:B------:R-:W-:Y:S01]  /*d5d0*/  IMAD.WIDE.U32 R14, R11, R4, RZ ;  /* 0x000000040b0e7225 */ /* 0x000fe200078e00ff */
[----:B------:R-:W-:-:S05]  /*d5e0*/  SHF.R.S32.HI R9, RZ, 0x1f, R11 ;  /* 0x0000001fff097819 */ /* 0x000fca000001140b */
[----:B------:R-:W-:-:S04]  /*d5f0*/  IMAD R8, R9, R4, RZ ;  /* 0x0000000409087224 */ /* 0x000fc800078e02ff */
        /* <DEDUP_REMOVED lines=11> */
.L_x_5803:
[----:B------:R-:W1:Y:S02]  /*d6b0*/  LDC R4, c[0x0][0x248] ;  /* 0x00009200ff047b82 */ /* 0x000e640000000800 */
[----:B-1----:R-:W-:-:S05]  /*d6c0*/  IMAD.SHL.U32 R9, R4, 0x40, RZ ;  /* 0x0000004004097824 */ /* 0x002fca00078e00ff */
[----:B------:R-:W-:-:S04]  /*d6d0*/  IADD3 R9, -R9, RZ, RZ ;  /* 0x000000ff09097210 */ /* 0x000fc80007ffe1ff */
[----:B------:R-:W-:-:S07]  /*d6e0*/  SHF.R.S32.HI R10, RZ, 0x1f, R9 ;  /* 0x0000001fff0a7819 */ /* 0x000fce0000011409 */
.L_x_5804:
        /* <DEDUP_REMOVED lines=15> */
.L_x_5802:
        /* <DEDUP_REMOVED lines=48> */
[--C-:B------:R-:W-:Y:S01]  /*dae0*/  FFMA.FTZ R85, R3, UR8, -R102.reuse ;  /* 0x0000000803557c23 */ /* 0x100fe20008010866 */
[--C-:B------:R-:W-:Y:S01]  /*daf0*/  FFMA.FTZ R88, R5, UR8, -R102.reuse ;  /* 0x0000000805587c23 */ /* 0x100fe20008010866 */
[----:B------:R-:W-:Y:S01]  /*db00*/  FSEL R5, R86, RZ, P0 ;  /* 0x000000ff56057208 */ /* 0x000fe20000000000 */
[----:B------:R-:W-:Y:S01]  /*db10*/  FADD.FTZ R93, R2, -R93 ;  /* 0x8000005d025d7221 */ /* 0x000fe20000010000 */
[----:B------:R-:W-:Y:S01]  /*db20*/  FFMA.FTZ R3, R12, UR8, -R97 ;  /* 0x000000080c037c23 */ /* 0x000fe20008010861 */
[--C-:B------:R-:W-:Y:S01]  /*db30*/  FFMA.FTZ R90, R7, UR8, -R102.reuse ;  /* 0x00000008075a7c23 */ /* 0x100fe20008010866 */
[----:B------:R-:W1:Y:S01]  /*db40*/  LDSM.16.MT88.4 R12, [R118+0x6000] ;  /* 0x00600000760c783b */ /* 0x000e620000004200 */
[----:B------:R-:W-:Y:S01]  /*db50*/  FADD.FTZ R0, R0, -R5 ;  /* 0x8000000500007221 */ /* 0x000fe20000010000 */
        /* <DEDUP_REMOVED lines=32> */
[----:B------:R-:W-:Y:S01]  /*dd60*/  FFMA.FTZ R100, R100, UR8, -R102 ;  /* 0x0000000864647c23 */ /* 0x000fe20008010866 */
[--C-:B------:R-:W-:Y:S01]  /*dd70*/  FFMA.FTZ R96, R96, UR8, -R97.reuse ;  /* 0x0000000860607c23 */ /* 0x100fe20008010861 */
[----:B------:R-:W-:-:S04]  /*dd80*/  FFMA.FTZ R95, R94, UR8, -R97 ;  /* 0x000000085e5f7c23 */ /* 0x000fc80008010861 */
[----:B------:R-:W-:Y:S08]  /*dd90*/  MUFU.EX2 R91, R91 ;  /* 0x0000005b005b7308 */ /* 0x000ff00000000800 */
[----:B------:R-:W2:Y:S01]  /*dda0*/  MUFU.EX2 R3, R3 ;  /* 0x0000000300037308 */ /* 0x000ea20000000800 */
[----:B---3--:R-:W-:-:S07]  /*ddb0*/  F2FP.F16.F32.PACK_AB R6, R84, R85 ;  /* 0x000000555406723e */ /* 0x008fce00000000ff */
[----:B------:R3:W-:Y:S08]  /*ddc0*/  MUFU.EX2 R2, R30 ;  /* 0x0000001e00027308 */ /* 0x0007f00000000800 */
[----:B------:R-:W4:Y:S01]  /*ddd0*/  MUFU.EX2 R93, R93 ;  /* 0x0000005d005d7308 */ /* 0x000f220000000800 */
[----:B--2---:R-:W-:-:S07]  /*dde0*/  F2FP.F16.F32.PACK_AB R5, R3, R91 ;  /* 0x0000005b0305723e */ /* 0x004fce00000000ff */
[----:B------:R-:W2:Y:S01]  /*ddf0*/  MUFU.EX2 R0, R0 ;  /* 0x0000000000007308 */ /* 0x000ea20000000800 */
[----:B---3--:R-:W3:Y:S07]  /*de00*/  LDSM.16.MT88.4 R28, [R118+0x7000] ;  /* 0x00700000761c783b */ /* 0x008eee0000004200 */
        /* <DEDUP_REMOVED lines=36> */
[C---:B------:R-:W-:Y:S01]  /*e050*/  HMMA.16816.F32 R16, R4.reuse, R20, R16 ;  /* 0x000000140410723c */ /* 0x040fe20000001810 */
[-C--:B------:R-:W-:Y:S01]  /*e060*/  FMUL.FTZ R63, R63, R0.reuse ;  /* 0x000000003f3f7220 */ /* 0x080fe20000410000 */
[----:B------:R-:W2:Y:S01]  /*e070*/  MUFU.EX2 R106, R106 ;  /* 0x0000006a006a7308 */ /* 0x000ea20000000800 */
[-C--:B------:R-:W-:Y:S01]  /*e080*/  FMUL.FTZ R40, R64, R93.reuse ;  /* 0x0000005d40287220 */ /* 0x080fe20000410000 */
[-C--:B------:R-:W-:Y:S01]  /*e090*/  FMUL.FTZ R41, R65, R93.reuse ;  /* 0x0000005d41297220 */ /* 0x080fe20000410000 */
[-C--:B------:R-:W-:Y:S01]  /*e0a0*/  FMUL.FTZ R42, R66, R0.reuse ;  /* 0x00000000422a7220 */ /* 0x080fe20000410000 */
[C---:B------:R-:W-:Y:S01]  /*e0b0*/  HMMA.16816.F32 R20, R4.reuse, R22, R44 ;  /* 0x000000160414723c */ /* 0x040fe2000000182c */
[----:B------:R-:W4:Y:S01]  /*e0c0*/  LDSM.16.MT88.4 R44, [R118+0x8000] ;  /* 0x00800000762c783b */ /* 0x000f220000004200 */
[-C--:B------:R-:W-:Y:S01]  /*e0d0*/  FMUL.FTZ R43, R67, R0.reuse ;  /* 0x00000000432b7220 */ /* 0x080fe20000410000 */
[-C--:B------:R-:W-:Y:S01]  /*e0e0*/  FMUL.FTZ R68, R68, R93.reuse ;  /* 0x0000005d44447220 */ /* 0x080fe20000410000 */
[----:B------:R-:W-:Y:S01]  /*e0f0*/  MUFU.EX2 R105, R105 ;  /* 0x0000006900697308 */ /* 0x000fe20000000800 */
        /* <DEDUP_REMOVED lines=8> */
[----:B------:R-:W3:Y:S01]  /*e180*/  LDSM.16.MT88.4 R52, [R116+0x8000] ;  /* 0x008000007434783b */ /* 0x000ee20000004200 */
[----:B------:R-:W-:Y:S01]  /*e190*/  MUFU.EX2 R103, R103 ;  /* 0x0000006700677308 */ /* 0x000fe20000000800 */
[-C--:B------:R-:W-:Y:S01]  /*e1a0*/  FMUL.FTZ R51, R79, R0.reuse ;  /* 0x000000004f337220 */ /* 0x080fe20000410000 */
[-C--:B------:R-:W-:Y:S01]  /*e1b0*/  FMUL.FTZ R72, R72, R93.reuse ;  /* 0x0000005d48487220 */ /* 0x080fe20000410000 */
[-C--:B------:R-:W-:Y:S01]  /*e1c0*/  FMUL.FTZ R73, R73, R93.reuse ;  /* 0x0000005d49497220 */ /* 0x080fe20000410000 */
[-C--:B------:R-:W-:Y:S01]  /*e1d0*/  FMUL.FTZ R74, R74, R0.reuse ;  /* 0x000000004a4a7220 */ /* 0x080fe20000410000 */
[-C--:B------:R-:W-:Y:S01]  /*e1e0*/  FMUL.FTZ R75, R75, R0.reuse ;  /* 0x000000004b4b7220 */ /* 0x080fe20000410000 */
[----:B------:R-:W-:Y:S01]  /*e1f0*/  LDSM.16.MT88.4 R64, [R116+0x6400] ;  /* 0x006400007440783b */ /* 0x000fe20000004200 */
[----:B------:R-:W-:Y:S01]  /*e200*/  FFMA.FTZ R93, R137, R93, R90 ;  /* 0x0000005d895d7223 */ /* 0x000fe2000001005a */
[----:B------:R-:W-:Y:S01]  /*e210*/  MUFU.EX2 R104, R104 ;  /* 0x0000006800687308 */ /* 0x000fe20000000800 */
[----:B------:R-:W-:Y:S01]  /*e220*/  FFMA.FTZ R0, R138, R0, R91 ;  /* 0x000000008a007223 */ /* 0x000fe2000001005b */
[----:B------:R-:W-:Y:S01]  /*e230*/  LDSM.16.MT88.4 R56, [R118+0x7400] ;  /* 0x007400007638783b */ /* 0x000fe20000004200 */
[----:B------:R-:W-:-:S02]  /*e240*/  FADD.FTZ R88, R88, R93 ;  /* 0x0000005d58587221 */ /* 0x000fc40000010000 */
[----:B------:R-:W-:Y:S01]  /*e250*/  FADD.FTZ R3, R3, R0 ;  /* 0x0000000003037221 */ /* 0x000fe20000010000 */
[C---:B-1----:R-:W-:Y:S02]  /*e260*/  HMMA.16816.F32 R32, R4.reuse, R36, R32 ;  /* 0x000000240420723c */ /* 0x042fe40000001820 */
[----:B------:R-:W1:Y:S01]  /*e270*/  MUFU.EX2 R111, R111 ;  /* 0x0000006f006f7308 */ /* 0x000e620000000800 */
[----:B------:R-:W-:Y:S01]  /*e280*/  FADD.FTZ R85, R85, R88 ;  /* 0x0000005855557221 */ /* 0x000fe20000010000 */
[----:B------:R-:W-:Y:S02]  /*e290*/  FADD.FTZ R2, R2, R3 ;  /* 0x0000000302027221 */ /* 0x000fe40000010000 */
[C---:B------:R-:W-:Y:S01]  /*e2a0*/  HMMA.16816.F32 R36, R4.reuse, R38, R60 ;  /* 0x000000260424723c */ /* 0x040fe2000000183c */
[----:B------:R-:W5:Y:S01]  /*e2b0*/  LDSM.16.MT88.4 R60, [R118+0x6400] ;  /* 0x00640000763c783b */ /* 0x000f620000004200 */
[----:B------:R-:W-:Y:S02]  /*e2c0*/  FADD.FTZ R85, R84, R85 ;  /* 0x0000005554557221 */ /* 0x000fe40000010000 */
[----:B------:R-:W3:Y:S01]  /*e2d0*/  MUFU.EX2 R136, R136 ;  /* 0x0000008800887308 */ /* 0x000ee20000000800 */
[----:B------:R-:W-:Y:S01]  /*e2e0*/  FADD.FTZ R2, R89, R2 ;  /* 0x0000000259027221 */ /* 0x000fe20000010000 */
[----:B----4-:R-:W-:Y:S01]  /*e2f0*/  HMMA.16816.F32 R40, R4, R44, R40 ;  /* 0x0000002c0428723c */ /* 0x010fe20000001828 */
[----:B--2---:R-:W-:-:S05]  /*e300*/  FADD.FTZ R0, R106, R85 ;  /* 0x000000556a007221 */ /* 0x004fca0000010000 */
[----:B------:R-:W2:Y:S01]  /*e310*/  MUFU.EX2 R134, R134 ;  /* 0x0000008600867308 */ /* 0x000ea20000000800 */
[C---:B------:R-:W-:Y:S01]  /*e320*/  HMMA.16816.F32 R44, R4.reuse, R46, R68 ;  /* 0x0000002e042c723c */ /* 0x040fe20000001844 */
[----:B------:R-:W-:Y:S01]  /*e330*/  LDSM.16.MT88.4 R68, [R118+0x8800] ;  /* 0x008800007644783b */ /* 0x000fe20000004200 */
[----:B-1----:R-:W-:Y:S01]  /*e340*/  FADD.FTZ R3, R111, R2 ;  /* 0x000000026f037221 */ /* 0x002fe20000010000 */
[----:B------:R-:W-:Y:S01]  /*e350*/  FADD.FTZ R0, R105, R0 ;  /* 0x0000000069007221 */ /* 0x000fe20000010000 */
[----:B------:R-:W-:Y:S02]  /*e360*/  MOV R2, R87 ;  /* 0x0000005700027202 */ /* 0x000fe40000000f00 */
[----:B---3--:R-:W-:Y:S01]  /*e370*/  HMMA.16816.F32 R48, R4, R52, R48 ;  /* 0x000000340430723c */ /* 0x008fe20000001830 */
[----:B------:R-:W1:Y:S01]  /*e380*/  MUFU.EX2 R133, R133 ;  /* 0x0000008500857308 */ /* 0x000e620000000800 */
[----:B------:R-:W-:-:S04]  /*e390*/  FADD.FTZ R3, R136, R3 ;  /* 0x0000000388037221 */ /* 0x000fc80000010000 */
[----:B------:R-:W-:Y:S01]  /*e3a0*/  HMMA.16816.F32 R4, R4, R54, R72 ;  /* 0x000000360404723c */ /* 0x000fe20000001848 */
[----:B------:R-:W-:Y:S02]  /*e3b0*/  F2FP.F16.F32.PACK_AB R52, R105, R106 ;  /* 0x0000006a6934723e */ /* 0x000fe400000000ff */
[----:B------:R-:W-:Y:S01]  /*e3c0*/  F2FP.F16.F32.PACK_AB R53, R136, R111 ;  /* 0x0000006f8835723e */ /* 0x000fe200000000ff */
[----:B------:R-:W-:Y:S03]  /*e3d0*/  MUFU.EX2 R139, R139 ;  /* 0x0000008b008b7308 */ /* 0x000fe60000000800 */
[----:B------:R-:W-:Y:S01]  /*e3e0*/  F2FP.F16.F32.PACK_AB R54, R104, R103 ;  /* 0x000000676836723e */ /* 0x000fe200000000ff */
[----:B------:R-:W-:Y:S01]  /*e3f0*/  FADD.FTZ R103, R103, R0 ;  /* 0x0000000067677221 */ /* 0x000fe20000010000 */
[----:B--2---:R-:W-:Y:S01]  /*e400*/  FADD.FTZ R0, R134, R3 ;  /* 0x0000000386007221 */ /* 0x004fe20000010000 */
[----:B-1----:R-:W-:-:S02]  /*e410*/  F2FP.F16.F32.PACK_AB R55, R133, R134 ;  /* 0x000000868537723e */ /* 0x002fc400000000ff */
[----:B------:R-:W-:Y:S01]  /*e420*/  MUFU.EX2 R142, R142 ;  /* 0x0000008e008e7308 */ /* 0x000fe20000000800 */
[----:B------:R-:W-:Y:S01]  /*e430*/  FADD.FTZ R104, R104, R103 ;  /* 0x0000006768687221 */ /* 0x000fe20000010000 */
[----:B------:R-:W-:-:S03]  /*e440*/  FADD.FTZ R0, R133, R0 ;  /* 0x0000000085007221 */ /* 0x000fc60000010000 */
[C---:B-----5:R-:W-:Y:S03]  /*e450*/  HMMA.16816.F32 R8, R52.reuse, R60, R8 ;  /* 0x0000003c3408723c */ /* 0x060fe60000001808 */
        /* <DEDUP_REMOVED lines=8> */
[C---:B------:R-:W-:Y:S04]  /*e4e0*/  HMMA.16816.F32 R24, R52.reuse, R56, R24 ;  /* 0x000000383418723c */ /* 0x040fe80000001818 */
[----:B------:R-:W4:Y:S02]  /*e4f0*/  MUFU.EX2 R110, R110 ;  /* 0x0000006e006e7308 */ /* 0x000f240000000800 */
[----:B------:R-:W-:Y:S01]  /*e500*/  HMMA.16816.F32 R28, R52, R58, R28 ;  /* 0x0000003a341c723c */ /* 0x000fe2000000181c */
[----:B------:R-:W5:Y:S05]  /*e510*/  LDSM.16.MT88.4 R56, [R116+0x8400] ;  /* 0x008400007438783b */ /* 0x000f6a0000004200 */
[----:B------:R-:W-:Y:S01]  /*e520*/  MUFU.EX2 R108, R108 ;  /* 0x0000006c006c7308 */ /* 0x000fe20000000800 */
[----:B---3--:R-:W-:Y:S01]  /*e530*/  FADD.FTZ R3, R109, R0 ;  /* 0x000000006d037221 */ /* 0x008fe20000010000 */
[----:B------:R-:W-:-:S06]  /*e540*/  MOV R0, R86 ;  /* 0x0000005600007202 */ /* 0x000fcc0000000f00 */
[----:B------:R-:W-:Y:S01]  /*e550*/  MUFU.EX2 R113, R113 ;  /* 0x0000007100717308 */ /* 0x000fe20000000800 */
[----:B----4-:R-:W-:Y:S01]  /*e560*/  FADD.FTZ R3, R110, R3 ;  /* 0x000000036e037221 */ /* 0x010fe20000010000 */
[C---:B-1----:R-:W-:Y:S06]  /*e570*/  HMMA.16816.F32 R32, R52.reuse, R60, R32 ;  /* 0x0000003c3420723c */ /* 0x042fec0000001820 */
[----:B------:R-:W-:Y:S01]  /*e580*/  MUFU.EX2 R98, R98 ;  /* 0x0000006200627308 */ /* 0x000fe20000000800 */
        /* <DEDUP_REMOVED lines=8> */
[----:B------:R-:W4:Y:S01]  /*e610*/  MUFU.EX2 R100, R100 ;  /* 0x0000006400647308 */ /* 0x000f220000000800 */
[----:B------:R-:W-:Y:S01]  /*e620*/  HMMA.16816.F32 R4, R52, R58, R4 ;  /* 0x0000003a3404723c */ /* 0x000fe20000001804 */
[----:B------:R-:W5:Y:S01]  /*e630*/  LDSM.16.MT88.4 R56, [R118+0x7800] ;  /* 0x007800007638783b */ /* 0x000f620000004200 */
[----:B--2---:R-:W-:-:S05]  /*e640*/  F2FP.F16.F32.PACK_AB R72, R99, R98 ;  /* 0x000000626348723e */ /* 0x004fca00000000ff */
[----:B------:R-:W-:Y:S01]  /*e650*/  F2FP.F16.F32.PACK_AB R52, R142, R139 ;  /* 0x0000008b8e34723e */ /* 0x000fe200000000ff */
[----:B------:R-:W-:Y:S01]  /*e660*/  MUFU.EX2 R96, R96 ;  /* 0x0000006000607308 */ /* 0x000fe20000000800 */
[----:B------:R-:W-:Y:S01]  /*e670*/  F2FP.F16.F32.PACK_AB R53, R110, R109 ;  /* 0x0000006d6e35723e */ /* 0x000fe200000000ff */
[----:B------:R-:W-:Y:S01]  /*e680*/  FADD.FTZ R139, R139, R104 ;  /* 0x000000688b8b7221 */ /* 0x000fe20000010000 */
[----:B------:R-:W-:Y:S02]  /*e690*/  F2FP.F16.F32.PACK_AB R54, R140, R107 ;  /* 0x0000006b8c36723e */ /* 0x000fe400000000ff */
[----:B------:R-:W-:Y:S01]  /*e6a0*/  F2FP.F16.F32.PACK_AB R55, R113, R108 ;  /* 0x0000006c7137723e */ /* 0x000fe200000000ff */
[----:B------:R-:W-:Y:S01]  /*e6b0*/  FADD.FTZ R142, R142, R139 ;  /* 0x0000008b8e8e7221 */ /* 0x000fe20000010000 */
[----:B------:R-:W-:Y:S01]  /*e6c0*/  FADD.FTZ R108, R108, R3 ;  /* 0x000000036c6c7221 */ /* 0x000fe20000010000 */
[----:B------:R-:W2:Y:S01]  /*e6d0*/  MUFU.EX2 R115, R115 ;  /* 0x0000007300737308 */ /* 0x000ea20000000800 */
[----:B----4-:R-:W-:Y:S01]  /*e6e0*/  F2FP.F16.F32.PACK_AB R74, R100, R101 ;  /* 0x00000065644a723e */ /* 0x010fe200000000ff */
[----:B------:R-:W-:Y:S01]  /*e6f0*/  FADD.FTZ R107, R107, R142 ;  /* 0x0000008e6b6b7221 */ /* 0x000fe20000010000 */
[----:B------:R-:W-:Y:S01]  /*e700*/  FADD.FTZ R113, R113, R108 ;  /* 0x0000006c71717221 */ /* 0x000fe20000010000 */
[----:B-1----:R-:W-:Y:S02]  /*e710*/  HMMA.16816.F32 R8, R52, R60, R8 ;  /* 0x0000003c3408723c */ /* 0x002fe40000001808 */
[----:B------:R-:W-:-:S02]  /*e720*/  FADD.FTZ R3, R140, R107 ;  /* 0x0000006b8c037221 */ /* 0x000fc40000010000 */
[----:B------:R-:W-:Y:S02]  /*e730*/  MUFU.EX2 R92, R92 ;  /* 0x0000005c005c7308 */ /* 0x000fe40000000800 */
[----:B------:R-:W-:Y:S01]  /*e740*/  HMMA.16816.F32 R12, R52, R62, R12 ;  /* 0x0000003e340c723c */ /* 0x000fe2000000180c */
[----:B------:R-:W1:Y:S01]  /*e750*/  LDSM.16.MT88.4 R60, [R116+0x7800] ;  /* 0x00780000743c783b */ /* 0x000e620000004200 */
[----:B------:R-:W-:-:S04]  /*e760*/  FADD.FTZ R98, R98, R3 ;  /* 0x0000000362627221 */ /* 0x000fc80000010000 */
[C---:B---3--:R-:W-:Y:S01]  /*e770*/  HMMA.16816.F32 R16, R52.reuse, R64, R16 ;  /* 0x000000403410723c */ /* 0x048fe20000001810 */
[----:B------:R-:W3:Y:S01]  /*e780*/  MUFU.EX2 R95, R95 ;  /* 0x0000005f005f7308 */ /* 0x000ee20000000800 */
[----:B--2---:R-:W-:Y:S01]  /*e790*/  F2FP.F16.F32.PACK_AB R73, R115, R96 ;  /* 0x000000607349723e */ /* 0x004fe200000000ff */
[----:B------:R-:W-:Y:S01]  /*e7a0*/  FADD.FTZ R96, R96, R113 ;  /* 0x0000007160607221 */ /* 0x000fe20000010000 */
[----:B------:R-:W-:Y:S02]  /*e7b0*/  FADD.FTZ R98, R99, R98 ;  /* 0x0000006263627221 */ /* 0x000fe40000010000 */
[----:B------:R-:W-:Y:S01]  /*e7c0*/  HMMA.16816.F32 R20, R52, R66, R20 ;  /* 0x000000423414723c */ /* 0x000fe20000001814 */
[----:B------:R-:W-:Y:S01]  /*e7d0*/  FADD.FTZ R115, R115, R96 ;  /* 0x0000006073737221 */ /* 0x000fe20000010000 */
[----:B------:R-:W-:-:S04]  /*e7e0*/  FADD.FTZ R101, R101, R98 ;  /* 0x0000006265657221 */ /* 0x000fc80000010000 */
[----:B------:R-:W-:Y:S01]  /*e7f0*/  HMMA.16816.F32 R64, R52, R68, R40 ;  /* 0x000000443440723c */ /* 0x000fe20000001828 */
[----:B------:R-:W-:-:S05]  /*e800*/  FADD.FTZ R137, R100, R101 ;  /* 0x0000006564897221 */ /* 0x000fca0000010000 */
[----:B------:R-:W-:Y:S01]  /*e810*/  HMMA.16816.F32 R68, R52, R70, R44 ;  /* 0x000000463444723c */ /* 0x000fe2000000182c */
[----:B------:R-:W2:Y:S01]  /*e820*/  LDSM.16.MT88.4 R44, [R116+0x6c00] ;  /* 0x006c0000742c783b */ /* 0x000ea20000004200 */
[----:B---3--:R-:W-:Y:S01]  /*e830*/  F2FP.F16.F32.PACK_AB R75, R95, R92 ;  /* 0x0000005c5f4b723e */ /* 0x008fe200000000ff */
[----:B------:R-:W-:-:S03]  /*e840*/  FADD.FTZ R92, R92, R115 ;  /* 0x000000735c5c7221 */ /* 0x000fc60000010000 */
[----:B-----5:R-:W-:Y:S01]  /*e850*/  HMMA.16816.F32 R24, R52, R56, R24 ;  /* 0x000000383418723c */ /* 0x020fe20000001818 */
[----:B------:R-:W-:-:S05]  /*e860*/  FADD.FTZ R138, R95, R92 ;  /* 0x0000005c5f8a7221 */ /* 0x000fca0000010000 */
[C---:B------:R-:W-:Y:S06]  /*e870*/  HMMA.16816.F32 R28, R52.reuse, R58, R28 ;  /* 0x0000003a341c723c */ /* 0x040fec000000181c */
[C---:B-1----:R-:W-:Y:S06]  /*e880*/  HMMA.16816.F32 R32, R52.reuse, R60, R32 ;  /* 0x0000003c3420723c */ /* 0x042fec0000001820 */
[----:B------:R-:W-:Y:S01]  /*e890*/  HMMA.16816.F32 R60, R52, R62, R36 ;  /* 0x0000003e343c723c */ /* 0x000fe20000001824 */
[----:B------:R-:W1:Y:S05]  /*e8a0*/  LDSM.16.MT88.4 R36, [R116+0x8800] ;  /* 0x008800007424783b */ /* 0x000e6a0000004200 */
[C---:B--2---:R-:W-:Y:S01]  /*e8b0*/  HMMA.16816.F32 R40, R72.reuse, R44, R16 ;  /* 0x0000002c4828723c */ /* 0x044fe20000001810 */
[----:B------:R-:W2:Y:S05]  /*e8c0*/  LDSM.16.MT88.4 R16, [R116+0x8c00] ;  /* 0x008c00007410783b */ /* 0x000eaa0000004200 */
[----:B------:R-:W-:Y:S06]  /*e8d0*/  HMMA.16816.F32 R44, R72, R46, R20 ;  /* 0x0000002e482c723c */ /* 0x000fec0000001814 */
[C---:B-1----:R-:W-:Y:S06]  /*e8e0*/  HMMA.16816.F32 R76, R52.reuse, R36, R48 ;  /* 0x00000024344c723c */ /* 0x042fec0000001830 */
[----:B------:R-:W-:Y:S01]  /*e8f0*/  HMMA.16816.F32 R4, R52, R38, R4 ;  /* 0x000000263404723c */ /* 0x000fe20000001804 */
[----:B------:R-:W1:Y:S04]  /*e900*/  LDSM.16.MT88.4 R36, [R118+0x6c00] ;  /* 0x006c00007624783b */ /* 0x000e680000004200 */
[----:B------:R-:W3:-:S13]  /*e910*/  LDSM.16.MT88.4 R52, [R118+0x7c00] ;  /* 0x007c00007634783b */ /* 0x000eda0000004200 */
[C---:B--2---:R-:W-:Y:S06]  /*e920*/  HMMA.16816.F32 R76, R72.reuse, R16, R76 ;  /* 0x00000010484c723c */ /* 0x044fec000000184c */
[C---:B-1----:R-:W-:Y:S01]  /*e930*/  HMMA.16816.F32 R80, R72.reuse, R36, R8 ;  /* 0x000000244850723c */ /* 0x042fe20000001808 */
[----:B------:R-:W1:Y:S05]  /*e940*/  LDSM.16.MT88.4 R8, [R118+0x8c00] ;  /* 0x008c00007608783b */ /* 0x000e6a0000004200 */
[C---:B------:R-:W-:Y:S01]  /*e950*/  HMMA.16816.F32 R36, R72.reuse, R38, R12 ;  /* 0x000000264824723c */ /* 0x040fe2000000180c */
[----:B------:R-:W2:Y:S05]  /*e960*/  LDSM.16.MT88.4 R12, [R116+0x7c00] ;  /* 0x007c0000740c783b */ /* 0x000eaa0000004200 */
[C---:B---3--:R-:W-:Y:S06]  /*e970*/  HMMA.16816.F32 R48, R72.reuse, R52, R24 ;  /* 0x000000344830723c */ /* 0x048fec0000001818 */
[C---:B------:R-:W-:Y:S06]  /*e980*/  HMMA.16816.F32 R52, R72.reuse, R54, R28 ;  /* 0x000000364834723c */ /* 0x040fec000000181c */
[C---:B-1----:R-:W-:Y:S06]  /*e990*/  HMMA.16816.F32 R64, R72.reuse, R8, R64 ;  /* 0x000000084840723c */ /* 0x042fec0000001840 */
[C---:B--2---:R-:W-:Y:S06]  /*e9a0*/  HMMA.16816.F32 R56, R72.reuse, R12, R32 ;  /* 0x0000000c4838723c */ /* 0x044fec0000001820 */
[C---:B------:R-:W-:Y:S06]  /*e9b0*/  HMMA.16816.F32 R60, R72.reuse, R14, R60 ;  /* 0x0000000e483c723c */ /* 0x040fec000000183c */
[C---:B------:R-:W-:Y:S06]  /*e9c0*/  HMMA.16816.F32 R68, R72.reuse, R10, R68 ;  /* 0x0000000a4844723c */ /* 0x040fec0000001844 */
[----:B------:R-:W-:-:S15]  /*e9d0*/  HMMA.16816.F32 R72, R72, R18, R4 ;  /* 0x000000124848723c */ /* 0x000fde0000001804 */
[----:B------:R-:W-:-:S09]  /*e9e0*/  NOP ;  /* 0x0000000000007918 */ /* 0x000fd20000000000 */
.L_x_5799:
[----:B------:R-:W-:-:S13]  /*e9f0*/  ISETP.GT.AND P0, PT, R135, R122, PT ;  /* 0x0000007a8700720c */ /* 0x000fda0003f04270 */
        /* <DEDUP_REMOVED lines=16> */
.L_x_5809:
        /* <DEDUP_REMOVED lines=67> */
.L_x_5806:
[C---:B------:R-:W-:Y:S04]  /*ef30*/  LEA R132, P0, R8.reuse, R132, 0x1 ;  /* 0x0000008408847211 */ /* 0x040fe800078008ff */
[----:B------:R-:W-:Y:S02]  /*ef40*/  LEA.HI.X R131, R8, R131, R0, 0x1, P0 ;  /* 0x0000008308837211 */ /* 0x000fe400000f0c00 */
[----:B------:R-:W-:Y:S03]  /*ef50*/  IADD3 R86, P0, R132, UR11, RZ ;  /* 0x0000000b84567c10 */ /* 0x000fe6000ff1e0ff */
[----:B------:R-:W-:Y:S01]  /*ef60*/  IMAD.MOV.U32 R133, RZ, RZ, R131 ;  /* 0x000000ffff857224 */ /* 0x000fe200078e0083 */
[----:B------:R-:W-:Y:S02]  /*ef70*/  IADD3.X R87, R131, UR10, RZ, P0, !PT ;  /* 0x0000000a83577c10 */ /* 0x000fe400087fe4ff */
[----:B------:R-:W-:Y:S02]  /*ef80*/  ISETP.GT.AND P0, PT, R135, R122, PT ;  /* 0x0000007a8700720c */ /* 0x000fe40003f04270 */
        /* <DEDUP_REMOVED lines=130> */
[----:B------:R-:W-:Y:S11]  /*f7b0*/  ISETP.GE.U32.AND P6, PT, R88, R2, PT ;  /* 0x000000025800720c */ /* 0x000ff60003fc6070 */
[----:B------:R-:W-:Y:S02]  /*f7c0*/  @P5 IADD3 R90, R90, 0x1, RZ ;  /* 0x000000015a5a5810 */ /* 0x000fe40007ffe0ff */
[----:B------:R-:W-:Y:S03]  /*f7d0*/  @P6 VIADD R92, R92, 0x1 ;  /* 0x000000015c5c6836 */ /* 0x000fe60000000000 */
[----:B------:R-:W-:Y:S02]  /*f7e0*/  @!P0 IMAD.MOV R90, RZ, RZ, -R90 ;  /* 0x000000ffff5a8224 */ /* 0x000fe400078e0a5a */
[----:B------:R-:W-:Y:S03]  /*f7f0*/  @!P3 IADD3 R92, -R92, RZ, RZ ;  /* 0x000000ff5c5cb210 */ /* 0x000fe60007ffe1ff */
[C---:B------:R-:W-:Y:S02]  /*f800*/  SEL R89, R95.reuse, R90, !P1 ;  /* 0x0000005a5f597207 */ /* 0x040fe40004800000 */
[----:B------:R-:W-:Y:S01]  /*f810*/  SEL R95, R95, R92, !P1 ;  /* 0x0000005c5f5f7207 */ /* 0x000fe20004800000 */
[----:B------:R-:W2:Y:S01]  /*f820*/  LDC.64 R90, c[0x0][0x248] ;  /* 0x00009200ff5a7b82 */ /* 0x000ea20000000a00 */
        /* <DEDUP_REMOVED lines=20> */
.L_x_5808:
        /* <DEDUP_REMOVED lines=14> */
.L_x_5807:
        /* <DEDUP_REMOVED lines=69> */
[----:B------:R-:W-:Y:S01]  /*fea0*/  LDSM.16.MT88.4 R24, [R116+0x7800] ;  /* 0x007800007418783b */ /* 0x000fe20000004200 */
        /* <DEDUP_REMOVED lines=64> */
[----:B------:R-:W-:Y:S01]  /*102b0*/  FMUL.FTZ R75, R3, R75 ;  /* 0x0000004b034b7220 */ /* 0x000fe20000410000 */
[----:B------:R-:W-:Y:S01]  /*102c0*/  LDSM.16.MT88.4 R28, [R118+0x6c00] ;  /* 0x006c0000761c783b */ /* 0x000fe20000004200 */
[----:B------:R-:W-:Y:S01]  /*102d0*/  FFMA.FTZ R99, R84, R137, R99 ;  /* 0x0000008954637223 */ /* 0x000fe20000010063 */
[----:B------:R-:W-:Y:S01]  /*102e0*/  ISETP.GT.AND P0, PT, R135, R122, PT ;  /* 0x0000007a8700720c */ /* 0x000fe20003f04270 */
[----:B------:R-:W-:Y:S01]  /*102f0*/  FFMA.FTZ R98, R3, R138, R98 ;  /* 0x0000008a03627223 */ /* 0x000fe20000010062 */
[----:B------:R-:W-:Y:S03]  /*10300*/  MOV R85, R2 ;  /* 0x0000000200557202 */ /* 0x000fe60000000f00 */
[----:B------:R-:W-:Y:S01]  /*10310*/  MUFU.EX2 R101, R101 ;  /* 0x0000006500657308 */ /* 0x000fe20000000800 */
[----:B------:R-:W-:Y:S04]  /*10320*/  FADD.FTZ R99, R87, R99 ;  /* 0x0000006357637221 */ /* 0x000fe80000010000 */
[----:B------:R-:W-:Y:S05]  /*10330*/  FADD.FTZ R96, R96, R99 ;  /* 0x0000006360607221 */ /* 0x000fea0000010000 */
[----:B------:R-:W2:Y:S01]  /*10340*/  MUFU.EX2 R102, R102 ;  /* 0x0000006600667308 */ /* 0x000ea20000000800 */
[----:B---3--:R-:W-:Y:S01]  /*10350*/  F2FP.F16.F32.PACK_AB R83, R7, R6 ;  /* 0x000000060753723e */ /* 0x008fe200000000ff */
[----:B------:R-:W-:Y:S06]  /*10360*/  FADD.FTZ R96, R5, R96 ;  /* 0x0000006005607221 */ /* 0x000fec0000010000 */
        /* <DEDUP_REMOVED lines=17> */
[C---:B-1----:R-:W-:Y:S06]  /*10480*/  HMMA.16816.F32 R56, R80.reuse, R92, R56 ;  /* 0x0000005c5038723c */ /* 0x042fec0000001838 */
[C---:B------:R-:W-:Y:S01]  /*10490*/  HMMA.16816.F32 R60, R80.reuse, R94, R60 ;  /* 0x0000005e503c723c */ /* 0x040fe2000000183c */
[----:B------:R-:W1:Y:S02]  /*104a0*/  LDSM.16.MT88.4 R92, [R116+0x8000] ;  /* 0x00800000745c783b */ /* 0x000e640000004200 */
[----:B------:R-:W-:Y:S10]  /*104b0*/  MUFU.EX2 R112, R112 ;  /* 0x0000007000707308 */ /* 0x000ff40000000800 */
[----:B------:R-:W-:Y:S10]  /*104c0*/  MUFU.EX2 R113, R113 ;  /* 0x0000007100717308 */ /* 0x000ff40000000800 */
[----:B------:R-:W-:Y:S01]  /*104d0*/  MUFU.EX2 R114, R114 ;  /* 0x0000007200727308 */ /* 0x000fe20000000800 */
[C---:B---3--:R-:W-:Y:S09]  /*104e0*/  HMMA.16816.F32 R64, R80.reuse, R88, R64 ;  /* 0x000000585040723c */ /* 0x048ff20000001840 */
[----:B------:R3:W-:Y:S01]  /*104f0*/  MUFU.EX2 R88, R103 ;  /* 0x0000006700587308 */ /* 0x0007e20000000800 */
[C---:B------:R-:W-:Y:S03]  /*10500*/  HMMA.16816.F32 R68, R80.reuse, R90, R68 ;  /* 0x0000005a5044723c */ /* 0x040fe60000001844 */
[--C-:B------:R-:W-:Y:S01]  /*10510*/  FFMA.FTZ R89, R15, UR4, -R97.reuse ;  /* 0x000000040f597c23 */ /* 0x100fe20008010861 */
[----:B------:R-:W-:Y:S03]  /*10520*/  FMUL.FTZ R15, R3, R79 ;  /* 0x0000004f030f7220 */ /* 0x000fe60000410000 */
[--C-:B------:R-:W-:Y:S01]  /*10530*/  FFMA.FTZ R90, R16, UR4, -R100.reuse ;  /* 0x00000004105a7c23 */ /* 0x100fe20008010864 */
[----:B------:R-:W4:Y:S03]  /*10540*/  LDSM.16.MT88.4 R76, [R118+0x6400] ;  /* 0x00640000764c783b */ /* 0x000f260000004200 */
[--C-:B------:R-:W-:Y:S01]  /*10550*/  FFMA.FTZ R91, R17, UR4, -R100.reuse ;  /* 0x00000004115b7c23 */ /* 0x100fe20008010864 */
[----:B---3--:R-:W-:Y:S01]  /*10560*/  FFMA.FTZ R103, R20, UR4, -R100 ;  /* 0x0000000414677c23 */ /* 0x008fe20008010864 */
[C---:B-1----:R-:W-:Y:S01]  /*10570*/  HMMA.16816.F32 R12, R80.reuse, R92, R12 ;  /* 0x0000005c500c723c */ /* 0x042fe2000000180c */
[----:B------:R-:W1:Y:S02]  /*10580*/  MUFU.EX2 R89, R89 ;  /* 0x0000005900597308 */ /* 0x000e640000000800 */
[----:B--2---:R-:W-:Y:S01]  /*10590*/  F2FP.F16.F32.PACK_AB R16, R102, R101 ;  /* 0x000000656610723e */ /* 0x004fe200000000ff */
[----:B------:R-:W-:Y:S01]  /*105a0*/  FADD.FTZ R3, R86, R98 ;  /* 0x0000006256037221 */ /* 0x000fe20000010000 */
[----:B------:R-:W-:Y:S01]  /*105b0*/  FADD.FTZ R101, R101, R96 ;  /* 0x0000006065657221 */ /* 0x000fe20000010000 */
[----:B------:R-:W-:Y:S01]  /*105c0*/  HMMA.16816.F32 R72, R80, R94, R72 ;  /* 0x0000005e5048723c */ /* 0x000fe20000001848 */
[----:B------:R-:W2:Y:S04]  /*105d0*/  LDSM.16.MT88.4 R80, [R116+0x6400] ;  /* 0x006400007450783b */ /* 0x000ea80000004200 */
[----:B------:R-:W-:Y:S01]  /*105e0*/  MUFU.EX2 R90, R90 ;  /* 0x0000005a005a7308 */ /* 0x000fe20000000800 */
[--C-:B------:R-:W-:Y:S01]  /*105f0*/  FFMA.FTZ R92, R18, UR4, -R97.reuse ;  /* 0x00000004125c7c23 */ /* 0x100fe20008010861 */
[--C-:B------:R-:W-:Y:S01]  /*10600*/  FFMA.FTZ R93, R19, UR4, -R97.reuse ;  /* 0x00000004135d7c23 */ /* 0x100fe20008010861 */
[--C-:B------:R-:W-:Y:S03]  /*10610*/  FFMA.FTZ R94, R21, UR4, -R100.reuse ;  /* 0x00000004155e7c23 */ /* 0x100fe60008010864 */
[--C-:B------:R-:W-:Y:S02]  /*10620*/  FFMA.FTZ R95, R23, UR4, -R97.reuse ;  /* 0x00000004175f7c23 */ /* 0x100fe40008010861 */
[----:B------:R-:W-:Y:S02]  /*10630*/  LDSM.16.MT88.4 R20, [R118+0x6800] ;  /* 0x006800007614783b */ /* 0x000fe40000004200 */
[----:B------:R-:W3:Y:S01]  /*10640*/  MUFU.EX2 R91, R91 ;  /* 0x0000005b005b7308 */ /* 0x000ee20000000800 */
[----:B-1----:R-:W-:Y:S01]  /*10650*/  F2FP.F16.F32.PACK_AB R17, R89, R88 ;  /* 0x000000585911723e */ /* 0x002fe200000000ff */
[----:B------:R-:W-:Y:S01]  /*10660*/  FFMA.FTZ R100, R33, UR4, -R100 ;  /* 0x0000000421647c23 */ /* 0x000fe20008010864 */
[----:B------:R-:W-:Y:S01]  /*10670*/  FFMA.FTZ R97, R35, UR4, -R97 ;  /* 0x0000000423617c23 */ /* 0x000fe20008010861 */
[----:B------:R-:W-:Y:S01]  /*10680*/  FADD.FTZ R6, R6, R3 ;  /* 0x0000000306067221 */ /* 0x000fe20000010000 */
[----:B------:R-:W-:Y:S01]  /*10690*/  MOV R3, R0 ;  /* 0x0000000000037202 */ /* 0x000fe20000000f00 */
[----:B------:R-:W-:Y:S01]  /*106a0*/  FADD.FTZ R101, R102, R101 ;  /* 0x0000006566657221 */ /* 0x000fe20000010000 */
[----:B------:R-:W-:Y:S03]  /*106b0*/  LDSM.16.MT88.4 R32, [R118+0x7c00] ;  /* 0x007c00007620783b */ /* 0x000fe60000004200 */
[----:B------:R-:W-:Y:S01]  /*106c0*/  MUFU.EX2 R92, R92 ;  /* 0x0000005c005c7308 */ /* 0x000fe20000000800 */
[----:B------:R-:W-:Y:S04]  /*106d0*/  FADD.FTZ R7, R7, R6 ;  /* 0x0000000607077221 */ /* 0x000fe80000010000 */
[----:B------:R-:W-:Y:S05]  /*106e0*/  FADD.FTZ R88, R88, R7 ;  /* 0x0000000758587221 */ /* 0x000fea0000010000 */
[----:B------:R-:W1:Y:S01]  /*106f0*/  MUFU.EX2 R93, R93 ;  /* 0x0000005d005d7308 */ /* 0x000e620000000800 */
[----:B---3--:R-:W-:Y:S01]  /*10700*/  F2FP.F16.F32.PACK_AB R18, R91, R90 ;  /* 0x0000005a5b12723e */ /* 0x008fe200000000ff */
[----:B------:R-:W-:Y:S01]  /*10710*/  FADD.FTZ R89, R89, R88 ;  /* 0x0000005859597221 */ /* 0x000fe20000010000 */
[----:B------:R-:W-:Y:S04]  /*10720*/  FADD.FTZ R90, R90, R101 ;  /* 0x000000655a5a7221 */ /* 0x000fe80000010000 */
[----:B------:R-:W-:Y:S03]  /*10730*/  FADD.FTZ R90, R91, R90 ;  /* 0x0000005a5b5a7221 */ /* 0x000fe60000010000 */
[----:B------:R-:W-:Y:S10]  /*10740*/  MUFU.EX2 R103, R103 ;  /* 0x0000006700677308 */ /* 0x000ff40000000800 */
[----:B------:R-:W3:Y:S01]  /*10750*/  MUFU.EX2 R94, R94 ;  /* 0x0000005e005e7308 */ /* 0x000ee20000000800 */
[C---:B-1----:R-:W-:Y:S01]  /*10760*/  F2FP.F16.F32.PACK_AB R19, R93.reuse, R92 ;  /* 0x0000005c5d13723e */ /* 0x042fe200000000ff */
[----:B------:R-:W-:Y:S04]  /*10770*/  FADD.FTZ R92, R92, R89 ;  /* 0x000000595c5c7221 */ /* 0x000fe80000010000 */
[----:B------:R-:W-:Y:S02]  /*10780*/  FADD.FTZ R93, R93, R92 ;  /* 0x0000005c5d5d7221 */ /* 0x000fe40000010000 */
[C---:B----4-:R-:W-:Y:S02]  /*10790*/  HMMA.16816.F32 R8, R16.reuse, R76, R8 ;  /* 0x0000004c1008723c */ /* 0x050fe40000001808 */
[----:B------:R-:W1:Y:S04]  /*107a0*/  MUFU.EX2 R95, R95 ;  /* 0x0000005f005f7308 */ /* 0x000e680000000800 */
[C---:B------:R-:W-:Y:S01]  /*107b0*/  HMMA.16816.F32 R36, R16.reuse, R78, R36 ;  /* 0x0000004e1024723c */ /* 0x040fe20000001824 */
[----:B------:R-:W4:Y:S05]  /*107c0*/  LDSM.16.MT88.4 R76, [R118+0x7400] ;  /* 0x00740000764c783b */ /* 0x000f2a0000004200 */
[----:B------:R-:W5:Y:S01]  /*107d0*/  MUFU.EX2 R100, R100 ;  /* 0x0000006400647308 */ /* 0x000f620000000800 */
[C---:B--2---:R-:W-:Y:S09]  /*107e0*/  HMMA.16816.F32 R40, R16.reuse, R80, R40 ;  /* 0x000000501028723c */ /* 0x044ff20000001828 */
[----:B------:R-:W2:Y:S01]  /*107f0*/  MUFU.EX2 R97, R97 ;  /* 0x0000006100617308 */ /* 0x000ea20000000800 */
[C---:B------:R-:W-:Y:S01]  /*10800*/  HMMA.16816.F32 R44, R16.reuse, R82, R44 ;  /* 0x00000052102c723c */ /* 0x040fe2000000182c */
[----:B------:R-:W3:Y:S05]  /*10810*/  LDSM.16.MT88.4 R80, [R116+0x7400] ;  /* 0x007400007450783b */ /* 0x000eea0000004200 */
[C---:B----4-:R-:W-:Y:S06]  /*10820*/  HMMA.16816.F32 R48, R16.reuse, R76, R48 ;  /* 0x0000004c1030723c */ /* 0x050fec0000001830 */
[C---:B------:R-:W-:Y:S01]  /*10830*/  HMMA.16816.F32 R52, R16.reuse, R78, R52 ;  /* 0x0000004e1034723c */ /* 0x040fe20000001834 */
[----:B------:R-:W4:Y:S05]  /*10840*/  LDSM.16.MT88.4 R76, [R118+0x8400] ;  /* 0x00840000764c783b */ /* 0x000f2a0000004200 */
[C---:B---3--:R-:W-:Y:S06]  /*10850*/  HMMA.16816.F32 R56, R16.reuse, R80, R56 ;  /* 0x000000501038723c */ /* 0x048fec0000001838 */
[C---:B------:R-:W-:Y:S01]  /*10860*/  HMMA.16816.F32 R60, R16.reuse, R82, R60 ;  /* 0x00000052103c723c */ /* 0x040fe2000000183c */
[----:B------:R-:W3:Y:S05]  /*10870*/  LDSM.16.MT88.4 R80, [R116+0x8400] ;  /* 0x008400007450783b */ /* 0x000eea0000004200 */
[C---:B----4-:R-:W-:Y:S06]  /*10880*/  HMMA.16816.F32 R64, R16.reuse, R76, R64 ;  /* 0x0000004c1040723c */ /* 0x050fec0000001840 */
[C---:B------:R-:W-:Y:S01]  /*10890*/  HMMA.16816.F32 R68, R16.reuse, R78, R68 ;  /* 0x0000004e1044723c */ /* 0x040fe20000001844 */
[----:B------:R-:W4:Y:S05]  /*108a0*/  LDSM.16.MT88.4 R76, [R116+0x6800] ;  /* 0x00680000744c783b */ /* 0x000f2a0000004200 */
[C---:B---3--:R-:W-:Y:S06]  /*108b0*/  HMMA.16816.F32 R12, R16.reuse, R80, R12 ;  /* 0x00000050100c723c */ /* 0x048fec000000180c */
[----:B------:R-:W-:Y:S07]  /*108c0*/  HMMA.16816.F32 R72, R16, R82, R72 ;  /* 0x000000521048723c */ /* 0x000fee0000001848 */
        /* <DEDUP_REMOVED lines=15> */
[C---:B----4-:R-:W-:Y:S06]  /*109c0*/  HMMA.16816.F32 R40, R16.reuse, R76, R40 ;  /* 0x0000004c1028723c */ /* 0x050fec0000001828 */
[C---:B------:R-:W-:Y:S06]  /*109d0*/  HMMA.16816.F32 R44, R16.reuse, R78, R44 ;  /* 0x0000004e102c723c */ /* 0x040fec000000182c */
        /* <DEDUP_REMOVED lines=14> */
[----:B------:R-:W-:Y:S01]  /*10ac0*/  F2FP.F16.F32.PACK_AB R17, R112, R111 ;  /* 0x0000006f7011723e */ /* 0x000fe200000000ff */
[----:B------:R-:W-:Y:S01]  /*10ad0*/  FADD.FTZ R111, R111, R108 ;  /* 0x0000006c6f6f7221 */ /* 0x000fe20000010000 */
[----:B-----5:R-:W-:Y:S01]  /*10ae0*/  F2FP.F16.F32.PACK_AB R18, R100, R113 ;  /* 0x000000716412723e */ /* 0x020fe200000000ff */
[----:B------:R-:W-:Y:S01]  /*10af0*/  FADD.FTZ R110, R110, R109 ;  /* 0x0000006d6e6e7221 */ /* 0x000fe20000010000 */
[----:B--2---:R-:W-:Y:S01]  /*10b00*/  F2FP.F16.F32.PACK_AB R19, R97, R114 ;  /* 0x000000726113723e */ /* 0x004fe200000000ff */
[----:B------:R-:W-:Y:S02]  /*10b10*/  FADD.FTZ R111, R112, R111 ;  /* 0x0000006f706f7221 */ /* 0x000fe40000010000 */
[----:B------:R-:W-:Y:S02]  /*10b20*/  FADD.FTZ R113, R113, R110 ;  /* 0x0000006e71717221 */ /* 0x000fe40000010000 */
[----:B------:R-:W-:Y:S02]  /*10b30*/  FADD.FTZ R114, R114, R111 ;  /* 0x0000006f72727221 */ /* 0x000fe40000010000 */
[C---:B------:R-:W-:Y:S01]  /*10b40*/  HMMA.16816.F32 R80, R16.reuse, R28, R8 ;  /* 0x0000001c1050723c */ /* 0x040fe20000001808 */
[----:B------:R-:W2:Y:S02]  /*10b50*/  LDSM.16.MT88.4 R8, [R118+0x8c00] ;  /* 0x008c00007608783b */ /* 0x000ea40000004200 */
[----:B------:R-:W-:Y:S01]  /*10b60*/  FADD.FTZ R137, R100, R113 ;  /* 0x0000007164897221 */ /* 0x000fe20000010000 */
[----:B------:R-:W-:Y:S02]  /*10b70*/  FADD.FTZ R138, R97, R114 ;  /* 0x00000072618a7221 */ /* 0x000fe40000010000 */
[C---:B------:R-:W-:Y:S03]  /*10b80*/  HMMA.16816.F32 R36, R16.reuse, R30, R36 ;  /* 0x0000001e1024723c */ /* 0x040fe60000001824 */
[----:B------:R-:W4:Y:S03]  /*10b90*/  LDSM.16.MT88.4 R28, [R116+0x8c00] ;  /* 0x008c0000741c783b */ /* 0x000f260000004200 */
[C---:B-1----:R-:W-:Y:S06]  /*10ba0*/  HMMA.16816.F32 R40, R16.reuse, R20, R40 ;  /* 0x000000141028723c */ /* 0x042fec0000001828 */
[C---:B------:R-:W-:Y:S06]  /*10bb0*/  HMMA.16816.F32 R44, R16.reuse, R22, R44 ;  /* 0x00000016102c723c */ /* 0x040fec000000182c */
[C---:B------:R-:W-:Y:S06]  /*10bc0*/  HMMA.16816.F32 R48, R16.reuse, R32, R48 ;  /* 0x000000201030723c */ /* 0x040fec0000001830 */
[C---:B------:R-:W-:Y:S06]  /*10bd0*/  HMMA.16816.F32 R52, R16.reuse, R34, R52 ;  /* 0x000000221034723c */ /* 0x040fec0000001834 */
[C---:B---3--:R-:W-:Y:S06]  /*10be0*/  HMMA.16816.F32 R56, R16.reuse, R24, R56 ;  /* 0x000000181038723c */ /* 0x048fec0000001838 */
[C---:B------:R-:W-:Y:S06]  /*10bf0*/  HMMA.16816.F32 R60, R16.reuse, R26, R60 ;  /* 0x0000001a103c723c */ /* 0x040fec000000183c */
[C---:B--2---:R-:W-:Y:S06]  /*10c00*/  HMMA.16816.F32 R64, R16.reuse, R8, R64 ;  /* 0x000000081040723c */ /* 0x044fec0000001840 */
[C---:B------:R-:W-:Y:S06]  /*10c10*/  HMMA.16816.F32 R68, R16.reuse, R10, R68 ;  /* 0x0000000a1044723c */ /* 0x040fec0000001844 */
[C---:B----4-:R-:W-:Y:S06]  /*10c20*/  HMMA.16816.F32 R76, R16.reuse, R28, R12 ;  /* 0x0000001c104c723c */ /* 0x050fec000000180c */
[----:B------:R-:W-:Y:S01]  /*10c30*/  HMMA.16816.F32 R72, R16, R30, R72 ;  /* 0x0000001e1048723c */ /* 0x000fe20000001848 */
[----:B------:R-:W-:Y:S11]  /*10c40*/  @!UPT UIADD3 URZ, URZ, URZ, URZ ;  /* 0x0000003f3f3ff290 */ /* 0x000ff6000fffe03f */
[----:B------:R-:W-:Y:S01]  /*10c50*/  @!UPT UIADD3 URZ, URZ, URZ, URZ ;  /* 0x0000003f3f3ff290 */ /* 0x000fe2000fffe03f */
[----:B------:R-:W-:Y:S11]  /*10c60*/  @P0 BRA `(.L_x_5809) ;  /* 0xffffffdc00a40947 */ /* 0x000ff6000383ffff */
.L_x_5805:
        /* <DEDUP_REMOVED lines=8> */
[----:B------:R-:W-:Y:S01]  /*10cf0*/  BAR.SYNC.DEFER_BLOCKING 0x0 ;  /* 0x0000000000007b1d */ /* 0x000fe20000010000 */
[----:B-1----:R-:W-:Y:S01]  /*10d00*/  FADD.FTZ R8, R8, R137 ;  /* 0x0000008908087221 */ /* 0x002fe20000010000 */
[----:B--2---:R-:W-:-:S06]  /*10d10*/  ULEA UR5, UR5, UR4, 0x18 ;  /* 0x0000000405057291 */ /* 0x004fcc000f8ec03f */
[----:B------:R-:W1:Y:S01]  /*10d20*/  S2UR UR4, SR_CTAID.Z ;  /* 0x00000000000479c3 */ /* 0x000e620000002700 */
[----:B---3--:R-:W-:Y:S01]  /*10d30*/  FADD.FTZ R9, R9, R138 ;  /* 0x0000008a09097221 */ /* 0x008fe20000010000 */
        /* <DEDUP_REMOVED lines=31> */
[----:B------:R-:W2:Y:S01]  /*10f30*/  @P3 MUFU.RCP R7, R5 ;  /* 0x0000000500073308 */ /* 0x000ea20000001000 */
[----:B------:R-:W-:-:S02]  /*10f40*/  LOP3.LUT R12, R19, 0x1fffffe, RZ, 0xc0, !PT ;  /* 0x01fffffe130c7812 */ /* 0x000fc400078ec0ff */
[----:B------:R-:W-:Y:S02]  /*10f50*/  LOP3.LUT R21, R16, 0xfffffffe, RZ, 0xc0, !PT ;  /* 0xfffffffe10157812 */ /* 0x000fe400078ec0ff */
[----:B------:R-:W-:Y:S02]  /*10f60*/  SHF.R.S32.HI R8, RZ, 0x5, R11 ;  /* 0x00000005ff087819 */ /* 0x000fe4000001140b */
[----:B------:R-:W-:Y:S01]  /*10f70*/  SHF.L.U32 R15, R15, 0x6, RZ ;  /* 0x000000060f0f7819 */ /* 0x000fe200000006ff */
[----:B------:R-:W3:Y:S01]  /*10f80*/  @P2 MUFU.RCP R6, R4 ;  /* 0x0000000400062308 */ /* 0x000ee20000001000 */
[----:B------:R-:W-:Y:S02]  /*10f90*/  SHF.R.S32.HI R16, RZ, 0x1, R16 ;  /* 0x00000001ff107819 */ /* 0x000fe40000011410 */
[----:B------:R-:W-:Y:S01]  /*10fa0*/  IADD3 R17, R17, -R12, RZ ;  /* 0x8000000c11117210 */ /* 0x000fe20007ffe0ff */
[----:B------:R-:W-:Y:S01]  /*10fb0*/  IMAD.IADD R12, R10, 0x1, -R21 ;  /* 0x000000010a0c7824 */ /* 0x000fe200078e0a15 */
[----:B------:R-:W-:-:S02]  /*10fc0*/  SHF.R.S32.HI R19, RZ, 0x1, R19 ;  /* 0x00000001ff137819 */ /* 0x000fc40000011413 */
[----:B------:R-:W-:Y:S01]  /*10fd0*/  LEA R14, R8, R23, 0x8 ;  /* 0x00000017080e7211 */ /* 0x000fe200078e40ff */
[----:B------:R-:W4:Y:S01]  /*10fe0*/  @P3 MUFU.LG2 R5, R5 ;  /* 0x0000000500053308 */ /* 0x000f220000000c00 */
[----:B------:R-:W-:Y:S01]  /*10ff0*/  LOP3.LUT R15, R15, 0xc0, RZ, 0xc0, !PT ;  /* 0x000000c00f0f7812 */ /* 0x000fe200078ec0ff */
[----:B--2---:R-:W-:Y:S01]  /*11000*/  FMUL.FTZ R80, R7, R80 ;  /* 0x0000005007507220 */ /* 0x004fe20000410000 */
        /* <DEDUP_REMOVED lines=67> */
[----:B------:R-:W-:-:S02]  /*11440*/  IADD3 R15, R14, R7, RZ ;  /* 0x000000070e0f7210 */ /* 0x000fc40007ffe0ff */
[----:B------:R-:W-:Y:S01]  /*11450*/  IADD3 R7, R7, R6, RZ ;  /* 0x0000000607077210 */ /* 0x000fe20007ffe0ff */
[----:B------:R-:W-:Y:S01]  /*11460*/  STS.64 [R6], R36 ;  /* 0x0000002406007388 */ /* 0x000fe20000000a00 */
[----:B------:R-:W-:-:S03]  /*11470*/  LOP3.LUT R13, R13, R18, RZ, 0x3c, !PT ;  /* 0x000000120d0d7212 */ /* 0x000fc600078e3cff */
[----:B------:R-:W-:Y:S02]  /*11480*/  STS.64 [R6+0x400], R38 ;  /* 0x0004002606007388 */ /* 0x000fe40000000a00 */
[----:B------:R-:W-:Y:S02]  /*11490*/  IMAD.IADD R12, R12, 0x1, R13 ;  /* 0x000000010c0c7824 */ /* 0x000fe400078e020d */
[----:B------:R-:W-:Y:S04]  /*114a0*/  STS.64 [R15], R40 ;  /* 0x000000280f007388 */ /* 0x000fe80000000a00 */
[----:B------:R-:W-:Y:S04]  /*114b0*/  STS.64 [R15+0x400], R42 ;  /* 0x0004002a0f007388 */ /* 0x000fe80000000a00 */
[----:B------:R-:W-:Y:S04]  /*114c0*/  STS.64 [R7], R44 ;  /* 0x0000002c07007388 */ /* 0x000fe80000000a00 */
[----:B------:R-:W-:Y:S04]  /*114d0*/  STS.64 [R7+0x400], R46 ;  /* 0x0004002e07007388 */ /* 0x000fe80000000a00 */
[----:B------:R-:W-:Y:S04]  /*114e0*/  STS.64 [R14+0x2000], R48 ;  /* 0x002000300e007388 */ /* 0x000fe80000000a00 */
[----:B------:R-:W-:Y:S04]  /*114f0*/  STS.64 [R14+0x2400], R50 ;  /* 0x002400320e007388 */ /* 0x000fe80000000a00 */
[----:B------:R3:W-:Y:S04]  /*11500*/  STS.64 [R6+0x2000], R52 ;  /* 0x0020003406007388 */ /* 0x0007e80000000a00 */
[----:B------:R5:W-:Y:S04]  /*11510*/  STS.64 [R6+0x2400], R54 ;  /* 0x0024003606007388 */ /* 0x000be80000000a00 */
[----:B------:R1:W-:Y:S04]  /*11520*/  STS.64 [R15+0x2000], R56 ;  /* 0x002000380f007388 */ /* 0x0003e80000000a00 */
[----:B------:R-:W-:Y:S04]  /*11530*/  STS.64 [R15+0x2400], R58 ;  /* 0x0024003a0f007388 */ /* 0x000fe80000000a00 */
[----:B------:R-:W-:Y:S04]  /*11540*/  STS.64 [R7+0x2000], R60 ;  /* 0x0020003c07007388 */ /* 0x000fe80000000a00 */
[----:B------:R-:W-:Y:S04]  /*11550*/  STS.64 [R7+0x2400], R62 ;  /* 0x0024003e07007388 */ /* 0x000fe80000000a00 */
[----:B------:R-:W-:Y:S01]  /*11560*/  STS.64 [R14+0x4000], R64 ;  /* 0x004000400e007388 */ /* 0x000fe20000000a00 */
[----:B---3--:R-:W3:Y:S03]  /*11570*/  @P3 LDC R53, c[0x0][0x2e8] ;  /* 0x0000ba00ff353b82 */ /* 0x008ee60000000800 */
[----:B------:R-:W-:Y:S01]  /*11580*/  STS.64 [R14+0x4400], R66 ;  /* 0x004400420e007388 */ /* 0x000fe20000000a00 */
[----:B-----5:R-:W-:-:S03]  /*11590*/  LEA R55, R12, UR5, 0x2 ;  /* 0x000000050c377c11 */ /* 0x020fc6000f8e10ff */
[----:B------:R-:W-:Y:S01]  /*115a0*/  STS.64 [R6+0x4000], R68 ;  /* 0x0040004406007388 */ /* 0x000fe20000000a00 */
[----:B------:R-:W5:Y:S03]  /*115b0*/  LDC.64 R12, c[0x0][0x2c0] ;  /* 0x0000b000ff0c7b82 */ /* 0x000f660000000a00 */
[----:B------:R4:W-:Y:S01]  /*115c0*/  STS.64 [R6+0x4400], R70 ;  /* 0x0044004606007388 */ /* 0x0009e20000000a00 */
[----:B-1----:R-:W-:-:S03]  /*115d0*/  LOP3.LUT R56, R11, 0xffffffe0, RZ, 0xc0, !PT ;  /* 0xffffffe00b387812 */ /* 0x002fc600078ec0ff */
[----:B------:R-:W-:Y:S02]  /*115e0*/  STS.64 [R15+0x4000], R76 ;  /* 0x0040004c0f007388 */ /* 0x000fe40000000a00 */
[----:B------:R-:W-:Y:S01]  /*115f0*/  IMAD.IADD R56, R3, 0x1, -R56 ;  /* 0x0000000103387824 */ /* 0x000fe200078e0a38 */
[----:B------:R-:W-:Y:S01]  /*11600*/  MOV R3, 0xff800000 ;  /* 0xff80000000037802 */ /* 0x000fe20000000f00 */
[----:B------:R1:W-:Y:S03]  /*11610*/  STS.64 [R15+0x4400], R78 ;  /* 0x0044004e0f007388 */ /* 0x0003e60000000a00 */
[----:B------:R-:W-:Y:S01]  /*11620*/  LOP3.LUT P0, RZ, R56, 0x3, RZ, 0xc0, !PT ;  /* 0x0000000338ff7812 */ /* 0x000fe2000780c0ff */
[----:B------:R-:W-:Y:S04]  /*11630*/  STS.64 [R7+0x4000], R72 ;  /* 0x0040004807007388 */ /* 0x000fe80000000a00 */
[----:B------:R2:W-:Y:S01]  /*11640*/  STS.64 [R7+0x4400], R74 ;  /* 0x0044004a07007388 */ /* 0x0005e20000000a00 */
[----:B------:R-:W-:Y:S08]  /*11650*/  BAR.SYNC.DEFER_BLOCKING 0x0 ;  /* 0x0000000000007b1d */ /* 0x000ff00000010000 */
[----:B----4-:R-:W4:Y:S01]  /*11660*/  LDC R6, c[0x0][0x270] ;  /* 0x00009c00ff067b82 */ /* 0x010f220000000800 */
[----:B------:R-:W5:Y:S01]  /*11670*/  S2R R52, SR_CTAID.Y ;  /* 0x0000000000347919 */ /* 0x000f620000002600 */
[----:B------:R-:W5:Y:S01]  /*11680*/  S2R R54, SR_CTAID.X ;  /* 0x0000000000367919 */ /* 0x000f620000002500 */
[----:B-1----:R-:W-:-:S04]  /*11690*/  SHF.R.S32.HI R15, RZ, 0x1f, R8 ;  /* 0x0000001fff0f7819 */ /* 0x002fc80000011408 */
[----:B------:R-:W-:Y:S01]  /*116a0*/  LEA.HI R14, R15, R8, RZ, 0x2 ;  /* 0x000000080f0e7211 */ /* 0x000fe200078f10ff */
[----:B------:R-:W-:Y:S01]  /*116b0*/  @P3 FMUL.FTZ R15, R5, 0.69314718246459960938 ;  /* 0x3f317218050f3820 */ /* 0x000fe20000410000 */
[----:B------:R-:W-:Y:S01]  /*116c0*/  IADD3 R5, -R125, RZ, RZ ;  /* 0x000000ff7d057210 */ /* 0x000fe20007ffe1ff */
[----:B--2---:R-:W1:Y:S01]  /*116d0*/  @P2 LDC R7, c[0x0][0x2e8] ;  /* 0x0000ba00ff072b82 */ /* 0x004e620000000800 */
[----:B------:R2:W1:Y:S01]  /*116e0*/  LDS.128 R48, [R55] ;  /* 0x0000000037307984 */ /* 0x0004620000000c00 */
[----:B------:R-:W-:Y:S01]  /*116f0*/  LOP3.LUT R11, R14, 0xffffffc, RZ, 0xc0, !PT ;  /* 0x0ffffffc0e0b7812 */ /* 0x000fe200078ec0ff */
[----:B---3--:R-:W-:Y:S01]  /*11700*/  @P3 FFMA.FTZ R3, R2, R53, R15 ;  /* 0x0000003502033223 */ /* 0x008fe2000001000f */
[----:B------:R-:W-:Y:S01]  /*11710*/  @P2 FMUL.FTZ R15, R4, 0.69314718246459960938 ;  /* 0x3f317218040f2820 */ /* 0x000fe20000410000 */
[----:B------:R2:W3:Y:S01]  /*11720*/  LDS.128 R44, [R55+0x800] ;  /* 0x00080000372c7984 */ /* 0x0004e20000000c00 */
[----:B------:R-:W-:Y:S01]  /*11730*/  IADD3 R11, R8, -R11, RZ ;  /* 0x8000000b080b7210 */ /* 0x000fe20007ffe0ff */
[----:B----4-:R-:W-:-:S02]  /*11740*/  IMAD R5, R6, R5, UR4 ;  /* 0x0000000406057e24 */ /* 0x010fc4000f8e0205 */
[----:B------:R2:W4:Y:S01]  /*11750*/  LDS.128 R40, [R55+0x1000] ;  /* 0x0010000037287984 */ /* 0x0005220000000c00 */
[----:B------:R-:W-:Y:S01]  /*11760*/  SHF.L.U32 R14, R10, 0x2, RZ ;  /* 0x000000020a0e7819 */ /* 0x000fe200000006ff */
[----:B------:R-:W-:Y:S01]  /*11770*/  IMAD R11, R11, 0x10, R130 ;  /* 0x000000100b0b7824 */ /* 0x000fe200078e0282 */
[----:B------:R-:W-:Y:S01]  /*11780*/  MOV R8, 0xff800000 ;  /* 0xff80000000087802 */ /* 0x000fe20000000f00 */
[----:B------:R2:W2:Y:S04]  /*11790*/  LDS.128 R36, [R55+0x2000] ;  /* 0x0020000037247984 */ /* 0x0004a80000000c00 */
[----:B------:R2:W2:Y:S01]  /*117a0*/  LDS.128 R32, [R55+0x2800] ;  /* 0x0028000037207984 */ /* 0x0004a20000000c00 */
[----:B-----5:R-:W-:-:S03]  /*117b0*/  IMAD R125, R52, R12, R125 ;  /* 0x0000000c347d7224 */ /* 0x020fc600078e027d */
[----:B------:R2:W2:Y:S01]  /*117c0*/  LDS.128 R28, [R55+0x3000] ;  /* 0x00300000371c7984 */ /* 0x0004a20000000c00 */
[----:B------:R-:W-:Y:S01]  /*117d0*/  SHF.L.U32 R2, R54, 0x6, RZ ;  /* 0x0000000636027819 */ /* 0x000fe200000006ff */
[----:B------:R-:W-:Y:S02]  /*117e0*/  IMAD R5, R125, R6, R5 ;  /* 0x000000067d057224 */ /* 0x000fe400078e0205 */
[----:B-1----:R-:W-:Y:S01]  /*117f0*/  @P2 FFMA.FTZ R8, R0, R7, R15 ;  /* 0x0000000700082223 */ /* 0x002fe2000001000f */
[----:B------:R1:W1:Y:S01]  /*11800*/  LDS.128 R24, [R55+0x4000] ;  /* 0x0040000037187984 */ /* 0x0002620000000c00 */
[----:B------:R-:W-:Y:S01]  /*11810*/  IMAD R0, R54, -0x40, R123 ;  /* 0xffffffc036007824 */ /* 0x000fe200078e027b */
[----:B------:R-:W-:Y:S01]  /*11820*/  SHF.R.S32.HI R15, RZ, 0x1f, R14 ;  /* 0x0000001fff0f7819 */ /* 0x000fe2000001140e */
[----:B------:R-:W-:Y:S01]  /*11830*/  IMAD R2, R5, R13, R2 ;  /* 0x0000000d05027224 */ /* 0x000fe200078e0202 */
        /* <DEDUP_REMOVED lines=15> */
.L_x_5811:
[----:B------:R-:W-:Y:S05]  /*11930*/  BSYNC B0 ;  /* 0x0000000000007941 */ /* 0x000fea0003800000 */
.L_x_5810:
[C---:B------:R-:W-:Y:S01]  /*11940*/  IMAD.WIDE R10, R9.reuse, 0x60, R14 ;  /* 0x00000060090a7825 */ /* 0x040fe200078e020e */
[----:B---3--:R3:W1:Y:S01]  /*11950*/  LDS.128 R4, [R55+0x3800] ;  /* 0x0038000037047984 */ /* 0x0086620000000c00 */
[----:B------:R-:W-:Y:S01]  /*11960*/  ULDC UR4, c[0x0][0x2dc] ;  /* 0x0000b70000047ab9 */ /* 0x000fe20000000800 */
[C---:B------:R-:W-:Y:S01]  /*11970*/  ISETP.GE.AND P3, PT, R9.reuse, R0, PT ;  /* 0x000000000900720c */ /* 0x040fe20003f66270 */
[----:B------:R-:W-:Y:S01]  /*11980*/  IMAD R2, R2, UR4, RZ ;  /* 0x0000000402027c24 */ /* 0x000fe2000f8e02ff */
[----:B------:R3:W1:Y:S01]  /*11990*/  LDS.128 R12, [R55+0x1800] ;  /* 0x00180000370c7984 */ /* 0x0006620000000c00 */
[----:B------:R-:W-:Y:S01]  /*119a0*/  VIADD R3, R9, 0x10 ;  /* 0x0000001009037836 */ /* 0x000fe20000000000 */
[----:B------:R-:W-:Y:S02]  /*119b0*/  ULDC.64 UR4, c[0x0][0x288] ;  /* 0x0000a20000047ab9 */ /* 0x000fe40000000a00 */
[----:B------:R3:W1:Y:S01]  /*119c0*/  LDS.128 R56, [R55+0x5800] ;  /* 0x0058000037387984 */ /* 0x0006620000000c00 */
        /* <DEDUP_REMOVED lines=12> */
[----:B----4-:R3:W-:Y:S04]  /*11a90*/  @!P1 STG.E.128 desc[UR6][R2.64+0x3000], R40 ;  /* 0x0030002802009986 */ /* 0x0107e8000c101d06 */
[----:B--2---:R3:W-:Y:S04]  /*11aa0*/  @!P3 STG.E.128 desc[UR6][R2.64+0x80], R36 ;  /* 0x000080240200b986 */ /* 0x0047e8000c101d06 */
[----:B------:R3:W-:Y:S04]  /*11ab0*/  @!P2 STG.E.128 desc[UR6][R2.64+0x1880], R32 ;  /* 0x001880200200a986 */ /* 0x0007e8000c101d06 */
[----:B------:R3:W-:Y:S04]  /*11ac0*/  @!P1 STG.E.128 desc[UR6][R2.64+0x3080], R28 ;  /* 0x0030801c02009986 */ /* 0x0007e8000c101d06 */
[----:B-1----:R3:W-:Y:S04]  /*11ad0*/  @!P3 STG.E.128 desc[UR6][R2.64+0x100], R24 ;  /* 0x000100180200b986 */ /* 0x0027e8000c101d06 */
[----:B------:R3:W-:Y:S04]  /*11ae0*/  @!P2 STG.E.128 desc[UR6][R2.64+0x1900], R20 ;  /* 0x001900140200a986 */ /* 0x0007e8000c101d06 */
[----:B------:R3:W-:Y:S01]  /*11af0*/  @!P1 STG.E.128 desc[UR6][R2.64+0x3100], R16 ;  /* 0x0031001002009986 */ /* 0x0007e2000c101d06 */
[----:B------:R-:W-:Y:S05]  /*11b00*/  @P0 EXIT ;  /* 0x000000000000094d */ /* 0x000fea0003800000 */
[----:B------:R-:W-:Y:S04]  /*11b10*/  STG.E.128 desc[UR6][R2.64+0x4800], R12 ;  /* 0x0048000c02007986 */ /* 0x000fe8000c101d06 */
[----:B------:R-:W-:Y:S04]  /*11b20*/  STG.E.128 desc[UR6][R2.64+0x4880], R4 ;  /* 0x0048800402007986 */ /* 0x000fe8000c101d06 */
[----:B------:R-:W-:Y:S01]  /*11b30*/  STG.E.128 desc[UR6][R2.64+0x4900], R56 ;  /* 0x0049003802007986 */ /* 0x000fe2000c101d06 */
[----:B------:R-:W-:Y:S05]  /*11b40*/  EXIT ;  /* 0x000000000000794d */ /* 0x000fea0003800000 */
.L_x_5812:
        /* <DEDUP_REMOVED lines=11> */
.L_x_6302:


//--------------------- .text._ZN5flash24flash_fwd_splitkv_kernelI23Flash_fwd_kernel_traitsILi96ELi64ELi64ELi4ELb0ELb0EN7cutlass6half_tE19Flash_kernel_traitsILi96ELi64ELi64ELi4ES3_EELb1ELb0ELb0ELb0ELb1ELb1ELb1ELb1EEEvNS_16Flash_fwd_paramsE --------------------------
	.section	.text._ZN5flash24flash_fwd_splitkv_kernelI23Flash_fwd_kernel_traitsILi96ELi64ELi64ELi4ELb0ELb0EN7cutlass6half_tE19Flash_kernel_traitsILi96ELi64ELi64ELi4ES3_EELb1ELb0ELb0ELb0ELb1ELb1ELb1ELb1EEEvNS_16Flash_fwd_paramsE,"ax",@progbits
	.align	128
        .global         _ZN5flash24flash_fwd_splitkv_kernelI23Flash_fwd_kernel_traitsILi96ELi64ELi64ELi4ELb0ELb0EN7cutlass6half_tE19Flash_kernel_traitsILi96ELi64ELi64ELi4ES3_EELb1ELb0ELb0ELb0ELb1ELb1ELb1ELb1EEEvNS_16Flash_fwd_paramsE
        .type           _ZN5flash24flash_fwd_splitkv_kernelI23Flash_fwd_kernel_traitsILi96ELi64ELi64ELi4ELb0ELb0EN7cutlass6half_tE19Flash_kernel_traitsILi96ELi64ELi64ELi4ES3_EELb1ELb0ELb0ELb0ELb1ELb1ELb1ELb1EEEvNS_16Flash_fwd_paramsE,@function
        .size           _ZN5flash24flash_fwd_splitkv_kernelI23Flash_fwd_kernel_traitsILi96ELi64ELi64ELi4ELb0ELb0EN7cutlass6half_tE19Flash_kernel_traitsILi96ELi64ELi64ELi4ES3_EELb1ELb0ELb0ELb0ELb1ELb1ELb1ELb1EEEvNS_16Flash_fwd_paramsE,(.L_x_6303 - _ZN5flash24flash_fwd_splitkv_kernelI23Flash_fwd_kernel_traitsILi96ELi64ELi64ELi4ELb0ELb0EN7cutlass6half_tE19Flash_kernel_traitsILi96ELi64ELi64ELi4ES3_EELb1ELb0ELb0ELb0ELb1ELb1ELb1ELb1EEEvNS_16Flash_fwd_paramsE)
        .other          _ZN5flash24flash_fwd_splitkv_kernelI23Flash_fwd_kernel_traitsILi96ELi64ELi64ELi4ELb0ELb0EN7cutlass6half_tE19Flash_kernel_traitsILi96ELi64ELi64ELi4ES3_EELb1ELb0ELb0ELb0ELb1ELb1ELb1ELb1EEEvNS_16Flash_fwd_paramsE,@"STO_CUDA_ENTRY STV_DEFAULT"
_ZN5flash24flash_fwd_splitkv_kernelI23Flash_fwd_kernel_traitsILi96ELi64ELi64ELi4ELb0ELb0EN7cutlass6half_tE19Flash_kernel_traitsILi96ELi64ELi64ELi4ES3_EELb1ELb0ELb0ELb0ELb1ELb1ELb1ELb1EEEvNS_16Flash_fwd_paramsE:
.text._ZN5flash24flash_fwd_splitkv_kernelI23Flash_fwd_kernel_traitsILi96ELi64ELi64ELi4ELb0ELb0EN7cutlass6half_tE19Flash_kernel_traitsILi96ELi64ELi64ELi4ES3_EELb1ELb0ELb0ELb0ELb1ELb1ELb1ELb1EEEvNS_16Flash_fwd_paramsE:
        /* <DEDUP_REMOVED lines=60> */
.L_x_5813:
[----:B------:R-:W2:Y:S02]  /*03c0*/  LDC R63, c[0x0][0x2c8] ;  /* 0x0000b200ff3f7b82 */ /* 0x000ea40000000800 */
.L_x_5814:
        /* <DEDUP_REMOVED lines=123> */
.L_x_5815:
        /* <DEDUP_REMOVED lines=24> */
.L_x_5816:
        /* <DEDUP_REMOVED lines=28> */
[----:B-----5:R-:W-:-:S05]  /*0ec0*/  IMAD.WIDE R14, R17, 0x4, R126 ;  /* 0x00000004110e7825 */ /* 0x020fca00078e027e */
[----:B------:R-:W2:Y:S01]  /*0ed0*/  LDG.E R8, desc[UR6][R14.64] ;  /* 0x000000060e087981 */ /* 0x000ea2000c1e1900 */
[----:B---3--:R-:W-:Y:S02]  /*0ee0*/  IABS R2, R9 ;  /* 0x0000000900027213 */ /* 0x008fe40000000000 */
        /* <DEDUP_REMOVED lines=35> */
[----:B------:R-:W-:Y:S02]  /*1120*/  IMAD.IADD R13, R13, 0x1, R10 ;  /* 0x000000010d0d7824 */ /* 0x000fe400078e020a */
[----:B-1----:R-:W-:-:S02]  /*1130*/  IMAD R10, R15, R4, RZ ;  /* 0x000000040f0a7224 */ /* 0x002fc400078e02ff */
[----:B------:R-:W-:-:S04]  /*1140*/  IMAD.WIDE.U32 R12, R17, R4, R12 ;  /* 0x00000004110c7225 */ /* 0x000fc800078e000c */
[----:B------:R-:W-:Y:S02]  /*1150*/  IMAD R10, R17, R5, R10 ;  /* 0x00000005110a7224 */ /* 0x000fe400078e020a */
[----:B------:R-:W-:Y:S02]  /*1160*/  IMAD.MOV.U32 R18, RZ, RZ, R12 ;  /* 0x000000ffff127224 */ /* 0x000fe400078e000c */
[----:B------:R-:W-:Y:S01]  /*1170*/  IMAD.WIDE.U32 R20, R8, R2, RZ ;  /* 0x0000000208147225 */ /* 0x000fe200078e00ff */
[----:B------:R-:W-:-:S03]  /*1180*/  IADD3 R19, R13, R10, RZ ;  /* 0x0000000a0d137210 */ /* 0x000fc60007ffe0ff */
[----:B------:R-:W-:Y:S01]  /*1190*/  IMAD R13, R9, UR4, RZ ;  /* 0x00000004090d7c24 */ /* 0x000fe2000f8e02ff */
[----:B------:R-:W-:Y:S01]  /*11a0*/  MOV R10, R20 ;  /* 0x00000014000a7202 */ /* 0x000fe20000000f00 */
[----:B------:R-:W-:-:S04]  /*11b0*/  IMAD.WIDE.U32 R18, R6, UR4, R18 ;  /* 0x0000000406127c25 */ /* 0x000fc8000f8e0012 */
[----:B------:R-:W-:Y:S01]  /*11c0*/  IMAD R13, R6, UR5, R13 ;  /* 0x00000005060d7c24 */ /* 0x000fe2000f8e020d */
[----:B------:R-:W-:Y:S01]  /*11d0*/  MOV R8, R18 ;  /* 0x0000001200087202 */ /* 0x000fe20000000f00 */
[----:B------:R-:W-:-:S03]  /*11e0*/  IMAD.IADD R23, R21, 0x1, R3 ;  /* 0x0000000115177824 */ /* 0x000fc600078e0203 */
[----:B------:R-:W-:Y:S01]  /*11f0*/  IADD3 R21, R19, R13, RZ ;  /* 0x0000000d13157210 */ /* 0x000fe20007ffe0ff */
[----:B------:R-:W-:Y:S06]  /*1200*/  BRA `(.L_x_5818) ;  /* 0x0000000400487947 */ /* 0x000fec0003800000 */
.L_x_5817:
        /* <DEDUP_REMOVED lines=49> */
.L_x_5819:
[----:B------:R-:W-:Y:S01]  /*1520*/  MOV R18, R10 ;  /* 0x0000000a00127202 */ /* 0x000fe20000000f00 */
[----:B------:R-:W-:Y:S01]  /*1530*/  IMAD R8, R15, R4, RZ ;  /* 0x000000040f087224 */ /* 0x000fe200078e02ff */
[----:B------:R-:W-:Y:S02]  /*1540*/  MOV R19, R9 ;  /* 0x0000000900137202 */ /* 0x000fe40000000f00 */
[----:B------:R-:W-:Y:S01]  /*1550*/  @!P0 LOP3.LUT R12, RZ, R17, RZ, 0x33, !PT ;  /* 0x00000011ff0c8212 */ /* 0x000fe200078e33ff */
[-C--:B------:R-:W-:Y:S01]  /*1560*/  IMAD R8, R5, R0.reuse, R8 ;  /* 0x0000000005087224 */ /* 0x080fe200078e0208 */
[----:B------:R-:W-:Y:S01]  /*1570*/  @P4 IADD3 R13, R16, R13, RZ ;  /* 0x0000000d100d4210 */ /* 0x000fe20007ffe0ff */
[-C--:B------:R-:W-:Y:S01]  /*1580*/  IMAD.WIDE.U32 R18, R4, R0.reuse, R18 ;  /* 0x0000000004127225 */ /* 0x080fe200078e0012 */
[----:B------:R-:W-:Y:S02]  /*1590*/  SHF.R.S32.HI R9, RZ, 0x1f, R12 ;  /* 0x0000001fff097819 */ /* 0x000fe4000001140c */
[----:B------:R-:W-:Y:S01]  /*15a0*/  MOV R17, R0 ;  /* 0x0000000000117202 */ /* 0x000fe20000000f00 */
[----:B------:R-:W-:Y:S01]  /*15b0*/  @P4 IMAD.WIDE.U32 R20, R13, R6, RZ ;  /* 0x000000060d144225 */ /* 0x000fe200078e00ff */
[----:B------:R-:W-:-:S02]  /*15c0*/  IADD3 R19, R19, R8, RZ ;  /* 0x0000000813137210 */ /* 0x000fc40007ffe0ff */
[----:B------:R-:W-:Y:S01]  /*15d0*/  MOV R6, R12 ;  /* 0x0000000c00067202 */ /* 0x000fe20000000f00 */
[----:B--2---:R-:W-:Y:S01]  /*15e0*/  IMAD R8, R9, R2, RZ ;  /* 0x0000000209087224 */ /* 0x004fe200078e02ff */
[----:B------:R-:W-:Y:S01]  /*15f0*/  @P4 MOV R10, R20 ;  /* 0x00000014000a4202 */ /* 0x000fe20000000f00 */
[----:B------:R-:W-:-:S04]  /*1600*/  IMAD.WIDE.U32 R18, R12, R2, R18 ;  /* 0x000000020c127225 */ /* 0x000fc800078e0012 */
[----:B------:R-:W-:Y:S01]  /*1610*/  IMAD R3, R12, R3, R8 ;  /* 0x000000030c037224 */ /* 0x000fe200078e0208 */
[----:B------:R-:W-:Y:S01]  /*1620*/  MOV R8, R18 ;  /* 0x0000001200087202 */ /* 0x000fe20000000f00 */
        /* <DEDUP_REMOVED lines=16> */
.L_x_5818:
[----:B------:R1:W5:Y:S01]  /*1730*/  @P5 LDG.E R7, desc[UR6][R98.64] ;  /* 0x0000000662075981 */ /* 0x000362000c1e1900 */
[----:B------:R-:W-:Y:S01]  /*1740*/  ISETP.NE.AND P0, PT, R25, -0x1, PT ;  /* 0xffffffff1900780c */ /* 0x000fe20003f05270 */
[----:B------:R-:W2:Y:S01]  /*1750*/  LDC.64 R2, c[0x0][0x240] ;  /* 0x00009000ff027b82 */ /* 0x000ea20000000a00 */
[----:B-----5:R-:W-:Y:S01]  /*1760*/  SHF.R.S32.HI R14, RZ, 0x1f, R53 ;  /* 0x0000001fff0e7819 */ /* 0x020fe20000011435 */
[----:B------:R-:W-:Y:S01]  /*1770*/  ULDC.64 UR4, c[0x0][0x268] ;  /* 0x00009a0000047ab9 */ /* 0x000fe20000000a00 */
[----:B------:R-:W-:Y:S01]  /*1780*/  SHF.L.U64.HI R58, R4, 0x5, R5 ;  /* 0x00000005043a7819 */ /* 0x000fe20000010205 */
[----:B------:R-:W-:Y:S01]  /*1790*/  IMAD.MOV.U32 R44, RZ, RZ, 0x10 ;  /* 0x00000010ff2c7424 */ /* 0x000fe200078e00ff */
        /* <DEDUP_REMOVED lines=11> */
[----:B------:R-:W-:Y:S02]  /*1850*/  LEA.HI R33, R33, R96, RZ, 0x1 ;  /* 0x0000006021217211 */ /* 0x000fe400078f08ff */
[----:B------:R-:W-:Y:S01]  /*1860*/  LEA.HI R19, R14, R53, RZ, 0x5 ;  /* 0x000000350e137211 */ /* 0x000fe200078f28ff */
[----:B------:R-:W-:Y:S01]  /*1870*/  IMAD.IADD R72, R27, 0x1, -R72 ;  /* 0x000000011b487824 */ /* 0x000fe200078e0a48 */
[----:B------:R-:W-:Y:S01]  /*1880*/  LOP3.LUT R33, R33, 0x7fffffe, RZ, 0xc0, !PT ;  /* 0x07fffffe21217812 */ /* 0x000fe200078ec0ff */
[----:B------:R-:W-:Y:S01]  /*1890*/  IMAD.SHL.U32 R27, R27, 0x40, RZ ;  /* 0x000000401b1b7824 */ /* 0x000fe200078e00ff */
[----:B------:R-:W-:Y:S01]  /*18a0*/  SHF.R.S32.HI R19, RZ, 0x5, R19 ;  /* 0x00000005ff137819 */ /* 0x000fe20000011413 */
[----:B--2---:R-:W-:Y:S01]  /*18b0*/  @P0 IMAD.WIDE.U32 R30, R25, R2, RZ ;  /* 0x00000002191e0225 */ /* 0x004fe200078e00ff */
[----:B------:R-:W-:-:S02]  /*18c0*/  SHF.R.S32.HI R97, RZ, 0x1f, R96 ;  /* 0x0000001fff617819 */ /* 0x000fc40000011460 */
[----:B------:R-:W-:Y:S01]  /*18d0*/  LOP3.LUT R27, R27, 0xc0, RZ, 0xc0, !PT ;  /* 0x000000c01b1b7812 */ /* 0x000fe200078ec0ff */
[----:B------:R-:W-:Y:S01]  /*18e0*/  IMAD.SHL.U32 R18, R68, 0x8, RZ ;  /* 0x0000000844127824 */ /* 0x000fe200078e00ff */
[----:B------:R-:W-:Y:S01]  /*18f0*/  LOP3.LUT R22, R22, 0xfffffff8, RZ, 0xc0, !PT ;  /* 0xfffffff816167812 */ /* 0x000fe200078ec0ff */
[----:B------:R-:W-:Y:S01]  /*1900*/  @P0 IMAD R25, R25, R3, R31 ;  /* 0x0000000319190224 */ /* 0x000fe200078e021f */
[----:B------:R-:W-:Y:S01]  /*1910*/  LEA.HI R14, R14, R53, RZ, 0x4 ;  /* 0x000000350e0e7211 */ /* 0x000fe200078f20ff */
[----:B------:R-:W-:Y:S01]  /*1920*/  @P0 IMAD.MOV.U32 R16, RZ, RZ, R30 ;  /* 0x000000ffff100224 */ /* 0x000fe200078e001e */
[----:B------:R-:W-:Y:S01]  /*1930*/  LOP3.LUT R24, R27, 0x18, R18, 0xf8, !PT ;  /* 0x000000181b187812 */ /* 0x000fe200078ef812 */
[----:B------:R-:W-:Y:S01]  /*1940*/  IMAD.WIDE R28, R29, 0x40, R96 ;  /* 0x000000401d1c7825 */ /* 0x000fe200078e0260 */
[----:B------:R-:W-:Y:S02]  /*1950*/  SHF.R.U32.HI R27, RZ, 0x3, R27 ;  /* 0x00000003ff1b7819 */ /* 0x000fe4000001161b */
[----:B------:R-:W-:Y:S01]  /*1960*/  LOP3.LUT R14, R14, 0xfffffff0, RZ, 0xc0, !PT ;  /* 0xfffffff00e0e7812 */ /* 0x000fe200078ec0ff */
[-C--:B----4-:R-:W-:Y:S01]  /*1970*/  @!P0 IMAD R20, R11, R12.reuse, RZ ;  /* 0x0000000c0b148224 */ /* 0x090fe200078e02ff */
[----:B------:R-:W-:Y:S01]  /*1980*/  LOP3.LUT R27, R24, R27, RZ, 0x3c, !PT ;  /* 0x0000001b181b7212 */ /* 0x000fe200078e3cff */
[----:B------:R-:W-:Y:S01]  /*1990*/  @!P0 IMAD.WIDE.U32 R30, R125, R12, RZ ;  /* 0x0000000c7d1e8225 */ /* 0x000fe200078e00ff */
[----:B---3--:R-:W-:-:S03]  /*19a0*/  LEA.HI R71, R71, R71, RZ, 0x1 ;  /* 0x0000004747477211 */ /* 0x008fc600078f08ff */
[----:B------:R-:W-:Y:S01]  /*19b0*/  IMAD.IADD R12, R96, 0x1, -R33 ;  /* 0x00000001600c7824 */ /* 0x000fe200078e0a21 */
[----:B------:R-:W-:Y:S01]  /*19c0*/  SHF.R.S32.HI R67, RZ, 0x1, R71 ;  /* 0x00000001ff437819 */ /* 0x000fe20000011447 */
[----:B------:R-:W-:Y:S02]  /*19d0*/  @!P0 IMAD R13, R125, R13, R20 ;  /* 0x0000000d7d0d8224 */ /* 0x000fe400078e0214 */
[----:B------:R-:W-:Y:S02]  /*19e0*/  @!P0 IMAD.MOV.U32 R16, RZ, RZ, R30 ;  /* 0x000000ffff108224 */ /* 0x000fe400078e001e */
[----:B------:R-:W-:Y:S01]  /*19f0*/  IMAD R12, R19, 0x8, R12 ;  /* 0x00000008130c7824 */ /* 0x000fe200078e020c */
[----:B------:R-:W-:Y:S01]  /*1a00*/  SHF.R.S32.HI R19, RZ, 0x1f, R18 ;  /* 0x0000001fff137819 */ /* 0x000fe20000011412 */
[----:B------:R-:W-:Y:S01]  /*1a10*/  @!P0 IMAD.IADD R25, R31, 0x1, R13 ;  /* 0x000000011f198824 */ /* 0x000fe200078e020d */
[----:B------:R-:W-:Y:S01]  /*1a20*/  IADD3 R24, P0, R18, R16, RZ ;  /* 0x0000001012187210 */ /* 0x000fe20007f1e0ff */
[----:B------:R-:W-:-:S02]  /*1a30*/  IMAD.IADD R22, R53, 0x1, -R22 ;  /* 0x0000000135167824 */ /* 0x000fc400078e0a16 */
[----:B------:R-:W-:Y:S01]  /*1a40*/  IMAD R13, R29, R2, RZ ;  /* 0x000000021d0d7224 */ /* 0x000fe200078e02ff */
[----:B------:R-:W-:Y:S01]  /*1a50*/  IADD3.X R25, R19, R25, RZ, P0, !PT ;  /* 0x0000001913197210 */ /* 0x000fe200007fe4ff */
[----:B------:R-:W-:Y:S01]  /*1a60*/  IMAD.U32 R90, R12, 0x20, R27 ;  /* 0x000000200c5a7824 */ /* 0x000fe200078e001b */
[----:B------:R-:W-:Y:S01]  /*1a70*/  LEA.HI R56, R22, R22, RZ, 0x1 ;  /* 0x0000001616387211 */ /* 0x000fe200078f08ff */
[----:B------:R-:W-:Y:S02]  /*1a80*/  IMAD R12, R28, R3, R13 ;  /* 0x000000031c0c7224 */ /* 0x000fe400078e020d */
[----:B------:R-:W-:Y:S01]  /*1a90*/  IMAD.IADD R74, R53, 0x1, -R14 ;  /* 0x00000001354a7824 */ /* 0x000fe200078e0a0e */
[----:B------:R-:W-:Y:S01]  /*1aa0*/  LOP3.LUT R61, R56, 0xfffffffe, RZ, 0xc0, !PT ;  /* 0xfffffffe383d7812 */ /* 0x000fe200078ec0ff */
[----:B------:R-:W-:Y:S01]  /*1ab0*/  IMAD.WIDE.U32 R28, R28, R2, R24 ;  /* 0x000000021c1c7225 */ /* 0x000fe200078e0018 */
[----:B------:R-:W-:Y:S01]  /*1ac0*/  SHF.R.S32.HI R56, RZ, 0x1, R56 ;  /* 0x00000001ff387819 */ /* 0x000fe20000011438 */
[----:B------:R-:W2:Y:S01]  /*1ad0*/  LDC.64 R2, c[0x0][0x250] ;  /* 0x00009400ff027b82 */ /* 0x000ea20000000a00 */
[----:B------:R-:W-:Y:S01]  /*1ae0*/  LEA.HI R73, R74, R74, RZ, 0x1 ;  /* 0x0000004a4a497211 */ /* 0x000fe200078f08ff */
[----:B------:R-:W-:Y:S01]  /*1af0*/  IMAD.IADD R61, R22, 0x1, -R61 ;  /* 0x00000001163d7824 */ /* 0x000fe200078e0a3d */
[----:B------:R-:W-:Y:S01]  /*1b00*/  IADD3 R22, P0, R18, R10, RZ ;  /* 0x0000000a12167210 */ /* 0x000fe20007f1e0ff */
[----:B------:R-:W-:Y:S01]  /*1b10*/  IMAD R13, R9, UR4, RZ ;  /* 0x00000004090d7c24 */ /* 0x000fe2000f8e02ff */
[--C-:B------:R-:W-:Y:S01]  /*1b20*/  SHF.R.S32.HI R62, RZ, 0x1, R73.reuse ;  /* 0x00000001ff3e7819 */ /* 0x100fe20000011449 */
[----:B------:R-:W-:Y:S01]  /*1b30*/  IMAD.SHL.U32 R68, R68, 0x4, RZ ;  /* 0x0000000444447824 */ /* 0x000fe200078e00ff */
[----:B------:R-:W-:Y:S01]  /*1b40*/  SHF.R.S32.HI R25, RZ, 0x1f, R73 ;  /* 0x0000001fff197819 */ /* 0x000fe20000011449 */
[----:B------:R-:W-:Y:S01]  /*1b50*/  IMAD.X R23, R19, 0x1, R23, P0 ;  /* 0x0000000113177824 */ /* 0x000fe200000e0617 */
[----:B------:R-:W-:Y:S01]  /*1b60*/  IADD3 R86, P0, R96, R17, RZ ;  /* 0x0000001160567210 */ /* 0x000fe20007f1e0ff */
[C---:B------:R-:W-:Y:S01]  /*1b70*/  IMAD R13, R6.reuse, UR5, R13 ;  /* 0x00000005060d7c24 */ /* 0x040fe2000f8e020d */
[----:B------:R-:W-:Y:S01]  /*1b80*/  LEA.HI R14, R25, R62, RZ, 0x2 ;  /* 0x0000003e190e7211 */ /* 0x000fe200078f10ff */
[----:B------:R-:W-:Y:S01]  /*1b90*/  IMAD.WIDE.U32 R22, R6, UR4, R22 ;  /* 0x0000000406167c25 */ /* 0x000fe2000f8e0016 */
[----:B------:R-:W-:Y:S01]  /*1ba0*/  SHF.R.S32.HI R10, RZ, 0x1f, R94 ;  /* 0x0000001fff0a7819 */ /* 0x000fe2000001145e */
[----:B------:R-:W-:Y:S01]  /*1bb0*/  ULDC.64 UR4, c[0x0][0x258] ;  /* 0x0000960000047ab9 */ /* 0x000fe20000000a00 */
[----:B------:R-:W-:Y:S01]  /*1bc0*/  LOP3.LUT R17, R14, 0xfffffffc, RZ, 0xc0, !PT ;  /* 0xfffffffc0e117812 */ /* 0x000fe200078ec0ff */
[----:B------:R-:W-:Y:S01]  /*1bd0*/  IMAD.IADD R23, R23, 0x1, R13 ;  /* 0x0000000117177824 */ /* 0x000fe200078e020d */
[----:B------:R-:W-:Y:S01]  /*1be0*/  IADD3.X R15, R97, R15, RZ, P0, !PT ;  /* 0x0000000f610f7210 */ /* 0x000fe200007fe4ff */
[----:B------:R-:W-:Y:S01]  /*1bf0*/  IMAD R69, R96, R67, R68 ;  /* 0x0000004360457224 */ /* 0x000fe200078e0244 */
[----:B------:R-:W-:Y:S01]  /*1c00*/  IADD3 R92, P0, R18, R8, RZ ;  /* 0x00000008125c7210 */ /* 0x000fe20007f1e0ff */
[----:B------:R-:W-:-:S02]  /*1c10*/  IMAD.IADD R62, R62, 0x1, -R17 ;  /* 0x000000013e3e7824 */ /* 0x000fc400078e0a11 */
[----:B------:R-:W-:Y:S01]  /*1c20*/  IMAD R17, R10, UR4, RZ ;  /* 0x000000040a117c24 */ /* 0x000fe2000f8e02ff */
[----:B------:R-:W-:Y:S01]  /*1c30*/  SHF.R.S32.HI R10, RZ, 0x1f, R63 ;  /* 0x0000001fff0a7819 */ /* 0x000fe2000001143f */
[----:B--2---:R-:W-:Y:S01]  /*1c40*/  IMAD R13, R15, R2, RZ ;  /* 0x000000020f0d7224 */ /* 0x004fe200078e02ff */
[----:B------:R-:W-:Y:S01]  /*1c50*/  LOP3.LUT P1, RZ, R62, 0x2, RZ, 0xc0, !PT ;  /* 0x000000023eff7812 */ /* 0x000fe2000782c0ff */
[----:B------:R-:W-:Y:S01]  /*1c60*/  IMAD R15, R94, UR5, R17 ;  /* 0x000000055e0f7c24 */ /* 0x000fe2000f8e0211 */
[----:B------:R-:W-:Y:S01]  /*1c70*/  LEA.HI R10, R10, R63, RZ, 0x6 ;  /* 0x0000003f0a0a7211 */ /* 0x000fe200078f30ff */
[----:B------:R-:W-:Y:S01]  /*1c80*/  IMAD R17, R97, R4, RZ ;  /* 0x0000000461117224 */ /* 0x000fe200078e02ff */
[----:B------:R-:W-:Y:S01]  /*1c90*/  SHF.L.U64.HI R59, R2, 0x5, R3 ;  /* 0x00000005023b7819 */ /* 0x000fe20000010203 */
[----:B------:R-:W-:Y:S01]  /*1ca0*/  IMAD.X R93, R19, 0x1, R21, P0 ;  /* 0x00000001135d7824 */ /* 0x000fe200000e0615 */
[----:B------:R-:W-:Y:S01]  /*1cb0*/  SHF.R.S32.HI R66, RZ, 0x1f, R69 ;  /* 0x0000001fff427819 */ /* 0x000fe20000011445 */
[----:B------:R-:W-:Y:S01]  /*1cc0*/  IMAD R17, R96, R5, R17 ;  /* 0x0000000560117224 */ /* 0x000fe200078e0211 */
[----:B------:R-:W-:Y:S01]  /*1cd0*/  SHF.R.S32.HI R5, RZ, 0x6, R10 ;  /* 0x00000006ff057819 */ /* 0x000fe2000001140a */
[----:B------:R-:W-:Y:S01]  /*1ce0*/  IMAD.IADD R29, R29, 0x1, R12 ;  /* 0x000000011d1d7824 */ /* 0x000fe200078e020c */
[----:B------:R-:W-:Y:S01]  /*1cf0*/  SEL R44, R44, 0xfffffff0, !P1 ;  /* 0xfffffff02c2c7807 */ /* 0x000fe20004800000 */
[----:B------:R-:W-:Y:S01]  /*1d00*/  IMAD R13, R86, R3, R13 ;  /* 0x00000003560d7224 */ /* 0x000fe200078e020d */
[----:B------:R-:W-:Y:S01]  /*1d10*/  VIMNMX R76, R122, R5, !PT ;  /* 0x000000057a4c7248 */ /* 0x000fe20007fe0100 */
[----:B------:R-:W-:-:S02]  /*1d20*/  IMAD.IADD R68, R68, 0x1, R69 ;  /* 0x0000000144447824 */ /* 0x000fc400078e0245 */
[----:B------:R-:W-:Y:S01]  /*1d30*/  IMAD.WIDE.U32 R94, R94, UR4, R28 ;  /* 0x000000045e5e7c25 */ /* 0x000fe2000f8e001c */
[----:B------:R-:W-:Y:S02]  /*1d40*/  ISETP.GT.AND P0, PT, R85, R76, PT ;  /* 0x0000004c5500720c */ /* 0x000fe40003f04270 */
[----:B------:R-:W-:Y:S01]  /*1d50*/  SHF.R.S32.HI R65, RZ, 0x1f, R68 ;  /* 0x0000001fff417819 */ /* 0x000fe20000011444 */
[----:B------:R-:W-:-:S04]  /*1d60*/  IMAD.WIDE.U32 R86, R86, R2, R22 ;  /* 0x0000000256567225 */ /* 0x000fc800078e0016 */
[----:B------:R-:W-:-:S04]  /*1d70*/  IMAD.WIDE.U32 R92, R96, R4, R92 ;  /* 0x00000004605c7225 */ /* 0x000fc800078e005c */
[----:B------:R-:W-:Y:S02]  /*1d80*/  IMAD.SHL.U32 R60, R2, 0x20, RZ ;  /* 0x00000020023c7824 */ /* 0x000fe400078e00ff */
[----:B------:R-:W-:Y:S02]  /*1d90*/  IMAD.SHL.U32 R70, R67, 0x20, RZ ;  /* 0x0000002043467824 */ /* 0x000fe400078e00ff */
[----:B------:R-:W-:Y:S02]  /*1da0*/  IMAD.IADD R52, R93, 0x1, R17 ;  /* 0x000000015d347824 */ /* 0x000fe400078e0211 */
[----:B------:R-:W-:Y:S02]  /*1db0*/  IMAD.IADD R64, R95, 0x1, R15 ;  /* 0x000000015f407824 */ /* 0x000fe400078e020f */
[----:B------:R-:W-:Y:S01]  /*1dc0*/  IMAD.IADD R84, R87, 0x1, R13 ;  /* 0x0000000157547824 */ /* 0x000fe200078e020d */
[----:B------:R-:W-:Y:S01]  /*1dd0*/  @!P5 MOV R7, RZ ;  /* 0x000000ff0007d202 */ /* 0x000fe20000000f00 */
        /* <DEDUP_REMOVED lines=14> */
[C---:B------:R-:W-:Y:S01]  /*1ec0*/  IMAD.WIDE.U32 R10, R125.reuse, UR4, R18 ;  /* 0x000000047d0a7c25 */ /* 0x040fe2000f8e0012 */
[----:B------:R-:W1:Y:S01]  /*1ed0*/  LDC R75, c[0x0][0x340] ;  /* 0x0000d000ff4b7b82 */ /* 0x000e620000000800 */
[----:B------:R-:W-:Y:S01]  /*1ee0*/  IADD3 R82, R70, 0x40, RZ ;  /* 0x0000004046527810 */ /* 0x000fe20007ffe0ff */
[----:B------:R-:W-:Y:S01]  /*1ef0*/  ULDC.U8 UR19, c[0x0][0x3c3] ;  /* 0x0000f0c000137ab9 */ /* 0x000fe20000000000 */
[----:B------:R-:W-:Y:S01]  /*1f00*/  IMAD R8, R125, UR5, R8 ;  /* 0x000000057d087c24 */ /* 0x000fe2000f8e0208 */
[----:B------:R-:W-:Y:S01]  /*1f10*/  ULDC.64 UR4, c[0x0][0x348] ;  /* 0x0000d20000047ab9 */ /* 0x000fe20000000a00 */
[----:B------:R-:W-:Y:S01]  /*1f20*/  IMAD.IADD R13, R13, 0x1, R2 ;  /* 0x000000010d0d7824 */ /* 0x000fe200078e0202 */
[----:B------:R-:W-:Y:S01]  /*1f30*/  IADD3 R15, R18, 0x20, RZ ;  /* 0x00000020120f7810 */ /* 0x000fe20007ffe0ff */
[C---:B------:R-:W-:Y:S01]  /*1f40*/  IMAD R5, R3.reuse, UR14, RZ ;  /* 0x0000000e03057c24 */ /* 0x040fe2000f8e02ff */
[----:B------:R-:W-:Y:S01]  /*1f50*/  SHF.R.S32.HI R83, RZ, 0x1f, R70 ;  /* 0x0000001fff537819 */ /* 0x000fe20000011446 */
[----:B------:R-:W-:Y:S01]  /*1f60*/  IMAD R3, R3, UR10, RZ ;  /* 0x0000000a03037c24 */ /* 0x000fe2000f8e02ff */
[----:B------:R-:W-:Y:S01]  /*1f70*/  SHF.R.S32.HI R80, RZ, 0x1f, R82 ;  /* 0x0000001fff507819 */ /* 0x000fe20000011452 */
[----:B------:R-:W-:Y:S01]  /*1f80*/  IMAD.IADD R11, R11, 0x1, R8 ;  /* 0x000000010b0b7824 */ /* 0x000fe200078e0208 */
[----:B------:R-:W-:Y:S01]  /*1f90*/  ULDC UR18, c[0x0][0x2e0] ;  /* 0x0000b80000127ab9 */ /* 0x000fe20000000800 */
[C---:B------:R-:W-:Y:S01]  /*1fa0*/  IMAD R5, R4.reuse, UR15, R5 ;  /* 0x0000000f04057c24 */ /* 0x040fe2000f8e0205 */
[----:B------:R-:W-:Y:S01]  /*1fb0*/  USHF.L.U64.HI UR15, UR14, 0x5, UR15 ;  /* 0x000000050e0f7899 */ /* 0x000fe2000801020f */
[----:B------:R-:W-:Y:S01]  /*1fc0*/  IMAD.WIDE.U32 R12, R4, UR14, R12 ;  /* 0x0000000e040c7c25 */ /* 0x000fe2000f8e000c */
[----:B------:R-:W-:Y:S01]  /*1fd0*/  USHF.L.U32 UR14, UR14, 0x5, URZ ;  /* 0x000000050e0e7899 */ /* 0x000fe2000800063f */
[----:B------:R-:W-:-:S02]  /*1fe0*/  ULDC.64 UR16, c[0x0][0x250] ;  /* 0x0000940000107ab9 */ /* 0x000fc40000000a00 */
        /* <DEDUP_REMOVED lines=62> */
.L_x_5846:
        /* <DEDUP_REMOVED lines=191> */
.L_x_5824:
[----:B------:R-:W-:Y:S05]  /*2fc0*/  BSYNC B0 ;  /* 0x0000000000007941 */ /* 0x000fea0003800000 */
.L_x_5823:
        /* <DEDUP_REMOVED lines=155> */
.L_x_5826:
[----:B------:R-:W-:Y:S05]  /*3980*/  BSYNC B0 ;  /* 0x0000000000007941 */ /* 0x000fea0003800000 */
.L_x_5825:
[----:B--2---:R-:W-:Y:S01]  /*3990*/  MOV R20, R45 ;  /* 0x0000002d00147202 */ /* 0x004fe20000000f00 */
[----:B------:R-:W-:Y:S01]  /*39a0*/  IMAD.MOV.U32 R46, RZ, RZ, R49 ;  /* 0x000000ffff2e7224 */ /* 0x000fe200078e0031 */
[----:B------:R-:W-:Y:S01]  /*39b0*/  MOV R21, R38 ;  /* 0x0000002600157202 */ /* 0x000fe20000000f00 */
[----:B------:R-:W-:Y:S01]  /*39c0*/  IMAD.MOV.U32 R47, RZ, RZ, R48 ;  /* 0x000000ffff2f7224 */ /* 0x000fe200078e0030 */
[----:B------:R-:W-:Y:S01]  /*39d0*/  UMOV UR4, UR18 ;  /* 0x0000001200047c82 */ /* 0x000fe20008000000 */
[----:B------:R-:W-:Y:S05]  /*39e0*/  BRA `(.L_x_5827) ;  /* 0x0000002400247947 */ /* 0x000fea0003800000 */
.L_x_5822:
        /* <DEDUP_REMOVED lines=92> */
.L_x_5831:
[----:B------:R-:W-:Y:S05]  /*3fb0*/  BSYNC B0 ;  /* 0x0000000000007941 */ /* 0x000fea0003800000 */
.L_x_5830:
        /* <DEDUP_REMOVED lines=89> */
.L_x_5833:
[----:B------:R-:W-:Y:S05]  /*4550*/  BSYNC B0 ;  /* 0x0000000000007941 */ /* 0x000fea0003800000 */
.L_x_5832:
        /* <DEDUP_REMOVED lines=90> */
.L_x_5835:
[----:B------:R-:W-:Y:S05]  /*4b00*/  BSYNC B0 ;  /* 0x0000000000007941 */ /* 0x000fea0003800000 */
.L_x_5834:
[----:B-----5:R1:W-:Y:S02]  /*4b10*/  STG.E.128 desc[UR6][R106.64+0x80], R48 ;  /* 0x000080306a007986 */ /* 0x0203e4000c101d06 */
.L_x_5829:
[----:B------:R-:W-:Y:S05]  /*4b20*/  BSYNC B1 ;  /* 0x0000000000017941 */ /* 0x000fea0003800000 */
.L_x_5828:
        /* <DEDUP_REMOVED lines=96> */
.L_x_5839:
[----:B------:R-:W-:Y:S05]  /*5130*/  BSYNC B0 ;  /* 0x0000000000007941 */ /* 0x000fea0003800000 */
.L_x_5838:
        /* <DEDUP_REMOVED lines=93> */
.L_x_5841:
[----:B------:R-:W-:Y:S05]  /*5710*/  BSYNC B0 ;  /* 0x0000000000007941 */ /* 0x000fea0003800000 */
.L_x_5840:
        /* <DEDUP_REMOVED lines=94> */
.L_x_5843:
[----:B------:R-:W-:Y:S05]  /*5d00*/  BSYNC B0 ;  /* 0x0000000000007941 */ /* 0x000fea0003800000 */
.L_x_5842:
[----:B-----5:R1:W-:Y:S02]  /*5d10*/  STG.E.128 desc[UR6][R108.64+0x80], R48 ;  /* 0x000080306c007986 */ /* 0x0203e4000c101d06 */
.L_x_5837:
[----:B------:R-:W-:Y:S05]  /*5d20*/  BSYNC B1 ;  /* 0x0000000000017941 */ /* 0x000fea0003800000 */
.L_x_5836:
        /* <DEDUP_REMOVED lines=8> */
.L_x_5821:
        /* <DEDUP_REMOVED lines=13> */
.L_x_5827:
        /* <DEDUP_REMOVED lines=81> */
.L_x_5844:
        /* <DEDUP_REMOVED lines=8> */
.L_x_5845:
[----:B------:R-:W-:Y:S04]  /*6410*/  IADD3 R13, R13, -0x1, RZ ;  /* 0xffffffff0d0d7810 */ /* 0x000fe80007ffe0ff */
[----:B------:R-:W-:Y:S11]  /*6420*/  ISETP.GT.AND P0, PT, R13, R76, PT ;  /* 0x0000004c0d00720c */ /* 0x000ff60003f04270 */
[----:B------:R-:W-:Y:S02]  /*6430*/  @!UPT UIADD3 URZ, URZ, URZ, URZ ;  /* 0x0000003f3f3ff290 */ /* 0x000fe4000fffe03f */
[----:B------:R-:W-:Y:S05]  /*6440*/  @P0 BRA `(.L_x_5846) ;  /* 0xffffffbc00e00947 */ /* 0x000fea000383ffff */
.L_x_5820:
        /* <DEDUP_REMOVED lines=92> */
.L_x_5853:
[----:B------:R-:W-:Y:S05]  /*6a10*/  BSYNC B0 ;  /* 0x0000000000007941 */ /* 0x000fea0003800000 */
.L_x_5852:
        /* <DEDUP_REMOVED lines=45> */
.L_x_5855:
[----:B------:R-:W-:Y:S05]  /*6cf0*/  BSYNC B0 ;  /* 0x0000000000007941 */ /* 0x000fea0003800000 */
.L_x_5854:
        /* <DEDUP_REMOVED lines=44> */
.L_x_5857:
[----:B------:R-:W-:Y:S05]  /*6fc0*/  BSYNC B0 ;  /* 0x0000000000007941 */ /* 0x000fea0003800000 */
.L_x_5856:
[----:B------:R4:W-:Y:S02]  /*6fd0*/  STS.128 [R124+0x2000], R8 ;  /* 0x002000087c007388 */ /* 0x0009e40000000c00 */
.L_x_5851:
[----:B------:R-:W-:Y:S05]  /*6fe0*/  BSYNC B1 ;  /* 0x0000000000017941 */ /* 0x000fea0003800000 */
.L_x_5850:
        /* <DEDUP_REMOVED lines=60> */
.L_x_5860:
[----:B------:R-:W-:Y:S05]  /*73b0*/  BSYNC B0 ;  /* 0x0000000000007941 */ /* 0x000fea0003800000 */
.L_x_5859:
        /* <DEDUP_REMOVED lines=44> */
.L_x_5862:
[----:B------:R-:W-:Y:S05]  /*7680*/  BSYNC B0 ;  /* 0x0000000000007941 */ /* 0x000fea0003800000 */
.L_x_5861:
        /* <DEDUP_REMOVED lines=44> */
.L_x_5864:
[----:B------:R-:W-:Y:S05]  /*7950*/  BSYNC B0 ;  /* 0x0000000000007941 */ /* 0x000fea0003800000 */
.L_x_5863:
[----:B------:R1:W-:Y:S01]  /*7960*/  STS.128 [R124+0x2800], R8 ;  /* 0x002800087c007388 */ /* 0x0003e20000000c00 */
[----:B------:R-:W-:Y:S05]  /*7970*/  BRA `(.L_x_5858) ;  /* 0x0000002000f47947 */ /* 0x000fea0003800000 */
.L_x_5849:
        /* <DEDUP_REMOVED lines=90> */
.L_x_5868:
[----:B------:R-:W-:Y:S05]  /*7f20*/  BSYNC B0 ;  /* 0x0000000000007941 */ /* 0x000fea0003800000 */
.L_x_5867:
        /* <DEDUP_REMOVED lines=89> */
.L_x_5870:
[----:B------:R-:W-:Y:S05]  /*84c0*/  BSYNC B0 ;  /* 0x0000000000007941 */ /* 0x000fea0003800000 */
.L_x_5869:
        /* <DEDUP_REMOVED lines=88> */
.L_x_5872:
[----:B------:R-:W-:Y:S05]  /*8a50*/  BSYNC B0 ;  /* 0x0000000000007941 */ /* 0x000fea0003800000 */
.L_x_5871:
[----:B------:R4:W-:Y:S02]  /*8a60*/  STS.128 [R124+0x2000], R12 ;  /* 0x0020000c7c007388 */ /* 0x0009e40000000c00 */
.L_x_5866:
[----:B------:R-:W-:Y:S05]  /*8a70*/  BSYNC B1 ;  /* 0x0000000000017941 */ /* 0x000fea0003800000 */
.L_x_5865:
        /* <DEDUP_REMOVED lines=94> */
.L_x_5874:
[----:B------:R-:W-:Y:S05]  /*9060*/  BSYNC B0 ;  /* 0x0000000000007941 */ /* 0x000fea0003800000 */
.L_x_5873:
        /* <DEDUP_REMOVED lines=90> */
.L_x_5876:
[----:B------:R-:W-:Y:S05]  /*9610*/  BSYNC B0 ;  /* 0x0000000000007941 */ /* 0x000fea0003800000 */
.L_x_5875:
        /* <DEDUP_REMOVED lines=91> */
.L_x_5878:
[----:B------:R-:W-:Y:S05]  /*9bd0*/  BSYNC B0 ;  /* 0x0000000000007941 */ /* 0x000fea0003800000 */
.L_x_5877:
[----:B------:R1:W-:Y:S01]  /*9be0*/  STS.128 [R124+0x2800], R12 ;  /* 0x0028000c7c007388 */ /* 0x0003e20000000c00 */
[----:B------:R-:W-:Y:S05]  /*9bf0*/  BRA `(.L_x_5858) ;  /* 0x0000000000547947 */ /* 0x000fea0003800000 */
.L_x_5848:
        /* <DEDUP_REMOVED lines=21> */
.L_x_5858:
[----:B------:R-:W-:Y:S05]  /*9d50*/  BSYNC B2 ;  /* 0x0000000000027941 */ /* 0x000fea0003800000 */
.L_x_5847:
[----:B------:R-:W-:Y:S01]  /*9d60*/  VIADD R135, R85, 0xffffffff ;  /* 0xffffffff55877836 */ /* 0x000fe20000000000 */
[----:B------:R-:W-:Y:S01]  /*9d70*/  ULDC.64 UR12, c[0x0][0x218] ;  /* 0x00008600000c7ab9 */ /* 0x000fe20000000a00 */
[----:B------:R-:W-:Y:S01]  /*9d80*/  LOP3.LUT R73, R73, 0x7fffffe, RZ, 0xc0, !PT ;  /* 0x07fffffe49497812 */ /* 0x000fe200078ec0ff */
[----:B-1----:R-:W-:Y:S01]  /*9d90*/  IMAD.SHL.U32 R7, R56, 0x40, RZ ;  /* 0x0000004038077824 */ /* 0x002fe200078e00ff */
[----:B------:R-:W-:Y:S01]  /*9da0*/  LEA R128, P0, R92, UR12, 0x1 ;  /* 0x0000000c5c807c11 */ /* 0x000fe2000f8008ff */
[----:B------:R-:W-:Y:S01]  /*9db0*/  IMAD R3, R135, -0x40, R55 ;  /* 0xffffffc087037824 */ /* 0x000fe200078e0237 */
[----:B------:R-:W-:Y:S01]  /*9dc0*/  SHF.R.S32.HI R5, RZ, 0x1f, R74 ;  /* 0x0000001fff057819 */ /* 0x000fe2000001144a */
[----:B------:R-:W-:Y:S01]  /*9dd0*/  IMAD.IADD R0, R74, 0x1, -R73 ;  /* 0x000000014a007824 */ /* 0x000fe200078e0a49 */
[----:B------:R-:W-:Y:S01]  /*9de0*/  LEA.HI.X R129, R92, UR13, R52, 0x1, P0 ;  /* 0x0000000d5c817c11 */ /* 0x000fe200080f0c34 */
[----:B------:R-:W-:Y:S01]  /*9df0*/  IMAD.SHL.U32 R72, R72, 0x8, RZ ;  /* 0x0000000848487824 */ /* 0x000fe200078e00ff */
[-C--:B------:R-:W-:Y:S01]  /*9e00*/  ISETP.GE.AND P4, PT, R2, R3.reuse, PT ;  /* 0x000000030200720c */ /* 0x080fe20003f86270 */
[----:B------:R-:W-:Y:S01]  /*9e10*/  ULDC.64 UR10, c[0x0][0x220] ;  /* 0x00008800000a7ab9 */ /* 0x000fe20000000a00 */
[----:B------:R-:W-:Y:S01]  /*9e20*/  ISETP.GE.AND P5, PT, R96, R3, PT ;  /* 0x000000036000720c */ /* 0x000fe20003fa6270 */
[----:B------:R-:W-:Y:S01]  /*9e30*/  ULDC.64 UR14, c[0x0][0x398] ;  /* 0x0000e600000e7ab9 */ /* 0x000fe20000000a00 */
[----:B------:R-:W-:-:S02]  /*9e40*/  SHF.R.S32.HI R4, RZ, 0x1f, R53 ;  /* 0x0000001fff047819 */ /* 0x000fc40000011435 */
[----:B------:R-:W-:Y:S02]  /*9e50*/  LEA.HI R74, R5, R74, RZ, 0x3 ;  /* 0x0000004a054a7211 */ /* 0x000fe400078f18ff */
[----:B------:R-:W-:Y:S02]  /*9e60*/  LEA.HI R5, R4, R53, RZ, 0x4 ;  /* 0x0000003504057211 */ /* 0x000fe400078f20ff */
[----:B------:R-:W-:Y:S01]  /*9e70*/  ISETP.GE.AND P1, PT, R2, R3, PT ;  /* 0x000000030200720c */ /* 0x000fe20003f26270 */
        /* <DEDUP_REMOVED lines=10> */
[----:B------:R-:W-:Y:S02]  /*9f20*/  LOP3.LUT R6, R6, 0xfffffffe, RZ, 0xc0, !PT ;  /* 0xfffffffe06067812 */ /* 0x000fe400078ec0ff */
[----:B------:R-:W-:Y:S01]  /*9f30*/  LEA.HI R47, R4, R53, RZ, 0x5 ;  /* 0x00000035042f7211 */ /* 0x000fe200078f28ff */
[----:B------:R-:W-:Y:S01]  /*9f40*/  @!P5 LDGSTS.E.BYPASS.LTC128B.128 [R124+0x5000], desc[UR6][R128.64+0x80] ;  /* 0x05000080807cdfae */ /* 0x000fe2000b901d46 */
[----:B------:R-:W-:Y:S01]  /*9f50*/  LOP3.LUT R7, R7, 0xc0, RZ, 0xc0, !PT ;  /* 0x000000c007077812 */ /* 0x000fe200078ec0ff */
[----:B------:R-:W-:Y:S01]  /*9f60*/  IMAD.IADD R2, R5, 0x1, -R6 ;  /* 0x0000000105027824 */ /* 0x000fe200078e0a06 */
[----:B------:R-:W-:Y:S01]  /*9f70*/  SHF.R.S32.HI R46, RZ, 0x5, R47 ;  /* 0x00000005ff2e7819 */ /* 0x000fe2000001142f */
[----:B------:R-:W-:Y:S01]  /*9f80*/  @!P4 LDGSTS.E.BYPASS.LTC128B.128 [R124+0x3800], desc[UR6][R8.64] ;  /* 0x03800000087ccfae */ /* 0x000fe2000b901d46 */
[----:B------:R-:W-:Y:S01]  /*9f90*/  IMAD.SHL.U32 R5, R62, 0x40, RZ ;  /* 0x000000403e057824 */ /* 0x000fe200078e00ff */
[----:B------:R-:W-:Y:S01]  /*9fa0*/  LOP3.LUT R45, R45, 0xffffff00, RZ, 0xc0, !PT ;  /* 0xffffff002d2d7812 */ /* 0x000fe200078ec0ff */
[----:B------:R-:W-:Y:S01]  /*9fb0*/  IMAD.SHL.U32 R4, R2, 0x8, RZ ;  /* 0x0000000802047824 */ /* 0x000fe200078e00ff */
[----:B------:R-:W-:Y:S01]  /*9fc0*/  @!P4 LDGSTS.E.BYPASS.LTC128B.128 [R124+0x4800], desc[UR6][R8.64+0x40] ;  /* 0x04800040087ccfae */ /* 0x000fe2000b901d46 */
[----:B------:R-:W-:Y:S01]  /*9fd0*/  ISETP.GE.AND P3, PT, R96, R3, PT ;  /* 0x000000036000720c */ /* 0x000fe20003f66270 */
[----:B------:R-:W-:Y:S01]  /*9fe0*/  IMAD R61, R2, 0x8, R61 ;  /* 0x00000008023d7824 */ /* 0x000fe200078e023d */
[----:B------:R-:W-:Y:S01]  /*9ff0*/  LOP3.LUT R5, R5, 0xc0, RZ, 0xc0, !PT ;  /* 0x000000c005057812 */ /* 0x000fe200078ec0ff */
[----:B------:R1:W-:Y:S01]  /*a000*/  @!P4 LDGSTS.E.BYPASS.LTC128B.128 [R124+0x5800], desc[UR6][R8.64+0x80] ;  /* 0x05800080087ccfae */ /* 0x0003e2000b901d46 */
[----:B------:R-:W-:Y:S01]  /*a010*/  LOP3.LUT R120, R7, 0x8, R72, 0xf8, !PT ;  /* 0x0000000807787812 */ /* 0x000fe200078ef848 */
[----:B------:R-:W-:Y:S01]  /*a020*/  IMAD R3, R46, 0x200, R45 ;  /* 0x000002002e037824 */ /* 0x000fe200078e022d */
[----:B------:R-:W-:Y:S01]  /*a030*/  LOP3.LUT R4, R5, 0x8, R4, 0xf8, !PT ;  /* 0x0000000805047812 */ /* 0x000fe200078ef804 */
[----:B------:R-:W0:Y:S01]  /*a040*/  LDGDEPBAR ;  /* 0x00000000000079af */ /* 0x000e220000000000 */
[----:B------:R-:W-:Y:S01]  /*a050*/  SHF.R.U32.HI R7, RZ, 0x3, R7 ;  /* 0x00000003ff077819 */ /* 0x000fe20000011607 */
[C---:B------:R-:W-:Y:S01]  /*a060*/  IMAD R3, R0.reuse, 0x20, R3 ;  /* 0x0000002000037824 */ /* 0x040fe200078e0203 */
[----:B------:R-:W-:Y:S01]  /*a070*/  SHF.R.U32.HI R5, RZ, 0x3, R5 ;  /* 0x00000003ff057819 */ /* 0x000fe20000011605 */
[----:B------:R-:W-:Y:S01]  /*a080*/  IMAD R45, R0, 0x20, R45 ;  /* 0x00000020002d7824 */ /* 0x000fe200078e022d */
[----:B------:R-:W-:-:S02]  /*a090*/  LEA R94, P0, R86, UR10, 0x1 ;  /* 0x0000000a565e7c11 */ /* 0x000fc4000f8008ff */
[----:B------:R-:W-:Y:S02]  /*a0a0*/  LOP3.LUT R120, R120, R7, RZ, 0x3c, !PT ;  /* 0x0000000778787212 */ /* 0x000fe400078e3cff */
[----:B------:R-:W-:Y:S02]  /*a0b0*/  LOP3.LUT R2, R4, R5, RZ, 0x3c, !PT ;  /* 0x0000000504027212 */ /* 0x000fe400078e3cff */
[----:B------:R-:W-:Y:S01]  /*a0c0*/  LEA.HI.X R95, R86, UR11, R84, 0x1, P0 ;  /* 0x0000000b565f7c11 */ /* 0x000fe200080f0c54 */
[----:B------:R-:W-:Y:S01]  /*a0d0*/  IMAD.U32 R120, R61, 0x20, R120 ;  /* 0x000000203d787824 */ /* 0x000fe200078e0078 */
[----:B------:R-:W-:Y:S01]  /*a0e0*/  @!P1 LEA R6, P0, R60, R94, 0x1 ;  /* 0x0000005e3c069211 */ /* 0x000fe200078008ff */
[----:B------:R-:W-:Y:S02]  /*a0f0*/  IMAD.IADD R121, R2, 0x1, R3 ;  /* 0x0000000102797824 */ /* 0x000fe400078e0203 */
[----:B------:R-:W-:Y:S01]  /*a100*/  IMAD.MOV.U32 R3, RZ, RZ, 0x20 ;  /* 0x00000020ff037424 */ /* 0x000fe200078e00ff */
[----:B------:R-:W-:Y:S01]  /*a110*/  @!P1 LEA.HI.X R7, R60, R95, R59, 0x1, P0 ;  /* 0x0000005f3c079211 */ /* 0x000fe200000f0c3b */
[----:B------:R-:W-:Y:S01]  /*a120*/  IMAD.IADD R118, R2, 0x1, R45 ;  /* 0x0000000102767824 */ /* 0x000fe200078e022d */
[----:B------:R-:W-:-:S02]  /*a130*/  LEA R120, R120, UR4, 0x1 ;  /* 0x0000000478787c11 */ /* 0x000fc4000f8e08ff */
[----:B------:R-:W-:Y:S02]  /*a140*/  LEA R121, R121, UR4, 0x1 ;  /* 0x0000000479797c11 */ /* 0x000fe4000f8e08ff */
[----:B------:R-:W-:Y:S01]  /*a150*/  LOP3.LUT P0, RZ, R56, 0x2, RZ, 0xc0, !PT ;  /* 0x0000000238ff7812 */ /* 0x000fe2000780c0ff */
[----:B------:R-:W-:-:S04]  /*a160*/  DEPBAR.LE SB0, 0x0 ;  /* 0x000080000000791a */ /* 0x000fc80000000000 */
[----:B------:R-:W-:Y:S01]  /*a170*/  BAR.SYNC.DEFER_BLOCKING 0x0 ;  /* 0x0000000000007b1d */ /* 0x000fe20000010000 */
[----:B------:R-:W-:Y:S01]  /*a180*/  SEL R3, R3, 0xffffffe0, !P0 ;  /* 0xffffffe003037807 */ /* 0x000fe20004000000 */
[----:B------:R-:W-:-:S04]  /*a190*/  IMAD R119, R44, 0x2, R121 ;  /* 0x000000022c777824 */ /* 0x000fc800078e0279 */
        /* <DEDUP_REMOVED lines=21> */
[----:B---3--:R-:W-:Y:S04]  /*a2f0*/  LDSM.16.M88.4 R12, [R121] ;  /* 0x00000000790c783b */ /* 0x008fe80000000200 */
[----:B--2---:R-:W2:Y:S04]  /*a300*/  LDSM.16.M88.4 R28, [R120+0x3000] ;  /* 0x00300000781c783b */ /* 0x004ea80000000200 */
[----:B------:R-:W-:Y:S04]  /*a310*/  LDSM.16.M88.4 R72, [R119] ;  /* 0x000000007748783b */ /* 0x000fe80000000200 */
[----:B-1----:R-:W-:Y:S04]  /*a320*/  LDSM.16.M88.4 R8, [R117+0x3000] ;  /* 0x003000007508783b */ /* 0x002fe80000000200 */
[----:B------:R-:W1:Y:S04]  /*a330*/  LDSM.16.M88.4 R48, [R120+0x3400] ;  /* 0x003400007830783b */ /* 0x000e680000000200 */
[----:B------:R-:W-:Y:S04]  /*a340*/  LDSM.16.M88.4 R60, [R121+0x1000] ;  /* 0x00100000793c783b */ /* 0x000fe80000000200 */
[----:B------:R-:W-:Y:S04]  /*a350*/  LDSM.16.M88.4 R24, [R120+0x4000] ;  /* 0x004000007818783b */ /* 0x000fe80000000200 */
[----:B------:R-:W3:Y:S04]  /*a360*/  LDSM.16.M88.4 R96, [R120+0x3800] ;  /* 0x003800007860783b */ /* 0x000ee80000000200 */
[----:B----4-:R-:W4:Y:S04]  /*a370*/  LDSM.16.M88.4 R4, [R117+0x3400] ;  /* 0x003400007504783b */ /* 0x010f280000000200 */
[----:B------:R-:W-:Y:S04]  /*a380*/  LDSM.16.M88.4 R16, [R119+0x1000] ;  /* 0x001000007710783b */ /* 0x000fe80000000200 */
[----:B------:R-:W-:Y:S01]  /*a390*/  LDSM.16.M88.4 R32, [R117+0x4000] ;  /* 0x004000007520783b */ /* 0x000fe20000000200 */
[C---:B--2---:R-:W-:Y:S03]  /*a3a0*/  HMMA.16816.F32 R20, R12.reuse, R28, RZ ;  /* 0x0000001c0c14723c */ /* 0x044fe600000018ff */
[----:B------:R-:W2:Y:S04]  /*a3b0*/  LDSM.16.M88.4 R68, [R117+0x3800] ;  /* 0x003800007544783b */ /* 0x000ea80000000200 */
        /* <DEDUP_REMOVED lines=12> */
[----:B---3--:R-:W-:Y:S06]  /*a480*/  HMMA.16816.F32 R64, R12, R96, RZ ;  /* 0x000000600c40723c */ /* 0x008fec00000018ff */
[----:B----4-:R-:W-:Y:S06]  /*a490*/  HMMA.16816.F32 R36, R72, R4, R36 ;  /* 0x000000044824723c */ /* 0x010fec0000001824 */
[C---:B------:R-:W-:Y:S06]  /*a4a0*/  HMMA.16816.F32 R20, R60.reuse, R24, R20 ;  /* 0x000000183c14723c */ /* 0x040fec0000001814 */
[----:B------:R-:W-:Y:S01]  /*a4b0*/  HMMA.16816.F32 R28, R60, R26, R28 ;  /* 0x0000001a3c1c723c */ /* 0x000fe2000000181c */
[----:B------:R-:W-:Y:S05]  /*a4c0*/  LDSM.16.M88.4 R24, [R117+0x5000] ;  /* 0x005000007518783b */ /* 0x000fea0000000200 */
[C---:B------:R-:W-:Y:S01]  /*a4d0*/  HMMA.16816.F32 R48, R72.reuse, R6, R48 ;  /* 0x000000064830723c */ /* 0x040fe20000001830 */
[----:B------:R-:W3:Y:S05]  /*a4e0*/  LDSM.16.M88.4 R4, [R119+0x2000] ;  /* 0x002000007704783b */ /* 0x000eea0000000200 */
[----:B--2---:R-:W-:Y:S06]  /*a4f0*/  HMMA.16816.F32 R64, R72, R68, R64 ;  /* 0x000000444840723c */ /* 0x004fec0000001840 */
        /* <DEDUP_REMOVED lines=11> */
[----:B---3--:R-:W-:Y:S06]  /*a5b0*/  HMMA.16816.F32 R20, R4, R24, R20 ;  /* 0x000000180414723c */ /* 0x008fec0000001814 */
        /* <DEDUP_REMOVED lines=23> */
[----:B------:R-:W-:Y:S01]  /*a730*/  HMMA.16816.F32 R96, R60, R58, R96 ;  /* 0x0000003a3c60723c */ /* 0x000fe20000001860 */
[----:B------:R-:W-:-:S03]  /*a740*/  LOP3.LUT R42, R47, 0xffffffe0, RZ, 0xc0, !PT ;  /* 0xffffffe02f2a7812 */ /* 0x000fc600078ec0ff */
[----:B------:R-:W2:Y:S02]  /*a750*/  MUFU.TANH R40, R40 ;  /* 0x0000002800287308 */ /* 0x000ea40000002400 */
[C---:B---3--:R-:W-:Y:S01]  /*a760*/  HMMA.16816.F32 R64, R8.reuse, R24, R64 ;  /* 0x000000180840723c */ /* 0x048fe20000001840 */
[----:B------:R-:W-:Y:S01]  /*a770*/  FMUL.FTZ R58, R29, UR15 ;  /* 0x0000000f1d3a7c20 */ /* 0x000fe20008410000 */
[C---:B------:R-:W-:Y:S02]  /*a780*/  IMAD.IADD R3, R53.reuse, 0x1, -R42 ;  /* 0x0000000135037824 */ /* 0x040fe400078e0a2a */
[----:B------:R-:W-:Y:S02]  /*a790*/  IMAD.SHL.U32 R53, R53, 0x2, RZ ;  /* 0x0000000235357824 */ /* 0x000fe400078e00ff */
[----:B------:R-:W-:Y:S01]  /*a7a0*/  HMMA.16816.F32 R48, R8, R34, R48 ;  /* 0x000000220830723c */ /* 0x000fe20000001830 */
[----:B------:R-:W-:Y:S01]  /*a7b0*/  FMUL.FTZ R24, R31, UR15 ;  /* 0x0000000f1f187c20 */ /* 0x000fe20008410000 */
[----:B------:R-:W3:Y:S01]  /*a7c0*/  LDSM.16.M88.4 R32, [R117+0x5800] ;  /* 0x005800007520783b */ /* 0x000ee20000000200 */
[----:B------:R-:W-:Y:S01]  /*a7d0*/  SHF.R.S32.HI R130, RZ, 0x1f, R3 ;  /* 0x0000001fff827819 */ /* 0x000fe20000011403 */
[----:B------:R-:W2:Y:S02]  /*a7e0*/  MUFU.TANH R58, R58 ;  /* 0x0000003a003a7308 */ /* 0x000ea40000002400 */
[----:B------:R-:W1:Y:S01]  /*a7f0*/  LDSM.16.M88.4 R28, [R117+0x4c00] ;  /* 0x004c0000751c783b */ /* 0x000e620000000200 */
[----:B----4-:R-:W-:Y:S01]  /*a800*/  HMMA.16816.F32 R88, R60, R20, R88 ;  /* 0x000000143c58723c */ /* 0x010fe20000001858 */
[----:B------:R-:W-:Y:S01]  /*a810*/  LEA.HI R130, R130, R3, RZ, 0x2 ;  /* 0x0000000382827211 */ /* 0x000fe200078f10ff */
[----:B------:R-:W-:-:S03]  /*a820*/  IMAD R3, R46, 0x10, R54 ;  /* 0x000000102e037824 */ /* 0x000fc600078e0236 */
[----:B------:R-:W-:Y:S01]  /*a830*/  SHF.R.S32.HI R130, RZ, 0x2, R130 ;  /* 0x00000002ff827819 */ /* 0x000fe20000011482 */
[----:B------:R-:W-:Y:S01]  /*a840*/  HMMA.16816.F32 R76, R60, R22, R76 ;  /* 0x000000163c4c723c */ /* 0x000fe2000000184c */
[----:B------:R-:W-:Y:S01]  /*a850*/  LDSM.16.M88.4 R20, [R117+0x5c00] ;  /* 0x005c00007514783b */ /* 0x000fe20000000200 */
[----:B------:R-:W4:Y:S04]  /*a860*/  MUFU.TANH R24, R24 ;  /* 0x0000001800187308 */ /* 0x000f280000002400 */
[C---:B------:R-:W-:Y:S04]  /*a870*/  HMMA.16816.F32 R36, R4.reuse, R12, R36 ;  /* 0x0000000c0424723c */ /* 0x040fe80000001824 */
[----:B------:R-:W-:Y:S02]  /*a880*/  MUFU.TANH R57, R57 ;  /* 0x0000003900397308 */ /* 0x000fe40000002400 */
[----:B------:R-:W-:Y:S01]  /*a890*/  HMMA.16816.F32 R48, R4, R14, R48 ;  /* 0x0000000e0430723c */ /* 0x000fe20000001830 */
[----:B------:R-:W5:Y:S01]  /*a8a0*/  LDSM.16.M88.4 R12, [R120+0x5c00] ;  /* 0x005c0000780c783b */ /* 0x000f620000000200 */
[----:B------:R-:W-:-:S04]  /*a8b0*/  DEPBAR.LE SB0, 0x0 ;  /* 0x000080000000791a */ /* 0x000fc80000000000 */
[----:B------:R-:W-:Y:S06]  /*a8c0*/  HMMA.16816.F32 R96, R16, R82, R96 ;  /* 0x000000521060723c */ /* 0x000fec0000001860 */
[----:B---3--:R-:W-:Y:S06]  /*a8d0*/  HMMA.16816.F32 R64, R4, R32, R64 ;  /* 0x000000200440723c */ /* 0x008fec0000001840 */
[----:B------:R-:W-:Y:S01]  /*a8e0*/  FMUL.FTZ R25, R36, UR15 ;  /* 0x0000000f24197c20 */ /* 0x000fe20008410000 */
[----:B------:R-:W-:Y:S01]  /*a8f0*/  FMUL.FTZ R36, R37, UR15 ;  /* 0x0000000f25247c20 */ /* 0x000fe20008410000 */
[----:B------:R-:W-:Y:S01]  /*a900*/  FMUL.FTZ R37, R38, UR15 ;  /* 0x0000000f26257c20 */ /* 0x000fe20008410000 */
[----:B------:R-:W-:Y:S01]  /*a910*/  FMUL.FTZ R38, R39, UR15 ;  /* 0x0000000f27267c20 */ /* 0x000fe20008410000 */
[----:B-1----:R-:W-:Y:S02]  /*a920*/  HMMA.16816.F32 R88, R16, R28, R88 ;  /* 0x0000001c1058723c */ /* 0x002fe40000001858 */
[----:B------:R-:W1:Y:S01]  /*a930*/  MUFU.TANH R25, R25 ;  /* 0x0000001900197308 */ /* 0x000e620000002400 */
[----:B------:R-:W-:-:S03]  /*a940*/  FMUL.FTZ R32, R48, UR15 ;  /* 0x0000000f30207c20 */ /* 0x000fc60008410000 */
[----:B------:R-:W-:Y:S01]  /*a950*/  HMMA.16816.F32 R76, R16, R30, R76 ;  /* 0x0000001e104c723c */ /* 0x000fe2000000184c */
[----:B------:R-:W-:-:S03]  /*a960*/  FMUL.FTZ R28, R51, UR15 ;  /* 0x0000000f331c7c20 */ /* 0x000fc60008410000 */
[----:B------:R-:W3:Y:S02]  /*a970*/  MUFU.TANH R37, R37 ;  /* 0x0000002500257308 */ /* 0x000ee40000002400 */
[----:B------:R-:W-:Y:S01]  /*a980*/  HMMA.16816.F32 R96, R8, R26, R96 ;  /* 0x0000001a0860723c */ /* 0x000fe20000001860 */
[----:B------:R-:W-:-:S05]  /*a990*/  LOP3.LUT R16, R53, 0x6, RZ, 0xc0, !PT ;  /* 0x0000000635107812 */ /* 0x000fca00078ec0ff */
[----:B------:R-:W3:Y:S01]  /*a9a0*/  MUFU.TANH R32, R32 ;  /* 0x0000002000207308 */ /* 0x000ee20000002400 */
[----:B------:R-:W-:Y:S01]  /*a9b0*/  FMUL.FTZ R64, R64, UR15 ;  /* 0x0000000f40407c20 */ /* 0x000fe20008410000 */
[----:B------:R-:W-:Y:S01]  /*a9c0*/  FMUL.FTZ R27, R50, UR15 ;  /* 0x0000000f321b7c20 */ /* 0x000fe20008410000 */
[----:B------:R-:W-:Y:S01]  /*a9d0*/  FMUL.FTZ R66, R66, UR15 ;  /* 0x0000000f42427c20 */ /* 0x000fe20008410000 */
[----:B------:R-:W-:Y:S01]  /*a9e0*/  FMUL.FTZ R65, R65, UR15 ;  /* 0x0000000f41417c20 */ /* 0x000fe20008410000 */
[----:B------:R-:W-:Y:S01]  /*a9f0*/  FMUL.FTZ R67, R67, UR15 ;  /* 0x0000000f43437c20 */ /* 0x000fe20008410000 */
[----:B------:R-:W-:Y:S01]  /*aa00*/  FMUL.FTZ R26, R49, UR15 ;  /* 0x0000000f311a7c20 */ /* 0x000fe20008410000 */
[C---:B-----5:R-:W-:Y:S01]  /*aa10*/  HMMA.16816.F32 R88, R8.reuse, R12, R88 ;  /* 0x0000000c0858723c */ /* 0x060fe20000001858 */
[----:B------:R-:W5:Y:S05]  /*aa20*/  MUFU.TANH R27, R27 ;  /* 0x0000001b001b7308 */ /* 0x000f6a0000002400 */
[----:B------:R-:W-:Y:S01]  /*aa30*/  HMMA.16816.F32 R76, R8, R14, R76 ;  /* 0x0000000e084c723c */ /* 0x000fe2000000184c */
[----:B------:R-:W-:-:S02]  /*aa40*/  IADD3 R12, R3, 0x1, R130 ;  /* 0x00000001030c7810 */ /* 0x000fc40007ffe082 */
[----:B------:R-:W5:Y:S02]  /*aa50*/  MUFU.TANH R36, R36 ;  /* 0x0000002400247308 */ /* 0x000f640000002400 */
[----:B------:R-:W-:Y:S01]  /*aa60*/  IADD3 R100, R55, R12, -R123 ;  /* 0x0000000c37647210 */ /* 0x000fe20007ffe87b */
[----:B------:R-:W-:Y:S01]  /*aa70*/  IMAD R12, R135, 0x40, R16 ;  /* 0x00000040870c7824 */ /* 0x000fe200078e0210 */
[C---:B------:R-:W-:Y:S03]  /*aa80*/  HMMA.16816.F32 R96, R4.reuse, R34, R96 ;  /* 0x000000220460723c */ /* 0x040fe60000001860 */
[----:B------:R-:W-:Y:S01]  /*aa90*/  VIADD R100, R100, UR14 ;  /* 0x0000000e64647c36 */ /* 0x000fe20008000000 */
[----:B------:R-:W5:Y:S01]  /*aaa0*/  MUFU.TANH R38, R38 ;  /* 0x0000002600267308 */ /* 0x000f620000002400 */
[C---:B------:R-:W-:Y:S02]  /*aab0*/  VIADD R0, R12.reuse, 0x1 ;  /* 0x000000010c007836 */ /* 0x040fe40000000000 */
[----:B------:R-:W-:Y:S01]  /*aac0*/  VIADD R13, R12, 0x8 ;  /* 0x000000080c0d7836 */ /* 0x000fe20000000000 */
[----:B------:R-:W-:Y:S01]  /*aad0*/  VIMNMX R3, R100, R55, PT ;  /* 0x0000003764037248 */ /* 0x000fe20003fe0100 */
[----:B------:R-:W-:Y:S01]  /*aae0*/  VIADD R14, R12, 0x18 ;  /* 0x000000180c0e7836 */ /* 0x000fe20000000000 */
[----:B------:R-:W-:Y:S01]  /*aaf0*/  VIADDMNMX R100, R100, 0x8, R55, PT ;  /* 0x0000000864647846 */ /* 0x000fe20003800137 */
[C---:B------:R-:W-:Y:S01]  /*ab00*/  HMMA.16816.F32 R88, R4.reuse, R20, R88 ;  /* 0x000000140458723c */ /* 0x040fe20000001858 */
[CC--:B------:R-:W-:Y:S01]  /*ab10*/  ISETP.GE.AND P5, PT, R0.reuse, R3.reuse, PT ;  /* 0x000000030000720c */ /* 0x0c0fe20003fa6270 */
[----:B------:R-:W5:Y:S01]  /*ab20*/  MUFU.TANH R115, R64 ;  /* 0x0000004000737308 */ /* 0x000f620000002400 */
[-C--:B------:R-:W-:Y:S01]  /*ab30*/  ISETP.GE.AND P1, PT, R0, R100.reuse, PT ;  /* 0x000000640000720c */ /* 0x080fe20003f26270 */
[----:B------:R-:W-:Y:S01]  /*ab40*/  VIADD R0, R12, 0x9 ;  /* 0x000000090c007836 */ /* 0x000fe20000000000 */
[----:B------:R-:W-:Y:S01]  /*ab50*/  FSEL R9, R68, -INF , !P5 ;  /* 0xff80000044097808 */ /* 0x000fe20006800000 */
[----:B------:R-:W-:Y:S01]  /*ab60*/  HMMA.16816.F32 R76, R4, R22, R76 ;  /* 0x00000016044c723c */ /* 0x000fe2000000184c */
[----:B------:R-:W-:Y:S01]  /*ab70*/  FSEL R8, R69, -INF , !P1 ;  /* 0xff80000045087808 */ /* 0x000fe20004800000 */
[----:B------:R-:W-:Y:S01]  /*ab80*/  VIADD R16, R12, 0x28 ;  /* 0x000000280c107836 */ /* 0x000fe20000000000 */
        /* <DEDUP_REMOVED lines=8> */
[CC--:B------:R-:W-:Y:S01]  /*ac10*/  ISETP.GE.AND P5, PT, R0.reuse, R3.reuse, PT ;  /* 0x000000030000720c */ /* 0x0c0fe20003fa6270 */
[----:B------:R-:W5:Y:S01]  /*ac20*/  MUFU.TANH R113, R65 ;  /* 0x0000004100717308 */ /* 0x000f620000002400 */
[-C--:B------:R-:W-:Y:S01]  /*ac30*/  ISETP.GE.AND P1, PT, R0, R100.reuse, PT ;  /* 0x000000640000720c */ /* 0x080fe20003f26270 */
        /* <DEDUP_REMOVED lines=11> */
[----:B----4-:R-:W-:Y:S01]  /*acf0*/  FSEL R10, R24, -INF , !P4 ;  /* 0xff800000180a7808 */ /* 0x010fe20006000000 */
[----:B------:R-:W-:Y:S01]  /*ad00*/  FMUL.FTZ R98, R98, UR15 ;  /* 0x0000000f62627c20 */ /* 0x000fe20008410000 */
[CC--:B------:R-:W-:Y:S01]  /*ad10*/  ISETP.GE.AND P6, PT, R14.reuse, R3.reuse, PT ;  /* 0x000000030e00720c */ /* 0x0c0fe20003fc6270 */
[----:B------:R-:W4:Y:S01]  /*ad20*/  MUFU.TANH R109, R97 ;  /* 0x00000061006d7308 */ /* 0x000f220000002400 */
[-C--:B------:R-:W-:Y:S01]  /*ad30*/  ISETP.GE.AND P4, PT, R14, R100.reuse, PT ;  /* 0x000000640e00720c */ /* 0x080fe20003f86270 */
[----:B------:R-:W-:Y:S01]  /*ad40*/  FMUL.FTZ R88, R88, UR15 ;  /* 0x0000000f58587c20 */ /* 0x000fe20008410000 */
[----:B-1----:R-:W-:Y:S01]  /*ad50*/  FSEL R25, R25, -INF , !P5 ;  /* 0xff80000019197808 */ /* 0x002fe20006800000 */
[----:B------:R-:W-:Y:S01]  /*ad60*/  FMUL.FTZ R89, R89, UR15 ;  /* 0x0000000f59597c20 */ /* 0x000fe20008410000 */
[----:B---3--:R-:W-:Y:S01]  /*ad70*/  FSEL R14, R37, -INF , !P1 ;  /* 0xff800000250e7808 */ /* 0x008fe20004800000 */
[----:B------:R-:W-:Y:S01]  /*ad80*/  FMUL.FTZ R90, R90, UR15 ;  /* 0x0000000f5a5a7c20 */ /* 0x000fe20008410000 */
[CC--:B------:R-:W-:Y:S01]  /*ad90*/  ISETP.GE.AND P5, PT, R0.reuse, R3.reuse, PT ;  /* 0x000000030000720c */ /* 0x0c0fe20003fa6270 */
[----:B------:R-:W1:Y:S01]  /*ada0*/  MUFU.TANH R26, R26 ;  /* 0x0000001a001a7308 */ /* 0x000e620000002400 */
[-C--:B------:R-:W-:Y:S01]  /*adb0*/  ISETP.GE.AND P1, PT, R0, R100.reuse, PT ;  /* 0x000000640000720c */ /* 0x080fe20003f26270 */
[----:B------:R-:W-:Y:S01]  /*adc0*/  VIADD R0, R12, 0x21 ;  /* 0x000000210c007836 */ /* 0x000fe20000000000 */
[----:B------:R-:W-:Y:S01]  /*add0*/  FSEL R7, R32, -INF , !P6 ;  /* 0xff80000020077808 */ /* 0x000fe20007000000 */
[----:B------:R-:W-:Y:S01]  /*ade0*/  FMUL.FTZ R91, R91, UR15 ;  /* 0x0000000f5b5b7c20 */ /* 0x000fe20008410000 */
[----:B-----5:R-:W-:Y:S01]  /*adf0*/  FSEL R6, R27, -INF , !P4 ;  /* 0xff8000001b067808 */ /* 0x020fe20006000000 */
[----:B------:R-:W-:Y:S01]  /*ae00*/  FMUL.FTZ R77, R77, UR15 ;  /* 0x0000000f4d4d7c20 */ /* 0x000fe20008410000 */
        /* <DEDUP_REMOVED lines=8> */
[C---:B------:R-:W-:Y:S01]  /*ae90*/  ISETP.GE.AND P0, PT, R4.reuse, R3, PT ;  /* 0x000000030400720c */ /* 0x040fe20003f06270 */
[----:B------:R-:W5:Y:S01]  /*aea0*/  MUFU.TANH R103, R76 ;  /* 0x0000004c00677308 */ /* 0x000f620000002400 */
[----:B------:R-:W-:-:S02]  /*aeb0*/  ISETP.GE.AND P3, PT, R4, R100, PT ;  /* 0x000000640400720c */ /* 0x000fc40003f66270 */
[----:B------:R-:W-:Y:S02]  /*aec0*/  FSEL R115, R115, -INF , !P0 ;  /* 0xff80000073737808 */ /* 0x000fe40004000000 */
[----:B------:R-:W-:Y:S02]  /*aed0*/  FSEL R132, R132, -INF , !P3 ;  /* 0xff80000084847808 */ /* 0x000fe40005800000 */
[C---:B------:R-:W-:Y:S01]  /*aee0*/  ISETP.GE.AND P0, PT, R0.reuse, R3, PT ;  /* 0x000000030000720c */ /* 0x040fe20003f06270 */
[----:B------:R-:W5:Y:S01]  /*aef0*/  MUFU.TANH R110, R99 ;  /* 0x00000063006e7308 */ /* 0x000f620000002400 */
[----:B------:R-:W-:Y:S01]  /*af00*/  ISETP.GE.AND P3, PT, R0, R100, PT ;  /* 0x000000640000720c */ /* 0x000fe20003f66270 */
[----:B------:R-:W-:Y:S01]  /*af10*/  VIADD R0, R12, 0x30 ;  /* 0x000000300c007836 */ /* 0x000fe20000000000 */
[----:B------:R-:W-:Y:S02]  /*af20*/  FSEL R113, R113, -INF , !P6 ;  /* 0xff80000071717808 */ /* 0x000fe40007000000 */
[----:B--2---:R-:W-:-:S02]  /*af30*/  FSEL R114, R114, -INF , !P4 ;  /* 0xff80000072727808 */ /* 0x004fc40006000000 */
[CC--:B------:R-:W-:Y:S01]  /*af40*/  ISETP.GE.AND P6, PT, R0.reuse, R3.reuse, PT ;  /* 0x000000030000720c */ /* 0x0c0fe20003fc6270 */
[----:B------:R-:W2:Y:S01]  /*af50*/  MUFU.TANH R111, R96 ;  /* 0x00000060006f7308 */ /* 0x000ea20000002400 */
[----:B------:R-:W-:Y:S01]  /*af60*/  ISETP.GE.AND P4, PT, R0, R100, PT ;  /* 0x000000640000720c */ /* 0x000fe20003f86270 */
[----:B------:R-:W-:Y:S01]  /*af70*/  VIADD R0, R12, 0x38 ;  /* 0x000000380c007836 */ /* 0x000fe20000000000 */
[----:B----4-:R-:W-:Y:S02]  /*af80*/  FSEL R109, R109, -INF , !P0 ;  /* 0xff8000006d6d7808 */ /* 0x010fe40004000000 */
[----:B-1----:R-:W-:Y:S02]  /*af90*/  FSEL R15, R26, -INF , !P5 ;  /* 0xff8000001a0f7808 */ /* 0x002fe40006800000 */
[----:B------:R-:W-:Y:S01]  /*afa0*/  ISETP.GE.AND P0, PT, R0, R3, PT ;  /* 0x000000030000720c */ /* 0x000fe20003f06270 */
[----:B------:R-:W1:Y:S01]  /*afb0*/  MUFU.TANH R112, R98 ;  /* 0x0000006200707308 */ /* 0x000e620000002400 */
[----:B---3--:R-:W-:-:S02]  /*afc0*/  FSEL R4, R28, -INF , !P1 ;  /* 0xff8000001c047808 */ /* 0x008fc40004800000 */
[----:B-----5:R-:W-:Y:S02]  /*afd0*/  FSEL R103, R103, -INF , !P0 ;  /* 0xff80000067677808 */ /* 0x020fe40004000000 */
[C---:B------:R-:W-:Y:S02]  /*afe0*/  ISETP.GE.AND P5, PT, R16.reuse, R3, PT ;  /* 0x000000031000720c */ /* 0x040fe40003fa6270 */
[----:B------:R-:W-:Y:S01]  /*aff0*/  ISETP.GE.AND P1, PT, R16, R100, PT ;  /* 0x000000641000720c */ /* 0x000fe20003f26270 */
[----:B------:R-:W3:Y:S01]  /*b000*/  MUFU.TANH R106, R88 ;  /* 0x00000058006a7308 */ /* 0x000ee20000002400 */
[----:B------:R-:W-:Y:S01]  /*b010*/  ISETP.GT.AND P0, PT, R135, R122, PT ;  /* 0x0000007a8700720c */ /* 0x000fe20003f04270 */
[----:B------:R-:W-:Y:S01]  /*b020*/  VIADD R16, R12, 0x31 ;  /* 0x000000310c107836 */ /* 0x000fe20000000000 */
[----:B------:R-:W-:Y:S02]  /*b030*/  FSEL R110, R110, -INF , !P3 ;  /* 0xff8000006e6e7808 */ /* 0x000fe40005800000 */
[----:B--2---:R-:W-:-:S02]  /*b040*/  FSEL R111, R111, -INF , !P5 ;  /* 0xff8000006f6f7808 */ /* 0x004fc40006800000 */
[-C--:B------:R-:W-:Y:S01]  /*b050*/  ISETP.GE.AND P3, PT, R0, R100.reuse, PT ;  /* 0x000000640000720c */ /* 0x080fe20003f66270 */
[----:B------:R-:W2:Y:S01]  /*b060*/  MUFU.TANH R105, R89 ;  /* 0x0000005900697308 */ /* 0x000ea20000002400 */
[----:B-1----:R-:W-:Y:S01]  /*b070*/  FSEL R112, R112, -INF , !P1 ;  /* 0xff80000070707808 */ /* 0x002fe20004800000 */
[----:B------:R-:W-:Y:S01]  /*b080*/  VIADD R0, R12, 0x39 ;  /* 0x000000390c007836 */ /* 0x000fe20000000000 */
[C---:B------:R-:W-:Y:S02]  /*b090*/  ISETP.GE.AND P5, PT, R16.reuse, R3, PT ;  /* 0x000000031000720c */ /* 0x040fe40003fa6270 */
[----:B------:R-:W-:-:S03]  /*b0a0*/  ISETP.GE.AND P1, PT, R16, R100, PT ;  /* 0x000000641000720c */ /* 0x000fc60003f26270 */
[----:B------:R-:W1:Y:S01]  /*b0b0*/  MUFU.TANH R104, R90 ;  /* 0x0000005a00687308 */ /* 0x000e620000002400 */
[----:B---3--:R-:W-:Y:S01]  /*b0c0*/  FSEL R106, R106, -INF , !P6 ;  /* 0xff8000006a6a7808 */ /* 0x008fe20007000000 */
[----:B------:R-:W-:Y:S01]  /*b0d0*/  BAR.SYNC.DEFER_BLOCKING 0x0 ;  /* 0x0000000000007b1d */ /* 0x000fe20000010000 */
[----:B------:R-:W-:-:S04]  /*b0e0*/  ISETP.GE.AND P6, PT, R12, R3, PT ;  /* 0x000000030c00720c */ /* 0x000fc80003fc6270 */
[----:B------:R-:W-:Y:S01]  /*b0f0*/  FSEL R17, R56, -INF , !P6 ;  /* 0xff80000038117808 */ /* 0x000fe20007000000 */
[----:B------:R-:W3:Y:S01]  /*b100*/  MUFU.TANH R102, R91 ;  /* 0x0000005b00667308 */ /* 0x000ee20000002400 */
[----:B--2---:R-:W-:Y:S02]  /*b110*/  FSEL R105, R105, -INF , !P5 ;  /* 0xff80000069697808 */ /* 0x004fe40006800000 */
[----:B------:R-:W-:-:S05]  /*b120*/  ISETP.GE.AND P5, PT, R0, R3, PT ;  /* 0x000000030000720c */ /* 0x000fca0003fa6270 */
[----:B------:R-:W2:Y:S01]  /*b130*/  MUFU.TANH R107, R77 ;  /* 0x0000004d006b7308 */ /* 0x000ea20000002400 */
[----:B-1----:R-:W-:Y:S02]  /*b140*/  FSEL R104, R104, -INF , !P4 ;  /* 0xff80000068687808 */ /* 0x002fe40006000000 */
[----:B------:R-:W-:-:S04]  /*b150*/  ISETP.GE.AND P4, PT, R12, R100, PT ;  /* 0x000000640c00720c */ /* 0x000fc80003f86270 */
[----:B------:R-:W-:Y:S01]  /*b160*/  FSEL R12, R57, -INF , !P4 ;  /* 0xff800000390c7808 */ /* 0x000fe20006000000 */
        /* <DEDUP_REMOVED lines=71> */
.L_x_5880:
[----:B------:R-:W1:Y:S02]  /*b5e0*/  LDC R21, c[0x0][0x248] ;  /* 0x00009200ff157b82 */ /* 0x000e640000000800 */
[----:B-1----:R-:W-:-:S05]  /*b5f0*/  IMAD.SHL.U32 R2, R21, 0x40, RZ ;  /* 0x0000004015027824 */ /* 0x002fca00078e00ff */
[----:B------:R-:W-:-:S04]  /*b600*/  IADD3 R2, -R2, RZ, RZ ;  /* 0x000000ff02027210 */ /* 0x000fc80007ffe1ff */
[----:B------:R-:W-:-:S07]  /*b610*/  SHF.R.S32.HI R23, RZ, 0x1f, R2 ;  /* 0x0000001fff177819 */ /* 0x000fce0000011402 */
.L_x_5881:
        /* <DEDUP_REMOVED lines=25> */
.L_x_5879:
        /* <DEDUP_REMOVED lines=33> */
[----:B------:R-:W-:Y:S02]  /*b9c0*/  MOV R131, R95 ;  /* 0x0000005f00837202 */ /* 0x000fe40000000f00 */
        /* <DEDUP_REMOVED lines=27> */
[----:B------:R-:W-:-:S02]  /*bb80*/  FFMA.FTZ R103, R103, UR8, -R108 ;  /* 0x0000000867677c23 */ /* 0x000fc4000801086c */
[----:B------:R-:W2:Y:S08]  /*bb90*/  MUFU.EX2 R97, R97 ;  /* 0x0000006100617308 */ /* 0x000eb00000000800 */
[----:B------:R-:W-:Y:S01]  /*bba0*/  MUFU.EX2 R91, R91 ;  /* 0x0000005b005b7308 */ /* 0x000fe20000000800 */
[----:B-1----:R-:W-:Y:S02]  /*bbb0*/  FMNMX.FTZ R0, R16, R9, !PT ;  /* 0x0000000910007209 */ /* 0x002fe40007810000 */
[----:B------:R-:W-:Y:S02]  /*bbc0*/  LDSM.16.MT88.4 R16, [R116+0x8000] ;  /* 0x008000007410783b */ /* 0x000fe40000004200 */
[C---:B------:R-:W-:Y:S01]  /*bbd0*/  FSETP.NEU.FTZ.AND P1, PT, R0.reuse, -INF , PT ;  /* 0xff8000000000780b */ /* 0x040fe20003f3d000 */
[----:B------:R-:W-:-:S02]  /*bbe0*/  FMUL.FTZ R101, R0, UR8 ;  /* 0x0000000800657c20 */ /* 0x000fc40008410000 */
        /* <DEDUP_REMOVED lines=13> */
[----:B-1----:R-:W-:Y:S01]  /*bcc0*/  F2FP.F16.F32.PACK_AB R50, R34, R91 ;  /* 0x0000005b2232723e */ /* 0x002fe200000000ff */
[----:B------:R-:W-:Y:S01]  /*bcd0*/  LDSM.16.MT88.4 R12, [R118+0x7400] ;  /* 0x00740000760c783b */ /* 0x000fe20000004200 */
[--C-:B------:R-:W-:Y:S01]  /*bce0*/  FFMA.FTZ R27, R6, UR8, -R101.reuse ;  /* 0x00000008061b7c23 */ /* 0x100fe20008010865 */
[--C-:B------:R-:W-:Y:S01]  /*bcf0*/  FFMA.FTZ R26, R4, UR8, -R101.reuse ;  /* 0x00000008041a7c23 */ /* 0x100fe20008010865 */
[--C-:B------:R-:W-:Y:S01]  /*bd00*/  FFMA.FTZ R104, R104, UR8, -R101.reuse ;  /* 0x0000000868687c23 */ /* 0x100fe20008010865 */
[----:B------:R-:W1:Y:S01]  /*bd10*/  LDSM.16.MT88.4 R40, [R118+0x8000] ;  /* 0x008000007628783b */ /* 0x000e620000004200 */
[--C-:B------:R-:W-:Y:S01]  /*bd20*/  FFMA.FTZ R99, R99, UR8, -R101.reuse ;  /* 0x0000000863637c23 */ /* 0x100fe20008010865 */
[----:B------:R-:W2:Y:S01]  /*bd30*/  MUFU.EX2 R92, R92 ;  /* 0x0000005c005c7308 */ /* 0x000ea20000000800 */
[----:B------:R-:W-:Y:S01]  /*bd40*/  FFMA.FTZ R138, R98, UR8, -R101 ;  /* 0x00000008628a7c23 */ /* 0x000fe20008010865 */
[----:B------:R-:W-:-:S04]  /*bd50*/  FADD.FTZ R91, R91, R96 ;  /* 0x000000605b5b7221 */ /* 0x000fc80000010000 */
[----:B------:R-:W-:Y:S02]  /*bd60*/  FADD.FTZ R34, R34, R91 ;  /* 0x0000005b22227221 */ /* 0x000fe40000010000 */
[----:B------:R-:W-:Y:S08]  /*bd70*/  MUFU.EX2 R90, R90 ;  /* 0x0000005a005a7308 */ /* 0x000ff00000000800 */
[----:B------:R-:W3:Y:S01]  /*bd80*/  MUFU.EX2 R89, R89 ;  /* 0x0000005900597308 */ /* 0x000ee20000000800 */
[----:B--2---:R-:W-:Y:S01]  /*bd90*/  F2FP.F16.F32.PACK_AB R49, R92, R93 ;  /* 0x0000005d5c31723e */ /* 0x004fe200000000ff */
[----:B------:R-:W-:-:S06]  /*bda0*/  FADD.FTZ R93, R93, R92 ;  /* 0x0000005c5d5d7221 */ /* 0x000fcc0000010000 */
[----:B------:R-:W2:Y:S08]  /*bdb0*/  MUFU.EX2 R32, R32 ;  /* 0x0000002000207308 */ /* 0x000eb00000000800 */
[----:B------:R-:W-:Y:S01]  /*bdc0*/  MUFU.EX2 R25, R25 ;  /* 0x0000001900197308 */ /* 0x000fe20000000800 */
[----:B---3--:R-:W-:Y:S01]  /*bdd0*/  F2FP.F16.F32.PACK_AB R51, R89, R90 ;  /* 0x0000005a5933723e */ /* 0x008fe200000000ff */
[----:B------:R-:W-:-:S04]  /*bde0*/  FADD.FTZ R90, R90, R93 ;  /* 0x0000005d5a5a7221 */ /* 0x000fc80000010000 */
[----:B------:R-:W-:Y:S02]  /*bdf0*/  FADD.FTZ R89, R89, R90 ;  /* 0x0000005a59597221 */ /* 0x000fe40000010000 */
        /* <DEDUP_REMOVED lines=17> */
[C---:B--2---:R-:W-:Y:S01]  /*bf10*/  F2FP.F16.F32.PACK_AB R5, R33.reuse, R88 ;  /* 0x000000582105723e */ /* 0x044fe200000000ff */
[----:B------:R-:W-:Y:S01]  /*bf20*/  FADD.FTZ R88, R88, R89 ;  /* 0x0000005958587221 */ /* 0x000fe20000010000 */
[C---:B-1----:R-:W-:Y:S03]  /*bf30*/  HMMA.16816.F32 R36, R48.reuse, R40, RZ ;  /* 0x000000283024723c */ /* 0x042fe600000018ff */
[----:B------:R-:W-:Y:S02]  /*bf40*/  FADD.FTZ R88, R33, R88 ;  /* 0x0000005821587221 */ /* 0x000fe40000010000 */
[----:B------:R-:W-:Y:S01]  /*bf50*/  MUFU.EX2 R106, R106 ;  /* 0x0000006a006a7308 */ /* 0x000fe20000000800 */
[C---:B------:R-:W-:Y:S06]  /*bf60*/  HMMA.16816.F32 R76, R48.reuse, R78, RZ ;  /* 0x0000004e304c723c */ /* 0x040fec00000018ff */
[----:B------:R-:W-:Y:S01]  /*bf70*/  HMMA.16816.F32 R68, R48, R70, RZ ;  /* 0x000000463044723c */ /* 0x000fe200000018ff */
[----:B------:R-:W-:Y:S01]  /*bf80*/  MUFU.EX2 R105, R105 ;  /* 0x0000006900697308 */ /* 0x000fe20000000800 */
        /* <DEDUP_REMOVED lines=12> */
[----:B------:R-:W2:Y:S02]  /*c050*/  LDSM.16.MT88.4 R8, [R116+0x8400] ;  /* 0x008400007408783b */ /* 0x000ea40000004200 */
[----:B------:R-:W-:Y:S03]  /*c060*/  MUFU.EX2 R138, R138 ;  /* 0x0000008a008a7308 */ /* 0x000fe60000000800 */
[C---:B------:R-:W-:Y:S06]  /*c070*/  HMMA.16816.F32 R44, R48.reuse, R16, RZ ;  /* 0x00000010302c723c */ /* 0x040fec00000018ff */
[----:B------:R-:W-:Y:S01]  /*c080*/  HMMA.16816.F32 R48, R48, R18, RZ ;  /* 0x000000123030723c */ /* 0x000fe200000018ff */
[----:B------:R-:W-:Y:S05]  /*c090*/  LDSM.16.MT88.4 R16, [R118+0x6c00] ;  /* 0x006c00007610783b */ /* 0x000fea0000004200 */
[C---:B------:R-:W-:Y:S06]  /*c0a0*/  HMMA.16816.F32 R80, R4.reuse, R28, R80 ;  /* 0x0000001c0450723c */ /* 0x040fec0000001850 */
[----:B------:R-:W-:Y:S01]  /*c0b0*/  HMMA.16816.F32 R76, R4, R30, R76 ;  /* 0x0000001e044c723c */ /* 0x000fe2000000184c */
[--C-:B------:R-:W-:Y:S01]  /*c0c0*/  FFMA.FTZ R29, R112, UR8, -R101.reuse ;  /* 0x00000008701d7c23 */ /* 0x100fe20008010865 */
[----:B------:R-:W-:-:S04]  /*c0d0*/  FFMA.FTZ R28, R110, UR8, -R101 ;  /* 0x000000086e1c7c23 */ /* 0x000fc80008010865 */
[C---:B-1----:R-:W-:Y:S01]  /*c0e0*/  HMMA.16816.F32 R36, R4.reuse, R12, R36 ;  /* 0x0000000c0424723c */ /* 0x042fe20000001824 */
[--C-:B------:R-:W-:Y:S01]  /*c0f0*/  FFMA.FTZ R31, R132, UR8, -R101.reuse ;  /* 0x00000008841f7c23 */ /* 0x100fe20008010865 */
[----:B------:R-:W-:Y:S01]  /*c100*/  FFMA.FTZ R30, R114, UR8, -R101 ;  /* 0x00000008721e7c23 */ /* 0x000fe20008010865 */
[----:B------:R-:W-:Y:S01]  /*c110*/  MUFU.EX2 R29, R29 ;  /* 0x0000001d001d7308 */ /* 0x000fe20000000800 */
[----:B------:R-:W-:Y:S02]  /*c120*/  MOV R132, R94 ;  /* 0x0000005e00847202 */ /* 0x000fe40000000f00 */
[C---:B------:R-:W-:Y:S01]  /*c130*/  HMMA.16816.F32 R40, R4.reuse, R14, R40 ;  /* 0x0000000e0428723c */ /* 0x040fe20000001828 */
[----:B------:R-:W1:Y:S04]  /*c140*/  LDSM.16.MT88.4 R12, [R118+0x6800] ;  /* 0x00680000760c783b */ /* 0x000e680000004200 */
[----:B------:R-:W-:Y:S01]  /*c150*/  MUFU.EX2 R31, R31 ;  /* 0x0000001f001f7308 */ /* 0x000fe20000000800 */
[C---:B--2---:R-:W-:Y:S06]  /*c160*/  HMMA.16816.F32 R44, R4.reuse, R8, R44 ;  /* 0x00000008042c723c */ /* 0x044fec000000182c */
[C---:B------:R-:W-:Y:S01]  /*c170*/  HMMA.16816.F32 R48, R4.reuse, R10, R48 ;  /* 0x0000000a0430723c */ /* 0x040fe20000001830 */
[----:B------:R-:W2:Y:S01]  /*c180*/  LDSM.16.MT88.4 R8, [R116+0x6800] ;  /* 0x006800007408783b */ /* 0x000ea20000004200 */
[----:B------:R-:W3:Y:S04]  /*c190*/  MUFU.EX2 R30, R30 ;  /* 0x0000001e001e7308 */ /* 0x000ee80000000800 */
[C---:B------:R-:W-:Y:S04]  /*c1a0*/  HMMA.16816.F32 R72, R4.reuse, R20, R72 ;  /* 0x000000140448723c */ /* 0x040fe80000001848 */
[----:B------:R-:W4:Y:S02]  /*c1b0*/  MUFU.EX2 R28, R28 ;  /* 0x0000001c001c7308 */ /* 0x000f240000000800 */
[----:B------:R-:W-:Y:S01]  /*c1c0*/  HMMA.16816.F32 R68, R4, R22, R68 ;  /* 0x000000160444723c */ /* 0x000fe20000001844 */
[--C-:B------:R-:W-:Y:S01]  /*c1d0*/  FFMA.FTZ R21, R111, UR8, -R108.reuse ;  /* 0x000000086f157c23 */ /* 0x100fe2000801086c */
[----:B------:R-:W-:-:S05]  /*c1e0*/  FFMA.FTZ R20, R109, UR8, -R108 ;  /* 0x000000086d147c23 */ /* 0x000fca000801086c */
[--C-:B------:R-:W-:Y:S01]  /*c1f0*/  FFMA.FTZ R23, R115, UR8, -R108.reuse ;  /* 0x0000000873177c23 */ /* 0x100fe2000801086c */
[--C-:B------:R-:W-:Y:S01]  /*c200*/  FFMA.FTZ R22, R113, UR8, -R108.reuse ;  /* 0x0000000871167c23 */ /* 0x100fe2000801086c */
[----:B------:R-:W-:Y:S01]  /*c210*/  MUFU.EX2 R21, R21 ;  /* 0x0000001500157308 */ /* 0x000fe20000000800 */
[----:B---3--:R-:W-:Y:S01]  /*c220*/  F2FP.F16.F32.PACK_AB R5, R30, R31 ;  /* 0x0000001f1e05723e */ /* 0x008fe200000000ff */
[----:B------:R-:W-:Y:S01]  /*c230*/  FFMA.FTZ R108, R107, UR8, -R108 ;  /* 0x000000086b6c7c23 */ /* 0x000fe2000801086c */
[----:B------:R-:W-:Y:S01]  /*c240*/  FFMA.FTZ R107, R102, UR8, -R101 ;  /* 0x00000008666b7c23 */ /* 0x000fe20008010865 */
[----:B------:R-:W-:Y:S01]  /*c250*/  FADD.FTZ R31, R31, R26 ;  /* 0x0000001a1f1f7221 */ /* 0x000fe20000010000 */
[----:B----4-:R-:W-:-:S03]  /*c260*/  F2FP.F16.F32.PACK_AB R7, R28, R29 ;  /* 0x0000001d1c07723e */ /* 0x010fc600000000ff */
[----:B------:R-:W-:Y:S01]  /*c270*/  MUFU.EX2 R23, R23 ;  /* 0x0000001700177308 */ /* 0x000fe20000000800 */
[----:B------:R-:W-:-:S07]  /*c280*/  FADD.FTZ R30, R30, R31 ;  /* 0x0000001f1e1e7221 */ /* 0x000fce0000010000 */
[----:B------:R-:W3:Y:S08]  /*c290*/  MUFU.EX2 R22, R22 ;  /* 0x0000001600167308 */ /* 0x000ef00000000800 */
[----:B------:R-:W4:Y:S08]  /*c2a0*/  MUFU.EX2 R20, R20 ;  /* 0x0000001400147308 */ /* 0x000f300000000800 */
[----:B------:R-:W-:Y:S01]  /*c2b0*/  MUFU.EX2 R108, R108 ;  /* 0x0000006c006c7308 */ /* 0x000fe20000000800 */
[----:B---3--:R-:W-:Y:S01]  /*c2c0*/  F2FP.F16.F32.PACK_AB R4, R22, R23 ;  /* 0x000000171604723e */ /* 0x008fe200000000ff */
[----:B------:R-:W-:-:S04]  /*c2d0*/  FADD.FTZ R23, R23, R24 ;  /* 0x0000001817177221 */ /* 0x000fc80000010000 */
[----:B------:R-:W-:Y:S02]  /*c2e0*/  FADD.FTZ R22, R22, R23 ;  /* 0x0000001716167221 */ /* 0x000fe40000010000 */
[----:B------:R-:W3:Y:S01]  /*c2f0*/  MUFU.EX2 R107, R107 ;  /* 0x0000006b006b7308 */ /* 0x000ee20000000800 */
[----:B----4-:R-:W-:-:S07]  /*c300*/  F2FP.F16.F32.PACK_AB R6, R20, R21 ;  /* 0x000000151406723e */ /* 0x010fce00000000ff */
        /* <DEDUP_REMOVED lines=19> */
[----:B---3--:R-:W-:Y:S02]  /*c440*/  F2FP.F16.F32.PACK_AB R5, R107, R104 ;  /* 0x000000686b05723e */ /* 0x008fe400000000ff */
        /* <DEDUP_REMOVED lines=25> */
[----:B------:R-:W-:-:S03]  /*c5e0*/  FADD.FTZ R138, R138, R99 ;  /* 0x000000638a8a7221 */ /* 0x000fc60000010000 */
        /* <DEDUP_REMOVED lines=71> */
.L_x_5883:
[----:B------:R-:W1:Y:S02]  /*ca60*/  LDC R6, c[0x0][0x250] ;  /* 0x00009400ff067b82 */ /* 0x000e640000000800 */
[----:B-1----:R-:W-:-:S05]  /*ca70*/  IMAD.SHL.U32 R131, R6, 0x40, RZ ;  /* 0x0000004006837824 */ /* 0x002fca00078e00ff */
[----:B------:R-:W-:-:S04]  /*ca80*/  IADD3 R131, -R131, RZ, RZ ;  /* 0x000000ff83837210 */ /* 0x000fc80007ffe1ff */
[----:B------:R-:W-:-:S07]  /*ca90*/  SHF.R.S32.HI R7, RZ, 0x1f, R131 ;  /* 0x0000001fff077819 */ /* 0x000fce0000011483 */
.L_x_5884:
        /* <DEDUP_REMOVED lines=27> */
[----:B------:R-:W4:Y:S04]  /*cc50*/  LDSM.16.M88.4 R20, [R120+0x3400] ;  /* 0x003400007814783b */ /* 0x000f280000000200 */
[----:B------:R-:W1:Y:S04]  /*cc60*/  LDSM.16.M88.4 R12, [R120+0x3800] ;  /* 0x00380000780c783b */ /* 0x000e680000000200 */
[----:B------:R-:W2:Y:S04]  /*cc70*/  LDSM.16.M88.4 R92, [R120+0x3c00] ;  /* 0x003c0000785c783b */ /* 0x000ea80000000200 */
[----:B------:R-:W-:Y:S04]  /*cc80*/  LDSM.16.M88.4 R84, [R119] ;  /* 0x000000007754783b */ /* 0x000fe80000000200 */
[----:B------:R-:W5:Y:S04]  /*cc90*/  LDSM.16.M88.4 R88, [R117+0x3000] ;  /* 0x003000007558783b */ /* 0x000f680000000200 */
[----:B------:R-:W5:Y:S04]  /*cca0*/  LDSM.16.M88.4 R96, [R117+0x3400] ;  /* 0x003400007560783b */ /* 0x000f680000000200 */
[----:B------:R-:W0:Y:S01]  /*ccb0*/  LDGDEPBAR ;  /* 0x00000000000079af */ /* 0x000e220000000000 */
[C---:B---3--:R-:W-:Y:S06]  /*ccc0*/  HMMA.16816.F32 R32, R4.reuse, R28, RZ ;  /* 0x0000001c0420723c */ /* 0x048fec00000018ff */
[C---:B------:R-:W-:Y:S06]  /*ccd0*/  HMMA.16816.F32 R28, R4.reuse, R30, RZ ;  /* 0x0000001e041c723c */ /* 0x040fec00000018ff */
[C---:B----4-:R-:W-:Y:S06]  /*cce0*/  HMMA.16816.F32 R24, R4.reuse, R20, RZ ;  /* 0x000000140418723c */ /* 0x050fec00000018ff */
[C---:B-1----:R-:W-:Y:S06]  /*ccf0*/  HMMA.16816.F32 R16, R4.reuse, R12, RZ ;  /* 0x0000000c0410723c */ /* 0x042fec00000018ff */
[C---:B------:R-:W-:Y:S06]  /*cd00*/  HMMA.16816.F32 R20, R4.reuse, R22, RZ ;  /* 0x000000160414723c */ /* 0x040fec00000018ff */
[C---:B------:R-:W-:Y:S06]  /*cd10*/  HMMA.16816.F32 R12, R4.reuse, R14, RZ ;  /* 0x0000000e040c723c */ /* 0x040fec00000018ff */
[C---:B--2---:R-:W-:Y:S06]  /*cd20*/  HMMA.16816.F32 R8, R4.reuse, R92, RZ ;  /* 0x0000005c0408723c */ /* 0x044fec00000018ff */
        /* <DEDUP_REMOVED lines=63> */
[----:B------:R-:W-:Y:S01]  /*d120*/  FMUL.FTZ R30, R30, UR15 ;  /* 0x0000000f1e1e7c20 */ /* 0x000fe20008410000 */
[----:B------:R-:W-:Y:S01]  /*d130*/  MUFU.TANH R86, R86 ;  /* 0x0000005600567308 */ /* 0x000fe20000002400 */
[----:B------:R-:W-:Y:S01]  /*d140*/  FMUL.FTZ R29, R29, UR15 ;  /* 0x0000000f1d1d7c20 */ /* 0x000fe20008410000 */
[----:B------:R-:W-:-:S06]  /*d150*/  FMUL.FTZ R31, R31, UR15 ;  /* 0x0000000f1f1f7c20 */ /* 0x000fcc0008410000 */
[----:B------:R-:W-:Y:S01]  /*d160*/  MUFU.TANH R28, R28 ;  /* 0x0000001c001c7308 */ /* 0x000fe20000002400 */
[----:B------:R-:W-:Y:S01]  /*d170*/  FMUL.FTZ R24, R24, UR15 ;  /* 0x0000000f18187c20 */ /* 0x000fe20008410000 */
[----:B------:R-:W-:Y:S01]  /*d180*/  FMUL.FTZ R25, R25, UR15 ;  /* 0x0000000f19197c20 */ /* 0x000fe20008410000 */
[----:B------:R-:W-:Y:S01]  /*d190*/  FMUL.FTZ R107, R26, UR15 ;  /* 0x0000000f1a6b7c20 */ /* 0x000fe20008410000 */
[----:B------:R-:W-:-:S04]  /*d1a0*/  FMUL.FTZ R149, R27, UR15 ;  /* 0x0000000f1b957c20 */ /* 0x000fc80008410000 */
[----:B------:R-:W-:Y:S05]  /*d1b0*/  MUFU.TANH R103, R24 ;  /* 0x0000001800677308 */ /* 0x000fea0000002400 */
[----:B------:R-:W-:Y:S01]  /*d1c0*/  FMUL.FTZ R153, R20, UR15 ;  /* 0x0000000f14997c20 */ /* 0x000fe20008410000 */
[----:B------:R-:W-:Y:S01]  /*d1d0*/  FMUL.FTZ R22, R22, UR15 ;  /* 0x0000000f16167c20 */ /* 0x000fe20008410000 */
[----:B------:R-:W2:Y:S01]  /*d1e0*/  S2R R20, SR_TID.X ;  /* 0x0000000000147919 */ /* 0x000ea20000002100 */
[----:B------:R-:W-:Y:S01]  /*d1f0*/  FMUL.FTZ R21, R21, UR15 ;  /* 0x0000000f15157c20 */ /* 0x000fe20008410000 */
[----:B------:R-:W-:Y:S01]  /*d200*/  FMUL.FTZ R23, R23, UR15 ;  /* 0x0000000f17177c20 */ /* 0x000fe20008410000 */
[----:B------:R3:W-:Y:S08]  /*d210*/  MUFU.TANH R105, R25 ;  /* 0x0000001900697308 */ /* 0x0007f00000002400 */
[----:B------:R-:W-:Y:S01]  /*d220*/  MUFU.TANH R30, R30 ;  /* 0x0000001e001e7308 */ /* 0x000fe20000002400 */
[C---:B-1----:R-:W-:Y:S06]  /*d230*/  HMMA.16816.F32 R16, R88.reuse, R32, R16 ;  /* 0x000000205810723c */ /* 0x042fec0000001810 */
[----:B------:R-:W-:Y:S01]  /*d240*/  HMMA.16816.F32 R12, R88, R34, R12 ;  /* 0x00000022580c723c */ /* 0x000fe2000000180c */
[----:B---3--:R-:W1:Y:S01]  /*d250*/  LDSM.16.M88.4 R24, [R117+0x5c00] ;  /* 0x005c00007518783b */ /* 0x008e620000000200 */
[----:B------:R-:W3:Y:S01]  /*d260*/  MUFU.TANH R87, R87 ;  /* 0x0000005700577308 */ /* 0x000ee20000002400 */
[----:B------:R-:W-:-:S07]  /*d270*/  DEPBAR.LE SB0, 0x0 ;  /* 0x000080000000791a */ /* 0x000fce0000000000 */
[----:B------:R-:W-:Y:S08]  /*d280*/  MUFU.TANH R107, R107 ;  /* 0x0000006b006b7308 */ /* 0x000ff00000002400 */
        /* <DEDUP_REMOVED lines=12> */
[----:B------:R-:W-:Y:S03]  /*d350*/  MUFU.TANH R31, R31 ;  /* 0x0000001f001f7308 */ /* 0x000fe60000002400 */
[----:B------:R-:W-:-:S02]  /*d360*/  VIADD R12, R16, 0x1 ;  /* 0x00000001100c7836 */ /* 0x000fc40000000000 */
[----:B------:R-:W-:-:S03]  /*d370*/  VIADD R14, R16, 0x18 ;  /* 0x00000018100e7836 */ /* 0x000fc60000000000 */
[C---:B------:R-:W-:Y:S01]  /*d380*/  ISETP.GE.AND P5, PT, R12.reuse, R3, PT ;  /* 0x000000030c00720c */ /* 0x040fe20003fa6270 */
[----:B------:R4:W-:Y:S01]  /*d390*/  MUFU.TANH R143, R17 ;  /* 0x00000011008f7308 */ /* 0x0009e20000002400 */
[----:B------:R-:W-:Y:S01]  /*d3a0*/  ISETP.GE.AND P1, PT, R12, R100, PT ;  /* 0x000000640c00720c */ /* 0x000fe20003f26270 */
[----:B-1----:R-:W-:Y:S01]  /*d3b0*/  HMMA.16816.F32 R8, R88, R24, R8 ;  /* 0x000000185808723c */ /* 0x002fe20000001808 */
[----:B------:R-:W-:Y:S02]  /*d3c0*/  VIADD R12, R16, 0x9 ;  /* 0x00000009100c7836 */ /* 0x000fe40000000000 */
[----:B---3--:R-:W-:-:S03]  /*d3d0*/  FSEL R13, R87, -INF , !P1 ;  /* 0xff800000570d7808 */ /* 0x008fc60004800000 */
[----:B------:R-:W-:Y:S01]  /*d3e0*/  HMMA.16816.F32 R4, R88, R26, R4 ;  /* 0x0000001a5804723c */ /* 0x000fe20000001804 */
[----:B------:R-:W1:Y:S01]  /*d3f0*/  MUFU.TANH R153, R153 ;  /* 0x0000009900997308 */ /* 0x000e620000002400 */
[CC--:B------:R-:W-:Y:S02]  /*d400*/  ISETP.GE.AND P0, PT, R12.reuse, R3.reuse, PT ;  /* 0x000000030c00720c */ /* 0x0c0fe40003f06270 */
[----:B------:R-:W-:Y:S01]  /*d410*/  ISETP.GE.AND P3, PT, R12, R100, PT ;  /* 0x000000640c00720c */ /* 0x000fe20003f66270 */
[----:B------:R-:W-:Y:S01]  /*d420*/  VIADD R12, R16, 0x11 ;  /* 0x00000011100c7836 */ /* 0x000fe20000000000 */
[----:B--2---:R-:W-:Y:S02]  /*d430*/  FSEL R29, R29, -INF , !P0 ;  /* 0xff8000001d1d7808 */ /* 0x004fe40004000000 */
[-C--:B------:R-:W-:Y:S01]  /*d440*/  ISETP.GE.AND P0, PT, R14, R3.reuse, PT ;  /* 0x000000030e00720c */ /* 0x080fe20003f06270 */
[----:B----4-:R-:W-:Y:S01]  /*d450*/  VIADD R17, R16, 0x8 ;  /* 0x0000000810117836 */ /* 0x010fe20000000000 */
[----:B------:R-:W-:Y:S04]  /*d460*/  MUFU.TANH R109, R22 ;  /* 0x00000016006d7308 */ /* 0x000fe80000002400 */
[----:B------:R-:W-:-:S02]  /*d470*/  ISETP.GE.AND P6, PT, R17, R3, PT ;  /* 0x000000031100720c */ /* 0x000fc40003fc6270 */
[-C--:B------:R-:W-:Y:S01]  /*d480*/  ISETP.GE.AND P4, PT, R17, R100.reuse, PT ;  /* 0x000000641100720c */ /* 0x080fe20003f86270 */
[----:B------:R-:W-:Y:S01]  /*d490*/  VIADD R17, R16, 0x10 ;  /* 0x0000001010117836 */ /* 0x000fe20000000000 */
[----:B------:R2:W-:Y:S01]  /*d4a0*/  MUFU.TANH R151, R21 ;  /* 0x0000001500977308 */ /* 0x0005e20000002400 */
[----:B------:R-:W-:Y:S01]  /*d4b0*/  FMUL.FTZ R8, R8, UR15 ;  /* 0x0000000f08087c20 */ /* 0x000fe20008410000 */
[----:B------:R-:W-:Y:S01]  /*d4c0*/  FSEL R15, R30, -INF , !P4 ;  /* 0xff8000001e0f7808 */ /* 0x000fe20006000000 */
[----:B------:R-:W-:Y:S01]  /*d4d0*/  FMUL.FTZ R9, R9, UR15 ;  /* 0x0000000f09097c20 */ /* 0x000fe20008410000 */
[-C--:B------:R-:W-:Y:S01]  /*d4e0*/  ISETP.GE.AND P4, PT, R12, R100.reuse, PT ;  /* 0x000000640c00720c */ /* 0x080fe20003f86270 */
[----:B------:R-:W-:Y:S01]  /*d4f0*/  FMUL.FTZ R10, R10, UR15 ;  /* 0x0000000f0a0a7c20 */ /* 0x000fe20008410000 */
[----:B------:R-:W-:Y:S01]  /*d500*/  ISETP.GE.AND P1, PT, R17, R100, PT ;  /* 0x000000641100720c */ /* 0x000fe20003f26270 */
[----:B------:R-:W-:Y:S01]  /*d510*/  FMUL.FTZ R101, R4, UR15 ;  /* 0x0000000f04657c20 */ /* 0x000fe20008410000 */
[----:B------:R3:W-:Y:S01]  /*d520*/  MUFU.TANH R115, R19 ;  /* 0x0000001300737308 */ /* 0x0007e20000002400 */
[----:B-1----:R-:W-:Y:S01]  /*d530*/  FSEL R153, R153, -INF , !P0 ;  /* 0xff80000099997808 */ /* 0x002fe20004000000 */
[----:B------:R-:W-:Y:S01]  /*d540*/  VIADD R4, R16, 0x30 ;  /* 0x0000003010047836 */ /* 0x000fe20000000000 */
[----:B------:R-:W-:Y:S01]  /*d550*/  FSEL R107, R107, -INF , !P1 ;  /* 0xff8000006b6b7808 */ /* 0x000fe20004800000 */
[----:B------:R-:W-:Y:S01]  /*d560*/  FMUL.FTZ R5, R5, UR15 ;  /* 0x0000000f05057c20 */ /* 0x000fe20008410000 */
[----:B------:R-:W-:Y:S01]  /*d570*/  FMUL.FTZ R11, R11, UR15 ;  /* 0x0000000f0b0b7c20 */ /* 0x000fe20008410000 */
[----:B------:R-:W-:Y:S01]  /*d580*/  FMUL.FTZ R6, R6, UR15 ;  /* 0x0000000f06067c20 */ /* 0x000fe20008410000 */
[----:B------:R-:W-:Y:S01]  /*d590*/  FMUL.FTZ R7, R7, UR15 ;  /* 0x0000000f07077c20 */ /* 0x000fe20008410000 */
[----:B------:R-:W1:Y:S01]  /*d5a0*/  MUFU.TANH R149, R149 ;  /* 0x0000009500957308 */ /* 0x000e620000002400 */
[----:B--2---:R-:W-:-:S02]  /*d5b0*/  FSEL R21, R28, -INF , !P6 ;  /* 0xff8000001c157808 */ /* 0x004fc40007000000 */
[----:B------:R-:W-:Y:S01]  /*d5c0*/  ISETP.GE.AND P6, PT, R12, R3, PT ;  /* 0x000000030c00720c */ /* 0x000fe20003fc6270 */
[----:B------:R-:W-:-:S03]  /*d5d0*/  VIADD R12, R16, 0x19 ;  /* 0x00000019100c7836 */ /* 0x000fc60000000000 */
[----:B------:R-:W-:Y:S01]  /*d5e0*/  FSEL R105, R105, -INF , !P6 ;  /* 0xff80000069697808 */ /* 0x000fe20007000000 */
[----:B------:R2:W4:Y:S01]  /*d5f0*/  MUFU.TANH R99, R8 ;  /* 0x0000000800637308 */ /* 0x0005220000002400 */
[----:B---3--:R-:W-:Y:S02]  /*d600*/  FSEL R19, R86, -INF , !P5 ;  /* 0xff80000056137808 */ /* 0x008fe40006800000 */
[-C--:B------:R-:W-:Y:S02]  /*d610*/  ISETP.GE.AND P5, PT, R17, R3.reuse, PT ;  /* 0x000000031100720c */ /* 0x080fe40003fa6270 */
[----:B------:R-:W-:Y:S02]  /*d620*/  FSEL R17, R31, -INF , !P3 ;  /* 0xff8000001f117808 */ /* 0x000fe40005800000 */
[----:B------:R-:W-:Y:S01]  /*d630*/  FSEL R103, R103, -INF , !P5 ;  /* 0xff80000067677808 */ /* 0x000fe20006800000 */
[----:B------:R-:W3:Y:S01]  /*d640*/  MUFU.TANH R139, R139 ;  /* 0x0000008b008b7308 */ /* 0x000ee20000002400 */
[----:B------:R-:W-:-:S02]  /*d650*/  ISETP.GE.AND P5, PT, R12, R3, PT ;  /* 0x000000030c00720c */ /* 0x000fc40003fa6270 */
[-C--:B------:R-:W-:Y:S01]  /*d660*/  ISETP.GE.AND P1, PT, R12, R100.reuse, PT ;  /* 0x000000640c00720c */ /* 0x080fe20003f26270 */
[----:B------:R-:W-:Y:S01]  /*d670*/  VIADD R12, R16, 0x21 ;  /* 0x00000021100c7836 */ /* 0x000fe20000000000 */
[-C--:B------:R-:W-:Y:S01]  /*d680*/  ISETP.GE.AND P3, PT, R14, R100.reuse, PT ;  /* 0x000000640e00720c */ /* 0x080fe20003f66270 */
[C---:B------:R-:W-:Y:S01]  /*d690*/  VIADD R14, R16.reuse, 0x20 ;  /* 0x00000020100e7836 */ /* 0x040fe20000000000 */
[----:B-1----:R-:W-:Y:S01]  /*d6a0*/  FSEL R149, R149, -INF , !P4 ;  /* 0xff80000095957808 */ /* 0x002fe20006000000 */
[----:B------:R-:W1:Y:S01]  /*d6b0*/  MUFU.TANH R133, R18 ;  /* 0x0000001200857308 */ /* 0x000e620000002400 */
[----:B------:R-:W-:Y:S01]  /*d6c0*/  FSEL R109, R109, -INF , !P3 ;  /* 0xff8000006d6d7808 */ /* 0x000fe20005800000 */
[----:B--2---:R-:W-:Y:S01]  /*d6d0*/  VIADD R8, R16, 0x29 ;  /* 0x0000002910087836 */ /* 0x004fe20000000000 */
[C---:B------:R-:W-:Y:S02]  /*d6e0*/  ISETP.GE.AND P0, PT, R12.reuse, R3, PT ;  /* 0x000000030c00720c */ /* 0x040fe40003f06270 */
[----:B------:R-:W-:-:S02]  /*d6f0*/  ISETP.GE.AND P3, PT, R12, R100, PT ;  /* 0x000000640c00720c */ /* 0x000fc40003f66270 */
[----:B------:R-:W-:Y:S01]  /*d700*/  FSEL R143, R143, -INF , !P0 ;  /* 0xff8000008f8f7808 */ /* 0x000fe20004000000 */
[----:B------:R-:W-:Y:S01]  /*d710*/  MUFU.TANH R101, R101 ;  /* 0x0000006500657308 */ /* 0x000fe20000002400 */
[----:B------:R-:W-:Y:S02]  /*d720*/  FSEL R115, R115, -INF , !P3 ;  /* 0xff80000073737808 */ /* 0x000fe40005800000 */
[CC--:B------:R-:W-:Y:S02]  /*d730*/  ISETP.GE.AND P0, PT, R4.reuse, R3.reuse, PT ;  /* 0x000000030400720c */ /* 0x0c0fe40003f06270 */
[----:B------:R-:W-:Y:S02]  /*d740*/  ISETP.GE.AND P3, PT, R4, R100, PT ;  /* 0x000000640400720c */ /* 0x000fe40003f66270 */
[----:B----4-:R-:W-:Y:S01]  /*d750*/  FSEL R99, R99, -INF , !P0 ;  /* 0xff80000063637808 */ /* 0x010fe20004000000 */
[----:B------:R-:W2:Y:S01]  /*d760*/  MUFU.TANH R147, R23 ;  /* 0x0000001700937308 */ /* 0x000ea20000002400 */
[----:B------:R-:W-:-:S02]  /*d770*/  ISETP.GE.AND P6, PT, R14, R3, PT ;  /* 0x000000030e00720c */ /* 0x000fc40003fc6270 */
[-C--:B------:R-:W-:Y:S02]  /*d780*/  ISETP.GE.AND P4, PT, R14, R100.reuse, PT ;  /* 0x000000640e00720c */ /* 0x080fe40003f86270 */
[----:B---3--:R-:W-:Y:S02]  /*d790*/  FSEL R139, R139, -INF , !P6 ;  /* 0xff8000008b8b7808 */ /* 0x008fe40007000000 */
[----:B-1----:R-:W-:Y:S01]  /*d7a0*/  FSEL R133, R133, -INF , !P4 ;  /* 0xff80000085857808 */ /* 0x002fe20006000000 */
[----:B------:R-:W1:Y:S01]  /*d7b0*/  MUFU.TANH R145, R145 ;  /* 0x0000009100917308 */ /* 0x000e620000002400 */
[----:B------:R-:W-:Y:S02]  /*d7c0*/  FSEL R151, R151, -INF , !P5 ;  /* 0xff80000097977808 */ /* 0x000fe40006800000 */
[C---:B------:R-:W-:Y:S02]  /*d7d0*/  ISETP.GE.AND P6, PT, R8.reuse, R3, PT ;  /* 0x000000030800720c */ /* 0x040fe40003fc6270 */
[----:B------:R-:W-:Y:S01]  /*d7e0*/  ISETP.GE.AND P4, PT, R8, R100, PT ;  /* 0x000000640800720c */ /* 0x000fe20003f86270 */
[----:B------:R-:W-:-:S02]  /*d7f0*/  VIADD R8, R16, 0x31 ;  /* 0x0000003110087836 */ /* 0x000fc40000000000 */
[----:B------:R-:W3:Y:S01]  /*d800*/  MUFU.TANH R113, R113 ;  /* 0x0000007100717308 */ /* 0x000ee20000002400 */
[----:B--2---:R-:W-:-:S07]  /*d810*/  FSEL R147, R147, -INF , !P1 ;  /* 0xff80000093937808 */ /* 0x004fce0004800000 */
[----:B------:R-:W2:Y:S01]  /*d820*/  MUFU.TANH R141, R141 ;  /* 0x0000008d008d7308 */ /* 0x000ea20000002400 */
[----:B-1----:R-:W-:Y:S02]  /*d830*/  FSEL R145, R145, -INF , !P6 ;  /* 0xff80000091917808 */ /* 0x002fe40007000000 */
[----:B------:R-:W-:-:S05]  /*d840*/  ISETP.GE.AND P6, PT, R16, R3, PT ;  /* 0x000000031000720c */ /* 0x000fca0003fc6270 */
[----:B------:R-:W1:Y:S01]  /*d850*/  MUFU.TANH R111, R111 ;  /* 0x0000006f006f7308 */ /* 0x000e620000002400 */
[----:B---3--:R-:W-:Y:S02]  /*d860*/  FSEL R113, R113, -INF , !P4 ;  /* 0xff80000071717808 */ /* 0x008fe40006000000 */
[----:B------:R-:W-:-:S05]  /*d870*/  ISETP.GE.AND P4, PT, R16, R100, PT ;  /* 0x000000641000720c */ /* 0x000fca0003f86270 */
[----:B------:R3:W-:Y:S08]  /*d880*/  MUFU.TANH R4, R5 ;  /* 0x0000000500047308 */ /* 0x0007f00000002400 */
[----:B------:R4:W-:Y:S08]  /*d890*/  MUFU.TANH R98, R9 ;  /* 0x0000000900627308 */ /* 0x0009f00000002400 */
[----:B------:R-:W5:Y:S01]  /*d8a0*/  MUFU.TANH R97, R10 ;  /* 0x0000000a00617308 */ /* 0x000f620000002400 */
[----:B---3--:R-:W-:-:S05]  /*d8b0*/  VIADD R5, R16, 0x38 ;  /* 0x0000003810057836 */ /* 0x008fca0000000000 */
[-C--:B------:R-:W-:Y:S02]  /*d8c0*/  ISETP.GE.AND P0, PT, R5, R3.reuse, PT ;  /* 0x000000030500720c */ /* 0x080fe40003f06270 */
[----:B------:R-:W3:Y:S01]  /*d8d0*/  MUFU.TANH R93, R11 ;  /* 0x0000000b005d7308 */ /* 0x000ee20000002400 */
[C---:B----4-:R-:W-:Y:S01]  /*d8e0*/  VIADD R9, R16.reuse, 0x28 ;  /* 0x0000002810097836 */ /* 0x050fe20000000000 */
[----:B------:R-:W-:Y:S01]  /*d8f0*/  FSEL R101, R101, -INF , !P0 ;  /* 0xff80000065657808 */ /* 0x000fe20004000000 */
[----:B------:R-:W-:Y:S01]  /*d900*/  VIADD R16, R16, 0x39 ;  /* 0x0000003910107836 */ /* 0x000fe20000000000 */
[----:B------:R-:W-:Y:S01]  /*d910*/  ISETP.GT.AND P0, PT, R135, R122, PT ;  /* 0x0000007a8700720c */ /* 0x000fe20003f04270 */
[----:B------:R-:W-:Y:S01]  /*d920*/  BAR.SYNC.DEFER_BLOCKING 0x0 ;  /* 0x0000000000007b1d */ /* 0x000fe20000010000 */
[C---:B------:R-:W-:Y:S02]  /*d930*/  ISETP.GE.AND P5, PT, R9.reuse, R3, PT ;  /* 0x000000030900720c */ /* 0x040fe40003fa6270 */
[----:B------:R-:W-:-:S02]  /*d940*/  ISETP.GE.AND P1, PT, R9, R100, PT ;  /* 0x000000640900720c */ /* 0x000fc40003f26270 */
[----:B--2---:R-:W-:Y:S01]  /*d950*/  FSEL R141, R141, -INF , !P5 ;  /* 0xff8000008d8d7808 */ /* 0x004fe20006800000 */
[----:B------:R-:W2:Y:S01]  /*d960*/  MUFU.TANH R84, R84 ;  /* 0x0000005400547308 */ /* 0x000ea20000002400 */
[----:B-1----:R-:W-:Y:S02]  /*d970*/  FSEL R111, R111, -INF , !P1 ;  /* 0xff8000006f6f7808 */ /* 0x002fe40004800000 */
[C---:B------:R-:W-:Y:S02]  /*d980*/  ISETP.GE.AND P5, PT, R8.reuse, R3, PT ;  /* 0x000000030800720c */ /* 0x040fe40003fa6270 */
[----:B------:R-:W-:Y:S02]  /*d990*/  ISETP.GE.AND P1, PT, R8, R100, PT ;  /* 0x000000640800720c */ /* 0x000fe40003f26270 */
[----:B-----5:R-:W-:Y:S01]  /*d9a0*/  FSEL R97, R97, -INF , !P3 ;  /* 0xff80000061617808 */ /* 0x020fe20005800000 */
[----:B------:R-:W1:Y:S01]  /*d9b0*/  MUFU.TANH R85, R85 ;  /* 0x0000005500557308 */ /* 0x000e620000002400 */
[----:B------:R-:W-:-:S02]  /*d9c0*/  FSEL R98, R98, -INF , !P5 ;  /* 0xff80000062627808 */ /* 0x000fc40006800000 */
[----:B---3--:R-:W-:Y:S02]  /*d9d0*/  FSEL R93, R93, -INF , !P1 ;  /* 0xff8000005d5d7808 */ /* 0x008fe40004800000 */
[-C--:B------:R-:W-:Y:S02]  /*d9e0*/  ISETP.GE.AND P3, PT, R5, R100.reuse, PT ;  /* 0x000000640500720c */ /* 0x080fe40003f66270 */
[C---:B------:R-:W-:Y:S01]  /*d9f0*/  ISETP.GE.AND P5, PT, R16.reuse, R3, PT ;  /* 0x000000031000720c */ /* 0x040fe20003fa6270 */
[----:B------:R-:W3:Y:S01]  /*da00*/  MUFU.TANH R95, R6 ;  /* 0x00000006005f7308 */ /* 0x000ee20000002400 */
[----:B------:R-:W-:Y:S02]  /*da10*/  ISETP.GE.AND P1, PT, R16, R100, PT ;  /* 0x000000641000720c */ /* 0x000fe40003f26270 */
[----:B--2---:R-:W-:Y:S02]  /*da20*/  FSEL R5, R84, -INF , !P6 ;  /* 0xff80000054057808 */ /* 0x004fe40007000000 */
[----:B------:R-:W-:-:S03]  /*da30*/  FSEL R100, R4, -INF , !P5 ;  /* 0xff80000004647808 */ /* 0x000fc60006800000 */
[----:B------:R-:W2:Y:S01]  /*da40*/  MUFU.TANH R94, R7 ;  /* 0x00000007005e7308 */ /* 0x000ea20000002400 */
[----:B-1----:R-:W-:Y:S02]  /*da50*/  FSEL R3, R85, -INF , !P4 ;  /* 0xff80000055037808 */ /* 0x002fe40006000000 */
[----:B---3--:R-:W-:Y:S02]  /*da60*/  FSEL R95, R95, -INF , !P3 ;  /* 0xff8000005f5f7808 */ /* 0x008fe40005800000 */
[----:B--2---:R-:W-:Y:S01]  /*da70*/  FSEL R94, R94, -INF , !P1 ;  /* 0xff8000005e5e7808 */ /* 0x004fe20004800000 */
        /* <DEDUP_REMOVED lines=64> */
.L_x_5886:
[----:B------:R-:W1:Y:S02]  /*de80*/  LDC R4, c[0x0][0x248] ;  /* 0x00009200ff047b82 */ /* 0x000e640000000800 */
[----:B-1----:R-:W-:-:S05]  /*de90*/  IMAD.SHL.U32 R7, R4, 0x40, RZ ;  /* 0x0000004004077824 */ /* 0x002fca00078e00ff */
[----:B------:R-:W-:-:S04]  /*dea0*/  IADD3 R7, -R7, RZ, RZ ;  /* 0x000000ff07077210 */ /* 0x000fc80007ffe1ff */
[----:B------:R-:W-:-:S07]  /*deb0*/  SHF.R.S32.HI R8, RZ, 0x1f, R7 ;  /* 0x0000001fff087819 */ /* 0x000fce0000011407 */
.L_x_5887:
        /* <DEDUP_REMOVED lines=15> */
.L_x_5885:
        /* <DEDUP_REMOVED lines=49> */
[----:B------:R-:W1:Y:S01]  /*e2c0*/  LDSM.16.MT88.4 R28, [R118+0x7000] ;  /* 0x00700000761c783b */ /* 0x000e620000004200 */
[----:B------:R-:W-:Y:S01]  /*e2d0*/  FFMA.FTZ R88, R19, UR8, -R102 ;  /* 0x0000000813587c23 */ /* 0x000fe20008010866 */
[----:B------:R-:W-:Y:S01]  /*e2e0*/  FADD.FTZ R92, R2, -R5 ;  /* 0x80000005025c7221 */ /* 0x000fe20000010000 */
[----:B------:R-:W-:Y:S01]  /*e2f0*/  FSEL R5, R86, RZ, P0 ;  /* 0x000000ff56057208 */ /* 0x000fe20000000000 */
[----:B------:R-:W-:Y:S01]  /*e300*/  FFMA.FTZ R91, R3, UR8, -R96 ;  /* 0x00000008035b7c23 */ /* 0x000fe20008010860 */
[----:B------:R-:W-:Y:S01]  /*e310*/  FFMA.FTZ R85, R21, UR8, -R102 ;  /* 0x0000000815557c23 */ /* 0x000fe20008010866 */
[--C-:B------:R-:W-:Y:S01]  /*e320*/  FFMA.FTZ R3, R13, UR8, -R96.reuse ;  /* 0x000000080d037c23 */ /* 0x100fe20008010860 */
[----:B------:R-:W-:Y:S01]  /*e330*/  FMUL.FTZ R92, R92, UR8 ;  /* 0x000000085c5c7c20 */ /* 0x000fe20008410000 */
[----:B------:R-:W-:Y:S01]  /*e340*/  FADD.FTZ R0, R0, -R5 ;  /* 0x8000000500007221 */ /* 0x000fe20000010000 */
[--C-:B------:R-:W-:Y:S01]  /*e350*/  FFMA.FTZ R89, R17, UR8, -R96.reuse ;  /* 0x0000000811597c23 */ /* 0x100fe20008010860 */
[----:B------:R-:W-:Y:S01]  /*e360*/  FFMA.FTZ R6, R15, UR8, -R96 ;  /* 0x000000080f067c23 */ /* 0x000fe20008010860 */
[----:B------:R-:W-:Y:S01]  /*e370*/  MUFU.EX2 R90, R90 ;  /* 0x0000005a005a7308 */ /* 0x000fe20000000800 */
[----:B------:R-:W-:Y:S01]  /*e380*/  FMUL.FTZ R0, R0, UR8 ;  /* 0x0000000800007c20 */ /* 0x000fe20008410000 */
[----:B------:R-:W2:Y:S01]  /*e390*/  LDSM.16.MT88.4 R12, [R118+0x6000] ;  /* 0x00600000760c783b */ /* 0x000ea20000004200 */
[--C-:B------:R-:W-:Y:S01]  /*e3a0*/  FFMA.FTZ R106, R103, UR8, -R102.reuse ;  /* 0x00000008676a7c23 */ /* 0x100fe20008010866 */
[--C-:B------:R-:W-:Y:S01]  /*e3b0*/  FFMA.FTZ R105, R105, UR8, -R102.reuse ;  /* 0x0000000869697c23 */ /* 0x100fe20008010866 */
[--C-:B------:R-:W-:Y:S01]  /*e3c0*/  FFMA.FTZ R103, R153, UR8, -R102.reuse ;  /* 0x0000000899677c23 */ /* 0x100fe20008010866 */
[----:B------:R-:W3:Y:S01]  /*e3d0*/  LDSM.16.MT88.4 R20, [R116+0x6000] ;  /* 0x006000007414783b */ /* 0x000ee20000004200 */
[----:B------:R-:W-:Y:S01]  /*e3e0*/  FFMA.FTZ R104, R151, UR8, -R102 ;  /* 0x0000000897687c23 */ /* 0x000fe20008010866 */
[----:B------:R-:W4:Y:S01]  /*e3f0*/  MUFU.EX2 R88, R88 ;  /* 0x0000005800587308 */ /* 0x000f220000000800 */
        /* <DEDUP_REMOVED lines=15> */
[----:B------:R-:W-:Y:S01]  /*e4f0*/  MUFU.EX2 R84, R84 ;  /* 0x0000005400547308 */ /* 0x000fe20000000800 */
[----:B----4-:R-:W-:Y:S01]  /*e500*/  F2FP.F16.F32.PACK_AB R4, R88, R90 ;  /* 0x0000005a5804723e */ /* 0x010fe200000000ff */
[--C-:B------:R-:W-:Y:S01]  /*e510*/  FFMA.FTZ R101, R101, UR8, -R102.reuse ;  /* 0x0000000865657c23 */ /* 0x100fe20008010866 */
[----:B------:R-:W-:Y:S01]  /*e520*/  FFMA.FTZ R100, R100, UR8, -R102 ;  /* 0x0000000864647c23 */ /* 0x000fe20008010866 */
[--C-:B------:R-:W-:Y:S01]  /*e530*/  FFMA.FTZ R102, R93, UR8, -R96.reuse ;  /* 0x000000085d667c23 */ /* 0x100fe20008010860 */
[--C-:B------:R-:W-:Y:S01]  /*e540*/  FFMA.FTZ R97, R97, UR8, -R96.reuse ;  /* 0x0000000861617c23 */ /* 0x100fe20008010860 */
[--C-:B------:R-:W-:Y:S01]  /*e550*/  FFMA.FTZ R93, R95, UR8, -R96.reuse ;  /* 0x000000085f5d7c23 */ /* 0x100fe20008010860 */
[----:B------:R-:W-:Y:S01]  /*e560*/  FFMA.FTZ R94, R94, UR8, -R96 ;  /* 0x000000085e5e7c23 */ /* 0x000fe20008010860 */
[----:B------:R-:W-:Y:S08]  /*e570*/  MUFU.EX2 R91, R91 ;  /* 0x0000005b005b7308 */ /* 0x000ff00000000800 */
[----:B------:R-:W4:Y:S08]  /*e580*/  MUFU.EX2 R3, R3 ;  /* 0x0000000300037308 */ /* 0x000f300000000800 */
[----:B------:R5:W-:Y:S08]  /*e590*/  MUFU.EX2 R2, R6 ;  /* 0x0000000600027308 */ /* 0x000bf00000000800 */
[----:B------:R-:W1:Y:S01]  /*e5a0*/  MUFU.EX2 R92, R92 ;  /* 0x0000005c005c7308 */ /* 0x000e620000000800 */
[----:B----4-:R-:W-:-:S07]  /*e5b0*/  F2FP.F16.F32.PACK_AB R5, R3, R91 ;  /* 0x0000005b0305723e */ /* 0x010fce00000000ff */
[----:B------:R-:W4:Y:S01]  /*e5c0*/  MUFU.EX2 R0, R0 ;  /* 0x0000000000007308 */ /* 0x000f220000000800 */
[----:B-----5:R-:W-:-:S07]  /*e5d0*/  F2FP.F16.F32.PACK_AB R6, R84, R85 ;  /* 0x000000555406723e */ /* 0x020fce00000000ff */
[----:B------:R-:W5:Y:S01]  /*e5e0*/  MUFU.EX2 R89, R89 ;  /* 0x0000005900597308 */ /* 0x000f620000000800 */
        /* <DEDUP_REMOVED lines=14> */
[----:B------:R-:W1:Y:S01]  /*e6d0*/  LDSM.16.MT88.4 R64, [R116+0x7000] ;  /* 0x007000007440783b */ /* 0x000e620000004200 */
[----:B------:R-:W-:Y:S01]  /*e6e0*/  FMUL.FTZ R10, R82, R0 ;  /* 0x00000000520a7220 */ /* 0x000fe20000410000 */
[----:B-----5:R-:W-:Y:S01]  /*e6f0*/  F2FP.F16.F32.PACK_AB R7, R89, R2 ;  /* 0x000000025907723e */ /* 0x020fe200000000ff */
[----:B------:R-:W-:Y:S01]  /*e700*/  FMUL.FTZ R11, R83, R0 ;  /* 0x00000000530b7220 */ /* 0x000fe20000410000 */
[----:B------:R-:W-:Y:S01]  /*e710*/  LDSM.16.MT88.4 R56, [R116+0x8000] ;  /* 0x008000007438783b */ /* 0x000fe20000004200 */
        /* <DEDUP_REMOVED lines=11> */
[----:B------:R-:W4:Y:S01]  /*e7d0*/  LDSM.16.MT88.4 R60, [R118+0x8000] ;  /* 0x00800000763c783b */ /* 0x000f220000004200 */
        /* <DEDUP_REMOVED lines=23> */
[----:B--2---:R-:W-:Y:S01]  /*e950*/  HMMA.16816.F32 R8, R4, R12, R8 ;  /* 0x0000000c0408723c */ /* 0x004fe20000001808 */
[----:B------:R-:W2:Y:S01]  /*e960*/  MUFU.EX2 R106, R106 ;  /* 0x0000006a006a7308 */ /* 0x000ea20000000800 */
[----:B------:R-:W-:Y:S01]  /*e970*/  FFMA.FTZ R137, R137, R92, R90 ;  /* 0x0000005c89897223 */ /* 0x000fe2000001005a */
[----:B------:R-:W-:-:S03]  /*e980*/  FFMA.FTZ R0, R138, R0, R91 ;  /* 0x000000008a007223 */ /* 0x000fc6000001005b */
[C---:B---3--:R-:W-:Y:S01]  /*e990*/  HMMA.16816.F32 R16, R4.reuse, R20, R16 ;  /* 0x000000140410723c */ /* 0x048fe20000001810 */
[----:B------:R-:W-:Y:S01]  /*e9a0*/  FADD.FTZ R88, R88, R137 ;  /* 0x0000008958587221 */ /* 0x000fe20000010000 */
[----:B------:R-:W-:Y:S01]  /*e9b0*/  FADD.FTZ R3, R3, R0 ;  /* 0x0000000003037221 */ /* 0x000fe20000010000 */
[----:B------:R-:W3:Y:S02]  /*e9c0*/  MUFU.EX2 R105, R105 ;  /* 0x0000006900697308 */ /* 0x000ee40000000800 */
[----:B------:R-:W-:Y:S01]  /*e9d0*/  FADD.FTZ R85, R85, R88 ;  /* 0x0000005855557221 */ /* 0x000fe20000010000 */
[C---:B------:R-:W-:Y:S01]  /*e9e0*/  HMMA.16816.F32 R12, R4.reuse, R14, R76 ;  /* 0x0000000e040c723c */ /* 0x040fe2000000184c */
[----:B------:R-:W-:Y:S01]  /*e9f0*/  LDSM.16.MT88.4 R76, [R118+0x6c00] ;  /* 0x006c0000764c783b */ /* 0x000fe20000004200 */
[----:B------:R-:W-:Y:S01]  /*ea00*/  FADD.FTZ R2, R2, R3 ;  /* 0x0000000302027221 */ /* 0x000fe20000010000 */
[----:B------:R-:W-:Y:S02]  /*ea10*/  FADD.FTZ R85, R84, R85 ;  /* 0x0000005554557221 */ /* 0x000fe40000010000 */
[----:B------:R-:W5:Y:S01]  /*ea20*/  MUFU.EX2 R103, R103 ;  /* 0x0000006700677308 */ /* 0x000f620000000800 */
[----:B------:R-:W-:Y:S01]  /*ea30*/  HMMA.16816.F32 R20, R4, R22, R68 ;  /* 0x000000160414723c */ /* 0x000fe20000001844 */
[----:B------:R-:W-:Y:S01]  /*ea40*/  LDSM.16.MT88.4 R68, [R116+0x6c00] ;  /* 0x006c00007444783b */ /* 0x000fe20000004200 */
[----:B------:R-:W-:Y:S01]  /*ea50*/  FADD.FTZ R2, R89, R2 ;  /* 0x0000000259027221 */ /* 0x000fe20000010000 */
[----:B--2---:R-:W-:-:S03]  /*ea60*/  FADD.FTZ R0, R106, R85 ;  /* 0x000000556a007221 */ /* 0x004fc60000010000 */
[----:B-1----:R-:W-:Y:S01]  /*ea70*/  HMMA.16816.F32 R32, R4, R64, R32 ;  /* 0x000000400420723c */ /* 0x002fe20000001820 */
[----:B------:R-:W1:Y:S01]  /*ea80*/  MUFU.EX2 R104, R104 ;  /* 0x0000006800687308 */ /* 0x000e620000000800 */
[----:B---3--:R-:W-:-:S04]  /*ea90*/  FADD.FTZ R0, R105, R0 ;  /* 0x0000000069007221 */ /* 0x008fc80000010000 */
[C---:B------:R-:W-:Y:S01]  /*eaa0*/  HMMA.16816.F32 R52, R4.reuse, R66, R52 ;  /* 0x000000420434723c */ /* 0x040fe20000001834 */
[----:B------:R-:W2:Y:S02]  /*eab0*/  LDSM.16.MT88.4 R64, [R116+0x6400] ;  /* 0x006400007440783b */ /* 0x000ea40000004200 */
[----:B------:R-:W-:Y:S01]  /*eac0*/  MUFU.EX2 R107, R107 ;  /* 0x0000006b006b7308 */ /* 0x000fe20000000800 */
[----:B-----5:R-:W-:Y:S02]  /*ead0*/  FADD.FTZ R3, R103, R0 ;  /* 0x0000000067037221 */ /* 0x020fe40000010000 */
[C---:B----4-:R-:W-:Y:S05]  /*eae0*/  HMMA.16816.F32 R36, R4.reuse, R60, R36 ;  /* 0x0000003c0424723c */ /* 0x050fea0000001824 */
[----:B------:R-:W3:Y:S01]  /*eaf0*/  MUFU.EX2 R110, R110 ;  /* 0x0000006e006e7308 */ /* 0x000ee20000000800 */
[----:B------:R-:W-:Y:S01]  /*eb00*/  HMMA.16816.F32 R40, R4, R62, R40 ;  /* 0x0000003e0428723c */ /* 0x000fe20000001828 */
[----:B------:R-:W4:Y:S01]  /*eb10*/  LDSM.16.MT88.4 R60, [R118+0x6400] ;  /* 0x00640000763c783b */ /* 0x000f220000004200 */
[----:B-1----:R-:W-:-:S04]  /*eb20*/  FADD.FTZ R3, R104, R3 ;  /* 0x0000000368037221 */ /* 0x002fc80000010000 */
[C---:B------:R-:W-:Y:S01]  /*eb30*/  HMMA.16816.F32 R44, R4.reuse, R56, R44 ;  /* 0x00000038042c723c */ /* 0x040fe2000000182c */
[----:B------:R-:W-:Y:S05]  /*eb40*/  MUFU.EX2 R109, R109 ;  /* 0x0000006d006d7308 */ /* 0x000fea0000000800 */
[----:B------:R-:W-:Y:S01]  /*eb50*/  HMMA.16816.F32 R4, R4, R58, R48 ;  /* 0x0000003a0404723c */ /* 0x000fe20000001830 */
[----:B------:R-:W1:Y:S02]  /*eb60*/  LDSM.16.MT88.4 R56, [R118+0x7400] ;  /* 0x007400007638783b */ /* 0x000e640000004200 */
[----:B------:R-:W5:Y:S04]  /*eb70*/  MUFU.EX2 R108, R108 ;  /* 0x0000006c006c7308 */ /* 0x000f680000000800 */
[----:B------:R-:W-:-:S02]  /*eb80*/  F2FP.F16.F32.PACK_AB R48, R105, R106 ;  /* 0x0000006a6930723e */ /* 0x000fc400000000ff */
[----:B---3--:R-:W-:Y:S01]  /*eb90*/  F2FP.F16.F32.PACK_AB R49, R110, R107 ;  /* 0x0000006b6e31723e */ /* 0x008fe200000000ff */
[----:B------:R-:W-:Y:S01]  /*eba0*/  FADD.FTZ R107, R107, R2 ;  /* 0x000000026b6b7221 */ /* 0x000fe20000010000 */
[----:B------:R-:W-:Y:S01]  /*ebb0*/  F2FP.F16.F32.PACK_AB R50, R104, R103 ;  /* 0x000000676832723e */ /* 0x000fe200000000ff */
[----:B------:R-:W-:Y:S01]  /*ebc0*/  MUFU.EX2 R114, R114 ;  /* 0x0000007200727308 */ /* 0x000fe20000000800 */
[----:B------:R-:W-:Y:S01]  /*ebd0*/  MOV R2, R87 ;  /* 0x0000005700027202 */ /* 0x000fe20000000f00 */
[----:B------:R-:W-:Y:S01]  /*ebe0*/  FADD.FTZ R110, R110, R107 ;  /* 0x0000006b6e6e7221 */ /* 0x000fe20000010000 */
[----:B-----5:R-:W-:-:S05]  /*ebf0*/  F2FP.F16.F32.PACK_AB R51, R108, R109 ;  /* 0x0000006d6c33723e */ /* 0x020fca00000000ff */
[----:B------:R-:W3:Y:S01]  /*ec00*/  MUFU.EX2 R143, R143 ;  /* 0x0000008f008f7308 */ /* 0x000ee20000000800 */
[----:B------:R-:W-:-:S04]  /*ec10*/  FADD.FTZ R109, R109, R110 ;  /* 0x0000006e6d6d7221 */ /* 0x000fc80000010000 */
[----:B------:R-:W-:Y:S01]  /*ec20*/  FADD.FTZ R108, R108, R109 ;  /* 0x0000006d6c6c7221 */ /* 0x000fe20000010000 */
[C---:B--2---:R-:W-:Y:S02]  /*ec30*/  HMMA.16816.F32 R16, R48.reuse, R64, R16 ;  /* 0x000000403010723c */ /* 0x044fe40000001810 */
[----:B------:R-:W-:Y:S04]  /*ec40*/  MUFU.EX2 R112, R112 ;  /* 0x0000007000707308 */ /* 0x000fe80000000800 */
[C---:B----4-:R-:W-:Y:S04]  /*ec50*/  HMMA.16816.F32 R8, R48.reuse, R60, R8 ;  /* 0x0000003c3008723c */ /* 0x050fe80000001808 */
[----:B------:R-:W-:Y:S02]  /*ec60*/  MUFU.EX2 R139, R139 ;  /* 0x0000008b008b7308 */ /* 0x000fe40000000800 */
[C---:B------:R-:W-:Y:S01]  /*ec70*/  HMMA.16816.F32 R12, R48.reuse, R62, R12 ;  /* 0x0000003e300c723c */ /* 0x040fe2000000180c */
[----:B------:R-:W2:Y:S05]  /*ec80*/  LDSM.16.MT88.4 R60, [R116+0x7400] ;  /* 0x00740000743c783b */ /* 0x000eaa0000004200 */
[C---:B------:R-:W-:Y:S01]  /*ec90*/  HMMA.16816.F32 R20, R48.reuse, R66, R20 ;  /* 0x000000423014723c */ /* 0x040fe20000001814 */
[----:B------:R-:W4:Y:S01]  /*eca0*/  LDSM.16.MT88.4 R64, [R118+0x8400] ;  /* 0x008400007640783b */ /* 0x000f220000004200 */
[----:B------:R-:W-:Y:S04]  /*ecb0*/  MUFU.EX2 R133, R133 ;  /* 0x0000008500857308 */ /* 0x000fe80000000800 */
[C---:B-1----:R-:W-:Y:S04]  /*ecc0*/  HMMA.16816.F32 R24, R48.reuse, R56, R24 ;  /* 0x000000383018723c */ /* 0x042fe80000001818 */
[----:B------:R-:W1:Y:S02]  /*ecd0*/  MUFU.EX2 R136, R136 ;  /* 0x0000008800887308 */ /* 0x000e640000000800 */
[C---:B------:R-:W-:Y:S01]  /*ece0*/  HMMA.16816.F32 R28, R48.reuse, R58, R28 ;  /* 0x0000003a301c723c */ /* 0x040fe2000000181c */
[----:B------:R-:W5:Y:S05]  /*ecf0*/  LDSM.16.MT88.4 R56, [R116+0x8400] ;  /* 0x008400007438783b */ /* 0x000f6a0000004200 */
[----:B------:R-:W-:Y:S08]  /*ed00*/  MUFU.EX2 R111, R111 ;  /* 0x0000006f006f7308 */ /* 0x000ff00000000800 */
[----:B------:R-:W1:Y:S08]  /*ed10*/  MUFU.EX2 R134, R134 ;  /* 0x0000008600867308 */ /* 0x000e700000000800 */
[----:B------:R-:W-:Y:S01]  /*ed20*/  MUFU.EX2 R99, R99 ;  /* 0x0000006300637308 */ /* 0x000fe20000000800 */
[C---:B--2---:R-:W-:Y:S06]  /*ed30*/  HMMA.16816.F32 R32, R48.reuse, R60, R32 ;  /* 0x0000003c3020723c */ /* 0x044fec0000001820 */
[C---:B------:R-:W-:Y:S01]  /*ed40*/  HMMA.16816.F32 R52, R48.reuse, R62, R52 ;  /* 0x0000003e3034723c */ /* 0x040fe20000001834 */
[----:B------:R-:W2:Y:S01]  /*ed50*/  LDSM.16.MT88.4 R60, [R118+0x6800] ;  /* 0x00680000763c783b */ /* 0x000ea20000004200 */
[----:B------:R-:W2:Y:S04]  /*ed60*/  MUFU.EX2 R98, R98 ;  /* 0x0000006200627308 */ /* 0x000ea80000000800 */
        /* <DEDUP_REMOVED lines=20> */
[----:B--2---:R-:W-:Y:S01]  /*eeb0*/  HMMA.16816.F32 R8, R48, R60, R8 ;  /* 0x0000003c3008723c */ /* 0x004fe20000001808 */
[----:B------:R-:W-:Y:S01]  /*eec0*/  MUFU.EX2 R93, R93 ;  /* 0x0000005d005d7308 */ /* 0x000fe20000000800 */
[----:B------:R-:W-:Y:S01]  /*eed0*/  FADD.FTZ R0, R139, R0 ;  /* 0x000000008b007221 */ /* 0x000fe20000010000 */
[----:B------:R-:W-:-:S03]  /*eee0*/  FADD.FTZ R134, R134, R111 ;  /* 0x0000006f86867221 */ /* 0x000fc60000010000 */
[C---:B------:R-:W-:Y:S01]  /*eef0*/  HMMA.16816.F32 R12, R48.reuse, R62, R12 ;  /* 0x0000003e300c723c */ /* 0x040fe2000000180c */
[----:B------:R-:W2:Y:S02]  /*ef00*/  LDSM.16.MT88.4 R60, [R116+0x7800] ;  /* 0x00780000743c783b */ /* 0x000ea40000004200 */
[----:B------:R-:W3:Y:S03]  /*ef10*/  MUFU.EX2 R94, R94 ;  /* 0x0000005e005e7308 */ /* 0x000ee60000000800 */
[C---:B----4-:R-:W-:Y:S06]  /*ef20*/  HMMA.16816.F32 R16, R48.reuse, R64, R16 ;  /* 0x000000403010723c */ /* 0x050fec0000001810 */
[C---:B------:R-:W-:Y:S01]  /*ef30*/  HMMA.16816.F32 R20, R48.reuse, R66, R20 ;  /* 0x000000423014723c */ /* 0x040fe20000001814 */
[----:B------:R-:W4:Y:S05]  /*ef40*/  LDSM.16.MT88.4 R64, [R118+0x8800] ;  /* 0x008800007640783b */ /* 0x000f2a0000004200 */
[C---:B-----5:R-:W-:Y:S06]  /*ef50*/  HMMA.16816.F32 R24, R48.reuse, R56, R24 ;  /* 0x000000383018723c */ /* 0x060fec0000001818 */
[C---:B------:R-:W-:Y:S01]  /*ef60*/  HMMA.16816.F32 R28, R48.reuse, R58, R28 ;  /* 0x0000003a301c723c */ /* 0x040fe2000000181c */
[----:B------:R-:W5:Y:S05]  /*ef70*/  LDSM.16.MT88.4 R56, [R116+0x8800] ;  /* 0x008800007438783b */ /* 0x000f6a0000004200 */
[C---:B--2---:R-:W-:Y:S06]  /*ef80*/  HMMA.16816.F32 R32, R48.reuse, R60, R32 ;  /* 0x0000003c3020723c */ /* 0x044fec0000001820 */
[C---:B------:R-:W-:Y:S01]  /*ef90*/  HMMA.16816.F32 R52, R48.reuse, R62, R52 ;  /* 0x0000003e3034723c */ /* 0x040fe20000001834 */
[----:B------:R-:W2:Y:S05]  /*efa0*/  LDSM.16.MT88.4 R60, [R118+0x7c00] ;  /* 0x007c0000763c783b */ /* 0x000eaa0000004200 */
[C---:B----4-:R-:W-:Y:S06]  /*efb0*/  HMMA.16816.F32 R36, R48.reuse, R64, R36 ;  /* 0x000000403024723c */ /* 0x050fec0000001824 */
[C---:B------:R-:W-:Y:S06]  /*efc0*/  HMMA.16816.F32 R40, R48.reuse, R66, R40 ;  /* 0x000000423028723c */ /* 0x040fec0000001828 */
[C---:B-----5:R-:W-:Y:S06]  /*efd0*/  HMMA.16816.F32 R44, R48.reuse, R56, R44 ;  /* 0x00000038302c723c */ /* 0x060fec000000182c */
[----:B------:R-:W-:Y:S07]  /*efe0*/  HMMA.16816.F32 R4, R48, R58, R4 ;  /* 0x0000003a3004723c */ /* 0x000fee0000001804 */
[----:B------:R-:W-:Y:S01]  /*eff0*/  F2FP.F16.F32.PACK_AB R48, R98, R99 ;  /* 0x000000636230723e */ /* 0x000fe200000000ff */
[----:B------:R-:W-:Y:S01]  /*f000*/  FADD.FTZ R99, R99, R0 ;  /* 0x0000000063637221 */ /* 0x000fe20000010000 */
[----:B-1----:R-:W-:Y:S01]  /*f010*/  F2FP.F16.F32.PACK_AB R49, R102, R97 ;  /* 0x000000616631723e */ /* 0x002fe200000000ff */
[----:B------:R-:W-:Y:S01]  /*f020*/  FADD.FTZ R97, R97, R134 ;  /* 0x0000008661617221 */ /* 0x000fe20000010000 */
[----:B------:R-:W-:Y:S01]  /*f030*/  F2FP.F16.F32.PACK_AB R50, R100, R101 ;  /* 0x000000656432723e */ /* 0x000fe200000000ff */
[----:B------:R-:W-:Y:S01]  /*f040*/  FADD.FTZ R98, R98, R99 ;  /* 0x0000006362627221 */ /* 0x000fe20000010000 */
[----:B---3--:R-:W-:Y:S01]  /*f050*/  F2FP.F16.F32.PACK_AB R51, R94, R93 ;  /* 0x0000005d5e33723e */ /* 0x008fe200000000ff */
[----:B------:R-:W-:Y:S01]  /*f060*/  FADD.FTZ R102, R102, R97 ;  /* 0x0000006166667221 */ /* 0x000fe20000010000 */
[----:B------:R-:W-:Y:S01]  /*f070*/  MOV R0, R86 ;  /* 0x0000005600007202 */ /* 0x000fe20000000f00 */
[----:B------:R-:W-:-:S02]  /*f080*/  FADD.FTZ R101, R101, R98 ;  /* 0x0000006265657221 */ /* 0x000fc40000010000 */
[----:B------:R-:W-:Y:S02]  /*f090*/  FADD.FTZ R93, R93, R102 ;  /* 0x000000665d5d7221 */ /* 0x000fe40000010000 */
[----:B------:R-:W-:Y:S01]  /*f0a0*/  HMMA.16816.F32 R80, R48, R76, R8 ;  /* 0x0000004c3050723c */ /* 0x000fe20000001808 */
[----:B------:R-:W1:Y:S01]  /*f0b0*/  LDSM.16.MT88.4 R8, [R118+0x8c00] ;  /* 0x008c00007608783b */ /* 0x000e620000004200 */
[----:B------:R-:W-:Y:S01]  /*f0c0*/  FADD.FTZ R137, R100, R101 ;  /* 0x0000006564897221 */ /* 0x000fe20000010000 */
[----:B------:R-:W-:-:S03]  /*f0d0*/  FADD.FTZ R138, R94, R93 ;  /* 0x0000005d5e8a7221 */ /* 0x000fc60000010000 */
[C---:B------:R-:W-:Y:S01]  /*f0e0*/  HMMA.16816.F32 R76, R48.reuse, R78, R12 ;  /* 0x0000004e304c723c */ /* 0x040fe2000000180c */
[----:B------:R-:W3:Y:S05]  /*f0f0*/  LDSM.16.MT88.4 R12, [R116+0x7c00] ;  /* 0x007c0000740c783b */ /* 0x000eea0000004200 */
[C---:B------:R-:W-:Y:S01]  /*f100*/  HMMA.16816.F32 R72, R48.reuse, R68, R16 ;  /* 0x000000443048723c */ /* 0x040fe20000001810 */
[----:B------:R-:W4:Y:S05]  /*f110*/  LDSM.16.MT88.4 R16, [R116+0x8c00] ;  /* 0x008c00007410783b */ /* 0x000f2a0000004200 */
[C---:B--2---:R-:W-:Y:S06]  /*f120*/  HMMA.16816.F32 R64, R48.reuse, R60, R24 ;  /* 0x0000003c3040723c */ /* 0x044fec0000001818 */
[C---:B------:R-:W-:Y:S06]  /*f130*/  HMMA.16816.F32 R68, R48.reuse, R70, R20 ;  /* 0x000000463044723c */ /* 0x040fec0000001814 */
[C---:B------:R-:W-:Y:S06]  /*f140*/  HMMA.16816.F32 R60, R48.reuse, R62, R28 ;  /* 0x0000003e303c723c */ /* 0x040fec000000181c */
[C---:B-1----:R-:W-:Y:S06]  /*f150*/  HMMA.16816.F32 R36, R48.reuse, R8, R36 ;  /* 0x000000083024723c */ /* 0x042fec0000001824 */
[C---:B---3--:R-:W-:Y:S06]  /*f160*/  HMMA.16816.F32 R56, R48.reuse, R12, R32 ;  /* 0x0000000c3038723c */ /* 0x048fec0000001820 */
[C---:B------:R-:W-:Y:S06]  /*f170*/  HMMA.16816.F32 R52, R48.reuse, R14, R52 ;  /* 0x0000000e3034723c */ /* 0x040fec0000001834 */
[C---:B------:R-:W-:Y:S06]  /*f180*/  HMMA.16816.F32 R40, R48.reuse, R10, R40 ;  /* 0x0000000a3028723c */ /* 0x040fec0000001828 */
[C---:B----4-:R-:W-:Y:S06]  /*f190*/  HMMA.16816.F32 R44, R48.reuse, R16, R44 ;  /* 0x00000010302c723c */ /* 0x050fec000000182c */
[----:B------:R-:W-:-:S15]  /*f1a0*/  HMMA.16816.F32 R48, R48, R18, R4 ;  /* 0x000000123030723c */ /* 0x000fde0000001804 */
[----:B------:R-:W-:-:S09]  /*f1b0*/  NOP ;  /* 0x0000000000007918 */ /* 0x000fd20000000000 */
.L_x_5882:
        /* <DEDUP_REMOVED lines=18> */
.L_x_5892:
        /* <DEDUP_REMOVED lines=67> */
.L_x_5889:
        /* <DEDUP_REMOVED lines=21> */
[----:B------:R-:W-:Y:S06]  /*f860*/  LDSM.16.M88.4 R108, [R119] ;  /* 0x00000000776c783b */ /* 0x000fec0000000200 */
        /* <DEDUP_REMOVED lines=71> */
[----:B------:R-:W1:Y:S01]  /*fce0*/  LDSM.16.M88.4 R88, [R117+0x5c00] ;  /* 0x005c00007558783b */ /* 0x000e620000000200 */
[----:B------:R-:W-:Y:S04]  /*fcf0*/  DEPBAR.LE SB0, 0x0 ;  /* 0x000080000000791a */ /* 0x000fe80000000000 */
[----:B------:R-:W2:Y:S01]  /*fd00*/  MUFU.TANH R161, R161 ;  /* 0x000000a100a17308 */ /* 0x000ea20000002400 */
        /* <DEDUP_REMOVED lines=8> */
[----:B------:R-:W4:Y:S02]  /*fd90*/  MUFU.TANH R162, R162 ;  /* 0x000000a200a27308 */ /* 0x000f240000002400 */
        /* <DEDUP_REMOVED lines=16> */
[C---:B-1----:R-:W-:Y:S03]  /*fea0*/  HMMA.16816.F32 R28, R96.reuse, R88, R28 ;  /* 0x00000058601c723c */ /* 0x042fe6000000181c */
[----:B------:R-:W-:Y:S01]  /*feb0*/  FMUL.FTZ R148, R26, UR9 ;  /* 0x000000091a947c20 */ /* 0x000fe20008410000 */
[----:B------:R-:W-:Y:S03]  /*fec0*/  FMUL.FTZ R146, R27, UR9 ;  /* 0x000000091b927c20 */ /* 0x000fe60008410000 */
[----:B------:R1:W1:Y:S01]  /*fed0*/  MUFU.TANH R102, R2 ;  /* 0x0000000200667308 */ /* 0x0002620000002400 */
[----:B------:R-:W-:Y:S03]  /*fee0*/  HMMA.16816.F32 R32, R96, R90, R32 ;  /* 0x0000005a6020723c */ /* 0x000fe60000001820 */
[----:B------:R-:W-:Y:S06]  /*fef0*/  FMUL.FTZ R0, R11, UR9 ;  /* 0x000000090b007c20 */ /* 0x000fec0008410000 */
[----:B------:R-:W1:Y:S10]  /*ff00*/  MUFU.TANH R164, R164 ;  /* 0x000000a400a47308 */ /* 0x000e740000002400 */
[----:B------:R1:W1:Y:S01]  /*ff10*/  MUFU.TANH R106, R0 ;  /* 0x00000000006a7308 */ /* 0x0002620000002400 */
        /* <DEDUP_REMOVED lines=33> */
[----:B------:R-:W2:Y:S01]  /*10130*/  LDC.64 R4, c[0x0][0x248] ;  /* 0x00009200ff047b82 */ /* 0x000ea20000000a00 */
[----:B------:R-:W-:Y:S02]  /*10140*/  MOV R10, UR5 ;  /* 0x00000005000a7c02 */ /* 0x000fe40008000f00 */
[----:B------:R-:W-:Y:S01]  /*10150*/  MOV R9, UR8 ;  /* 0x0000000800097c02 */ /* 0x000fe20008000f00 */
[----:B------:R-:W-:Y:S06]  /*10160*/  @!P2 BRA `(.L_x_5891) ;  /* 0x0000000000f4a947 */ /* 0x000fec0003800000 */
        /* <DEDUP_REMOVED lines=51> */
[----:B-1----:R-:W-:Y:S04]  /*104a0*/  IMAD R0, R15, R8, RZ ;  /* 0x000000080f007224 */ /* 0x002fe800078e02ff */
        /* <DEDUP_REMOVED lines=9> */
.L_x_5891:
[C---:B------:R-:W-:Y:S04]  /*10540*/  LEA R128, P0, R10.reuse, R128, 0x1 ;  /* 0x000000800a807211 */ /* 0x040fe800078008ff */
[----:B------:R-:W-:Y:S02]  /*10550*/  LEA.HI.X R129, R10, R129, R9, 0x1, P0 ;  /* 0x000000810a817211 */ /* 0x000fe400000f0c09 */
[C---:B--2---:R-:W-:Y:S03]  /*10560*/  LEA R6, P0, R4.reuse, R128, 0x6 ;  /* 0x0000008004067211 */ /* 0x044fe600078030ff */
        /* <DEDUP_REMOVED lines=11> */
.L_x_5890:
        /* <DEDUP_REMOVED lines=32> */
[----:B--2---:R-:W-:Y:S02]  /*10820*/  FMNMX.FTZ R6, R139, R0, !PT ;  /* 0x000000008b067209 */ /* 0x004fe40007810000 */
        /* <DEDUP_REMOVED lines=73> */
[----:B------:R-:W4:Y:S01]  /*10cc0*/  LDSM.16.MT88.4 R52, [R116+0x8000] ;  /* 0x008000007434783b */ /* 0x000f220000004200 */
[C---:B------:R-:W-:Y:S01]  /*10cd0*/  FMUL.FTZ R44, R84.reuse, R44 ;  /* 0x0000002c542c7220 */ /* 0x040fe20000410000 */
[C---:B------:R-:W-:Y:S01]  /*10ce0*/  FMUL.FTZ R45, R84.reuse, R45 ;  /* 0x0000002d542d7220 */ /* 0x040fe20000410000 */
[C---:B------:R-:W-:Y:S01]  /*10cf0*/  FMUL.FTZ R46, R3.reuse, R46 ;  /* 0x0000002e032e7220 */ /* 0x040fe20000410000 */
[----:B------:R-:W-:Y:S01]  /*10d00*/  FMUL.FTZ R47, R3, R47 ;  /* 0x0000002f032f7220 */ /* 0x000fe20000410000 */
[C---:B------:R-:W-:Y:S03]  /*10d10*/  FMUL.FTZ R48, R84.reuse, R48 ;  /* 0x0000003054307220 */ /* 0x040fe60000410000 */
[----:B------:R-:W5:Y:S01]  /*10d20*/  MUFU.EX2 R94, R94 ;  /* 0x0000005e005e7308 */ /* 0x000f620000000800 */
        /* <DEDUP_REMOVED lines=11> */
[----:B------:R-:W-:Y:S01]  /*10de0*/  FFMA.FTZ R109, R147, UR4, -R96 ;  /* 0x00000004936d7c23 */ /* 0x000fe20008010860 */
[--C-:B------:R-:W-:Y:S01]  /*10df0*/  FFMA.FTZ R110, R148, UR4, -R89.reuse ;  /* 0x00000004946e7c23 */ /* 0x100fe20008010859 */
[----:B------:R-:W-:Y:S01]  /*10e00*/  FFMA.FTZ R111, R146, UR4, -R89 ;  /* 0x00000004926f7c23 */ /* 0x000fe20008010859 */
[----:B------:R-:W-:Y:S03]  /*10e10*/  FFMA.FTZ R91, R84, R137, R91 ;  /* 0x00000089545b7223 */ /* 0x000fe6000001005b */
[----:B------:R-:W3:Y:S01]  /*10e20*/  MUFU.EX2 R92, R92 ;  /* 0x0000005c005c7308 */ /* 0x000ee20000000800 */
[----:B-----5:R-:W-:Y:S01]  /*10e30*/  F2FP.F16.F32.PACK_AB R82, R94, R97 ;  /* 0x000000615e52723e */ /* 0x020fe200000000ff */
[----:B------:R-:W-:Y:S01]  /*10e40*/  FFMA.FTZ R138, R3, R138, R90 ;  /* 0x0000008a038a7223 */ /* 0x000fe2000001005a */
[--C-:B------:R-:W-:Y:S01]  /*10e50*/  FFMA.FTZ R112, R133, UR4, -R96.reuse ;  /* 0x0000000485707c23 */ /* 0x100fe20008010860 */
[--C-:B------:R-:W-:Y:S01]  /*10e60*/  FFMA.FTZ R113, R140, UR4, -R96.reuse ;  /* 0x000000048c717c23 */ /* 0x100fe20008010860 */
[----:B------:R-:W-:Y:S01]  /*10e70*/  FFMA.FTZ R133, R141, UR4, -R96 ;  /* 0x000000048d857c23 */ /* 0x000fe20008010860 */
[--C-:B------:R-:W-:Y:S01]  /*10e80*/  FFMA.FTZ R114, R142, UR4, -R89.reuse ;  /* 0x000000048e727c23 */ /* 0x100fe20008010859 */
[--C-:B------:R-:W-:Y:S03]  /*10e90*/  FFMA.FTZ R115, R144, UR4, -R89.reuse ;  /* 0x0000000490737c23 */ /* 0x100fe60008010859 */
[----:B------:R-:W-:Y:S01]  /*10ea0*/  MUFU.EX2 R98, R98 ;  /* 0x0000006200627308 */ /* 0x000fe20000000800 */
[--C-:B------:R-:W-:Y:S01]  /*10eb0*/  FFMA.FTZ R86, R86, UR4, -R89.reuse ;  /* 0x0000000456567c23 */ /* 0x100fe20008010859 */
[----:B------:R-:W-:Y:S01]  /*10ec0*/  FADD.FTZ R138, R95, R138 ;  /* 0x0000008a5f8a7221 */ /* 0x000fe20000010000 */
[----:B------:R-:W-:Y:S07]  /*10ed0*/  ISETP.GT.AND P0, PT, R135, R122, PT ;  /* 0x0000007a8700720c */ /* 0x000fee0003f04270 */
[----:B------:R-:W-:Y:S01]  /*10ee0*/  MUFU.EX2 R99, R99 ;  /* 0x0000006300637308 */ /* 0x000fe20000000800 */
        /* <DEDUP_REMOVED lines=30> */
[----:B------:R-:W5:Y:S01]  /*110d0*/  LDSM.16.MT88.4 R56, [R118+0x6400] ;  /* 0x006400007638783b */ /* 0x000f620000004200 */
        /* <DEDUP_REMOVED lines=11> */
[----:B------:R-:W2:Y:S01]  /*11190*/  MUFU.EX2 R64, R64 ;  /* 0x0000004000407308 */ /* 0x000ea20000000800 */
[C---:B----4-:R-:W-:Y:S09]  /*111a0*/  HMMA.16816.F32 R44, R80.reuse, R52, R44 ;  /* 0x00000034502c723c */ /* 0x050ff2000000182c */
[----:B------:R-:W4:Y:S01]  /*111b0*/  MUFU.EX2 R101, R101 ;  /* 0x0000006500657308 */ /* 0x000f220000000800 */
[----:B------:R-:W-:Y:S03]  /*111c0*/  HMMA.16816.F32 R48, R80, R54, R48 ;  /* 0x000000365030723c */ /* 0x000fe60000001830 */
[----:B---3--:R-:W-:Y:S06]  /*111d0*/  F2FP.F16.F32.PACK_AB R52, R98, R65 ;  /* 0x000000416234723e */ /* 0x008fec00000000ff */
[----:B------:R-:W-:Y:S02]  /*111e0*/  MUFU.EX2 R102, R102 ;  /* 0x0000006600667308 */ /* 0x000fe40000000800 */
[----:B--2---:R-:W-:Y:S08]  /*111f0*/  F2FP.F16.F32.PACK_AB R53, R99, R64 ;  /* 0x000000406335723e */ /* 0x004ff000000000ff */
[----:B------:R-:W2:Y:S01]  /*11200*/  MUFU.EX2 R103, R103 ;  /* 0x0000006700677308 */ /* 0x000ea20000000800 */
[----:B----4-:R-:W-:Y:S09]  /*11210*/  F2FP.F16.F32.PACK_AB R54, R101, R100 ;  /* 0x000000646536723e */ /* 0x010ff200000000ff */
[----:B------:R-:W-:Y:S10]  /*11220*/  MUFU.EX2 R112, R112 ;  /* 0x0000007000707308 */ /* 0x000ff40000000800 */
[----:B------:R-:W-:Y:S01]  /*11230*/  MUFU.EX2 R113, R113 ;  /* 0x0000007100717308 */ /* 0x000fe20000000800 */
[----:B--2---:R-:W-:Y:S07]  /*11240*/  F2FP.F16.F32.PACK_AB R55, R103, R102 ;  /* 0x000000666737723e */ /* 0x004fee00000000ff */
[C---:B-----5:R-:W-:Y:S02]  /*11250*/  HMMA.16816.F32 R4, R52.reuse, R56, R4 ;  /* 0x000000383404723c */ /* 0x060fe40000001804 */
        /* <DEDUP_REMOVED lines=49> */
[----:B-----5:R-:W-:Y:S03]  /*11570*/  F2FP.F16.F32.PACK_AB R91, R85, R86 ;  /* 0x00000056555b723e */ /* 0x020fe600000000ff */
[----:B------:R-:W-:Y:S04]  /*11580*/  FADD.FTZ R97, R97, R60 ;  /* 0x0000003c61617221 */ /* 0x000fe80000010000 */
        /* <DEDUP_REMOVED lines=8> */
[----:B------:R-:W-:Y:S01]  /*11610*/  FADD.FTZ R12, R64, R3 ;  /* 0x00000003400c7221 */ /* 0x000fe20000010000 */
[----:B------:R-:W-:Y:S01]  /*11620*/  MOV R3, R0 ;  /* 0x0000000000037202 */ /* 0x000fe20000000f00 */
[C---:B--2---:R-:W-:Y:S03]  /*11630*/  HMMA.16816.F32 R64, R88.reuse, R56, R20 ;  /* 0x000000385840723c */ /* 0x044fe60000001814 */
        /* <DEDUP_REMOVED lines=30> */
.L_x_5888:
        /* <DEDUP_REMOVED lines=137> */
[----:B------:R-:W-:Y:S04]  /*120b0*/  STS.64 [R6+0x2000], R60 ;  /* 0x0020003c06007388 */ /* 0x000fe80000000a00 */
[----:B------:R-:W-:Y:S04]  /*120c0*/  STS.64 [R6+0x2400], R62 ;  /* 0x0024003e06007388 */ /* 0x000fe80000000a00 */
[----:B------:R3:W-:Y:S04]  /*120d0*/  STS.64 [R15+0x2000], R56 ;  /* 0x002000380f007388 */ /* 0x0007e80000000a00 */
[----:B------:R5:W-:Y:S04]  /*120e0*/  STS.64 [R15+0x2400], R58 ;  /* 0x0024003a0f007388 */ /* 0x000be80000000a00 */
[----:B------:R-:W-:Y:S04]  /*120f0*/  STS.64 [R7+0x2000], R52 ;  /* 0x0020003407007388 */ /* 0x000fe80000000a00 */
[----:B------:R-:W-:Y:S04]  /*12100*/  STS.64 [R7+0x2400], R54 ;  /* 0x0024003607007388 */ /* 0x000fe80000000a00 */
[----:B------:R-:W-:Y:S04]  /*12110*/  STS.64 [R14+0x4000], R36 ;  /* 0x004000240e007388 */ /* 0x000fe80000000a00 */
[----:B------:R-:W-:Y:S04]  /*12120*/  STS.64 [R14+0x4400], R38 ;  /* 0x004400260e007388 */ /* 0x000fe80000000a00 */
[----:B------:R-:W-:Y:S01]  /*12130*/  STS.64 [R6+0x4000], R40 ;  /* 0x0040002806007388 */ /* 0x000fe20000000a00 */
[----:B---3--:R-:W3:Y:S03]  /*12140*/  @P3 LDC R57, c[0x0][0x2e8] ;  /* 0x0000ba00ff393b82 */ /* 0x008ee60000000800 */
[----:B------:R1:W-:Y:S01]  /*12150*/  STS.64 [R6+0x4400], R42 ;  /* 0x0044002a06007388 */ /* 0x0003e20000000a00 */
[----:B-----5:R-:W-:-:S03]  /*12160*/  LEA R59, R12, UR5, 0x2 ;  /* 0x000000050c3b7c11 */ /* 0x020fc6000f8e10ff */
[----:B------:R-:W-:Y:S01]  /*12170*/  STS.64 [R15+0x4000], R44 ;  /* 0x0040002c0f007388 */ /* 0x000fe20000000a00 */
[----:B------:R-:W5:Y:S03]  /*12180*/  LDC.64 R12, c[0x0][0x2c0] ;  /* 0x0000b000ff0c7b82 */ /* 0x000f660000000a00 */
[----:B------:R4:W-:Y:S04]  /*12190*/  STS.64 [R15+0x4400], R46 ;  /* 0x0044002e0f007388 */ /* 0x0009e80000000a00 */
[----:B------:R2:W-:Y:S04]  /*121a0*/  STS.64 [R7+0x4000], R48 ;  /* 0x0040003007007388 */ /* 0x0005e80000000a00 */
[----:B------:R3:W-:Y:S01]  /*121b0*/  STS.64 [R7+0x4400], R50 ;  /* 0x0044003207007388 */ /* 0x0007e20000000a00 */
[----:B------:R-:W-:Y:S08]  /*121c0*/  BAR.SYNC.DEFER_BLOCKING 0x0 ;  /* 0x0000000000007b1d */ /* 0x000ff00000010000 */
[----:B-1----:R-:W1:Y:S01]  /*121d0*/  LDC R6, c[0x0][0x270] ;  /* 0x00009c00ff067b82 */ /* 0x002e620000000800 */
[----:B------:R-:W5:Y:S01]  /*121e0*/  S2R R56, SR_CTAID.Y ;  /* 0x0000000000387919 */ /* 0x000f620000002600 */
[----:B------:R-:W5:Y:S01]  /*121f0*/  S2R R58, SR_CTAID.X ;  /* 0x00000000003a7919 */ /* 0x000f620000002500 */
[----:B----4-:R-:W-:-:S02]  /*12200*/  SHF.R.S32.HI R15, RZ, 0x1f, R8 ;  /* 0x0000001fff0f7819 */ /* 0x010fc40000011408 */
[----:B--2---:R-:W-:Y:S02]  /*12210*/  LOP3.LUT R48, R11, 0xffffffe0, RZ, 0xc0, !PT ;  /* 0xffffffe00b307812 */ /* 0x004fe400078ec0ff */
[----:B------:R-:W-:Y:S01]  /*12220*/  LEA.HI R14, R15, R8, RZ, 0x2 ;  /* 0x000000080f0e7211 */ /* 0x000fe200078f10ff */
[----:B------:R-:W-:Y:S01]  /*12230*/  @P3 FMUL.FTZ R15, R5, 0.69314718246459960938 ;  /* 0x3f317218050f3820 */ /* 0x000fe20000410000 */
[----:B---3--:R-:W2:Y:S01]  /*12240*/  @P2 LDC R7, c[0x0][0x2e8] ;  /* 0x0000ba00ff072b82 */ /* 0x008ea20000000800 */
[----:B------:R3:W4:Y:S01]  /*12250*/  LDS.128 R52, [R59] ;  /* 0x000000003b347984 */ /* 0x0007220000000c00 */
[----:B------:R-:W-:Y:S01]  /*12260*/  IMAD.IADD R48, R3, 0x1, -R48 ;  /* 0x0000000103307824 */ /* 0x000fe200078e0a30 */
[----:B------:R-:W-:Y:S02]  /*12270*/  IADD3 R5, -R125, RZ, RZ ;  /* 0x000000ff7d057210 */ /* 0x000fe40007ffe1ff */
[----:B------:R3:W2:Y:S01]  /*12280*/  LDS.128 R44, [R59+0x800] ;  /* 0x000800003b2c7984 */ /* 0x0006a20000000c00 */
[----:B------:R-:W-:-:S02]  /*12290*/  LOP3.LUT R11, R14, 0xffffffc, RZ, 0xc0, !PT ;  /* 0x0ffffffc0e0b7812 */ /* 0x000fc400078ec0ff */
[----:B------:R-:W-:Y:S01]  /*122a0*/  LOP3.LUT P0, RZ, R48, 0x3, RZ, 0xc0, !PT ;  /* 0x0000000330ff7812 */ /* 0x000fe2000780c0ff */
[----:B------:R3:W3:Y:S01]  /*122b0*/  LDS.128 R40, [R59+0x1000] ;  /* 0x001000003b287984 */ /* 0x0006e20000000c00 */
[----:B-1----:R-:W-:Y:S01]  /*122c0*/  IMAD R5, R6, R5, UR4 ;  /* 0x0000000406057e24 */ /* 0x002fe2000f8e0205 */
[----:B------:R-:W-:Y:S01]  /*122d0*/  MOV R3, 0xff800000 ;  /* 0xff80000000037802 */ /* 0x000fe20000000f00 */
[----:B------:R-:W-:Y:S01]  /*122e0*/  @P3 FFMA.FTZ R3, R2, R57, R15 ;  /* 0x0000003902033223 */ /* 0x000fe2000001000f */
[----:B------:R1:W1:Y:S01]  /*122f0*/  LDS.128 R36, [R59+0x2000] ;  /* 0x002000003b247984 */ /* 0x0002620000000c00 */
[----:B------:R-:W-:Y:S01]  /*12300*/  IADD3 R11, R8, -R11, RZ ;  /* 0x8000000b080b7210 */ /* 0x000fe20007ffe0ff */
[----:B------:R-:W-:Y:S01]  /*12310*/  @P2 FMUL.FTZ R15, R4, 0.69314718246459960938 ;  /* 0x3f317218040f2820 */ /* 0x000fe20000410000 */
[----:B------:R-:W-:Y:S01]  /*12320*/  SHF.L.U32 R14, R10, 0x2, RZ ;  /* 0x000000020a0e7819 */ /* 0x000fe200000006ff */
[----:B------:R1:W1:Y:S01]  /*12330*/  LDS.128 R32, [R59+0x2800] ;  /* 0x002800003b207984 */ /* 0x0002620000000c00 */
[----:B-----5:R-:W-:Y:S01]  /*12340*/  IMAD R125, R56, R12, R125 ;  /* 0x0000000c387d7224 */ /* 0x020fe200078e027d */
[----:B------:R-:W-:Y:S01]  /*12350*/  MOV R8, 0xff800000 ;  /* 0xff80000000087802 */ /* 0x000fe20000000f00 */
[----:B------:R-:W-:Y:S01]  /*12360*/  IMAD R11, R11, 0x10, R130 ;  /* 0x000000100b0b7824 */ /* 0x000fe200078e0282 */
[----:B------:R1:W1:Y:S01]  /*12370*/  LDS.128 R28, [R59+0x3000] ;  /* 0x003000003b1c7984 */ /* 0x0002620000000c00 */
[----:B------:R-:W-:Y:S01]  /*12380*/  SHF.L.U32 R2, R58, 0x6, RZ ;  /* 0x000000063a027819 */ /* 0x000fe200000006ff */
[----:B------:R-:W-:-:S02]  /*12390*/  IMAD R5, R125, R6, R5 ;  /* 0x000000067d057224 */ /* 0x000fc400078e0205 */
[----:B--2---:R-:W-:Y:S01]  /*123a0*/  @P2 FFMA.FTZ R8, R0, R7, R15 ;  /* 0x0000000700082223 */ /* 0x004fe2000001000f */
[----:B------:R2:W1:Y:S01]  /*123b0*/  LDS.128 R24, [R59+0x4000] ;  /* 0x004000003b187984 */ /* 0x0004620000000c00 */
[----:B------:R-:W-:Y:S01]  /*123c0*/  IMAD R0, R58, -0x40, R123 ;  /* 0xffffffc03a007824 */ /* 0x000fe200078e027b */
[----:B------:R-:W-:Y:S01]  /*123d0*/  SHF.R.S32.HI R15, RZ, 0x1f, R14 ;  /* 0x0000001fff0f7819 */ /* 0x000fe2000001140e */
[----:B------:R-:W-:Y:S01]  /*123e0*/  IMAD R2, R5, R13, R2 ;  /* 0x0000000d05027224 */ /* 0x000fe200078e0202 */
[----:B------:R2:W1:Y:S04]  /*123f0*/  LDS.128 R20, [R59+0x4800] ;  /* 0x004800003b147984 */ /* 0x0004680000000c00 */
[----:B------:R2:W1:Y:S01]  /*12400*/  LDS.128 R16, [R59+0x5000] ;  /* 0x005000003b107984 */ /* 0x0004620000000c00 */
[----:B---34-:R-:W-:Y:S05]  /*12410*/  @P0 BRA `(.L_x_5894) ;  /* 0x0000000000300947 */ /* 0x018fea0003800000 */
        /* <DEDUP_REMOVED lines=12> */
.L_x_5894:
[----:B------:R-:W-:Y:S05]  /*124e0*/  BSYNC B0 ;  /* 0x0000000000007941 */ /* 0x000fea0003800000 */
.L_x_5893:
[C---:B------:R-:W-:Y:S01]  /*124f0*/  IMAD.WIDE R10, R9.reuse, 0x60, R14 ;  /* 0x00000060090a7825 */ /* 0x040fe200078e020e */
[----:B---3--:R3:W4:Y:S01]  /*12500*/  LDS.128 R4, [R59+0x3800] ;  /* 0x003800003b047984 */ /* 0x0087220000000c00 */
        /* <DEDUP_REMOVED lines=20> */
[----:B-1----:R3:W-:Y:S04]  /*12650*/  @!P3 STG.E.128 desc[UR6][R2.64+0x80], R36 ;  /* 0x000080240200b986 */ /* 0x0027e8000c101d06 */
[----:B------:R3:W-:Y:S04]  /*12660*/  @!P2 STG.E.128 desc[UR6][R2.64+0x1880], R32 ;  /* 0x001880200200a986 */ /* 0x0007e8000c101d06 */
[----:B------:R3:W-:Y:S04]  /*12670*/  @!P1 STG.E.128 desc[UR6][R2.64+0x3080], R28 ;  /* 0x0030801c02009986 */ /* 0x0007e8000c101d06 */
[----:B------:R3:W-:Y:S04]  /*12680*/  @!P3 STG.E.128 desc[UR6][R2.64+0x100], R24 ;  /* 0x000100180200b986 */ /* 0x0007e8000c101d06 */
[----:B------:R3:W-:Y:S04]  /*12690*/  @!P2 STG.E.128 desc[UR6][R2.64+0x1900], R20 ;  /* 0x001900140200a986 */ /* 0x0007e8000c101d06 */
[----:B------:R3:W-:Y:S01]  /*126a0*/  @!P1 STG.E.128 desc[UR6][R2.64+0x3100], R16 ;  /* 0x0031001002009986 */ /* 0x0007e2000c101d06 */
[----:B--2-4-:R-:W-:Y:S05]  /*126b0*/  @P0 EXIT ;  /* 0x000000000000094d */ /* 0x014fea0003800000 */
[----:B------:R-:W-:Y:S04]  /*126c0*/  STG.E.128 desc[UR6][R2.64+0x4800], R12 ;  /* 0x0048000c02007986 */ /* 0x000fe8000c101d06 */
[----:B------:R-:W-:Y:S04]  /*126d0*/  STG.E.128 desc[UR6][R2.64+0x4880], R4 ;  /* 0x0048800402007986 */ /* 0x000fe8000c101d06 */
[----:B------:R-:W-:Y:S01]  /*126e0*/  STG.E.128 desc[UR6][R2.64+0x4900], R48 ;  /* 0x0049003002007986 */ /* 0x000fe2000c101d06 */
[----:B------:R-:W-:Y:S05]  /*126f0*/  EXIT ;  /* 0x000000000000794d */ /* 0x000fea0003800000 */
.L_x_5895:
        /* <DEDUP_REMOVED lines=16> */
.L_x_6303:


//--------------------- .text._ZN5flash24flash_fwd_splitkv_kernelI23Flash_fwd_kernel_traitsILi96ELi64ELi64ELi4ELb0ELb0EN7cutlass6half_tE19Flash_kernel_traitsILi96ELi64ELi64ELi4ES3_EELb1ELb0ELb1ELb0ELb0ELb0ELb1ELb1EEEvNS_16Flash_fwd_paramsE --------------------------
	.section	.text._ZN5flash24flash_fwd_splitkv_kernelI23Flash_fwd_kernel_traitsILi96ELi64ELi64ELi4ELb0ELb0EN7cutlass6half_tE19Flash_kernel_traitsILi96ELi64ELi64ELi4ES3_EELb1ELb0ELb1ELb0ELb0ELb0ELb1ELb1EEEvNS_16Flash_fwd_paramsE,"ax",@progbits
	.align	128
        .global         _ZN5flash24flash_fwd_splitkv_kernelI23Flash_fwd_kernel_traitsILi96ELi64ELi64ELi4ELb0ELb0EN7cutlass6half_tE19Flash_kernel_traitsILi96ELi64ELi64ELi4ES3_EELb1ELb0ELb1ELb0ELb0ELb0ELb1ELb1EEEvNS_16Flash_fwd_paramsE
        .type           _ZN5flash24flash_fwd_splitkv_kernelI23Flash_fwd_kernel_traitsILi96ELi64ELi64ELi4ELb0ELb0EN7cutlass6half_tE19Flash_kernel_traitsILi96ELi64ELi64ELi4ES3_EELb1ELb0ELb1ELb0ELb0ELb0ELb1ELb1EEEvNS_16Flash_fwd_paramsE,@function
        .size           _ZN5flash24flash_fwd_splitkv_kernelI23Flash_fwd_kernel_traitsILi96ELi64ELi64ELi4ELb0ELb0EN7cutlass6half_tE19Flash_kernel_traitsILi96ELi64ELi64ELi4ES3_EELb1ELb0ELb1ELb0ELb0ELb0ELb1ELb1EEEvNS_16Flash_fwd_paramsE,(.L_x_6304 - _ZN5flash24flash_fwd_splitkv_kernelI23Flash_fwd_kernel_traitsILi96ELi64ELi64ELi4ELb0ELb0EN7cutlass6half_tE19Flash_kernel_traitsILi96ELi64ELi64ELi4ES3_EELb1ELb0ELb1ELb0ELb0ELb0ELb1ELb1EEEvNS_16Flash_fwd_paramsE)
        .other          _ZN5flash24flash_fwd_splitkv_kernelI23Flash_fwd_kernel_traitsILi96ELi64ELi64ELi4ELb0ELb0EN7cutlass6half_tE19Flash_kernel_traitsILi96ELi64ELi64ELi4ES3_EELb1ELb0ELb1ELb0ELb0ELb0ELb1ELb1EEEvNS_16Flash_fwd_paramsE,@"STO_CUDA_ENTRY STV_DEFAULT"
_ZN5flash24flash_fwd_splitkv_kernelI23Flash_fwd_kernel_traitsILi96ELi64ELi64ELi4ELb0ELb0EN7cutlass6half_tE19Flash_kernel_traitsILi96ELi64ELi64ELi4ES3_EELb1ELb0ELb1ELb0ELb0ELb0ELb1ELb1EEEvNS_16Flash_fwd_paramsE:
.text._ZN5flash24flash_fwd_splitkv_kernelI23Flash_fwd_kernel_traitsILi96ELi64ELi64ELi4ELb0ELb0EN7cutlass6half_tE19Flash_kernel_traitsILi96ELi64ELi64ELi4ES3_EELb1ELb0ELb1ELb0ELb0ELb0ELb1ELb1EEEvNS_16Flash_fwd_paramsE:
        /* <DEDUP_REMOVED lines=46> */
[----:B------:R-:W-:Y:S01]  /*02e0*/  IADD3 R109, -R117, RZ, RZ ;  /* 0x000000ff756d7210 */ /* 0x000fe20007ffe1ff */
[----:B------:R-:W2:Y:S04]  /*02f0*/  S2R R113, SR_CTAID.X ;  /* 0x0000000000717919 */ /* 0x000ea80000002500 */
[----:B------:R-:W-:Y:S01]  /*0300*/  IMAD R108, R5, R109, R108 ;  /* 0x0000006d056c7224 */ /* 0x000fe200078e026c */
[----:B------:R-:W3:Y:S01]  /*0310*/  S2R R0, SR_CTAID.Y ;  /* 0x0000000000007919 */ /* 0x000ee20000002600 */
        /* <DEDUP_REMOVED lines=9> */
.L_x_5896:
[----:B------:R-:W1:Y:S02]  /*03b0*/  LDC R14, c[0x0][0x2c8] ;  /* 0x0000b200ff0e7b82 */ /* 0x000e640000000800 */
.L_x_5897:
        /* <DEDUP_REMOVED lines=105> */
.L_x_5900:
[----:B------:R-:W-:Y:S05]  /*0a50*/  BSYNC B0 ;  /* 0x0000000000007941 */ /* 0x000fea0003800000 */
.L_x_5899:
        /* <DEDUP_REMOVED lines=10> */
.L_x_5902:
[----:B------:R-:W-:Y:S05]  /*0b00*/  BSYNC B0 ;  /* 0x0000000000007941 */ /* 0x000fea0003800000 */
.L_x_5901:
        /* <DEDUP_REMOVED lines=11> */
.L_x_5904:
[----:B------:R-:W-:Y:S05]  /*0bc0*/  BSYNC B0 ;  /* 0x0000000000007941 */ /* 0x000fea0003800000 */
.L_x_5903:
        /* <DEDUP_REMOVED lines=9> */
.L_x_5906:
[----:B------:R-:W-:Y:S05]  /*0c60*/  BSYNC B0 ;  /* 0x0000000000007941 */ /* 0x000fea0003800000 */
.L_x_5905:
        /* <DEDUP_REMOVED lines=15> */
.L_x_5898:
        /* <DEDUP_REMOVED lines=24> */
.L_x_5907:
        /* <DEDUP_REMOVED lines=30> */
[----:B------:R1:W4:Y:S01]  /*10c0*/  LDG.E R6, desc[UR6][R6.64] ;  /* 0x0000000606067981 */ /* 0x000322000c1e1900 */
[----:B--2---:R-:W-:Y:S02]  /*10d0*/  IABS R2, R5 ;  /* 0x0000000500027213 */ /* 0x004fe40000000000 */
[----:B------:R-:W-:Y:S02]  /*10e0*/  IADD3 R19, -R19, RZ, RZ ;  /* 0x000000ff13137210 */ /* 0x000fe40007ffe1ff */
[----:B------:R-:W2:Y:S03]  /*10f0*/  I2F.RP R12, R2 ;  /* 0x00000002000c7306 */ /* 0x000ea60000209400 */
[----:B------:R-:W-:-:S05]  /*1100*/  IMAD R19, R11, R19, R0 ;  /* 0x000000130b137224 */ /* 0x000fca00078e0200 */
[----:B------:R-:W-:Y:S01]  /*1110*/  SHF.R.S32.HI R17, RZ, 0x1f, R19 ;  /* 0x0000001fff117819 */ /* 0x000fe20000011413 */
[----:B--2--5:R-:W2:Y:S01]  /*1120*/  MUFU.RCP R8, R12 ;  /* 0x0000000c00087308 */ /* 0x024ea20000001000 */
[----:B-1----:R-:W-:Y:S02]  /*1130*/  IABS R7, R108 ;  /* 0x0000006c00077213 */ /* 0x002fe40000000000 */
[----:B--2---:R-:W-:-:S05]  /*1140*/  IADD3 R8, R8, 0xffffffe, RZ ;  /* 0x0ffffffe08087810 */ /* 0x004fca0007ffe0ff */
[----:B------:R-:W1:Y:S02]  /*1150*/  F2I.FTZ.U32.TRUNC.NTZ R9, R8 ;  /* 0x0000000800097305 */ /* 0x000e64000021f000 */
[----:B-1----:R-:W-:Y:S01]  /*1160*/  IMAD.MOV R3, RZ, RZ, -R9 ;  /* 0x000000ffff037224 */ /* 0x002fe200078e0a09 */
[----:B------:R-:W-:-:S03]  /*1170*/  MOV R8, RZ ;  /* 0x000000ff00087202 */ /* 0x000fc60000000f00 */
[----:B------:R-:W-:-:S04]  /*1180*/  IMAD R4, R3, R2, RZ ;  /* 0x0000000203047224 */ /* 0x000fc800078e02ff */
[----:B------:R-:W-:-:S06]  /*1190*/  IMAD.HI.U32 R4, R9, R4, R8 ;  /* 0x0000000409047227 */ /* 0x000fcc00078e0008 */
        /* <DEDUP_REMOVED lines=22> */
[----:B------:R-:W-:Y:S02]  /*1300*/  IMAD.IADD R13, R13, 0x1, R8 ;  /* 0x000000010d0d7824 */ /* 0x000fe400078e0208 */
[----:B---3--:R-:W-:-:S02]  /*1310*/  IMAD R8, R17, R56, RZ ;  /* 0x0000003811087224 */ /* 0x008fc400078e02ff */
[----:B------:R-:W-:-:S04]  /*1320*/  IMAD.WIDE.U32 R12, R19, R56, R12 ;  /* 0x00000038130c7225 */ /* 0x000fc800078e000c */
[----:B------:R-:W-:Y:S02]  /*1330*/  IMAD R8, R19, R57, R8 ;  /* 0x0000003913087224 */ /* 0x000fe400078e0208 */
[----:B------:R-:W-:Y:S02]  /*1340*/  IMAD R9, R5, UR4, RZ ;  /* 0x0000000405097c24 */ /* 0x000fe4000f8e02ff */
[----:B------:R-:W-:Y:S01]  /*1350*/  IMAD.WIDE.U32 R20, R6, R2, RZ ;  /* 0x0000000206147225 */ /* 0x000fe200078e00ff */
[----:B------:R-:W-:-:S03]  /*1360*/  IADD3 R13, R13, R8, RZ ;  /* 0x000000080d0d7210 */ /* 0x000fc60007ffe0ff */
[C---:B------:R-:W-:Y:S02]  /*1370*/  IMAD R9, R4.reuse, UR5, R9 ;  /* 0x0000000504097c24 */ /* 0x040fe4000f8e0209 */
[----:B------:R-:W-:-:S04]  /*1380*/  IMAD.WIDE.U32 R12, R4, UR4, R12 ;  /* 0x00000004040c7c25 */ /* 0x000fc8000f8e000c */
[----:B------:R-:W-:Y:S01]  /*1390*/  IMAD.IADD R21, R21, 0x1, R3 ;  /* 0x0000000115157824 */ /* 0x000fe200078e0203 */
[----:B------:R-:W-:Y:S02]  /*13a0*/  IADD3 R13, R13, R9, RZ ;  /* 0x000000090d0d7210 */ /* 0x000fe40007ffe0ff */
[----:B------:R-:W-:Y:S01]  /*13b0*/  MOV R18, R12 ;  /* 0x0000000c00127202 */ /* 0x000fe20000000f00 */
[----:B------:R-:W-:Y:S06]  /*13c0*/  BRA `(.L_x_5909) ;  /* 0x00000004002c7947 */ /* 0x000fec0003800000 */
.L_x_5908:
[----:B------:R-:W2:Y:S01]  /*13d0*/  LDC R13, c[0x0][0x278] ;  /* 0x00009e00ff0d7b82 */ /* 0x000ea20000000800 */
[----:B-1----:R-:W-:Y:S02]  /*13e0*/  IABS R2, R108 ;  /* 0x0000006c00027213 */ /* 0x002fe40000000000 */
[----:B------:R-:W-:-:S13]  /*13f0*/  ISETP.NE.AND P4, PT, R12, -0x1, PT ;  /* 0xffffffff0c00780c */ /* 0x000fda0003f85270 */
[----:B------:R-:W1:Y:S01]  /*1400*/  @P4 LDC.64 R56, c[0x0][0x248] ;  /* 0x00009200ff384b82 */ /* 0x000e620000000a00 */
[----:B------:R-:W-:Y:S02]  /*1410*/  @P4 IADD3 R14, R9, R12, RZ ;  /* 0x0000000c090e4210 */ /* 0x000fe40007ffe0ff */
[----:B--2---:R-:W-:-:S04]  /*1420*/  IABS R3, R13 ;  /* 0x0000000d00037213 */ /* 0x004fc80000000000 */
[----:B------:R-:W2:Y:S08]  /*1430*/  I2F.RP R6, R3 ;  /* 0x0000000300067306 */ /* 0x000eb00000209400 */
[----:B--2---:R-:W2:Y:S02]  /*1440*/  MUFU.RCP R4, R6 ;  /* 0x0000000600047308 */ /* 0x004ea40000001000 */
[----:B--2---:R-:W-:Y:S01]  /*1450*/  VIADD R4, R4, 0xffffffe ;  /* 0x0ffffffe04047836 */ /* 0x004fe20000000000 */
[----:B------:R-:W2:Y:S05]  /*1460*/  @P4 LDC.64 R6, c[0x0][0x250] ;  /* 0x00009400ff064b82 */ /* 0x000eaa0000000a00 */
[----:B------:R-:W3:Y:S02]  /*1470*/  F2I.FTZ.U32.TRUNC.NTZ R5, R4 ;  /* 0x0000000400057305 */ /* 0x000ee4000021f000 */
[----:B---3--:R-:W-:Y:S01]  /*1480*/  IMAD.MOV R0, RZ, RZ, -R5 ;  /* 0x000000ffff007224 */ /* 0x008fe200078e0a05 */
[----:B------:R-:W-:-:S03]  /*1490*/  MOV R4, RZ ;  /* 0x000000ff00047202 */ /* 0x000fc60000000f00 */
[----:B------:R-:W-:-:S04]  /*14a0*/  IMAD R11, R0, R3, RZ ;  /* 0x00000003000b7224 */ /* 0x000fc800078e02ff */
[----:B------:R-:W-:-:S04]  /*14b0*/  IMAD.HI.U32 R11, R5, R11, R4 ;  /* 0x0000000b050b7227 */ /* 0x000fc800078e0004 */
[----:B-1----:R-:W-:Y:S02]  /*14c0*/  @P4 IMAD R5, R14, R57, RZ ;  /* 0x000000390e054224 */ /* 0x002fe400078e02ff */
[----:B------:R-:W-:-:S04]  /*14d0*/  IMAD.HI.U32 R11, R11, R2, RZ ;  /* 0x000000020b0b7227 */ /* 0x000fc800078e00ff */
[----:B------:R-:W-:Y:S02]  /*14e0*/  IMAD.MOV R0, RZ, RZ, -R11 ;  /* 0x000000ffff007224 */ /* 0x000fe400078e0a0b */
[----:B------:R-:W-:-:S04]  /*14f0*/  @P4 IMAD.WIDE.U32 R14, R14, R56, RZ ;  /* 0x000000380e0e4225 */ /* 0x000fc800078e00ff */
[----:B------:R-:W-:Y:S02]  /*1500*/  IMAD R0, R3, R0, R2 ;  /* 0x0000000003007224 */ /* 0x000fe400078e0202 */
[----:B------:R-:W-:-:S03]  /*1510*/  @P4 IMAD.IADD R5, R15, 0x1, R5 ;  /* 0x000000010f054824 */ /* 0x000fc600078e0205 */
[----:B------:R-:W-:-:S13]  /*1520*/  ISETP.GT.U32.AND P0, PT, R3, R0, PT ;  /* 0x000000000300720c */ /* 0x000fda0003f04070 */
[----:B------:R-:W-:Y:S02]  /*1530*/  @!P0 IMAD.IADD R0, R0, 0x1, -R3 ;  /* 0x0000000100008824 */ /* 0x000fe400078e0a03 */
[----:B------:R-:W-:Y:S01]  /*1540*/  @!P0 VIADD R11, R11, 0x1 ;  /* 0x000000010b0b8836 */ /* 0x000fe20000000000 */
[----:B------:R-:W-:Y:S02]  /*1550*/  ISETP.NE.AND P0, PT, R13, RZ, PT ;  /* 0x000000ff0d00720c */ /* 0x000fe40003f05270 */
[----:B------:R-:W-:Y:S02]  /*1560*/  ISETP.GE.U32.AND P2, PT, R0, R3, PT ;  /* 0x000000030000720c */ /* 0x000fe40003f46070 */
[----:B------:R-:W1:Y:S01]  /*1570*/  LDC.64 R2, c[0x0][0x260] ;  /* 0x00009800ff027b82 */ /* 0x000e620000000a00 */
[----:B------:R-:W-:-:S04]  /*1580*/  LOP3.LUT R0, R108, R13, RZ, 0x3c, !PT ;  /* 0x0000000d6c007212 */ /* 0x000fc800078e3cff */
[----:B------:R-:W-:Y:S02]  /*1590*/  ISETP.GE.AND P1, PT, R0, RZ, PT ;  /* 0x000000ff0000720c */ /* 0x000fe40003f26270 */
[----:B------:R-:W-:-:S04]  /*15a0*/  LEA R0, R85, 0xffffffc0, 0x6 ;  /* 0xffffffc055007811 */ /* 0x000fc800078e30ff */
[----:B------:R-:W-:Y:S02]  /*15b0*/  @P2 IADD3 R11, R11, 0x1, RZ ;  /* 0x000000010b0b2810 */ /* 0x000fe40007ffe0ff */
[----:B------:R-:W-:-:S05]  /*15c0*/  SHF.R.S32.HI R17, RZ, 0x1f, R0 ;  /* 0x0000001fff117819 */ /* 0x000fca0000011400 */
[----:B------:R-:W-:Y:S01]  /*15d0*/  @!P1 IADD3 R11, -R11, RZ, RZ ;  /* 0x000000ff0b0b9210 */ /* 0x000fe20007ffe1ff */
[----:B--2---:R-:W-:Y:S06]  /*15e0*/  @P4 BRA `(.L_x_5910) ;  /* 0x0000000000304947 */ /* 0x004fec0003800000 */
[----:B------:R-:W2:Y:S01]  /*15f0*/  LDC.64 R56, c[0x0][0x248] ;  /* 0x00009200ff387b82 */ /* 0x000ea20000000a00 */
[----:B------:R-:W-:Y:S02]  /*1600*/  SHF.R.S32.HI R15, RZ, 0x1f, R9 ;  /* 0x0000001fff0f7819 */ /* 0x000fe40000011409 */
[----:B-----5:R-:W-:-:S05]  /*1610*/  SHF.R.S32.HI R19, RZ, 0x1f, R8 ;  /* 0x0000001fff137819 */ /* 0x020fca0000011408 */
[----:B------:R-:W3:Y:S01]  /*1620*/  LDC.64 R4, c[0x0][0x230] ;  /* 0x00008c00ff047b82 */ /* 0x000ee20000000a00 */
[-C--:B--2---:R-:W-:Y:S02]  /*1630*/  IMAD R14, R15, R56.reuse, RZ ;  /* 0x000000380f0e7224 */ /* 0x084fe400078e02ff */
[----:B------:R-:W-:-:S04]  /*1640*/  IMAD.WIDE.U32 R20, R9, R56, RZ ;  /* 0x0000003809147225 */ /* 0x000fc800078e00ff */
[----:B------:R-:W-:Y:S02]  /*1650*/  IMAD R15, R9, R57, R14 ;  /* 0x00000039090f7224 */ /* 0x000fe400078e020e */
[----:B---3--:R-:W-:-:S03]  /*1660*/  IMAD R14, R19, R4, RZ ;  /* 0x00000004130e7224 */ /* 0x008fc600078e02ff */
[----:B------:R-:W-:Y:S01]  /*1670*/  IADD3 R21, R21, R15, RZ ;  /* 0x0000000f15157210 */ /* 0x000fe20007ffe0ff */
[C---:B------:R-:W-:Y:S02]  /*1680*/  IMAD R5, R8.reuse, R5, R14 ;  /* 0x0000000508057224 */ /* 0x040fe400078e020e */
[----:B------:R-:W-:-:S05]  /*1690*/  IMAD.WIDE.U32 R14, R8, R4, R20 ;  /* 0x00000004080e7225 */ /* 0x000fca00078e0014 */
[----:B------:R-:W-:-:S07]  /*16a0*/  IADD3 R5, R15, R5, RZ ;  /* 0x000000050f057210 */ /* 0x000fce0007ffe0ff */
.L_x_5910:
        /* <DEDUP_REMOVED lines=9> */
[-C--:B-1----:R-:W-:Y:S02]  /*1740*/  IMAD R4, R5, R2.reuse, RZ ;  /* 0x0000000205047224 */ /* 0x082fe400078e02ff */
[----:B------:R-:W-:Y:S02]  /*1750*/  @P4 IMAD R21, R12, R7, R21 ;  /* 0x000000070c154224 */ /* 0x000fe400078e0215 */
[----:B------:R-:W-:-:S04]  /*1760*/  IMAD.WIDE.U32 R18, R11, R2, R14 ;  /* 0x000000020b127225 */ /* 0x000fc800078e000e */
[----:B------:R-:W-:Y:S01]  /*1770*/  IMAD R3, R11, R3, R4 ;  /* 0x000000030b037224 */ /* 0x000fe200078e0204 */
[----:B------:R-:W-:-:S04]  /*1780*/  MOV R4, R11 ;  /* 0x0000000b00047202 */ /* 0x000fc80000000f00 */
        /* <DEDUP_REMOVED lines=15> */
.L_x_5909:
[----:B------:R1:W5:Y:S01]  /*1880*/  @P5 LDG.E R7, desc[UR6][R120.64] ;  /* 0x0000000678075981 */ /* 0x000362000c1e1900 */
[----:B------:R-:W-:Y:S01]  /*1890*/  ISETP.NE.AND P2, PT, R10, -0x1, PT ;  /* 0xffffffff0a00780c */ /* 0x000fe20003f45270 */
[----:B------:R-:W2:Y:S01]  /*18a0*/  LDC.64 R2, c[0x0][0x240] ;  /* 0x00009000ff027b82 */ /* 0x000ea20000000a00 */
[----:B------:R-:W-:Y:S01]  /*18b0*/  SHF.R.S32.HI R67, RZ, 0x1f, R76 ;  /* 0x0000001fff437819 */ /* 0x000fe2000001144c */
[----:B------:R-:W-:Y:S01]  /*18c0*/  ULDC UR5, c[0x0][0x2d0] ;  /* 0x0000b40000057ab9 */ /* 0x000fe20000000800 */
[----:B------:R-:W-:Y:S01]  /*18d0*/  ULDC.64 UR10, c[0x0][0x268] ;  /* 0x00009a00000a7ab9 */ /* 0x000fe20000000a00 */
[----:B------:R-:W-:Y:S01]  /*18e0*/  SHF.R.S32.HI R109, RZ, 0x1f, R108 ;  /* 0x0000001fff6d7819 */ /* 0x000fe2000001146c */
[----:B------:R-:W-:Y:S01]  /*18f0*/  IMAD.SHL.U32 R58, R56, 0x20, RZ ;  /* 0x00000020383a7824 */ /* 0x000fe200078e00ff */
[CC--:B------:R-:W-:Y:S02]  /*1900*/  LEA.HI R15, R67.reuse, R76.reuse, RZ, 0x3 ;  /* 0x0000004c430f7211 */ /* 0x0c0fe400078f18ff */
[----:B------:R-:W-:Y:S01]  /*1910*/  LEA.HI R11, R67, R76, RZ, 0x2 ;  /* 0x0000004c430b7211 */ /* 0x000fe200078f10ff */
[----:B------:R-:W3:Y:S01]  /*1920*/  LDC.64 R62, c[0x0][0x250] ;  /* 0x00009400ff3e7b82 */ /* 0x000ee20000000a00 */
[----:B------:R-:W-:-:S02]  /*1930*/  SHF.R.S32.HI R66, RZ, 0x3, R15 ;  /* 0x00000003ff427819 */ /* 0x000fc4000001140f */
[----:B------:R-:W-:Y:S02]  /*1940*/  LOP3.LUT R23, R11, 0xfffffffc, RZ, 0xc0, !PT ;  /* 0xfffffffc0b177812 */ /* 0x000fe400078ec0ff */
[C---:B------:R-:W-:Y:S01]  /*1950*/  LOP3.LUT R65, R15.reuse, 0xfffffff8, RZ, 0xc0, !PT ;  /* 0xfffffff80f417812 */ /* 0x040fe200078ec0ff */
[----:B------:R-:W-:Y:S01]  /*1960*/  IMAD.SHL.U32 R107, R66, 0x40, RZ ;  /* 0x00000040426b7824 */ /* 0x000fe200078e00ff */
[----:B------:R-:W-:Y:S01]  /*1970*/  LEA.HI R15, R15, R66, RZ, 0x1 ;  /* 0x000000420f0f7211 */ /* 0x000fe200078f08ff */
[----:B-----5:R-:W4:Y:S01]  /*1980*/  @!P2 LDC.64 R8, c[0x0][0x228] ;  /* 0x00008a00ff08ab82 */ /* 0x020f220000000a00 */
[C---:B------:R-:W-:Y:S01]  /*1990*/  IMAD.IADD R16, R76.reuse, 0x1, -R23 ;  /* 0x000000014c107824 */ /* 0x040fe200078e0a17 */
[----:B------:R-:W-:Y:S01]  /*19a0*/  SHF.R.S32.HI R110, RZ, 0x2, R11 ;  /* 0x00000002ff6e7819 */ /* 0x000fe2000001140b */
[----:B------:R-:W-:Y:S01]  /*19b0*/  IMAD.IADD R65, R76, 0x1, -R65 ;  /* 0x000000014c417824 */ /* 0x000fe200078e0a41 */
[----:B------:R-:W-:Y:S01]  /*19c0*/  LOP3.LUT R15, R15, 0xfffffffe, RZ, 0xc0, !PT ;  /* 0xfffffffe0f0f7812 */ /* 0x000fe200078ec0ff */
[C---:B------:R-:W-:Y:S01]  /*19d0*/  IMAD.SHL.U32 R14, R16.reuse, 0x8, RZ ;  /* 0x00000008100e7824 */ /* 0x040fe200078e00ff */
[----:B------:R-:W-:Y:S01]  /*19e0*/  LOP3.LUT R107, R107, 0xc0, RZ, 0xc0, !PT ;  /* 0x000000c06b6b7812 */ /* 0x000fe200078ec0ff */
[----:B------:R-:W-:Y:S01]  /*19f0*/  IMAD.SHL.U32 R16, R16, 0x4, RZ ;  /* 0x0000000410107824 */ /* 0x000fe200078e00ff */
[----:B------:R-:W-:Y:S01]  /*1a00*/  LEA.HI R6, R65, R65, RZ, 0x1 ;  /* 0x0000004141067211 */ /* 0x000fe200078f08ff */
[----:B------:R-:W-:Y:S01]  /*1a10*/  IMAD.IADD R66, R66, 0x1, -R15 ;  /* 0x0000000142427824 */ /* 0x000fe200078e0a0f */
[----:B------:R-:W-:Y:S01]  /*1a20*/  LEA.HI R15, R11, R110, RZ, 0x1 ;  /* 0x0000006e0b0f7211 */ /* 0x000fe200078f08ff */
[----:B------:R-:W-:Y:S01]  /*1a30*/  VIADD R11, R14, 0x20 ;  /* 0x000000200e0b7836 */ /* 0x000fe20000000000 */
[----:B------:R-:W-:Y:S01]  /*1a40*/  LOP3.LUT R22, R107, 0x18, R14, 0xf8, !PT ;  /* 0x000000186b167812 */ /* 0x000fe200078ef80e */
[----:B------:R-:W1:Y:S01]  /*1a50*/  LDC R81, c[0x0][0x2e0] ;  /* 0x0000b800ff517b82 */ /* 0x000e620000000800 */
[----:B------:R-:W-:-:S02]  /*1a60*/  SHF.R.U32.HI R107, RZ, 0x3, R107 ;  /* 0x00000003ff6b7819 */ /* 0x000fc4000001166b */
[----:B------:R-:W-:Y:S01]  /*1a70*/  LOP3.LUT R12, R6, 0xfffffffe, RZ, 0xc0, !PT ;  /* 0xfffffffe060c7812 */ /* 0x000fe200078ec0ff */
[----:B---3--:R-:W-:Y:S01]  /*1a80*/  IMAD.SHL.U32 R64, R62, 0x20, RZ ;  /* 0x000000203e407824 */ /* 0x008fe200078e00ff */
[----:B------:R-:W-:Y:S01]  /*1a90*/  LOP3.LUT R107, R22, R107, RZ, 0x3c, !PT ;  /* 0x0000006b166b7212 */ /* 0x000fe200078e3cff */
[----:B--2---:R-:W-:Y:S01]  /*1aa0*/  @P2 IMAD.WIDE.U32 R22, R10, R2, RZ ;  /* 0x000000020a162225 */ /* 0x004fe200078e00ff */
[----:B------:R-:W-:Y:S02]  /*1ab0*/  ISETP.GE.AND P0, PT, R11, UR5, PT ;  /* 0x000000050b007c0c */ /* 0x000fe4000bf06270 */
[----:B------:R-:W-:Y:S01]  /*1ac0*/  LOP3.LUT R15, R15, 0x7fffffe, RZ, 0xc0, !PT ;  /* 0x07fffffe0f0f7812 */ /* 0x000fe200078ec0ff */
[----:B------:R-:W-:Y:S01]  /*1ad0*/  IMAD.IADD R65, R65, 0x1, -R12 ;  /* 0x0000000141417824 */ /* 0x000fe200078e0a0c */
[----:B------:R-:W-:Y:S01]  /*1ae0*/  LEA.HI R12, R67, R76, RZ, 0x5 ;  /* 0x0000004c430c7211 */ /* 0x000fe200078f28ff */
[-C--:B----4-:R-:W-:Y:S01]  /*1af0*/  @!P2 IMAD R24, R75, R8.reuse, RZ ;  /* 0x000000084b18a224 */ /* 0x090fe200078e02ff */
[----:B------:R-:W-:Y:S01]  /*1b00*/  SEL R82, RZ, 0xffffffff, P0 ;  /* 0xffffffffff527807 */ /* 0x000fe20000000000 */
[----:B------:R-:W-:Y:S01]  /*1b10*/  @!P2 IMAD.WIDE.U32 R26, R117, R8, RZ ;  /* 0x00000008751aa225 */ /* 0x000fe200078e00ff */
[----:B------:R-:W-:-:S02]  /*1b20*/  LEA.HI R67, R67, R76, RZ, 0x4 ;  /* 0x0000004c43437211 */ /* 0x000fc400078f20ff */
[----:B------:R-:W-:Y:S01]  /*1b30*/  SHF.R.S32.HI R59, RZ, 0x5, R12 ;  /* 0x00000005ff3b7819 */ /* 0x000fe2000001140c */
[----:B------:R-:W-:Y:S01]  /*1b40*/  @!P2 IMAD R9, R117, R9, R24 ;  /* 0x000000097509a224 */ /* 0x000fe200078e0218 */
[----:B------:R-:W-:Y:S01]  /*1b50*/  ISETP.GE.AND P1, PT, R14, UR5, PT ;  /* 0x000000050e007c0c */ /* 0x000fe2000bf26270 */
[----:B------:R-:W-:Y:S01]  /*1b60*/  @P2 IMAD R23, R10, R3, R23 ;  /* 0x000000030a172224 */ /* 0x000fe200078e0217 */
[----:B------:R-:W-:Y:S01]  /*1b70*/  SHF.R.S32.HI R111, RZ, 0x1f, R110 ;  /* 0x0000001fff6f7819 */ /* 0x000fe2000001146e */
[----:B------:R-:W-:Y:S01]  /*1b80*/  @P2 IMAD.MOV.U32 R10, RZ, RZ, R22 ;  /* 0x000000ffff0a2224 */ /* 0x000fe200078e0016 */
[----:B------:R-:W-:Y:S01]  /*1b90*/  LOP3.LUT R83, R12, 0xffffffe0, RZ, 0xc0, !PT ;  /* 0xffffffe00c537812 */ /* 0x000fe200078ec0ff */
[----:B------:R-:W-:Y:S01]  /*1ba0*/  IMAD.IADD R22, R110, 0x1, -R15 ;  /* 0x000000016e167824 */ /* 0x000fe200078e0a0f */
[----:B------:R-:W-:Y:S01]  /*1bb0*/  SEL R15, RZ, 0x1, P1 ;  /* 0x00000001ff0f7807 */ /* 0x000fe20000800000 */
[----:B------:R-:W-:Y:S01]  /*1bc0*/  @!P2 IMAD.IADD R23, R27, 0x1, R9 ;  /* 0x000000011b17a824 */ /* 0x000fe200078e0209 */
[----:B------:R-:W-:Y:S01]  /*1bd0*/  LOP3.LUT R9, R67, 0xfffffff0, RZ, 0xc0, !PT ;  /* 0xfffffff043097812 */ /* 0x000fe200078ec0ff */
[----:B------:R-:W-:Y:S01]  /*1be0*/  IMAD.SHL.U32 R82, R82, 0x2, RZ ;  /* 0x0000000252527824 */ /* 0x000fe200078e00ff */
[----:B-1----:R-:W-:Y:S01]  /*1bf0*/  LEA.HI R81, R81, R81, RZ, 0x1 ;  /* 0x0000005151517211 */ /* 0x002fe200078f08ff */
[----:B------:R-:W-:Y:S01]  /*1c00*/  @!P2 IMAD.MOV.U32 R10, RZ, RZ, R26 ;  /* 0x000000ffff0aa224 */ /* 0x000fe200078e001a */
[----:B------:R-:W-:Y:S01]  /*1c10*/  SHF.R.S32.HI R67, RZ, 0x4, R67 ;  /* 0x00000004ff437819 */ /* 0x000fe20000011443 */
[----:B------:R-:W-:Y:S01]  /*1c20*/  IMAD R22, R59, 0x8, R22 ;  /* 0x000000083b167824 */ /* 0x000fe200078e0216 */
[----:B------:R-:W-:Y:S01]  /*1c30*/  LOP3.LUT R82, R82, 0x2, R15, 0xe2, !PT ;  /* 0x0000000252527812 */ /* 0x000fe200078ee20f */
[----:B------:R-:W-:Y:S01]  /*1c40*/  IMAD.IADD R70, R76, 0x1, -R9 ;  /* 0x000000014c467824 */ /* 0x000fe200078e0a09 */
[----:B------:R-:W-:Y:S01]  /*1c50*/  SHF.R.S32.HI R15, RZ, 0x1f, R14 ;  /* 0x0000001fff0f7819 */ /* 0x000fe2000001140e */
[----:B------:R-:W-:Y:S01]  /*1c60*/  IMAD.U32 R107, R22, 0x20, R107 ;  /* 0x00000020166b7824 */ /* 0x000fe200078e006b */
[C---:B------:R-:W-:Y:S01]  /*1c70*/  IADD3 R24, P1, R14.reuse, R10, RZ ;  /* 0x0000000a0e187210 */ /* 0x040fe20007f3e0ff */
[----:B------:R-:W-:Y:S01]  /*1c80*/  IMAD.WIDE R112, R113, 0x40, R110 ;  /* 0x0000004071707825 */ /* 0x000fe200078e026e */
[----:B------:R-:W-:-:S02]  /*1c90*/  IADD3 R22, P0, R14, R20, RZ ;  /* 0x000000140e167210 */ /* 0x000fc40007f1e0ff */
[----:B------:R-:W-:Y:S01]  /*1ca0*/  LEA.HI R69, R70, R70, RZ, 0x1 ;  /* 0x0000004646457211 */ /* 0x000fe200078f08ff */
[-C--:B------:R-:W-:Y:S01]  /*1cb0*/  IMAD R8, R113, R2.reuse, RZ ;  /* 0x0000000271087224 */ /* 0x080fe200078e02ff */
[----:B------:R-:W-:Y:S01]  /*1cc0*/  SHF.R.S32.HI R77, RZ, 0x1, R81 ;  /* 0x00000001ff4d7819 */ /* 0x000fe20000011451 */
[C---:B------:R-:W-:Y:S01]  /*1cd0*/  IMAD.X R25, R15.reuse, 0x1, R23, P1 ;  /* 0x000000010f197824 */ /* 0x040fe200008e0617 */
[----:B------:R-:W-:Y:S01]  /*1ce0*/  SHF.R.S32.HI R68, RZ, 0x1, R69 ;  /* 0x00000001ff447819 */ /* 0x000fe20000011445 */
[----:B------:R-:W-:Y:S01]  /*1cf0*/  IMAD.X R23, R15, 0x1, R21, P0 ;  /* 0x000000010f177824 */ /* 0x000fe200000e0615 */
[----:B------:R-:W-:Y:S01]  /*1d00*/  SHF.R.S32.HI R21, RZ, 0x1f, R69 ;  /* 0x0000001fff157819 */ /* 0x000fe20000011445 */
[----:B------:R-:W-:Y:S01]  /*1d10*/  IMAD R3, R112, R3, R8 ;  /* 0x0000000370037224 */ /* 0x000fe200078e0208 */
[----:B------:R-:W-:Y:S01]  /*1d20*/  IADD3 R86, P0, R110, R19, RZ ;  /* 0x000000136e567210 */ /* 0x000fe20007f1e0ff */
[----:B------:R-:W-:Y:S01]  /*1d30*/  IMAD.WIDE.U32 R112, R112, R2, R24 ;  /* 0x0000000270707225 */ /* 0x000fe200078e0018 */
[----:B------:R-:W-:-:S03]  /*1d40*/  LEA.HI R2, R21, R68, RZ, 0x2 ;  /* 0x0000004415027211 */ /* 0x000fc600078f10ff */
[----:B------:R-:W-:Y:S01]  /*1d50*/  IMAD.X R17, R111, 0x1, R17, P0 ;  /* 0x000000016f117824 */ /* 0x000fe200000e0611 */
[----:B------:R-:W-:Y:S01]  /*1d60*/  LOP3.LUT R19, R2, 0xfffffffc, RZ, 0xc0, !PT ;  /* 0xfffffffc02137812 */ /* 0x000fe200078ec0ff */
[----:B------:R-:W-:Y:S01]  /*1d70*/  IMAD.IADD R113, R113, 0x1, R3 ;  /* 0x0000000171717824 */ /* 0x000fe200078e0203 */
[----:B------:R-:W-:Y:S01]  /*1d80*/  SHF.R.S32.HI R2, RZ, 0x1f, R71 ;  /* 0x0000001fff027819 */ /* 0x000fe20000011447 */
[----:B------:R-:W-:Y:S01]  /*1d90*/  IMAD R3, R17, R62, RZ ;  /* 0x0000003e11037224 */ /* 0x000fe200078e02ff */
[----:B------:R-:W-:Y:S01]  /*1da0*/  IADD3 R126, P0, R14, R18, RZ ;  /* 0x000000120e7e7210 */ /* 0x000fe20007f1e0ff */
[----:B------:R-:W-:Y:S01]  /*1db0*/  IMAD R9, R5, UR10, RZ ;  /* 0x0000000a05097c24 */ /* 0x000fe2000f8e02ff */
[----:B------:R-:W-:Y:S01]  /*1dc0*/  LEA.HI R2, R2, R71, RZ, 0x6 ;  /* 0x0000004702027211 */ /* 0x000fe200078f30ff */
[----:B------:R-:W-:Y:S02]  /*1dd0*/  VIADD R10, R14, 0x40 ;  /* 0x000000400e0a7836 */ /* 0x000fe40000000000 */
[C---:B------:R-:W-:Y:S01]  /*1de0*/  IMAD R20, R4.reuse, UR11, R9 ;  /* 0x0000000b04147c24 */ /* 0x040fe2000f8e0209 */
[----:B------:R-:W-:Y:S01]  /*1df0*/  SHF.R.S32.HI R17, RZ, 0x6, R2 ;  /* 0x00000006ff117819 */ /* 0x000fe20000011402 */
[----:B------:R-:W-:Y:S01]  /*1e00*/  IMAD.WIDE.U32 R8, R4, UR10, R22 ;  /* 0x0000000a04087c25 */ /* 0x000fe2000f8e0016 */
[----:B------:R-:W-:Y:S01]  /*1e10*/  ISETP.GE.AND P1, PT, R10, UR5, PT ;  /* 0x000000050a007c0c */ /* 0x000fe2000bf26270 */
[----:B------:R-:W-:Y:S01]  /*1e20*/  ULDC.64 UR10, c[0x0][0x258] ;  /* 0x00009600000a7ab9 */ /* 0x000fe20000000a00 */
[----:B------:R-:W-:Y:S01]  /*1e30*/  VIMNMX R88, R114, R17, !PT ;  /* 0x0000001172587248 */ /* 0x000fe20007fe0100 */
[----:B------:R-:W-:-:S02]  /*1e40*/  IMAD.X R127, R15, 0x1, R13, P0 ;  /* 0x000000010f7f7824 */ /* 0x000fc400000e060d */
[----:B------:R-:W-:Y:S01]  /*1e50*/  IMAD.IADD R21, R9, 0x1, R20 ;  /* 0x0000000109157824 */ /* 0x000fe200078e0214 */
[----:B------:R-:W-:Y:S01]  /*1e60*/  ISETP.GT.AND P0, PT, R85, R88, PT ;  /* 0x000000585500720c */ /* 0x000fe20003f04270 */
[----:B------:R-:W-:Y:S01]  /*1e70*/  IMAD R79, R110, R77, R16 ;  /* 0x0000004d6e4f7224 */ /* 0x000fe200078e0210 */
[----:B------:R-:W-:Y:S01]  /*1e80*/  SEL R9, RZ, 0x4, P1 ;  /* 0x00000004ff097807 */ /* 0x000fe20000800000 */
[----:B------:R-:W-:Y:S02]  /*1e90*/  IMAD.MOV.U32 R20, RZ, RZ, R8 ;  /* 0x000000ffff147224 */ /* 0x000fe400078e0008 */
[----:B------:R-:W-:Y:S01]  /*1ea0*/  IMAD R13, R109, UR10, RZ ;  /* 0x0000000a6d0d7c24 */ /* 0x000fe2000f8e02ff */
[----:B------:R-:W-:Y:S01]  /*1eb0*/  LOP3.LUT R82, R82, R9, RZ, 0xfc, !PT ;  /* 0x0000000952527212 */ /* 0x000fe200078efcff */
[----:B------:R-:W-:Y:S01]  /*1ec0*/  IMAD R9, R111, R56, RZ ;  /* 0x000000386f097224 */ /* 0x000fe200078e02ff */
[----:B------:R-:W-:Y:S01]  /*1ed0*/  SHF.R.S32.HI R74, RZ, 0x1f, R79 ;  /* 0x0000001fff4a7819 */ /* 0x000fe2000001144f */
[----:B------:R-:W-:Y:S01]  /*1ee0*/  IMAD R3, R86, R63, R3 ;  /* 0x0000003f56037224 */ /* 0x000fe200078e0203 */
[----:B------:R-:W-:Y:S01]  /*1ef0*/  SHF.L.U64.HI R63, R62, 0x5, R63 ;  /* 0x000000053e3f7819 */ /* 0x000fe2000001023f */
[----:B------:R-:W-:-:S02]  /*1f00*/  IMAD.IADD R78, R16, 0x1, R79 ;  /* 0x00000001104e7824 */ /* 0x000fc400078e024f */
[----:B------:R-:W-:Y:S01]  /*1f10*/  IMAD.WIDE.U32 R86, R86, R62, R20 ;  /* 0x0000003e56567225 */ /* 0x000fe200078e0014 */
[----:B------:R-:W-:Y:S02]  /*1f20*/  SHF.R.S32.HI R62, RZ, 0x1, R6 ;  /* 0x00000001ff3e7819 */ /* 0x000fe40000011406 */
[----:B------:R-:W-:Y:S01]  /*1f30*/  SHF.R.S32.HI R73, RZ, 0x1f, R78 ;  /* 0x0000001fff497819 */ /* 0x000fe2000001144e */
[----:B------:R-:W-:Y:S01]  /*1f40*/  IMAD R9, R110, R57, R9 ;  /* 0x000000396e097224 */ /* 0x000fe200078e0209 */
[----:B------:R-:W-:Y:S01]  /*1f50*/  SHF.L.U64.HI R57, R56, 0x5, R57 ;  /* 0x0000000538397819 */ /* 0x000fe20000010239 */
[----:B------:R-:W-:-:S04]  /*1f60*/  IMAD.WIDE.U32 R126, R110, R56, R126 ;  /* 0x000000386e7e7225 */ /* 0x000fc800078e007e */
[C---:B------:R-:W-:Y:S02]  /*1f70*/  IMAD R13, R108.reuse, UR11, R13 ;  /* 0x0000000b6c0d7c24 */ /* 0x040fe4000f8e020d */
[----:B------:R-:W-:-:S04]  /*1f80*/  IMAD.WIDE.U32 R112, R108, UR10, R112 ;  /* 0x0000000a6c707c25 */ /* 0x000fc8000f8e0070 */
[----:B------:R-:W-:Y:S02]  /*1f90*/  IMAD.IADD R68, R68, 0x1, -R19 ;  /* 0x0000000144447824 */ /* 0x000fe400078e0a13 */
        /* <DEDUP_REMOVED lines=40> */
[----:B------:R-:W-:Y:S01]  /*2220*/  IMAD.IADD R46, R7, 0x1, R0 ;  /* 0x00000001072e7824 */ /* 0x000fe200078e0200 */
[----:B------:R-:W-:Y:S01]  /*2230*/  USHF.L.U64.HI UR21, UR14, 0x1, UR15 ;  /* 0x000000010e157899 */ /* 0x000fe2000801020f */
[C---:B------:R-:W-:Y:S01]  /*2240*/  IMAD R3, R8.reuse, R91, R3 ;  /* 0x0000005b08037224 */ /* 0x040fe200078e0203 */
[----:B------:R-:W-:Y:S01]  /*2250*/  USHF.L.U32 UR23, UR14, 0x1, URZ ;  /* 0x000000010e177899 */ /* 0x000fe2000800063f */
[----:B------:R-:W-:Y:S01]  /*2260*/  IMAD.WIDE.U32 R12, R8, R90, R12 ;  /* 0x0000005a080c7225 */ /* 0x000fe200078e000c */
[----:B------:R-:W-:Y:S01]  /*2270*/  ULDC UR18, c[0x0][0x2e0] ;  /* 0x0000b80000127ab9 */ /* 0x000fe20000000800 */
[----:B------:R-:W-:Y:S01]  /*2280*/  ULDC.64 UR16, c[0x0][0x250] ;  /* 0x0000940000107ab9 */ /* 0x000fe20000000a00 */
[----:B------:R-:W-:Y:S01]  /*2290*/  ULDC.64 UR14, c[0x0][0x238] ;  /* 0x00008e00000e7ab9 */ /* 0x000fe20000000a00 */
[----:B------:R-:W-:Y:S02]  /*22a0*/  IMAD.IADD R17, R17, 0x1, R9 ;  /* 0x0000000111117824 */ /* 0x000fe400078e0209 */
        /* <DEDUP_REMOVED lines=36> */
[----:B------:R-:W-:-:S02]  /*24f0*/  IADD3 R16, P1, R46, UR12, RZ ;  /* 0x0000000c2e107c10 */ /* 0x000fc4000ff3e0ff */
[----:B------:R-:W-:Y:S02]  /*2500*/  IADD3 R46, P0, R46, UR10, RZ ;  /* 0x0000000a2e2e7c10 */ /* 0x000fe4000ff1e0ff */
[C---:B------:R-:W-:Y:S02]  /*2510*/  IADD3.X R17, R2.reuse, UR13, RZ, P1, !PT ;  /* 0x0000000d02117c10 */ /* 0x040fe40008ffe4ff */
[----:B------:R-:W-:Y:S02]  /*2520*/  IADD3.X R47, R2, UR11, RZ, P0, !PT ;  /* 0x0000000b022f7c10 */ /* 0x000fe400087fe4ff */
[----:B------:R-:W-:Y:S02]  /*2530*/  IADD3 R94, P0, R90, 0x40, RZ ;  /* 0x000000405a5e7810 */ /* 0x000fe40007f1e0ff */
[C---:B------:R-:W-:Y:S01]  /*2540*/  SHF.L.U64.HI R0, R122.reuse, 0x1, R5 ;  /* 0x000000017a007819 */ /* 0x040fe20000010205 */
[----:B------:R-:W-:Y:S01]  /*2550*/  IMAD.SHL.U32 R122, R122, 0x2, RZ ;  /* 0x000000027a7a7824 */ /* 0x000fe200078e00ff */
[----:B------:R-:W-:Y:S01]  /*2560*/  IADD3 R92, P1, R90, 0x20, RZ ;  /* 0x000000205a5c7810 */ /* 0x000fe20007f3e0ff */
[----:B------:R-:W-:Y:S01]  /*2570*/  IMAD.X R93, RZ, RZ, R89, P0 ;  /* 0x000000ffff5d7224 */ /* 0x000fe200000e0659 */
[----:B------:R-:W-:-:S02]  /*2580*/  SHF.R.S32.HI R99, RZ, 0x1f, R102 ;  /* 0x0000001fff637819 */ /* 0x000fc40000011466 */
[----:B------:R-:W-:Y:S02]  /*2590*/  IADD3.X R91, RZ, R89, RZ, P1, !PT ;  /* 0x00000059ff5b7210 */ /* 0x000fe40000ffe4ff */
[C---:B------:R-:W-:Y:S02]  /*25a0*/  IADD3 R124, P4, R122.reuse, UR12, RZ ;  /* 0x0000000c7a7c7c10 */ /* 0x040fe4000ff9e0ff */
[----:B------:R-:W-:Y:S02]  /*25b0*/  IADD3 R122, P2, R122, UR10, RZ ;  /* 0x0000000a7a7a7c10 */ /* 0x000fe4000ff5e0ff */
[C---:B------:R-:W-:Y:S01]  /*25c0*/  SHF.L.U64.HI R91, R92.reuse, 0x1, R91 ;  /* 0x000000015c5b7819 */ /* 0x040fe2000001025b */
[----:B------:R-:W-:Y:S01]  /*25d0*/  IMAD.SHL.U32 R92, R92, 0x2, RZ ;  /* 0x000000025c5c7824 */ /* 0x000fe200078e00ff */
[C---:B------:R-:W-:Y:S01]  /*25e0*/  SHF.L.U64.HI R93, R94.reuse, 0x1, R93 ;  /* 0x000000015e5d7819 */ /* 0x040fe2000001025d */
[----:B------:R-:W-:Y:S01]  /*25f0*/  IMAD.SHL.U32 R94, R94, 0x2, RZ ;  /* 0x000000025e5e7824 */ /* 0x000fe200078e00ff */
[----:B------:R-:W-:-:S02]  /*2600*/  SHF.R.S32.HI R98, RZ, 0x1f, R100 ;  /* 0x0000001fff627819 */ /* 0x000fc40000011464 */
[C---:B------:R-:W-:Y:S01]  /*2610*/  IADD3.X R125, R0.reuse, UR13, RZ, P4, !PT ;  /* 0x0000000d007d7c10 */ /* 0x040fe2000a7fe4ff */
[----:B------:R-:W-:Y:S01]  /*2620*/  ULDC.64 UR12, c[0x0][0x230] ;  /* 0x00008c00000c7ab9 */ /* 0x000fe20000000a00 */
[----:B------:R-:W-:Y:S01]  /*2630*/  IADD3.X R123, R0, UR11, RZ, P2, !PT ;  /* 0x0000000b007b7c10 */ /* 0x000fe200097fe4ff */
[----:B------:R-:W-:-:S06]  /*2640*/  ULDC.64 UR10, c[0x0][0x248] ;  /* 0x00009200000a7ab9 */ /* 0x000fcc0000000a00 */
.L_x_5960:
[----:B------:R-:W-:Y:S01]  /*2650*/  MOV R97, R95 ;  /* 0x0000005f00617202 */ /* 0x000fe20000000f00 */
[----:B------:R-:W-:Y:S01]  /*2660*/  IMAD.SHL.U32 R13, R9, 0x40, RZ ;  /* 0x00000040090d7824 */ /* 0x000fe200078e00ff */
[----:B------:R-:W1:Y:S01]  /*2670*/  LDC R3, c[0x0][0x340] ;  /* 0x0000d000ff037b82 */ /* 0x000e620000000800 */
[----:B------:R-:W-:Y:S02]  /*2680*/  BSSY B0, `(.L_x_5912) ;  /* 0x0000013000007945 */ /* 0x000fe40003800000 */
[----:B------:R-:W-:Y:S04]  /*2690*/  VIADD R12, R13, 0xffffffc0 ;  /* 0xffffffc00d0c7836 */ /* 0x000fe80000000000 */
[----:B------:R-:W-:Y:S01]  /*26a0*/  IMAD.IADD R2, R61, 0x1, -R12 ;  /* 0x000000013d027824 */ /* 0x000fe200078e0a0c */
[----:B------:R-:W-:Y:S04]  /*26b0*/  IADD3 R0, R71, -R12, RZ ;  /* 0x8000000c47007210 */ /* 0x000fe80007ffe0ff */
[CC--:B------:R-:W-:Y:S02]  /*26c0*/  ISETP.GE.AND P2, PT, R110.reuse, R2.reuse, PT ;  /* 0x000000026e00720c */ /* 0x0c0fe40003f46270 */
[C---:B------:R-:W-:Y:S02]  /*26d0*/  ISETP.GE.AND P1, PT, R105.reuse, R2, PT ;  /* 0x000000026900720c */ /* 0x040fe40003f26270 */
[-C--:B------:R-:W-:Y:S02]  /*26e0*/  ISETP.GE.AND P2, PT, R110, R0.reuse, !P2 ;  /* 0x000000006e00720c */ /* 0x080fe40005746270 */
[----:B------:R-:W-:Y:S01]  /*26f0*/  ISETP.GE.AND P1, PT, R105, R0, !P1 ;  /* 0x000000006900720c */ /* 0x000fe20004f26270 */
[----:B-1----:R-:W-:Y:S10]  /*2700*/  IMAD.U32 R3, R3, -0x40, RZ ;  /* 0xffffffc003037824 */ /* 0x002ff400078e00ff */
        /* <DEDUP_REMOVED lines=10> */
.L_x_5913:
[----:B------:R-:W-:Y:S05]  /*27b0*/  BSYNC B0 ;  /* 0x0000000000007941 */ /* 0x000fea0003800000 */
.L_x_5912:
        /* <DEDUP_REMOVED lines=15> */
.L_x_5915:
[----:B------:R-:W-:Y:S05]  /*28b0*/  BSYNC B0 ;  /* 0x0000000000007941 */ /* 0x000fea0003800000 */
.L_x_5914:
        /* <DEDUP_REMOVED lines=69> */
.L_x_5921:
[----:B------:R-:W-:Y:S05]  /*2d10*/  BSYNC B0 ;  /* 0x0000000000007941 */ /* 0x000fea0003800000 */
.L_x_5920:
        /* <DEDUP_REMOVED lines=52> */
.L_x_5923:
[----:B------:R-:W-:Y:S05]  /*3060*/  BSYNC B0 ;  /* 0x0000000000007941 */ /* 0x000fea0003800000 */
.L_x_5922:
        /* <DEDUP_REMOVED lines=51> */
.L_x_5919:
[----:B------:R-:W-:Y:S05]  /*33a0*/  BSYNC B1 ;  /* 0x0000000000017941 */ /* 0x000fea0003800000 */
.L_x_5918:
        /* <DEDUP_REMOVED lines=64> */
.L_x_5927:
[----:B------:R-:W-:Y:S05]  /*37b0*/  BSYNC B0 ;  /* 0x0000000000007941 */ /* 0x000fea0003800000 */
.L_x_5926:
        /* <DEDUP_REMOVED lines=52> */
.L_x_5929:
[----:B------:R-:W-:Y:S05]  /*3b00*/  BSYNC B0 ;  /* 0x0000000000007941 */ /* 0x000fea0003800000 */
.L_x_5928:
        /* <DEDUP_REMOVED lines=51> */
.L_x_5925:
[----:B------:R-:W-:Y:S05]  /*3e40*/  BSYNC B1 ;  /* 0x0000000000017941 */ /* 0x000fea0003800000 */
.L_x_5924:
        /* <DEDUP_REMOVED lines=8> */
.L_x_5917:
        /* <DEDUP_REMOVED lines=95> */
.L_x_5936:
[----:B------:R-:W-:Y:S05]  /*44c0*/  BSYNC B0 ;  /* 0x0000000000007941 */ /* 0x000fea0003800000 */
.L_x_5935:
[----:B-----5:R4:W-:Y:S02]  /*44d0*/  STG.E.128 desc[UR6][R130.64], R52 ;  /* 0x0000003482007986 */ /* 0x0209e4000c101d06 */
.L_x_5934:
[----:B------:R-:W-:Y:S05]  /*44e0*/  BSYNC B1 ;  /* 0x0000000000017941 */ /* 0x000fea0003800000 */
.L_x_5933:
        /* <DEDUP_REMOVED lines=92> */
.L_x_5940:
[----:B------:R-:W-:Y:S05]  /*4ab0*/  BSYNC B0 ;  /* 0x0000000000007941 */ /* 0x000fea0003800000 */
.L_x_5939:
[----:B-----5:R1:W-:Y:S02]  /*4ac0*/  STG.E.128 desc[UR6][R130.64+0x40], R52 ;  /* 0x0000403482007986 */ /* 0x0203e4000c101d06 */
.L_x_5938:
[----:B------:R-:W-:Y:S05]  /*4ad0*/  BSYNC B1 ;  /* 0x0000000000017941 */ /* 0x000fea0003800000 */
.L_x_5937:
        /* <DEDUP_REMOVED lines=25> */
[----:B------:R-:W-:Y:S01]  /*4c70*/  LEA.HI.X.SX32 R19, R139, R135, 0x1, P2 ;  /* 0x000000878b137211 */ /* 0x000fe200010f0eff */
[----:B------:R-:W2:Y:S01]  /*4c80*/  LDG.E.128 R140, desc[UR6][R140.64+0x80] ;  /* 0x000080068c8c7981 */ /* 0x000ea2000c1e1d00 */
[C---:B------:R-:W-:Y:S04]  /*4c90*/  LEA R36, P0, R97.reuse, R122, 0x1 ;  /* 0x0000007a61247211 */ /* 0x040fe800078008ff */
[----:B------:R-:W-:Y:S03]  /*4ca0*/  LEA.HI.X.SX32 R37, R97, R123, 0x1, P0 ;  /* 0x0000007b61257211 */ /* 0x000fe600000f0eff */
        /* <DEDUP_REMOVED lines=62> */
.L_x_5942:
[----:B------:R-:W-:Y:S05]  /*5090*/  BSYNC B0 ;  /* 0x0000000000007941 */ /* 0x000fea0003800000 */
.L_x_5941:
[----:B-----5:R4:W-:Y:S02]  /*50a0*/  STG.E.128 desc[UR6][R130.64+0x80], R52 ;  /* 0x0000803482007986 */ /* 0x0209e4000c101d06 */
.L_x_5932:
[----:B------:R-:W-:Y:S05]  /*50b0*/  BSYNC B2 ;  /* 0x0000000000027941 */ /* 0x000fea0003800000 */
.L_x_5931:
        /* <DEDUP_REMOVED lines=24> */
[C---:B--2---:R-:W-:Y:S02]  /*5240*/  LEA R18, P0, R143.reuse, R136, 0x1 ;  /* 0x000000888f127211 */ /* 0x044fe400078008ff */
[C---:B------:R-:W-:Y:S02]  /*5250*/  IADD3 R141, P2, R80.reuse, R139, RZ ;  /* 0x0000008b508d7210 */ /* 0x040fe40007f5e0ff */
[----:B------:R-:W-:Y:S02]  /*5260*/  LEA.HI.X.SX32 R19, R143, R137, 0x1, P0 ;  /* 0x000000898f137211 */ /* 0x000fe400000f0eff */
[----:B------:R-:W-:Y:S02]  /*5270*/  LEA R146, P0, R141, R124, 0x1 ;  /* 0x0000007c8d927211 */ /* 0x000fe400078008ff */
[----:B------:R-:W-:Y:S01]  /*5280*/  LEA.HI.X.SX32 R139, R139, R101, 0x1, P2 ;  /* 0x000000658b8b7211 */ /* 0x000fe200010f0eff */
[----:B------:R-:W2:Y:S03]  /*5290*/  LDG.E.128 R28, desc[UR6][R18.64] ;  /* 0x00000006121c7981 */ /* 0x000ea6000c1e1d00 */
[----:B------:R-:W-:Y:S02]  /*52a0*/  LEA.HI.X R147, R141, R125, R139, 0x1, P0 ;  /* 0x0000007d8d937211 */ /* 0x000fe400000f0c8b */
[----:B------:R-:W-:Y:S02]  /*52b0*/  MOV R139, RZ ;  /* 0x000000ff008b7202 */ /* 0x000fe40000000f00 */
[----:B------:R-:W-:Y:S01]  /*52c0*/  @P1 IADD3 R139, RZ, -UR22, RZ ;  /* 0x80000016ff8b1c10 */ /* 0x000fe2000fffe0ff */
[----:B------:R-:W4:Y:S03]  /*52d0*/  LDG.E.128 R140, desc[UR6][R146.64] ;  /* 0x00000006928c7981 */ /* 0x000f26000c1e1d00 */
[----:B------:R-:W-:Y:S04]  /*52e0*/  IADD3 R145, P0, R80, R139, RZ ;  /* 0x0000008b50917210 */ /* 0x000fe80007f1e0ff */
        /* <DEDUP_REMOVED lines=64> */
.L_x_5948:
[----:B------:R-:W-:Y:S05]  /*56f0*/  BSYNC B0 ;  /* 0x0000000000007941 */ /* 0x000fea0003800000 */
.L_x_5947:
[----:B-----5:R4:W-:Y:S02]  /*5700*/  STG.E.128 desc[UR6][R132.64], R52 ;  /* 0x0000003484007986 */ /* 0x0209e4000c101d06 */
.L_x_5946:
[----:B------:R-:W-:Y:S05]  /*5710*/  BSYNC B1 ;  /* 0x0000000000017941 */ /* 0x000fea0003800000 */
.L_x_5945:
        /* <DEDUP_REMOVED lines=28> */
[----:B------:R-:W2:Y:S03]  /*58e0*/  LDG.E.128 R28, desc[UR6][R18.64] ;  /* 0x00000006121c7981 */ /* 0x000ea6000c1e1d00 */
        /* <DEDUP_REMOVED lines=69> */
.L_x_5952:
[----:B------:R-:W-:Y:S05]  /*5d40*/  BSYNC B0 ;  /* 0x0000000000007941 */ /* 0x000fea0003800000 */
.L_x_5951:
[----:B-----5:R4:W-:Y:S02]  /*5d50*/  STG.E.128 desc[UR6][R132.64+0x40], R52 ;  /* 0x0000403484007986 */ /* 0x0209e4000c101d06 */
.L_x_5950:
[----:B------:R-:W-:Y:S05]  /*5d60*/  BSYNC B1 ;  /* 0x0000000000017941 */ /* 0x000fea0003800000 */
.L_x_5949:
        /* <DEDUP_REMOVED lines=11> */
[----:B-1----:R-:W-:Y:S01]  /*5e20*/  MOV R137, RZ ;  /* 0x000000ff00897202 */ /* 0x002fe20000000f00 */
        /* <DEDUP_REMOVED lines=13> */
[----:B------:R-:W-:Y:S02]  /*5f00*/  LEA.HI.X.SX32 R137, R137, R98, 0x1, P2 ;  /* 0x0000006289897211 */ /* 0x000fe400010f0eff */
[C---:B------:R-:W-:Y:S01]  /*5f10*/  LEA R138, P0, R97.reuse, R124, 0x1 ;  /* 0x0000007c618a7211 */ /* 0x040fe200078008ff */
        /* <DEDUP_REMOVED lines=33> */
[--C-:B---3--:R-:W-:Y:S02]  /*6130*/  HADD2.F32 R35, -RZ, R48.reuse.H0_H0 ;  /* 0x20000030ff237230 */ /* 0x108fe40000004100 */
        /* <DEDUP_REMOVED lines=36> */
.L_x_5954:
[----:B------:R-:W-:Y:S05]  /*6380*/  BSYNC B0 ;  /* 0x0000000000007941 */ /* 0x000fea0003800000 */
.L_x_5953:
[----:B-----5:R4:W-:Y:S02]  /*6390*/  STG.E.128 desc[UR6][R132.64+0x80], R52 ;  /* 0x0000803484007986 */ /* 0x0209e4000c101d06 */
.L_x_5944:
[----:B------:R-:W-:Y:S05]  /*63a0*/  BSYNC B2 ;  /* 0x0000000000027941 */ /* 0x000fea0003800000 */
.L_x_5943:
        /* <DEDUP_REMOVED lines=8> */
.L_x_5916:
        /* <DEDUP_REMOVED lines=11> */
.L_x_5956:
[----:B------:R-:W-:Y:S05]  /*64e0*/  BSYNC B0 ;  /* 0x0000000000007941 */ /* 0x000fea0003800000 */
.L_x_5955:
        /* <DEDUP_REMOVED lines=12> */
.L_x_5957:
[----:B------:R-:W-:Y:S05]  /*65b0*/  BSYNC B0 ;  /* 0x0000000000007941 */ /* 0x000fea0003800000 */
.L_x_5930:
        /* <DEDUP_REMOVED lines=81> */
.L_x_5958:
        /* <DEDUP_REMOVED lines=8> */
.L_x_5959:
[----:B------:R-:W-:Y:S04]  /*6b50*/  IADD3 R9, R9, -0x1, RZ ;  /* 0xffffffff09097810 */ /* 0x000fe80007ffe0ff */
[----:B------:R-:W-:Y:S11]  /*6b60*/  ISETP.GT.AND P0, PT, R9, R88, PT ;  /* 0x000000580900720c */ /* 0x000ff60003f04270 */
[----:B------:R-:W-:Y:S02]  /*6b70*/  @!UPT UIADD3 URZ, URZ, URZ, URZ ;  /* 0x0000003f3f3ff290 */ /* 0x000fe4000fffe03f */
[----:B------:R-:W-:Y:S05]  /*6b80*/  @P0 BRA `(.L_x_5960) ;  /* 0xffffffb800b00947 */ /* 0x000fea000383ffff */
.L_x_5911:
        /* <DEDUP_REMOVED lines=21> */
[----:B------:R-:W-:Y:S02]  /*6ce0*/  IMAD.IADD R13, R115, 0x1, -R60 ;  /* 0x00000001730d7824 */ /* 0x000fe400078e0a3c */
        /* <DEDUP_REMOVED lines=76> */
.L_x_5969:
[----:B------:R-:W-:Y:S05]  /*71b0*/  BSYNC B0 ;  /* 0x0000000000007941 */ /* 0x000fea0003800000 */
.L_x_5968:
[----:B-----5:R3:W-:Y:S04]  /*71c0*/  STS.64 [R116], R16 ;  /* 0x0000001074007388 */ /* 0x0207e80000000a00 */
[----:B------:R3:W-:Y:S02]  /*71d0*/  STS.64 [R116+0x8], R18 ;  /* 0x0000081274007388 */ /* 0x0007e40000000a00 */
.L_x_5967:
[----:B------:R-:W-:Y:S05]  /*71e0*/  BSYNC B1 ;  /* 0x0000000000017941 */ /* 0x000fea0003800000 */
.L_x_5966:
        /* <DEDUP_REMOVED lines=46> */
.L_x_5973:
[----:B------:R-:W-:Y:S05]  /*74d0*/  BSYNC B0 ;  /* 0x0000000000007941 */ /* 0x000fea0003800000 */
.L_x_5972:
[----:B-----5:R1:W-:Y:S02]  /*74e0*/  STS.128 [R116+0x1000], R16 ;  /* 0x0010001074007388 */ /* 0x0203e40000000c00 */
.L_x_5971:
[----:B------:R-:W-:Y:S05]  /*74f0*/  BSYNC B1 ;  /* 0x0000000000017941 */ /* 0x000fea0003800000 */
.L_x_5970:
        /* <DEDUP_REMOVED lines=8> */
[----:B-----5:R-:W-:Y:S02]  /*7580*/  MOV R20, R17 ;  /* 0x0000001100147202 */ /* 0x020fe40000000f00 */
[----:B------:R-:W-:-:S03]  /*7590*/  MOV R17, R19 ;  /* 0x0000001300117202 */ /* 0x000fc60000000f00 */
[--C-:B------:R-:W-:Y:S02]  /*75a0*/  HADD2.F32 R21, -RZ, R20.reuse.H0_H0 ;  /* 0x20000014ff157230 */ /* 0x100fe40000004100 */
[--C-:B------:R-:W-:Y:S02]  /*75b0*/  HADD2.F32 R19, -RZ, R17.reuse.H0_H0 ;  /* 0x20000011ff137230 */ /* 0x100fe40000004100 */
[----:B------:R-:W-:Y:S02]  /*75c0*/  HADD2.F32 R17, -RZ, R17.H1_H1 ;  /* 0x30000011ff117230 */ /* 0x000fe40000004100 */
[----:B------:R-:W-:Y:S02]  /*75d0*/  HADD2.F32 R20, -RZ, R20.H1_H1 ;  /* 0x30000014ff147230 */ /* 0x000fe40000004100 */
[----:B---3--:R-:W-:Y:S02]  /*75e0*/  HADD2.F32 R0, -RZ, R3.H1_H1 ;  /* 0x30000003ff007230 */ /* 0x008fe40000004100 */
[----:B------:R-:W-:-:S02]  /*75f0*/  HADD2.F32 R22, -RZ, R2.H1_H1 ;  /* 0x30000002ff167230 */ /* 0x000fc40000004100 */
[----:B--2---:R-:W-:Y:S02]  /*7600*/  HADD2.F32 R9, -RZ, R5.H1_H1 ;  /* 0x30000005ff097230 */ /* 0x004fe40000004100 */
[-C--:B------:R-:W-:Y:S01]  /*7610*/  FMUL.FTZ R6, R17, R0.reuse ;  /* 0x0000000011067220 */ /* 0x080fe20000410000 */
[C---:B------:R-:W-:Y:S01]  /*7620*/  FMUL.FTZ R0, R19.reuse, R0 ;  /* 0x0000000013007220 */ /* 0x040fe20000410000 */
[----:B------:R-:W-:Y:S02]  /*7630*/  HADD2.F32 R12, -RZ, R4.H1_H1 ;  /* 0x30000004ff0c7230 */ /* 0x000fe40000004100 */
[-C--:B------:R-:W-:Y:S01]  /*7640*/  FMUL.FTZ R8, R20, R22.reuse ;  /* 0x0000001614087220 */ /* 0x080fe20000410000 */
[-C--:B------:R-:W-:Y:S01]  /*7650*/  FFMA.FTZ R6, R19, R9.reuse, -R6 ;  /* 0x0000000913067223 */ /* 0x080fe20000010806 */
[----:B------:R-:W-:Y:S01]  /*7660*/  FFMA.FTZ R9, R17, R9, R0 ;  /* 0x0000000911097223 */ /* 0x000fe20000010000 */
[----:B------:R-:W-:Y:S01]  /*7670*/  FMUL.FTZ R7, R21, R22 ;  /* 0x0000001615077220 */ /* 0x000fe20000410000 */
[----:B------:R-:W-:-:S02]  /*7680*/  HADD2.F32 R2, -RZ, R2.H0_H0 ;  /* 0x20000002ff027230 */ /* 0x000fc40000004100 */
[-C--:B------:R-:W-:Y:S01]  /*7690*/  FFMA.FTZ R8, R21, R12.reuse, -R8 ;  /* 0x0000000c15087223 */ /* 0x080fe20000010808 */
[----:B------:R-:W-:Y:S02]  /*76a0*/  HADD2.F32 R19, -RZ, R16.H1_H1 ;  /* 0x30000010ff137230 */ /* 0x000fe40000004100 */
[----:B------:R-:W-:Y:S01]  /*76b0*/  FFMA.FTZ R7, R20, R12, R7 ;  /* 0x0000000c14077223 */ /* 0x000fe20000010007 */
[----:B------:R-:W-:Y:S01]  /*76c0*/  HADD2.F32 R0, -RZ, R18.H0_H0 ;  /* 0x20000012ff007230 */ /* 0x000fe20000004100 */
[----:B------:R-:W-:Y:S01]  /*76d0*/  F2FP.F16.F32.PACK_AB R6, R9, R6 ;  /* 0x000000060906723e */ /* 0x000fe200000000ff */
[----:B------:R-:W-:Y:S02]  /*76e0*/  HADD2.F32 R3, -RZ, R3.H0_H0 ;  /* 0x20000003ff037230 */ /* 0x000fe40000004100 */
[----:B------:R-:W-:Y:S01]  /*76f0*/  FMUL.FTZ R12, R19, R2 ;  /* 0x00000002130c7220 */ /* 0x000fe20000410000 */
[----:B------:R-:W-:Y:S02]  /*7700*/  HADD2.F32 R17, -RZ, R16.H0_H0 ;  /* 0x20000010ff117230 */ /* 0x000fe40000004100 */
[----:B------:R-:W-:-:S02]  /*7710*/  HADD2.F32 R18, -RZ, R18.H1_H1 ;  /* 0x30000012ff127230 */ /* 0x000fc40000004100 */
        /* <DEDUP_REMOVED lines=12> */
[----:B------:R-:W-:Y:S02]  /*77e0*/  MOV R19, R6 ;  /* 0x0000000600137202 */ /* 0x000fe40000000f00 */
.L_x_5975:
[----:B------:R-:W-:Y:S05]  /*77f0*/  BSYNC B0 ;  /* 0x0000000000007941 */ /* 0x000fea0003800000 */
.L_x_5974:
[----:B-----5:R3:W-:Y:S02]  /*7800*/  STS.128 [R116+0x2000], R16 ;  /* 0x0020001074007388 */ /* 0x0207e40000000c00 */
.L_x_5965:
[----:B------:R-:W-:Y:S05]  /*7810*/  BSYNC B2 ;  /* 0x0000000000027941 */ /* 0x000fea0003800000 */
.L_x_5964:
        /* <DEDUP_REMOVED lines=63> */
.L_x_5980:
[----:B------:R-:W-:Y:S05]  /*7c10*/  BSYNC B0 ;  /* 0x0000000000007941 */ /* 0x000fea0003800000 */
.L_x_5979:
[----:B-----5:R3:W-:Y:S02]  /*7c20*/  STS.128 [R116+0x800], R16 ;  /* 0x0008001074007388 */ /* 0x0207e40000000c00 */
.L_x_5978:
[----:B------:R-:W-:Y:S05]  /*7c30*/  BSYNC B1 ;  /* 0x0000000000017941 */ /* 0x000fea0003800000 */
.L_x_5977:
[----:B------:R1:W-:Y:S01]  /*7c40*/  @P4 STS.128 [R116+0x1800], RZ ;  /* 0x001800ff74004388 */ /* 0x0003e20000000c00 */
[----:B------:R-:W-:Y:S04]  /*7c50*/  BSSY B1, `(.L_x_5981) ;  /* 0x0000031000017945 */ /* 0x000fe80003800000 */
[----:B------:R-:W-:Y:S05]  /*7c60*/  @P4 BRA `(.L_x_5982) ;  /* 0x0000000000bc4947 */ /* 0x000fea0003800000 */
[----:B------:R1:W5:Y:S01]  /*7c70*/  LDG.E.128 R12, desc[UR6][R28.64+0x40] ;  /* 0x000040061c0c7981 */ /* 0x000362000c1e1d00 */
[----:B------:R-:W-:Y:S01]  /*7c80*/  ISETP.GE.AND P1, PT, R11, UR12, PT ;  /* 0x0000000c0b007c0c */ /* 0x000fe2000bf26270 */
[----:B------:R-:W-:-:S12]  /*7c90*/  BSSY B0, `(.L_x_5983) ;  /* 0x000002b000007945 */ /* 0x000fd80003800000 */
[----:B------:R-:W-:Y:S05]  /*7ca0*/  @P1 BRA `(.L_x_5984) ;  /* 0x0000000000a41947 */ /* 0x000fea0003800000 */
[----:B------:R-:W2:Y:S04]  /*7cb0*/  LDG.E.64 R2, desc[UR6][R8.64+0x20] ;  /* 0x0000200608027981 */ /* 0x000ea8000c1e1b00 */
[----:B------:R-:W4:Y:S01]  /*7cc0*/  LDG.E.64 R4, desc[UR6][R6.64+0x20] ;  /* 0x0000200606047981 */ /* 0x000f22000c1e1b00 */
[----:B-1-3-5:R-:W-:Y:S01]  /*7cd0*/  MOV R19, R14 ;  /* 0x0000000e00137202 */ /* 0x02afe20000000f00 */
[----:B------:R-:W-:Y:S02]  /*7ce0*/  HADD2.F32 R21, -RZ, R13.H1_H1 ;  /* 0x3000000dff157230 */ /* 0x000fe40000004100 */
[----:B------:R-:W-:Y:S02]  /*7cf0*/  HADD2.F32 R18, -RZ, R15.H1_H1 ;  /* 0x3000000fff127230 */ /* 0x000fe40000004100 */
[----:B------:R-:W-:-:S02]  /*7d00*/  HADD2.F32 R22, -RZ, R13.H0_H0 ;  /* 0x2000000dff167230 */ /* 0x000fc40000004100 */
[----:B------:R-:W-:Y:S02]  /*7d10*/  HADD2.F32 R20, -RZ, R15.H0_H0 ;  /* 0x2000000fff147230 */ /* 0x000fe40000004100 */
[----:B--2---:R-:W-:Y:S02]  /*7d20*/  HADD2.F32 R14, -RZ, R2.H1_H1 ;  /* 0x30000002ff0e7230 */ /* 0x004fe40000004100 */
[----:B------:R-:W-:Y:S02]  /*7d30*/  HADD2.F32 R11, -RZ, R3.H1_H1 ;  /* 0x30000003ff0b7230 */ /* 0x000fe40000004100 */
[----:B----4-:R-:W-:Y:S02]  /*7d40*/  HADD2.F32 R16, -RZ, R5.H1_H1 ;  /* 0x30000005ff107230 */ /* 0x010fe40000004100 */
[-C--:B------:R-:W-:Y:S01]  /*7d50*/  FMUL.FTZ R15, R21, R14.reuse ;  /* 0x0000000e150f7220 */ /* 0x080fe20000410000 */
[----:B------:R-:W-:Y:S02]  /*7d60*/  HADD2.F32 R17, -RZ, R4.H1_H1 ;  /* 0x30000004ff117230 */ /* 0x000fe40000004100 */
[-C--:B------:R-:W-:Y:S01]  /*7d70*/  FMUL.FTZ R13, R18, R11.reuse ;  /* 0x0000000b120d7220 */ /* 0x080fe20000410000 */
[----:B------:R-:W-:Y:S01]  /*7d80*/  FMUL.FTZ R14, R22, R14 ;  /* 0x0000000e160e7220 */ /* 0x000fe20000410000 */
[----:B------:R-:W-:Y:S01]  /*7d90*/  FMUL.FTZ R11, R20, R11 ;  /* 0x0000000b140b7220 */ /* 0x000fe20000410000 */
[----:B------:R-:W-:-:S02]  /*7da0*/  HADD2.F32 R3, -RZ, R3.H0_H0 ;  /* 0x20000003ff037230 */ /* 0x000fc40000004100 */
[-C--:B------:R-:W-:Y:S01]  /*7db0*/  FFMA.FTZ R13, R20, R16.reuse, -R13 ;  /* 0x00000010140d7223 */ /* 0x080fe2000001080d */
[-C--:B------:R-:W-:Y:S01]  /*7dc0*/  FFMA.FTZ R15, R22, R17.reuse, -R15 ;  /* 0x00000011160f7223 */ /* 0x080fe2000001080f */
[----:B------:R-:W-:Y:S01]  /*7dd0*/  FFMA.FTZ R14, R21, R17, R14 ;  /* 0x00000011150e7223 */ /* 0x000fe2000001000e */
[----:B------:R-:W-:Y:S01]  /*7de0*/  FFMA.FTZ R16, R18, R16, R11 ;  /* 0x0000001012107223 */ /* 0x000fe2000001000b */
[--C-:B------:R-:W-:Y:S02]  /*7df0*/  HADD2.F32 R11, -RZ, R12.reuse.H0_H0 ;  /* 0x2000000cff0b7230 */ /* 0x100fe40000004100 */
[----:B------:R-:W-:Y:S01]  /*7e00*/  HADD2.F32 R17, -RZ, R12.H1_H1 ;  /* 0x3000000cff117230 */ /* 0x000fe20000004100 */
[----:B------:R-:W-:Y:S01]  /*7e10*/  F2FP.F16.F32.PACK_AB R14, R14, R15 ;  /* 0x0000000f0e0e723e */ /* 0x000fe200000000ff */
[--C-:B------:R-:W-:Y:S01]  /*7e20*/  HADD2.F32 R18, -RZ, R19.reuse.H1_H1 ;  /* 0x30000013ff127230 */ /* 0x100fe20000004100 */
[----:B------:R-:W-:Y:S01]  /*7e30*/  F2FP.F16.F32.PACK_AB R15, R16, R13 ;  /* 0x0000000d100f723e */ /* 0x000fe200000000ff */
[----:B------:R-:W-:Y:S01]  /*7e40*/  HADD2.F32 R12, -RZ, R19.H0_H0 ;  /* 0x20000013ff0c7230 */ /* 0x000fe20000004100 */
[----:B------:R-:W-:Y:S01]  /*7e50*/  MOV R13, R14 ;  /* 0x0000000e000d7202 */ /* 0x000fe20000000f00 */
[----:B------:R-:W-:-:S02]  /*7e60*/  HADD2.F32 R2, -RZ, R2.H0_H0 ;  /* 0x20000002ff027230 */ /* 0x000fc40000004100 */
        /* <DEDUP_REMOVED lines=13> */
.L_x_5984:
[----:B------:R-:W-:Y:S05]  /*7f40*/  BSYNC B0 ;  /* 0x0000000000007941 */ /* 0x000fea0003800000 */
.L_x_5983:
[----:B-----5:R1:W-:Y:S02]  /*7f50*/  STS.128 [R116+0x1800], R12 ;  /* 0x0018000c74007388 */ /* 0x0203e40000000c00 */
.L_x_5982:
[----:B------:R-:W-:Y:S05]  /*7f60*/  BSYNC B1 ;  /* 0x0000000000017941 */ /* 0x000fea0003800000 */
.L_x_5981:
        /* <DEDUP_REMOVED lines=44> */
.L_x_5986:
[----:B------:R-:W-:Y:S05]  /*8230*/  BSYNC B0 ;  /* 0x0000000000007941 */ /* 0x000fea0003800000 */
.L_x_5985:
[----:B-----5:R1:W-:Y:S01]  /*8240*/  STS.128 [R116+0x2800], R28 ;  /* 0x0028001c74007388 */ /* 0x0203e20000000c00 */
[----:B------:R-:W-:Y:S05]  /*8250*/  BRA `(.L_x_5976) ;  /* 0x0000002400fc7947 */ /* 0x000fea0003800000 */
.L_x_5963:
        /* <DEDUP_REMOVED lines=95> */
.L_x_5992:
[----:B------:R-:W-:Y:S05]  /*8850*/  BSYNC B0 ;  /* 0x0000000000007941 */ /* 0x000fea0003800000 */
.L_x_5991:
[----:B-----5:R3:W-:Y:S04]  /*8860*/  STS.64 [R116], R24 ;  /* 0x0000001874007388 */ /* 0x0207e80000000a00 */
[----:B------:R3:W-:Y:S02]  /*8870*/  STS.64 [R116+0x8], R26 ;  /* 0x0000081a74007388 */ /* 0x0007e40000000a00 */
.L_x_5990:
[----:B------:R-:W-:Y:S05]  /*8880*/  BSYNC B1 ;  /* 0x0000000000017941 */ /* 0x000fea0003800000 */
.L_x_5989:
        /* <DEDUP_REMOVED lines=89> */
.L_x_5996:
[----:B------:R-:W-:Y:S05]  /*8e20*/  BSYNC B0 ;  /* 0x0000000000007941 */ /* 0x000fea0003800000 */
.L_x_5995:
[----:B-----5:R1:W-:Y:S02]  /*8e30*/  STS.128 [R116+0x1000], R24 ;  /* 0x0010001874007388 */ /* 0x0203e40000000c00 */
.L_x_5994:
[----:B------:R-:W-:Y:S05]  /*8e40*/  BSYNC B1 ;  /* 0x0000000000017941 */ /* 0x000fea0003800000 */
.L_x_5993:
        /* <DEDUP_REMOVED lines=88> */
.L_x_5998:
[----:B------:R-:W-:Y:S05]  /*93d0*/  BSYNC B0 ;  /* 0x0000000000007941 */ /* 0x000fea0003800000 */
.L_x_5997:
[----:B-----5:R3:W-:Y:S02]  /*93e0*/  STS.128 [R116+0x2000], R24 ;  /* 0x0020001874007388 */ /* 0x0207e40000000c00 */
.L_x_5988:
[----:B------:R-:W-:Y:S05]  /*93f0*/  BSYNC B2 ;  /* 0x0000000000027941 */ /* 0x000fea0003800000 */
.L_x_5987:
        /* <DEDUP_REMOVED lines=36> */
[----:B------:R-:W4:Y:S01]  /*9640*/  LDG.E.128 R12, desc[UR6][R14.64] ;  /* 0x000000060e0c7981 */ /* 0x000f22000c1e1d00 */
[----:B-1-3--:R-:W-:Y:S02]  /*9650*/  HADD2.F32 R27, -RZ, R20.H0_H0 ;  /* 0x20000014ff1b7230 */ /* 0x00afe40000004100 */
        /* <DEDUP_REMOVED lines=27> */
[--C-:B------:R-:W-:Y:S02]  /*9810*/  HADD2.F32 R4, -RZ, R12.reuse.H0_H0 ;  /* 0x2000000cff047230 */ /* 0x100fe40000004100 */
        /* <DEDUP_REMOVED lines=31> */
.L_x_6002:
[----:B------:R-:W-:Y:S05]  /*9a10*/  BSYNC B0 ;  /* 0x0000000000007941 */ /* 0x000fea0003800000 */
.L_x_6001:
[----:B-----5:R1:W-:Y:S02]  /*9a20*/  STS.128 [R116+0x800], R16 ;  /* 0x0008001074007388 */ /* 0x0203e40000000c00 */
.L_x_6000:
[----:B------:R-:W-:Y:S05]  /*9a30*/  BSYNC B1 ;  /* 0x0000000000017941 */ /* 0x000fea0003800000 */
.L_x_5999:
[----:B------:R1:W-:Y:S01]  /*9a40*/  @P4 STS.128 [R116+0x1800], RZ ;  /* 0x001800ff74004388 */ /* 0x0003e20000000c00 */
[----:B------:R-:W-:Y:S04]  /*9a50*/  BSSY B1, `(.L_x_6003) ;  /* 0x000005d000017945 */ /* 0x000fe80003800000 */
[----:B------:R-:W-:Y:S05]  /*9a60*/  @P4 BRA `(.L_x_6004) ;  /* 0x00000004006c4947 */ /* 0x000fea0003800000 */
[----:B-1----:R1:W5:Y:S01]  /*9a70*/  LDG.E.128 R16, desc[UR6][R28.64+0x40] ;  /* 0x000040061c107981 */ /* 0x002362000c1e1d00 */
        /* <DEDUP_REMOVED lines=28> */
[--C-:B---3--:R-:W-:Y:S02]  /*9c40*/  HADD2.F32 R25, -RZ, R20.reuse.H0_H0 ;  /* 0x20000014ff197230 */ /* 0x108fe40000004100 */
[----:B--2---:R-:W-:Y:S02]  /*9c50*/  HADD2.F32 R31, -RZ, R20.H1_H1 ;  /* 0x30000014ff1f7230 */ /* 0x004fe40000004100 */
        /* <DEDUP_REMOVED lines=8> */
[----:B------:R-:W-:Y:S02]  /*9ce0*/  HADD2.F32 R27, -RZ, R21.H0_H0 ;  /* 0x20000015ff1b7230 */ /* 0x000fe40000004100 */
[----:B------:R-:W-:Y:S01]  /*9cf0*/  @!P1 FADD.FTZ R11, -R11, -RZ ;  /* 0x800000ff0b0b9221 */ /* 0x000fe20000010100 */
[----:B------:R-:W-:Y:S02]  /*9d00*/  HADD2.F32 R6, -RZ, R7.H0_H0 ;  /* 0x20000007ff067230 */ /* 0x000fe40000004100 */
        /* <DEDUP_REMOVED lines=19> */
[----:B------:R-:W-:-:S02]  /*9e40*/  HADD2.F32 R4, -RZ, R12.H0_H0 ;  /* 0x2000000cff047230 */ /* 0x000fc40000004100 */
        /* <DEDUP_REMOVED lines=27> */
.L_x_6006:
[----:B------:R-:W-:Y:S05]  /*a000*/  BSYNC B0 ;  /* 0x0000000000007941 */ /* 0x000fea0003800000 */
.L_x_6005:
[----:B-----5:R1:W-:Y:S02]  /*a010*/  STS.128 [R116+0x1800], R16 ;  /* 0x0018001074007388 */ /* 0x0203e40000000c00 */
.L_x_6004:
[----:B------:R-:W-:Y:S05]  /*a020*/  BSYNC B1 ;  /* 0x0000000000017941 */ /* 0x000fea0003800000 */
.L_x_6003:
        /* <DEDUP_REMOVED lines=10> */
[----:B------:R-:W-:Y:S02]  /*a0d0*/  IADD3 R3, P2, R80, R3, RZ ;  /* 0x0000000350037210 */ /* 0x000fe40007f5e0ff */
[----:B------:R-:W-:Y:S02]  /*a0e0*/  IADD3 R6, P5, R28, 0x80, RZ ;  /* 0x000000801c067810 */ /* 0x000fe40007fbe0ff */
[----:B------:R-:W-:-:S02]  /*a0f0*/  LEA.HI.X.SX32 R9, R80, R9, 0x1, P2 ;  /* 0x0000000950097211 */ /* 0x000fc400010f0eff */
[----:B------:R-:W-:Y:S02]  /*a100*/  IADD3.X R7, RZ, R29, RZ, P5, !PT ;  /* 0x0000001dff077210 */ /* 0x000fe40002ffe4ff */
[----:B------:R-:W-:-:S04]  /*a110*/  @P1 SHF.R.S32.HI R4, RZ, 0x1, R81 ;  /* 0x00000001ff041819 */ /* 0x000fc80000011451 */
[C---:B------:R-:W-:Y:S02]  /*a120*/  @P1 IADD3 R2, -R4.reuse, RZ, RZ ;  /* 0x000000ff04021210 */ /* 0x040fe40007ffe1ff */
[----:B------:R-:W-:Y:S02]  /*a130*/  @P1 IADD3 R77, -R4, RZ, RZ ;  /* 0x000000ff044d1210 */ /* 0x000fe40007ffe1ff */
[C---:B------:R-:W-:Y:S02]  /*a140*/  IADD3 R5, P2, R2.reuse, R3, RZ ;  /* 0x0000000302057210 */ /* 0x040fe40007f5e0ff */
[----:B------:R-:W-:Y:S01]  /*a150*/  @P1 SHF.R.S32.HI R81, RZ, 0x1, R81 ;  /* 0x00000001ff511819 */ /* 0x000fe20000011451 */
[----:B-1----:R-:W-:Y:S01]  /*a160*/  IMAD.WIDE R16, R77, 0x2, R6 ;  /* 0x000000024d107825 */ /* 0x002fe200078e0206 */
        /* <DEDUP_REMOVED lines=12> */
[----:B------:R-:W4:Y:S01]  /*a230*/  LDG.E.128 R8, desc[UR6][R8.64] ;  /* 0x0000000608087981 */ /* 0x000f22000c1e1d00 */
[--C-:B--2---:R-:W-:Y:S02]  /*a240*/  HADD2.F32 R23, -RZ, R16.reuse.H0_H0 ;  /* 0x20000010ff177230 */ /* 0x104fe40000004100 */
[----:B---3--:R-:W-:Y:S02]  /*a250*/  HADD2.F32 R25, -RZ, R16.H1_H1 ;  /* 0x30000010ff197230 */ /* 0x008fe40000004100 */
[--C-:B----4-:R-:W-:Y:S02]  /*a260*/  HADD2.F32 R2, -RZ, R4.reuse.H0_H0 ;  /* 0x20000004ff027230 */ /* 0x110fe40000004100 */
[--C-:B------:R-:W-:Y:S02]  /*a270*/  HADD2.F32 R3, -RZ, R5.reuse.H0_H0 ;  /* 0x20000005ff037230 */ /* 0x100fe40000004100 */
[----:B------:R-:W-:Y:S02]  /*a280*/  HADD2.F32 R4, -RZ, R4.H1_H1 ;  /* 0x30000004ff047230 */ /* 0x000fe40000004100 */
[----:B------:R-:W-:-:S02]  /*a290*/  HADD2.F32 R20, -RZ, R5.H1_H1 ;  /* 0x30000005ff147230 */ /* 0x000fc40000004100 */
[----:B------:R-:W-:Y:S01]  /*a2a0*/  @!P1 FADD.FTZ R2, -R2, -RZ ;  /* 0x800000ff02029221 */ /* 0x000fe20000010100 */
[--C-:B------:R-:W-:Y:S02]  /*a2b0*/  HADD2.F32 R5, -RZ, R6.reuse.H0_H0 ;  /* 0x20000006ff057230 */ /* 0x100fe40000004100 */
[----:B------:R-:W-:Y:S01]  /*a2c0*/  @!P1 FADD.FTZ R3, -R3, -RZ ;  /* 0x800000ff03039221 */ /* 0x000fe20000010100 */
[----:B------:R-:W-:Y:S02]  /*a2d0*/  HADD2.F32 R21, -RZ, R6.H1_H1 ;  /* 0x30000006ff157230 */ /* 0x000fe40000004100 */
[----:B------:R-:W-:Y:S02]  /*a2e0*/  HADD2.F32 R16, -RZ, R17.H0_H0 ;  /* 0x20000011ff107230 */ /* 0x000fe40000004100 */
[--C-:B------:R-:W-:Y:S02]  /*a2f0*/  HADD2.F32 R6, -RZ, R7.reuse.H0_H0 ;  /* 0x20000007ff067230 */ /* 0x100fe40000004100 */
[----:B------:R-:W-:Y:S01]  /*a300*/  @!P1 FADD.FTZ R4, -R4, -RZ ;  /* 0x800000ff04049221 */ /* 0x000fe20000010100 */
[----:B------:R-:W-:-:S02]  /*a310*/  HADD2.F32 R7, -RZ, R7.H1_H1 ;  /* 0x30000007ff077230 */ /* 0x000fc40000004100 */
[----:B------:R-:W-:Y:S01]  /*a320*/  FMUL.FTZ R23, R23, R2 ;  /* 0x0000000217177220 */ /* 0x000fe20000410000 */
[----:B------:R-:W-:Y:S01]  /*a330*/  FMUL.FTZ R16, R16, R3 ;  /* 0x0000000310107220 */ /* 0x000fe20000410000 */
[--C-:B------:R-:W-:Y:S02]  /*a340*/  HADD2.F32 R3, -RZ, R19.reuse.H0_H0 ;  /* 0x20000013ff037230 */ /* 0x100fe40000004100 */
[----:B------:R-:W-:Y:S01]  /*a350*/  FMUL.FTZ R25, R25, R4 ;  /* 0x0000000419197220 */ /* 0x000fe20000410000 */
[----:B------:R-:W-:Y:S02]  /*a360*/  HADD2.F32 R2, -RZ, R19.H1_H1 ;  /* 0x30000013ff027230 */ /* 0x000fe40000004100 */
[----:B------:R-:W-:Y:S01]  /*a370*/  @!P1 FADD.FTZ R6, -R6, -RZ ;  /* 0x800000ff06069221 */ /* 0x000fe20000010100 */
[----:B------:R-:W-:Y:S01]  /*a380*/  @!P1 FADD.FTZ R7, -R7, -RZ ;  /* 0x800000ff07079221 */ /* 0x000fe20000010100 */
[----:B------:R-:W-:Y:S02]  /*a390*/  HADD2.F32 R4, -RZ, R18.H0_H0 ;  /* 0x20000012ff047230 */ /* 0x000fe40000004100 */
[----:B------:R-:W-:Y:S01]  /*a3a0*/  @!P1 FADD.FTZ R5, -R5, -RZ ;  /* 0x800000ff05059221 */ /* 0x000fe20000010100 */
[----:B------:R-:W-:Y:S01]  /*a3b0*/  FMUL.FTZ R6, R3, R6 ;  /* 0x0000000603067220 */ /* 0x000fe20000410000 */
[----:B------:R-:W-:Y:S01]  /*a3c0*/  FMUL.FTZ R7, R2, R7 ;  /* 0x0000000702077220 */ /* 0x000fe20000410000 */
[----:B-----5:R-:W-:-:S02]  /*a3d0*/  HADD2.F32 R2, -RZ, R12.H0_H0 ;  /* 0x2000000cff027230 */ /* 0x020fc40000004100 */
[----:B------:R-:W-:Y:S01]  /*a3e0*/  FMUL.FTZ R5, R4, R5 ;  /* 0x0000000504057220 */ /* 0x000fe20000410000 */
[----:B------:R-:W-:Y:S02]  /*a3f0*/  HADD2.F32 R3, -RZ, R8.H0_H0 ;  /* 0x20000008ff037230 */ /* 0x000fe40000004100 */
[----:B------:R-:W-:Y:S01]  /*a400*/  @!P1 FADD.FTZ R20, -R20, -RZ ;  /* 0x800000ff14149221 */ /* 0x000fe20000010100 */
[----:B------:R-:W-:Y:S02]  /*a410*/  HADD2.F32 R17, -RZ, R17.H1_H1 ;  /* 0x30000011ff117230 */ /* 0x000fe40000004100 */
[----:B------:R-:W-:Y:S01]  /*a420*/  @!P1 FADD.FTZ R21, -R21, -RZ ;  /* 0x800000ff15159221 */ /* 0x000fe20000010100 */
[----:B------:R-:W-:Y:S02]  /*a430*/  HADD2.F32 R18, -RZ, R18.H1_H1 ;  /* 0x30000012ff127230 */ /* 0x000fe40000004100 */
[----:B------:R-:W-:Y:S02]  /*a440*/  HADD2.F32 R12, -RZ, R12.H1_H1 ;  /* 0x3000000cff0c7230 */ /* 0x000fe40000004100 */
[----:B------:R-:W-:-:S02]  /*a450*/  HADD2.F32 R8, -RZ, R8.H1_H1 ;  /* 0x30000008ff087230 */ /* 0x000fc40000004100 */
[----:B------:R-:W-:Y:S02]  /*a460*/  HADD2.F32 R19, -RZ, R13.H0_H0 ;  /* 0x2000000dff137230 */ /* 0x000fe40000004100 */
[--C-:B------:R-:W-:Y:S02]  /*a470*/  HADD2.F32 R4, -RZ, R9.reuse.H0_H0 ;  /* 0x20000009ff047230 */ /* 0x100fe40000004100 */
[----:B------:R-:W-:Y:S01]  /*a480*/  FMUL.FTZ R17, R17, R20 ;  /* 0x0000001411117220 */ /* 0x000fe20000410000 */
        /* <DEDUP_REMOVED lines=23> */
.L_x_6008:
[----:B------:R-:W-:Y:S05]  /*a600*/  BSYNC B0 ;  /* 0x0000000000007941 */ /* 0x000fea0003800000 */
.L_x_6007:
[----:B-----5:R1:W-:Y:S01]  /*a610*/  STS.128 [R116+0x2800], R12 ;  /* 0x0028000c74007388 */ /* 0x0203e20000000c00 */
[----:B------:R-:W-:Y:S05]  /*a620*/  BRA `(.L_x_5976) ;  /* 0x0000000400087947 */ /* 0x000fea0003800000 */
.L_x_5962:
        /* <DEDUP_REMOVED lines=35> */
.L_x_6010:
[----:B------:R-:W-:Y:S05]  /*a860*/  BSYNC B0 ;  /* 0x0000000000007941 */ /* 0x000fea0003800000 */
.L_x_6009:
        /* <DEDUP_REMOVED lines=30> */
.L_x_5976:
[----:B------:R-:W-:Y:S05]  /*aa50*/  BSYNC B3 ;  /* 0x0000000000037941 */ /* 0x000fea0003800000 */
.L_x_5961:
[----:B------:R-:W-:Y:S01]  /*aa60*/  VIADD R97, R85, 0xffffffff ;  /* 0xffffffff55617836 */ /* 0x000fe20000000000 */
[----:B------:R-:W-:Y:S01]  /*aa70*/  ULDC.64 UR12, c[0x0][0x218] ;  /* 0x00008600000c7ab9 */ /* 0x000fe20000000a00 */
[----:B------:R-:W-:Y:S01]  /*aa80*/  LOP3.LUT R121, R82, 0xffff, RZ, 0xc0, !PT ;  /* 0x0000ffff52797812 */ /* 0x000fe200078ec0ff */
[----:B------:R-:W-:Y:S01]  /*aa90*/  BSSY B0, `(.L_x_6011) ;  /* 0x0000021000007945 */ /* 0x000fe20003800000 */
[----:B--2---:R-:W-:Y:S01]  /*aaa0*/  IMAD R7, R97, -0x40, R61 ;  /* 0xffffffc061077824 */ /* 0x004fe200078e023d */
[----:B------:R-:W-:Y:S02]  /*aab0*/  LEA R120, P1, R126, UR12, 0x1 ;  /* 0x0000000c7e787c11 */ /* 0x000fe4000f8208ff */
[----:B------:R-:W-:Y:S02]  /*aac0*/  LOP3.LUT R96, R121, 0xff, RZ, 0xc0, !PT ;  /* 0x000000ff79607812 */ /* 0x000fe400078ec0ff */
[----:B------:R-:W-:Y:S02]  /*aad0*/  ISETP.GE.AND P2, PT, R110, R7, PT ;  /* 0x000000076e00720c */ /* 0x000fe40003f46270 */
[----:B------:R-:W-:-:S11]  /*aae0*/  LEA.HI.X R123, R126, UR13, R56, 0x1, P1 ;  /* 0x0000000d7e7b7c11 */ /* 0x000fd600088f0c38 */
        /* <DEDUP_REMOVED lines=26> */
.L_x_6013:
[----:B------:R2:W-:Y:S02]  /*ac90*/  STS.128 [R116+0x5000], RZ ;  /* 0x005000ff74007388 */ /* 0x0005e40000000c00 */
.L_x_6012:
[----:B------:R-:W-:Y:S05]  /*aca0*/  BSYNC B0 ;  /* 0x0000000000007941 */ /* 0x000fea0003800000 */
.L_x_6011:
[----:B---34-:R-:W3:Y:S01]  /*acb0*/  LDC.64 R4, c[0x0][0x3c8] ;  /* 0x0000f200ff047b82 */ /* 0x018ee20000000a00 */
[----:B------:R-:W-:Y:S01]  /*acc0*/  ISETP.GE.AND P1, PT, R0, R7, PT ;  /* 0x000000070000720c */ /* 0x000fe20003f26270 */
[----:B------:R-:W-:-:S12]  /*acd0*/  BSSY B0, `(.L_x_6014) ;  /* 0x000001e000007945 */ /* 0x000fd80003800000 */
[----:B------:R-:W-:Y:S05]  /*ace0*/  @P1 BRA `(.L_x_6015) ;  /* 0x0000000000701947 */ /* 0x000fea0003800000 */
[----:B-1----:R-:W1:Y:S01]  /*acf0*/  LDC.64 R2, c[0x0][0x248] ;  /* 0x00009200ff027b82 */ /* 0x002e620000000a00 */
[C---:B------:R-:W-:Y:S02]  /*ad00*/  LOP3.LUT R6, R96.reuse, 0x1, RZ, 0xc0, !PT ;  /* 0x0000000160067812 */ /* 0x040fe400078ec0ff */
[----:B------:R-:W-:Y:S02]  /*ad10*/  LOP3.LUT P5, RZ, R96, 0x2, RZ, 0xc0, !PT ;  /* 0x0000000260ff7812 */ /* 0x000fe400078ac0ff */
[----:B------:R-:W-:Y:S02]  /*ad20*/  ISETP.NE.U32.AND P6, PT, R6, 0x1, PT ;  /* 0x000000010600780c */ /* 0x000fe40003fc5070 */
[----:B------:R-:W-:-:S11]  /*ad30*/  LOP3.LUT P2, RZ, R96, 0x4, RZ, 0xc0, !PT ;  /* 0x0000000460ff7812 */ /* 0x000fd6000784c0ff */
        /* <DEDUP_REMOVED lines=10> */
[C---:B------:R-:W-:Y:S02]  /*ade0*/  @P5 LEA.HI.X R11, R6.reuse, UR13, R3, 0x1, P1 ;  /* 0x0000000d060b5c11 */ /* 0x040fe400088f0c03 */
        /* <DEDUP_REMOVED lines=11> */
[----:B------:R4:W-:Y:S02]  /*aea0*/  @!P2 STS.128 [R116+0x5800], RZ ;  /* 0x005800ff7400a388 */ /* 0x0009e40000000c00 */
.L_x_6015:
[----:B------:R-:W-:Y:S05]  /*aeb0*/  BSYNC B0 ;  /* 0x0000000000007941 */ /* 0x000fea0003800000 */
.L_x_6014:
[----:B------:R-:W-:Y:S01]  /*aec0*/  ULDC.64 UR8, c[0x0][0x3d0] ;  /* 0x0000f40000087ab9 */ /* 0x000fe20000000a00 */
[----:B------:R-:W0:Y:S01]  /*aed0*/  LDGDEPBAR ;  /* 0x00000000000079af */ /* 0x000e220000000000 */
[----:B-1--4-:R-:W-:Y:S01]  /*aee0*/  IMAD R2, R75, UR8, RZ ;  /* 0x000000084b027c24 */ /* 0x012fe2000f8e02ff */
[----:B------:R-:W-:Y:S01]  /*aef0*/  ISETP.GE.AND P2, PT, R110, R7, PT ;  /* 0x000000076e00720c */ /* 0x000fe20003f46270 */
[C---:B------:R-:W-:Y:S01]  /*af00*/  IMAD.WIDE.U32 R108, R117.reuse, UR8, R108 ;  /* 0x00000008756c7c25 */ /* 0x040fe2000f8e006c */
[----:B------:R-:W-:Y:S01]  /*af10*/  ULDC UR5, c[0x0][0x2e8] ;  /* 0x0000ba0000057ab9 */ /* 0x000fe20000000800 */
[----:B--2---:R-:W-:Y:S01]  /*af20*/  SHF.R.S32.HI R122, RZ, 0x1f, R83 ;  /* 0x0000001fff7a7819 */ /* 0x004fe20000011453 */
[----:B------:R-:W-:Y:S01]  /*af30*/  ULDC.64 UR10, c[0x0][0x220] ;  /* 0x00008800000a7ab9 */ /* 0x000fe20000000a00 */
[----:B------:R-:W-:Y:S01]  /*af40*/  IMAD R2, R117, UR9, R2 ;  /* 0x0000000975027c24 */ /* 0x000fe2000f8e0202 */
[----:B---3--:R-:W-:-:S03]  /*af50*/  LEA R4, P1, R108, R4, 0x2 ;  /* 0x000000046c047211 */ /* 0x008fc600078210ff */
[----:B------:R-:W-:-:S05]  /*af60*/  IMAD.IADD R2, R109, 0x1, R2 ;  /* 0x000000016d027824 */ /* 0x000fca00078e0202 */
[----:B------:R-:W-:-:S05]  /*af70*/  LEA.HI.X R5, R108, R5, R2, 0x2, P1 ;  /* 0x000000056c057211 */ /* 0x000fca00008f1402 */
[----:B------:R-:W2:Y:S01]  /*af80*/  LDG.E R3, desc[UR6][R4.64] ;  /* 0x0000000604037981 */ /* 0x000ea2000c1e1900 */
[----:B------:R-:W2:Y:S01]  /*af90*/  MUFU.RCP R2, UR5 ;  /* 0x0000000500027d08 */ /* 0x000ea20008001000 */
[----:B------:R-:W-:Y:S01]  /*afa0*/  IMAD.SHL.U32 R124, R76, 0x2, RZ ;  /* 0x000000024c7c7824 */ /* 0x000fe200078e00ff */
[----:B------:R-:W-:-:S04]  /*afb0*/  DEPBAR.LE SB0, 0x0 ;  /* 0x000080000000791a */ /* 0x000fc80000000000 */
[----:B------:R-:W-:Y:S01]  /*afc0*/  BAR.SYNC.DEFER_BLOCKING 0x0 ;  /* 0x0000000000007b1d */ /* 0x000fe20000010000 */
[----:B------:R-:W-:Y:S02]  /*afd0*/  LEA R134, P1, R86, UR10, 0x1 ;  /* 0x0000000a56867c11 */ /* 0x000fe4000f8208ff */
[----:B------:R-:W-:Y:S02]  /*afe0*/  LEA.HI R122, R122, R83, RZ, 0x2 ;  /* 0x000000537a7a7211 */ /* 0x000fe400078f10ff */
[----:B------:R-:W-:Y:S01]  /*aff0*/  LOP3.LUT R124, R124, 0x6, RZ, 0xc0, !PT ;  /* 0x000000067c7c7812 */ /* 0x000fe200078ec0ff */
[----:B------:R-:W-:Y:S01]  /*b000*/  BSSY B0, `(.L_x_6016) ;  /* 0x0000022000007945 */ /* 0x000fe20003800000 */
        /* <DEDUP_REMOVED lines=32> */
.L_x_6018:
[----:B------:R3:W-:Y:S02]  /*b210*/  STS.128 [R116+0x8000], RZ ;  /* 0x008000ff74007388 */ /* 0x0007e40000000c00 */
.L_x_6017:
[----:B------:R-:W-:Y:S05]  /*b220*/  BSYNC B0 ;  /* 0x0000000000007941 */ /* 0x000fea0003800000 */
.L_x_6016:
        /* <DEDUP_REMOVED lines=28> */
[----:B----4-:R-:W-:-:S04]  /*b3f0*/  LEA R6, P1, R64, R134, 0x1 ;  /* 0x0000008640067211 */ /* 0x010fc800078208ff */
[----:B------:R-:W-:-:S05]  /*b400*/  LEA.HI.X R7, R64, R135, R63, 0x1, P1 ;  /* 0x0000008740077211 */ /* 0x000fca00008f0c3f */
[----:B------:R-:W-:Y:S01]  /*b410*/  @!PT LDS RZ, [RZ] ;  /* 0x00000000fffff984 */ /* 0x000fe20000000800 */
[----:B------:R-:W-:Y:S01]  /*b420*/  @!PT LDS RZ, [RZ] ;  /* 0x00000000fffff984 */ /* 0x000fe20000000800 */
[----:B------:R-:W-:Y:S01]  /*b430*/  @!PT LDS RZ, [RZ] ;  /* 0x00000000fffff984 */ /* 0x000fe20000000800 */
[----:B------:R4:W-:Y:S01]  /*b440*/  LDGSTS.E.BYPASS.LTC128B.128 [R116+0x8800], desc[UR6][R6.64+0x80] ;  /* 0x0880008006747fae */ /* 0x0009e2000b901d46 */
[----:B------:R-:W-:Y:S05]  /*b450*/  BRA `(.L_x_6020) ;  /* 0x0000000000047947 */ /* 0x000fea0003800000 */
.L_x_6021:
[----:B------:R1:W-:Y:S02]  /*b460*/  STS.128 [R116+0x8800], RZ ;  /* 0x008800ff74007388 */ /* 0x0003e40000000c00 */
.L_x_6020:
[----:B------:R-:W-:Y:S05]  /*b470*/  BSYNC B0 ;  /* 0x0000000000007941 */ /* 0x000fea0003800000 */
.L_x_6019:
[----:B------:R-:W-:Y:S01]  /*b480*/  LOP3.LUT R69, R69, 0x7fffffe, RZ, 0xc0, !PT ;  /* 0x07fffffe45457812 */ /* 0x000fe200078ec0ff */
[----:B------:R-:W-:Y:S01]  /*b490*/  IMAD.SHL.U32 R2, R62, 0x40, RZ ;  /* 0x000000403e027824 */ /* 0x000fe200078e00ff */
[----:B----4-:R-:W-:Y:S01]  /*b4a0*/  LEA.HI R8, R67, R67, RZ, 0x1 ;  /* 0x0000004343087211 */ /* 0x010fe200078f08ff */
        /* <DEDUP_REMOVED lines=16> */
[----:B------:R-:W0:Y:S01]  /*b5b0*/  LDGDEPBAR ;  /* 0x00000000000079af */ /* 0x000e220000000000 */
[----:B------:R-:W-:-:S02]  /*b5c0*/  LOP3.LUT R2, R7, 0x8, R2, 0xf8, !PT ;  /* 0x0000000807027812 */ /* 0x000fc400078ef802 */
[----:B------:R-:W-:Y:S01]  /*b5d0*/  SHF.R.U32.HI R9, RZ, 0x3, R7 ;  /* 0x00000003ff097819 */ /* 0x000fe20000011607 */
[----:B------:R-:W-:Y:S01]  /*b5e0*/  IMAD R7, R59, 0x200, R6 ;  /* 0x000002003b077824 */ /* 0x000fe200078e0206 */
[----:B------:R-:W-:Y:S02]  /*b5f0*/  LOP3.LUT R5, R66, R5, RZ, 0x3c, !PT ;  /* 0x0000000542057212 */ /* 0x000fe400078e3cff */
[----:B------:R-:W-:Y:S01]  /*b600*/  LOP3.LUT R2, R2, R9, RZ, 0x3c, !PT ;  /* 0x0000000902027212 */ /* 0x000fe200078e3cff */
[----:B------:R-:W-:Y:S01]  /*b610*/  IMAD R7, R0, 0x20, R7 ;  /* 0x0000002000077824 */ /* 0x000fe200078e0207 */
[----:B------:R-:W-:Y:S01]  /*b620*/  LOP3.LUT P1, RZ, R62, 0x2, RZ, 0xc0, !PT ;  /* 0x000000023eff7812 */ /* 0x000fe2000782c0ff */
[----:B------:R-:W-:Y:S02]  /*b630*/  IMAD.U32 R112, R112, 0x20, R5 ;  /* 0x0000002070707824 */ /* 0x000fe400078e0005 */
[----:B------:R-:W-:Y:S02]  /*b640*/  IMAD.IADD R113, R2, 0x1, R7 ;  /* 0x0000000102717824 */ /* 0x000fe400078e0207 */
[----:B------:R-:W-:Y:S01]  /*b650*/  IMAD.MOV.U32 R5, RZ, RZ, 0x20 ;  /* 0x00000020ff057424 */ /* 0x000fe200078e00ff */
[----:B------:R-:W-:-:S02]  /*b660*/  LEA R112, R112, UR4, 0x1 ;  /* 0x0000000470707c11 */ /* 0x000fc4000f8e08ff */
[----:B------:R-:W-:Y:S02]  /*b670*/  LEA R113, R113, UR4, 0x1 ;  /* 0x0000000471717c11 */ /* 0x000fe4000f8e08ff */
[----:B------:R-:W-:Y:S01]  /*b680*/  SEL R5, R5, 0xffffffe0, !P1 ;  /* 0xffffffe005057807 */ /* 0x000fe20004800000 */
[----:B------:R-:W-:Y:S02]  /*b690*/  LDSM.16.M88.4 R16, [R112+0x3000] ;  /* 0x003000007010783b */ /* 0x000fe40000000200 */
[----:B------:R-:W-:Y:S02]  /*b6a0*/  IMAD R111, R4, 0x2, R113 ;  /* 0x00000002046f7824 */ /* 0x000fe400078e0271 */
[----:B------:R-:W4:Y:S01]  /*b6b0*/  LDSM.16.M88.4 R44, [R113] ;  /* 0x00000000712c783b */ /* 0x000f220000000200 */
[----:B------:R-:W-:Y:S02]  /*b6c0*/  IMAD.IADD R109, R112, 0x1, R5 ;  /* 0x00000001706d7824 */ /* 0x000fe400078e0205 */
[----:B------:R-:W-:Y:S01]  /*b6d0*/  IMAD R5, R59, 0x10, R60 ;  /* 0x000000103b057824 */ /* 0x000fe200078e023c */
[----:B------:R-:W5:Y:S04]  /*b6e0*/  LDSM.16.M88.4 R68, [R112+0x3400] ;  /* 0x003400007044783b */ /* 0x000f680000000200 */
[----:B------:R-:W-:Y:S04]  /*b6f0*/  LDSM.16.M88.4 R24, [R109+0x3000] ;  /* 0x003000006d18783b */ /* 0x000fe80000000200 */
[----:B------:R-:W2:Y:S04]  /*b700*/  LDSM.16.M88.4 R36, [R111] ;  /* 0x000000006f24783b */ /* 0x000ea80000000200 */
[----:B------:R-:W3:Y:S04]  /*b710*/  LDSM.16.M88.4 R12, [R112+0x3c00] ;  /* 0x003c0000700c783b */ /* 0x000ee80000000200 */
[----:B------:R-:W1:Y:S04]  /*b720*/  LDSM.16.M88.4 R52, [R112+0x3800] ;  /* 0x003800007034783b */ /* 0x000e680000000200 */
[----:B------:R-:W1:Y:S04]  /*b730*/  LDSM.16.M88.4 R88, [R109+0x3400] ;  /* 0x003400006d58783b */ /* 0x000e680000000200 */
[----:B------:R-:W-:Y:S04]  /*b740*/  LDSM.16.M88.4 R76, [R112+0x4000] ;  /* 0x00400000704c783b */ /* 0x000fe80000000200 */
[----:B------:R-:W1:Y:S04]  /*b750*/  LDSM.16.M88.4 R8, [R113+0x1000] ;  /* 0x001000007108783b */ /* 0x000e680000000200 */
[----:B------:R-:W1:Y:S01]  /*b760*/  LDSM.16.M88.4 R40, [R109+0x3c00] ;  /* 0x003c00006d28783b */ /* 0x000e620000000200 */
[C---:B----4-:R-:W-:Y:S03]  /*b770*/  HMMA.16816.F32 R20, R44.reuse, R16, RZ ;  /* 0x000000102c14723c */ /* 0x050fe600000018ff */
[----:B------:R-:W4:Y:S04]  /*b780*/  LDSM.16.M88.4 R80, [R109+0x3800] ;  /* 0x003800006d50783b */ /* 0x000f280000000200 */
[----:B------:R-:W4:Y:S01]  /*b790*/  LDSM.16.M88.4 R32, [R112+0x4400] ;  /* 0x004400007020783b */ /* 0x000f220000000200 */
[C---:B------:R-:W-:Y:S03]  /*b7a0*/  HMMA.16816.F32 R16, R44.reuse, R18, RZ ;  /* 0x000000122c10723c */ /* 0x040fe600000018ff */
[----:B------:R-:W-:Y:S03]  /*b7b0*/  LDSM.16.M88.4 R92, [R111+0x1000] ;  /* 0x001000006f5c783b */ /* 0x000fe60000000200 */
[C---:B-----5:R-:W-:Y:S01]  /*b7c0*/  HMMA.16816.F32 R72, R44.reuse, R68, RZ ;  /* 0x000000442c48723c */ /* 0x060fe200000018ff */
[----:B------:R-:W-:Y:S05]  /*b7d0*/  LDSM.16.M88.4 R28, [R112+0x4800] ;  /* 0x00480000701c783b */ /* 0x000fea0000000200 */
[----:B------:R-:W-:Y:S06]  /*b7e0*/  HMMA.16816.F32 R68, R44, R70, RZ ;  /* 0x000000462c44723c */ /* 0x000fec00000018ff */
[C---:B--2---:R-:W-:Y:S06]  /*b7f0*/  HMMA.16816.F32 R20, R36.reuse, R24, R20 ;  /* 0x000000182414723c */ /* 0x044fec0000001814 */
[----:B------:R-:W-:Y:S01]  /*b800*/  HMMA.16816.F32 R16, R36, R26, R16 ;  /* 0x0000001a2410723c */ /* 0x000fe20000001810 */
[----:B------:R-:W2:Y:S05]  /*b810*/  LDSM.16.M88.4 R24, [R109+0x4000] ;  /* 0x004000006d18783b */ /* 0x000eaa0000000200 */
[C---:B---3--:R-:W-:Y:S06]  /*b820*/  HMMA.16816.F32 R48, R44.reuse, R12, RZ ;  /* 0x0000000c2c30723c */ /* 0x048fec00000018ff */
[C---:B-1----:R-:W-:Y:S06]  /*b830*/  HMMA.16816.F32 R64, R44.reuse, R52, RZ ;  /* 0x000000342c40723c */ /* 0x042fec00000018ff */
[C---:B------:R-:W-:Y:S06]  /*b840*/  HMMA.16816.F32 R52, R44.reuse, R54, RZ ;  /* 0x000000362c34723c */ /* 0x040fec00000018ff */
[----:B------:R-:W-:Y:S01]  /*b850*/  HMMA.16816.F32 R44, R44, R14, RZ ;  /* 0x0000000e2c2c723c */ /* 0x000fe200000018ff */
[----:B------:R-:W1:Y:S05]  /*b860*/  LDSM.16.M88.4 R12, [R112+0x4c00] ;  /* 0x004c0000700c783b */ /* 0x000e6a0000000200 */
[C---:B------:R-:W-:Y:S06]  /*b870*/  HMMA.16816.F32 R72, R36.reuse, R88, R72 ;  /* 0x000000582448723c */ /* 0x040fec0000001848 */
[----:B------:R-:W-:Y:S01]  /*b880*/  HMMA.16816.F32 R68, R36, R90, R68 ;  /* 0x0000005a2444723c */ /* 0x000fe20000001844 */
[----:B------:R-:W3:Y:S05]  /*b890*/  LDSM.16.M88.4 R88, [R109+0x4400] ;  /* 0x004400006d58783b */ /* 0x000eea0000000200 */
[C---:B------:R-:W-:Y:S06]  /*b8a0*/  HMMA.16816.F32 R20, R8.reuse, R76, R20 ;  /* 0x0000004c0814723c */ /* 0x040fec0000001814 */
[----:B------:R-:W-:Y:S01]  /*b8b0*/  HMMA.16816.F32 R16, R8, R78, R16 ;  /* 0x0000004e0810723c */ /* 0x000fe20000001810 */
[----:B------:R-:W-:Y:S05]  /*b8c0*/  LDSM.16.M88.4 R76, [R109+0x4c00] ;  /* 0x004c00006d4c783b */ /* 0x000fea0000000200 */
[C---:B------:R-:W-:Y:S06]  /*b8d0*/  HMMA.16816.F32 R48, R36.reuse, R40, R48 ;  /* 0x000000282430723c */ /* 0x040fec0000001830 */
[C---:B----4-:R-:W-:Y:S06]  /*b8e0*/  HMMA.16816.F32 R64, R36.reuse, R80, R64 ;  /* 0x000000502440723c */ /* 0x050fec0000001840 */
[C---:B------:R-:W-:Y:S01]  /*b8f0*/  HMMA.16816.F32 R52, R36.reuse, R82, R52 ;  /* 0x000000522434723c */ /* 0x040fe20000001834 */
[----:B------:R-:W-:Y:S05]  /*b900*/  LDSM.16.M88.4 R80, [R109+0x4800] ;  /* 0x004800006d50783b */ /* 0x000fea0000000200 */
[----:B------:R-:W-:Y:S01]  /*b910*/  HMMA.16816.F32 R44, R36, R42, R44 ;  /* 0x0000002a242c723c */ /* 0x000fe2000000182c */
[----:B------:R-:W-:Y:S04]  /*b920*/  LDSM.16.M88.4 R36, [R112+0x5000] ;  /* 0x005000007024783b */ /* 0x000fe80000000200 */
[----:B------:R-:W4:Y:S01]  /*b930*/  LDSM.16.M88.4 R40, [R113+0x2000] ;  /* 0x002000007128783b */ /* 0x000f220000000200 */
[C---:B------:R-:W-:Y:S06]  /*b940*/  HMMA.16816.F32 R72, R8.reuse, R32, R72 ;  /* 0x000000200848723c */ /* 0x040fec0000001848 */
[----:B------:R-:W-:Y:S01]  /*b950*/  HMMA.16816.F32 R68, R8, R34, R68 ;  /* 0x000000220844723c */ /* 0x000fe20000001844 */
[----:B------:R-:W5:Y:S05]  /*b960*/  LDSM.16.M88.4 R32, [R112+0x5400] ;  /* 0x005400007020783b */ /* 0x000f6a0000000200 */
[C---:B--2---:R-:W-:Y:S06]  /*b970*/  HMMA.16816.F32 R20, R92.reuse, R24, R20 ;  /* 0x000000185c14723c */ /* 0x044fec0000001814 */
[----:B------:R-:W-:Y:S01]  /*b980*/  HMMA.16816.F32 R16, R92, R26, R16 ;  /* 0x0000001a5c10723c */ /* 0x000fe20000001810 */
[----:B------:R-:W-:Y:S05]  /*b990*/  LDSM.16.M88.4 R24, [R112+0x5c00] ;  /* 0x005c00007018783b */ /* 0x000fea0000000200 */
[C---:B-1----:R-:W-:Y:S06]  /*b9a0*/  HMMA.16816.F32 R48, R8.reuse, R12, R48 ;  /* 0x0000000c0830723c */ /* 0x042fec0000001830 */
[C---:B------:R-:W-:Y:S06]  /*b9b0*/  HMMA.16816.F32 R64, R8.reuse, R28, R64 ;  /* 0x0000001c0840723c */ /* 0x040fec0000001840 */
[C---:B------:R-:W-:Y:S01]  /*b9c0*/  HMMA.16816.F32 R52, R8.reuse, R30, R52 ;  /* 0x0000001e0834723c */ /* 0x040fe20000001834 */
[----:B------:R-:W-:Y:S05]  /*b9d0*/  LDSM.16.M88.4 R28, [R112+0x5800] ;  /* 0x00580000701c783b */ /* 0x000fea0000000200 */
[----:B------:R-:W-:Y:S01]  /*b9e0*/  HMMA.16816.F32 R44, R8, R14, R44 ;  /* 0x0000000e082c723c */ /* 0x000fe2000000182c */
[----:B------:R-:W-:Y:S04]  /*b9f0*/  LDSM.16.M88.4 R8, [R109+0x5000] ;  /* 0x005000006d08783b */ /* 0x000fe80000000200 */
[----:B------:R-:W1:Y:S01]  /*ba00*/  LDSM.16.M88.4 R12, [R111+0x2000] ;  /* 0x002000006f0c783b */ /* 0x000e620000000200 */
[C---:B---3--:R-:W-:Y:S06]  /*ba10*/  HMMA.16816.F32 R72, R92.reuse, R88, R72 ;  /* 0x000000585c48723c */ /* 0x048fec0000001848 */
[----:B------:R-:W-:Y:S06]  /*ba20*/  HMMA.16816.F32 R68, R92, R90, R68 ;  /* 0x0000005a5c44723c */ /* 0x000fec0000001844 */
[C---:B----4-:R-:W-:Y:S06]  /*ba30*/  HMMA.16816.F32 R20, R40.reuse, R36, R20 ;  /* 0x000000242814723c */ /* 0x050fec0000001814 */
[----:B------:R-:W-:Y:S01]  /*ba40*/  HMMA.16816.F32 R36, R40, R38, R16 ;  /* 0x000000262824723c */ /* 0x000fe20000001810 */
[----:B------:R-:W2:Y:S05]  /*ba50*/  LDSM.16.M88.4 R16, [R109+0x5400] ;  /* 0x005400006d10783b */ /* 0x000eaa0000000200 */
[C---:B------:R-:W-:Y:S06]  /*ba60*/  HMMA.16816.F32 R48, R92.reuse, R76, R48 ;  /* 0x0000004c5c30723c */ /* 0x040fec0000001830 */
[C---:B------:R-:W-:Y:S06]  /*ba70*/  HMMA.16816.F32 R44, R92.reuse, R78, R44 ;  /* 0x0000004e5c2c723c */ /* 0x040fec000000182c */
[----:B------:R-:W-:Y:S06]  /*ba80*/  HMMA.16816.F32 R64, R92, R80, R64 ;  /* 0x000000505c40723c */ /* 0x000fec0000001840 */
[C---:B-----5:R-:W-:Y:S06]  /*ba90*/  HMMA.16816.F32 R72, R40.reuse, R32, R72 ;  /* 0x000000202848723c */ /* 0x060fec0000001848 */
[----:B------:R-:W-:Y:S06]  /*baa0*/  HMMA.16816.F32 R68, R40, R34, R68 ;  /* 0x000000222844723c */ /* 0x000fec0000001844 */
[C---:B-1----:R-:W-:Y:S06]  /*bab0*/  HMMA.16816.F32 R20, R12.reuse, R8, R20 ;  /* 0x000000080c14723c */ /* 0x042fec0000001814 */
[----:B------:R-:W-:Y:S01]  /*bac0*/  HMMA.16816.F32 R36, R12, R10, R36 ;  /* 0x0000000a0c24723c */ /* 0x000fe20000001824 */
[----:B------:R-:W1:Y:S05]  /*bad0*/  LDSM.16.M88.4 R8, [R109+0x5800] ;  /* 0x005800006d08783b */ /* 0x000e6a0000000200 */
[----:B------:R-:W-:Y:S06]  /*bae0*/  HMMA.16816.F32 R48, R40, R24, R48 ;  /* 0x000000182830723c */ /* 0x000fec0000001830 */
[----:B------:R-:W-:Y:S01]  /*baf0*/  HMMA.16816.F32 R52, R92, R82, R52 ;  /* 0x000000525c34723c */ /* 0x000fe20000001834 */
[----:B------:R-:W-:-:S04]  /*bb00*/  IADD3 R24, R5, 0x1, R122 ;  /* 0x0000000105187810 */ /* 0x000fc80007ffe07a */
[----:B------:R-:W-:Y:S01]  /*bb10*/  IADD3 R5, R61, R24, -R115 ;  /* 0x000000183d057210 */ /* 0x000fe20007ffe873 */
[----:B------:R-:W-:Y:S01]  /*bb20*/  HMMA.16816.F32 R44, R40, R26, R44 ;  /* 0x0000001a282c723c */ /* 0x000fe2000000182c */
[----:B------:R-:W-:-:S05]  /*bb30*/  IMAD R24, R97, 0x40, R124 ;  /* 0x0000004061187824 */ /* 0x000fca00078e027c */
[----:B------:R-:W-:Y:S01]  /*bb40*/  HMMA.16816.F32 R64, R40, R28, R64 ;  /* 0x0000001c2840723c */ /* 0x000fe20000001840 */
[----:B------:R-:W-:Y:S02]  /*bb50*/  VIADD R26, R5, UR5 ;  /* 0x00000005051a7c36 */ /* 0x000fe40008000000 */
[----:B------:R-:W-:-:S03]  /*bb60*/  VIADD R5, R24, 0x8 ;  /* 0x0000000818057836 */ /* 0x000fc60000000000 */
[----:B------:R-:W-:Y:S01]  /*bb70*/  VIMNMX R100, R26, R61, PT ;  /* 0x0000003d1a647248 */ /* 0x000fe20003fe0100 */
[----:B------:R-:W-:Y:S01]  /*bb80*/  IMAD R29, R0, 0x20, R6 ;  /* 0x00000020001d7824 */ /* 0x000fe200078e0206 */
[----:B------:R-:W-:Y:S01]  /*bb90*/  VIADDMNMX R101, R26, 0x8, R61, PT ;  /* 0x000000081a657846 */ /* 0x000fe2000380013d */
[C---:B------:R-:W-:Y:S01]  /*bba0*/  VIADD R0, R24.reuse, 0x1 ;  /* 0x0000000118007836 */ /* 0x040fe20000000000 */
[C---:B--2---:R-:W-:Y:S01]  /*bbb0*/  HMMA.16816.F32 R72, R12.reuse, R16, R72 ;  /* 0x000000100c48723c */ /* 0x044fe20000001848 */
[CC--:B------:R-:W-:Y:S01]  /*bbc0*/  ISETP.GE.AND P5, PT, R5.reuse, R100.reuse, PT ;  /* 0x000000640500720c */ /* 0x0c0fe20003fa6270 */
[C---:B------:R-:W-:Y:S01]  /*bbd0*/  VIADD R26, R24.reuse, 0x9 ;  /* 0x00000009181a7836 */ /* 0x040fe20000000000 */
[-C--:B------:R-:W-:Y:S01]  /*bbe0*/  ISETP.GE.AND P1, PT, R5, R101.reuse, PT ;  /* 0x000000650500720c */ /* 0x080fe20003f26270 */
[----:B------:R-:W-:Y:S01]  /*bbf0*/  VIADD R28, R24, 0x11 ;  /* 0x00000011181c7836 */ /* 0x000fe20000000000 */
[C---:B------:R-:W-:Y:S01]  /*bc00*/  ISETP.GE.AND P6, PT, R0.reuse, R100, PT ;  /* 0x000000640000720c */ /* 0x040fe20003fc6270 */
[----:B------:R-:W-:Y:S01]  /*bc10*/  HMMA.16816.F32 R68, R12, R18, R68 ;  /* 0x000000120c44723c */ /* 0x000fe20000001844 */
[----:B------:R-:W-:Y:S01]  /*bc20*/  ISETP.GE.AND P2, PT, R0, R101, PT ;  /* 0x000000650000720c */ /* 0x000fe20003f46270 */
[----:B------:R-:W2:Y:S01]  /*bc30*/  LDSM.16.M88.4 R16, [R109+0x5c00] ;  /* 0x005c00006d10783b */ /* 0x000ea20000000200 */
[----:B------:R-:W-:Y:S01]  /*bc40*/  I2FP.F32.S32 R0, R0 ;  /* 0x0000000000007245 */ /* 0x000fe20000201400 */
[----:B------:R-:W-:-:S04]  /*bc50*/  DEPBAR.LE SB0, 0x0 ;  /* 0x000080000000791a */ /* 0x000fc80000000000 */
[----:B------:R-:W-:Y:S01]  /*bc60*/  I2FP.F32.S32 R5, R5 ;  /* 0x0000000500057245 */ /* 0x000fe20000201400 */
[----:B------:R-:W-:Y:S01]  /*bc70*/  HMMA.16816.F32 R52, R40, R30, R52 ;  /* 0x0000001e2834723c */ /* 0x000fe20000001834 */
[CC--:B------:R-:W-:Y:S01]  /*bc80*/  FFMA.FTZ R6, R3.reuse, R0.reuse, R21 ;  /* 0x0000000003067223 */ /* 0x0c0fe20000010015 */
[C---:B------:R-:W-:Y:S01]  /*bc90*/  FFMA.FTZ R21, R3.reuse, R0, R23 ;  /* 0x0000000003157223 */ /* 0x040fe20000010017 */
[----:B------:R-:W-:Y:S02]  /*bca0*/  IMAD.IADD R110, R2, 0x1, R29 ;  /* 0x00000001026e7824 */ /* 0x000fe400078e021d */
[CC--:B------:R-:W-:Y:S01]  /*bcb0*/  FFMA.FTZ R0, R3.reuse, R5.reuse, R36 ;  /* 0x0000000503007223 */ /* 0x0c0fe20000010024 */
[----:B------:R-:W-:Y:S01]  /*bcc0*/  FFMA.FTZ R7, R3, R5, R38 ;  /* 0x0000000503077223 */ /* 0x000fe20000010026 */
[----:B------:R-:W-:Y:S01]  /*bcd0*/  VIADD R5, R24, 0x10 ;  /* 0x0000001018057836 */ /* 0x000fe20000000000 */
[----:B------:R-:W-:Y:S01]  /*bce0*/  FSEL R6, R6, -INF , !P6 ;  /* 0xff80000006067808 */ /* 0x000fe20007000000 */
[----:B-1----:R-:W-:Y:S01]  /*bcf0*/  HMMA.16816.F32 R64, R12, R8, R64 ;  /* 0x000000080c40723c */ /* 0x002fe20000001840 */
[----:B------:R-:W-:Y:S01]  /*bd00*/  FSEL R21, R21, -INF , !P2 ;  /* 0xff80000015157808 */ /* 0x000fe20005000000 */
[----:B------:R-:W-:Y:S01]  /*bd10*/  VIADD R30, R24, 0x19 ;  /* 0x00000019181e7836 */ /* 0x000fe20000000000 */
[C---:B------:R-:W-:Y:S01]  /*bd20*/  ISETP.GE.AND P6, PT, R26.reuse, R100, PT ;  /* 0x000000641a00720c */ /* 0x040fe20003fc6270 */
[----:B------:R-:W-:Y:S01]  /*bd30*/  BAR.SYNC.DEFER_BLOCKING 0x0 ;  /* 0x0000000000007b1d */ /* 0x000fe20000010000 */
[----:B------:R-:W-:-:S02]  /*bd40*/  ISETP.GE.AND P2, PT, R26, R101, PT ;  /* 0x000000651a00720c */ /* 0x000fc40003f46270 */
[----:B------:R-:W-:Y:S01]  /*bd50*/  I2FP.F32.S32 R26, R26 ;  /* 0x0000001a001a7245 */ /* 0x000fe20000201400 */
[----:B------:R-:W-:Y:S01]  /*bd60*/  VIADD R9, R24, 0x20 ;  /* 0x0000002018097836 */ /* 0x000fe20000000000 */
[----:B------:R-:W-:Y:S02]  /*bd70*/  FSEL R0, R0, -INF , !P5 ;  /* 0xff80000000007808 */ /* 0x000fe40006800000 */
[----:B------:R-:W-:Y:S01]  /*bd80*/  FSEL R7, R7, -INF , !P1 ;  /* 0xff80000007077808 */ /* 0x000fe20004800000 */
[----:B------:R-:W-:Y:S01]  /*bd90*/  FFMA.FTZ R37, R3, R26, R37 ;  /* 0x0000001a03257223 */ /* 0x000fe20000010025 */
[----:B------:R-:W-:Y:S01]  /*bda0*/  ISETP.GE.AND P5, PT, R5, R100, PT ;  /* 0x000000640500720c */ /* 0x000fe20003fa6270 */
[----:B------:R-:W-:Y:S01]  /*bdb0*/  FFMA.FTZ R27, R3, R26, R39 ;  /* 0x0000001a031b7223 */ /* 0x000fe20000010027 */
[----:B------:R-:W-:Y:S01]  /*bdc0*/  ISETP.GE.AND P1, PT, R5, R101, PT ;  /* 0x000000650500720c */ /* 0x000fe20003f26270 */
[----:B------:R-:W-:Y:S01]  /*bdd0*/  HMMA.16816.F32 R52, R12, R10, R52 ;  /* 0x0000000a0c34723c */ /* 0x000fe20000001834 */
[----:B------:R-:W-:-:S02]  /*bde0*/  I2FP.F32.S32 R5, R5 ;  /* 0x0000000500057245 */ /* 0x000fc40000201400 */
[----:B------:R-:W-:Y:S02]  /*bdf0*/  FSEL R26, R37, -INF , !P6 ;  /* 0xff800000251a7808 */ /* 0x000fe40007000000 */
[----:B------:R-:W-:Y:S01]  /*be00*/  FSEL R27, R27, -INF , !P2 ;  /* 0xff8000001b1b7808 */ /* 0x000fe20005000000 */
[CC--:B------:R-:W-:Y:S01]  /*be10*/  FFMA.FTZ R8, R3.reuse, R5.reuse, R72 ;  /* 0x0000000503087223 */ /* 0x0c0fe20000010048 */
[----:B------:R-:W-:Y:S01]  /*be20*/  FFMA.FTZ R25, R3, R5, R74 ;  /* 0x0000000503197223 */ /* 0x000fe2000001004a */
[----:B------:R-:W-:Y:S01]  /*be30*/  VIADD R5, R24, 0x18 ;  /* 0x0000001818057836 */ /* 0x000fe20000000000 */
[C---:B------:R-:W-:Y:S01]  /*be40*/  ISETP.GE.AND P6, PT, R28.reuse, R100, PT ;  /* 0x000000641c00720c */ /* 0x040fe20003fc6270 */
[----:B--2---:R-:W-:Y:S01]  /*be50*/  HMMA.16816.F32 R48, R12, R16, R48 ;  /* 0x000000100c30723c */ /* 0x004fe20000001830 */
[----:B------:R-:W-:Y:S02]  /*be60*/  ISETP.GE.AND P2, PT, R28, R101, PT ;  /* 0x000000651c00720c */ /* 0x000fe40003f46270 */
[----:B------:R-:W-:-:S02]  /*be70*/  I2FP.F32.S32 R28, R28 ;  /* 0x0000001c001c7245 */ /* 0x000fc40000201400 */
[----:B------:R-:W-:Y:S01]  /*be80*/  FSEL R8, R8, -INF , !P5 ;  /* 0xff80000008087808 */ /* 0x000fe20006800000 */
[----:B------:R-:W-:Y:S01]  /*be90*/  HMMA.16816.F32 R44, R12, R18, R44 ;  /* 0x000000120c2c723c */ /* 0x000fe2000000182c */
[----:B------:R-:W-:Y:S01]  /*bea0*/  FSEL R25, R25, -INF , !P1 ;  /* 0xff80000019197808 */ /* 0x000fe20004800000 */
[----:B------:R-:W-:Y:S01]  /*beb0*/  FFMA.FTZ R73, R3, R28, R73 ;  /* 0x0000001c03497223 */ /* 0x000fe20000010049 */
[----:B------:R-:W-:Y:S01]  /*bec0*/  ISETP.GE.AND P5, PT, R5, R100, PT ;  /* 0x000000640500720c */ /* 0x000fe20003fa6270 */
[----:B------:R-:W-:Y:S01]  /*bed0*/  FFMA.FTZ R11, R3, R28, R75 ;  /* 0x0000001c030b7223 */ /* 0x000fe2000001004b */
[----:B------:R-:W-:Y:S01]  /*bee0*/  ISETP.GE.AND P1, PT, R5, R101, PT ;  /* 0x000000650500720c */ /* 0x000fe20003f26270 */
        /* <DEDUP_REMOVED lines=8> */
[----:B------:R-:W-:Y:S01]  /*bf70*/  ISETP.GE.AND P6, PT, R30, R100, PT ;  /* 0x000000641e00720c */ /* 0x000fe20003fc6270 */
[----:B------:R-:W-:Y:S01]  /*bf80*/  VIADD R14, R24, 0x31 ;  /* 0x00000031180e7836 */ /* 0x000fe20000000000 */
[----:B------:R-:W-:-:S02]  /*bf90*/  ISETP.GE.AND P2, PT, R30, R101, PT ;  /* 0x000000651e00720c */ /* 0x000fc40003f46270 */
        /* <DEDUP_REMOVED lines=10> */
[C---:B------:R-:W-:Y:S01]  /*c040*/  ISETP.GE.AND P6, PT, R30.reuse, R100, PT ;  /* 0x000000641e00720c */ /* 0x040fe20003fc6270 */
[CC--:B------:R-:W-:Y:S01]  /*c050*/  FFMA.FTZ R64, R3.reuse, R9.reuse, R64 ;  /* 0x0000000903407223 */ /* 0x0c0fe20000010040 */
[----:B------:R-:W-:Y:S01]  /*c060*/  FFMA.FTZ R66, R3, R9, R66 ;  /* 0x0000000903427223 */ /* 0x000fe20000010042 */
[----:B------:R-:W-:Y:S02]  /*c070*/  FSEL R9, R71, -INF , !P2 ;  /* 0xff80000047097808 */ /* 0x000fe40005000000 */
[----:B------:R-:W-:Y:S02]  /*c080*/  ISETP.GE.AND P2, PT, R30, R101, PT ;  /* 0x000000651e00720c */ /* 0x000fe40003f46270 */
[----:B------:R-:W-:Y:S02]  /*c090*/  I2FP.F32.S32 R30, R30 ;  /* 0x0000001e001e7245 */ /* 0x000fe40000201400 */
[----:B------:R-:W-:-:S02]  /*c0a0*/  FSEL R106, R64, -INF , !P5 ;  /* 0xff800000406a7808 */ /* 0x000fc40006800000 */
[----:B------:R-:W-:Y:S01]  /*c0b0*/  FSEL R129, R66, -INF , !P1 ;  /* 0xff80000042817808 */ /* 0x000fe20004800000 */
[CC--:B------:R-:W-:Y:S01]  /*c0c0*/  FFMA.FTZ R65, R3.reuse, R30.reuse, R65 ;  /* 0x0000001e03417223 */ /* 0x0c0fe20000010041 */
[----:B------:R-:W-:Y:S01]  /*c0d0*/  FFMA.FTZ R67, R3, R30, R67 ;  /* 0x0000001e03437223 */ /* 0x000fe20000010043 */
[CC--:B------:R-:W-:Y:S02]  /*c0e0*/  ISETP.GE.AND P5, PT, R17.reuse, R100.reuse, PT ;  /* 0x000000641100720c */ /* 0x0c0fe40003fa6270 */
[----:B------:R-:W-:Y:S02]  /*c0f0*/  ISETP.GE.AND P1, PT, R17, R101, PT ;  /* 0x000000651100720c */ /* 0x000fe40003f26270 */
[----:B------:R-:W-:Y:S02]  /*c100*/  FSEL R130, R65, -INF , !P6 ;  /* 0xff80000041827808 */ /* 0x000fe40007000000 */
[----:B------:R-:W-:Y:S02]  /*c110*/  FSEL R137, R67, -INF , !P2 ;  /* 0xff80000043897808 */ /* 0x000fe40005000000 */
[----:B------:R-:W-:-:S02]  /*c120*/  ISETP.GE.AND P6, PT, R12, R100, PT ;  /* 0x000000640c00720c */ /* 0x000fc40003fc6270 */
        /* <DEDUP_REMOVED lines=9> */
[----:B------:R-:W-:Y:S01]  /*c1c0*/  FSEL R128, R52, -INF , !P5 ;  /* 0xff80000034807808 */ /* 0x000fe20006800000 */
        /* <DEDUP_REMOVED lines=10> */
[----:B------:R-:W-:Y:S02]  /*c270*/  FSEL R92, R48, -INF , !P5 ;  /* 0xff800000305c7808 */ /* 0x000fe40006800000 */
[----:B------:R-:W-:Y:S01]  /*c280*/  FSEL R89, R50, -INF , !P1 ;  /* 0xff80000032597808 */ /* 0x000fe20004800000 */
[C---:B------:R-:W-:Y:S01]  /*c290*/  FFMA.FTZ R49, R3.reuse, R14, R49 ;  /* 0x0000000e03317223 */ /* 0x040fe20000010031 */
[----:B------:R-:W-:Y:S01]  /*c2a0*/  I2FP.F32.S32 R13, R12 ;  /* 0x0000000c000d7245 */ /* 0x000fe20000201400 */
[C---:B------:R-:W-:Y:S01]  /*c2b0*/  FFMA.FTZ R51, R3.reuse, R14, R51 ;  /* 0x0000000e03337223 */ /* 0x040fe20000010033 */
[C---:B------:R-:W-:Y:S02]  /*c2c0*/  ISETP.GE.AND P5, PT, R12.reuse, R100, PT ;  /* 0x000000640c00720c */ /* 0x040fe40003fa6270 */
[----:B------:R-:W-:Y:S01]  /*c2d0*/  ISETP.GE.AND P1, PT, R12, R101, PT ;  /* 0x000000650c00720c */ /* 0x000fe20003f26270 */
[CC--:B------:R-:W-:Y:S01]  /*c2e0*/  FFMA.FTZ R44, R3.reuse, R13.reuse, R44 ;  /* 0x0000000d032c7223 */ /* 0x0c0fe2000001002c */
[----:B------:R-:W-:Y:S01]  /*c2f0*/  I2FP.F32.S32 R12, R24 ;  /* 0x00000018000c7245 */ /* 0x000fe20000201400 */
[----:B------:R-:W-:Y:S01]  /*c300*/  FFMA.FTZ R46, R3, R13, R46 ;  /* 0x0000000d032e7223 */ /* 0x000fe2000001002e */
[----:B------:R-:W-:-:S02]  /*c310*/  FSEL R91, R49, -INF , !P6 ;  /* 0xff800000315b7808 */ /* 0x000fc40007000000 */
[C---:B------:R-:W-:Y:S01]  /*c320*/  ISETP.GE.AND P6, PT, R24.reuse, R100, PT ;  /* 0x000000641800720c */ /* 0x040fe20003fc6270 */
[-C--:B------:R-:W-:Y:S01]  /*c330*/  FFMA.FTZ R20, R3, R12.reuse, R20 ;  /* 0x0000000c03147223 */ /* 0x080fe20000010014 */
[----:B------:R-:W-:Y:S01]  /*c340*/  FSEL R88, R51, -INF , !P2 ;  /* 0xff80000033587808 */ /* 0x000fe20005000000 */
[----:B------:R-:W-:Y:S01]  /*c350*/  FFMA.FTZ R13, R3, R12, R22 ;  /* 0x0000000c030d7223 */ /* 0x000fe20000010016 */
[C---:B------:R-:W-:Y:S01]  /*c360*/  ISETP.GE.AND P2, PT, R24.reuse, R101, PT ;  /* 0x000000651800720c */ /* 0x040fe20003f46270 */
[----:B------:R-:W-:Y:S01]  /*c370*/  VIADD R24, R24, 0x39 ;  /* 0x0000003918187836 */ /* 0x000fe20000000000 */
[----:B------:R-:W-:Y:S02]  /*c380*/  FSEL R12, R20, -INF , !P6 ;  /* 0xff800000140c7808 */ /* 0x000fe40007000000 */
[----:B------:R-:W-:Y:S02]  /*c390*/  ISETP.GT.AND P6, PT, R97, R114, PT ;  /* 0x000000726100720c */ /* 0x000fe40003fc4270 */
[----:B------:R-:W-:-:S02]  /*c3a0*/  SHF.R.S32.HI R14, RZ, 0x1f, R59 ;  /* 0x0000001fff0e7819 */ /* 0x000fc4000001143b */
[----:B------:R-:W-:Y:S02]  /*c3b0*/  FSEL R90, R44, -INF , !P5 ;  /* 0xff8000002c5a7808 */ /* 0x000fe40006800000 */
[----:B------:R-:W-:Y:S02]  /*c3c0*/  FSEL R93, R46, -INF , !P1 ;  /* 0xff8000002e5d7808 */ /* 0x000fe40004800000 */
[C---:B------:R-:W-:Y:S02]  /*c3d0*/  ISETP.GE.AND P5, PT, R24.reuse, R100, PT ;  /* 0x000000641800720c */ /* 0x040fe40003fa6270 */
[----:B------:R-:W-:Y:S02]  /*c3e0*/  ISETP.GE.AND P1, PT, R24, R101, PT ;  /* 0x000000651800720c */ /* 0x000fe40003f26270 */
[----:B------:R-:W-:Y:S02]  /*c3f0*/  I2FP.F32.S32 R24, R24 ;  /* 0x0000001800187245 */ /* 0x000fe40000201400 */
[----:B------:R-:W-:-:S02]  /*c400*/  LEA.HI R14, R14, R59, RZ, 0x2 ;  /* 0x0000003b0e0e7211 */ /* 0x000fc400078f10ff */
[----:B------:R-:W-:Y:S01]  /*c410*/  FSEL R13, R13, -INF , !P2 ;  /* 0xff8000000d0d7808 */ /* 0x000fe20005000000 */
[CC--:B------:R-:W-:Y:S01]  /*c420*/  FFMA.FTZ R45, R3.reuse, R24.reuse, R45 ;  /* 0x00000018032d7223 */ /* 0x0c0fe2000001002d */
[----:B------:R-:W-:Y:S01]  /*c430*/  LOP3.LUT R14, R14, 0xfffffffc, RZ, 0xc0, !PT ;  /* 0xfffffffc0e0e7812 */ /* 0x000fe200078ec0ff */
[----:B------:R-:W-:-:S03]  /*c440*/  FFMA.FTZ R47, R3, R24, R47 ;  /* 0x00000018032f7223 */ /* 0x000fc6000001002f */
[----:B------:R-:W-:Y:S01]  /*c450*/  FSEL R95, R45, -INF , !P5 ;  /* 0xff8000002d5f7808 */ /* 0x000fe20006800000 */
[----:B------:R-:W-:Y:S01]  /*c460*/  IMAD.IADD R125, R59, 0x1, -R14 ;  /* 0x000000013b7d7824 */ /* 0x000fe200078e0a0e */
        /* <DEDUP_REMOVED lines=64> */
.L_x_6023:
[----:B------:R-:W1:Y:S02]  /*c870*/  LDC R19, c[0x0][0x248] ;  /* 0x00009200ff137b82 */ /* 0x000e640000000800 */
[----:B-1----:R-:W-:-:S04]  /*c880*/  LEA R19, -R19, RZ, 0x6 ;  /* 0x000000ff13137211 */ /* 0x002fc800078e31ff */
[----:B------:R-:W-:-:S07]  /*c890*/  SHF.R.S32.HI R2, RZ, 0x1f, R19 ;  /* 0x0000001fff027819 */ /* 0x000fce0000011413 */
.L_x_6024:
        /* <DEDUP_REMOVED lines=61> */
.L_x_6022:
        /* <DEDUP_REMOVED lines=62> */
[----:B------:R-:W-:Y:S01]  /*d050*/  MUFU.EX2 R102, R102 ;  /* 0x0000006600667308 */ /* 0x000fe20000000800 */
[C---:B------:R-:W-:Y:S01]  /*d060*/  FSETP.NEU.FTZ.AND P1, PT, R0.reuse, -INF , PT ;  /* 0xff8000000000780b */ /* 0x040fe20003f3d000 */
[----:B------:R-:W-:Y:S01]  /*d070*/  FMUL.FTZ R98, R0, UR8 ;  /* 0x0000000800627c20 */ /* 0x000fe20008410000 */
[--C-:B------:R-:W-:Y:S01]  /*d080*/  FFMA.FTZ R92, R92, UR8, -R103.reuse ;  /* 0x000000085c5c7c23 */ /* 0x100fe20008010867 */
[--C-:B------:R-:W-:Y:S01]  /*d090*/  FFMA.FTZ R91, R91, UR8, -R103.reuse ;  /* 0x000000085b5b7c23 */ /* 0x100fe20008010867 */
[----:B------:R-:W-:-:S02]  /*d0a0*/  FFMA.FTZ R90, R90, UR8, -R103 ;  /* 0x000000085a5a7c23 */ /* 0x000fc40008010867 */
[----:B------:R-:W-:Y:S01]  /*d0b0*/  FSEL R98, R98, RZ, P1 ;  /* 0x000000ff62627208 */ /* 0x000fe20000800000 */
[----:B------:R-:W1:Y:S04]  /*d0c0*/  MUFU.EX2 R99, R99 ;  /* 0x0000006300637308 */ /* 0x000e680000000800 */
        /* <DEDUP_REMOVED lines=8> */
[----:B------:R-:W3:Y:S01]  /*d150*/  LDSM.16.MT88.4 R8, [R108+0x7400] ;  /* 0x007400006c08783b */ /* 0x000ee20000004200 */
[--C-:B------:R-:W-:Y:S01]  /*d160*/  FFMA.FTZ R28, R5, UR8, -R98.reuse ;  /* 0x00000008051c7c23 */ /* 0x100fe20008010862 */
[--C-:B------:R-:W-:Y:S01]  /*d170*/  FFMA.FTZ R127, R129, UR8, -R98.reuse ;  /* 0x00000008817f7c23 */ /* 0x100fe20008010862 */
[----:B------:R-:W-:Y:S01]  /*d180*/  FFMA.FTZ R129, R95, UR8, -R103 ;  /* 0x000000085f817c23 */ /* 0x000fe20008010867 */
[----:B------:R-:W-:Y:S01]  /*d190*/  MUFU.EX2 R104, R104 ;  /* 0x0000006800687308 */ /* 0x000fe20000000800 */
[----:B-1----:R-:W-:Y:S01]  /*d1a0*/  F2FP.F16.F32.PACK_AB R72, R99, R102 ;  /* 0x000000666348723e */ /* 0x002fe200000000ff */
[----:B------:R-:W1:Y:S01]  /*d1b0*/  LDSM.16.MT88.4 R12, [R110+0x7400] ;  /* 0x007400006e0c783b */ /* 0x000e620000004200 */
[--C-:B------:R-:W-:Y:S01]  /*d1c0*/  FFMA.FTZ R89, R89, UR8, -R98.reuse ;  /* 0x0000000859597c23 */ /* 0x100fe20008010862 */
[--C-:B------:R-:W-:Y:S01]  /*d1d0*/  FFMA.FTZ R88, R88, UR8, -R98.reuse ;  /* 0x0000000858587c23 */ /* 0x100fe20008010862 */
[----:B------:R-:W-:Y:S01]  /*d1e0*/  FFMA.FTZ R93, R93, UR8, -R98 ;  /* 0x000000085d5d7c23 */ /* 0x000fe20008010862 */
[----:B------:R-:W4:Y:S01]  /*d1f0*/  LDSM.16.MT88.4 R24, [R110+0x6400] ;  /* 0x006400006e18783b */ /* 0x000f220000004200 */
[----:B------:R-:W-:Y:S01]  /*d200*/  FADD.FTZ R102, R102, R99 ;  /* 0x0000006366667221 */ /* 0x000fe20000010000 */
[----:B------:R-:W5:Y:S01]  /*d210*/  MUFU.EX2 R105, R105 ;  /* 0x0000006900697308 */ /* 0x000f620000000800 */
[----:B--2---:R-:W-:-:S02]  /*d220*/  F2FP.F16.F32.PACK_AB R74, R32, R33 ;  /* 0x00000021204a723e */ /* 0x004fc400000000ff */
[----:B------:R-:W-:-:S04]  /*d230*/  FADD.FTZ R33, R33, R102 ;  /* 0x0000006621217221 */ /* 0x000fc80000010000 */
[----:B------:R-:W-:Y:S01]  /*d240*/  FADD.FTZ R32, R32, R33 ;  /* 0x0000002120207221 */ /* 0x000fe20000010000 */
[----:B------:R-:W-:Y:S08]  /*d250*/  MUFU.EX2 R35, R35 ;  /* 0x0000002300237308 */ /* 0x000ff00000000800 */
        /* <DEDUP_REMOVED lines=48> */
[----:B------:R-:W-:Y:S02]  /*d560*/  MUFU.EX2 R91, R91 ;  /* 0x0000005b005b7308 */ /* 0x000fe40000000800 */
[----:B------:R-:W-:Y:S01]  /*d570*/  HMMA.16816.F32 R76, R4, R26, R76 ;  /* 0x0000001a044c723c */ /* 0x000fe2000000184c */
[----:B------:R-:W-:Y:S01]  /*d580*/  FFMA.FTZ R25, R132, UR8, -R103 ;  /* 0x0000000884197c23 */ /* 0x000fe20008010867 */
[--C-:B------:R-:W-:Y:S01]  /*d590*/  FFMA.FTZ R24, R133, UR8, -R98.reuse ;  /* 0x0000000885187c23 */ /* 0x100fe20008010862 */
[----:B------:R-:W-:-:S03]  /*d5a0*/  FFMA.FTZ R132, R94, UR8, -R98 ;  /* 0x000000085e847c23 */ /* 0x000fc60008010862 */
[C---:B------:R-:W-:Y:S01]  /*d5b0*/  HMMA.16816.F32 R36, R4.reuse, R16, R36 ;  /* 0x000000100424723c */ /* 0x040fe20000001824 */
[--C-:B------:R-:W-:Y:S01]  /*d5c0*/  FFMA.FTZ R26, R137, UR8, -R98.reuse ;  /* 0x00000008891a7c23 */ /* 0x100fe20008010862 */
[----:B------:R-:W-:Y:S01]  /*d5d0*/  FFMA.FTZ R27, R131, UR8, -R98 ;  /* 0x00000008831b7c23 */ /* 0x000fe20008010862 */
[----:B------:R-:W-:Y:S03]  /*d5e0*/  MUFU.EX2 R25, R25 ;  /* 0x0000001900197308 */ /* 0x000fe60000000800 */
[C---:B------:R-:W-:Y:S01]  /*d5f0*/  HMMA.16816.F32 R40, R4.reuse, R18, R40 ;  /* 0x000000120428723c */ /* 0x040fe20000001828 */
[----:B------:R-:W-:Y:S04]  /*d600*/  LDSM.16.MT88.4 R16, [R110+0x6c00] ;  /* 0x006c00006e10783b */ /* 0x000fe80000004200 */
[----:B------:R-:W4:Y:S01]  /*d610*/  MUFU.EX2 R26, R26 ;  /* 0x0000001a001a7308 */ /* 0x000f220000000800 */
[C---:B---3--:R-:W-:Y:S06]  /*d620*/  HMMA.16816.F32 R60, R4.reuse, R8, R60 ;  /* 0x00000008043c723c */ /* 0x048fec000000183c */
[----:B------:R-:W-:Y:S01]  /*d630*/  HMMA.16816.F32 R64, R4, R10, R64 ;  /* 0x0000000a0440723c */ /* 0x000fe20000001840 */
[----:B------:R-:W3:Y:S01]  /*d640*/  LDSM.16.MT88.4 R8, [R108+0x8400] ;  /* 0x008400006c08783b */ /* 0x000ee20000004200 */
[----:B------:R-:W-:Y:S04]  /*d650*/  MUFU.EX2 R27, R27 ;  /* 0x0000001b001b7308 */ /* 0x000fe80000000800 */
[C---:B-1----:R-:W-:Y:S04]  /*d660*/  HMMA.16816.F32 R68, R72.reuse, R12, RZ ;  /* 0x0000000c4844723c */ /* 0x042fe800000018ff */
[----:B------:R-:W1:Y:S02]  /*d670*/  MUFU.EX2 R24, R24 ;  /* 0x0000001800187308 */ /* 0x000e640000000800 */
[----:B------:R-:W-:Y:S01]  /*d680*/  HMMA.16816.F32 R72, R72, R14, RZ ;  /* 0x0000000e4848723c */ /* 0x000fe200000018ff */
[----:B------:R-:W-:Y:S05]  /*d690*/  LDSM.16.MT88.4 R12, [R108+0x6c00] ;  /* 0x006c00006c0c783b */ /* 0x000fea0000004200 */
[----:B------:R-:W-:Y:S08]  /*d6a0*/  MUFU.EX2 R90, R90 ;  /* 0x0000005a005a7308 */ /* 0x000ff00000000800 */
[----:B------:R-:W-:Y:S08]  /*d6b0*/  MUFU.EX2 R129, R129 ;  /* 0x0000008100817308 */ /* 0x000ff00000000800 */
[----:B------:R-:W-:Y:S01]  /*d6c0*/  MUFU.EX2 R89, R89 ;  /* 0x0000005900597308 */ /* 0x000fe20000000800 */
[C---:B---3--:R-:W-:Y:S07]  /*d6d0*/  HMMA.16816.F32 R68, R4.reuse, R8, R68 ;  /* 0x000000080444723c */ /* 0x048fee0000001844 */
[----:B------:R-:W3:Y:S01]  /*d6e0*/  MUFU.EX2 R88, R88 ;  /* 0x0000005800587308 */ /* 0x000ee20000000800 */
[----:B------:R-:W-:Y:S01]  /*d6f0*/  HMMA.16816.F32 R72, R4, R10, R72 ;  /* 0x0000000a0448723c */ /* 0x000fe20000001848 */
[----:B------:R-:W5:Y:S06]  /*d700*/  LDSM.16.MT88.4 R8, [R110+0x6800] ;  /* 0x006800006e08783b */ /* 0x000f6c0000004200 */
[----:B------:R-:W-:Y:S01]  /*d710*/  MUFU.EX2 R93, R93 ;  /* 0x0000005d005d7308 */ /* 0x000fe20000000800 */
[----:B--2---:R-:W-:Y:S01]  /*d720*/  F2FP.F16.F32.PACK_AB R4, R107, R126 ;  /* 0x0000007e6b04723e */ /* 0x004fe200000000ff */
[----:B------:R-:W-:Y:S01]  /*d730*/  FADD.FTZ R126, R126, R23 ;  /* 0x000000177e7e7221 */ /* 0x000fe20000010000 */
[----:B----4-:R-:W-:Y:S01]  /*d740*/  F2FP.F16.F32.PACK_AB R5, R26, R127 ;  /* 0x0000007f1a05723e */ /* 0x010fe200000000ff */
[----:B------:R-:W-:Y:S01]  /*d750*/  FADD.FTZ R127, R127, R28 ;  /* 0x0000001c7f7f7221 */ /* 0x000fe20000010000 */
[----:B------:R-:W-:-:S03]  /*d760*/  F2FP.F16.F32.PACK_AB R6, R25, R106 ;  /* 0x0000006a1906723e */ /* 0x000fc600000000ff */
[----:B------:R-:W2:Y:S01]  /*d770*/  MUFU.EX2 R132, R132 ;  /* 0x0000008400847308 */ /* 0x000ea20000000800 */
[----:B-1----:R-:W-:Y:S01]  /*d780*/  F2FP.F16.F32.PACK_AB R7, R24, R27 ;  /* 0x0000001b1807723e */ /* 0x002fe200000000ff */
[----:B------:R-:W-:Y:S01]  /*d790*/  FADD.FTZ R107, R107, R126 ;  /* 0x0000007e6b6b7221 */ /* 0x000fe20000010000 */
[----:B------:R-:W-:Y:S01]  /*d7a0*/  FADD.FTZ R26, R26, R127 ;  /* 0x0000007f1a1a7221 */ /* 0x000fe20000010000 */
[----:B------:R-:W-:Y:S02]  /*d7b0*/  MOV R126, R97 ;  /* 0x00000061007e7202 */ /* 0x000fe40000000f00 */
[----:B------:R-:W-:Y:S01]  /*d7c0*/  FADD.FTZ R106, R106, R107 ;  /* 0x0000006b6a6a7221 */ /* 0x000fe20000010000 */
[----:B------:R-:W-:-:S03]  /*d7d0*/  FADD.FTZ R27, R27, R26 ;  /* 0x0000001a1b1b7221 */ /* 0x000fc60000010000 */
[----:B------:R-:W-:Y:S01]  /*d7e0*/  FADD.FTZ R25, R25, R106 ;  /* 0x0000006a19197221 */ /* 0x000fe20000010000 */
[----:B------:R-:W-:Y:S01]  /*d7f0*/  FADD.FTZ R24, R24, R27 ;  /* 0x0000001b18187221 */ /* 0x000fe20000010000 */
[C---:B-----5:R-:W-:Y:S06]  /*d800*/  HMMA.16816.F32 R80, R4.reuse, R8, R80 ;  /* 0x000000080450723c */ /* 0x060fec0000001850 */
        /* <DEDUP_REMOVED lines=19> */
[----:B---3--:R-:W-:Y:S01]  /*d940*/  F2FP.F16.F32.PACK_AB R5, R88, R89 ;  /* 0x000000595805723e */ /* 0x008fe200000000ff */
[----:B------:R-:W-:Y:S01]  /*d950*/  FADD.FTZ R89, R89, R24 ;  /* 0x0000001859597221 */ /* 0x000fe20000010000 */
[----:B------:R-:W-:Y:S01]  /*d960*/  F2FP.F16.F32.PACK_AB R6, R129, R90 ;  /* 0x0000005a8106723e */ /* 0x000fe200000000ff */
[----:B------:R-:W-:Y:S01]  /*d970*/  FADD.FTZ R91, R91, R92 ;  /* 0x0000005c5b5b7221 */ /* 0x000fe20000010000 */
[----:B--2---:R-:W-:Y:S01]  /*d980*/  F2FP.F16.F32.PACK_AB R7, R132, R93 ;  /* 0x0000005d8407723e */ /* 0x004fe200000000ff */
        /* <DEDUP_REMOVED lines=89> */
.L_x_6026:
[----:B------:R-:W1:Y:S02]  /*df20*/  LDC R6, c[0x0][0x250] ;  /* 0x00009400ff067b82 */ /* 0x000e640000000800 */
[----:B-1----:R-:W-:-:S05]  /*df30*/  IMAD.SHL.U32 R9, R6, 0x40, RZ ;  /* 0x0000004006097824 */ /* 0x002fca00078e00ff */
[----:B------:R-:W-:-:S04]  /*df40*/  IADD3 R9, -R9, RZ, RZ ;  /* 0x000000ff09097210 */ /* 0x000fc80007ffe1ff */
[----:B------:R-:W-:-:S07]  /*df50*/  SHF.R.S32.HI R7, RZ, 0x1f, R9 ;  /* 0x0000001fff077819 */ /* 0x000fce0000011409 */
.L_x_6027:
        /* <DEDUP_REMOVED lines=20> */
[C---:B------:R-:W-:Y:S01]  /*e0a0*/  @P6 IMAD.SHL.U32 R4, R6.reuse, 0x20, RZ ;  /* 0x0000002006046824 */ /* 0x040fe200078e00ff */
[C---:B------:R-:W-:Y:S01]  /*e0b0*/  LEA R9, P1, R6.reuse, R9, 0x5 ;  /* 0x0000000906097211 */ /* 0x040fe200078228ff */
[----:B------:R-:W-:Y:S03]  /*e0c0*/  @!P6 STS.64 [R116+0x6008], RZ ;  /* 0x006008ff7400e388 */ /* 0x000fe60000000a00 */
[C-C-:B-1----:R-:W-:Y:S01]  /*e0d0*/  LEA.HI.X R7, R6.reuse, R7, R5.reuse, 0x5, P1 ;  /* 0x0000000706077211 */ /* 0x142fe200008f2c05 */
[----:B------:R-:W-:Y:S01]  /*e0e0*/  @!PT LDS RZ, [RZ] ;  /* 0x00000000fffff984 */ /* 0x000fe20000000800 */
[----:B------:R-:W-:Y:S01]  /*e0f0*/  @!PT LDS RZ, [RZ] ;  /* 0x00000000fffff984 */ /* 0x000fe20000000800 */
[----:B------:R-:W-:Y:S01]  /*e100*/  @!PT LDS RZ, [RZ] ;  /* 0x00000000fffff984 */ /* 0x000fe20000000800 */
[----:B------:R-:W-:Y:S01]  /*e110*/  @P5 LDGSTS.E.BYPASS.LTC128B.128 [R116+0x7000], desc[UR6][R12.64+0x40] ;  /* 0x070000400c745fae */ /* 0x000fe2000b901d46 */
[----:B------:R-:W-:-:S02]  /*e120*/  @P6 SHF.L.U64.HI R5, R6, 0x5, R5 ;  /* 0x0000000506056819 */ /* 0x000fc40000010205 */
[C---:B------:R-:W-:Y:S01]  /*e130*/  @P6 LEA R14, P1, R4.reuse, R134, 0x1 ;  /* 0x00000086040e6211 */ /* 0x040fe200078208ff */
[----:B------:R-:W-:Y:S03]  /*e140*/  @!P5 STS.128 [R116+0x7000], RZ ;  /* 0x007000ff7400d388 */ /* 0x000fe60000000c00 */
[----:B------:R-:W-:Y:S01]  /*e150*/  @P6 LEA.HI.X R15, R4, R135, R5, 0x1, P1 ;  /* 0x00000087040f6211 */ /* 0x000fe200008f0c05 */
        /* <DEDUP_REMOVED lines=108> */
[C---:B--2---:R-:W-:Y:S01]  /*e820*/  HMMA.16816.F32 R16, R92.reuse, R88, R16 ;  /* 0x000000585c10723c */ /* 0x044fe20000001810 */
[C---:B------:R-:W-:Y:S02]  /*e830*/  VIADD R86, R85.reuse, 0x8 ;  /* 0x0000000855567836 */ /* 0x040fe40000000000 */
[C---:B------:R-:W-:Y:S01]  /*e840*/  VIADD R148, R85.reuse, 0x18 ;  /* 0x0000001855947836 */ /* 0x040fe20000000000 */
[----:B------:R-:W-:Y:S01]  /*e850*/  I2FP.F32.S32 R98, R84 ;  /* 0x0000005400627245 */ /* 0x000fe20000201400 */
[----:B------:R-:W-:Y:S01]  /*e860*/  VIADD R106, R85, 0x28 ;  /* 0x00000028556a7836 */ /* 0x000fe20000000000 */
[----:B------:R-:W-:Y:S01]  /*e870*/  BAR.SYNC.DEFER_BLOCKING 0x0 ;  /* 0x0000000000007b1d */ /* 0x000fe20000010000 */
[C---:B------:R-:W-:Y:S01]  /*e880*/  ISETP.GE.AND P2, PT, R84.reuse, R100, PT ;  /* 0x000000645400720c */ /* 0x040fe20003f46270 */
[----:B------:R-:W-:Y:S01]  /*e890*/  HMMA.16816.F32 R12, R92, R90, R12 ;  /* 0x0000005a5c0c723c */ /* 0x000fe2000000180c */
[CC--:B------:R-:W-:Y:S01]  /*e8a0*/  FFMA.FTZ R33, R3.reuse, R98.reuse, R33 ;  /* 0x0000006203217223 */ /* 0x0c0fe20000010021 */
        /* <DEDUP_REMOVED lines=8> */
[----:B------:R-:W-:Y:S02]  /*e930*/  FSEL R98, R98, -INF , !P5 ;  /* 0xff80000062627808 */ /* 0x000fe40006800000 */
[----:B------:R-:W-:Y:S02]  /*e940*/  ISETP.GE.AND P2, PT, R84, R100, PT ;  /* 0x000000645400720c */ /* 0x000fe40003f46270 */
[----:B------:R-:W-:-:S02]  /*e950*/  I2FP.F32.S32 R86, R84 ;  /* 0x0000005400567245 */ /* 0x000fc40000201400 */
[----:B------:R-:W-:Y:S01]  /*e960*/  ISETP.GE.AND P5, PT, R84, R101, PT ;  /* 0x000000655400720c */ /* 0x000fe20003fa6270 */
[----:B------:R-:W-:Y:S01]  /*e970*/  FFMA.FTZ R84, R3, R35, R28 ;  /* 0x0000002303547223 */ /* 0x000fe2000001001c */
[----:B------:R-:W-:Y:S02]  /*e980*/  VIADD R35, R85, 0x10 ;  /* 0x0000001055237836 */ /* 0x000fe40000000000 */
[CC--:B------:R-:W-:Y:S01]  /*e990*/  FFMA.FTZ R28, R3.reuse, R86.reuse, R31 ;  /* 0x00000056031c7223 */ /* 0x0c0fe2000001001f */
[----:B------:R-:W-:Y:S01]  /*e9a0*/  FSEL R30, R30, -INF , !P6 ;  /* 0xff8000001e1e7808 */ /* 0x000fe20007000000 */
[----:B------:R-:W-:Y:S01]  /*e9b0*/  FFMA.FTZ R29, R3, R86, R29 ;  /* 0x00000056031d7223 */ /* 0x000fe2000001001d */
[----:B------:R-:W-:Y:S01]  /*e9c0*/  FSEL R31, R84, -INF , !P1 ;  /* 0xff800000541f7808 */ /* 0x000fe20004800000 */
[----:B------:R-:W-:Y:S01]  /*e9d0*/  VIADD R86, R85, 0x11 ;  /* 0x0000001155567836 */ /* 0x000fe20000000000 */
        /* <DEDUP_REMOVED lines=19> */
[----:B------:R-:W-:-:S02]  /*eb10*/  VIADD R20, R85, 0x20 ;  /* 0x0000002055147836 */ /* 0x000fc40000000000 */
[C---:B------:R-:W-:Y:S01]  /*eb20*/  FFMA.FTZ R143, R3.reuse, R24, R21 ;  /* 0x00000018038f7223 */ /* 0x040fe20000010015 */
[----:B------:R-:W-:Y:S01]  /*eb30*/  FFMA.FTZ R148, R3, R148, R22 ;  /* 0x0000009403947223 */ /* 0x000fe20000010016 */
[----:B------:R-:W-:Y:S01]  /*eb40*/  VIADD R22, R85, 0x21 ;  /* 0x0000002155167836 */ /* 0x000fe20000000000 */
[----:B------:R-:W-:Y:S01]  /*eb50*/  FSEL R145, R145, -INF , !P1 ;  /* 0xff80000091917808 */ /* 0x000fe20004800000 */
[C---:B------:R-:W-:Y:S01]  /*eb60*/  FFMA.FTZ R23, R3.reuse, R24, R23 ;  /* 0x0000001803177223 */ /* 0x040fe20000010017 */
[----:B------:R-:W-:Y:S02]  /*eb70*/  I2FP.F32.S32 R21, R20 ;  /* 0x0000001400157245 */ /* 0x000fe40000201400 */
[----:B------:R-:W-:Y:S02]  /*eb80*/  FSEL R148, R148, -INF , !P6 ;  /* 0xff80000094947808 */ /* 0x000fe40007000000 */
[C---:B------:R-:W-:Y:S01]  /*eb90*/  ISETP.GE.AND P1, PT, R20.reuse, R100, PT ;  /* 0x000000641400720c */ /* 0x040fe20003f26270 */
[CC--:B------:R-:W-:Y:S01]  /*eba0*/  FFMA.FTZ R16, R3.reuse, R21.reuse, R16 ;  /* 0x0000001503107223 */ /* 0x0c0fe20000010010 */
[----:B------:R-:W-:Y:S01]  /*ebb0*/  FFMA.FTZ R18, R3, R21, R18 ;  /* 0x0000001503127223 */ /* 0x000fe20000010012 */
[----:B------:R-:W-:-:S02]  /*ebc0*/  ISETP.GE.AND P6, PT, R20, R101, PT ;  /* 0x000000651400720c */ /* 0x000fc40003fc6270 */
[----:B------:R-:W-:Y:S02]  /*ebd0*/  I2FP.F32.S32 R20, R22 ;  /* 0x0000001600147245 */ /* 0x000fe40000201400 */
[-C--:B------:R-:W-:Y:S02]  /*ebe0*/  ISETP.GE.AND P5, PT, R86, R101.reuse, PT ;  /* 0x000000655600720c */ /* 0x080fe40003fa6270 */
[----:B------:R-:W-:Y:S01]  /*ebf0*/  FSEL R103, R16, -INF , !P1 ;  /* 0xff80000010677808 */ /* 0x000fe20004800000 */
[----:B------:R-:W-:Y:S01]  /*ec00*/  FFMA.FTZ R99, R3, R20, R17 ;  /* 0x0000001403637223 */ /* 0x000fe20000010011 */
[----:B------:R-:W-:Y:S01]  /*ec10*/  FSEL R128, R18, -INF , !P6 ;  /* 0xff80000012807808 */ /* 0x000fe20007000000 */
[----:B------:R-:W-:Y:S01]  /*ec20*/  VIADD R17, R85, 0x29 ;  /* 0x0000002955117836 */ /* 0x000fe20000000000 */
[C---:B------:R-:W-:Y:S01]  /*ec30*/  ISETP.GE.AND P1, PT, R106.reuse, R100, PT ;  /* 0x000000646a00720c */ /* 0x040fe20003f26270 */
[----:B------:R-:W-:Y:S01]  /*ec40*/  FFMA.FTZ R19, R3, R20, R19 ;  /* 0x0000001403137223 */ /* 0x000fe20000010013 */
        /* <DEDUP_REMOVED lines=9> */
[----:B------:R-:W-:Y:S01]  /*ece0*/  FSEL R143, R143, -INF , !P2 ;  /* 0xff8000008f8f7808 */ /* 0x000fe20005000000 */
[----:B------:R-:W-:Y:S01]  /*ecf0*/  VIADD R12, R85, 0x31 ;  /* 0x00000031550c7836 */ /* 0x000fe20000000000 */
[----:B------:R-:W-:-:S02]  /*ed00*/  FSEL R144, R23, -INF , !P5 ;  /* 0xff80000017907808 */ /* 0x000fc40006800000 */
[----:B------:R-:W-:Y:S02]  /*ed10*/  I2FP.F32.S32 R16, R17 ;  /* 0x0000001100107245 */ /* 0x000fe40000201400 */
[C---:B------:R-:W-:Y:S02]  /*ed20*/  ISETP.GE.AND P2, PT, R22.reuse, R100, PT ;  /* 0x000000641600720c */ /* 0x040fe40003f46270 */
[----:B------:R-:W-:Y:S01]  /*ed30*/  ISETP.GE.AND P5, PT, R22, R101, PT ;  /* 0x000000651600720c */ /* 0x000fe20003fa6270 */
[-C--:B------:R-:W-:Y:S01]  /*ed40*/  FFMA.FTZ R13, R3, R16.reuse, R13 ;  /* 0x00000010030d7223 */ /* 0x080fe2000001000d */
[----:B------:R-:W-:Y:S01]  /*ed50*/  FSEL R133, R133, -INF , !P1 ;  /* 0xff80000085857808 */ /* 0x000fe20004800000 */
        /* <DEDUP_REMOVED lines=15> */
[----:B------:R-:W-:Y:S01]  /*ee50*/  FFMA.FTZ R11, R3, R16, R11 ;  /* 0x00000010030b7223 */ /* 0x000fe2000001000b */
[----:B------:R-:W-:Y:S01]  /*ee60*/  ISETP.GE.AND P5, PT, R12, R101, PT ;  /* 0x000000650c00720c */ /* 0x000fe20003fa6270 */
[----:B------:R-:W-:Y:S01]  /*ee70*/  VIADD R12, R85, 0x38 ;  /* 0x00000038550c7836 */ /* 0x000fe20000000000 */
[----:B------:R-:W-:Y:S01]  /*ee80*/  FSEL R127, R8, -INF , !P1 ;  /* 0xff800000087f7808 */ /* 0x000fe20004800000 */
[----:B------:R-:W-:Y:S01]  /*ee90*/  FFMA.FTZ R10, R3, R14, R10 ;  /* 0x0000000e030a7223 */ /* 0x000fe2000001000a */
[----:B------:R-:W-:-:S02]  /*eea0*/  FSEL R107, R9, -INF , !P2 ;  /* 0xff800000096b7808 */ /* 0x000fc40005000000 */
[----:B------:R-:W-:Y:S02]  /*eeb0*/  I2FP.F32.S32 R8, R12 ;  /* 0x0000000c00087245 */ /* 0x000fe40000201400 */
[----:B------:R-:W-:Y:S02]  /*eec0*/  I2FP.F32.S32 R9, R85 ;  /* 0x0000005500097245 */ /* 0x000fe40000201400 */
[----:B------:R-:W-:Y:S01]  /*eed0*/  ISETP.GE.AND P2, PT, R12, R101, PT ;  /* 0x000000650c00720c */ /* 0x000fe20003f46270 */
[----:B------:R-:W-:Y:S01]  /*eee0*/  FFMA.FTZ R6, R3, R8, R6 ;  /* 0x0000000803067223 */ /* 0x000fe20000010006 */
[----:B------:R-:W-:Y:S01]  /*eef0*/  ISETP.GE.AND P1, PT, R85, R100, PT ;  /* 0x000000645500720c */ /* 0x000fe20003f26270 */
[-C--:B------:R-:W-:Y:S01]  /*ef00*/  FFMA.FTZ R32, R3, R9.reuse, R32 ;  /* 0x0000000903207223 */ /* 0x080fe20000010020 */
[----:B------:R-:W-:Y:S01]  /*ef10*/  FSEL R84, R11, -INF , !P5 ;  /* 0xff8000000b547808 */ /* 0x000fe20006800000 */
[C---:B------:R-:W-:Y:S01]  /*ef20*/  FFMA.FTZ R4, R3.reuse, R8, R4 ;  /* 0x0000000803047223 */ /* 0x040fe20000010004 */
[----:B------:R-:W-:Y:S01]  /*ef30*/  FSEL R95, R6, -INF , !P2 ;  /* 0xff800000065f7808 */ /* 0x000fe20005000000 */
[----:B------:R-:W-:Y:S01]  /*ef40*/  FFMA.FTZ R6, R3, R9, R34 ;  /* 0x0000000903067223 */ /* 0x000fe20000010022 */
[----:B------:R-:W-:-:S02]  /*ef50*/  FSEL R86, R10, -INF , !P6 ;  /* 0xff8000000a567808 */ /* 0x000fc40007000000 */
[C---:B------:R-:W-:Y:S01]  /*ef60*/  ISETP.GE.AND P5, PT, R85.reuse, R101, PT ;  /* 0x000000655500720c */ /* 0x040fe20003fa6270 */
[----:B------:R-:W-:Y:S01]  /*ef70*/  VIADD R85, R85, 0x39 ;  /* 0x0000003955557836 */ /* 0x000fe20000000000 */
[----:B------:R-:W-:Y:S02]  /*ef80*/  FSEL R9, R32, -INF , !P1 ;  /* 0xff80000020097808 */ /* 0x000fe40004800000 */
[----:B------:R-:W-:Y:S02]  /*ef90*/  ISETP.GE.AND P6, PT, R12, R100, PT ;  /* 0x000000640c00720c */ /* 0x000fe40003fc6270 */
[----:B------:R-:W-:Y:S02]  /*efa0*/  ISETP.GT.AND P1, PT, R126, R114, PT ;  /* 0x000000727e00720c */ /* 0x000fe40003f24270 */
[----:B------:R-:W-:Y:S02]  /*efb0*/  FSEL R136, R4, -INF , !P6 ;  /* 0xff80000004887808 */ /* 0x000fe40007000000 */
[----:B------:R-:W-:-:S02]  /*efc0*/  I2FP.F32.S32 R4, R85 ;  /* 0x0000005500047245 */ /* 0x000fc40000201400 */
[C---:B------:R-:W-:Y:S02]  /*efd0*/  ISETP.GE.AND P6, PT, R85.reuse, R100, PT ;  /* 0x000000645500720c */ /* 0x040fe40003fc6270 */
[----:B------:R-:W-:Y:S01]  /*efe0*/  ISETP.GE.AND P2, PT, R85, R101, PT ;  /* 0x000000655500720c */ /* 0x000fe20003f46270 */
[CC--:B------:R-:W-:Y:S01]  /*eff0*/  FFMA.FTZ R5, R3.reuse, R4.reuse, R5 ;  /* 0x0000000403057223 */ /* 0x0c0fe20000010005 */
[----:B------:R-:W-:Y:S01]  /*f000*/  FFMA.FTZ R7, R3, R4, R7 ;  /* 0x0000000403077223 */ /* 0x000fe20000010007 */
[----:B------:R-:W-:-:S03]  /*f010*/  FSEL R6, R6, -INF , !P5 ;  /* 0xff80000006067808 */ /* 0x000fc60006800000 */
[----:B------:R-:W-:Y:S02]  /*f020*/  FSEL R141, R5, -INF , !P6 ;  /* 0xff800000058d7808 */ /* 0x000fe40007000000 */
[----:B------:R-:W-:Y:S01]  /*f030*/  FSEL R94, R7, -INF , !P2 ;  /* 0xff800000075e7808 */ /* 0x000fe20005000000 */
[----:B------:R-:W-:Y:S06]  /*f040*/  @!P1 BRA `(.L_x_6028) ;  /* 0x0000000400ec9947 */ /* 0x000fec0003800000 */
[----:B------:R-:W-:Y:S05]  /*f050*/  @!P3 BRA `(.L_x_6029) ;  /* 0x0000000000f8b947 */ /* 0x000fea0003800000 */
[----:B------:R-:W1:Y:S01]  /*f060*/  LDC R7, c[0x0][0x380] ;  /* 0x0000e000ff077b82 */ /* 0x000e620000000800 */
[----:B------:R-:W-:Y:S01]  /*f070*/  MOV R10, RZ ;  /* 0x000000ff000a7202 */ /* 0x000fe20000000f00 */
[----:B------:R-:W-:Y:S01]  /*f080*/  IMAD.SHL.U32 R8, R126, 0x40, RZ ;  /* 0x000000407e087824 */ /* 0x000fe200078e00ff */
[----:B------:R-:W-:-:S03]  /*f090*/  ULDC.64 UR4, c[0x0][0x248] ;  /* 0x0000920000047ab9 */ /* 0x000fc60000000a00 */
[----:B------:R-:W-:Y:S01]  /*f0a0*/  VIADD R14, R8, 0xffffffc0 ;  /* 0xffffffc0080e7836 */ /* 0x000fe20000000000 */
[----:B-1----:R-:W-:-:S04]  /*f0b0*/  IABS R4, R7 ;  /* 0x0000000700047213 */ /* 0x002fc80000000000 */
[----:B------:R-:W1:Y:S08]  /*f0c0*/  I2F.RP R13, R4 ;  /* 0x00000004000d7306 */ /* 0x000e700000209400 */
[----:B-1----:R-:W1:Y:S02]  /*f0d0*/  MUFU.RCP R11, R13 ;  /* 0x0000000d000b7308 */ /* 0x002e640000001000 */
[----:B-1----:R-:W-:-:S06]  /*f0e0*/  VIADD R11, R11, 0xffffffe ;  /* 0x0ffffffe0b0b7836 */ /* 0x002fcc0000000000 */
[----:B------:R-:W1:Y:S02]  /*f0f0*/  F2I.FTZ.U32.TRUNC.NTZ R11, R11 ;  /* 0x0000000b000b7305 */ /* 0x000e64000021f000 */
[----:B-1----:R-:W-:-:S05]  /*f100*/  IADD3 R5, RZ, -R11, RZ ;  /* 0x8000000bff057210 */ /* 0x002fca0007ffe0ff */
[----:B------:R-:W-:Y:S01]  /*f110*/  IMAD R12, R5, R4, RZ ;  /* 0x00000004050c7224 */ /* 0x000fe200078e02ff */
[----:B------:R-:W-:Y:S02]  /*f120*/  IABS R5, R14 ;  /* 0x0000000e00057213 */ /* 0x000fe40000000000 */
[-C--:B------:R-:W-:Y:S01]  /*f130*/  LOP3.LUT R14, R14, R7.reuse, RZ, 0x3c, !PT ;  /* 0x000000070e0e7212 */ /* 0x080fe200078e3cff */
        /* <DEDUP_REMOVED lines=20> */
[----:B------:R-:W-:-:S03]  /*f280*/  ISETP.GE.AND P1, PT, R14, RZ, PT ;  /* 0x000000ff0e00720c */ /* 0x000fc60003f26270 */
        /* <DEDUP_REMOVED lines=27> */
.L_x_6029:
[----:B------:R-:W1:Y:S02]  /*f440*/  LDC R7, c[0x0][0x248] ;  /* 0x00009200ff077b82 */ /* 0x000e640000000800 */
[----:B-1----:R-:W-:-:S05]  /*f450*/  IMAD.SHL.U32 R12, R7, 0x40, RZ ;  /* 0x00000040070c7824 */ /* 0x002fca00078e00ff */
[----:B------:R-:W-:-:S04]  /*f460*/  IADD3 R12, -R12, RZ, RZ ;  /* 0x000000ff0c0c7210 */ /* 0x000fc80007ffe1ff */
[----:B------:R-:W-:-:S07]  /*f470*/  SHF.R.S32.HI R10, RZ, 0x1f, R12 ;  /* 0x0000001fff0a7819 */ /* 0x000fce000001140c */
.L_x_6030:
[----:B------:R-:W1:Y:S01]  /*f480*/  S2R R8, SR_TID.X ;  /* 0x0000000000087919 */ /* 0x000e620000002100 */
[----:B------:R-:W2:Y:S01]  /*f490*/  LDC R4, c[0x0][0x24c] ;  /* 0x00009300ff047b82 */ /* 0x000ea20000000800 */
[----:B------:R-:W-:Y:S01]  /*f4a0*/  SEL R11, RZ, 0x3fffc, P0 ;  /* 0x0003fffcff0b7807 */ /* 0x000fe20000000000 */
[----:B------:R-:W-:Y:S01]  /*f4b0*/  ULDC UR4, c[0x0][0x2d0] ;  /* 0x0000b40000047ab9 */ /* 0x000fe20000000800 */
[C---:B------:R-:W-:Y:S02]  /*f4c0*/  LEA R14, P2, R12.reuse, R120, 0x1 ;  /* 0x000000780c0e7211 */ /* 0x040fe400078408ff */
[----:B------:R-:W-:Y:S02]  /*f4d0*/  LOP3.LUT P5, RZ, R11, 0x4, RZ, 0xc0, !PT ;  /* 0x000000040bff7812 */ /* 0x000fe400078ac0ff */
[----:B------:R-:W-:Y:S02]  /*f4e0*/  LEA.HI.X R15, R12, R123, R10, 0x1, P2 ;  /* 0x0000007b0c0f7211 */ /* 0x000fe400010f0c0a */
[----:B-1----:R-:W-:-:S04]  /*f4f0*/  SHF.R.S32.HI R5, RZ, 0x1f, R8 ;  /* 0x0000001fff057819 */ /* 0x002fc80000011408 */
[----:B------:R-:W-:-:S04]  /*f500*/  LEA.HI R5, R5, R8, RZ, 0x2 ;  /* 0x0000000805057211 */ /* 0x000fc800078f10ff */
[----:B------:R-:W-:-:S05]  /*f510*/  LOP3.LUT R5, R5, 0xfffffffc, RZ, 0xc0, !PT ;  /* 0xfffffffc05057812 */ /* 0x000fca00078ec0ff */
[----:B------:R-:W-:-:S04]  /*f520*/  IMAD.IADD R5, R8, 0x1, -R5 ;  /* 0x0000000108057824 */ /* 0x000fc800078e0a05 */
[----:B------:R-:W-:-:S05]  /*f530*/  IMAD.SHL.U32 R5, R5, 0x8, RZ ;  /* 0x0000000805057824 */ /* 0x000fca00078e00ff */
[----:B------:R-:W-:Y:S02]  /*f540*/  ISETP.GE.AND P1, PT, R5, UR4, PT ;  /* 0x0000000405007c0c */ /* 0x000fe4000bf26270 */
[----:B------:R-:W-:-:S04]  /*f550*/  LEA R5, P0, R7, R12, 0x5 ;  /* 0x0000000c07057211 */ /* 0x000fc800078028ff */
[----:B--2---:R-:W-:Y:S02]  /*f560*/  LEA.HI.X R10, R7, R10, R4, 0x5, P0 ;  /* 0x0000000a070a7211 */ /* 0x004fe400000f2c04 */
[CC--:B------:R-:W-:Y:S02]  /*f570*/  @!P4 LEA R12, P2, R5.reuse, R120.reuse, 0x1 ;  /* 0x00000078050cc211 */ /* 0x0c0fe400078408ff */
[C---:B------:R-:W-:Y:S01]  /*f580*/  @P5 LEA R16, P0, R5.reuse, R120, 0x1 ;  /* 0x0000007805105211 */ /* 0x040fe200078008ff */
[----:B------:R-:W-:Y:S01]  /*f590*/  IMAD.MOV.U32 R120, RZ, RZ, R14 ;  /* 0x000000ffff787224 */ /* 0x000fe200078e000e */
[CCC-:B------:R-:W-:Y:S01]  /*f5a0*/  @!P4 LEA.HI.X R13, R5.reuse, R123.reuse, R10.reuse, 0x1, P2 ;  /* 0x0000007b050dc211 */ /* 0x1c0fe200010f0c0a */
[----:B------:R-:W-:Y:S01]  /*f5b0*/  @!PT LDS RZ, [RZ] ;  /* 0x00000000fffff984 */ /* 0x000fe20000000800 */
[----:B------:R-:W-:Y:S01]  /*f5c0*/  @!PT LDS RZ, [RZ] ;  /* 0x00000000fffff984 */ /* 0x000fe20000000800 */
[----:B------:R-:W-:Y:S01]  /*f5d0*/  @!PT LDS RZ, [RZ] ;  /* 0x00000000fffff984 */ /* 0x000fe20000000800 */
[----:B------:R1:W-:Y:S01]  /*f5e0*/  @!P1 LDGSTS.E.BYPASS.LTC128B.128 [R116+0x3000], desc[UR6][R14.64] ;  /* 0x030000000e749fae */ /* 0x0003e2000b901d46 */
[----:B------:R-:W-:Y:S01]  /*f5f0*/  @P5 LEA.HI.X R17, R5, R123, R10, 0x1, P0 ;  /* 0x0000007b05115211 */ /* 0x000fe200000f0c0a */
[----:B------:R-:W-:Y:S01]  /*f600*/  IMAD.MOV.U32 R123, RZ, RZ, R15 ;  /* 0x000000ffff7b7224 */ /* 0x000fe200078e000f */
[C---:B------:R-:W-:Y:S01]  /*f610*/  @!P1 LEA R10, P0, R7.reuse, R14, 0x6 ;  /* 0x0000000e070a9211 */ /* 0x040fe200078030ff */
[----:B------:R1:W-:Y:S03]  /*f620*/  @P1 STS [R116+0x3000], RZ ;  /* 0x003000ff74001388 */ /* 0x0003e60000000800 */
[----:B------:R-:W-:Y:S01]  /*f630*/  @!P1 LEA.HI.X R11, R7, R15, R4, 0x6, P0 ;  /* 0x0000000f070b9211 */ /* 0x000fe200000f3404 */
        /* <DEDUP_REMOVED lines=28> */
.L_x_6028:
[----:B------:R-:W-:Y:S01]  /*f800*/  FMNMX.FTZ R4, R2, R9, !PT ;  /* 0x0000000902047209 */ /* 0x000fe20007810000 */
[----:B-1----:R-:W-:Y:S01]  /*f810*/  LDSM.16.MT88.4 R16, [R108+0x6000] ;  /* 0x006000006c10783b */ /* 0x002fe20000004200 */
        /* <DEDUP_REMOVED lines=49> */
[----:B------:R-:W1:Y:S01]  /*fb30*/  LDSM.16.MT88.4 R32, [R108+0x7000] ;  /* 0x007000006c20783b */ /* 0x000e620000004200 */
[----:B------:R-:W-:Y:S01]  /*fb40*/  FSEL R97, R97, RZ, P0 ;  /* 0x000000ff61617208 */ /* 0x000fe20000000000 */
[--C-:B------:R-:W-:Y:S01]  /*fb50*/  FFMA.FTZ R96, R9, UR8, -R142.reuse ;  /* 0x0000000809607c23 */ /* 0x100fe2000801088e */
[--C-:B------:R-:W-:Y:S01]  /*fb60*/  FFMA.FTZ R85, R31, UR8, -R142.reuse ;  /* 0x000000081f557c23 */ /* 0x100fe2000801088e */
[----:B------:R-:W-:Y:S01]  /*fb70*/  FADD.FTZ R7, R0, -R7 ;  /* 0x8000000700077221 */ /* 0x000fe20000010000 */
[--C-:B------:R-:W-:Y:S01]  /*fb80*/  FFMA.FTZ R88, R29, UR8, -R142.reuse ;  /* 0x000000081d587c23 */ /* 0x100fe2000801088e */
[--C-:B------:R-:W-:Y:S01]  /*fb90*/  FFMA.FTZ R2, R98, UR8, -R97.reuse ;  /* 0x0000000862027c23 */ /* 0x100fe20008010861 */
[----:B------:R-:W-:Y:S01]  /*fba0*/  FMUL.FTZ R98, R5, UR8 ;  /* 0x0000000805627c20 */ /* 0x000fe20008410000 */
[----:B------:R-:W-:Y:S01]  /*fbb0*/  FMUL.FTZ R93, R7, UR8 ;  /* 0x00000008075d7c20 */ /* 0x000fe20008410000 */
        /* <DEDUP_REMOVED lines=43> */
[----:B------:R-:W3:Y:S01]  /*fe70*/  MUFU.EX2 R88, R88 ;  /* 0x0000005800587308 */ /* 0x000ee20000000800 */
        /* <DEDUP_REMOVED lines=13> */
[----:B------:R-:W-:Y:S01]  /*ff50*/  LDSM.16.MT88.4 R60, [R110+0x6400] ;  /* 0x006400006e3c783b */ /* 0x000fe20000004200 */
[-C--:B------:R-:W-:Y:S01]  /*ff60*/  FMUL.FTZ R77, R77, R98.reuse ;  /* 0x000000624d4d7220 */ /* 0x080fe20000410000 */
[----:B------:R-:W4:Y:S01]  /*ff70*/  MUFU.EX2 R2, R2 ;  /* 0x0000000200027308 */ /* 0x000f220000000800 */
        /* <DEDUP_REMOVED lines=27> */
[--C-:B------:R-:W-:Y:S01]  /*10130*/  FFMA.FTZ R68, R127, UR8, -R142.reuse ;  /* 0x000000087f447c23 */ /* 0x100fe2000801088e */
[----:B------:R-:W-:Y:S01]  /*10140*/  FFMA.FTZ R127, R141, UR8, -R142 ;  /* 0x000000088d7f7c23 */ /* 0x000fe2000801088e */
[--C-:B------:R-:W-:Y:S01]  /*10150*/  FFMA.FTZ R141, R84, UR8, -R97.reuse ;  /* 0x00000008548d7c23 */ /* 0x100fe20008010861 */
[----:B------:R-:W-:Y:S01]  /*10160*/  FFMA.FTZ R94, R94, UR8, -R97 ;  /* 0x000000085e5e7c23 */ /* 0x000fe20008010861 */
[----:B------:R-:W4:Y:S01]  /*10170*/  MUFU.EX2 R139, R139 ;  /* 0x0000008b008b7308 */ /* 0x000f220000000800 */
[----:B---3--:R-:W-:Y:S01]  /*10180*/  F2FP.F16.F32.PACK_AB R83, R0, R91 ;  /* 0x0000005b0053723e */ /* 0x008fe200000000ff */
[----:B------:R-:W-:Y:S01]  /*10190*/  FFMA.FTZ R129, R129, R98, R96 ;  /* 0x0000006281817223 */ /* 0x000fe20000010060 */
[----:B------:R-:W-:-:S03]  /*101a0*/  FFMA.FTZ R87, R132, R93, R87 ;  /* 0x0000005d84577223 */ /* 0x000fc60000010057 */
[----:B------:R-:W-:Y:S01]  /*101b0*/  FADD.FTZ R92, R92, R129 ;  /* 0x000000815c5c7221 */ /* 0x000fe20000010000 */
[----:B------:R-:W-:Y:S01]  /*101c0*/  FADD.FTZ R2, R2, R87 ;  /* 0x0000005702027221 */ /* 0x000fe20000010000 */
[----:B-1----:R-:W-:Y:S01]  /*101d0*/  HMMA.16816.F32 R28, R80, R32, R28 ;  /* 0x00000020501c723c */ /* 0x002fe2000000181c */
[----:B------:R-:W-:Y:S01]  /*101e0*/  MUFU.EX2 R130, R130 ;  /* 0x0000008200827308 */ /* 0x000fe20000000800 */
[----:B------:R-:W-:-:S04]  /*101f0*/  FADD.FTZ R93, R85, R92 ;  /* 0x0000005c555d7221 */ /* 0x000fc80000010000 */
[C---:B------:R-:W-:Y:S01]  /*10200*/  HMMA.16816.F32 R32, R80.reuse, R34, R56 ;  /* 0x000000225020723c */ /* 0x040fe20000001838 */
[----:B------:R-:W-:Y:S01]  /*10210*/  LDSM.16.MT88.4 R56, [R108+0x6400] ;  /* 0x006400006c38783b */ /* 0x000fe20000004200 */
[----:B------:R-:W-:Y:S01]  /*10220*/  FADD.FTZ R93, R88, R93 ;  /* 0x0000005d585d7221 */ /* 0x000fe20000010000 */
[----:B------:R-:W1:Y:S01]  /*10230*/  MUFU.EX2 R105, R105 ;  /* 0x0000006900697308 */ /* 0x000e620000000800 */
[----:B----4-:R-:W-:Y:S02]  /*10240*/  F2FP.F16.F32.PACK_AB R52, R139, R140 ;  /* 0x0000008c8b34723e */ /* 0x010fe400000000ff */
[----:B------:R-:W-:Y:S01]  /*10250*/  HMMA.16816.F32 R12, R80, R16, R12 ;  /* 0x00000010500c723c */ /* 0x000fe2000000180c */
[----:B------:R-:W-:-:S04]  /*10260*/  FADD.FTZ R140, R140, R93 ;  /* 0x0000005d8c8c7221 */ /* 0x000fc80000010000 */
[----:B------:R-:W-:Y:S01]  /*10270*/  MUFU.EX2 R138, R138 ;  /* 0x0000008a008a7308 */ /* 0x000fe20000000800 */
[----:B------:R-:W-:Y:S01]  /*10280*/  HMMA.16816.F32 R16, R80, R18, R40 ;  /* 0x000000125010723c */ /* 0x000fe20000001828 */
[----:B------:R-:W3:Y:S01]  /*10290*/  LDSM.16.MT88.4 R40, [R110+0x8000] ;  /* 0x008000006e28783b */ /* 0x000ee20000004200 */
[----:B------:R-:W-:-:S04]  /*102a0*/  FADD.FTZ R139, R139, R140 ;  /* 0x0000008c8b8b7221 */ /* 0x000fc80000010000 */
[----:B--2---:R-:W-:Y:S01]  /*102b0*/  HMMA.16816.F32 R4, R80, R8, R4 ;  /* 0x000000085004723c */ /* 0x004fe20000001804 */
[----:B------:R-:W2:Y:S01]  /*102c0*/  MUFU.EX2 R137, R137 ;  /* 0x0000008900897308 */ /* 0x000ea20000000800 */
[----:B-1----:R-:W-:Y:S01]  /*102d0*/  F2FP.F16.F32.PACK_AB R54, R105, R130 ;  /* 0x000000826936723e */ /* 0x002fe200000000ff */
[----:B------:R-:W-:-:S03]  /*102e0*/  FADD.FTZ R130, R130, R139 ;  /* 0x0000008b82827221 */ /* 0x000fc60000010000 */
[C---:B------:R-:W-:Y:S01]  /*102f0*/  HMMA.16816.F32 R8, R80.reuse, R10, R76 ;  /* 0x0000000a5008723c */ /* 0x040fe2000000184c */
[----:B------:R-:W-:Y:S02]  /*10300*/  LDSM.16.MT88.4 R76, [R110+0x6c00] ;  /* 0x006c00006e4c783b */ /* 0x000fe40000004200 */
[----:B------:R-:W-:Y:S03]  /*10310*/  MUFU.EX2 R101, R101 ;  /* 0x0000006500657308 */ /* 0x000fe60000000800 */
[C---:B------:R-:W-:Y:S05]  /*10320*/  HMMA.16816.F32 R20, R80.reuse, R24, R20 ;  /* 0x000000185014723c */ /* 0x040fea0000001814 */
[----:B------:R-:W1:Y:S01]  /*10330*/  MUFU.EX2 R100, R100 ;  /* 0x0000006400647308 */ /* 0x000e620000000800 */
[----:B--2---:R-:W-:Y:S01]  /*10340*/  F2FP.F16.F32.PACK_AB R53, R137, R138 ;  /* 0x0000008a8935723e */ /* 0x004fe200000000ff */
[C---:B------:R-:W-:Y:S01]  /*10350*/  HMMA.16816.F32 R24, R80.reuse, R26, R48 ;  /* 0x0000001a5018723c */ /* 0x040fe20000001830 */
[----:B------:R-:W2:Y:S05]  /*10360*/  LDSM.16.MT88.4 R48, [R108+0x8000] ;  /* 0x008000006c30783b */ /* 0x000eaa0000004200 */
[----:B------:R-:W-:Y:S08]  /*10370*/  MUFU.EX2 R103, R103 ;  /* 0x0000006700677308 */ /* 0x000ff00000000800 */
[----:B------:R-:W-:Y:S01]  /*10380*/  MUFU.EX2 R146, R146 ;  /* 0x0000009200927308 */ /* 0x000fe20000000800 */
[----:B-1----:R-:W-:Y:S01]  /*10390*/  F2FP.F16.F32.PACK_AB R55, R100, R101 ;  /* 0x000000656437723e */ /* 0x002fe200000000ff */
[----:B---3--:R-:W-:Y:S06]  /*103a0*/  HMMA.16816.F32 R36, R80, R40, R36 ;  /* 0x000000285024723c */ /* 0x008fec0000001824 */
        /* <DEDUP_REMOVED lines=8> */
[----:B------:R-:W3:Y:S05]  /*10430*/  LDSM.16.MT88.4 R60, [R110+0x7400] ;  /* 0x007400006e3c783b */ /* 0x000eea0000004200 */
[C---:B--2---:R-:W-:Y:S01]  /*10440*/  HMMA.16816.F32 R44, R80.reuse, R48, R44 ;  /* 0x00000030502c723c */ /* 0x044fe2000000182c */
[----:B------:R-:W-:Y:S05]  /*10450*/  MUFU.EX2 R133, R133 ;  /* 0x0000008500857308 */ /* 0x000fea0000000800 */
[C---:B------:R-:W-:Y:S01]  /*10460*/  HMMA.16816.F32 R48, R80.reuse, R50, R72 ;  /* 0x000000325030723c */ /* 0x040fe20000001848 */
[----:B------:R-:W-:Y:S02]  /*10470*/  LDSM.16.MT88.4 R72, [R108+0x8800] ;  /* 0x008800006c48783b */ /* 0x000fe40000004200 */
        /* <DEDUP_REMOVED lines=8> */
[----:B------:R-:W2:Y:S01]  /*10500*/  MUFU.EX2 R104, R104 ;  /* 0x0000006800687308 */ /* 0x000ea20000000800 */
[C---:B---3--:R-:W-:Y:S06]  /*10510*/  HMMA.16816.F32 R20, R52.reuse, R60, R20 ;  /* 0x0000003c3414723c */ /* 0x048fec0000001814 */
        /* <DEDUP_REMOVED lines=18> */
[----:B------:R-:W-:Y:S02]  /*10640*/  F2FP.F16.F32.PACK_AB R53, R133, R128 ;  /* 0x000000808535723e */ /* 0x000fe400000000ff */
[----:B------:R-:W-:-:S02]  /*10650*/  F2FP.F16.F32.PACK_AB R54, R144, R99 ;  /* 0x000000639036723e */ /* 0x000fc400000000ff */
[----:B------:R-:W-:Y:S02]  /*10660*/  F2FP.F16.F32.PACK_AB R55, R131, R102 ;  /* 0x000000668337723e */ /* 0x000fe400000000ff */
[----:B--2---:R-:W-:-:S05]  /*10670*/  F2FP.F16.F32.PACK_AB R87, R94, R95 ;  /* 0x0000005f5e57723e */ /* 0x004fca00000000ff */
[C---:B------:R-:W-:Y:S06]  /*10680*/  HMMA.16816.F32 R68, R52.reuse, R72, R44 ;  /* 0x000000483444723c */ /* 0x040fec000000182c */
[C---:B------:R-:W-:Y:S01]  /*10690*/  HMMA.16816.F32 R72, R52.reuse, R74, R48 ;  /* 0x0000004a3448723c */ /* 0x040fe20000001830 */
[----:B------:R-:W-:Y:S05]  /*106a0*/  LDSM.16.MT88.4 R48, [R110+0x7c00] ;  /* 0x007c00006e30783b */ /* 0x000fea0000004200 */
[C---:B-1----:R-:W-:Y:S06]  /*106b0*/  HMMA.16816.F32 R4, R52.reuse, R56, R4 ;  /* 0x000000383404723c */ /* 0x042fec0000001804 */
[C---:B------:R-:W-:Y:S01]  /*106c0*/  HMMA.16816.F32 R8, R52.reuse, R58, R8 ;  /* 0x0000003a3408723c */ /* 0x040fe20000001808 */
[----:B------:R-:W1:Y:S05]  /*106d0*/  LDSM.16.MT88.4 R56, [R110+0x7800] ;  /* 0x007800006e38783b */ /* 0x000e6a0000004200 */
[C---:B---3--:R-:W-:Y:S06]  /*106e0*/  HMMA.16816.F32 R12, R52.reuse, R60, R12 ;  /* 0x0000003c340c723c */ /* 0x048fec000000180c */
[C---:B------:R-:W-:Y:S06]  /*106f0*/  HMMA.16816.F32 R16, R52.reuse, R62, R16 ;  /* 0x0000003e3410723c */ /* 0x040fec0000001810 */
[C---:B------:R-:W-:Y:S06]  /*10700*/  HMMA.16816.F32 R60, R52.reuse, R64, R36 ;  /* 0x00000040343c723c */ /* 0x040fec0000001824 */
[----:B------:R-:W-:Y:S01]  /*10710*/  HMMA.16816.F32 R64, R52, R66, R40 ;  /* 0x000000423440723c */ /* 0x000fe20000001828 */
[----:B------:R-:W2:Y:S05]  /*10720*/  LDSM.16.MT88.4 R40, [R108+0x6c00] ;  /* 0x006c00006c28783b */ /* 0x000eaa0000004200 */
[C---:B------:R-:W-:Y:S01]  /*10730*/  HMMA.16816.F32 R80, R84.reuse, R76, R4 ;  /* 0x0000004c5450723c */ /* 0x040fe20000001804 */
[----:B------:R-:W-:Y:S05]  /*10740*/  LDSM.16.MT88.4 R4, [R108+0x8c00] ;  /* 0x008c00006c04783b */ /* 0x000fea0000004200 */
[----:B------:R-:W-:Y:S01]  /*10750*/  HMMA.16816.F32 R76, R84, R78, R8 ;  /* 0x0000004e544c723c */ /* 0x000fe20000001808 */
[----:B------:R-:W3:Y:S05]  /*10760*/  LDSM.16.MT88.4 R8, [R110+0x8c00] ;  /* 0x008c00006e08783b */ /* 0x000eea0000004200 */
[C---:B-1----:R-:W-:Y:S06]  /*10770*/  HMMA.16816.F32 R20, R52.reuse, R56, R20 ;  /* 0x000000383414723c */ /* 0x042fec0000001814 */
[----:B------:R-:W-:Y:S01]  /*10780*/  HMMA.16816.F32 R24, R52, R58, R24 ;  /* 0x0000003a3418723c */ /* 0x000fe20000001818 */
[----:B------:R-:W1:Y:S05]  /*10790*/  LDSM.16.MT88.4 R56, [R108+0x7800] ;  /* 0x007800006c38783b */ /* 0x000e6a0000004200 */
[----:B--2---:R-:W-:-:S12]  /*107a0*/  HMMA.16816.F32 R36, R84, R40, R12 ;  /* 0x000000285424723c */ /* 0x004fd8000000180c */
[----:B------:R-:W-:Y:S01]  /*107b0*/  HMMA.16816.F32 R44, R84, R48, R20 ;  /* 0x00000030542c723c */ /* 0x000fe20000001814 */
[----:B------:R-:W-:Y:S01]  /*107c0*/  FADD.FTZ R13, R91, R2 ;  /* 0x000000025b0d7221 */ /* 0x000fe20000010000 */
[----:B------:R-:W-:-:S03]  /*107d0*/  MOV R2, R90 ;  /* 0x0000005a00027202 */ /* 0x000fc60000000f00 */
[----:B------:R-:W-:Y:S01]  /*107e0*/  FADD.FTZ R13, R0, R13 ;  /* 0x0000000d000d7221 */ /* 0x000fe20000010000 */
[----:B---3--:R-:W-:Y:S03]  /*107f0*/  HMMA.16816.F32 R60, R84, R8, R60 ;  /* 0x00000008543c723c */ /* 0x008fe6000000183c */
[----:B------:R-:W-:-:S03]  /*10800*/  FADD.FTZ R0, R138, R13 ;  /* 0x0000000d8a007221 */ /* 0x000fc60000010000 */
[----:B------:R-:W-:Y:S01]  /*10810*/  HMMA.16816.F32 R40, R84, R42, R16 ;  /* 0x0000002a5428723c */ /* 0x000fe20000001810 */
[----:B------:R-:W-:-:S04]  /*10820*/  FADD.FTZ R0, R137, R0 ;  /* 0x0000000089007221 */ /* 0x000fc80000010000 */
        /* <DEDUP_REMOVED lines=27> */
[C---:B-1----:R-:W-:Y:S06]  /*109e0*/  HMMA.16816.F32 R52, R84.reuse, R56, R28 ;  /* 0x000000385434723c */ /* 0x042fec000000181c */
[----:B------:R-:W-:-:S15]  /*109f0*/  HMMA.16816.F32 R56, R84, R58, R32 ;  /* 0x0000003a5438723c */ /* 0x000fde0000001820 */
[----:B------:R-:W-:-:S09]  /*10a00*/  NOP ;  /* 0x0000000000007918 */ /* 0x000fd20000000000 */
.L_x_6025:
        /* <DEDUP_REMOVED lines=13> */
.L_x_6035:
[----:B------:R-:W1:Y:S01]  /*10ae0*/  LDC.64 R136, c[0x0][0x250] ;  /* 0x00009400ff887b82 */ /* 0x000e620000000a00 */
[----:B------:R-:W-:Y:S07]  /*10af0*/  DEPBAR.LE SB0, 0x0 ;  /* 0x000080000000791a */ /* 0x000fee0000000000 */
[----:B------:R-:W-:Y:S01]  /*10b00*/  BAR.SYNC.DEFER_BLOCKING 0x0 ;  /* 0x0000000000007b1d */ /* 0x000fe20000010000 */
[C---:B------:R-:W-:Y:S01]  /*10b10*/  LOP3.LUT P5, RZ, R121.reuse, 0x2, RZ, 0xc0, !PT ;  /* 0x0000000279ff7812 */ /* 0x040fe200078ac0ff */
        /* <DEDUP_REMOVED lines=67> */
.L_x_6032:
        /* <DEDUP_REMOVED lines=151> */
[----:B------:R-:W1:Y:S01]  /*118c0*/  LDC.64 R90, c[0x0][0x248] ;  /* 0x00009200ff5a7b82 */ /* 0x000e620000000a00 */
[C---:B------:R-:W-:Y:S02]  /*118d0*/  IMAD R95, R84.reuse, R88, R95 ;  /* 0x00000058545f7224 */ /* 0x040fe400078e025f */
[C---:B------:R-:W-:Y:S03]  /*118e0*/  ISETP.GT.U32.AND P0, PT, R84.reuse, R93, PT ;  /* 0x0000005d5400720c */ /* 0x040fe60003f04070 */
[----:B------:R-:W-:Y:S10]  /*118f0*/  ISETP.GT.U32.AND P1, PT, R84, R95, PT ;  /* 0x0000005f5400720c */ /* 0x000ff40003f24070 */
[----:B------:R-:W-:Y:S02]  /*11900*/  @!P0 IMAD.IADD R93, R93, 0x1, -R84 ;  /* 0x000000015d5d8824 */ /* 0x000fe400078e0a54 */
[----:B------:R-:W-:Y:S01]  /*11910*/  @!P0 VIADD R86, R86, 0x1 ;  /* 0x0000000156568836 */ /* 0x000fe20000000000 */
[-C--:B------:R-:W-:Y:S01]  /*11920*/  @!P1 IADD3 R95, R95, -R84.reuse, RZ ;  /* 0x800000545f5f9210 */ /* 0x080fe20007ffe0ff */
[----:B------:R-:W-:Y:S01]  /*11930*/  @!P1 VIADD R2, R2, 0x1 ;  /* 0x0000000102029836 */ /* 0x000fe20000000000 */
[-C--:B------:R-:W-:Y:S02]  /*11940*/  ISETP.GE.U32.AND P2, PT, R93, R84.reuse, PT ;  /* 0x000000545d00720c */ /* 0x080fe40003f46070 */
        /* <DEDUP_REMOVED lines=31> */
.L_x_6034:
        /* <DEDUP_REMOVED lines=46> */
.L_x_6033:
[----:B------:R-:W-:Y:S02]  /*11e20*/  LEA R0, R126, R124, 0x6 ;  /* 0x0000007c7e007211 */ /* 0x000fe400078e30ff */
[----:B------:R-:W-:Y:S02]  /*11e30*/  MOV R135, R131 ;  /* 0x0000008300877202 */ /* 0x000fe40000000f00 */
[----:B------:R-:W-:Y:S02]  /*11e40*/  I2FP.F32.S32 R2, R0 ;  /* 0x0000000000027245 */ /* 0x000fe40000201400 */
[C---:B------:R-:W-:Y:S02]  /*11e50*/  IADD3 R84, R0.reuse, 0x1, RZ ;  /* 0x0000000100547810 */ /* 0x040fe40007ffe0ff */
[C---:B--2---:R-:W-:Y:S01]  /*11e60*/  IADD3 R91, R0.reuse, 0x8, RZ ;  /* 0x00000008005b7810 */ /* 0x044fe20007ffe0ff */
        /* <DEDUP_REMOVED lines=116> */
[----:B------:R-:W-:Y:S03]  /*125b0*/  FFMA.FTZ R134, R22, UR4, -R100 ;  /* 0x0000000416867c23 */ /* 0x000fe60008010864 */
        /* <DEDUP_REMOVED lines=8> */
[----:B------:R4:W-:Y:S01]  /*12640*/  MUFU.EX2 R87, R11 ;  /* 0x0000000b00577308 */ /* 0x0009e20000000800 */
        /* <DEDUP_REMOVED lines=18> */
[----:B------:R-:W3:Y:S01]  /*12770*/  LDSM.16.MT88.4 R76, [R108+0x6000] ;  /* 0x006000006c4c783b */ /* 0x000ee20000004200 */
[C---:B------:R-:W-:Y:S01]  /*12780*/  FMUL.FTZ R46, R85.reuse, R46 ;  /* 0x0000002e552e7220 */ /* 0x040fe20000410000 */
[C---:B------:R-:W-:Y:S01]  /*12790*/  FMUL.FTZ R47, R85.reuse, R47 ;  /* 0x0000002f552f7220 */ /* 0x040fe20000410000 */
[C---:B------:R-:W-:Y:S01]  /*127a0*/  FMUL.FTZ R44, R84.reuse, R44 ;  /* 0x0000002c542c7220 */ /* 0x040fe20000410000 */
[C---:B------:R-:W-:Y:S03]  /*127b0*/  FMUL.FTZ R45, R84.reuse, R45 ;  /* 0x0000002d542d7220 */ /* 0x040fe60000410000 */
[----:B------:R-:W4:Y:S01]  /*127c0*/  MUFU.EX2 R92, R92 ;  /* 0x0000005c005c7308 */ /* 0x000f220000000800 */
        /* <DEDUP_REMOVED lines=33> */
[C---:B------:R-:W-:Y:S01]  /*129e0*/  FMUL.FTZ R72, R84.reuse, R72 ;  /* 0x0000004854487220 */ /* 0x040fe20000410000 */
[----:B------:R-:W-:Y:S01]  /*129f0*/  FMUL.FTZ R73, R84, R73 ;  /* 0x0000004954497220 */ /* 0x000fe20000410000 */
[----:B------:R-:W-:Y:S01]  /*12a00*/  FFMA.FTZ R101, R13, UR4, -R96 ;  /* 0x000000040d657c23 */ /* 0x000fe20008010860 */
[--C-:B------:R-:W-:Y:S01]  /*12a10*/  FFMA.FTZ R105, R23, UR4, -R100.reuse ;  /* 0x0000000417697c23 */ /* 0x100fe20008010864 */
[--C-:B------:R-:W-:Y:S01]  /*12a20*/  FFMA.FTZ R103, R26, UR4, -R100.reuse ;  /* 0x000000041a677c23 */ /* 0x100fe20008010864 */
[----:B------:R-:W-:Y:S03]  /*12a30*/  FFMA.FTZ R106, R27, UR4, -R100 ;  /* 0x000000041b6a7c23 */ /* 0x000fe60008010864 */
[----:B------:R-:W-:Y:S01]  /*12a40*/  MUFU.EX2 R98, R98 ;  /* 0x0000006200627308 */ /* 0x000fe20000000800 */
[--C-:B------:R-:W-:Y:S01]  /*12a50*/  FFMA.FTZ R107, R20, UR4, -R96.reuse ;  /* 0x00000004146b7c23 */ /* 0x100fe20008010860 */
[--C-:B------:R-:W-:Y:S01]  /*12a60*/  FFMA.FTZ R138, R21, UR4, -R96.reuse ;  /* 0x00000004158a7c23 */ /* 0x100fe20008010860 */
[--C-:B------:R-:W-:Y:S01]  /*12a70*/  FFMA.FTZ R133, R25, UR4, -R96.reuse ;  /* 0x0000000419857c23 */ /* 0x100fe20008010860 */
[----:B------:R-:W-:Y:S01]  /*12a80*/  LDSM.16.MT88.4 R20, [R108+0x6800] ;  /* 0x006800006c14783b */ /* 0x000fe20000004200 */
[----:B------:R-:W-:Y:S01]  /*12a90*/  FFMA.FTZ R136, R24, UR4, -R96 ;  /* 0x0000000418887c23 */ /* 0x000fe20008010860 */
[--C-:B------:R-:W-:Y:S01]  /*12aa0*/  FFMA.FTZ R24, R30, UR4, -R100.reuse ;  /* 0x000000041e187c23 */ /* 0x100fe20008010864 */
[--C-:B------:R-:W-:Y:S03]  /*12ab0*/  FFMA.FTZ R30, R31, UR4, -R100.reuse ;  /* 0x000000041f1e7c23 */ /* 0x100fe60008010864 */
        /* <DEDUP_REMOVED lines=8> */
[C---:B-1----:R-:W-:Y:S02]  /*12b40*/  HMMA.16816.F32 R4, R80.reuse, R88, R4 ;  /* 0x000000585004723c */ /* 0x042fe40000001804 */
[----:B------:R-:W-:Y:S03]  /*12b50*/  MUFU.EX2 R104, R104 ;  /* 0x0000006800687308 */ /* 0x000fe60000000800 */
[----:B------:R-:W-:Y:S01]  /*12b60*/  FFMA.FTZ R102, R85, R132, R102 ;  /* 0x0000008455667223 */ /* 0x000fe20000010066 */
[C---:B------:R-:W-:Y:S06]  /*12b70*/  HMMA.16816.F32 R8, R80.reuse, R90, R8 ;  /* 0x0000005a5008723c */ /* 0x040fec0000001808 */
[----:B------:R-:W1:Y:S01]  /*12b80*/  MUFU.EX2 R99, R99 ;  /* 0x0000006300637308 */ /* 0x000e620000000800 */
[----:B------:R-:W-:Y:S01]  /*12b90*/  ISETP.GT.AND P0, PT, R126, R114, PT ;  /* 0x000000727e00720c */ /* 0x000fe20003f04270 */
[--C-:B------:R-:W-:Y:S01]  /*12ba0*/  FFMA.FTZ R88, R18, UR4, -R100.reuse ;  /* 0x0000000412587c23 */ /* 0x100fe20008010864 */
[C---:B---3--:R-:W-:Y:S03]  /*12bb0*/  HMMA.16816.F32 R36, R80.reuse, R76, R36 ;  /* 0x0000004c5024723c */ /* 0x048fe60000001824 */
[--C-:B------:R-:W-:Y:S03]  /*12bc0*/  FFMA.FTZ R89, R19, UR4, -R100.reuse ;  /* 0x0000000413597c23 */ /* 0x100fe60008010864 */
[C---:B------:R-:W-:Y:S01]  /*12bd0*/  HMMA.16816.F32 R40, R80.reuse, R78, R40 ;  /* 0x0000004e5028723c */ /* 0x040fe20000001828 */
[----:B------:R-:W3:Y:S01]  /*12be0*/  LDSM.16.MT88.4 R76, [R110+0x7000] ;  /* 0x007000006e4c783b */ /* 0x000ee20000004200 */
[----:B------:R-:W-:Y:S03]  /*12bf0*/  MUFU.EX2 R88, R88 ;  /* 0x0000005800587308 */ /* 0x000fe60000000800 */
[----:B--2---:R-:W-:Y:S01]  /*12c00*/  F2FP.F16.F32.PACK_AB R12, R101, R98 ;  /* 0x00000062650c723e */ /* 0x004fe200000000ff */
[--C-:B------:R-:W-:Y:S01]  /*12c10*/  FFMA.FTZ R91, R14, UR4, -R100.reuse ;  /* 0x000000040e5b7c23 */ /* 0x100fe20008010864 */
[--C-:B------:R-:W-:Y:S01]  /*12c20*/  FFMA.FTZ R90, R15, UR4, -R100.reuse ;  /* 0x000000040f5a7c23 */ /* 0x100fe20008010864 */
[----:B-1----:R-:W-:Y:S01]  /*12c30*/  F2FP.F16.F32.PACK_AB R14, R99, R104 ;  /* 0x00000068630e723e */ /* 0x002fe200000000ff */
[----:B------:R-:W-:Y:S03]  /*12c40*/  LDSM.16.MT88.4 R16, [R108+0x6400] ;  /* 0x006400006c10783b */ /* 0x000fe60000004200 */
[----:B------:R-:W1:Y:S01]  /*12c50*/  MUFU.EX2 R89, R89 ;  /* 0x0000005900597308 */ /* 0x000e620000000800 */
[----:B------:R-:W-:Y:S01]  /*12c60*/  FFMA.FTZ R100, R35, UR4, -R100 ;  /* 0x0000000423647c23 */ /* 0x000fe20008010864 */
[----:B------:R-:W-:Y:S01]  /*12c70*/  FADD.FTZ R95, R95, R102 ;  /* 0x000000665f5f7221 */ /* 0x000fe20000010000 */
[----:B------:R-:W-:Y:S01]  /*12c80*/  MOV R85, R2 ;  /* 0x0000000200557202 */ /* 0x000fe20000000f00 */
[----:B------:R-:W-:Y:S02]  /*12c90*/  FADD.FTZ R94, R94, R97 ;  /* 0x000000615e5e7221 */ /* 0x000fe40000010000 */
[----:B------:R-:W-:Y:S04]  /*12ca0*/  FADD.FTZ R34, R92, R95 ;  /* 0x0000005f5c227221 */ /* 0x000fe80000010000 */
[----:B------:R2:W-:Y:S01]  /*12cb0*/  MUFU.EX2 R35, R24 ;  /* 0x0000001800237308 */ /* 0x0005e20000000800 */
[----:B------:R-:W-:Y:S01]  /*12cc0*/  FADD.FTZ R93, R93, R94 ;  /* 0x0000005e5d5d7221 */ /* 0x000fe20000010000 */
[----:B------:R-:W-:Y:S01]  /*12cd0*/  FADD.FTZ R34, R87, R34 ;  /* 0x0000002257227221 */ /* 0x000fe20000010000 */
[----:B------:R-:W-:Y:S02]  /*12ce0*/  MOV R87, R0 ;  /* 0x0000000000577202 */ /* 0x000fe40000000f00 */
[----:B------:R-:W-:Y:S05]  /*12cf0*/  FADD.FTZ R93, R86, R93 ;  /* 0x0000005d565d7221 */ /* 0x000fea0000010000 */
[----:B------:R-:W-:Y:S01]  /*12d00*/  MUFU.EX2 R91, R91 ;  /* 0x0000005b005b7308 */ /* 0x000fe20000000800 */
[----:B-1----:R-:W-:Y:S01]  /*12d10*/  F2FP.F16.F32.PACK_AB R15, R89, R88 ;  /* 0x00000058590f723e */ /* 0x002fe200000000ff */
[----:B------:R-:W-:Y:S04]  /*12d20*/  FADD.FTZ R98, R98, R93 ;  /* 0x0000005d62627221 */ /* 0x000fe80000010000 */
[----:B------:R-:W-:Y:S04]  /*12d30*/  FADD.FTZ R101, R101, R98 ;  /* 0x0000006265657221 */ /* 0x000fe80000010000 */
[----:B------:R-:W1:Y:S01]  /*12d40*/  MUFU.EX2 R90, R90 ;  /* 0x0000005a005a7308 */ /* 0x000e620000000800 */
[----:B--2---:R-:W-:Y:S01]  /*12d50*/  LDSM.16.MT88.4 R24, [R110+0x7c00] ;  /* 0x007c00006e18783b */ /* 0x004fe20000004200 */
[----:B------:R-:W-:Y:S04]  /*12d60*/  FADD.FTZ R104, R104, R101 ;  /* 0x0000006568687221 */ /* 0x000fe80000010000 */
[----:B------:R-:W-:Y:S01]  /*12d70*/  FADD.FTZ R104, R99, R104 ;  /* 0x0000006863687221 */ /* 0x000fe20000010000 */
[C---:B---3--:R-:W-:Y:S03]  /*12d80*/  HMMA.16816.F32 R44, R80.reuse, R76, R44 ;  /* 0x0000004c502c723c */ /* 0x048fe6000000182c */
[----:B------:R-:W-:Y:S03]  /*12d90*/  MUFU.EX2 R134, R134 ;  /* 0x0000008600867308 */ /* 0x000fe60000000800 */
[C---:B------:R-:W-:Y:S01]  /*12da0*/  HMMA.16816.F32 R48, R80.reuse, R78, R48 ;  /* 0x0000004e5030723c */ /* 0x040fe20000001830 */
[----:B------:R-:W2:Y:S06]  /*12db0*/  LDSM.16.MT88.4 R76, [R108+0x7000] ;  /* 0x007000006c4c783b */ /* 0x000eac0000004200 */
[----:B------:R-:W3:Y:S01]  /*12dc0*/  MUFU.EX2 R105, R105 ;  /* 0x0000006900697308 */ /* 0x000ee20000000800 */
[----:B-1----:R-:W-:Y:S09]  /*12dd0*/  F2FP.F16.F32.PACK_AB R13, R90, R91 ;  /* 0x0000005b5a0d723e */ /* 0x002ff200000000ff */
[----:B------:R-:W-:Y:S10]  /*12de0*/  MUFU.EX2 R103, R103 ;  /* 0x0000006700677308 */ /* 0x000ff40000000800 */
[----:B------:R-:W1:Y:S10]  /*12df0*/  MUFU.EX2 R106, R106 ;  /* 0x0000006a006a7308 */ /* 0x000e740000000800 */
[----:B------:R-:W-:Y:S10]  /*12e00*/  MUFU.EX2 R107, R107 ;  /* 0x0000006b006b7308 */ /* 0x000ff40000000800 */
[----:B------:R-:W4:Y:S01]  /*12e10*/  MUFU.EX2 R138, R138 ;  /* 0x0000008a008a7308 */ /* 0x000f220000000800 */
[C---:B--2---:R-:W-:Y:S09]  /*12e20*/  HMMA.16816.F32 R52, R80.reuse, R76, R52 ;  /* 0x0000004c5034723c */ /* 0x044ff20000001834 */
[----:B------:R-:W-:Y:S01]  /*12e30*/  MUFU.EX2 R136, R136 ;  /* 0x0000008800887308 */ /* 0x000fe20000000800 */
[C---:B------:R-:W-:Y:S01]  /*12e40*/  HMMA.16816.F32 R56, R80.reuse, R78, R56 ;  /* 0x0000004e5038723c */ /* 0x040fe20000001838 */
[----:B------:R-:W2:Y:S08]  /*12e50*/  LDSM.16.MT88.4 R76, [R110+0x8000] ;  /* 0x008000006e4c783b */ /* 0x000eb00000004200 */
[----:B------:R-:W5:Y:S10]  /*12e60*/  MUFU.EX2 R133, R133 ;  /* 0x0000008500857308 */ /* 0x000f740000000800 */
[----:B------:R-:W5:Y:S10]  /*12e70*/  MUFU.EX2 R30, R30 ;  /* 0x0000001e001e7308 */ /* 0x000f740000000800 */
[----:B------:R-:W-:Y:S10]  /*12e80*/  MUFU.EX2 R31, R31 ;  /* 0x0000001f001f7308 */ /* 0x000ff40000000800 */
[----:B------:R-:W5:Y:S10]  /*12e90*/  MUFU.EX2 R100, R100 ;  /* 0x0000006400647308 */ /* 0x000f740000000800 */
[----:B------:R-:W-:Y:S01]  /*12ea0*/  MUFU.EX2 R28, R28 ;  /* 0x0000001c001c7308 */ /* 0x000fe20000000800 */
[C---:B--2---:R-:W-:Y:S09]  /*12eb0*/  HMMA.16816.F32 R60, R80.reuse, R76, R60 ;  /* 0x0000004c503c723c */ /* 0x044ff2000000183c */
[----:B------:R-:W2:Y:S01]  /*12ec0*/  MUFU.EX2 R29, R29 ;  /* 0x0000001d001d7308 */ /* 0x000ea20000000800 */
[C---:B------:R-:W-:Y:S01]  /*12ed0*/  HMMA.16816.F32 R64, R80.reuse, R78, R64 ;  /* 0x0000004e5040723c */ /* 0x040fe20000001840 */
[----:B------:R-:W3:Y:S08]  /*12ee0*/  LDSM.16.MT88.4 R76, [R108+0x8000] ;  /* 0x008000006c4c783b */ /* 0x000ef00000004200 */
[----:B------:R-:W-:Y:S10]  /*12ef0*/  MUFU.EX2 R32, R32 ;  /* 0x0000002000207308 */ /* 0x000ff40000000800 */
[----:B------:R-:W2:Y:S01]  /*12f00*/  MUFU.EX2 R129, R96 ;  /* 0x0000006000817308 */ /* 0x000ea20000000800 */
        /* <DEDUP_REMOVED lines=21> */
[----:B------:R-:W-:Y:S04]  /*13060*/  F2FP.F16.F32.PACK_AB R13, R105, R134 ;  /* 0x00000086690d723e */ /* 0x000fe800000000ff */
[----:B-1----:R-:W-:Y:S02]  /*13070*/  F2FP.F16.F32.PACK_AB R15, R106, R103 ;  /* 0x000000676a0f723e */ /* 0x002fe400000000ff */
[----:B----4-:R-:W-:Y:S02]  /*13080*/  F2FP.F16.F32.PACK_AB R12, R138, R107 ;  /* 0x0000006b8a0c723e */ /* 0x010fe400000000ff */
[----:B-----5:R-:W-:Y:S07]  /*13090*/  F2FP.F16.F32.PACK_AB R14, R133, R136 ;  /* 0x00000088850e723e */ /* 0x020fee00000000ff */
[C---:B---3--:R-:W-:Y:S06]  /*130a0*/  HMMA.16816.F32 R4, R12.reuse, R16, R4 ;  /* 0x000000100c04723c */ /* 0x048fec0000001804 */
        /* <DEDUP_REMOVED lines=19> */
[----:B--2---:R-:W-:Y:S02]  /*131e0*/  F2FP.F16.F32.PACK_AB R12, R29, R28 ;  /* 0x0000001c1d0c723e */ /* 0x004fe400000000ff */
[----:B------:R-:W-:Y:S07]  /*131f0*/  F2FP.F16.F32.PACK_AB R14, R129, R32 ;  /* 0x00000020810e723e */ /* 0x000fee00000000ff */
[C---:B------:R-:W-:Y:S01]  /*13200*/  HMMA.16816.F32 R80, R12.reuse, R76, R4 ;  /* 0x0000004c0c50723c */ /* 0x040fe20000001804 */
[----:B------:R-:W2:Y:S05]  /*13210*/  LDSM.16.MT88.4 R4, [R110+0x8c00] ;  /* 0x008c00006e04783b */ /* 0x000eaa0000004200 */
[C---:B------:R-:W-:Y:S03]  /*13220*/  HMMA.16816.F32 R76, R12.reuse, R78, R8 ;  /* 0x0000004e0c4c723c */ /* 0x040fe60000001808 */
[----:B------:R-:W4:Y:S03]  /*13230*/  LDSM.16.MT88.4 R8, [R108+0x8c00] ;  /* 0x008c00006c08783b */ /* 0x000f260000004200 */
[C---:B-1----:R-:W-:Y:S06]  /*13240*/  HMMA.16816.F32 R36, R12.reuse, R16, R36 ;  /* 0x000000100c24723c */ /* 0x042fec0000001824 */
        /* <DEDUP_REMOVED lines=14> */
[C---:B----4-:R-:W-:Y:S05]  /*13330*/  HMMA.16816.F32 R68, R12.reuse, R8, R68 ;  /* 0x000000080c44723c */ /* 0x050fea0000001844 */
[----:B------:R-:W-:Y:S01]  /*13340*/  FADD.FTZ R5, R138, R5 ;  /* 0x000000058a057221 */ /* 0x000fe20000010000 */
[----:B------:R-:W-:Y:S01]  /*13350*/  FADD.FTZ R103, R103, R134 ;  /* 0x0000008667677221 */ /* 0x000fe20000010000 */
[----:B------:R-:W-:Y:S01]  /*13360*/  MOV R134, R130 ;  /* 0x0000008200867202 */ /* 0x000fe20000000f00 */
[----:B------:R-:W-:Y:S03]  /*13370*/  HMMA.16816.F32 R72, R12, R10, R72 ;  /* 0x0000000a0c48723c */ /* 0x000fe60000001848 */
        /* <DEDUP_REMOVED lines=12> */
.L_x_6031:
        /* <DEDUP_REMOVED lines=193> */
.L_x_6037:
[----:B------:R-:W-:Y:S05]  /*14050*/  BSYNC B0 ;  /* 0x0000000000007941 */ /* 0x000fea0003800000 */
.L_x_6036:
        /* <DEDUP_REMOVED lines=31> */
.L_x_6039:
[----:B------:R-:W-:Y:S05]  /*14250*/  BSYNC B0 ;  /* 0x0000000000007941 */ /* 0x000fea0003800000 */
.L_x_6038:
        /* <DEDUP_REMOVED lines=12> */
.L_x_6041:
[----:B------:R-:W-:Y:S05]  /*14320*/  BSYNC B0 ;  /* 0x0000000000007941 */ /* 0x000fea0003800000 */
.L_x_6040:
        /* <DEDUP_REMOVED lines=12> */
.L_x_6043:
[----:B------:R-:W-:Y:S05]  /*143f0*/  BSYNC B0 ;  /* 0x0000000000007941 */ /* 0x000fea0003800000 */
.L_x_6042:
        /* <DEDUP_REMOVED lines=10> */
.L_x_6044:
        /* <DEDUP_REMOVED lines=14> */
.L_x_6304:


//--------------------- .text._ZN5flash24flash_fwd_splitkv_kernelI23Flash_fwd_kernel_traitsILi96ELi64ELi64ELi4ELb0ELb0EN7cutlass6half_tE19Flash_kernel_traitsILi96ELi64ELi64ELi4ES3_EELb1ELb0ELb1ELb0ELb0ELb1ELb1ELb1EEEvNS_16Flash_fwd_paramsE --------------------------
	.section	.text._ZN5flash24flash_fwd_splitkv_kernelI23Flash_fwd_kernel_traitsILi96ELi64ELi64ELi4ELb0ELb0EN7cutlass6half_tE19Flash_kernel_traitsILi96ELi64ELi64ELi4ES3_EELb1ELb0ELb1ELb0ELb0ELb1ELb1ELb1EEEvNS_16Flash_fwd_paramsE,"ax",@progbits
	.align	128
        .global         _ZN5flash24flash_fwd_splitkv_kernelI23Flash_fwd_kernel_traitsILi96ELi64ELi64ELi4ELb0ELb0EN7cutlass6half_tE19Flash_kernel_traitsILi96ELi64ELi64ELi4ES3_EELb1ELb0ELb1ELb0ELb0ELb1ELb1ELb1EEEvNS_16Flash_fwd_paramsE
        .type           _ZN5flash24flash_fwd_splitkv_kernelI23Flash_fwd_kernel_traitsILi96ELi64ELi64ELi4ELb0ELb0EN7cutlass6half_tE19Flash_kernel_traitsILi96ELi64ELi64ELi4ES3_EELb1ELb0ELb1ELb0ELb0ELb1ELb1ELb1EEEvNS_16Flash_fwd_paramsE,@function
        .size           _ZN5flash24flash_fwd_splitkv_kernelI23Flash_fwd_kernel_traitsILi96ELi64ELi64ELi4ELb0ELb0EN7cutlass6half_tE19Flash_kernel_traitsILi96ELi64ELi64ELi4ES3_EELb1ELb0ELb1ELb0ELb0ELb1ELb1ELb1EEEvNS_16Flash_fwd_paramsE,(.L_x_6305 - _ZN5flash24flash_fwd_splitkv_kernelI23Flash_fwd_kernel_traitsILi96ELi64ELi64ELi4ELb0ELb0EN7cutlass6half_tE19Flash_kernel_traitsILi96ELi64ELi64ELi4ES3_EELb1ELb0ELb1ELb0ELb0ELb1ELb1ELb1EEEvNS_16Flash_fwd_paramsE)
        .other          _ZN5flash24flash_fwd_splitkv_kernelI23Flash_fwd_kernel_traitsILi96ELi64ELi64ELi4ELb0ELb0EN7cutlass6half_tE19Flash_kernel_traitsILi96ELi64ELi64ELi4ES3_EELb1ELb0ELb1ELb0ELb0ELb1ELb1ELb1EEEvNS_16Flash_fwd_paramsE,@"STO_CUDA_ENTRY STV_DEFAULT"
_ZN5flash24flash_fwd_splitkv_kernelI23Flash_fwd_kernel_traitsILi96ELi64ELi64ELi4ELb0ELb0EN7cutlass6half_tE19Flash_kernel_traitsILi96ELi64ELi64ELi4ES3_EELb1ELb0ELb1ELb0ELb0ELb1ELb1ELb1EEEvNS_16Flash_fwd_paramsE:
.text._ZN5flash24flash_fwd_splitkv_kernelI23Flash_fwd_kernel_traitsILi96ELi64ELi64ELi4ELb0ELb0EN7cutlass6half_tE19Flash_kernel_traitsILi96ELi64ELi64ELi4ES3_EELb1ELb0ELb1ELb0ELb0ELb1ELb1ELb1EEEvNS_16Flash_fwd_paramsE:
        /* <DEDUP_REMOVED lines=59> */
.L_x_6045:
[----:B------:R-:W1:Y:S02]  /*03b0*/  LDC R14, c[0x0][0x2c8] ;  /* 0x0000b200ff0e7b82 */ /* 0x000e640000000800 */
.L_x_6046:
        /* <DEDUP_REMOVED lines=105> */
.L_x_6049:
[----:B------:R-:W-:Y:S05]  /*0a50*/  BSYNC B0 ;  /* 0x0000000000007941 */ /* 0x000fea0003800000 */
.L_x_6048:
        /* <DEDUP_REMOVED lines=10> */
.L_x_6051:
[----:B------:R-:W-:Y:S05]  /*0b00*/  BSYNC B0 ;  /* 0x0000000000007941 */ /* 0x000fea0003800000 */
.L_x_6050:
        /* <DEDUP_REMOVED lines=11> */
.L_x_6053:
[----:B------:R-:W-:Y:S05]  /*0bc0*/  BSYNC B0 ;  /* 0x0000000000007941 */ /* 0x000fea0003800000 */
.L_x_6052:
        /* <DEDUP_REMOVED lines=9> */
.L_x_6055:
[----:B------:R-:W-:Y:S05]  /*0c60*/  BSYNC B0 ;  /* 0x0000000000007941 */ /* 0x000fea0003800000 */
.L_x_6054:
        /* <DEDUP_REMOVED lines=15> */
.L_x_6047:
        /* <DEDUP_REMOVED lines=24> */
.L_x_6056:
        /* <DEDUP_REMOVED lines=79> */
.L_x_6057:
        /* <DEDUP_REMOVED lines=46> */
.L_x_6059:
        /* <DEDUP_REMOVED lines=29> */
.L_x_6058:
        /* <DEDUP_REMOVED lines=221> */
.L_x_6109:
        /* <DEDUP_REMOVED lines=22> */
.L_x_6062:
[----:B------:R-:W-:Y:S05]  /*27b0*/  BSYNC B0 ;  /* 0x0000000000007941 */ /* 0x000fea0003800000 */
.L_x_6061:
        /* <DEDUP_REMOVED lines=15> */
.L_x_6064:
[----:B------:R-:W-:Y:S05]  /*28b0*/  BSYNC B0 ;  /* 0x0000000000007941 */ /* 0x000fea0003800000 */
.L_x_6063:
        /* <DEDUP_REMOVED lines=69> */
.L_x_6070:
[----:B------:R-:W-:Y:S05]  /*2d10*/  BSYNC B0 ;  /* 0x0000000000007941 */ /* 0x000fea0003800000 */
.L_x_6069:
        /* <DEDUP_REMOVED lines=52> */
.L_x_6072:
[----:B------:R-:W-:Y:S05]  /*3060*/  BSYNC B0 ;  /* 0x0000000000007941 */ /* 0x000fea0003800000 */
.L_x_6071:
        /* <DEDUP_REMOVED lines=51> */
.L_x_6068:
[----:B------:R-:W-:Y:S05]  /*33a0*/  BSYNC B1 ;  /* 0x0000000000017941 */ /* 0x000fea0003800000 */
.L_x_6067:
        /* <DEDUP_REMOVED lines=64> */
.L_x_6076:
[----:B------:R-:W-:Y:S05]  /*37b0*/  BSYNC B0 ;  /* 0x0000000000007941 */ /* 0x000fea0003800000 */
.L_x_6075:
        /* <DEDUP_REMOVED lines=52> */
.L_x_6078:
[----:B------:R-:W-:Y:S05]  /*3b00*/  BSYNC B0 ;  /* 0x0000000000007941 */ /* 0x000fea0003800000 */
.L_x_6077:
        /* <DEDUP_REMOVED lines=51> */
.L_x_6074:
[----:B------:R-:W-:Y:S05]  /*3e40*/  BSYNC B1 ;  /* 0x0000000000017941 */ /* 0x000fea0003800000 */
.L_x_6073:
        /* <DEDUP_REMOVED lines=8> */
.L_x_6066:
        /* <DEDUP_REMOVED lines=95> */
.L_x_6085:
[----:B------:R-:W-:Y:S05]  /*44c0*/  BSYNC B0 ;  /* 0x0000000000007941 */ /* 0x000fea0003800000 */
.L_x_6084:
[----:B-----5:R4:W-:Y:S02]  /*44d0*/  STG.E.128 desc[UR6][R130.64], R52 ;  /* 0x0000003482007986 */ /* 0x0209e4000c101d06 */
.L_x_6083:
[----:B------:R-:W-:Y:S05]  /*44e0*/  BSYNC B1 ;  /* 0x0000000000017941 */ /* 0x000fea0003800000 */
.L_x_6082:
        /* <DEDUP_REMOVED lines=92> */
.L_x_6089:
[----:B------:R-:W-:Y:S05]  /*4ab0*/  BSYNC B0 ;  /* 0x0000000000007941 */ /* 0x000fea0003800000 */
.L_x_6088:
[----:B-----5:R1:W-:Y:S02]  /*4ac0*/  STG.E.128 desc[UR6][R130.64+0x40], R52 ;  /* 0x0000403482007986 */ /* 0x0203e4000c101d06 */
.L_x_6087:
[----:B------:R-:W-:Y:S05]  /*4ad0*/  BSYNC B1 ;  /* 0x0000000000017941 */ /* 0x000fea0003800000 */
.L_x_6086:
        /* <DEDUP_REMOVED lines=91> */
.L_x_6091:
[----:B------:R-:W-:Y:S05]  /*5090*/  BSYNC B0 ;  /* 0x0000000000007941 */ /* 0x000fea0003800000 */
.L_x_6090:
[----:B-----5:R4:W-:Y:S02]  /*50a0*/  STG.E.128 desc[UR6][R130.64+0x80], R52 ;  /* 0x0000803482007986 */ /* 0x0209e4000c101d06 */
.L_x_6081:
[----:B------:R-:W-:Y:S05]  /*50b0*/  BSYNC B2 ;  /* 0x0000000000027941 */ /* 0x000fea0003800000 */
.L_x_6080:
        /* <DEDUP_REMOVED lines=99> */
.L_x_6097:
[----:B------:R-:W-:Y:S05]  /*56f0*/  BSYNC B0 ;  /* 0x0000000000007941 */ /* 0x000fea0003800000 */
.L_x_6096:
[----:B-----5:R4:W-:Y:S02]  /*5700*/  STG.E.128 desc[UR6][R132.64], R52 ;  /* 0x0000003484007986 */ /* 0x0209e4000c101d06 */
.L_x_6095:
[----:B------:R-:W-:Y:S05]  /*5710*/  BSYNC B1 ;  /* 0x0000000000017941 */ /* 0x000fea0003800000 */
.L_x_6094:
        /* <DEDUP_REMOVED lines=98> */
.L_x_6101:
[----:B------:R-:W-:Y:S05]  /*5d40*/  BSYNC B0 ;  /* 0x0000000000007941 */ /* 0x000fea0003800000 */
.L_x_6100:
[----:B-----5:R4:W-:Y:S02]  /*5d50*/  STG.E.128 desc[UR6][R132.64+0x40], R52 ;  /* 0x0000403484007986 */ /* 0x0209e4000c101d06 */
.L_x_6099:
[----:B------:R-:W-:Y:S05]  /*5d60*/  BSYNC B1 ;  /* 0x0000000000017941 */ /* 0x000fea0003800000 */
.L_x_6098:
        /* <DEDUP_REMOVED lines=97> */
.L_x_6103:
[----:B------:R-:W-:Y:S05]  /*6380*/  BSYNC B0 ;  /* 0x0000000000007941 */ /* 0x000fea0003800000 */
.L_x_6102:
[----:B-----5:R4:W-:Y:S02]  /*6390*/  STG.E.128 desc[UR6][R132.64+0x80], R52 ;  /* 0x0000803484007986 */ /* 0x0209e4000c101d06 */
.L_x_6093:
[----:B------:R-:W-:Y:S05]  /*63a0*/  BSYNC B2 ;  /* 0x0000000000027941 */ /* 0x000fea0003800000 */
.L_x_6092:
        /* <DEDUP_REMOVED lines=8> */
.L_x_6065:
        /* <DEDUP_REMOVED lines=11> */
.L_x_6105:
[----:B------:R-:W-:Y:S05]  /*64e0*/  BSYNC B0 ;  /* 0x0000000000007941 */ /* 0x000fea0003800000 */
.L_x_6104:
        /* <DEDUP_REMOVED lines=12> */
.L_x_6106:
[----:B------:R-:W-:Y:S05]  /*65b0*/  BSYNC B0 ;  /* 0x0000000000007941 */ /* 0x000fea0003800000 */
.L_x_6079:
        /* <DEDUP_REMOVED lines=81> */
.L_x_6107:
        /* <DEDUP_REMOVED lines=8> */
.L_x_6108:
[----:B------:R-:W-:Y:S04]  /*6b50*/  IADD3 R9, R9, -0x1, RZ ;  /* 0xffffffff09097810 */ /* 0x000fe80007ffe0ff */
[----:B------:R-:W-:Y:S11]  /*6b60*/  ISETP.GT.AND P0, PT, R9, R88, PT ;  /* 0x000000580900720c */ /* 0x000ff60003f04270 */
[----:B------:R-:W-:Y:S02]  /*6b70*/  @!UPT UIADD3 URZ, URZ, URZ, URZ ;  /* 0x0000003f3f3ff290 */ /* 0x000fe4000fffe03f */
[----:B------:R-:W-:Y:S05]  /*6b80*/  @P0 BRA `(.L_x_6109) ;  /* 0xffffffb800b00947 */ /* 0x000fea000383ffff */
.L_x_6060:
        /* <DEDUP_REMOVED lines=98> */
.L_x_6118:
[----:B------:R-:W-:Y:S05]  /*71b0*/  BSYNC B0 ;  /* 0x0000000000007941 */ /* 0x000fea0003800000 */
.L_x_6117:
[----:B-----5:R3:W-:Y:S04]  /*71c0*/  STS.64 [R116], R16 ;  /* 0x0000001074007388 */ /* 0x0207e80000000a00 */
[----:B------:R3:W-:Y:S02]  /*71d0*/  STS.64 [R116+0x8], R18 ;  /* 0x0000081274007388 */ /* 0x0007e40000000a00 */
.L_x_6116:
[----:B------:R-:W-:Y:S05]  /*71e0*/  BSYNC B1 ;  /* 0x0000000000017941 */ /* 0x000fea0003800000 */
.L_x_6115:
        /* <DEDUP_REMOVED lines=46> */
.L_x_6122:
[----:B------:R-:W-:Y:S05]  /*74d0*/  BSYNC B0 ;  /* 0x0000000000007941 */ /* 0x000fea0003800000 */
.L_x_6121:
[----:B-----5:R1:W-:Y:S02]  /*74e0*/  STS.128 [R116+0x1000], R16 ;  /* 0x0010001074007388 */ /* 0x0203e40000000c00 */
.L_x_6120:
[----:B------:R-:W-:Y:S05]  /*74f0*/  BSYNC B1 ;  /* 0x0000000000017941 */ /* 0x000fea0003800000 */
.L_x_6119:
        /* <DEDUP_REMOVED lines=47> */
.L_x_6124:
[----:B------:R-:W-:Y:S05]  /*77f0*/  BSYNC B0 ;  /* 0x0000000000007941 */ /* 0x000fea0003800000 */
.L_x_6123:
[----:B-----5:R3:W-:Y:S02]  /*7800*/  STS.128 [R116+0x2000], R16 ;  /* 0x0020001074007388 */ /* 0x0207e40000000c00 */
.L_x_6114:
[----:B------:R-:W-:Y:S05]  /*7810*/  BSYNC B2 ;  /* 0x0000000000027941 */ /* 0x000fea0003800000 */
.L_x_6113:
        /* <DEDUP_REMOVED lines=25> */
[----:B-----5:R-:W-:Y:S02]  /*79b0*/  MOV R0, R17 ;  /* 0x0000001100007202 */ /* 0x020fe40000000f00 */
[----:B------:R-:W-:Y:S02]  /*79c0*/  MOV R17, R19 ;  /* 0x0000001300117202 */ /* 0x000fe40000000f00 */
[----:B------:R-:W-:Y:S01]  /*79d0*/  MOV R22, R18 ;  /* 0x0000001200167202 */ /* 0x000fe20000000f00 */
[----:B------:R-:W-:-:S02]  /*79e0*/  HADD2.F32 R24, -RZ, R0.H0_H0 ;  /* 0x20000000ff187230 */ /* 0x000fc40000004100 */
[----:B------:R-:W-:Y:S02]  /*79f0*/  HADD2.F32 R19, -RZ, R0.H1_H1 ;  /* 0x30000000ff137230 */ /* 0x000fe40000004100 */
[--C-:B------:R-:W-:Y:S02]  /*7a00*/  HADD2.F32 R18, -RZ, R17.reuse.H0_H0 ;  /* 0x20000011ff127230 */ /* 0x100fe40000004100 */
[----:B------:R-:W-:Y:S02]  /*7a10*/  HADD2.F32 R17, -RZ, R17.H1_H1 ;  /* 0x30000011ff117230 */ /* 0x000fe40000004100 */
[----:B---3--:R-:W-:Y:S02]  /*7a20*/  HADD2.F32 R0, -RZ, R5.H1_H1 ;  /* 0x30000005ff007230 */ /* 0x008fe40000004100 */
[----:B------:R-:W-:Y:S02]  /*7a30*/  HADD2.F32 R12, -RZ, R4.H1_H1 ;  /* 0x30000004ff0c7230 */ /* 0x000fe40000004100 */
[----:B--2---:R-:W-:-:S02]  /*7a40*/  HADD2.F32 R14, -RZ, R7.H1_H1 ;  /* 0x30000007ff0e7230 */ /* 0x004fc40000004100 */
[-C--:B------:R-:W-:Y:S01]  /*7a50*/  FMUL.FTZ R3, R17, R0.reuse ;  /* 0x0000000011037220 */ /* 0x080fe20000410000 */
[----:B------:R-:W-:Y:S01]  /*7a60*/  FMUL.FTZ R0, R18, R0 ;  /* 0x0000000012007220 */ /* 0x000fe20000410000 */
[----:B------:R-:W-:Y:S02]  /*7a70*/  HADD2.F32 R15, -RZ, R6.H1_H1 ;  /* 0x30000006ff0f7230 */ /* 0x000fe40000004100 */
[-C--:B------:R-:W-:Y:S01]  /*7a80*/  FMUL.FTZ R13, R19, R12.reuse ;  /* 0x0000000c130d7220 */ /* 0x080fe20000410000 */
        /* <DEDUP_REMOVED lines=11> */
[----:B------:R-:W-:Y:S02]  /*7b40*/  HADD2.F32 R22, -RZ, R22.H1_H1 ;  /* 0x30000016ff167230 */ /* 0x000fe40000004100 */
[----:B------:R-:W-:Y:S02]  /*7b50*/  HADD2.F32 R15, -RZ, R16.H0_H0 ;  /* 0x20000010ff0f7230 */ /* 0x000fe40000004100 */
[----:B------:R-:W-:Y:S01]  /*7b60*/  FMUL.FTZ R16, R17, R4 ;  /* 0x0000000411107220 */ /* 0x000fe20000410000 */
[----:B------:R-:W-:Y:S02]  /*7b70*/  HADD2.F32 R6, -RZ, R6.H0_H0 ;  /* 0x20000006ff067230 */ /* 0x000fe40000004100 */
[----:B------:R-:W-:Y:S01]  /*7b80*/  FMUL.FTZ R19, R22, R5 ;  /* 0x0000000516137220 */ /* 0x000fe20000410000 */
[----:B------:R-:W-:-:S02]  /*7b90*/  HADD2.F32 R7, -RZ, R7.H0_H0 ;  /* 0x20000007ff077230 */ /* 0x000fc40000004100 */
        /* <DEDUP_REMOVED lines=8> */
[----:B------:R-:W-:Y:S02]  /*7c20*/  MOV R17, R12 ;  /* 0x0000000c00117202 */ /* 0x000fe40000000f00 */
[----:B------:R-:W-:Y:S02]  /*7c30*/  MOV R19, R0 ;  /* 0x0000000000137202 */ /* 0x000fe40000000f00 */
.L_x_6129:
[----:B------:R-:W-:Y:S05]  /*7c40*/  BSYNC B0 ;  /* 0x0000000000007941 */ /* 0x000fea0003800000 */
.L_x_6128:
[----:B-----5:R3:W-:Y:S02]  /*7c50*/  STS.128 [R116+0x800], R16 ;  /* 0x0008001074007388 */ /* 0x0207e40000000c00 */
.L_x_6127:
[----:B------:R-:W-:Y:S05]  /*7c60*/  BSYNC B1 ;  /* 0x0000000000017941 */ /* 0x000fea0003800000 */
.L_x_6126:
        /* <DEDUP_REMOVED lines=9> */
[--C-:B-1-3-5:R-:W-:Y:S01]  /*7d00*/  HADD2.F32 R18, -RZ, R15.reuse.H0_H0 ;  /* 0x2000000fff127230 */ /* 0x12afe20000004100 */
        /* <DEDUP_REMOVED lines=13> */
[----:B------:R-:W-:Y:S01]  /*7de0*/  FFMA.FTZ R13, R24, R16, -R13 ;  /* 0x00000010180d7223 */ /* 0x000fe2000001080d */
[----:B------:R-:W-:Y:S01]  /*7df0*/  FFMA.FTZ R0, R15, R14, R0 ;  /* 0x0000000e0f007223 */ /* 0x000fe20000010000 */
[----:B------:R-:W-:Y:S01]  /*7e00*/  FFMA.FTZ R16, R22, R16, R11 ;  /* 0x0000001016107223 */ /* 0x000fe2000001000b */
[----:B------:R-:W-:Y:S01]  /*7e10*/  FFMA.FTZ R3, R18, R14, -R3 ;  /* 0x0000000e12037223 */ /* 0x000fe20000010803 */
[--C-:B------:R-:W-:Y:S02]  /*7e20*/  HADD2.F32 R15, -RZ, R12.reuse.H1_H1 ;  /* 0x3000000cff0f7230 */ /* 0x100fe40000004100 */
[----:B------:R-:W-:Y:S01]  /*7e30*/  HADD2.F32 R5, -RZ, R5.H0_H0 ;  /* 0x20000005ff057230 */ /* 0x000fe20000004100 */
[----:B------:R-:W-:Y:S01]  /*7e40*/  F2FP.F16.F32.PACK_AB R13, R16, R13 ;  /* 0x0000000d100d723e */ /* 0x000fe200000000ff */
[----:B------:R-:W-:Y:S02]  /*7e50*/  HADD2.F32 R11, -RZ, R12.H0_H0 ;  /* 0x2000000cff0b7230 */ /* 0x000fe40000004100 */
[----:B------:R-:W-:Y:S01]  /*7e60*/  FMUL.FTZ R18, R15, R4 ;  /* 0x000000040f127220 */ /* 0x000fe20000410000 */
[--C-:B------:R-:W-:Y:S01]  /*7e70*/  HADD2.F32 R14, -RZ, R17.reuse.H1_H1 ;  /* 0x30000011ff0e7230 */ /* 0x100fe20000004100 */
[----:B------:R-:W-:Y:S01]  /*7e80*/  F2FP.F16.F32.PACK_AB R0, R0, R3 ;  /* 0x000000030000723e */ /* 0x000fe200000000ff */
[----:B------:R-:W-:-:S02]  /*7e90*/  HADD2.F32 R12, -RZ, R17.H0_H0 ;  /* 0x20000011ff0c7230 */ /* 0x000fc40000004100 */
[C---:B------:R-:W-:Y:S01]  /*7ea0*/  FMUL.FTZ R4, R11.reuse, R4 ;  /* 0x000000040b047220 */ /* 0x040fe20000410000 */
[----:B------:R-:W-:Y:S02]  /*7eb0*/  HADD2.F32 R6, -RZ, R6.H0_H0 ;  /* 0x20000006ff067230 */ /* 0x000fe40000004100 */
[-C--:B------:R-:W-:Y:S01]  /*7ec0*/  FMUL.FTZ R17, R14, R5.reuse ;  /* 0x000000050e117220 */ /* 0x080fe20000410000 */
[----:B------:R-:W-:Y:S02]  /*7ed0*/  HADD2.F32 R7, -RZ, R7.H0_H0 ;  /* 0x20000007ff077230 */ /* 0x000fe40000004100 */
        /* <DEDUP_REMOVED lines=8> */
.L_x_6133:
[----:B------:R-:W-:Y:S05]  /*7f60*/  BSYNC B0 ;  /* 0x0000000000007941 */ /* 0x000fea0003800000 */
.L_x_6132:
[----:B-----5:R1:W-:Y:S02]  /*7f70*/  STS.128 [R116+0x1800], R12 ;  /* 0x0018000c74007388 */ /* 0x0203e40000000c00 */
.L_x_6131:
[----:B------:R-:W-:Y:S05]  /*7f80*/  BSYNC B1 ;  /* 0x0000000000017941 */ /* 0x000fea0003800000 */
.L_x_6130:
        /* <DEDUP_REMOVED lines=44> */
.L_x_6135:
[----:B------:R-:W-:Y:S05]  /*8250*/  BSYNC B0 ;  /* 0x0000000000007941 */ /* 0x000fea0003800000 */
.L_x_6134:
[----:B-----5:R1:W-:Y:S01]  /*8260*/  STS.128 [R116+0x2800], R28 ;  /* 0x0028001c74007388 */ /* 0x0203e20000000c00 */
[----:B------:R-:W-:Y:S05]  /*8270*/  BRA `(.L_x_6125) ;  /* 0x0000002400fc7947 */ /* 0x000fea0003800000 */
.L_x_6112:
        /* <DEDUP_REMOVED lines=95> */
.L_x_6141:
[----:B------:R-:W-:Y:S05]  /*8870*/  BSYNC B0 ;  /* 0x0000000000007941 */ /* 0x000fea0003800000 */
.L_x_6140:
[----:B-----5:R3:W-:Y:S04]  /*8880*/  STS.64 [R116], R24 ;  /* 0x0000001874007388 */ /* 0x0207e80000000a00 */
[----:B------:R3:W-:Y:S02]  /*8890*/  STS.64 [R116+0x8], R26 ;  /* 0x0000081a74007388 */ /* 0x0007e40000000a00 */
.L_x_6139:
[----:B------:R-:W-:Y:S05]  /*88a0*/  BSYNC B1 ;  /* 0x0000000000017941 */ /* 0x000fea0003800000 */
.L_x_6138:
        /* <DEDUP_REMOVED lines=89> */
.L_x_6145:
[----:B------:R-:W-:Y:S05]  /*8e40*/  BSYNC B0 ;  /* 0x0000000000007941 */ /* 0x000fea0003800000 */
.L_x_6144:
[----:B-----5:R1:W-:Y:S02]  /*8e50*/  STS.128 [R116+0x1000], R24 ;  /* 0x0010001874007388 */ /* 0x0203e40000000c00 */
.L_x_6143:
[----:B------:R-:W-:Y:S05]  /*8e60*/  BSYNC B1 ;  /* 0x0000000000017941 */ /* 0x000fea0003800000 */
.L_x_6142:
        /* <DEDUP_REMOVED lines=88> */
.L_x_6147:
[----:B------:R-:W-:Y:S05]  /*93f0*/  BSYNC B0 ;  /* 0x0000000000007941 */ /* 0x000fea0003800000 */
.L_x_6146:
[----:B-----5:R3:W-:Y:S02]  /*9400*/  STS.128 [R116+0x2000], R24 ;  /* 0x0020001874007388 */ /* 0x0207e40000000c00 */
.L_x_6137:
[----:B------:R-:W-:Y:S05]  /*9410*/  BSYNC B2 ;  /* 0x0000000000027941 */ /* 0x000fea0003800000 */
.L_x_6136:
        /* <DEDUP_REMOVED lines=97> */
.L_x_6151:
[----:B------:R-:W-:Y:S05]  /*9a30*/  BSYNC B0 ;  /* 0x0000000000007941 */ /* 0x000fea0003800000 */
.L_x_6150:
[----:B-----5:R1:W-:Y:S02]  /*9a40*/  STS.128 [R116+0x800], R16 ;  /* 0x0008001074007388 */ /* 0x0203e40000000c00 */
.L_x_6149:
[----:B------:R-:W-:Y:S05]  /*9a50*/  BSYNC B1 ;  /* 0x0000000000017941 */ /* 0x000fea0003800000 */
.L_x_6148:
        /* <DEDUP_REMOVED lines=92> */
.L_x_6155:
[----:B------:R-:W-:Y:S05]  /*a020*/  BSYNC B0 ;  /* 0x0000000000007941 */ /* 0x000fea0003800000 */
.L_x_6154:
[----:B-----5:R1:W-:Y:S02]  /*a030*/  STS.128 [R116+0x1800], R16 ;  /* 0x0018001074007388 */ /* 0x0203e40000000c00 */
.L_x_6153:
[----:B------:R-:W-:Y:S05]  /*a040*/  BSYNC B1 ;  /* 0x0000000000017941 */ /* 0x000fea0003800000 */
.L_x_6152:
        /* <DEDUP_REMOVED lines=93> */
.L_x_6157:
[----:B------:R-:W-:Y:S05]  /*a620*/  BSYNC B0 ;  /* 0x0000000000007941 */ /* 0x000fea0003800000 */
.L_x_6156:
[----:B-----5:R1:W-:Y:S01]  /*a630*/  STS.128 [R116+0x2800], R12 ;  /* 0x0028000c74007388 */ /* 0x0203e20000000c00 */
[----:B------:R-:W-:Y:S05]  /*a640*/  BRA `(.L_x_6125) ;  /* 0x0000000400087947 */ /* 0x000fea0003800000 */
.L_x_6111:
        /* <DEDUP_REMOVED lines=35> */
.L_x_6159:
[----:B------:R-:W-:Y:S05]  /*a880*/  BSYNC B0 ;  /* 0x0000000000007941 */ /* 0x000fea0003800000 */
.L_x_6158:
        /* <DEDUP_REMOVED lines=30> */
.L_x_6125:
[----:B------:R-:W-:Y:S05]  /*aa70*/  BSYNC B3 ;  /* 0x0000000000037941 */ /* 0x000fea0003800000 */
.L_x_6110:
[----:B------:R-:W-:Y:S01]  /*aa80*/  VIADD R97, R85, 0xffffffff ;  /* 0xffffffff55617836 */ /* 0x000fe20000000000 */
[----:B------:R-:W-:Y:S01]  /*aa90*/  ULDC.64 UR12, c[0x0][0x218] ;  /* 0x00008600000c7ab9 */ /* 0x000fe20000000a00 */
[----:B------:R-:W-:Y:S01]  /*aaa0*/  LOP3.LUT R121, R82, 0xffff, RZ, 0xc0, !PT ;  /* 0x0000ffff52797812 */ /* 0x000fe200078ec0ff */
[----:B------:R-:W-:Y:S01]  /*aab0*/  BSSY B0, `(.L_x_6160) ;  /* 0x0000021000007945 */ /* 0x000fe20003800000 */
[----:B------:R-:W-:Y:S01]  /*aac0*/  IMAD R3, R97, -0x40, R59 ;  /* 0xffffffc061037824 */ /* 0x000fe200078e023b */
        /* <DEDUP_REMOVED lines=9> */
[----:B-1234-:R-:W-:Y:S02]  /*ab60*/  @!P5 IMAD.MOV.U32 R4, RZ, RZ, R120 ;  /* 0x000000ffff04d224 */ /* 0x01efe400078e0078 */
        /* <DEDUP_REMOVED lines=20> */
.L_x_6162:
[----:B------:R2:W-:Y:S02]  /*acb0*/  STS.128 [R116+0x5000], RZ ;  /* 0x005000ff74007388 */ /* 0x0005e40000000c00 */
.L_x_6161:
[----:B------:R-:W-:Y:S05]  /*acc0*/  BSYNC B0 ;  /* 0x0000000000007941 */ /* 0x000fea0003800000 */
.L_x_6160:
[----:B--234-:R-:W2:Y:S01]  /*acd0*/  LDC.64 R6, c[0x0][0x3c8] ;  /* 0x0000f200ff067b82 */ /* 0x01cea20000000a00 */
        /* <DEDUP_REMOVED lines=31> */
.L_x_6164:
[----:B------:R-:W-:Y:S05]  /*aed0*/  BSYNC B0 ;  /* 0x0000000000007941 */ /* 0x000fea0003800000 */
.L_x_6163:
[----:B------:R-:W-:Y:S01]  /*aee0*/  ULDC.64 UR8, c[0x0][0x3d0] ;  /* 0x0000f40000087ab9 */ /* 0x000fe20000000a00 */
[----:B------:R-:W0:Y:S01]  /*aef0*/  LDGDEPBAR ;  /* 0x00000000000079af */ /* 0x000e220000000000 */
[----:B------:R-:W-:Y:S01]  /*af00*/  IMAD R0, R75, UR8, RZ ;  /* 0x000000084b007c24 */ /* 0x000fe2000f8e02ff */
[----:B------:R-:W-:Y:S01]  /*af10*/  ISETP.GE.AND P2, PT, R110, R3, PT ;  /* 0x000000036e00720c */ /* 0x000fe20003f46270 */
[C---:B------:R-:W-:Y:S01]  /*af20*/  IMAD.WIDE.U32 R108, R117.reuse, UR8, R108 ;  /* 0x00000008756c7c25 */ /* 0x040fe2000f8e006c */
[----:B------:R-:W-:Y:S01]  /*af30*/  ULDC UR5, c[0x0][0x2e8] ;  /* 0x0000ba0000057ab9 */ /* 0x000fe20000000800 */
[----:B-1----:R-:W-:Y:S01]  /*af40*/  SHF.R.S32.HI R122, RZ, 0x1f, R83 ;  /* 0x0000001fff7a7819 */ /* 0x002fe20000011453 */
[----:B------:R-:W-:Y:S01]  /*af50*/  ULDC.64 UR10, c[0x0][0x220] ;  /* 0x00008800000a7ab9 */ /* 0x000fe20000000a00 */
[----:B------:R-:W-:Y:S01]  /*af60*/  IMAD R0, R117, UR9, R0 ;  /* 0x0000000975007c24 */ /* 0x000fe2000f8e0200 */
[----:B--2---:R-:W-:-:S03]  /*af70*/  LEA R6, P1, R108, R6, 0x2 ;  /* 0x000000066c067211 */ /* 0x004fc600078210ff */
[----:B------:R-:W-:-:S05]  /*af80*/  IMAD.IADD R0, R109, 0x1, R0 ;  /* 0x000000016d007824 */ /* 0x000fca00078e0200 */
[----:B------:R-:W-:-:S05]  /*af90*/  LEA.HI.X R7, R108, R7, R0, 0x2, P1 ;  /* 0x000000076c077211 */ /* 0x000fca00008f1400 */
[----:B------:R-:W2:Y:S01]  /*afa0*/  LDG.E R0, desc[UR6][R6.64] ;  /* 0x0000000606007981 */ /* 0x000ea2000c1e1900 */
[----:B---3--:R-:W2:Y:S01]  /*afb0*/  MUFU.RCP R5, UR5 ;  /* 0x0000000500057d08 */ /* 0x008ea20008001000 */
        /* <DEDUP_REMOVED lines=39> */
.L_x_6167:
[----:B------:R3:W-:Y:S02]  /*b230*/  STS.128 [R116+0x8000], RZ ;  /* 0x008000ff74007388 */ /* 0x0007e40000000c00 */
.L_x_6166:
[----:B------:R-:W-:Y:S05]  /*b240*/  BSYNC B0 ;  /* 0x0000000000007941 */ /* 0x000fea0003800000 */
.L_x_6165:
        /* <DEDUP_REMOVED lines=35> */
.L_x_6170:
[----:B------:R1:W-:Y:S02]  /*b480*/  STS.128 [R116+0x8800], RZ ;  /* 0x008800ff74007388 */ /* 0x0003e40000000c00 */
.L_x_6169:
[----:B------:R-:W-:Y:S05]  /*b490*/  BSYNC B0 ;  /* 0x0000000000007941 */ /* 0x000fea0003800000 */
.L_x_6168:
[----:B------:R-:W-:Y:S01]  /*b4a0*/  LOP3.LUT R67, R67, 0x7fffffe, RZ, 0xc0, !PT ;  /* 0x07fffffe43437812 */ /* 0x000fe200078ec0ff */
[----:B------:R-:W-:Y:S01]  /*b4b0*/  IMAD.SHL.U32 R66, R66, 0x40, RZ ;  /* 0x0000004042427824 */ /* 0x000fe200078e00ff */
[----:B------:R-:W-:Y:S01]  /*b4c0*/  LEA.HI R8, R65, R65, RZ, 0x1 ;  /* 0x0000004141087211 */ /* 0x000fe200078f08ff */
[----:B------:R-:W-:Y:S01]  /*b4d0*/  IMAD.SHL.U32 R64, R64, 0x8, RZ ;  /* 0x0000000840407824 */ /* 0x000fe200078e00ff */
[----:B----4-:R-:W-:Y:S01]  /*b4e0*/  SHF.R.S32.HI R3, RZ, 0x1f, R68 ;  /* 0x0000001fff037819 */ /* 0x010fe20000011444 */
        /* <DEDUP_REMOVED lines=13> */
[----:B------:R-:W-:-:S02]  /*b5c0*/  LOP3.LUT R6, R6, 0xffffff00, RZ, 0xc0, !PT ;  /* 0xffffff0006067812 */ /* 0x000fc400078ec0ff */
[----:B------:R-:W-:Y:S02]  /*b5d0*/  LOP3.LUT R64, R3, 0x8, R64, 0xf8, !PT ;  /* 0x0000000803407812 */ /* 0x000fe400078ef840 */
[----:B------:R-:W-:Y:S01]  /*b5e0*/  LOP3.LUT R5, R66, 0x8, R5, 0xf8, !PT ;  /* 0x0000000842057812 */ /* 0x000fe200078ef805 */
[--C-:B------:R-:W-:Y:S01]  /*b5f0*/  IMAD R7, R57, 0x200, R6.reuse ;  /* 0x0000020039077824 */ /* 0x100fe200078e0206 */
[----:B------:R-:W-:Y:S01]  /*b600*/  SHF.R.U32.HI R3, RZ, 0x3, R3 ;  /* 0x00000003ff037819 */ /* 0x000fe20000011603 */
[C---:B------:R-:W-:Y:S01]  /*b610*/  IMAD R110, R2.reuse, 0x20, R6 ;  /* 0x00000020026e7824 */ /* 0x040fe200078e0206 */
[----:B------:R-:W-:Y:S01]  /*b620*/  SHF.R.U32.HI R66, RZ, 0x3, R66 ;  /* 0x00000003ff427819 */ /* 0x000fe20000011642 */
[----:B------:R-:W-:Y:S01]  /*b630*/  IMAD R8, R2, 0x20, R7 ;  /* 0x0000002002087824 */ /* 0x000fe200078e0207 */
[----:B------:R-:W-:Y:S01]  /*b640*/  LOP3.LUT R3, R64, R3, RZ, 0x3c, !PT ;  /* 0x0000000340037212 */ /* 0x000fe200078e3cff */
[----:B------:R-:W-:Y:S01]  /*b650*/  IMAD R2, R97, 0x40, R124 ;  /* 0x0000004061027824 */ /* 0x000fe200078e027c */
[----:B------:R-:W-:-:S03]  /*b660*/  LOP3.LUT R5, R5, R66, RZ, 0x3c, !PT ;  /* 0x0000004205057212 */ /* 0x000fc600078e3cff */
[----:B------:R-:W-:Y:S02]  /*b670*/  IMAD.U32 R112, R112, 0x20, R3 ;  /* 0x0000002070707824 */ /* 0x000fe400078e0003 */
[----:B------:R-:W-:Y:S02]  /*b680*/  IMAD.IADD R113, R5, 0x1, R8 ;  /* 0x0000000105717824 */ /* 0x000fe400078e0208 */
[----:B------:R-:W-:Y:S01]  /*b690*/  IMAD.MOV.U32 R3, RZ, RZ, 0x20 ;  /* 0x00000020ff037424 */ /* 0x000fe200078e00ff */
[----:B------:R-:W-:Y:S01]  /*b6a0*/  LEA R112, R112, UR4, 0x1 ;  /* 0x0000000470707c11 */ /* 0x000fe2000f8e08ff */
[C---:B------:R-:W-:Y:S01]  /*b6b0*/  VIADD R6, R2.reuse, 0x1 ;  /* 0x0000000102067836 */ /* 0x040fe20000000000 */
[----:B------:R-:W-:Y:S01]  /*b6c0*/  LEA R113, R113, UR4, 0x1 ;  /* 0x0000000471717c11 */ /* 0x000fe2000f8e08ff */
[----:B------:R-:W-:Y:S01]  /*b6d0*/  VIADD R128, R2, 0x28 ;  /* 0x0000002802807836 */ /* 0x000fe20000000000 */
[----:B------:R-:W-:Y:S01]  /*b6e0*/  SEL R3, R3, 0xffffffe0, !P1 ;  /* 0xffffffe003037807 */ /* 0x000fe20004800000 */
[----:B------:R-:W-:Y:S01]  /*b6f0*/  LDSM.16.M88.4 R20, [R112+0x3000] ;  /* 0x003000007014783b */ /* 0x000fe20000000200 */
[----:B------:R-:W-:-:S02]  /*b700*/  IMAD.IADD R110, R5, 0x1, R110 ;  /* 0x00000001056e7824 */ /* 0x000fc400078e026e */
[----:B------:R-:W-:Y:S01]  /*b710*/  IMAD R111, R4, 0x2, R113 ;  /* 0x00000002046f7824 */ /* 0x000fe200078e0271 */
[----:B------:R-:W4:Y:S01]  /*b720*/  LDSM.16.M88.4 R72, [R113] ;  /* 0x000000007148783b */ /* 0x000f220000000200 */
[----:B------:R-:W-:-:S03]  /*b730*/  IMAD.IADD R109, R112, 0x1, R3 ;  /* 0x00000001706d7824 */ /* 0x000fc600078e0203 */
[----:B------:R-:W-:Y:S04]  /*b740*/  LDSM.16.M88.4 R88, [R111] ;  /* 0x000000006f58783b */ /* 0x000fe80000000200 */
[----:B------:R-:W-:Y:S04]  /*b750*/  LDSM.16.M88.4 R8, [R109+0x3000] ;  /* 0x003000006d08783b */ /* 0x000fe80000000200 */
[----:B------:R-:W-:Y:S04]  /*b760*/  LDSM.16.M88.4 R32, [R112+0x4000] ;  /* 0x004000007020783b */ /* 0x000fe80000000200 */
[----:B------:R-:W-:Y:S04]  /*b770*/  LDSM.16.M88.4 R68, [R113+0x1000] ;  /* 0x001000007144783b */ /* 0x000fe80000000200 */
[----:B------:R-:W5:Y:S04]  /*b780*/  LDSM.16.M88.4 R40, [R112+0x3400] ;  /* 0x003400007028783b */ /* 0x000f680000000200 */
[----:B------:R-:W2:Y:S04]  /*b790*/  LDSM.16.M88.4 R48, [R112+0x3800] ;  /* 0x003800007030783b */ /* 0x000ea80000000200 */
[----:B------:R-:W3:Y:S04]  /*b7a0*/  LDSM.16.M88.4 R36, [R112+0x3c00] ;  /* 0x003c00007024783b */ /* 0x000ee80000000200 */
[----:B------:R-:W-:Y:S04]  /*b7b0*/  LDSM.16.M88.4 R44, [R111+0x1000] ;  /* 0x001000006f2c783b */ /* 0x000fe80000000200 */
[----:B------:R-:W-:Y:S01]  /*b7c0*/  LDSM.16.M88.4 R12, [R109+0x3800] ;  /* 0x003800006d0c783b */ /* 0x000fe20000000200 */
[C---:B----4-:R-:W-:Y:S03]  /*b7d0*/  HMMA.16816.F32 R24, R72.reuse, R20, RZ ;  /* 0x000000144818723c */ /* 0x050fe600000018ff */
[----:B------:R-:W-:Y:S04]  /*b7e0*/  LDSM.16.M88.4 R60, [R109+0x3400] ;  /* 0x003400006d3c783b */ /* 0x000fe80000000200 */
[----:B------:R-:W-:Y:S01]  /*b7f0*/  LDSM.16.M88.4 R80, [R109+0x3c00] ;  /* 0x003c00006d50783b */ /* 0x000fe20000000200 */
[C---:B------:R-:W-:Y:S03]  /*b800*/  HMMA.16816.F32 R20, R72.reuse, R22, RZ ;  /* 0x000000164814723c */ /* 0x040fe600000018ff */
[----:B------:R-:W-:Y:S04]  /*b810*/  LDSM.16.M88.4 R28, [R112+0x4400] ;  /* 0x00440000701c783b */ /* 0x000fe80000000200 */
[----:B------:R-:W-:Y:S04]  /*b820*/  LDSM.16.M88.4 R64, [R112+0x4800] ;  /* 0x004800007040783b */ /* 0x000fe80000000200 */
[----:B------:R-:W-:Y:S01]  /*b830*/  LDSM.16.M88.4 R92, [R109+0x4400] ;  /* 0x004400006d5c783b */ /* 0x000fe20000000200 */
[----:B-----5:R-:W-:Y:S06]  /*b840*/  HMMA.16816.F32 R16, R72, R40, RZ ;  /* 0x000000284810723c */ /* 0x020fec00000018ff */
[C---:B------:R-:W-:Y:S06]  /*b850*/  HMMA.16816.F32 R24, R88.reuse, R8, R24 ;  /* 0x000000085818723c */ /* 0x040fec0000001818 */
[----:B------:R-:W-:Y:S01]  /*b860*/  HMMA.16816.F32 R20, R88, R10, R20 ;  /* 0x0000000a5814723c */ /* 0x000fe20000001814 */
[----:B------:R-:W4:Y:S05]  /*b870*/  LDSM.16.M88.4 R8, [R109+0x4000] ;  /* 0x004000006d08783b */ /* 0x000f2a0000000200 */
[C---:B--2---:R-:W-:Y:S06]  /*b880*/  HMMA.16816.F32 R52, R72.reuse, R48, RZ ;  /* 0x000000304834723c */ /* 0x044fec00000018ff */
[----:B------:R-:W-:Y:S06]  /*b890*/  HMMA.16816.F32 R40, R72, R42, RZ ;  /* 0x0000002a4828723c */ /* 0x000fec00000018ff */
[C---:B------:R-:W-:Y:S06]  /*b8a0*/  HMMA.16816.F32 R24, R68.reuse, R32, R24 ;  /* 0x000000204418723c */ /* 0x040fec0000001818 */
[----:B------:R-:W-:Y:S01]  /*b8b0*/  HMMA.16816.F32 R20, R68, R34, R20 ;  /* 0x000000224414723c */ /* 0x000fe20000001814 */
[----:B------:R-:W-:Y:S05]  /*b8c0*/  LDSM.16.M88.4 R32, [R112+0x5000] ;  /* 0x005000007020783b */ /* 0x000fea0000000200 */
[C---:B------:R-:W-:Y:S06]  /*b8d0*/  HMMA.16816.F32 R48, R72.reuse, R50, RZ ;  /* 0x000000324830723c */ /* 0x040fec00000018ff */
[C---:B---3--:R-:W-:Y:S06]  /*b8e0*/  HMMA.16816.F32 R76, R72.reuse, R36, RZ ;  /* 0x00000024484c723c */ /* 0x048fec00000018ff */
[----:B------:R-:W-:Y:S01]  /*b8f0*/  HMMA.16816.F32 R72, R72, R38, RZ ;  /* 0x000000264848723c */ /* 0x000fe200000018ff */
[----:B------:R-:W2:Y:S05]  /*b900*/  LDSM.16.M88.4 R36, [R113+0x2000] ;  /* 0x002000007124783b */ /* 0x000eaa0000000200 */
[C---:B----4-:R-:W-:Y:S06]  /*b910*/  HMMA.16816.F32 R24, R44.reuse, R8, R24 ;  /* 0x000000082c18723c */ /* 0x050fec0000001818 */
[----:B------:R-:W-:Y:S01]  /*b920*/  HMMA.16816.F32 R20, R44, R10, R20 ;  /* 0x0000000a2c14723c */ /* 0x000fe20000001814 */
[----:B------:R-:W-:Y:S05]  /*b930*/  LDSM.16.M88.4 R8, [R109+0x5000] ;  /* 0x005000006d08783b */ /* 0x000fea0000000200 */
[C---:B------:R-:W-:Y:S06]  /*b940*/  HMMA.16816.F32 R52, R88.reuse, R12, R52 ;  /* 0x0000000c5834723c */ /* 0x040fec0000001834 */
[C---:B------:R-:W-:Y:S01]  /*b950*/  HMMA.16816.F32 R48, R88.reuse, R14, R48 ;  /* 0x0000000e5830723c */ /* 0x040fe20000001830 */
[----:B------:R-:W3:Y:S05]  /*b960*/  LDSM.16.M88.4 R12, [R111+0x2000] ;  /* 0x002000006f0c783b */ /* 0x000eea0000000200 */
[C---:B------:R-:W-:Y:S06]  /*b970*/  HMMA.16816.F32 R16, R88.reuse, R60, R16 ;  /* 0x0000003c5810723c */ /* 0x040fec0000001810 */
[----:B------:R-:W-:Y:S01]  /*b980*/  HMMA.16816.F32 R40, R88, R62, R40 ;  /* 0x0000003e5828723c */ /* 0x000fe20000001828 */
[----:B------:R-:W4:Y:S05]  /*b990*/  LDSM.16.M88.4 R60, [R112+0x4c00] ;  /* 0x004c0000703c783b */ /* 0x000f2a0000000200 */
[C---:B--2---:R-:W-:Y:S06]  /*b9a0*/  HMMA.16816.F32 R24, R36.reuse, R32, R24 ;  /* 0x000000202418723c */ /* 0x044fec0000001818 */
[----:B------:R-:W-:Y:S01]  /*b9b0*/  HMMA.16816.F32 R20, R36, R34, R20 ;  /* 0x000000222414723c */ /* 0x000fe20000001814 */
[----:B------:R-:W2:Y:S05]  /*b9c0*/  LDSM.16.M88.4 R32, [R109+0x4800] ;  /* 0x004800006d20783b */ /* 0x000eaa0000000200 */
[----:B------:R-:W-:Y:S06]  /*b9d0*/  HMMA.16816.F32 R76, R88, R80, R76 ;  /* 0x00000050584c723c */ /* 0x000fec000000184c */
[C---:B------:R-:W-:Y:S06]  /*b9e0*/  HMMA.16816.F32 R16, R68.reuse, R28, R16 ;  /* 0x0000001c4410723c */ /* 0x040fec0000001810 */
[C---:B------:R-:W-:Y:S06]  /*b9f0*/  HMMA.16816.F32 R52, R68.reuse, R64, R52 ;  /* 0x000000404434723c */ /* 0x040fec0000001834 */
[----:B------:R-:W-:Y:S01]  /*ba00*/  HMMA.16816.F32 R64, R68, R66, R48 ;  /* 0x000000424440723c */ /* 0x000fe20000001830 */
[----:B------:R-:W-:Y:S05]  /*ba10*/  LDSM.16.M88.4 R48, [R109+0x5400] ;  /* 0x005400006d30783b */ /* 0x000fea0000000200 */
[C---:B---3--:R-:W-:Y:S06]  /*ba20*/  HMMA.16816.F32 R24, R12.reuse, R8, R24 ;  /* 0x000000080c18723c */ /* 0x048fec0000001818 */
[----:B------:R-:W-:Y:S01]  /*ba30*/  HMMA.16816.F32 R20, R12, R10, R20 ;  /* 0x0000000a0c14723c */ /* 0x000fe20000001814 */
[----:B------:R-:W3:Y:S05]  /*ba40*/  LDSM.16.M88.4 R8, [R109+0x4c00] ;  /* 0x004c00006d08783b */ /* 0x000eea0000000200 */
[----:B------:R-:W-:Y:S01]  /*ba50*/  HMMA.16816.F32 R40, R68, R30, R40 ;  /* 0x0000001e4428723c */ /* 0x000fe20000001828 */
[----:B------:R-:W5:Y:S05]  /*ba60*/  LDSM.16.M88.4 R28, [R112+0x5400] ;  /* 0x00540000701c783b */ /* 0x000f6a0000000200 */
[----:B------:R-:W-:Y:S06]  /*ba70*/  HMMA.16816.F32 R72, R88, R82, R72 ;  /* 0x000000525848723c */ /* 0x000fec0000001848 */
[----:B----4-:R-:W-:Y:S01]  /*ba80*/  HMMA.16816.F32 R80, R68, R60, R76 ;  /* 0x0000003c4450723c */ /* 0x010fe2000000184c */
[----:B------:R-:W4:Y:S01]  /*ba90*/  LDSM.16.M88.4 R76, [R112+0x5800] ;  /* 0x00580000704c783b */ /* 0x000f220000000200 */
[----:B------:R-:W-:Y:S01]  /*baa0*/  FMUL.FTZ R3, R25, UR15 ;  /* 0x0000000f19037c20 */ /* 0x000fe20008410000 */
[----:B------:R-:W-:Y:S01]  /*bab0*/  FMUL.FTZ R7, R27, UR15 ;  /* 0x0000000f1b077c20 */ /* 0x000fe20008410000 */
[----:B------:R-:W-:Y:S01]  /*bac0*/  FMUL.FTZ R24, R24, UR15 ;  /* 0x0000000f18187c20 */ /* 0x000fe20008410000 */
[----:B------:R-:W-:Y:S01]  /*bad0*/  FMUL.FTZ R26, R26, UR15 ;  /* 0x0000000f1a1a7c20 */ /* 0x000fe20008410000 */
[C---:B------:R-:W-:Y:S01]  /*bae0*/  HMMA.16816.F32 R16, R44.reuse, R92, R16 ;  /* 0x0000005c2c10723c */ /* 0x040fe20000001810 */
[----:B------:R-:W-:Y:S01]  /*baf0*/  FMUL.FTZ R20, R20, UR15 ;  /* 0x0000000f14147c20 */ /* 0x000fe20008410000 */
[----:B------:R-:W-:Y:S01]  /*bb00*/  FMUL.FTZ R21, R21, UR15 ;  /* 0x0000000f15157c20 */ /* 0x000fe20008410000 */
[----:B------:R-:W1:Y:S03]  /*bb10*/  MUFU.TANH R3, R3 ;  /* 0x0000000300037308 */ /* 0x000e660000002400 */
[C---:B--2---:R-:W-:Y:S05]  /*bb20*/  HMMA.16816.F32 R52, R44.reuse, R32, R52 ;  /* 0x000000202c34723c */ /* 0x044fea0000001834 */
[----:B------:R-:W-:Y:S01]  /*bb30*/  MUFU.TANH R25, R20 ;  /* 0x0000001400197308 */ /* 0x000fe20000002400 */
[C---:B------:R-:W-:Y:S01]  /*bb40*/  HMMA.16816.F32 R64, R44.reuse, R34, R64 ;  /* 0x000000222c40723c */ /* 0x040fe20000001840 */
[----:B------:R-:W2:Y:S05]  /*bb50*/  LDSM.16.M88.4 R32, [R112+0x5c00] ;  /* 0x005c00007020783b */ /* 0x000eaa0000000200 */
[C---:B------:R-:W-:Y:S01]  /*bb60*/  HMMA.16816.F32 R40, R44.reuse, R94, R40 ;  /* 0x0000005e2c28723c */ /* 0x040fe20000001828 */
[----:B------:R1:W-:Y:S05]  /*bb70*/  MUFU.TANH R27, R21 ;  /* 0x00000015001b7308 */ /* 0x0003ea0000002400 */
[----:B---3--:R-:W-:Y:S03]  /*bb80*/  HMMA.16816.F32 R80, R44, R8, R80 ;  /* 0x000000082c50723c */ /* 0x008fe60000001850 */
[----:B------:R-:W3:Y:S03]  /*bb90*/  MUFU.TANH R7, R7 ;  /* 0x0000000700077308 */ /* 0x000ee60000002400 */
[----:B-----5:R-:W-:Y:S01]  /*bba0*/  HMMA.16816.F32 R16, R36, R28, R16 ;  /* 0x0000001c2410723c */ /* 0x020fe20000001810 */
[----:B------:R-:W-:-:S05]  /*bbb0*/  FMUL.FTZ R9, R22, UR15 ;  /* 0x0000000f16097c20 */ /* 0x000fca0008410000 */
[----:B------:R-:W-:Y:S01]  /*bbc0*/  HMMA.16816.F32 R72, R68, R62, R72 ;  /* 0x0000003e4448723c */ /* 0x000fe20000001848 */
[----:B------:R-:W5:Y:S05]  /*bbd0*/  MUFU.TANH R9, R9 ;  /* 0x0000000900097308 */ /* 0x000f6a0000002400 */
[C---:B------:R-:W-:Y:S01]  /*bbe0*/  HMMA.16816.F32 R40, R36.reuse, R30, R40 ;  /* 0x0000001e2428723c */ /* 0x040fe20000001828 */
[----:B------:R-:W3:Y:S05]  /*bbf0*/  LDSM.16.M88.4 R28, [R109+0x5800] ;  /* 0x005800006d1c783b */ /* 0x000eea0000000200 */
[C---:B----4-:R-:W-:Y:S06]  /*bc00*/  HMMA.16816.F32 R52, R36.reuse, R76, R52 ;  /* 0x0000004c2434723c */ /* 0x050fec0000001834 */
[----:B--2---:R-:W-:Y:S06]  /*bc10*/  HMMA.16816.F32 R80, R36, R32, R80 ;  /* 0x000000202450723c */ /* 0x004fec0000001850 */
[----:B------:R-:W-:Y:S01]  /*bc20*/  HMMA.16816.F32 R16, R12, R48, R16 ;  /* 0x000000300c10723c */ /* 0x000fe20000001810 */
[----:B------:R-:W-:-:S05]  /*bc30*/  IMAD R33, R57, 0x10, R58 ;  /* 0x0000001039217824 */ /* 0x000fca00078e023a */
[----:B------:R-:W-:Y:S01]  /*bc40*/  HMMA.16816.F32 R64, R36, R78, R64 ;  /* 0x0000004e2440723c */ /* 0x000fe20000001840 */
[----:B------:R-:W-:Y:S01]  /*bc50*/  IADD3 R8, R33, 0x1, R122 ;  /* 0x0000000121087810 */ /* 0x000fe20007ffe07a */
[----:B------:R-:W-:Y:S02]  /*bc60*/  FMUL.FTZ R49, R23, UR15 ;  /* 0x0000000f17317c20 */ /* 0x000fe40008410000 */
[----:B-1----:R-:W1:Y:S01]  /*bc70*/  LDSM.16.M88.4 R20, [R109+0x5c00] ;  /* 0x005c00006d14783b */ /* 0x002e620000000200 */
[----:B------:R-:W-:Y:S01]  /*bc80*/  IADD3 R8, R59, R8, -R115 ;  /* 0x000000083b087210 */ /* 0x000fe20007ffe873 */
[----:B------:R-:W-:Y:S01]  /*bc90*/  HMMA.16816.F32 R40, R12, R50, R40 ;  /* 0x000000320c28723c */ /* 0x000fe20000001828 */
[----:B------:R-:W-:-:S04]  /*bca0*/  DEPBAR.LE SB0, 0x0 ;  /* 0x000080000000791a */ /* 0x000fc80000000000 */
[----:B------:R-:W-:Y:S01]  /*bcb0*/  VIADD R8, R8, UR14 ;  /* 0x0000000e08087c36 */ /* 0x000fe20008000000 */
[----:B------:R-:W-:Y:S01]  /*bcc0*/  HMMA.16816.F32 R72, R44, R10, R72 ;  /* 0x0000000a2c48723c */ /* 0x000fe20000001848 */
[----:B------:R-:W2:Y:S03]  /*bcd0*/  MUFU.TANH R49, R49 ;  /* 0x0000003100317308 */ /* 0x000ea60000002400 */
[C---:B------:R-:W-:Y:S02]  /*bce0*/  VIMNMX R100, R8.reuse, R59, PT ;  /* 0x0000003b08647248 */ /* 0x040fe40003fe0100 */
[----:B------:R-:W-:Y:S01]  /*bcf0*/  VIADDMNMX R101, R8, 0x8, R59, PT ;  /* 0x0000000808657846 */ /* 0x000fe2000380013b */
[----:B------:R-:W-:Y:S01]  /*bd00*/  VIADD R10, R2, 0x8 ;  /* 0x00000008020a7836 */ /* 0x000fe20000000000 */
[C---:B------:R-:W-:Y:S01]  /*bd10*/  ISETP.GE.AND P6, PT, R6.reuse, R100, PT ;  /* 0x000000640600720c */ /* 0x040fe20003fc6270 */
[C---:B---3--:R-:W-:Y:S01]  /*bd20*/  HMMA.16816.F32 R52, R12.reuse, R28, R52 ;  /* 0x0000001c0c34723c */ /* 0x048fe20000001834 */
[-C--:B------:R-:W-:Y:S01]  /*bd30*/  ISETP.GE.AND P2, PT, R6, R101.reuse, PT ;  /* 0x000000650600720c */ /* 0x080fe20003f46270 */
[----:B------:R-:W-:Y:S01]  /*bd40*/  FMUL.FTZ R16, R16, UR15 ;  /* 0x0000000f10107c20 */ /* 0x000fe20008410000 */
[----:B------:R-:W-:Y:S01]  /*bd50*/  I2FP.F32.S32 R6, R6 ;  /* 0x0000000600067245 */ /* 0x000fe20000201400 */
[----:B------:R-:W-:Y:S01]  /*bd60*/  FMUL.FTZ R18, R18, UR15 ;  /* 0x0000000f12127c20 */ /* 0x000fe20008410000 */
[C---:B------:R-:W-:Y:S01]  /*bd70*/  ISETP.GE.AND P5, PT, R10.reuse, R100, PT ;  /* 0x000000640a00720c */ /* 0x040fe20003fa6270 */
[----:B------:R-:W-:Y:S01]  /*bd80*/  HMMA.16816.F32 R64, R12, R30, R64 ;  /* 0x0000001e0c40723c */ /* 0x000fe20000001840 */
[-C--:B------:R-:W-:Y:S01]  /*bd90*/  ISETP.GE.AND P1, PT, R10, R101.reuse, PT ;  /* 0x000000650a00720c */ /* 0x080fe20003f26270 */
[----:B------:R-:W-:Y:S01]  /*bda0*/  FFMA.FTZ R3, R0, R6, R3 ;  /* 0x0000000600037223 */ /* 0x000fe20000010003 */
[----:B------:R-:W-:Y:S01]  /*bdb0*/  I2FP.F32.S32 R10, R10 ;  /* 0x0000000a000a7245 */ /* 0x000fe20000201400 */
[----:B------:R-:W-:Y:S01]  /*bdc0*/  VIADD R28, R2, 0x9 ;  /* 0x00000009021c7836 */ /* 0x000fe20000000000 */
[----:B------:R3:W-:Y:S01]  /*bdd0*/  MUFU.TANH R51, R16 ;  /* 0x0000001000337308 */ /* 0x0007e20000002400 */
[----:B------:R-:W-:Y:S01]  /*bde0*/  FMUL.FTZ R17, R17, UR15 ;  /* 0x0000000f11117c20 */ /* 0x000fe20008410000 */
[C---:B------:R-:W-:Y:S01]  /*bdf0*/  FFMA.FTZ R30, R0.reuse, R6, R7 ;  /* 0x00000006001e7223 */ /* 0x040fe20000010007 */
[----:B------:R-:W-:Y:S01]  /*be00*/  FMUL.FTZ R19, R19, UR15 ;  /* 0x0000000f13137c20 */ /* 0x000fe20008410000 */
[CC--:B------:R-:W-:Y:S01]  /*be10*/  FFMA.FTZ R7, R0.reuse, R10.reuse, R25 ;  /* 0x0000000a00077223 */ /* 0x0c0fe20000010019 */
[----:B-----5:R-:W-:Y:S01]  /*be20*/  FFMA.FTZ R10, R0, R10, R9 ;  /* 0x0000000a000a7223 */ /* 0x020fe20000010009 */
[----:B------:R-:W-:Y:S01]  /*be30*/  FSEL R9, R3, -INF , !P6 ;  /* 0xff80000003097808 */ /* 0x000fe20007000000 */
[----:B------:R-:W-:Y:S01]  /*be40*/  VIADD R6, R2, 0x10 ;  /* 0x0000001002067836 */ /* 0x000fe20000000000 */
[----:B------:R-:W4:Y:S01]  /*be50*/  MUFU.TANH R11, R18 ;  /* 0x00000012000b7308 */ /* 0x000f220000002400 */
[----:B------:R-:W-:Y:S01]  /*be60*/  FSEL R30, R30, -INF , !P2 ;  /* 0xff8000001e1e7808 */ /* 0x000fe20005000000 */
[----:B------:R-:W-:Y:S01]  /*be70*/  FMUL.FTZ R33, R42, UR15 ;  /* 0x0000000f2a217c20 */ /* 0x000fe20008410000 */
[----:B------:R-:W-:Y:S01]  /*be80*/  ISETP.GE.AND P6, PT, R28, R100, PT ;  /* 0x000000641c00720c */ /* 0x000fe20003fc6270 */
[----:B------:R-:W-:Y:S01]  /*be90*/  FMUL.FTZ R40, R40, UR15 ;  /* 0x0000000f28287c20 */ /* 0x000fe20008410000 */
[-C--:B------:R-:W-:Y:S01]  /*bea0*/  ISETP.GE.AND P2, PT, R28, R101.reuse, PT ;  /* 0x000000651c00720c */ /* 0x080fe20003f46270 */
[----:B------:R-:W-:Y:S01]  /*beb0*/  HMMA.16816.F32 R72, R36, R34, R72 ;  /* 0x000000222448723c */ /* 0x000fe20000001848 */
[----:B------:R-:W-:Y:S01]  /*bec0*/  I2FP.F32.S32 R28, R28 ;  /* 0x0000001c001c7245 */ /* 0x000fe20000201400 */
[----:B------:R-:W5:Y:S01]  /*bed0*/  MUFU.TANH R17, R17 ;  /* 0x0000001100117308 */ /* 0x000f620000002400 */
[----:B------:R-:W-:Y:S01]  /*bee0*/  FSEL R7, R7, -INF , !P5 ;  /* 0xff80000007077808 */ /* 0x000fe20006800000 */
[----:B---3--:R-:W-:Y:S01]  /*bef0*/  VIADD R16, R2, 0x11 ;  /* 0x0000001102107836 */ /* 0x008fe20000000000 */
[----:B------:R-:W-:Y:S01]  /*bf00*/  FSEL R10, R10, -INF , !P1 ;  /* 0xff8000000a0a7808 */ /* 0x000fe20004800000 */
[----:B------:R-:W-:Y:S01]  /*bf10*/  FFMA.FTZ R25, R0, R28, R27 ;  /* 0x0000001c00197223 */ /* 0x000fe2000001001b */
[----:B------:R-:W-:Y:S01]  /*bf20*/  ISETP.GE.AND P5, PT, R6, R100, PT ;  /* 0x000000640600720c */ /* 0x000fe20003fa6270 */
[----:B--2---:R-:W-:Y:S01]  /*bf30*/  FFMA.FTZ R28, R0, R28, R49 ;  /* 0x0000001c001c7223 */ /* 0x004fe20000010031 */
[-C--:B------:R-:W-:Y:S01]  /*bf40*/  ISETP.GE.AND P1, PT, R6, R101.reuse, PT ;  /* 0x000000650600720c */ /* 0x080fe20003f26270 */
[----:B------:R-:W2:Y:S01]  /*bf50*/  MUFU.TANH R19, R19 ;  /* 0x0000001300137308 */ /* 0x000ea20000002400 */
[----:B------:R-:W-:Y:S01]  /*bf60*/  I2FP.F32.S32 R6, R6 ;  /* 0x0000000600067245 */ /* 0x000fe20000201400 */
[----:B------:R-:W-:Y:S01]  /*bf70*/  FMUL.FTZ R31, R41, UR15 ;  /* 0x0000000f291f7c20 */ /* 0x000fe20008410000 */
[----:B------:R-:W-:Y:S01]  /*bf80*/  FMUL.FTZ R35, R43, UR15 ;  /* 0x0000000f2b237c20 */ /* 0x000fe20008410000 */
[----:B-1----:R-:W-:Y:S01]  /*bf90*/  HMMA.16816.F32 R80, R12, R20, R80 ;  /* 0x000000140c50723c */ /* 0x002fe20000001850 */
[----:B------:R-:W-:Y:S01]  /*bfa0*/  FSEL R25, R25, -INF , !P6 ;  /* 0xff80000019197808 */ /* 0x000fe20007000000 */
[----:B----4-:R-:W-:Y:S01]  /*bfb0*/  FFMA.FTZ R11, R0, R6, R11 ;  /* 0x00000006000b7223 */ /* 0x010fe2000001000b */
[----:B------:R-:W-:Y:S01]  /*bfc0*/  FSEL R28, R28, -INF , !P2 ;  /* 0xff8000001c1c7808 */ /* 0x000fe20005000000 */
[----:B------:R-:W1:Y:S01]  /*bfd0*/  MUFU.TANH R29, R40 ;  /* 0x00000028001d7308 */ /* 0x000e620000002400 */
[----:B------:R-:W-:Y:S01]  /*bfe0*/  ISETP.GE.AND P6, PT, R16, R100, PT ;  /* 0x000000641000720c */ /* 0x000fe20003fc6270 */
[----:B------:R-:W-:Y:S01]  /*bff0*/  FMUL.FTZ R41, R52, UR15 ;  /* 0x0000000f34297c20 */ /* 0x000fe20008410000 */
[----:B------:R-:W-:Y:S01]  /*c000*/  FFMA.FTZ R21, R0, R6, R51 ;  /* 0x0000000600157223 */ /* 0x000fe20000010033 */
[-C--:B------:R-:W-:Y:S01]  /*c010*/  ISETP.GE.AND P2, PT, R16, R101.reuse, PT ;  /* 0x000000651000720c */ /* 0x080fe20003f46270 */
[----:B------:R-:W-:Y:S01]  /*c020*/  VIADD R6, R2, 0x18 ;  /* 0x0000001802067836 */ /* 0x000fe20000000000 */
[----:B------:R-:W-:Y:S01]  /*c030*/  I2FP.F32.S32 R16, R16 ;  /* 0x0000001000107245 */ /* 0x000fe20000201400 */
[----:B------:R-:W-:Y:S01]  /*c040*/  FMUL.FTZ R43, R54, UR15 ;  /* 0x0000000f362b7c20 */ /* 0x000fe20008410000 */
[----:B------:R-:W3:Y:S01]  /*c050*/  MUFU.TANH R33, R33 ;  /* 0x0000002100217308 */ /* 0x000ee20000002400 */
[----:B------:R-:W-:Y:S01]  /*c060*/  FSEL R21, R21, -INF , !P5 ;  /* 0xff80000015157808 */ /* 0x000fe20006800000 */
[----:B------:R-:W-:Y:S01]  /*c070*/  VIADD R8, R2, 0x19 ;  /* 0x0000001902087836 */ /* 0x000fe20000000000 */
[----:B------:R-:W-:Y:S01]  /*c080*/  FSEL R18, R11, -INF , !P1 ;  /* 0xff8000000b127808 */ /* 0x000fe20004800000 */
[----:B-----5:R-:W-:Y:S01]  /*c090*/  FFMA.FTZ R17, R0, R16, R17 ;  /* 0x0000001000117223 */ /* 0x020fe20000010011 */
[----:B------:R-:W-:Y:S01]  /*c0a0*/  ISETP.GE.AND P5, PT, R6, R100, PT ;  /* 0x000000640600720c */ /* 0x000fe20003fa6270 */
[----:B--2---:R-:W-:Y:S01]  /*c0b0*/  FFMA.FTZ R16, R0, R16, R19 ;  /* 0x0000001000107223 */ /* 0x004fe20000010013 */
[----:B------:R-:W-:Y:S01]  /*c0c0*/  ISETP.GE.AND P1, PT, R6, R101, PT ;  /* 0x000000650600720c */ /* 0x000fe20003f26270 */
[----:B------:R-:W2:Y:S01]  /*c0d0*/  MUFU.TANH R31, R31 ;  /* 0x0000001f001f7308 */ /* 0x000ea20000002400 */
[----:B------:R-:W-:Y:S01]  /*c0e0*/  I2FP.F32.S32 R6, R6 ;  /* 0x0000000600067245 */ /* 0x000fe20000201400 */
[----:B------:R-:W-:Y:S01]  /*c0f0*/  FMUL.FTZ R37, R53, UR15 ;  /* 0x0000000f35257c20 */ /* 0x000fe20008410000 */
[----:B------:R-:W-:Y:S01]  /*c100*/  FMUL.FTZ R39, R55, UR15 ;  /* 0x0000000f37277c20 */ /* 0x000fe20008410000 */
[----:B------:R-:W-:Y:S01]  /*c110*/  FSEL R17, R17, -INF , !P6 ;  /* 0xff80000011117808 */ /* 0x000fe20007000000 */
[----:B------:R-:W-:-:S02]  /*c120*/  VIADD R20, R2, 0x20 ;  /* 0x0000002002147836 */ /* 0x000fc40000000000 */
[-C--:B-1----:R-:W-:Y:S01]  /*c130*/  FFMA.FTZ R11, R0, R6.reuse, R29 ;  /* 0x00000006000b7223 */ /* 0x082fe2000001001d */
[----:B------:R-:W-:Y:S01]  /*c140*/  FSEL R16, R16, -INF , !P2 ;  /* 0xff80000010107808 */ /* 0x000fe20005000000 */
[----:B------:R-:W1:Y:S01]  /*c150*/  MUFU.TANH R35, R35 ;  /* 0x0000002300237308 */ /* 0x000e620000002400 */
[----:B---3--:R-:W-:Y:S01]  /*c160*/  FFMA.FTZ R6, R0, R6, R33 ;  /* 0x0000000600067223 */ /* 0x008fe20000010021 */
[C---:B------:R-:W-:Y:S01]  /*c170*/  ISETP.GE.AND P6, PT, R8.reuse, R100, PT ;  /* 0x000000640800720c */ /* 0x040fe20003fc6270 */
[----:B------:R-:W-:Y:S01]  /*c180*/  HMMA.16816.F32 R72, R12, R22, R72 ;  /* 0x000000160c48723c */ /* 0x000fe20000001848 */
[-C--:B------:R-:W-:Y:S01]  /*c190*/  ISETP.GE.AND P2, PT, R8, R101.reuse, PT ;  /* 0x000000650800720c */ /* 0x080fe20003f46270 */
[----:B------:R-:W-:Y:S01]  /*c1a0*/  FMUL.FTZ R64, R64, UR15 ;  /* 0x0000000f40407c20 */ /* 0x000fe20008410000 */
[----:B------:R-:W-:Y:S01]  /*c1b0*/  I2FP.F32.S32 R8, R8 ;  /* 0x0000000800087245 */ /* 0x000fe20000201400 */
[----:B------:R-:W-:Y:S01]  /*c1c0*/  FMUL.FTZ R66, R66, UR15 ;  /* 0x0000000f42427c20 */ /* 0x000fe20008410000 */
[----:B------:R-:W3:Y:S01]  /*c1d0*/  MUFU.TANH R41, R41 ;  /* 0x0000002900297308 */ /* 0x000ee20000002400 */
[----:B------:R-:W-:Y:S01]  /*c1e0*/  FSEL R11, R11, -INF , !P5 ;  /* 0xff8000000b0b7808 */ /* 0x000fe20006800000 */
[----:B------:R-:W-:Y:S01]  /*c1f0*/  VIADD R12, R2, 0x21 ;  /* 0x00000021020c7836 */ /* 0x000fe20000000000 */
[----:B------:R-:W-:Y:S01]  /*c200*/  FSEL R6, R6, -INF , !P1 ;  /* 0xff80000006067808 */ /* 0x000fe20004800000 */
[----:B--2---:R-:W-:Y:S01]  /*c210*/  FFMA.FTZ R13, R0, R8, R31 ;  /* 0x00000008000d7223 */ /* 0x004fe2000001001f */
[C---:B------:R-:W-:Y:S01]  /*c220*/  ISETP.GE.AND P5, PT, R20.reuse, R100, PT ;  /* 0x000000641400720c */ /* 0x040fe20003fa6270 */
[----:B------:R-:W-:Y:S01]  /*c230*/  FMUL.FTZ R65, R65, UR15 ;  /* 0x0000000f41417c20 */ /* 0x000fe20008410000 */
[-C--:B------:R-:W-:Y:S01]  /*c240*/  ISETP.GE.AND P1, PT, R20, R101.reuse, PT ;  /* 0x000000651400720c */ /* 0x080fe20003f26270 */
[----:B------:R-:W2:Y:S01]  /*c250*/  MUFU.TANH R43, R43 ;  /* 0x0000002b002b7308 */ /* 0x000ea20000002400 */
[----:B------:R-:W-:Y:S01]  /*c260*/  I2FP.F32.S32 R20, R20 ;  /* 0x0000001400147245 */ /* 0x000fe20000201400 */
[----:B-1----:R-:W-:Y:S01]  /*c270*/  FFMA.FTZ R8, R0, R8, R35 ;  /* 0x0000000800087223 */ /* 0x002fe20000010023 */
[----:B------:R-:W-:Y:S01]  /*c280*/  FSEL R13, R13, -INF , !P6 ;  /* 0xff8000000d0d7808 */ /* 0x000fe20007000000 */
[----:B------:R-:W-:Y:S01]  /*c290*/  FMUL.FTZ R23, R80, UR15 ;  /* 0x0000000f50177c20 */ /* 0x000fe20008410000 */
[----:B------:R-:W-:Y:S01]  /*c2a0*/  ISETP.GE.AND P6, PT, R12, R100, PT ;  /* 0x000000640c00720c */ /* 0x000fe20003fc6270 */
[----:B------:R-:W-:Y:S01]  /*c2b0*/  FMUL.FTZ R31, R82, UR15 ;  /* 0x0000000f521f7c20 */ /* 0x000fe20008410000 */
[----:B------:R-:W-:Y:S01]  /*c2c0*/  FSEL R8, R8, -INF , !P2 ;  /* 0xff80000008087808 */ /* 0x000fe20005000000 */
[----:B------:R-:W1:Y:S01]  /*c2d0*/  MUFU.TANH R37, R37 ;  /* 0x0000002500257308 */ /* 0x000e620000002400 */
[----:B---3--:R-:W-:Y:S01]  /*c2e0*/  FFMA.FTZ R41, R0, R20, R41 ;  /* 0x0000001400297223 */ /* 0x008fe20000010029 */
[-C--:B------:R-:W-:Y:S01]  /*c2f0*/  ISETP.GE.AND P2, PT, R12, R101.reuse, PT ;  /* 0x000000650c00720c */ /* 0x080fe20003f46270 */
[----:B------:R-:W-:Y:S01]  /*c300*/  FMUL.FTZ R67, R67, UR15 ;  /* 0x0000000f43437c20 */ /* 0x000fe20008410000 */
[----:B------:R-:W-:Y:S01]  /*c310*/  I2FP.F32.S32 R12, R12 ;  /* 0x0000000c000c7245 */ /* 0x000fe20000201400 */
[----:B------:R-:W-:Y:S01]  /*c320*/  VIADD R14, R2, 0x29 ;  /* 0x00000029020e7836 */ /* 0x000fe20000000000 */
[----:B------:R-:W-:Y:S01]  /*c330*/  FSEL R107, R41, -INF , !P5 ;  /* 0xff800000296b7808 */ /* 0x000fe20006800000 */
[----:B------:R-:W-:Y:S01]  /*c340*/  FMUL.FTZ R15, R81, UR15 ;  /* 0x0000000f510f7c20 */ /* 0x000fe20008410000 */
[----:B------:R-:W3:Y:S01]  /*c350*/  MUFU.TANH R39, R39 ;  /* 0x0000002700277308 */ /* 0x000ee20000002400 */
[----:B--2---:R-:W-:Y:S01]  /*c360*/  FFMA.FTZ R43, R0, R20, R43 ;  /* 0x00000014002b7223 */ /* 0x004fe2000001002b */
[----:B------:R-:W-:Y:S01]  /*c370*/  ISETP.GE.AND P5, PT, R128, R100, PT ;  /* 0x000000648000720c */ /* 0x000fe20003fa6270 */
[----:B------:R-:W-:Y:S01]  /*c380*/  FMUL.FTZ R74, R74, UR15 ;  /* 0x0000000f4a4a7c20 */ /* 0x000fe20008410000 */
[----:B------:R-:W-:Y:S01]  /*c390*/  FMUL.FTZ R83, R83, UR15 ;  /* 0x0000000f53537c20 */ /* 0x000fe20008410000 */
[----:B------:R-:W-:Y:S01]  /*c3a0*/  FMUL.FTZ R73, R73, UR15 ;  /* 0x0000000f49497c20 */ /* 0x000fe20008410000 */
[----:B------:R-:W-:Y:S01]  /*c3b0*/  FSEL R136, R43, -INF , !P1 ;  /* 0xff8000002b887808 */ /* 0x000fe20004800000 */
[----:B------:R-:W-:Y:S01]  /*c3c0*/  FMUL.FTZ R75, R75, UR15 ;  /* 0x0000000f4b4b7c20 */ /* 0x000fe20008410000 */
[----:B------:R-:W2:Y:S01]  /*c3d0*/  MUFU.TANH R27, R64 ;  /* 0x00000040001b7308 */ /* 0x000ea20000002400 */
[----:B------:R-:W-:Y:S01]  /*c3e0*/  ISETP.GE.AND P1, PT, R128, R101, PT ;  /* 0x000000658000720c */ /* 0x000fe20003f26270 */
[----:B-1----:R-:W-:Y:S01]  /*c3f0*/  FFMA.FTZ R37, R0, R12, R37 ;  /* 0x0000000c00257223 */ /* 0x002fe20000010025 */
[----:B------:R-:W-:-:S04]  /*c400*/  I2FP.F32.S32 R128, R128 ;  /* 0x0000008000807245 */ /* 0x000fc80000201400 */
[----:B------:R-:W-:Y:S01]  /*c410*/  FSEL R133, R37, -INF , !P6 ;  /* 0xff80000025857808 */ /* 0x000fe20007000000 */
[----:B------:R-:W1:Y:S01]  /*c420*/  MUFU.TANH R29, R66 ;  /* 0x00000042001d7308 */ /* 0x000e620000002400 */
[----:B---3--:R-:W-:Y:S01]  /*c430*/  FFMA.FTZ R39, R0, R12, R39 ;  /* 0x0000000c00277223 */ /* 0x008fe20000010027 */
[----:B------:R-:W-:Y:S01]  /*c440*/  ISETP.GE.AND P6, PT, R14, R100, PT ;  /* 0x000000640e00720c */ /* 0x000fe20003fc6270 */
[----:B------:R-:W-:-:S03]  /*c450*/  VIADD R12, R2, 0x30 ;  /* 0x00000030020c7836 */ /* 0x000fc60000000000 */
[----:B------:R-:W-:Y:S02]  /*c460*/  FSEL R132, R39, -INF , !P2 ;  /* 0xff80000027847808 */ /* 0x000fe40005000000 */
[----:B------:R-:W3:Y:S01]  /*c470*/  MUFU.TANH R3, R65 ;  /* 0x0000004100037308 */ /* 0x000ee20000002400 */
[----:B--2---:R-:W-:Y:S01]  /*c480*/  FFMA.FTZ R129, R0, R128, R27 ;  /* 0x0000008000817223 */ /* 0x004fe2000001001b */
[----:B------:R-:W-:Y:S02]  /*c490*/  ISETP.GE.AND P2, PT, R14, R101, PT ;  /* 0x000000650e00720c */ /* 0x000fe40003f46270 */
[----:B------:R-:W-:Y:S02]  /*c4a0*/  I2FP.F32.S32 R14, R14 ;  /* 0x0000000e000e7245 */ /* 0x000fe40000201400 */
[----:B------:R-:W-:Y:S02]  /*c4b0*/  FSEL R129, R129, -INF , !P5 ;  /* 0xff80000081817808 */ /* 0x000fe40006800000 */
[----:B------:R-:W2:Y:S01]  /*c4c0*/  MUFU.TANH R19, R67 ;  /* 0x0000004300137308 */ /* 0x000ea20000002400 */
[----:B-1----:R-:W-:Y:S01]  /*c4d0*/  FFMA.FTZ R128, R0, R128, R29 ;  /* 0x0000008000807223 */ /* 0x002fe2000001001d */
[----:B------:R-:W-:Y:S01]  /*c4e0*/  FMUL.FTZ R29, R72, UR15 ;  /* 0x0000000f481d7c20 */ /* 0x000fe20008410000 */
[----:B------:R-:W-:-:S03]  /*c4f0*/  ISETP.GE.AND P5, PT, R12, R100, PT ;  /* 0x000000640c00720c */ /* 0x000fc60003fa6270 */
[----:B------:R-:W-:Y:S02]  /*c500*/  FSEL R128, R128, -INF , !P1 ;  /* 0xff80000080807808 */ /* 0x000fe40004800000 */
[----:B------:R-:W1:Y:S01]  /*c510*/  MUFU.TANH R23, R23 ;  /* 0x0000001700177308 */ /* 0x000e620000002400 */
[----:B------:R-:W-:Y:S01]  /*c520*/  ISETP.GE.AND P1, PT, R12, R101, PT ;  /* 0x000000650c00720c */ /* 0x000fe20003f26270 */
[----:B---3--:R-:W-:Y:S01]  /*c530*/  FFMA.FTZ R131, R0, R14, R3 ;  /* 0x0000000e00837223 */ /* 0x008fe20000010003 */
[----:B------:R-:W-:-:S04]  /*c540*/  I2FP.F32.S32 R12, R12 ;  /* 0x0000000c000c7245 */ /* 0x000fc80000201400 */
[----:B------:R-:W-:Y:S01]  /*c550*/  FSEL R131, R131, -INF , !P6 ;  /* 0xff80000083837808 */ /* 0x000fe20007000000 */
[----:B------:R-:W3:Y:S01]  /*c560*/  MUFU.TANH R31, R31 ;  /* 0x0000001f001f7308 */ /* 0x000ee20000002400 */
[----:B--2---:R-:W-:Y:S01]  /*c570*/  FFMA.FTZ R130, R0, R14, R19 ;  /* 0x0000000e00827223 */ /* 0x004fe20000010013 */
[----:B------:R-:W-:-:S04]  /*c580*/  VIADD R14, R2, 0x31 ;  /* 0x00000031020e7836 */ /* 0x000fc80000000000 */
[----:B------:R-:W-:Y:S02]  /*c590*/  FSEL R130, R130, -INF , !P2 ;  /* 0xff80000082827808 */ /* 0x000fe40005000000 */
[----:B------:R-:W2:Y:S01]  /*c5a0*/  MUFU.TANH R15, R15 ;  /* 0x0000000f000f7308 */ /* 0x000ea20000002400 */
[----:B-1----:R-:W-:Y:S01]  /*c5b0*/  FFMA.FTZ R23, R0, R12, R23 ;  /* 0x0000000c00177223 */ /* 0x002fe20000010017 */
[C---:B------:R-:W-:Y:S02]  /*c5c0*/  ISETP.GE.AND P6, PT, R14.reuse, R100, PT ;  /* 0x000000640e00720c */ /* 0x040fe40003fc6270 */
[----:B------:R-:W-:Y:S02]  /*c5d0*/  ISETP.GE.AND P2, PT, R14, R101, PT ;  /* 0x000000650e00720c */ /* 0x000fe40003f46270 */
[----:B------:R-:W-:Y:S02]  /*c5e0*/  FSEL R93, R23, -INF , !P5 ;  /* 0xff800000175d7808 */ /* 0x000fe40006800000 */
[----:B------:R-:W1:Y:S01]  /*c5f0*/  MUFU.TANH R29, R29 ;  /* 0x0000001d001d7308 */ /* 0x000e620000002400 */
[----:B---3--:R-:W-:Y:S01]  /*c600*/  FFMA.FTZ R31, R0, R12, R31 ;  /* 0x0000000c001f7223 */ /* 0x008fe2000001001f */
[----:B------:R-:W-:Y:S01]  /*c610*/  VIADD R12, R2, 0x38 ;  /* 0x00000038020c7836 */ /* 0x000fe20000000000 */
[----:B------:R-:W-:-:S03]  /*c620*/  I2FP.F32.S32 R14, R14 ;  /* 0x0000000e000e7245 */ /* 0x000fc60000201400 */
[----:B------:R-:W-:Y:S02]  /*c630*/  FSEL R90, R31, -INF , !P1 ;  /* 0xff8000001f5a7808 */ /* 0x000fe40004800000 */
[----:B------:R-:W3:Y:S01]  /*c640*/  MUFU.TANH R3, R74 ;  /* 0x0000004a00037308 */ /* 0x000ee20000002400 */
[----:B------:R-:W-:Y:S01]  /*c650*/  ISETP.GE.AND P5, PT, R12, R100, PT ;  /* 0x000000640c00720c */ /* 0x000fe20003fa6270 */
[----:B--2---:R-:W-:Y:S01]  /*c660*/  FFMA.FTZ R15, R0, R14, R15 ;  /* 0x0000000e000f7223 */ /* 0x004fe2000001000f */
[----:B------:R-:W-:Y:S01]  /*c670*/  BAR.SYNC.DEFER_BLOCKING 0x0 ;  /* 0x0000000000007b1d */ /* 0x000fe20000010000 */
[----:B------:R-:W-:Y:S02]  /*c680*/  ISETP.GE.AND P1, PT, R12, R101, PT ;  /* 0x000000650c00720c */ /* 0x000fe40003f26270 */
[----:B------:R-:W-:Y:S02]  /*c690*/  I2FP.F32.S32 R12, R12 ;  /* 0x0000000c000c7245 */ /* 0x000fe40000201400 */
[----:B------:R-:W-:Y:S01]  /*c6a0*/  FSEL R92, R15, -INF , !P6 ;  /* 0xff8000000f5c7808 */ /* 0x000fe20007000000 */
[----:B------:R-:W2:Y:S01]  /*c6b0*/  MUFU.TANH R27, R83 ;  /* 0x00000053001b7308 */ /* 0x000ea20000002400 */
[----:B------:R-:W-:Y:S01]  /*c6c0*/  ISETP.GE.AND P6, PT, R2, R100, PT ;  /* 0x000000640200720c */ /* 0x000fe20003fc6270 */
[----:B-1----:R-:W-:-:S05]  /*c6d0*/  FFMA.FTZ R29, R0, R12, R29 ;  /* 0x0000000c001d7223 */ /* 0x002fca000001001d */
[----:B------:R-:W-:Y:S01]  /*c6e0*/  FSEL R91, R29, -INF , !P5 ;  /* 0xff8000001d5b7808 */ /* 0x000fe20006800000 */
[----:B------:R-:W1:Y:S01]  /*c6f0*/  MUFU.TANH R19, R24 ;  /* 0x0000001800137308 */ /* 0x000e620000002400 */
[----:B---3--:R-:W-:Y:S01]  /*c700*/  FFMA.FTZ R3, R0, R12, R3 ;  /* 0x0000000c00037223 */ /* 0x008fe20000010003 */
[----:B------:R-:W-:-:S04]  /*c710*/  I2FP.F32.S32 R12, R2 ;  /* 0x00000002000c7245 */ /* 0x000fc80000201400 */
[----:B------:R-:W-:Y:S02]  /*c720*/  FSEL R88, R3, -INF , !P1 ;  /* 0xff80000003587808 */ /* 0x000fe40004800000 */
[----:B------:R-:W3:Y:S01]  /*c730*/  MUFU.TANH R23, R26 ;  /* 0x0000001a00177308 */ /* 0x000ee20000002400 */
[----:B--2---:R-:W-:Y:S01]  /*c740*/  FFMA.FTZ R27, R0, R14, R27 ;  /* 0x0000000e001b7223 */ /* 0x004fe2000001001b */
[----:B------:R-:W-:-:S04]  /*c750*/  SHF.R.S32.HI R14, RZ, 0x1f, R57 ;  /* 0x0000001fff0e7819 */ /* 0x000fc80000011439 */
[----:B------:R-:W-:Y:S02]  /*c760*/  FSEL R89, R27, -INF , !P2 ;  /* 0xff8000001b597808 */ /* 0x000fe40005000000 */
[----:B------:R-:W2:Y:S01]  /*c770*/  MUFU.TANH R73, R73 ;  /* 0x0000004900497308 */ /* 0x000ea20000002400 */
[----:B-1----:R-:W-:Y:S01]  /*c780*/  FFMA.FTZ R15, R0, R12, R19 ;  /* 0x0000000c000f7223 */ /* 0x002fe20000010013 */
[C---:B------:R-:W-:Y:S01]  /*c790*/  ISETP.GE.AND P2, PT, R2.reuse, R101, PT ;  /* 0x000000650200720c */ /* 0x040fe20003f46270 */
[----:B------:R-:W-:Y:S01]  /*c7a0*/  VIADD R2, R2, 0x39 ;  /* 0x0000003902027836 */ /* 0x000fe20000000000 */
[----:B------:R-:W-:Y:S02]  /*c7b0*/  LEA.HI R14, R14, R57, RZ, 0x2 ;  /* 0x000000390e0e7211 */ /* 0x000fe400078f10ff */
[----:B------:R-:W-:Y:S02]  /*c7c0*/  FSEL R15, R15, -INF , !P6 ;  /* 0xff8000000f0f7808 */ /* 0x000fe40007000000 */
[----:B------:R-:W1:Y:S01]  /*c7d0*/  MUFU.TANH R75, R75 ;  /* 0x0000004b004b7308 */ /* 0x000e620000002400 */
[----:B------:R-:W-:Y:S01]  /*c7e0*/  ISETP.GT.AND P6, PT, R97, R114, PT ;  /* 0x000000726100720c */ /* 0x000fe20003fc4270 */
[----:B---3--:R-:W-:Y:S01]  /*c7f0*/  FFMA.FTZ R12, R0, R12, R23 ;  /* 0x0000000c000c7223 */ /* 0x008fe20000010017 */
[----:B------:R-:W-:-:S02]  /*c800*/  ISETP.GE.AND P5, PT, R2, R100, PT ;  /* 0x000000640200720c */ /* 0x000fc40003fa6270 */
[----:B------:R-:W-:Y:S02]  /*c810*/  ISETP.GE.AND P1, PT, R2, R101, PT ;  /* 0x000000650200720c */ /* 0x000fe40003f26270 */
[----:B------:R-:W-:Y:S02]  /*c820*/  I2FP.F32.S32 R2, R2 ;  /* 0x0000000200027245 */ /* 0x000fe40000201400 */
[----:B------:R-:W-:Y:S02]  /*c830*/  LOP3.LUT R14, R14, 0xfffffffc, RZ, 0xc0, !PT ;  /* 0xfffffffc0e0e7812 */ /* 0x000fe400078ec0ff */
[----:B------:R-:W-:Y:S01]  /*c840*/  FSEL R12, R12, -INF , !P2 ;  /* 0xff8000000c0c7808 */ /* 0x000fe20005000000 */
[CC--:B--2---:R-:W-:Y:S02]  /*c850*/  FFMA.FTZ R73, R0.reuse, R2.reuse, R73 ;  /* 0x0000000200497223 */ /* 0x0c4fe40000010049 */
[----:B------:R-:W-:Y:S02]  /*c860*/  IMAD.IADD R125, R57, 0x1, -R14 ;  /* 0x00000001397d7824 */ /* 0x000fe400078e0a0e */
[----:B-1----:R-:W-:Y:S01]  /*c870*/  FFMA.FTZ R75, R0, R2, R75 ;  /* 0x00000002004b7223 */ /* 0x002fe2000001004b */
[----:B------:R-:W-:-:S04]  /*c880*/  FSEL R95, R73, -INF , !P5 ;  /* 0xff800000495f7808 */ /* 0x000fc80006800000 */
[----:B------:R-:W-:Y:S01]  /*c890*/  FSEL R94, R75, -INF , !P1 ;  /* 0xff8000004b5e7808 */ /* 0x000fe20004800000 */
        /* <DEDUP_REMOVED lines=64> */
.L_x_6172:
[----:B------:R-:W1:Y:S02]  /*cca0*/  LDC R5, c[0x0][0x248] ;  /* 0x00009200ff057b82 */ /* 0x000e640000000800 */
[----:B-1----:R-:W-:-:S05]  /*ccb0*/  IMAD.SHL.U32 R20, R5, 0x40, RZ ;  /* 0x0000004005147824 */ /* 0x002fca00078e00ff */
[----:B------:R-:W-:-:S04]  /*ccc0*/  IADD3 R20, -R20, RZ, RZ ;  /* 0x000000ff14147210 */ /* 0x000fc80007ffe1ff */
[----:B------:R-:W-:-:S07]  /*ccd0*/  SHF.R.S32.HI R19, RZ, 0x1f, R20 ;  /* 0x0000001fff137819 */ /* 0x000fce0000011414 */
.L_x_6173:
[----:B------:R-:W-:Y:S01]  /*cce0*/  LOP3.LUT P5, RZ, R96, 0x2, RZ, 0xc0, !PT ;  /* 0x0000000260ff7812 */ /* 0x000fe200078ac0ff */
[----:B------:R-:W1:Y:S01]  /*ccf0*/  LDC R2, c[0x0][0x24c] ;  /* 0x00009300ff027b82 */ /* 0x000e620000000800 */
[----:B------:R-:W-:Y:S02]  /*cd00*/  LEA R120, P1, R20, R120, 0x1 ;  /* 0x0000007814787211 */ /* 0x000fe400078208ff */
[----:B------:R-:W-:Y:S02]  /*cd10*/  LOP3.LUT P2, RZ, R96, 0x4, RZ, 0xc0, !PT ;  /* 0x0000000460ff7812 */ /* 0x000fe4000784c0ff */
        /* <DEDUP_REMOVED lines=12> */
[--C-:B-1----:R-:W-:Y:S02]  /*cde0*/  LEA.HI.X R19, R5, R19, R2.reuse, 0x5, P1 ;  /* 0x0000001305137211 */ /* 0x102fe400008f2c02 */
[----:B------:R-:W-:Y:S02]  /*cdf0*/  @P5 IADD3 R23, P1, R3, R126, RZ ;  /* 0x0000007e03175210 */ /* 0x000fe40007f3e0ff */
[----:B------:R-:W-:-:S03]  /*ce00*/  @P0 SHF.L.U64.HI R2, R5, 0x5, R2 ;  /* 0x0000000505020819 */ /* 0x000fc60000010202 */
[----:B------:R-:W-:Y:S01]  /*ce10*/  @P5 IMAD.X R14, R19, 0x1, R56, P1 ;  /* 0x00000001130e5824 */ /* 0x000fe200008e0638 */
[----:B------:R-:W-:-:S05]  /*ce20*/  @P2 IADD3 R3, P1, R3, R126, RZ ;  /* 0x0000007e03032210 */ /* 0x000fca0007f3e0ff */
[----:B------:R-:W-:Y:S02]  /*ce30*/  @P2 IMAD.X R56, R19, 0x1, R56, P1 ;  /* 0x0000000113382824 */ /* 0x000fe400008e0638 */
[----:B------:R-:W-:-:S05]  /*ce40*/  @P0 IMAD.SHL.U32 R19, R5, 0x20, RZ ;  /* 0x0000002005130824 */ /* 0x000fca00078e00ff */
        /* <DEDUP_REMOVED lines=43> */
.L_x_6171:
        /* <DEDUP_REMOVED lines=67> */
[----:B------:R-:W-:-:S02]  /*d530*/  FFMA.FTZ R91, R91, UR8, -R102 ;  /* 0x000000085b5b7c23 */ /* 0x000fc40008010866 */
        /* <DEDUP_REMOVED lines=8> */
[----:B-1----:R-:W-:Y:S01]  /*d5c0*/  F2FP.F16.F32.PACK_AB R48, R98, R103 ;  /* 0x000000676230723e */ /* 0x002fe200000000ff */
        /* <DEDUP_REMOVED lines=8> */
[----:B------:R-:W4:Y:S01]  /*d650*/  LDSM.16.MT88.4 R16, [R108+0x6400] ;  /* 0x006400006c10783b */ /* 0x000f220000004200 */
[----:B------:R-:W-:Y:S01]  /*d660*/  FFMA.FTZ R89, R89, UR8, -R99 ;  /* 0x0000000859597c23 */ /* 0x000fe20008010863 */
[----:B------:R-:W-:-:S03]  /*d670*/  FADD.FTZ R98, R103, R98 ;  /* 0x0000006267627221 */ /* 0x000fc60000010000 */
[----:B------:R-:W5:Y:S01]  /*d680*/  MUFU.EX2 R105, R105 ;  /* 0x0000006900697308 */ /* 0x000f620000000800 */
[----:B--2---:R-:W-:Y:S01]  /*d690*/  F2FP.F16.F32.PACK_AB R50, R32, R33 ;  /* 0x000000212032723e */ /* 0x004fe200000000ff */
[----:B------:R-:W-:-:S04]  /*d6a0*/  FADD.FTZ R33, R33, R98 ;  /* 0x0000006221217221 */ /* 0x000fc80000010000 */
[----:B------:R-:W-:Y:S02]  /*d6b0*/  FADD.FTZ R32, R32, R33 ;  /* 0x0000002120207221 */ /* 0x000fe40000010000 */
        /* <DEDUP_REMOVED lines=44> */
[C---:B---3--:R-:W-:Y:S06]  /*d980*/  HMMA.16816.F32 R64, R4.reuse, R12, R64 ;  /* 0x0000000c0440723c */ /* 0x048fec0000001840 */
[C---:B------:R-:W-:Y:S01]  /*d990*/  HMMA.16816.F32 R60, R4.reuse, R14, R60 ;  /* 0x0000000e043c723c */ /* 0x040fe2000000183c */
[----:B------:R-:W3:Y:S01]  /*d9a0*/  LDSM.16.MT88.4 R12, [R108+0x8000] ;  /* 0x008000006c0c783b */ /* 0x000ee20000004200 */
        /* <DEDUP_REMOVED lines=10> */
[--C-:B------:R-:W-:Y:S01]  /*da50*/  FFMA.FTZ R27, R128, UR8, -R99.reuse ;  /* 0x00000008801b7c23 */ /* 0x100fe20008010863 */
[----:B------:R-:W-:Y:S01]  /*da60*/  MUFU.EX2 R25, R25 ;  /* 0x0000001900197308 */ /* 0x000fe20000000800 */
[----:B------:R-:W-:Y:S02]  /*da70*/  FFMA.FTZ R132, R94, UR8, -R99 ;  /* 0x000000085e847c23 */ /* 0x000fe40008010863 */
[C---:B------:R-:W-:Y:S01]  /*da80*/  HMMA.16816.F32 R68, R4.reuse, R18, R68 ;  /* 0x000000120444723c */ /* 0x040fe20000001844 */
[----:B------:R-:W-:Y:S04]  /*da90*/  LDSM.16.MT88.4 R16, [R110+0x6c00] ;  /* 0x006c00006e10783b */ /* 0x000fe80000004200 */
[----:B------:R-:W4:Y:S01]  /*daa0*/  MUFU.EX2 R26, R26 ;  /* 0x0000001a001a7308 */ /* 0x000f220000000800 */
[C---:B-1----:R-:W-:Y:S06]  /*dab0*/  HMMA.16816.F32 R36, R4.reuse, R8, R36 ;  /* 0x000000080424723c */ /* 0x042fec0000001824 */
[----:B------:R-:W-:Y:S01]  /*dac0*/  HMMA.16816.F32 R40, R4, R10, R40 ;  /* 0x0000000a0428723c */ /* 0x000fe20000001828 */
[----:B------:R-:W1:Y:S01]  /*dad0*/  LDSM.16.MT88.4 R8, [R108+0x8400] ;  /* 0x008400006c08783b */ /* 0x000e620000004200 */
[----:B------:R-:W-:Y:S04]  /*dae0*/  MUFU.EX2 R27, R27 ;  /* 0x0000001b001b7308 */ /* 0x000fe80000000800 */
[C---:B---3--:R-:W-:Y:S04]  /*daf0*/  HMMA.16816.F32 R44, R48.reuse, R12, RZ ;  /* 0x0000000c302c723c */ /* 0x048fe800000018ff */
[----:B------:R-:W3:Y:S02]  /*db00*/  MUFU.EX2 R24, R24 ;  /* 0x0000001800187308 */ /* 0x000ee40000000800 */
[----:B------:R-:W-:Y:S01]  /*db10*/  HMMA.16816.F32 R48, R48, R14, RZ ;  /* 0x0000000e3030723c */ /* 0x000fe200000018ff */
[----:B------:R-:W-:Y:S05]  /*db20*/  LDSM.16.MT88.4 R12, [R108+0x6c00] ;  /* 0x006c00006c0c783b */ /* 0x000fea0000004200 */
[----:B------:R-:W-:Y:S08]  /*db30*/  MUFU.EX2 R91, R91 ;  /* 0x0000005b005b7308 */ /* 0x000ff00000000800 */
[----:B------:R-:W-:Y:S08]  /*db40*/  MUFU.EX2 R102, R102 ;  /* 0x0000006600667308 */ /* 0x000ff00000000800 */
[----:B------:R-:W-:Y:S01]  /*db50*/  MUFU.EX2 R90, R90 ;  /* 0x0000005a005a7308 */ /* 0x000fe20000000800 */
[C---:B-1----:R-:W-:Y:S07]  /*db60*/  HMMA.16816.F32 R44, R4.reuse, R8, R44 ;  /* 0x00000008042c723c */ /* 0x042fee000000182c */
[----:B------:R-:W1:Y:S01]  /*db70*/  MUFU.EX2 R89, R89 ;  /* 0x0000005900597308 */ /* 0x000e620000000800 */
        /* <DEDUP_REMOVED lines=9> */
[----:B---3--:R-:W-:Y:S01]  /*dc10*/  F2FP.F16.F32.PACK_AB R7, R24, R27 ;  /* 0x0000001b1807723e */ /* 0x008fe200000000ff */
        /* <DEDUP_REMOVED lines=25> */
[----:B------:R-:W-:Y:S01]  /*ddb0*/  F2FP.F16.F32.PACK_AB R4, R92, R93 ;  /* 0x0000005d5c04723e */ /* 0x000fe200000000ff */
[----:B------:R-:W-:Y:S01]  /*ddc0*/  FADD.FTZ R93, R93, R106 ;  /* 0x0000006a5d5d7221 */ /* 0x000fe20000010000 */
[C---:B-1----:R-:W-:Y:S01]  /*ddd0*/  F2FP.F16.F32.PACK_AB R5, R89.reuse, R90 ;  /* 0x0000005a5905723e */ /* 0x042fe200000000ff */
        /* <DEDUP_REMOVED lines=93> */
.L_x_6175:
[----:B------:R-:W1:Y:S02]  /*e3b0*/  LDC R6, c[0x0][0x250] ;  /* 0x00009400ff067b82 */ /* 0x000e640000000800 */
[----:B-1----:R-:W-:-:S05]  /*e3c0*/  IMAD.SHL.U32 R9, R6, 0x40, RZ ;  /* 0x0000004006097824 */ /* 0x002fca00078e00ff */
[----:B------:R-:W-:-:S04]  /*e3d0*/  IADD3 R9, -R9, RZ, RZ ;  /* 0x000000ff09097210 */ /* 0x000fc80007ffe1ff */
[----:B------:R-:W-:-:S07]  /*e3e0*/  SHF.R.S32.HI R7, RZ, 0x1f, R9 ;  /* 0x0000001fff077819 */ /* 0x000fce0000011409 */
.L_x_6176:
        /* <DEDUP_REMOVED lines=137> */
[----:B------:R-:W-:-:S05]  /*ec80*/  FMUL.FTZ R32, R32, UR15 ;  /* 0x0000000f20207c20 */ /* 0x000fca0008410000 */
[----:B------:R-:W-:Y:S01]  /*ec90*/  MUFU.TANH R35, R35 ;  /* 0x0000002300237308 */ /* 0x000fe20000002400 */
[----:B------:R-:W-:Y:S01]  /*eca0*/  FMUL.FTZ R30, R30, UR15 ;  /* 0x0000000f1e1e7c20 */ /* 0x000fe20008410000 */
[----:B------:R-:W-:Y:S01]  /*ecb0*/  FMUL.FTZ R28, R28, UR15 ;  /* 0x0000000f1c1c7c20 */ /* 0x000fe20008410000 */
[----:B------:R-:W-:Y:S01]  /*ecc0*/  FMUL.FTZ R29, R29, UR15 ;  /* 0x0000000f1d1d7c20 */ /* 0x000fe20008410000 */
[----:B------:R-:W-:Y:S02]  /*ecd0*/  FMUL.FTZ R103, R31, UR15 ;  /* 0x0000000f1f677c20 */ /* 0x000fe40008410000 */
[----:B------:R-:W-:Y:S01]  /*ece0*/  FMUL.FTZ R26, R26, UR15 ;  /* 0x0000000f1a1a7c20 */ /* 0x000fe20008410000 */
[----:B------:R-:W-:Y:S01]  /*ecf0*/  FMUL.FTZ R24, R24, UR15 ;  /* 0x0000000f18187c20 */ /* 0x000fe20008410000 */
[----:B------:R3:W-:Y:S01]  /*ed00*/  MUFU.TANH R97, R30 ;  /* 0x0000001e00617308 */ /* 0x0007e20000002400 */
[----:B------:R-:W-:Y:S01]  /*ed10*/  FMUL.FTZ R99, R25, UR15 ;  /* 0x0000000f19637c20 */ /* 0x000fe20008410000 */
[----:B------:R-:W-:-:S02]  /*ed20*/  FMUL.FTZ R27, R27, UR15 ;  /* 0x0000000f1b1b7c20 */ /* 0x000fc40008410000 */
[----:B------:R-:W-:Y:S01]  /*ed30*/  FMUL.FTZ R20, R20, UR15 ;  /* 0x0000000f14147c20 */ /* 0x000fe20008410000 */
[----:B------:R-:W-:-:S03]  /*ed40*/  FMUL.FTZ R21, R21, UR15 ;  /* 0x0000000f15157c20 */ /* 0x000fc60008410000 */
[----:B------:R-:W-:Y:S01]  /*ed50*/  MUFU.TANH R105, R26 ;  /* 0x0000001a00697308 */ /* 0x000fe20000002400 */
[C---:B-1----:R-:W-:Y:S06]  /*ed60*/  HMMA.16816.F32 R16, R92.reuse, R88, R16 ;  /* 0x000000585c10723c */ /* 0x042fec0000001810 */
[----:B------:R-:W-:Y:S01]  /*ed70*/  HMMA.16816.F32 R12, R92, R90, R12 ;  /* 0x0000005a5c0c723c */ /* 0x000fe2000000180c */
[----:B------:R-:W-:Y:S01]  /*ed80*/  FMUL.FTZ R89, R33, UR15 ;  /* 0x0000000f21597c20 */ /* 0x000fe20008410000 */
[----:B------:R1:W-:Y:S01]  /*ed90*/  MUFU.TANH R91, R28 ;  /* 0x0000001c005b7308 */ /* 0x0003e20000002400 */
[----:B------:R-:W-:Y:S01]  /*eda0*/  FMUL.FTZ R33, R34, UR15 ;  /* 0x0000000f22217c20 */ /* 0x000fe20008410000 */
[----:B------:R-:W-:-:S02]  /*edb0*/  FMUL.FTZ R34, R22, UR15 ;  /* 0x0000000f16227c20 */ /* 0x000fc40008410000 */
[C---:B--2---:R-:W-:Y:S04]  /*edc0*/  HMMA.16816.F32 R8, R92.reuse, R84, R8 ;  /* 0x000000545c08723c */ /* 0x044fe80000001808 */
[----:B------:R-:W2:Y:S02]  /*edd0*/  MUFU.TANH R89, R89 ;  /* 0x0000005900597308 */ /* 0x000ea40000002400 */
[----:B------:R-:W-:Y:S06]  /*ede0*/  HMMA.16816.F32 R4, R92, R86, R4 ;  /* 0x000000565c04723c */ /* 0x000fec0000001804 */
[----:B---3--:R-:W-:Y:S01]  /*edf0*/  FMUL.FTZ R30, R18, UR15 ;  /* 0x0000000f121e7c20 */ /* 0x008fe20008410000 */
[----:B------:R-:W-:Y:S01]  /*ee00*/  FMUL.FTZ R87, R16, UR15 ;  /* 0x0000000f10577c20 */ /* 0x000fe20008410000 */
[----:B------:R-:W-:Y:S01]  /*ee10*/  IMAD R16, R126, 0x40, R124 ;  /* 0x000000407e107824 */ /* 0x000fe200078e027c */
[----:B------:R-:W3:Y:S01]  /*ee20*/  MUFU.TANH R29, R29 ;  /* 0x0000001d001d7308 */ /* 0x000ee20000002400 */
[----:B------:R-:W-:Y:S01]  /*ee30*/  FMUL.FTZ R93, R17, UR15 ;  /* 0x0000000f115d7c20 */ /* 0x000fe20008410000 */
[----:B-1----:R-:W-:Y:S01]  /*ee40*/  FMUL.FTZ R28, R19, UR15 ;  /* 0x0000000f131c7c20 */ /* 0x002fe20008410000 */
[----:B------:R-:W-:Y:S01]  /*ee50*/  FMUL.FTZ R26, R12, UR15 ;  /* 0x0000000f0c1a7c20 */ /* 0x000fe20008410000 */
[----:B------:R-:W-:-:S02]  /*ee60*/  VIADD R12, R16, 0x1 ;  /* 0x00000001100c7836 */ /* 0x000fc40000000000 */
[----:B------:R-:W-:Y:S01]  /*ee70*/  FMUL.FTZ R22, R14, UR15 ;  /* 0x0000000f0e167c20 */ /* 0x000fe20008410000 */
[----:B------:R-:W-:Y:S01]  /*ee80*/  VIADD R146, R16, 0x11 ;  /* 0x0000001110927836 */ /* 0x000fe20000000000 */
[----:B------:R1:W-:Y:S01]  /*ee90*/  MUFU.TANH R31, R24 ;  /* 0x00000018001f7308 */ /* 0x0003e20000002400 */
[----:B------:R-:W-:Y:S01]  /*eea0*/  FMUL.FTZ R18, R8, UR15 ;  /* 0x0000000f08127c20 */ /* 0x000fe20008410000 */
[----:B------:R-:W-:Y:S01]  /*eeb0*/  I2FP.F32.S32 R8, R12 ;  /* 0x0000000c00087245 */ /* 0x000fe20000201400 */
[----:B------:R-:W-:Y:S01]  /*eec0*/  FMUL.FTZ R14, R11, UR15 ;  /* 0x0000000f0b0e7c20 */ /* 0x000fe20008410000 */
[C---:B------:R-:W-:Y:S01]  /*eed0*/  ISETP.GE.AND P2, PT, R12.reuse, R100, PT ;  /* 0x000000640c00720c */ /* 0x040fe20003f46270 */
[----:B------:R-:W-:Y:S01]  /*eee0*/  FMUL.FTZ R17, R9, UR15 ;  /* 0x0000000f09117c20 */ /* 0x000fe20008410000 */
[----:B------:R-:W-:Y:S01]  /*eef0*/  ISETP.GE.AND P5, PT, R12, R101, PT ;  /* 0x000000650c00720c */ /* 0x000fe20003fa6270 */
[C---:B------:R-:W-:Y:S01]  /*ef00*/  VIADD R12, R16.reuse, 0x8 ;  /* 0x00000008100c7836 */ /* 0x040fe20000000000 */
[----:B------:R-:W4:Y:S01]  /*ef10*/  MUFU.TANH R103, R103 ;  /* 0x0000006700677308 */ /* 0x000f220000002400 */
[----:B------:R-:W-:-:S02]  /*ef20*/  VIADD R9, R16, 0x10 ;  /* 0x0000001010097836 */ /* 0x000fc40000000000 */
[----:B------:R-:W-:Y:S01]  /*ef30*/  FMUL.FTZ R5, R5, UR15 ;  /* 0x0000000f05057c20 */ /* 0x000fe20008410000 */
[----:B------:R-:W-:Y:S01]  /*ef40*/  VIADD R144, R16, 0x19 ;  /* 0x0000001910907836 */ /* 0x000fe20000000000 */
[----:B------:R-:W-:Y:S01]  /*ef50*/  ISETP.GE.AND P1, PT, R12, R100, PT ;  /* 0x000000640c00720c */ /* 0x000fe20003f26270 */
[----:B------:R-:W-:Y:S01]  /*ef60*/  VIADD R102, R16, 0x18 ;  /* 0x0000001810667836 */ /* 0x000fe20000000000 */
[----:B------:R-:W-:Y:S01]  /*ef70*/  ISETP.GE.AND P6, PT, R12, R101, PT ;  /* 0x000000650c00720c */ /* 0x000fe20003fc6270 */
[----:B------:R5:W-:Y:S01]  /*ef80*/  MUFU.TANH R25, R20 ;  /* 0x0000001400197308 */ /* 0x000be20000002400 */
[----:B-1----:R-:W-:Y:S01]  /*ef90*/  FMUL.FTZ R24, R13, UR15 ;  /* 0x0000000f0d187c20 */ /* 0x002fe20008410000 */
[----:B------:R-:W-:Y:S01]  /*efa0*/  FMUL.FTZ R13, R4, UR15 ;  /* 0x0000000f040d7c20 */ /* 0x000fe20008410000 */
[----:B------:R-:W-:Y:S01]  /*efb0*/  FMUL.FTZ R4, R7, UR15 ;  /* 0x0000000f07047c20 */ /* 0x000fe20008410000 */
[CC--:B--2---:R-:W-:Y:S01]  /*efc0*/  FFMA.FTZ R7, R0.reuse, R8.reuse, R89 ;  /* 0x0000000800077223 */ /* 0x0c4fe20000010059 */
[----:B------:R-:W-:Y:S01]  /*efd0*/  FFMA.FTZ R8, R0, R8, R35 ;  /* 0x0000000800087223 */ /* 0x000fe20000010023 */
[----:B------:R-:W-:-:S02]  /*efe0*/  I2FP.F32.S32 R12, R12 ;  /* 0x0000000c000c7245 */ /* 0x000fc40000201400 */
[----:B------:R1:W-:Y:S01]  /*eff0*/  MUFU.TANH R85, R32 ;  /* 0x0000002000557308 */ /* 0x0003e20000002400 */
[----:B------:R-:W-:Y:S02]  /*f000*/  FSEL R7, R7, -INF , !P2 ;  /* 0xff80000007077808 */ /* 0x000fe40005000000 */
[----:B------:R-:W-:Y:S01]  /*f010*/  FSEL R8, R8, -INF , !P5 ;  /* 0xff80000008087808 */ /* 0x000fe20006800000 */
[CC--:B------:R-:W-:Y:S01]  /*f020*/  FFMA.FTZ R11, R0.reuse, R12.reuse, R91 ;  /* 0x0000000c000b7223 */ /* 0x0c0fe2000001005b */
[----:B------:R-:W-:-:S03]  /*f030*/  FFMA.FTZ R12, R0, R12, R97 ;  /* 0x0000000c000c7223 */ /* 0x000fc60000010061 */
[----:B------:R-:W2:Y:S01]  /*f040*/  MUFU.TANH R99, R99 ;  /* 0x0000006300637308 */ /* 0x000ea20000002400 */
[----:B-----5:R-:W-:Y:S01]  /*f050*/  FMUL.FTZ R20, R15, UR15 ;  /* 0x0000000f0f147c20 */ /* 0x020fe20008410000 */
[----:B------:R-:W-:Y:S01]  /*f060*/  FMUL.FTZ R15, R10, UR15 ;  /* 0x0000000f0a0f7c20 */ /* 0x000fe20008410000 */
[----:B------:R-:W-:Y:S01]  /*f070*/  FMUL.FTZ R10, R6, UR15 ;  /* 0x0000000f060a7c20 */ /* 0x000fe20008410000 */
[----:B------:R-:W-:Y:S01]  /*f080*/  VIADD R6, R16, 0x9 ;  /* 0x0000000910067836 */ /* 0x000fe20000000000 */
[----:B------:R-:W-:Y:S02]  /*f090*/  FSEL R11, R11, -INF , !P1 ;  /* 0xff8000000b0b7808 */ /* 0x000fe40004800000 */
[----:B------:R-:W-:Y:S01]  /*f0a0*/  FSEL R12, R12, -INF , !P6 ;  /* 0xff8000000c0c7808 */ /* 0x000fe20007000000 */
[----:B------:R-:W5:Y:S01]  /*f0b0*/  MUFU.TANH R27, R27 ;  /* 0x0000001b001b7308 */ /* 0x000f620000002400 */
[C---:B------:R-:W-:Y:S01]  /*f0c0*/  ISETP.GE.AND P2, PT, R6.reuse, R100, PT ;  /* 0x000000640600720c */ /* 0x040fe20003f46270 */
[----:B-1----:R-:W-:Y:S01]  /*f0d0*/  FMUL.FTZ R32, R23, UR15 ;  /* 0x0000000f17207c20 */ /* 0x002fe20008410000 */
[----:B------:R-:W-:-:S02]  /*f0e0*/  ISETP.GE.AND P5, PT, R6, R101, PT ;  /* 0x000000650600720c */ /* 0x000fc40003fa6270 */
[----:B------:R-:W-:Y:S02]  /*f0f0*/  I2FP.F32.S32 R6, R6 ;  /* 0x0000000600067245 */ /* 0x000fe40000201400 */
[C---:B------:R-:W-:Y:S01]  /*f100*/  ISETP.GE.AND P1, PT, R9.reuse, R100, PT ;  /* 0x000000640900720c */ /* 0x040fe20003f26270 */
[----:B------:R3:W-:Y:S01]  /*f110*/  MUFU.TANH R19, R32 ;  /* 0x0000002000137308 */ /* 0x0007e20000002400 */
[----:B------:R-:W-:-:S07]  /*f120*/  ISETP.GE.AND P6, PT, R9, R101, PT ;  /* 0x000000650900720c */ /* 0x000fce0003fc6270 */
[----:B------:R1:W-:Y:S08]  /*f130*/  MUFU.TANH R35, R30 ;  /* 0x0000001e00237308 */ /* 0x0003f00000002400 */
[----:B------:R-:W5:Y:S01]  /*f140*/  MUFU.TANH R21, R21 ;  /* 0x0000001500157308 */ /* 0x000f620000002400 */
[CC--:B---3--:R-:W-:Y:S01]  /*f150*/  FFMA.FTZ R32, R0.reuse, R6.reuse, R29 ;  /* 0x0000000600207223 */ /* 0x0c8fe2000001001d */
[----:B----4-:R-:W-:-:S05]  /*f160*/  FFMA.FTZ R6, R0, R6, R103 ;  /* 0x0000000600067223 */ /* 0x010fca0000010067 */
[----:B------:R-:W-:Y:S01]  /*f170*/  FSEL R6, R6, -INF , !P5 ;  /* 0xff80000006067808 */ /* 0x000fe20006800000 */
[----:B------:R-:W3:Y:S01]  /*f180*/  MUFU.TANH R23, R34 ;  /* 0x0000002200177308 */ /* 0x000ee20000002400 */
[----:B-1----:R-:W-:Y:S02]  /*f190*/  I2FP.F32.S32 R30, R9 ;  /* 0x00000009001e7245 */ /* 0x002fe40000201400 */
[----:B------:R-:W-:Y:S02]  /*f1a0*/  FSEL R9, R32, -INF , !P2 ;  /* 0xff80000020097808 */ /* 0x000fe40005000000 */
[----:B------:R-:W-:Y:S01]  /*f1b0*/  ISETP.GE.AND P2, PT, R146, R100, PT ;  /* 0x000000649200720c */ /* 0x000fe20003f46270 */
[-C--:B------:R-:W-:Y:S01]  /*f1c0*/  FFMA.FTZ R143, R0, R30.reuse, R31 ;  /* 0x0000001e008f7223 */ /* 0x080fe2000001001f */
[----:B------:R-:W-:Y:S01]  /*f1d0*/  ISETP.GE.AND P5, PT, R146, R101, PT ;  /* 0x000000659200720c */ /* 0x000fe20003fa6270 */
[----:B------:R-:W-:Y:S01]  /*f1e0*/  FFMA.FTZ R105, R0, R30, R105 ;  /* 0x0000001e00697223 */ /* 0x000fe20000010069 */
[----:B------:R-:W-:Y:S01]  /*f1f0*/  I2FP.F32.S32 R146, R146 ;  /* 0x0000009200927245 */ /* 0x000fe20000201400 */
[----:B------:R-:W-:Y:S01]  /*f200*/  MUFU.TANH R87, R87 ;  /* 0x0000005700577308 */ /* 0x000fe20000002400 */
[----:B------:R-:W-:-:S02]  /*f210*/  FSEL R143, R143, -INF , !P1 ;  /* 0xff8000008f8f7808 */ /* 0x000fc40004800000 */
[----:B------:R-:W-:Y:S01]  /*f220*/  FSEL R106, R105, -INF , !P6 ;  /* 0xff800000696a7808 */ /* 0x000fe20007000000 */
[CC--:B--2---:R-:W-:Y:S01]  /*f230*/  FFMA.FTZ R99, R0.reuse, R146.reuse, R99 ;  /* 0x0000009200637223 */ /* 0x0c4fe20000010063 */
[----:B-----5:R-:W-:Y:S01]  /*f240*/  FFMA.FTZ R146, R0, R146, R27 ;  /* 0x0000009200927223 */ /* 0x020fe2000001001b */
[-C--:B------:R-:W-:Y:S02]  /*f250*/  ISETP.GE.AND P1, PT, R102, R100.reuse, PT ;  /* 0x000000646600720c */ /* 0x080fe40003f26270 */
[----:B------:R-:W1:Y:S01]  /*f260*/  MUFU.TANH R93, R93 ;  /* 0x0000005d005d7308 */ /* 0x000e620000002400 */
[----:B------:R-:W-:Y:S02]  /*f270*/  FSEL R103, R99, -INF , !P2 ;  /* 0xff80000063677808 */ /* 0x000fe40005000000 */
[----:B------:R-:W-:Y:S02]  /*f280*/  FSEL R146, R146, -INF , !P5 ;  /* 0xff80000092927808 */ /* 0x000fe40006800000 */
[----:B------:R-:W-:-:S02]  /*f290*/  ISETP.GE.AND P2, PT, R144, R100, PT ;  /* 0x000000649000720c */ /* 0x000fc40003f46270 */
[-C--:B------:R-:W-:Y:S01]  /*f2a0*/  ISETP.GE.AND P5, PT, R144, R101.reuse, PT ;  /* 0x000000659000720c */ /* 0x080fe20003fa6270 */
[----:B------:R-:W2:Y:S01]  /*f2b0*/  MUFU.TANH R89, R28 ;  /* 0x0000001c00597308 */ /* 0x000ea20000002400 */
[----:B------:R-:W-:Y:S02]  /*f2c0*/  I2FP.F32.S32 R144, R144 ;  /* 0x0000009000907245 */ /* 0x000fe40000201400 */
[----:B------:R-:W-:Y:S02]  /*f2d0*/  ISETP.GE.AND P6, PT, R102, R101, PT ;  /* 0x000000656600720c */ /* 0x000fe40003fc6270 */
[----:B------:R-:W-:Y:S01]  /*f2e0*/  I2FP.F32.S32 R102, R102 ;  /* 0x0000006600667245 */ /* 0x000fe20000201400 */
[CC--:B------:R-:W-:Y:S01]  /*f2f0*/  FFMA.FTZ R97, R0.reuse, R144.reuse, R21 ;  /* 0x0000009000617223 */ /* 0x0c0fe20000010015 */
[C---:B------:R-:W-:Y:S01]  /*f300*/  FFMA.FTZ R144, R0.reuse, R144, R19 ;  /* 0x0000009000907223 */ /* 0x040fe20000010013 */
[----:B------:R4:W-:Y:S02]  /*f310*/  MUFU.TANH R27, R22 ;  /* 0x00000016001b7308 */ /* 0x0009e40000002400 */
[CC--:B------:R-:W-:Y:S01]  /*f320*/  FFMA.FTZ R25, R0.reuse, R102.reuse, R25 ;  /* 0x0000006600197223 */ /* 0x0c0fe20000010019 */
[----:B------:R-:W-:Y:S01]  /*f330*/  FSEL R97, R97, -INF , !P2 ;  /* 0xff80000061617808 */ /* 0x000fe20005000000 */
[----:B---3--:R-:W-:Y:S01]  /*f340*/  FFMA.FTZ R102, R0, R102, R23 ;  /* 0x0000006600667223 */ /* 0x008fe20000010017 */
[----:B------:R-:W-:-:S02]  /*f350*/  FSEL R144, R144, -INF , !P5 ;  /* 0xff80000090907808 */ /* 0x000fc40006800000 */
[----:B------:R-:W-:Y:S01]  /*f360*/  FSEL R99, R25, -INF , !P1 ;  /* 0xff80000019637808 */ /* 0x000fe20004800000 */
[----:B------:R3:W-:Y:S01]  /*f370*/  MUFU.TANH R31, R24 ;  /* 0x00000018001f7308 */ /* 0x0007e20000002400 */
[----:B------:R-:W-:-:S07]  /*f380*/  FSEL R102, R102, -INF , !P6 ;  /* 0xff80000066667808 */ /* 0x000fce0007000000 */
[----:B------:R-:W5:Y:S01]  /*f390*/  MUFU.TANH R29, R26 ;  /* 0x0000001a001d7308 */ /* 0x000f620000002400 */
[----:B----4-:R-:W-:-:S05]  /*f3a0*/  VIADD R22, R16, 0x21 ;  /* 0x0000002110167836 */ /* 0x010fca0000000000 */
[C---:B------:R-:W-:Y:S02]  /*f3b0*/  ISETP.GE.AND P2, PT, R22.reuse, R100, PT ;  /* 0x000000641600720c */ /* 0x040fe40003f46270 */
[----:B------:R-:W-:Y:S01]  /*f3c0*/  ISETP.GE.AND P5, PT, R22, R101, PT ;  /* 0x000000651600720c */ /* 0x000fe20003fa6270 */
[----:B---3--:R-:W-:Y:S01]  /*f3d0*/  VIADD R24, R16, 0x20 ;  /* 0x0000002010187836 */ /* 0x008fe20000000000 */
[----:B------:R3:W4:Y:S01]  /*f3e0*/  MUFU.TANH R23, R20 ;  /* 0x0000001400177308 */ /* 0x0007220000002400 */
[----:B------:R-:W-:-:S03]  /*f3f0*/  I2FP.F32.S32 R22, R22 ;  /* 0x0000001600167245 */ /* 0x000fc60000201400 */
[----:B------:R-:W-:Y:S02]  /*f400*/  I2FP.F32.S32 R21, R24 ;  /* 0x0000001800157245 */ /* 0x000fe40000201400 */
[CC--:B-1----:R-:W-:Y:S01]  /*f410*/  FFMA.FTZ R93, R0.reuse, R22.reuse, R93 ;  /* 0x00000016005d7223 */ /* 0x0c2fe2000001005d */
[C---:B--2---:R-:W-:Y:S01]  /*f420*/  FFMA.FTZ R89, R0.reuse, R22, R89 ;  /* 0x0000001600597223 */ /* 0x044fe20000010059 */
[----:B------:R1:W-:Y:S01]  /*f430*/  MUFU.TANH R19, R18 ;  /* 0x0000001200137308 */ /* 0x0003e20000002400 */
[CC--:B------:R-:W-:Y:S01]  /*f440*/  FFMA.FTZ R87, R0.reuse, R21.reuse, R87 ;  /* 0x0000001500577223 */ /* 0x0c0fe20000010057 */
[----:B------:R-:W-:Y:S01]  /*f450*/  FFMA.FTZ R35, R0, R21, R35 ;  /* 0x0000001500237223 */ /* 0x000fe20000010023 */
[C---:B------:R-:W-:Y:S02]  /*f460*/  ISETP.GE.AND P1, PT, R24.reuse, R100, PT ;  /* 0x000000641800720c */ /* 0x040fe40003f26270 */
[----:B------:R-:W-:Y:S02]  /*f470*/  ISETP.GE.AND P6, PT, R24, R101, PT ;  /* 0x000000651800720c */ /* 0x000fe40003fc6270 */
[----:B------:R-:W-:Y:S01]  /*f480*/  FSEL R141, R87, -INF , !P1 ;  /* 0xff800000578d7808 */ /* 0x000fe20004800000 */
[----:B------:R-:W-:Y:S01]  /*f490*/  MUFU.TANH R17, R17 ;  /* 0x0000001100117308 */ /* 0x000fe20000002400 */
[----:B---3--:R-:W-:Y:S01]  /*f4a0*/  VIADD R20, R16, 0x28 ;  /* 0x0000002810147836 */ /* 0x008fe20000000000 */
[----:B------:R-:W-:-:S02]  /*f4b0*/  FSEL R142, R35, -INF , !P6 ;  /* 0xff800000238e7808 */ /* 0x000fc40007000000 */
[----:B------:R-:W-:Y:S02]  /*f4c0*/  FSEL R139, R93, -INF , !P2 ;  /* 0xff8000005d8b7808 */ /* 0x000fe40005000000 */
[----:B------:R-:W-:Y:S02]  /*f4d0*/  FSEL R138, R89, -INF , !P5 ;  /* 0xff800000598a7808 */ /* 0x000fe40006800000 */
[----:B------:R-:W-:Y:S01]  /*f4e0*/  ISETP.GE.AND P1, PT, R20, R100, PT ;  /* 0x000000641400720c */ /* 0x000fe20003f26270 */
[----:B-1----:R-:W-:Y:S01]  /*f4f0*/  VIADD R18, R16, 0x29 ;  /* 0x0000002910127836 */ /* 0x002fe20000000000 */
[-C--:B------:R-:W-:Y:S01]  /*f500*/  ISETP.GE.AND P6, PT, R20, R101.reuse, PT ;  /* 0x000000651400720c */ /* 0x080fe20003fc6270 */
[----:B------:R-:W1:Y:S01]  /*f510*/  MUFU.TANH R15, R15 ;  /* 0x0000000f000f7308 */ /* 0x000e620000002400 */
[----:B------:R-:W-:Y:S02]  /*f520*/  I2FP.F32.S32 R20, R20 ;  /* 0x0000001400147245 */ /* 0x000fe40000201400 */
[C---:B------:R-:W-:Y:S01]  /*f530*/  ISETP.GE.AND P2, PT, R18.reuse, R100, PT ;  /* 0x000000641200720c */ /* 0x040fe20003f46270 */
[----:B------:R-:W-:Y:S01]  /*f540*/  BAR.SYNC.DEFER_BLOCKING 0x0 ;  /* 0x0000000000007b1d */ /* 0x000fe20000010000 */
[----:B------:R-:W-:Y:S01]  /*f550*/  ISETP.GE.AND P5, PT, R18, R101, PT ;  /* 0x000000651200720c */ /* 0x000fe20003fa6270 */
[C---:B-----5:R-:W-:Y:S01]  /*f560*/  FFMA.FTZ R29, R0.reuse, R20, R29 ;  /* 0x00000014001d7223 */ /* 0x060fe2000001001d */
[----:B------:R-:W-:Y:S01]  /*f570*/  I2FP.F32.S32 R18, R18 ;  /* 0x0000001200127245 */ /* 0x000fe20000201400 */
[----:B------:R-:W-:Y:S01]  /*f580*/  FFMA.FTZ R27, R0, R20, R27 ;  /* 0x00000014001b7223 */ /* 0x000fe2000001001b */
[----:B------:R-:W-:Y:S01]  /*f590*/  VIADD R20, R16, 0x30 ;  /* 0x0000003010147836 */ /* 0x000fe20000000000 */
[----:B------:R-:W-:Y:S01]  /*f5a0*/  MUFU.TANH R13, R13 ;  /* 0x0000000d000d7308 */ /* 0x000fe20000002400 */
[----:B------:R-:W-:Y:S01]  /*f5b0*/  FSEL R137, R29, -INF , !P1 ;  /* 0xff8000001d897808 */ /* 0x000fe20004800000 */
[CC--:B------:R-:W-:Y:S01]  /*f5c0*/  FFMA.FTZ R31, R0.reuse, R18.reuse, R31 ;  /* 0x00000012001f7223 */ /* 0x0c0fe2000001001f */
[----:B----4-:R-:W-:Y:S01]  /*f5d0*/  FFMA.FTZ R23, R0, R18, R23 ;  /* 0x0000001200177223 */ /* 0x010fe20000010017 */
[----:B------:R-:W-:Y:S01]  /*f5e0*/  VIADD R18, R16, 0x31 ;  /* 0x0000003110127836 */ /* 0x000fe20000000000 */
[----:B------:R-:W-:-:S02]  /*f5f0*/  FSEL R136, R27, -INF , !P6 ;  /* 0xff8000001b887808 */ /* 0x000fc40007000000 */
[----:B------:R-:W-:Y:S01]  /*f600*/  FSEL R133, R31, -INF , !P2 ;  /* 0xff8000001f857808 */ /* 0x000fe20005000000 */
[----:B------:R2:W3:Y:S01]  /*f610*/  MUFU.TANH R21, R14 ;  /* 0x0000000e00157308 */ /* 0x0004e20000002400 */
[----:B------:R-:W-:Y:S02]  /*f620*/  FSEL R130, R23, -INF , !P5 ;  /* 0xff80000017827808 */ /* 0x000fe40006800000 */
[CC--:B------:R-:W-:Y:S02]  /*f630*/  ISETP.GE.AND P1, PT, R20.reuse, R100.reuse, PT ;  /* 0x000000641400720c */ /* 0x0c0fe40003f26270 */
[-C--:B------:R-:W-:Y:S02]  /*f640*/  ISETP.GE.AND P6, PT, R20, R101.reuse, PT ;  /* 0x000000651400720c */ /* 0x080fe40003fc6270 */
[C---:B------:R-:W-:Y:S01]  /*f650*/  ISETP.GE.AND P2, PT, R18.reuse, R100, PT ;  /* 0x000000641200720c */ /* 0x040fe20003f46270 */
[----:B------:R-:W-:Y:S01]  /*f660*/  MUFU.TANH R33, R33 ;  /* 0x0000002100217308 */ /* 0x000fe20000002400 */
[----:B------:R-:W-:-:S02]  /*f670*/  ISETP.GE.AND P5, PT, R18, R101, PT ;  /* 0x000000651200720c */ /* 0x000fc40003fa6270 */
[----:B------:R-:W-:Y:S02]  /*f680*/  I2FP.F32.S32 R20, R20 ;  /* 0x0000001400147245 */ /* 0x000fe40000201400 */
[----:B------:R-:W-:-:S03]  /*f690*/  I2FP.F32.S32 R18, R18 ;  /* 0x0000001200127245 */ /* 0x000fc60000201400 */
[----:B-1----:R-:W-:Y:S01]  /*f6a0*/  FFMA.FTZ R98, R0, R20, R15 ;  /* 0x0000001400627223 */ /* 0x002fe2000001000f */
[----:B--2---:R-:W-:Y:S02]  /*f6b0*/  VIADD R14, R16, 0x38 ;  /* 0x00000038100e7836 */ /* 0x004fe40000000000 */
[C---:B------:R-:W-:Y:S01]  /*f6c0*/  FFMA.FTZ R17, R0.reuse, R18, R17 ;  /* 0x0000001200117223 */ /* 0x040fe20000010011 */
[----:B------:R1:W2:Y:S01]  /*f6d0*/  MUFU.TANH R15, R10 ;  /* 0x0000000a000f7308 */ /* 0x0002a20000002400 */
[----:B------:R-:W-:Y:S01]  /*f6e0*/  FFMA.FTZ R19, R0, R20, R19 ;  /* 0x0000001400137223 */ /* 0x000fe20000010013 */
[----:B------:R-:W-:Y:S01]  /*f6f0*/  FSEL R98, R98, -INF , !P6 ;  /* 0xff80000062627808 */ /* 0x000fe20007000000 */
[----:B---3--:R-:W-:Y:S01]  /*f700*/  FFMA.FTZ R21, R0, R18, R21 ;  /* 0x0000001200157223 */ /* 0x008fe20000010015 */
[----:B------:R-:W-:Y:S02]  /*f710*/  FSEL R107, R17, -INF , !P2 ;  /* 0xff800000116b7808 */ /* 0x000fe40005000000 */
[----:B------:R-:W-:-:S02]  /*f720*/  ISETP.GE.AND P6, PT, R14, R100, PT ;  /* 0x000000640e00720c */ /* 0x000fc40003fc6270 */
[----:B------:R-:W-:Y:S01]  /*f730*/  ISETP.GE.AND P2, PT, R14, R101, PT ;  /* 0x000000650e00720c */ /* 0x000fe20003f46270 */
[----:B------:R-:W3:Y:S01]  /*f740*/  MUFU.TANH R5, R5 ;  /* 0x0000000500057308 */ /* 0x000ee20000002400 */
[----:B------:R-:W-:Y:S02]  /*f750*/  I2FP.F32.S32 R14, R14 ;  /* 0x0000000e000e7245 */ /* 0x000fe40000201400 */
[----:B------:R-:W-:Y:S02]  /*f760*/  FSEL R127, R19, -INF , !P1 ;  /* 0xff800000137f7808 */ /* 0x000fe40004800000 */
[----:B------:R-:W-:Y:S01]  /*f770*/  ISETP.GE.AND P1, PT, R16, R100, PT ;  /* 0x000000641000720c */ /* 0x000fe20003f26270 */
[C---:B------:R-:W-:Y:S01]  /*f780*/  FFMA.FTZ R13, R0.reuse, R14, R13 ;  /* 0x0000000e000d7223 */ /* 0x040fe2000001000d */
[----:B------:R-:W-:Y:S01]  /*f790*/  FSEL R96, R21, -INF , !P5 ;  /* 0xff80000015607808 */ /* 0x000fe20006800000 */
[----:B------:R-:W4:Y:S01]  /*f7a0*/  MUFU.TANH R17, R4 ;  /* 0x0000000400117308 */ /* 0x000f220000002400 */
[----:B-1----:R-:W-:Y:S01]  /*f7b0*/  I2FP.F32.S32 R10, R16 ;  /* 0x00000010000a7245 */ /* 0x002fe20000201400 */
[----:B--2---:R-:W-:Y:S01]  /*f7c0*/  FFMA.FTZ R15, R0, R14, R15 ;  /* 0x0000000e000f7223 */ /* 0x004fe2000001000f */
[----:B------:R-:W-:-:S02]  /*f7d0*/  FSEL R105, R13, -INF , !P6 ;  /* 0xff8000000d697808 */ /* 0x000fc40007000000 */
[----:B------:R-:W-:Y:S01]  /*f7e0*/  ISETP.GE.AND P5, PT, R16, R101, PT ;  /* 0x000000651000720c */ /* 0x000fe20003fa6270 */
[-C--:B------:R-:W-:Y:S01]  /*f7f0*/  FFMA.FTZ R13, R0, R10.reuse, R85 ;  /* 0x0000000a000d7223 */ /* 0x080fe20000010055 */
[----:B------:R-:W-:Y:S02]  /*f800*/  VIADD R16, R16, 0x39 ;  /* 0x0000003910107836 */ /* 0x000fe40000000000 */
[----:B------:R-:W-:Y:S02]  /*f810*/  FFMA.FTZ R10, R0, R10, R33 ;  /* 0x0000000a000a7223 */ /* 0x000fe40000010021 */
[----:B------:R-:W-:Y:S02]  /*f820*/  FSEL R13, R13, -INF , !P1 ;  /* 0xff8000000d0d7808 */ /* 0x000fe40004800000 */
[----:B------:R-:W-:Y:S02]  /*f830*/  ISETP.GT.AND P1, PT, R126, R114, PT ;  /* 0x000000727e00720c */ /* 0x000fe40003f24270 */
[----:B------:R-:W-:-:S02]  /*f840*/  I2FP.F32.S32 R14, R16 ;  /* 0x00000010000e7245 */ /* 0x000fc40000201400 */
[----:B------:R-:W-:Y:S02]  /*f850*/  ISETP.GE.AND P6, PT, R16, R100, PT ;  /* 0x000000641000720c */ /* 0x000fe40003fc6270 */
[----:B------:R-:W-:Y:S01]  /*f860*/  FSEL R100, R15, -INF , !P2 ;  /* 0xff8000000f647808 */ /* 0x000fe20005000000 */
[CC--:B---3--:R-:W-:Y:S01]  /*f870*/  FFMA.FTZ R5, R0.reuse, R14.reuse, R5 ;  /* 0x0000000e00057223 */ /* 0x0c8fe20000010005 */
[----:B----4-:R-:W-:Y:S01]  /*f880*/  FFMA.FTZ R17, R0, R14, R17 ;  /* 0x0000000e00117223 */ /* 0x010fe20000010011 */
[----:B------:R-:W-:Y:S02]  /*f890*/  ISETP.GE.AND P2, PT, R16, R101, PT ;  /* 0x000000651000720c */ /* 0x000fe40003f46270 */
[----:B------:R-:W-:Y:S02]  /*f8a0*/  FSEL R10, R10, -INF , !P5 ;  /* 0xff8000000a0a7808 */ /* 0x000fe40006800000 */
[----:B------:R-:W-:Y:S02]  /*f8b0*/  FSEL R131, R5, -INF , !P6 ;  /* 0xff80000005837808 */ /* 0x000fe40007000000 */
[----:B------:R-:W-:Y:S01]  /*f8c0*/  FSEL R92, R17, -INF , !P2 ;  /* 0xff800000115c7808 */ /* 0x000fe20005000000 */
        /* <DEDUP_REMOVED lines=34> */
[----:B------:R-:W-:Y:S02]  /*faf0*/  ISETP.NE.AND P2, PT, R14, RZ, PT ;  /* 0x000000ff0e00720c */ /* 0x000fe40003f45270 */
[----:B------:R-:W-:Y:S02]  /*fb00*/  LOP3.LUT R4, RZ, R14, RZ, 0x33, !PT ;  /* 0x0000000eff047212 */ /* 0x000fe400078e33ff */
[----:B------:R-:W-:Y:S01]  /*fb10*/  @P1 VIADD R20, R20, 0x1 ;  /* 0x0000000114141836 */ /* 0x000fe20000000000 */
[----:B------:R-:W-:-:S04]  /*fb20*/  ISETP.GE.AND P1, PT, R19, RZ, PT ;  /* 0x000000ff1300720c */ /* 0x000fc80003f26270 */
        /* <DEDUP_REMOVED lines=8> */
[----:B------:R1:W2:Y:S01]  /*fbb0*/  LDG.E R15, desc[UR6][R20.64] ;  /* 0x00000006140f7981 */ /* 0x0002a2000c1e1900 */
[----:B------:R-:W-:Y:S02]  /*fbc0*/  IADD3 R19, R19, -R4, RZ ;  /* 0x8000000413137210 */ /* 0x000fe40007ffe0ff */
[----:B------:R-:W3:Y:S03]  /*fbd0*/  LDC.64 R4, c[0x0][0x230] ;  /* 0x00008c00ff047b82 */ /* 0x000ee60000000a00 */
[----:B------:R-:W-:Y:S02]  /*fbe0*/  IMAD R19, R19, R14, -0x40 ;  /* 0xffffffc013137424 */ /* 0x000fe400078e020e */
        /* <DEDUP_REMOVED lines=14> */
.L_x_6178:
[----:B------:R-:W1:Y:S02]  /*fcd0*/  LDC R14, c[0x0][0x248] ;  /* 0x00009200ff0e7b82 */ /* 0x000e640000000800 */
[----:B-1----:R-:W-:-:S05]  /*fce0*/  IMAD.SHL.U32 R17, R14, 0x40, RZ ;  /* 0x000000400e117824 */ /* 0x002fca00078e00ff */
[----:B------:R-:W-:-:S04]  /*fcf0*/  IADD3 R17, -R17, RZ, RZ ;  /* 0x000000ff11117210 */ /* 0x000fc80007ffe1ff */
[----:B------:R-:W-:-:S07]  /*fd00*/  SHF.R.S32.HI R16, RZ, 0x1f, R17 ;  /* 0x0000001fff107819 */ /* 0x000fce0000011411 */
.L_x_6179:
[----:B------:R-:W1:Y:S01]  /*fd10*/  S2R R15, SR_TID.X ;  /* 0x00000000000f7919 */ /* 0x000e620000002100 */
[----:B------:R-:W2:Y:S01]  /*fd20*/  LDC R5, c[0x0][0x24c] ;  /* 0x00009300ff057b82 */ /* 0x000ea20000000800 */
[----:B------:R-:W-:Y:S01]  /*fd30*/  SEL R18, RZ, 0x3fffc, P0 ;  /* 0x0003fffcff127807 */ /* 0x000fe20000000000 */
[----:B------:R-:W-:-:S03]  /*fd40*/  ULDC UR4, c[0x0][0x2d0] ;  /* 0x0000b40000047ab9 */ /* 0x000fc60000000800 */
[----:B------:R-:W-:Y:S02]  /*fd50*/  LOP3.LUT P5, RZ, R18, 0x4, RZ, 0xc0, !PT ;  /* 0x0000000412ff7812 */ /* 0x000fe400078ac0ff */
[----:B------:R-:W-:-:S04]  /*fd60*/  LEA R18, P2, R17, R120, 0x1 ;  /* 0x0000007811127211 */ /* 0x000fc800078408ff */
        /* <DEDUP_REMOVED lines=50> */
.L_x_6177:
        /* <DEDUP_REMOVED lines=152> */
[----:B------:R-:W-:Y:S01]  /*10a10*/  FFMA.FTZ R93, R92, UR8, -R93 ;  /* 0x000000085c5d7c23 */ /* 0x000fe2000801085d */
[----:B------:R-:W-:Y:S01]  /*10a20*/  FFMA.FTZ R95, R129, R95, R94 ;  /* 0x0000005f815f7223 */ /* 0x000fe2000001005e */
[----:B------:R-:W-:Y:S01]  /*10a30*/  FFMA.FTZ R87, R132, R91, R87 ;  /* 0x0000005b84577223 */ /* 0x000fe20000010057 */
[----:B------:R-:W-:Y:S01]  /*10a40*/  HMMA.16816.F32 R28, R80, R32, R28 ;  /* 0x00000020501c723c */ /* 0x000fe2000000181c */
[----:B------:R-:W-:Y:S01]  /*10a50*/  MUFU.EX2 R104, R104 ;  /* 0x0000006800687308 */ /* 0x000fe20000000800 */
[----:B------:R-:W-:Y:S01]  /*10a60*/  FADD.FTZ R86, R86, R95 ;  /* 0x0000005f56567221 */ /* 0x000fe20000010000 */
[----:B------:R-:W-:-:S03]  /*10a70*/  FADD.FTZ R92, R84, R87 ;  /* 0x00000057545c7221 */ /* 0x000fc60000010000 */
[C---:B------:R-:W-:Y:S01]  /*10a80*/  HMMA.16816.F32 R32, R80.reuse, R34, R52 ;  /* 0x000000225020723c */ /* 0x040fe20000001834 */
[----:B------:R-:W3:Y:S01]  /*10a90*/  LDSM.16.MT88.4 R52, [R108+0x8000] ;  /* 0x008000006c34783b */ /* 0x000ee20000004200 */
[----:B------:R-:W-:Y:S01]  /*10aa0*/  FADD.FTZ R91, R85, R86 ;  /* 0x00000056555b7221 */ /* 0x000fe20000010000 */
[----:B------:R-:W-:Y:S01]  /*10ab0*/  MUFU.EX2 R99, R99 ;  /* 0x0000006300637308 */ /* 0x000fe20000000800 */
[----:B------:R-:W-:Y:S02]  /*10ac0*/  FADD.FTZ R3, R3, R92 ;  /* 0x0000005c03037221 */ /* 0x000fe40000010000 */
[----:B--2---:R-:W-:Y:S01]  /*10ad0*/  HMMA.16816.F32 R36, R80, R56, R36 ;  /* 0x000000385024723c */ /* 0x004fe20000001824 */
[----:B------:R-:W-:Y:S01]  /*10ae0*/  FADD.FTZ R91, R88, R91 ;  /* 0x0000005b585b7221 */ /* 0x000fe20000010000 */
[----:B------:R-:W-:-:S03]  /*10af0*/  FADD.FTZ R3, R2, R3 ;  /* 0x0000000302037221 */ /* 0x000fc60000010000 */
        /* <DEDUP_REMOVED lines=18> */
[----:B------:R-:W-:Y:S01]  /*10c20*/  MUFU.EX2 R146, R146 ;  /* 0x0000009200927308 */ /* 0x000fe20000000800 */
[----:B------:R-:W-:Y:S01]  /*10c30*/  FADD.FTZ R106, R106, R3 ;  /* 0x000000036a6a7221 */ /* 0x000fe20000010000 */
[----:B------:R-:W-:Y:S01]  /*10c40*/  HMMA.16816.F32 R4, R80, R8, R4 ;  /* 0x000000085004723c */ /* 0x000fe20000001804 */
[----:B------:R-:W-:Y:S01]  /*10c50*/  F2FP.F16.F32.PACK_AB R54, R99, R104 ;  /* 0x000000686336723e */ /* 0x000fe200000000ff */
[----:B------:R-:W-:Y:S01]  /*10c60*/  FADD.FTZ R103, R103, R128 ;  /* 0x0000008067677221 */ /* 0x000fe20000010000 */
[----:B-----5:R-:W-:Y:S01]  /*10c70*/  F2FP.F16.F32.PACK_AB R55, R97, R102 ;  /* 0x000000666137723e */ /* 0x020fe200000000ff */
[----:B------:R-:W-:-:S02]  /*10c80*/  FADD.FTZ R101, R101, R106 ;  /* 0x0000006a65657221 */ /* 0x000fc40000010000 */
        /* <DEDUP_REMOVED lines=28> */
[----:B------:R-:W1:Y:S01]  /*10e50*/  MUFU.EX2 R127, R127 ;  /* 0x0000007f007f7308 */ /* 0x000e620000000800 */
[----:B----4-:R-:W-:-:S07]  /*10e60*/  F2FP.F16.F32.PACK_AB R86, R140, R107 ;  /* 0x0000006b8c56723e */ /* 0x010fce00000000ff */
[----:B------:R-:W-:Y:S01]  /*10e70*/  MUFU.EX2 R96, R96 ;  /* 0x0000006000607308 */ /* 0x000fe20000000800 */
[C---:B---3--:R-:W-:Y:S06]  /*10e80*/  HMMA.16816.F32 R44, R52.reuse, R56, R44 ;  /* 0x00000038342c723c */ /* 0x048fec000000182c */
[----:B------:R-:W-:Y:S01]  /*10e90*/  HMMA.16816.F32 R48, R52, R58, R48 ;  /* 0x0000003a3430723c */ /* 0x000fe20000001830 */
[----:B------:R-:W3:Y:S01]  /*10ea0*/  LDSM.16.MT88.4 R56, [R110+0x6800] ;  /* 0x006800006e38783b */ /* 0x000ee20000004200 */
[----:B------:R-:W4:Y:S01]  /*10eb0*/  MUFU.EX2 R93, R93 ;  /* 0x0000005d005d7308 */ /* 0x000f220000000800 */
[----:B-1----:R-:W-:-:S03]  /*10ec0*/  F2FP.F16.F32.PACK_AB R85, R127, R98 ;  /* 0x000000627f55723e */ /* 0x002fc600000000ff */
[C---:B--2---:R-:W-:Y:S06]  /*10ed0*/  HMMA.16816.F32 R36, R52.reuse, R60, R36 ;  /* 0x0000003c3424723c */ /* 0x044fec0000001824 */
        /* <DEDUP_REMOVED lines=8> */
[----:B----4-:R-:W-:Y:S01]  /*10f60*/  F2FP.F16.F32.PACK_AB R87, R93, R96 ;  /* 0x000000605d57723e */ /* 0x010fe200000000ff */
[----:B------:R-:W-:Y:S01]  /*10f70*/  FADD.FTZ R3, R137, R146 ;  /* 0x0000009289037221 */ /* 0x000fe20000010000 */
[----:B------:R-:W-:-:S03]  /*10f80*/  MOV R2, R89 ;  /* 0x0000005900027202 */ /* 0x000fc60000000f00 */
[----:B------:R-:W-:-:S04]  /*10f90*/  FADD.FTZ R3, R144, R3 ;  /* 0x0000000390037221 */ /* 0x000fc80000010000 */
[----:B------:R-:W-:Y:S01]  /*10fa0*/  FADD.FTZ R136, R136, R3 ;  /* 0x0000000388887221 */ /* 0x000fe20000010000 */
[----:B------:R-:W-:-:S03]  /*10fb0*/  MOV R3, R90 ;  /* 0x0000005a00037202 */ /* 0x000fc60000000f00 */
[----:B------:R-:W-:Y:S01]  /*10fc0*/  FADD.FTZ R136, R105, R136 ;  /* 0x0000008869887221 */ /* 0x000fe20000010000 */
[----:B---3--:R-:W-:Y:S03]  /*10fd0*/  HMMA.16816.F32 R4, R52, R56, R4 ;  /* 0x000000383404723c */ /* 0x008fe60000001804 */
[----:B------:R-:W-:-:S03]  /*10fe0*/  FADD.FTZ R107, R107, R136 ;  /* 0x000000886b6b7221 */ /* 0x000fc60000010000 */
[----:B------:R-:W-:Y:S01]  /*10ff0*/  HMMA.16816.F32 R8, R52, R58, R8 ;  /* 0x0000003a3408723c */ /* 0x000fe20000001808 */
[----:B------:R-:W2:Y:S01]  /*11000*/  LDSM.16.MT88.4 R56, [R110+0x7800] ;  /* 0x007800006e38783b */ /* 0x000ea20000004200 */
[----:B------:R-:W-:-:S04]  /*11010*/  FADD.FTZ R129, R140, R107 ;  /* 0x0000006b8c817221 */ /* 0x000fc80000010000 */
[C---:B-1----:R-:W-:Y:S06]  /*11020*/  HMMA.16816.F32 R12, R52.reuse, R60, R12 ;  /* 0x0000003c340c723c */ /* 0x042fec000000180c */
[----:B------:R-:W-:Y:S01]  /*11030*/  HMMA.16816.F32 R16, R52, R62, R16 ;  /* 0x0000003e3410723c */ /* 0x000fe20000001810 */
[----:B------:R-:W1:Y:S05]  /*11040*/  LDSM.16.MT88.4 R60, [R110+0x8800] ;  /* 0x008800006e3c783b */ /* 0x000e6a0000004200 */
[C---:B------:R-:W-:Y:S01]  /*11050*/  HMMA.16816.F32 R80, R84.reuse, R76, R4 ;  /* 0x0000004c5450723c */ /* 0x040fe20000001804 */
[----:B------:R-:W-:Y:S05]  /*11060*/  LDSM.16.MT88.4 R4, [R108+0x8c00] ;  /* 0x008c00006c04783b */ /* 0x000fea0000004200 */
[C---:B------:R-:W-:Y:S01]  /*11070*/  HMMA.16816.F32 R76, R84.reuse, R78, R8 ;  /* 0x0000004e544c723c */ /* 0x040fe20000001808 */
[----:B------:R-:W3:Y:S05]  /*11080*/  LDSM.16.MT88.4 R8, [R110+0x8c00] ;  /* 0x008c00006e08783b */ /* 0x000eea0000004200 */
[C---:B------:R-:W-:Y:S06]  /*11090*/  HMMA.16816.F32 R72, R84.reuse, R68, R12 ;  /* 0x000000445448723c */ /* 0x040fec000000180c */
[----:B------:R-:W-:Y:S06]  /*110a0*/  HMMA.16816.F32 R68, R84, R70, R16 ;  /* 0x000000465444723c */ /* 0x000fec0000001810 */
[C---:B--2---:R-:W-:Y:S06]  /*110b0*/  HMMA.16816.F32 R20, R52.reuse, R56, R20 ;  /* 0x000000383414723c */ /* 0x044fec0000001814 */
[C---:B------:R-:W-:Y:S01]  /*110c0*/  HMMA.16816.F32 R24, R52.reuse, R58, R24 ;  /* 0x0000003a3418723c */ /* 0x040fe20000001818 */
[----:B------:R-:W2:Y:S05]  /*110d0*/  LDSM.16.MT88.4 R56, [R108+0x7800] ;  /* 0x007800006c38783b */ /* 0x000eaa0000004200 */
[C---:B-1----:R-:W-:Y:S06]  /*110e0*/  HMMA.16816.F32 R36, R52.reuse, R60, R36 ;  /* 0x0000003c3424723c */ /* 0x042fec0000001824 */
[----:B------:R-:W-:Y:S01]  /*110f0*/  HMMA.16816.F32 R40, R52, R62, R40 ;  /* 0x0000003e3428723c */ /* 0x000fe20000001828 */
[----:B------:R-:W1:-:S15]  /*11100*/  LDSM.16.MT88.4 R60, [R110+0x7c00] ;  /* 0x007c00006e3c783b */ /* 0x000e5e0000004200 */
[----:B------:R-:W-:-:S02]  /*11110*/  NOP ;  /* 0x0000000000007918 */ /* 0x000fc40000000000 */
[C---:B---3--:R-:W-:Y:S06]  /*11120*/  HMMA.16816.F32 R36, R84.reuse, R8, R36 ;  /* 0x000000085424723c */ /* 0x048fec0000001824 */
        /* <DEDUP_REMOVED lines=8> */
[C---:B-1----:R-:W-:Y:S06]  /*111b0*/  HMMA.16816.F32 R64, R84.reuse, R60, R20 ;  /* 0x0000003c5440723c */ /* 0x042fec0000001814 */
[----:B------:R-:W-:Y:S06]  /*111c0*/  HMMA.16816.F32 R60, R84, R62, R24 ;  /* 0x0000003e543c723c */ /* 0x000fec0000001818 */
[C---:B--2---:R-:W-:Y:S06]  /*111d0*/  HMMA.16816.F32 R44, R52.reuse, R56, R44 ;  /* 0x00000038342c723c */ /* 0x044fec000000182c */
[----:B------:R-:W-:Y:S01]  /*111e0*/  HMMA.16816.F32 R48, R52, R58, R48 ;  /* 0x0000003a3430723c */ /* 0x000fe20000001830 */
[----:B------:R-:W1:-:S15]  /*111f0*/  LDSM.16.MT88.4 R52, [R108+0x7c00] ;  /* 0x007c00006c34783b */ /* 0x000e5e0000004200 */
[----:B------:R-:W-:-:S02]  /*11200*/  NOP ;  /* 0x0000000000007918 */ /* 0x000fc40000000000 */
[C---:B------:R-:W-:Y:S06]  /*11210*/  HMMA.16816.F32 R44, R84.reuse, R4, R44 ;  /* 0x00000004542c723c */ /* 0x040fec000000182c */
[----:B------:R-:W-:Y:S01]  /*11220*/  HMMA.16816.F32 R48, R84, R6, R48 ;  /* 0x000000065430723c */ /* 0x000fe20000001830 */
[----:B------:R-:W-:-:S04]  /*11230*/  FADD.FTZ R5, R133, R138 ;  /* 0x0000008a85057221 */ /* 0x000fc80000010000 */
[----:B------:R-:W-:-:S04]  /*11240*/  FADD.FTZ R5, R130, R5 ;  /* 0x0000000582057221 */ /* 0x000fc80000010000 */
[----:B------:R-:W-:-:S04]  /*11250*/  FADD.FTZ R98, R98, R5 ;  /* 0x0000000562627221 */ /* 0x000fc80000010000 */
[----:B------:R-:W-:Y:S01]  /*11260*/  FADD.FTZ R127, R127, R98 ;  /* 0x000000627f7f7221 */ /* 0x000fe20000010000 */
[----:B-1----:R-:W-:Y:S03]  /*11270*/  HMMA.16816.F32 R56, R84, R52, R28 ;  /* 0x000000345438723c */ /* 0x002fe6000000181c */
[----:B------:R-:W-:-:S04]  /*11280*/  FADD.FTZ R96, R96, R127 ;  /* 0x0000007f60607221 */ /* 0x000fc80000010000 */
[----:B------:R-:W-:Y:S01]  /*11290*/  FADD.FTZ R132, R93, R96 ;  /* 0x000000605d847221 */ /* 0x000fe20000010000 */
[----:B------:R-:W-:-:S15]  /*112a0*/  HMMA.16816.F32 R52, R84, R54, R32 ;  /* 0x000000365434723c */ /* 0x000fde0000001820 */
[----:B------:R-:W-:-:S09]  /*112b0*/  NOP ;  /* 0x0000000000007918 */ /* 0x000fd20000000000 */
.L_x_6174:
        /* <DEDUP_REMOVED lines=14> */
.L_x_6184:
        /* <DEDUP_REMOVED lines=71> */
.L_x_6181:
        /* <DEDUP_REMOVED lines=71> */
[----:B------:R-:W2:Y:S05]  /*11c80*/  LDSM.16.M88.4 R88, [R112+0x4000] ;  /* 0x004000007058783b */ /* 0x000eaa0000000200 */
        /* <DEDUP_REMOVED lines=48> */
[----:B------:R-:W-:Y:S01]  /*11f90*/  FMUL.FTZ R133, R4, UR5 ;  /* 0x0000000504857c20 */ /* 0x000fe20008410000 */
[----:B-1----:R-:W-:Y:S03]  /*11fa0*/  FMUL.FTZ R135, R5, UR5 ;  /* 0x0000000505877c20 */ /* 0x002fe60008410000 */
[----:B------:R-:W-:Y:S01]  /*11fb0*/  FMUL.FTZ R137, R6, UR5 ;  /* 0x0000000506897c20 */ /* 0x000fe20008410000 */
[----:B------:R-:W-:Y:S01]  /*11fc0*/  FMUL.FTZ R139, R7, UR5 ;  /* 0x00000005078b7c20 */ /* 0x000fe20008410000 */
        /* <DEDUP_REMOVED lines=14> */
[----:B------:R5:W1:Y:S01]  /*120b0*/  MUFU.TANH R100, R2 ;  /* 0x0000000200647308 */ /* 0x000a620000002400 */
[C---:B--2---:R-:W-:Y:S06]  /*120c0*/  HMMA.16816.F32 R20, R88.reuse, R92, R20 ;  /* 0x0000005c5814723c */ /* 0x044fec0000001814 */
[C---:B------:R-:W-:Y:S03]  /*120d0*/  HMMA.16816.F32 R24, R88.reuse, R94, R24 ;  /* 0x0000005e5818723c */ /* 0x040fe60000001818 */
[----:B------:R-:W2:Y:S03]  /*120e0*/  MUFU.TANH R137, R137 ;  /* 0x0000008900897308 */ /* 0x000ea60000002400 */
        /* <DEDUP_REMOVED lines=8> */
[----:B-----5:R-:W-:Y:S04]  /*12170*/  FMUL.FTZ R2, R25, UR5 ;  /* 0x0000000519027c20 */ /* 0x020fe80008410000 */
        /* <DEDUP_REMOVED lines=9> */
[----:B------:R-:W-:Y:S08]  /*12210*/  FMUL.FTZ R3, R32, UR5 ;  /* 0x0000000520037c20 */ /* 0x000ff00008410000 */
[----:B------:R4:W1:Y:S10]  /*12220*/  MUFU.TANH R96, R87 ;  /* 0x0000005700607308 */ /* 0x0008740000002400 */
[----:B------:R2:W1:Y:S01]  /*12230*/  MUFU.TANH R104, R86 ;  /* 0x0000005600687308 */ /* 0x0004620000002400 */
[----:B-----5:R-:W-:Y:S09]  /*12240*/  FMUL.FTZ R2, R33, UR5 ;  /* 0x0000000521027c20 */ /* 0x020ff20008410000 */
[----:B------:R-:W1:Y:S01]  /*12250*/  MUFU.TANH R145, R145 ;  /* 0x0000009100917308 */ /* 0x000e620000002400 */
[----:B----4-:R-:W-:Y:S09]  /*12260*/  FMUL.FTZ R87, R34, UR5 ;  /* 0x0000000522577c20 */ /* 0x010ff20008410000 */
[----:B------:R-:W4:Y:S01]  /*12270*/  MUFU.TANH R147, R147 ;  /* 0x0000009300937308 */ /* 0x000f220000002400 */
        /* <DEDUP_REMOVED lines=86> */
.L_x_6183:
        /* <DEDUP_REMOVED lines=46> */
.L_x_6182:
[----:B-1----:R-:W-:Y:S01]  /*12ac0*/  LEA R2, R126, R124, 0x6 ;  /* 0x0000007c7e027211 */ /* 0x002fe200078e30ff */
[----:B--2---:R-:W-:Y:S03]  /*12ad0*/  LDSM.16.MT88.4 R12, [R110+0x6000] ;  /* 0x006000006e0c783b */ /* 0x004fe60000004200 */
[C---:B------:R-:W-:Y:S02]  /*12ae0*/  IADD3 R4, R2.reuse, 0x9, RZ ;  /* 0x0000000902047810 */ /* 0x040fe40007ffe0ff */
[C---:B------:R-:W-:Y:S02]  /*12af0*/  IADD3 R6, R2.reuse, 0x1, RZ ;  /* 0x0000000102067810 */ /* 0x040fe40007ffe0ff */
[----:B------:R-:W-:Y:S01]  /*12b00*/  I2FP.F32.S32 R4, R4 ;  /* 0x0000000400047245 */ /* 0x000fe20000201400 */
[----:B------:R-:W-:Y:S01]  /*12b10*/  LDSM.16.MT88.4 R20, [R108+0x6000] ;  /* 0x006000006c14783b */ /* 0x000fe20000004200 */
[----:B------:R-:W-:Y:S02]  /*12b20*/  I2FP.F32.S32 R3, R2 ;  /* 0x0000000200037245 */ /* 0x000fe40000201400 */
[----:B------:R-:W-:Y:S01]  /*12b30*/  IADD3 R5, R2, 0x18, RZ ;  /* 0x0000001802057810 */ /* 0x000fe20007ffe0ff */
[CC--:B------:R-:W-:Y:S01]  /*12b40*/  FFMA.FTZ R147, R0.reuse, R4.reuse, R147 ;  /* 0x0000000400937223 */ /* 0x0c0fe20000010093 */
[----:B------:R-:W-:Y:S01]  /*12b50*/  FFMA.FTZ R143, R0, R4, R143 ;  /* 0x00000004008f7223 */ /* 0x000fe2000001008f */
[----:B------:R-:W-:Y:S01]  /*12b60*/  IADD3 R4, R2, 0x19, RZ ;  /* 0x0000001902047810 */ /* 0x000fe20007ffe0ff */
[-C--:B------:R-:W-:Y:S01]  /*12b70*/  FFMA.FTZ R137, R0, R3.reuse, R137 ;  /* 0x0000000300897223 */ /* 0x080fe20000010089 */
[----:B------:R-:W-:Y:S01]  /*12b80*/  IADD3 R7, R2, 0x10, RZ ;  /* 0x0000001002077810 */ /* 0x000fe20007ffe0ff */
[----:B------:R-:W-:Y:S01]  /*12b90*/  FFMA.FTZ R133, R0, R3, R133 ;  /* 0x0000000300857223 */ /* 0x000fe20000010085 */
[----:B------:R-:W-:Y:S01]  /*12ba0*/  IADD3 R8, R2, 0x8, RZ ;  /* 0x0000000802087810 */ /* 0x000fe20007ffe0ff */
[----:B------:R-:W-:Y:S01]  /*12bb0*/  LDSM.16.MT88.4 R28, [R110+0x7000] ;  /* 0x007000006e1c783b */ /* 0x000fe20000004200 */
[----:B------:R-:W-:Y:S02]  /*12bc0*/  I2FP.F32.S32 R6, R6 ;  /* 0x0000000600067245 */ /* 0x000fe40000201400 */
[----:B------:R-:W-:Y:S02]  /*12bd0*/  I2FP.F32.S32 R4, R4 ;  /* 0x0000000400047245 */ /* 0x000fe40000201400 */
[----:B------:R-:W-:Y:S01]  /*12be0*/  I2FP.F32.S32 R5, R5 ;  /* 0x0000000500057245 */ /* 0x000fe20000201400 */
[C---:B------:R-:W-:Y:S01]  /*12bf0*/  FFMA.FTZ R139, R0.reuse, R6, R139 ;  /* 0x00000006008b7223 */ /* 0x040fe2000001008b */
[----:B------:R-:W-:Y:S01]  /*12c00*/  I2FP.F32.S32 R7, R7 ;  /* 0x0000000700077245 */ /* 0x000fe20000201400 */
[C---:B------:R-:W-:Y:S01]  /*12c10*/  FFMA.FTZ R98, R0.reuse, R4, R149 ;  /* 0x0000000400627223 */ /* 0x040fe20000010095 */
[----:B------:R-:W-:Y:S01]  /*12c20*/  I2FP.F32.S32 R8, R8 ;  /* 0x0000000800087245 */ /* 0x000fe20000201400 */
[C---:B------:R-:W-:Y:S01]  /*12c30*/  FFMA.FTZ R154, R0.reuse, R4, R154 ;  /* 0x00000004009a7223 */ /* 0x040fe2000001009a */
[----:B------:R-:W-:Y:S01]  /*12c40*/  FMNMX.FTZ R4, R137, R85, !PT ;  /* 0x0000005589047209 */ /* 0x000fe20007810000 */
[CC--:B------:R-:W-:Y:S01]  /*12c50*/  FFMA.FTZ R158, R0.reuse, R5.reuse, R158 ;  /* 0x00000005009e7223 */ /* 0x0c0fe2000001009e */
[C---:B------:R-:W-:Y:S01]  /*12c60*/  FFMA.FTZ R142, R0.reuse, R5, R142 ;  /* 0x00000005008e7223 */ /* 0x040fe2000001008e */
[----:B------:R-:W-:Y:S01]  /*12c70*/  FFMA.FTZ R6, R0, R6, R135 ;  /* 0x0000000600067223 */ /* 0x000fe20000010087 */
[----:B------:R-:W-:Y:S01]  /*12c80*/  IADD3 R5, R2, 0x21, RZ ;  /* 0x0000002102057810 */ /* 0x000fe20007ffe0ff */
[CC--:B------:R-:W-:Y:S01]  /*12c90*/  FFMA.FTZ R160, R0.reuse, R7.reuse, R160 ;  /* 0x0000000700a07223 */ /* 0x0c0fe200000100a0 */
[C---:B------:R-:W-:Y:S01]  /*12ca0*/  FFMA.FTZ R156, R0.reuse, R7, R156 ;  /* 0x00000007009c7223 */ /* 0x040fe2000001009c */
[C---:B------:R-:W-:Y:S01]  /*12cb0*/  FFMA.FTZ R145, R0.reuse, R8, R145 ;  /* 0x0000000800917223 */ /* 0x040fe20000010091 */
[----:B------:R-:W-:Y:S01]  /*12cc0*/  FMNMX.FTZ R7, R133, R84, !PT ;  /* 0x0000005485077209 */ /* 0x000fe20007810000 */
[----:B------:R-:W-:Y:S01]  /*12cd0*/  FFMA.FTZ R141, R0, R8, R141 ;  /* 0x00000008008d7223 */ /* 0x000fe2000001008d */
[----:B------:R-:W-:Y:S02]  /*12ce0*/  FMNMX.FTZ R4, R139, R4, !PT ;  /* 0x000000048b047209 */ /* 0x000fe40007810000 */
[----:B------:R-:W-:Y:S02]  /*12cf0*/  IADD3 R3, R2, 0x11, RZ ;  /* 0x0000001102037810 */ /* 0x000fe40007ffe0ff */
[----:B------:R-:W-:Y:S02]  /*12d00*/  I2FP.F32.S32 R5, R5 ;  /* 0x0000000500057245 */ /* 0x000fe40000201400 */
[----:B------:R-:W-:Y:S02]  /*12d10*/  FMNMX.FTZ R10, R6, R7, !PT ;  /* 0x00000007060a7209 */ /* 0x000fe40007810000 */
[----:B------:R-:W-:Y:S01]  /*12d20*/  FMNMX.FTZ R8, R145, R4, !PT ;  /* 0x0000000491087209 */ /* 0x000fe20007810000 */
[C---:B------:R-:W-:Y:S01]  /*12d30*/  FFMA.FTZ R150, R0.reuse, R5, R150 ;  /* 0x0000000500967223 */ /* 0x040fe20000010096 */
        /* <DEDUP_REMOVED lines=24> */
[----:B------:R-:W-:Y:S02]  /*12ec0*/  IADD3 R4, R2, 0x30, RZ ;  /* 0x0000003002047810 */ /* 0x000fe40007ffe0ff */
[----:B------:R-:W-:Y:S02]  /*12ed0*/  FMNMX.FTZ R7, R152, R9, !PT ;  /* 0x0000000998077209 */ /* 0x000fe40007810000 */
[----:B------:R-:W-:Y:S02]  /*12ee0*/  I2FP.F32.S32 R3, R3 ;  /* 0x0000000300037245 */ /* 0x000fe40000201400 */
[----:B------:R-:W-:Y:S02]  /*12ef0*/  I2FP.F32.S32 R5, R4 ;  /* 0x0000000400057245 */ /* 0x000fe40000201400 */
[----:B------:R-:W-:Y:S01]  /*12f00*/  FMNMX.FTZ R7, R150, R7, !PT ;  /* 0x0000000796077209 */ /* 0x000fe20007810000 */
[----:B------:R-:W-:Y:S01]  /*12f10*/  FFMA.FTZ R146, R0, R3, R146 ;  /* 0x0000000300927223 */ /* 0x000fe20000010092 */
        /* <DEDUP_REMOVED lines=58> */
[--C-:B------:R-:W-:Y:S01]  /*132c0*/  FFMA.FTZ R100, R100, UR4, -R135.reuse ;  /* 0x0000000464647c23 */ /* 0x100fe20008010887 */
[----:B------:R-:W-:Y:S01]  /*132d0*/  FFMA.FTZ R103, R98, UR4, -R135 ;  /* 0x0000000462677c23 */ /* 0x000fe20008010887 */
        /* <DEDUP_REMOVED lines=57> */
[--C-:B------:R-:W-:Y:S01]  /*13670*/  FFMA.FTZ R138, R138, UR4, -R99.reuse ;  /* 0x000000048a8a7c23 */ /* 0x100fe20008010863 */
[--C-:B------:R-:W-:Y:S01]  /*13680*/  FFMA.FTZ R143, R136, UR4, -R99.reuse ;  /* 0x00000004888f7c23 */ /* 0x100fe20008010863 */
[----:B------:R-:W-:Y:S01]  /*13690*/  LDSM.16.MT88.4 R68, [R108+0x6c00] ;  /* 0x006c00006c44783b */ /* 0x000fe20000004200 */
[--C-:B------:R-:W-:Y:S03]  /*136a0*/  FFMA.FTZ R141, R134, UR4, -R99.reuse ;  /* 0x00000004868d7c23 */ /* 0x100fe60008010863 */
[----:B------:R-:W3:Y:S01]  /*136b0*/  MUFU.EX2 R88, R88 ;  /* 0x0000005800587308 */ /* 0x000ee20000000800 */
[----:B----4-:R-:W-:Y:S01]  /*136c0*/  F2FP.F16.F32.PACK_AB R80, R95, R101 ;  /* 0x000000655f50723e */ /* 0x010fe200000000ff */
[----:B------:R-:W-:Y:S01]  /*136d0*/  FFMA.FTZ R106, R106, UR4, -R99 ;  /* 0x000000046a6a7c23 */ /* 0x000fe20008010863 */
[----:B------:R-:W-:Y:S01]  /*136e0*/  FFMA.FTZ R140, R85, R132, R140 ;  /* 0x00000084558c7223 */ /* 0x000fe2000001008c */
[----:B------:R-:W-:Y:S01]  /*136f0*/  FFMA.FTZ R101, R84, R129, R101 ;  /* 0x0000008154657223 */ /* 0x000fe20000010065 */
[--C-:B------:R-:W-:Y:S01]  /*13700*/  FFMA.FTZ R145, R104, UR4, -R135.reuse ;  /* 0x0000000468917c23 */ /* 0x100fe20008010887 */
[--C-:B------:R-:W-:Y:S01]  /*13710*/  FFMA.FTZ R104, R102, UR4, -R135.reuse ;  /* 0x0000000466687c23 */ /* 0x100fe20008010887 */
[--C-:B------:R-:W-:Y:S03]  /*13720*/  FFMA.FTZ R102, R87, UR4, -R135.reuse ;  /* 0x0000000457667c23 */ /* 0x100fe60008010887 */
[----:B------:R-:W-:Y:S01]  /*13730*/  MUFU.EX2 R105, R105 ;  /* 0x0000006900697308 */ /* 0x000fe20000000800 */
[----:B------:R-:W-:Y:S01]  /*13740*/  FFMA.FTZ R135, R86, UR4, -R135 ;  /* 0x0000000456877c23 */ /* 0x000fe20008010887 */
[--C-:B------:R-:W-:Y:S01]  /*13750*/  FFMA.FTZ R96, R96, UR4, -R99.reuse ;  /* 0x0000000460607c23 */ /* 0x100fe20008010863 */
[--C-:B------:R-:W-:Y:S01]  /*13760*/  FFMA.FTZ R93, R93, UR4, -R99.reuse ;  /* 0x000000045d5d7c23 */ /* 0x100fe20008010863 */
[--C-:B------:R-:W-:Y:S01]  /*13770*/  FFMA.FTZ R90, R90, UR4, -R99.reuse ;  /* 0x000000045a5a7c23 */ /* 0x100fe20008010863 */
[----:B------:R-:W-:Y:S01]  /*13780*/  FFMA.FTZ R99, R92, UR4, -R99 ;  /* 0x000000045c637c23 */ /* 0x000fe20008010863 */
[----:B------:R-:W-:Y:S01]  /*13790*/  FADD.FTZ R97, R97, R140 ;  /* 0x0000008c61617221 */ /* 0x000fe20000010000 */
[----:B------:R-:W-:Y:S03]  /*137a0*/  ISETP.GT.AND P0, PT, R126, R114, PT ;  /* 0x000000727e00720c */ /* 0x000fe60003f04270 */
[----:B------:R-:W4:Y:S01]  /*137b0*/  MUFU.EX2 R100, R100 ;  /* 0x0000006400647308 */ /* 0x000f220000000800 */
[----:B---3--:R-:W-:Y:S01]  /*137c0*/  F2FP.F16.F32.PACK_AB R82, R88, R91 ;  /* 0x0000005b5852723e */ /* 0x008fe200000000ff */
[----:B------:R-:W-:Y:S01]  /*137d0*/  FADD.FTZ R92, R94, R97 ;  /* 0x000000615e5c7221 */ /* 0x000fe20000010000 */
[----:B------:R-:W-:Y:S03]  /*137e0*/  MOV R134, R130 ;  /* 0x0000008200867202 */ /* 0x000fe60000000f00 */
        /* <DEDUP_REMOVED lines=16> */
[----:B------:R-:W-:Y:S01]  /*138f0*/  FMUL.FTZ R23, R85, R67 ;  /* 0x0000004355177220 */ /* 0x000fe20000410000 */
[----:B------:R-:W-:Y:S02]  /*13900*/  MUFU.EX2 R146, R146 ;  /* 0x0000009200927308 */ /* 0x000fe40000000800 */
[----:B------:R-:W-:Y:S04]  /*13910*/  FADD.FTZ R64, R95, R101 ;  /* 0x000000655f407221 */ /* 0x000fe80000010000 */
        /* <DEDUP_REMOVED lines=9> */
[----:B------:R-:W-:Y:S01]  /*139b0*/  LDSM.16.MT88.4 R56, [R110+0x6400] ;  /* 0x006400006e38783b */ /* 0x000fe20000004200 */
[----:B------:R-:W-:Y:S01]  /*139c0*/  FADD.FTZ R88, R88, R91 ;  /* 0x0000005b58587221 */ /* 0x000fe20000010000 */
        /* <DEDUP_REMOVED lines=18> */
[----:B----4-:R-:W-:Y:S02]  /*13af0*/  F2FP.F16.F32.PACK_AB R53, R100, R105 ;  /* 0x000000696435723e */ /* 0x010fe400000000ff */
[----:B---3--:R-:W-:Y:S02]  /*13b00*/  F2FP.F16.F32.PACK_AB R55, R103, R98 ;  /* 0x000000626737723e */ /* 0x008fe400000000ff */
[----:B--2---:R-:W-:Y:S04]  /*13b10*/  F2FP.F16.F32.PACK_AB R52, R144, R107 ;  /* 0x0000006b9034723e */ /* 0x004fe800000000ff */
[----:B------:R-:W2:Y:S01]  /*13b20*/  MUFU.EX2 R135, R135 ;  /* 0x0000008700877308 */ /* 0x000ea20000000800 */
[----:B-----5:R-:W-:Y:S01]  /*13b30*/  F2FP.F16.F32.PACK_AB R54, R133, R142 ;  /* 0x0000008e8536723e */ /* 0x020fe200000000ff */
[----:B------:R-:W-:Y:S01]  /*13b40*/  FADD.FTZ R107, R107, R88 ;  /* 0x000000586b6b7221 */ /* 0x000fe20000010000 */
[----:B-1----:R-:W-:Y:S03]  /*13b50*/  F2FP.F16.F32.PACK_AB R85, R104, R145 ;  /* 0x000000916855723e */ /* 0x002fe600000000ff */
        /* <DEDUP_REMOVED lines=71> */
[----:B------:R-:W-:Y:S01]  /*13fd0*/  FADD.FTZ R137, R137, R152 ;  /* 0x0000009889897221 */ /* 0x000fe20000010000 */
[----:B------:R-:W-:Y:S04]  /*13fe0*/  HMMA.16816.F32 R48, R84, R10, R48 ;  /* 0x0000000a5430723c */ /* 0x000fe80000001830 */
[----:B------:R-:W-:Y:S01]  /*13ff0*/  FADD.FTZ R141, R141, R4 ;  /* 0x000000048d8d7221 */ /* 0x000fe20000010000 */
[----:B------:R-:W-:Y:S02]  /*14000*/  FADD.FTZ R146, R146, R137 ;  /* 0x0000008992927221 */ /* 0x000fe40000010000 */
[----:B------:R-:W-:Y:S01]  /*14010*/  MOV R85, R2 ;  /* 0x0000000200557202 */ /* 0x000fe20000000f00 */
        /* <DEDUP_REMOVED lines=12> */
.L_x_6180:
        /* <DEDUP_REMOVED lines=193> */
.L_x_6186:
[----:B------:R-:W-:Y:S05]  /*14cf0*/  BSYNC B0 ;  /* 0x0000000000007941 */ /* 0x000fea0003800000 */
.L_x_6185:
        /* <DEDUP_REMOVED lines=31> */
.L_x_6188:
[----:B------:R-:W-:Y:S05]  /*14ef0*/  BSYNC B0 ;  /* 0x0000000000007941 */ /* 0x000fea0003800000 */
.L_x_6187:
        /* <DEDUP_REMOVED lines=12> */
.L_x_6190:
[----:B------:R-:W-:Y:S05]  /*14fc0*/  BSYNC B0 ;  /* 0x0000000000007941 */ /* 0x000fea0003800000 */
.L_x_6189:
        /* <DEDUP_REMOVED lines=12> */
.L_x_6192:
[----:B------:R-:W-:Y:S05]  /*15090*/  BSYNC B0 ;  /* 0x0000000000007941 */ /* 0x000fea0003800000 */
.L_x_6191:
        /* <DEDUP_REMOVED lines=10> */
.L_x_6193:
        /* <DEDUP_REMOVED lines=12> */
.L_x_6305:


//--------------------- .nv.shared._ZN5flash32flash_fwd_splitkv_combine_kernelI23Flash_fwd_kernel_traitsILi96ELi64ELi128ELi4ELb0ELb0EN7cutlass6half_tE19Flash_kernel_traitsILi96ELi64ELi128ELi4ES3_EELi16ELi7ELb0EEEvNS_16Flash_fwd_paramsE --------------------------
	.section	.nv.shared._ZN5flash32flash_fwd_splitkv_combine_kernelI23Flash_fwd_kernel_traitsILi96ELi64ELi128ELi4ELb0ELb0EN7cutlass6half_tE19Flash_kernel_traitsILi96ELi64ELi128ELi4ES3_EELi16ELi7ELb0EEEvNS_16Flash_fwd_paramsE,"aw",@nobits
	.sectionflags	@""
	.align	16
.nv.shared._ZN5flash32flash_fwd_splitkv_combine_kernelI23Flash_fwd_kernel_traitsILi96ELi64ELi128ELi4ELb0ELb0EN7cutlass6half_tE19Flash_kernel_traitsILi96ELi64ELi128ELi4ES3_EELi16ELi7ELb0EEEvNS_16Flash_fwd_paramsE:
	.zero		9728


//--------------------- .nv.shared.reserved.0     --------------------------
	.section	.nv.shared.reserved.0,"aw",@nobits
	.weak		__nv_reservedSMEM_offset_0_alias
	.size		__nv_reservedSMEM_offset_0_alias, 0, 0
	.other		__nv_reservedSMEM_offset_0_alias,@"STO_CUDA_RESERVED_SHARED STV_DEFAULT"
__nv_reservedSMEM_offset_0_alias:
	.zero		0


//--------------------- .nv.global                --------------------------
	.section	.nv.global,"aw",@nobits
.nv.global:
	.type		_ZN78_INTERNAL_68d571b8_42_flash_fwd_split_hdim96_fp16_causal_sm80_cu_6987f922_33334cute1_E,@object
	.size		_ZN78_INTERNAL_68d571b8_42_flash_fwd_split_hdim96_fp16_causal_sm80_cu_6987f922_33334cute1_E,(_ZN78_INTERNAL_68d571b8_42_flash_fwd_split_hdim96_fp16_causal_sm80_cu_6987f922_33334cuda3std3__45__cpo6cbeginE - _ZN78_INTERNAL_68d571b8_42_flash_fwd_split_hdim96_fp16_causal_sm80_cu_6987f922_33334cute1_E)
_ZN78_INTERNAL_68d571b8_42_flash_fwd_split_hdim96_fp16_causal_sm80_cu_6987f922_33334cute1_E:
	.zero		1
	.type		_ZN78_INTERNAL_68d571b8_42_flash_fwd_split_hdim96_fp16_causal_sm80_cu_6987f922_33334cuda3std3__45__cpo6cbeginE,@object
	.size		_ZN78_INTERNAL_68d571b8_42_flash_fwd_split_hdim96_fp16_causal_sm80_cu_6987f922_33334cuda3std3__45__cpo6cbeginE,(_ZN78_INTERNAL_68d571b8_42_flash_fwd_split_hdim96_fp16_causal_sm80_cu_6987f922_33334cuda3std3__48in_placeE - _ZN78_INTERNAL_68d571b8_42_flash_fwd_split_hdim96_fp16_causal_sm80_cu_6987f922_33334cuda3std3__45__cpo6cbeginE)
_ZN78_INTERNAL_68d571b8_42_flash_fwd_split_hdim96_fp16_causal_sm80_cu_6987f922_33334cuda3std3__45__cpo6cbeginE:
	.zero		1
	.type		_ZN78_INTERNAL_68d571b8_42_flash_fwd_split_hdim96_fp16_causal_sm80_cu_6987f922_33334cuda3std3__48in_placeE,@object
	.size		_ZN78_INTERNAL_68d571b8_42_flash_fwd_split_hdim96_fp16_causal_sm80_cu_6987f922_33334cuda3std3__48in_placeE,(_ZN78_INTERNAL_68d571b8_42_flash_fwd_split_hdim96_fp16_causal_sm80_cu_6987f922_33334cuda3std6ranges3__45__cpo9iter_moveE - _ZN78_INTERNAL_68d571b8_42_flash_fwd_split_hdim96_fp16_causal_sm80_cu_6987f922_33334cuda3std3__48in_placeE)
_ZN78_INTERNAL_68d571b8_42_flash_fwd_split_hdim96_fp16_causal_sm80_cu_6987f922_33334cuda3std3__48in_placeE:
	.zero		1
	.type		_ZN78_INTERNAL_68d571b8_42_flash_fwd_split_hdim96_fp16_causal_sm80_cu_6987f922_33334cuda3std6ranges3__45__cpo9iter_moveE,@object
	.size		_ZN78_INTERNAL_68d571b8_42_flash_fwd_split_hdim96_fp16_causal_sm80_cu_6987f922_33334cuda3std6ranges3__45__cpo9iter_moveE,(_ZN78_INTERNAL_68d571b8_42_flash_fwd_split_hdim96_fp16_causal_sm80_cu_6987f922_33334cuda3std3__45__cpo5beginE - _ZN78_INTERNAL_68d571b8_42_flash_fwd_split_hdim96_fp16_causal_sm80_cu_6987f922_33334cuda3std6ranges3__45__cpo9iter_moveE)
_ZN78_INTERNAL_68d571b8_42_flash_fwd_split_hdim96_fp16_causal_sm80_cu_6987f922_33334cuda3std6ranges3__45__cpo9iter_moveE:
	.zero		1
	.type		_ZN78_INTERNAL_68d571b8_42_flash_fwd_split_hdim96_fp16_causal_sm80_cu_6987f922_33334cuda3std3__45__cpo5beginE,@object
	.size		_ZN78_INTERNAL_68d571b8_42_flash_fwd_split_hdim96_fp16_causal_sm80_cu_6987f922_33334cuda3std3__45__cpo5beginE,(_ZN78_INTERNAL_68d571b8_42_flash_fwd_split_hdim96_fp16_causal_sm80_cu_6987f922_33334cuda3std3__480_GLOBAL__N__68d571b8_42_flash_fwd_split_hdim96_fp16_causal_sm80_cu_6987f922_33336ignoreE - _ZN78_INTERNAL_68d571b8_42_flash_fwd_split_hdim96_fp16_causal_sm80_cu_6987f922_33334cuda3std3__45__cpo5beginE)
_ZN78_INTERNAL_68d571b8_42_flash_fwd_split_hdim96_fp16_causal_sm80_cu_6987f922_33334cuda3std3__45__cpo5beginE:
	.zero		1
	.type		_ZN78_INTERNAL_68d571b8_42_flash_fwd_split_hdim96_fp16_causal_sm80_cu_6987f922_33334cuda3std3__480_GLOBAL__N__68d571b8_42_flash_fwd_split_hdim96_fp16_causal_sm80_cu_6987f922_33336ignoreE,@object
	.size		_ZN78_INTERNAL_68d571b8_42_flash_fwd_split_hdim96_fp16_causal_sm80_cu_6987f922_33334cuda3std3__480_GLOBAL__N__68d571b8_42_flash_fwd_split_hdim96_fp16_causal_sm80_cu_6987f922_33336ignoreE,(_ZN78_INTERNAL_68d571b8_42_flash_fwd_split_hdim96_fp16_causal_sm80_cu_6987f922_33334cute7productE - _ZN78_INTERNAL_68d571b8_42_flash_fwd_split_hdim96_fp16_causal_sm80_cu_6987f922_33334cuda3std3__480_GLOBAL__N__68d571b8_42_flash_fwd_split_hdim96_fp16_causal_sm80_cu_6987f922_33336ignoreE)
_ZN78_INTERNAL_68d571b8_42_flash_fwd_split_hdim96_fp16_causal_sm80_cu_6987f922_33334cuda3std3__480_GLOBAL__N__68d571b8_42_flash_fwd_split_hdim96_fp16_causal_sm80_cu_6987f922_33336ignoreE:
	.zero		1
	.type		_ZN78_INTERNAL_68d571b8_42_flash_fwd_split_hdim96_fp16_causal_sm80_cu_6987f922_33334cute7productE,@object
	.size		_ZN78_INTERNAL_68d571b8_42_flash_fwd_split_hdim96_fp16_causal_sm80_cu_6987f922_33334cute7productE,(_ZN78_INTERNAL_68d571b8_42_flash_fwd_split_hdim96_fp16_causal_sm80_cu_6987f922_33334cuda3std3__45__cpo3endE - _ZN78_INTERNAL_68d571b8_42_flash_fwd_split_hdim96_fp16_causal_sm80_cu_6987f922_33334cute7productE)
_ZN78_INTERNAL_68d571b8_42_flash_fwd_split_hdim96_fp16_causal_sm80_cu_6987f922_33334cute7productE:
	.zero		1
	.type		_ZN78_INTERNAL_68d571b8_42_flash_fwd_split_hdim96_fp16_causal_sm80_cu_6987f922_33334cuda3std3__45__cpo3endE,@object
	.size		_ZN78_INTERNAL_68d571b8_42_flash_fwd_split_hdim96_fp16_causal_sm80_cu_6987f922_33334cuda3std3__45__cpo3endE,(_ZN78_INTERNAL_68d571b8_42_flash_fwd_split_hdim96_fp16_causal_sm80_cu_6987f922_33334cuda3std3__419piecewise_constructE - _ZN78_INTERNAL_68d571b8_42_flash_fwd_split_hdim96_fp16_causal_sm80_cu_6987f922_33334cuda3std3__45__cpo3endE)
_ZN78_INTERNAL_68d571b8_42_flash_fwd_split_hdim96_fp16_causal_sm80_cu_6987f922_33334cuda3std3__45__cpo3endE:
	.zero		1
	.type		_ZN78_INTERNAL_68d571b8_42_flash_fwd_split_hdim96_fp16_causal_sm80_cu_6987f922_33334cuda3std3__419piecewise_constructE,@object
	.size		_ZN78_INTERNAL_68d571b8_42_flash_fwd_split_hdim96_fp16_causal_sm80_cu_6987f922_33334cuda3std3__419piecewise_constructE,(_ZN78_INTERNAL_68d571b8_42_flash_fwd_split_hdim96_fp16_causal_sm80_cu_6987f922_33334cuda3std3__45__cpo4cendE - _ZN78_INTERNAL_68d571b8_42_flash_fwd_split_hdim96_fp16_causal_sm80_cu_6987f922_33334cuda3std3__419piecewise_constructE)
_ZN78_INTERNAL_68d571b8_42_flash_fwd_split_hdim96_fp16_causal_sm80_cu_6987f922_33334cuda3std3__419piecewise_constructE:
	.zero		1
	.type		_ZN78_INTERNAL_68d571b8_42_flash_fwd_split_hdim96_fp16_causal_sm80_cu_6987f922_33334cuda3std3__45__cpo4cendE,@object
	.size		_ZN78_INTERNAL_68d571b8_42_flash_fwd_split_hdim96_fp16_causal_sm80_cu_6987f922_33334cuda3std3__45__cpo4cendE,(_ZN78_INTERNAL_68d571b8_42_flash_fwd_split_hdim96_fp16_causal_sm80_cu_6987f922_33334cuda3std6ranges3__45__cpo4swapE - _ZN78_INTERNAL_68d571b8_42_flash_fwd_split_hdim96_fp16_causal_sm80_cu_6987f922_33334cuda3std3__45__cpo4cendE)
_ZN78_INTERNAL_68d571b8_42_flash_fwd_split_hdim96_fp16_causal_sm80_cu_6987f922_33334cuda3std3__45__cpo4cendE:
	.zero		1
	.type		_ZN78_INTERNAL_68d571b8_42_flash_fwd_split_hdim96_fp16_causal_sm80_cu_6987f922_33334cuda3std6ranges3__45__cpo4swapE,@object
	.size		_ZN78_INTERNAL_68d571b8_42_flash_fwd_split_hdim96_fp16_causal_sm80_cu_6987f922_33334cuda3std6ranges3__45__cpo4swapE,(.L_7 - _ZN78_INTERNAL_68d571b8_42_flash_fwd_split_hdim96_fp16_causal_sm80_cu_6987f922_33334cuda3std6ranges3__45__cpo4swapE)
_ZN78_INTERNAL_68d571b8_42_flash_fwd_split_hdim96_fp16_causal_sm80_cu_6987f922_33334cuda3std6ranges3__45__cpo4swapE:
	.zero		1
.L_7:


//--------------------- .nv.shared._ZN5flash32flash_fwd_splitkv_combine_kernelI23Flash_fwd_kernel_traitsILi96ELi64ELi128ELi4ELb0ELb0EN7cutlass6half_tE19Flash_kernel_traitsILi96ELi64ELi128ELi4ES3_EELi16ELi6ELb0EEEvNS_16Flash_fwd_paramsE --------------------------
	.section	.nv.shared._ZN5flash32flash_fwd_splitkv_combine_kernelI23Flash_fwd_kernel_traitsILi96ELi64ELi128ELi4ELb0ELb0EN7cutlass6half_tE19Flash_kernel_traitsILi96ELi64ELi128ELi4ES3_EELi16ELi6ELb0EEEvNS_16Flash_fwd_paramsE,"aw",@nobits
	.sectionflags	@""
	.align	16
.nv.shared._ZN5flash32flash_fwd_splitkv_combine_kernelI23Flash_fwd_kernel_traitsILi96ELi64ELi128ELi4ELb0ELb0EN7cutlass6half_tE19Flash_kernel_traitsILi96ELi64ELi128ELi4ES3_EELi16ELi6ELb0EEEvNS_16Flash_fwd_paramsE:
	.zero		5376


//--------------------- .nv.shared._ZN5flash32flash_fwd_splitkv_combine_kernelI23Flash_fwd_kernel_traitsILi96ELi64ELi128ELi4ELb0ELb0EN7cutlass6half_tE19Flash_kernel_traitsILi96ELi64ELi128ELi4ES3_EELi16ELi5ELb0EEEvNS_16Flash_fwd_paramsE --------------------------
	.section	.nv.shared._ZN5flash32flash_fwd_splitkv_combine_kernelI23Flash_fwd_kernel_traitsILi96ELi64ELi128ELi4ELb0ELb0EN7cutlass6half_tE19Flash_kernel_traitsILi96ELi64ELi128ELi4ES3_EELi16ELi5ELb0EEEvNS_16Flash_fwd_paramsE,"aw",@nobits
	.sectionflags	@""
	.align	16
.nv.shared._ZN5flash32flash_fwd_splitkv_combine_kernelI23Flash_fwd_kernel_traitsILi96ELi64ELi128ELi4ELb0ELb0EN7cutlass6half_tE19Flash_kernel_traitsILi96ELi64ELi128ELi4ES3_EELi16ELi5ELb0EEEvNS_16Flash_fwd_paramsE:
	.zero		3200


//--------------------- .nv.shared._ZN5flash32flash_fwd_splitkv_combine_kernelI23Flash_fwd_kernel_traitsILi96ELi64ELi128ELi4ELb0ELb0EN7cutlass6half_tE19Flash_kernel_traitsILi96ELi64ELi128ELi4ES3_EELi16ELi4ELb0EEEvNS_16Flash_fwd_paramsE --------------------------
	.section	.nv.shared._ZN5flash32flash_fwd_splitkv_combine_kernelI23Flash_fwd_kernel_traitsILi96ELi64ELi128ELi4ELb0ELb0EN7cutlass6half_tE19Flash_kernel_traitsILi96ELi64ELi128ELi4ES3_EELi16ELi4ELb0EEEvNS_16Flash_fwd_paramsE,"aw",@nobits
	.sectionflags	@""
	.align	16
.nv.shared._ZN5flash32flash_fwd_splitkv_combine_kernelI23Flash_fwd_kernel_traitsILi96ELi64ELi128ELi4ELb0ELb0EN7cutlass6half_tE19Flash_kernel_traitsILi96ELi64ELi128ELi4ES3_EELi16ELi4ELb0EEEvNS_16Flash_fwd_paramsE:
	.zero		2112


//--------------------- .nv.shared._ZN5flash32flash_fwd_splitkv_combine_kernelI23Flash_fwd_kernel_traitsILi96ELi64ELi128ELi4ELb0ELb0EN7cutlass6half_tE19Flash_kernel_traitsILi96ELi64ELi128ELi4ES3_EELi16ELi3ELb0EEEvNS_16Flash_fwd_paramsE --------------------------
	.section	.nv.shared._ZN5flash32flash_fwd_splitkv_combine_kernelI23Flash_fwd_kernel_traitsILi96ELi64ELi128ELi4ELb0ELb0EN7cutlass6half_tE19Flash_kernel_traitsILi96ELi64ELi128ELi4ES3_EELi16ELi3ELb0EEEvNS_16Flash_fwd_paramsE,"aw",@nobits
	.sectionflags	@""
	.align	16
.nv.shared._ZN5flash32flash_fwd_splitkv_combine_kernelI23Flash_fwd_kernel_traitsILi96ELi64ELi128ELi4ELb0ELb0EN7cutlass6half_tE19Flash_kernel_traitsILi96ELi64ELi128ELi4ES3_EELi16ELi3ELb0EEEvNS_16Flash_fwd_paramsE:
	.zero		1568


//--------------------- .nv.shared._ZN5flash32flash_fwd_splitkv_combine_kernelI23Flash_fwd_kernel_traitsILi96ELi64ELi128ELi4ELb0ELb0EN7cutlass6half_tE19Flash_kernel_traitsILi96ELi64ELi128ELi4ES3_EELi16ELi2ELb0EEEvNS_16Flash_fwd_paramsE --------------------------
	.section	.nv.shared._ZN5flash32flash_fwd_splitkv_combine_kernelI23Flash_fwd_kernel_traitsILi96ELi64ELi128ELi4ELb0ELb0EN7cutlass6half_tE19Flash_kernel_traitsILi96ELi64ELi128ELi4ES3_EELi16ELi2ELb0EEEvNS_16Flash_fwd_paramsE,"aw",@nobits
	.sectionflags	@""
	.align	16
.nv.shared._ZN5flash32flash_fwd_splitkv_combine_kernelI23Flash_fwd_kernel_traitsILi96ELi64ELi128ELi4ELb0ELb0EN7cutlass6half_tE19Flash_kernel_traitsILi96ELi64ELi128ELi4ES3_EELi16ELi2ELb0EEEvNS_16Flash_fwd_paramsE:
	.zero		1296


//--------------------- .nv.shared._ZN5flash32flash_fwd_splitkv_combine_kernelI23Flash_fwd_kernel_traitsILi96ELi64ELi128ELi4ELb0ELb0EN7cutlass6half_tE19Flash_kernel_traitsILi96ELi64ELi128ELi4ES3_EELi16ELi1ELb0EEEvNS_16Flash_fwd_paramsE --------------------------
	.section	.nv.shared._ZN5flash32flash_fwd_splitkv_combine_kernelI23Flash_fwd_kernel_traitsILi96ELi64ELi128ELi4ELb0ELb0EN7cutlass6half_tE19Flash_kernel_traitsILi96ELi64ELi128ELi4ES3_EELi16ELi1ELb0EEEvNS_16Flash_fwd_paramsE,"aw",@nobits
	.sectionflags	@""
	.align	16
.nv.shared._ZN5flash32flash_fwd_splitkv_combine_kernelI23Flash_fwd_kernel_traitsILi96ELi64ELi128ELi4ELb0ELb0EN7cutlass6half_tE19Flash_kernel_traitsILi96ELi64ELi128ELi4ES3_EELi16ELi1ELb0EEEvNS_16Flash_fwd_paramsE:
	.zero		1168


//--------------------- .nv.shared._ZN5flash32flash_fwd_splitkv_combine_kernelI23Flash_fwd_kernel_traitsILi96ELi64ELi128ELi4ELb0ELb0EN7cutlass6half_tE19Flash_kernel_traitsILi96ELi64ELi128ELi4ES3_EELi16ELi7ELb1EEEvNS_16Flash_fwd_paramsE --------------------------
	.section	.nv.shared._ZN5flash32flash_fwd_splitkv_combine_kernelI23Flash_fwd_kernel_traitsILi96ELi64ELi128ELi4ELb0ELb0EN7cutlass6half_tE19Flash_kernel_traitsILi96ELi64ELi128ELi4ES3_EELi16ELi7ELb1EEEvNS_16Flash_fwd_paramsE,"aw",@nobits
	.sectionflags	@""
	.align	16
.nv.shared._ZN5flash32flash_fwd_splitkv_combine_kernelI23Flash_fwd_kernel_traitsILi96ELi64ELi128ELi4ELb0ELb0EN7cutlass6half_tE19Flash_kernel_traitsILi96ELi64ELi128ELi4ES3_EELi16ELi7ELb1EEEvNS_16Flash_fwd_paramsE:
	.zero		9728


//--------------------- .nv.shared._ZN5flash32flash_fwd_splitkv_combine_kernelI23Flash_fwd_kernel_traitsILi96ELi64ELi128ELi4ELb0ELb0EN7cutlass6half_tE19Flash_kernel_traitsILi96ELi64ELi128ELi4ES3_EELi16ELi6ELb1EEEvNS_16Flash_fwd_paramsE --------------------------
	.section	.nv.shared._ZN5flash32flash_fwd_splitkv_combine_kernelI23Flash_fwd_kernel_traitsILi96ELi64ELi128ELi4ELb0ELb0EN7cutlass6half_tE19Flash_kernel_traitsILi96ELi64ELi128ELi4ES3_EELi16ELi6ELb1EEEvNS_16Flash_fwd_paramsE,"aw",@nobits
	.sectionflags	@""
	.align	16
.nv.shared._ZN5flash32flash_fwd_splitkv_combine_kernelI23Flash_fwd_kernel_traitsILi96ELi64ELi128ELi4ELb0ELb0EN7cutlass6half_tE19Flash_kernel_traitsILi96ELi64ELi128ELi4ES3_EELi16ELi6ELb1EEEvNS_16Flash_fwd_paramsE:
	.zero		5376


//--------------------- .nv.shared._ZN5flash32flash_fwd_splitkv_combine_kernelI23Flash_fwd_kernel_traitsILi96ELi64ELi128ELi4ELb0ELb0EN7cutlass6half_tE19Flash_kernel_traitsILi96ELi64ELi128ELi4ES3_EELi16ELi5ELb1EEEvNS_16Flash_fwd_paramsE --------------------------
	.section	.nv.shared._ZN5flash32flash_fwd_splitkv_combine_kernelI23Flash_fwd_kernel_traitsILi96ELi64ELi128ELi4ELb0ELb0EN7cutlass6half_tE19Flash_kernel_traitsILi96ELi64ELi128ELi4ES3_EELi16ELi5ELb1EEEvNS_16Flash_fwd_paramsE,"aw",@nobits
	.sectionflags	@""
	.align	16
.nv.shared._ZN5flash32flash_fwd_splitkv_combine_kernelI23Flash_fwd_kernel_traitsILi96ELi64ELi128ELi4ELb0ELb0EN7cutlass6half_tE19Flash_kernel_traitsILi96ELi64ELi128ELi4ES3_EELi16ELi5ELb1EEEvNS_16Flash_fwd_paramsE:
	.zero		3200


//--------------------- .nv.shared._ZN5flash32flash_fwd_splitkv_combine_kernelI23Flash_fwd_kernel_traitsILi96ELi64ELi128ELi4ELb0ELb0EN7cutlass6half_tE19Flash_kernel_traitsILi96ELi64ELi128ELi4ES3_EELi16ELi4ELb1EEEvNS_16Flash_fwd_paramsE --------------------------
	.section	.nv.shared._ZN5flash32flash_fwd_splitkv_combine_kernelI23Flash_fwd_kernel_traitsILi96ELi64ELi128ELi4ELb0ELb0EN7cutlass6half_tE19Flash_kernel_traitsILi96ELi64ELi128ELi4ES3_EELi16ELi4ELb1EEEvNS_16Flash_fwd_paramsE,"aw",@nobits
	.sectionflags	@""
	.align	16
.nv.shared._ZN5flash32flash_fwd_splitkv_combine_kernelI23Flash_fwd_kernel_traitsILi96ELi64ELi128ELi4ELb0ELb0EN7cutlass6half_tE19Flash_kernel_traitsILi96ELi64ELi128ELi4ES3_EELi16ELi4ELb1EEEvNS_16Flash_fwd_paramsE:
	.zero		2112


//--------------------- .nv.shared._ZN5flash32flash_fwd_splitkv_combine_kernelI23Flash_fwd_kernel_traitsILi96ELi64ELi128ELi4ELb0ELb0EN7cutlass6half_tE19Flash_kernel_traitsILi96ELi64ELi128ELi4ES3_EELi16ELi3ELb1EEEvNS_16Flash_fwd_paramsE --------------------------
	.section	.nv.shared._ZN5flash32flash_fwd_splitkv_combine_kernelI23Flash_fwd_kernel_traitsILi96ELi64ELi128ELi4ELb0ELb0EN7cutlass6half_tE19Flash_kernel_traitsILi96ELi64ELi128ELi4ES3_EELi16ELi3ELb1EEEvNS_16Flash_fwd_paramsE,"aw",@nobits
	.sectionflags	@""
	.align	16
.nv.shared._ZN5flash32flash_fwd_splitkv_combine_kernelI23Flash_fwd_kernel_traitsILi96ELi64ELi128ELi4ELb0ELb0EN7cutlass6half_tE19Flash_kernel_traitsILi96ELi64ELi128ELi4ES3_EELi16ELi3ELb1EEEvNS_16Flash_fwd_paramsE:
	.zero		1568


//--------------------- .nv.shared._ZN5flash32flash_fwd_splitkv_combine_kernelI23Flash_fwd_kernel_traitsILi96ELi64ELi128ELi4ELb0ELb0EN7cutlass6half_tE19Flash_kernel_traitsILi96ELi64ELi128ELi4ES3_EELi16ELi2ELb1EEEvNS_16Flash_fwd_paramsE --------------------------
	.section	.nv.shared._ZN5flash32flash_fwd_splitkv_combine_kernelI23Flash_fwd_kernel_traitsILi96ELi64ELi128ELi4ELb0ELb0EN7cutlass6half_tE19Flash_kernel_traitsILi96ELi64ELi128ELi4ES3_EELi16ELi2ELb1EEEvNS_16Flash_fwd_paramsE,"aw",@nobits
	.sectionflags	@""
	.align	16
.nv.shared._ZN5flash32flash_fwd_splitkv_combine_kernelI23Flash_fwd_kernel_traitsILi96ELi64ELi128ELi4ELb0ELb0EN7cutlass6half_tE19Flash_kernel_traitsILi96ELi64ELi128ELi4ES3_EELi16ELi2ELb1EEEvNS_16Flash_fwd_paramsE:
	.zero		1296


//--------------------- .nv.shared._ZN5flash32flash_fwd_splitkv_combine_kernelI23Flash_fwd_kernel_traitsILi96ELi64ELi128ELi4ELb0ELb0EN7cutlass6half_tE19Flash_kernel_traitsILi96ELi64ELi128ELi4ES3_EELi16ELi1ELb1EEEvNS_16Flash_fwd_paramsE --------------------------
	.section	.nv.shared._ZN5flash32flash_fwd_splitkv_combine_kernelI23Flash_fwd_kernel_traitsILi96ELi64ELi128ELi4ELb0ELb0EN7cutlass6half_tE19Flash_kernel_traitsILi96ELi64ELi128ELi4ES3_EELi16ELi1ELb1EEEvNS_16Flash_fwd_paramsE,"aw",@nobits
	.sectionflags	@""
	.align	16
.nv.shared._ZN5flash32flash_fwd_splitkv_combine_kernelI23Flash_fwd_kernel_traitsILi96ELi64ELi128ELi4ELb0ELb0EN7cutlass6half_tE19Flash_kernel_traitsILi96ELi64ELi128ELi4ES3_EELi16ELi1ELb1EEEvNS_16Flash_fwd_paramsE:
	.zero		1168


//--------------------- .nv.shared._ZN5flash24flash_fwd_splitkv_kernelI23Flash_fwd_kernel_traitsILi96ELi64ELi128ELi4ELb0ELb0EN7cutlass6half_tE19Flash_kernel_traitsILi96ELi64ELi128ELi4ES3_EELb1ELb0ELb0ELb0ELb0ELb0ELb0ELb0EEEvNS_16Flash_fwd_paramsE --------------------------
	.section	.nv.shared._ZN5flash24flash_fwd_splitkv_kernelI23Flash_fwd_kernel_traitsILi96ELi64ELi128ELi4ELb0ELb0EN7cutlass6half_tE19Flash_kernel_traitsILi96ELi64ELi128ELi4ES3_EELb1ELb0ELb0ELb0ELb0ELb0ELb0ELb0EEEvNS_16Flash_fwd_paramsE,"aw",@nobits
	.sectionflags	@""
	.align	16
	.zero		1024


//--------------------- .nv.shared._ZN5flash24flash_fwd_splitkv_kernelI23Flash_fwd_kernel_traitsILi96ELi64ELi128ELi4ELb0ELb0EN7cutlass6half_tE19Flash_kernel_traitsILi96ELi64ELi128ELi4ES3_EELb1ELb0ELb0ELb0ELb0ELb1ELb0ELb0EEEvNS_16Flash_fwd_paramsE --------------------------
	.section	.nv.shared._ZN5flash24flash_fwd_splitkv_kernelI23Flash_fwd_kernel_traitsILi96ELi64ELi128ELi4ELb0ELb0EN7cutlass6half_tE19Flash_kernel_traitsILi96ELi64ELi128ELi4ES3_EELb1ELb0ELb0ELb0ELb0ELb1ELb0ELb0EEEvNS_16Flash_fwd_paramsE,"aw",@nobits
	.sectionflags	@""
	.align	16
	.zero		1024


//--------------------- .nv.shared._ZN5flash24flash_fwd_splitkv_kernelI23Flash_fwd_kernel_traitsILi96ELi64ELi128ELi4ELb0ELb0EN7cutlass6half_tE19Flash_kernel_traitsILi96ELi64ELi128ELi4ES3_EELb1ELb0ELb0ELb0ELb0ELb0ELb0ELb1EEEvNS_16Flash_fwd_paramsE --------------------------
	.section	.nv.shared._ZN5flash24flash_fwd_splitkv_kernelI23Flash_fwd_kernel_traitsILi96ELi64ELi128ELi4ELb0ELb0EN7cutlass6half_tE19Flash_kernel_traitsILi96ELi64ELi128ELi4ES3_EELb1ELb0ELb0ELb0ELb0ELb0ELb0ELb1EEEvNS_16Flash_fwd_paramsE,"aw",@nobits
	.sectionflags	@""
	.align	16
	.zero		1024


//--------------------- .nv.shared._ZN5flash24flash_fwd_splitkv_kernelI23Flash_fwd_kernel_traitsILi96ELi64ELi128ELi4ELb0ELb0EN7cutlass6half_tE19Flash_kernel_traitsILi96ELi64ELi128ELi4ES3_EELb1ELb0ELb0ELb0ELb0ELb1ELb0ELb1EEEvNS_16Flash_fwd_paramsE --------------------------
	.section	.nv.shared._ZN5flash24flash_fwd_splitkv_kernelI23Flash_fwd_kernel_traitsILi96ELi64ELi128ELi4ELb0ELb0EN7cutlass6half_tE19Flash_kernel_traitsILi96ELi64ELi128ELi4ES3_EELb1ELb0ELb0ELb0ELb0ELb1ELb0ELb1EEEvNS_16Flash_fwd_paramsE,"aw",@nobits
	.sectionflags	@""
	.align	16
	.zero		1024


//--------------------- .nv.shared._ZN5flash24flash_fwd_splitkv_kernelI23Flash_fwd_kernel_traitsILi96ELi64ELi128ELi4ELb0ELb0EN7cutlass6half_tE19Flash_kernel_traitsILi96ELi64ELi128ELi4ES3_EELb1ELb0ELb0ELb0ELb0ELb0ELb1ELb0EEEvNS_16Flash_fwd_paramsE --------------------------
	.section	.nv.shared._ZN5flash24flash_fwd_splitkv_kernelI23Flash_fwd_kernel_traitsILi96ELi64ELi128ELi4ELb0ELb0EN7cutlass6half_tE19Flash_kernel_traitsILi96ELi64ELi128ELi4ES3_EELb1ELb0ELb0ELb0ELb0ELb0ELb1ELb0EEEvNS_16Flash_fwd_paramsE,"aw",@nobits
	.sectionflags	@""
	.align	16
	.zero		1024


//--------------------- .nv.shared._ZN5flash24flash_fwd_splitkv_kernelI23Flash_fwd_kernel_traitsILi96ELi64ELi128ELi4ELb0ELb0EN7cutlass6half_tE19Flash_kernel_traitsILi96ELi64ELi128ELi4ES3_EELb1ELb0ELb0ELb0ELb0ELb1ELb1ELb0EEEvNS_16Flash_fwd_paramsE --------------------------
	.section	.nv.shared._ZN5flash24flash_fwd_splitkv_kernelI23Flash_fwd_kernel_traitsILi96ELi64ELi128ELi4ELb0ELb0EN7cutlass6half_tE19Flash_kernel_traitsILi96ELi64ELi128ELi4ES3_EELb1ELb0ELb0ELb0ELb0ELb1ELb1ELb0EEEvNS_16Flash_fwd_paramsE,"aw",@nobits
	.sectionflags	@""
	.align	16
	.zero		1024


//--------------------- .nv.shared._ZN5flash24flash_fwd_splitkv_kernelI23Flash_fwd_kernel_traitsILi96ELi64ELi128ELi4ELb0ELb0EN7cutlass6half_tE19Flash_kernel_traitsILi96ELi64ELi128ELi4ES3_EELb1ELb0ELb0ELb0ELb0ELb0ELb1ELb1EEEvNS_16Flash_fwd_paramsE --------------------------
	.section	.nv.shared._ZN5flash24flash_fwd_splitkv_kernelI23Flash_fwd_kernel_traitsILi96ELi64ELi128ELi4ELb0ELb0EN7cutlass6half_tE19Flash_kernel_traitsILi96ELi64ELi128ELi4ES3_EELb1ELb0ELb0ELb0ELb0ELb0ELb1ELb1EEEvNS_16Flash_fwd_paramsE,"aw",@nobits
	.sectionflags	@""
	.align	16
	.zero		1024


//--------------------- .nv.shared._ZN5flash24flash_fwd_splitkv_kernelI23Flash_fwd_kernel_traitsILi96ELi64ELi128ELi4ELb0ELb0EN7cutlass6half_tE19Flash_kernel_traitsILi96ELi64ELi128ELi4ES3_EELb1ELb0ELb0ELb0ELb0ELb1ELb1ELb1EEEvNS_16Flash_fwd_paramsE --------------------------
	.section	.nv.shared._ZN5flash24flash_fwd_splitkv_kernelI23Flash_fwd_kernel_traitsILi96ELi64ELi128ELi4ELb0ELb0EN7cutlass6half_tE19Flash_kernel_traitsILi96ELi64ELi128ELi4ES3_EELb1ELb0ELb0ELb0ELb0ELb1ELb1ELb1EEEvNS_16Flash_fwd_paramsE,"aw",@nobits
	.sectionflags	@""
	.align	16
	.zero		1024


//--------------------- .nv.shared._ZN5flash24flash_fwd_splitkv_kernelI23Flash_fwd_kernel_traitsILi96ELi64ELi128ELi4ELb0ELb0EN7cutlass6half_tE19Flash_kernel_traitsILi96ELi64ELi128ELi4ES3_EELb1ELb0ELb0ELb1ELb1ELb0ELb0ELb0EEEvNS_16Flash_fwd_paramsE --------------------------
	.section	.nv.shared._ZN5flash24flash_fwd_splitkv_kernelI23Flash_fwd_kernel_traitsILi96ELi64ELi128ELi4ELb0ELb0EN7cutlass6half_tE19Flash_kernel_traitsILi96ELi64ELi128ELi4ES3_EELb1ELb0ELb0ELb1ELb1ELb0ELb0ELb0EEEvNS_16Flash_fwd_paramsE,"aw",@nobits
	.sectionflags	@""
	.align	16
	.zero		1024


//--------------------- .nv.shared._ZN5flash24flash_fwd_splitkv_kernelI23Flash_fwd_kernel_traitsILi96ELi64ELi128ELi4ELb0ELb0EN7cutlass6half_tE19Flash_kernel_traitsILi96ELi64ELi128ELi4ES3_EELb1ELb0ELb0ELb1ELb1ELb1ELb0ELb0EEEvNS_16Flash_fwd_paramsE --------------------------
	.section	.nv.shared._ZN5flash24flash_fwd_splitkv_kernelI23Flash_fwd_kernel_traitsILi96ELi64ELi128ELi4ELb0ELb0EN7cutlass6half_tE19Flash_kernel_traitsILi96ELi64ELi128ELi4ES3_EELb1ELb0ELb0ELb1ELb1ELb1ELb0ELb0EEEvNS_16Flash_fwd_paramsE,"aw",@nobits
	.sectionflags	@""
	.align	16
	.zero		1024


//--------------------- .nv.shared._ZN5flash24flash_fwd_splitkv_kernelI23Flash_fwd_kernel_traitsILi96ELi64ELi128ELi4ELb0ELb0EN7cutlass6half_tE19Flash_kernel_traitsILi96ELi64ELi128ELi4ES3_EELb1ELb0ELb0ELb1ELb1ELb0ELb1ELb0EEEvNS_16Flash_fwd_paramsE --------------------------
	.section	.nv.shared._ZN5flash24flash_fwd_splitkv_kernelI23Flash_fwd_kernel_traitsILi96ELi64ELi128ELi4ELb0ELb0EN7cutlass6half_tE19Flash_kernel_traitsILi96ELi64ELi128ELi4ES3_EELb1ELb0ELb0ELb1ELb1ELb0ELb1ELb0EEEvNS_16Flash_fwd_paramsE,"aw",@nobits
	.sectionflags	@""
	.align	16
	.zero		1024


//--------------------- .nv.shared._ZN5flash24flash_fwd_splitkv_kernelI23Flash_fwd_kernel_traitsILi96ELi64ELi128ELi4ELb0ELb0EN7cutlass6half_tE19Flash_kernel_traitsILi96ELi64ELi128ELi4ES3_EELb1ELb0ELb0ELb1ELb1ELb1ELb1ELb0EEEvNS_16Flash_fwd_paramsE --------------------------
	.section	.nv.shared._ZN5flash24flash_fwd_splitkv_kernelI23Flash_fwd_kernel_traitsILi96ELi64ELi128ELi4ELb0ELb0EN7cutlass6half_tE19Flash_kernel_traitsILi96ELi64ELi128ELi4ES3_EELb1ELb0ELb0ELb1ELb1ELb1ELb1ELb0EEEvNS_16Flash_fwd_paramsE,"aw",@nobits
	.sectionflags	@""
	.align	16
	.zero		1024


//--------------------- .nv.shared._ZN5flash24flash_fwd_splitkv_kernelI23Flash_fwd_kernel_traitsILi96ELi64ELi128ELi4ELb0ELb0EN7cutlass6half_tE19Flash_kernel_traitsILi96ELi64ELi128ELi4ES3_EELb1ELb0ELb0ELb0ELb1ELb0ELb0ELb0EEEvNS_16Flash_fwd_paramsE --------------------------
	.section	.nv.shared._ZN5flash24flash_fwd_splitkv_kernelI23Flash_fwd_kernel_traitsILi96ELi64ELi128ELi4ELb0ELb0EN7cutlass6half_tE19Flash_kernel_traitsILi96ELi64ELi128ELi4ES3_EELb1ELb0ELb0ELb0ELb1ELb0ELb0ELb0EEEvNS_16Flash_fwd_paramsE,"aw",@nobits
	.sectionflags	@""
	.align	16
	.zero		1024


//--------------------- .nv.shared._ZN5flash24flash_fwd_splitkv_kernelI23Flash_fwd_kernel_traitsILi96ELi64ELi128ELi4ELb0ELb0EN7cutlass6half_tE19Flash_kernel_traitsILi96ELi64ELi128ELi4ES3_EELb1ELb0ELb0ELb0ELb1ELb1ELb0ELb0EEEvNS_16Flash_fwd_paramsE --------------------------
	.section	.nv.shared._ZN5flash24flash_fwd_splitkv_kernelI23Flash_fwd_kernel_traitsILi96ELi64ELi128ELi4ELb0ELb0EN7cutlass6half_tE19Flash_kernel_traitsILi96ELi64ELi128ELi4ES3_EELb1ELb0ELb0ELb0ELb1ELb1ELb0ELb0EEEvNS_16Flash_fwd_paramsE,"aw",@nobits
	.sectionflags	@""
	.align	16
	.zero		1024


//--------------------- .nv.shared._ZN5flash24flash_fwd_splitkv_kernelI23Flash_fwd_kernel_traitsILi96ELi64ELi128ELi4ELb0ELb0EN7cutlass6half_tE19Flash_kernel_traitsILi96ELi64ELi128ELi4ES3_EELb1ELb0ELb1ELb0ELb0ELb0ELb0ELb0EEEvNS_16Flash_fwd_paramsE --------------------------
	.section	.nv.shared._ZN5flash24flash_fwd_splitkv_kernelI23Flash_fwd_kernel_traitsILi96ELi64ELi128ELi4ELb0ELb0EN7cutlass6half_tE19Flash_kernel_traitsILi96ELi64ELi128ELi4ES3_EELb1ELb0ELb1ELb0ELb0ELb0ELb0ELb0EEEvNS_16Flash_fwd_paramsE,"aw",@nobits
	.sectionflags	@""
	.align	16
	.zero		1024


//--------------------- .nv.shared._ZN5flash24flash_fwd_splitkv_kernelI23Flash_fwd_kernel_traitsILi96ELi64ELi128ELi4ELb0ELb0EN7cutlass6half_tE19Flash_kernel_traitsILi96ELi64ELi128ELi4ES3_EELb1ELb0ELb1ELb0ELb0ELb1ELb0ELb0EEEvNS_16Flash_fwd_paramsE --------------------------
	.section	.nv.shared._ZN5flash24flash_fwd_splitkv_kernelI23Flash_fwd_kernel_traitsILi96ELi64ELi128ELi4ELb0ELb0EN7cutlass6half_tE19Flash_kernel_traitsILi96ELi64ELi128ELi4ES3_EELb1ELb0ELb1ELb0ELb0ELb1ELb0ELb0EEEvNS_16Flash_fwd_paramsE,"aw",@nobits
	.sectionflags	@""
	.align	16
	.zero		1024


//--------------------- .nv.shared._ZN5flash24flash_fwd_splitkv_kernelI23Flash_fwd_kernel_traitsILi96ELi64ELi128ELi4ELb0ELb0EN7cutlass6half_tE19Flash_kernel_traitsILi96ELi64ELi128ELi4ES3_EELb1ELb0ELb0ELb0ELb1ELb0ELb0ELb1EEEvNS_16Flash_fwd_paramsE --------------------------
	.section	.nv.shared._ZN5flash24flash_fwd_splitkv_kernelI23Flash_fwd_kernel_traitsILi96ELi64ELi128ELi4ELb0ELb0EN7cutlass6half_tE19Flash_kernel_traitsILi96ELi64ELi128ELi4ES3_EELb1ELb0ELb0ELb0ELb1ELb0ELb0ELb1EEEvNS_16Flash_fwd_paramsE,"aw",@nobits
	.sectionflags	@""
	.align	16
	.zero		1024


//--------------------- .nv.shared._ZN5flash24flash_fwd_splitkv_kernelI23Flash_fwd_kernel_traitsILi96ELi64ELi128ELi4ELb0ELb0EN7cutlass6half_tE19Flash_kernel_traitsILi96ELi64ELi128ELi4ES3_EELb1ELb0ELb0ELb0ELb1ELb1ELb0ELb1EEEvNS_16Flash_fwd_paramsE --------------------------
	.section	.nv.shared._ZN5flash24flash_fwd_splitkv_kernelI23Flash_fwd_kernel_traitsILi96ELi64ELi128ELi4ELb0ELb0EN7cutlass6half_tE19Flash_kernel_traitsILi96ELi64ELi128ELi4ES3_EELb1ELb0ELb0ELb0ELb1ELb1ELb0ELb1EEEvNS_16Flash_fwd_paramsE,"aw",@nobits
	.sectionflags	@""
	.align	16
	.zero		1024


//--------------------- .nv.shared._ZN5flash24flash_fwd_splitkv_kernelI23Flash_fwd_kernel_traitsILi96ELi64ELi128ELi4ELb0ELb0EN7cutlass6half_tE19Flash_kernel_traitsILi96ELi64ELi128ELi4ES3_EELb1ELb0ELb1ELb0ELb0ELb0ELb0ELb1EEEvNS_16Flash_fwd_paramsE --------------------------
	.section	.nv.shared._ZN5flash24flash_fwd_splitkv_kernelI23Flash_fwd_kernel_traitsILi96ELi64ELi128ELi4ELb0ELb0EN7cutlass6half_tE19Flash_kernel_traitsILi96ELi64ELi128ELi4ES3_EELb1ELb0ELb1ELb0ELb0ELb0ELb0ELb1EEEvNS_16Flash_fwd_paramsE,"aw",@nobits
	.sectionflags	@""
	.align	16
	.zero		1024


//--------------------- .nv.shared._ZN5flash24flash_fwd_splitkv_kernelI23Flash_fwd_kernel_traitsILi96ELi64ELi128ELi4ELb0ELb0EN7cutlass6half_tE19Flash_kernel_traitsILi96ELi64ELi128ELi4ES3_EELb1ELb0ELb1ELb0ELb0ELb1ELb0ELb1EEEvNS_16Flash_fwd_paramsE --------------------------
	.section	.nv.shared._ZN5flash24flash_fwd_splitkv_kernelI23Flash_fwd_kernel_traitsILi96ELi64ELi128ELi4ELb0ELb0EN7cutlass6half_tE19Flash_kernel_traitsILi96ELi64ELi128ELi4ES3_EELb1ELb0ELb1ELb0ELb0ELb1ELb0ELb1EEEvNS_16Flash_fwd_paramsE,"aw",@nobits
	.sectionflags	@""
	.align	16
	.zero		1024


//--------------------- .nv.shared._ZN5flash24flash_fwd_splitkv_kernelI23Flash_fwd_kernel_traitsILi96ELi64ELi128ELi4ELb0ELb0EN7cutlass6half_tE19Flash_kernel_traitsILi96ELi64ELi128ELi4ES3_EELb1ELb0ELb0ELb0ELb1ELb0ELb1ELb0EEEvNS_16Flash_fwd_paramsE --------------------------
	.section	.nv.shared._ZN5flash24flash_fwd_splitkv_kernelI23Flash_fwd_kernel_traitsILi96ELi64ELi128ELi4ELb0ELb0EN7cutlass6half_tE19Flash_kernel_traitsILi96ELi64ELi128ELi4ES3_EELb1ELb0ELb0ELb0ELb1ELb0ELb1ELb0EEEvNS_16Flash_fwd_paramsE,"aw",@nobits
	.sectionflags	@""
	.align	16
	.zero		1024


//--------------------- .nv.shared._ZN5flash24flash_fwd_splitkv_kernelI23Flash_fwd_kernel_traitsILi96ELi64ELi128ELi4ELb0ELb0EN7cutlass6half_tE19Flash_kernel_traitsILi96ELi64ELi128ELi4ES3_EELb1ELb0ELb0ELb0ELb1ELb1ELb1ELb0EEEvNS_16Flash_fwd_paramsE --------------------------
	.section	.nv.shared._ZN5flash24flash_fwd_splitkv_kernelI23Flash_fwd_kernel_traitsILi96ELi64ELi128ELi4ELb0ELb0EN7cutlass6half_tE19Flash_kernel_traitsILi96ELi64ELi128ELi4ES3_EELb1ELb0ELb0ELb0ELb1ELb1ELb1ELb0EEEvNS_16Flash_fwd_paramsE,"aw",@nobits
	.sectionflags	@""
	.align	16
	.zero		1024


//--------------------- .nv.shared._ZN5flash24flash_fwd_splitkv_kernelI23Flash_fwd_kernel_traitsILi96ELi64ELi128ELi4ELb0ELb0EN7cutlass6half_tE19Flash_kernel_traitsILi96ELi64ELi128ELi4ES3_EELb1ELb0ELb1ELb0ELb0ELb0ELb1ELb0EEEvNS_16Flash_fwd_paramsE --------------------------
	.section	.nv.shared._ZN5flash24flash_fwd_splitkv_kernelI23Flash_fwd_kernel_traitsILi96ELi64ELi128ELi4ELb0ELb0EN7cutlass6half_tE19Flash_kernel_traitsILi96ELi64ELi128ELi4ES3_EELb1ELb0ELb1ELb0ELb0ELb0ELb1ELb0EEEvNS_16Flash_fwd_paramsE,"aw",@nobits
	.sectionflags	@""
	.align	16
	.zero		1024


//--------------------- .nv.shared._ZN5flash24flash_fwd_splitkv_kernelI23Flash_fwd_kernel_traitsILi96ELi64ELi128ELi4ELb0ELb0EN7cutlass6half_tE19Flash_kernel_traitsILi96ELi64ELi128ELi4ES3_EELb1ELb0ELb1ELb0ELb0ELb1ELb1ELb0EEEvNS_16Flash_fwd_paramsE --------------------------
	.section	.nv.shared._ZN5flash24flash_fwd_splitkv_kernelI23Flash_fwd_kernel_traitsILi96ELi64ELi128ELi4ELb0ELb0EN7cutlass6half_tE19Flash_kernel_traitsILi96ELi64ELi128ELi4ES3_EELb1ELb0ELb1ELb0ELb0ELb1ELb1ELb0EEEvNS_16Flash_fwd_paramsE,"aw",@nobits
	.sectionflags	@""
	.align	16
	.zero		1024


//--------------------- .nv.shared._ZN5flash24flash_fwd_splitkv_kernelI23Flash_fwd_kernel_traitsILi96ELi64ELi128ELi4ELb0ELb0EN7cutlass6half_tE19Flash_kernel_traitsILi96ELi64ELi128ELi4ES3_EELb1ELb0ELb0ELb0ELb1ELb0ELb1ELb1EEEvNS_16Flash_fwd_paramsE --------------------------
	.section	.nv.shared._ZN5flash24flash_fwd_splitkv_kernelI23Flash_fwd_kernel_traitsILi96ELi64ELi128ELi4ELb0ELb0EN7cutlass6half_tE19Flash_kernel_traitsILi96ELi64ELi128ELi4ES3_EELb1ELb0ELb0ELb0ELb1ELb0ELb1ELb1EEEvNS_16Flash_fwd_paramsE,"aw",@nobits
	.sectionflags	@""
	.align	16
	.zero		1024


//--------------------- .nv.shared._ZN5flash24flash_fwd_splitkv_kernelI23Flash_fwd_kernel_traitsILi96ELi64ELi128ELi4ELb0ELb0EN7cutlass6half_tE19Flash_kernel_traitsILi96ELi64ELi128ELi4ES3_EELb1ELb0ELb0ELb0ELb1ELb1ELb1ELb1EEEvNS_16Flash_fwd_paramsE --------------------------
	.section	.nv.shared._ZN5flash24flash_fwd_splitkv_kernelI23Flash_fwd_kernel_traitsILi96ELi64ELi128ELi4ELb0ELb0EN7cutlass6half_tE19Flash_kernel_traitsILi96ELi64ELi128ELi4ES3_EELb1ELb0ELb0ELb0ELb1ELb1ELb1ELb1EEEvNS_16Flash_fwd_paramsE,"aw",@nobits
	.sectionflags	@""
	.align	16
	.zero		1024


//--------------------- .nv.shared._ZN5flash24flash_fwd_splitkv_kernelI23Flash_fwd_kernel_traitsILi96ELi64ELi128ELi4ELb0ELb0EN7cutlass6half_tE19Flash_kernel_traitsILi96ELi64ELi128ELi4ES3_EELb1ELb0ELb1ELb0ELb0ELb0ELb1ELb1EEEvNS_16Flash_fwd_paramsE --------------------------
	.section	.nv.shared._ZN5flash24flash_fwd_splitkv_kernelI23Flash_fwd_kernel_traitsILi96ELi64ELi128ELi4ELb0ELb0EN7cutlass6half_tE19Flash_kernel_traitsILi96ELi64ELi128ELi4ES3_EELb1ELb0ELb1ELb0ELb0ELb0ELb1ELb1EEEvNS_16Flash_fwd_paramsE,"aw",@nobits
	.sectionflags	@""
	.align	16
	.zero		1024


//--------------------- .nv.shared._ZN5flash24flash_fwd_splitkv_kernelI23Flash_fwd_kernel_traitsILi96ELi64ELi128ELi4ELb0ELb0EN7cutlass6half_tE19Flash_kernel_traitsILi96ELi64ELi128ELi4ES3_EELb1ELb0ELb1ELb0ELb0ELb1ELb1ELb1EEEvNS_16Flash_fwd_paramsE --------------------------
	.section	.nv.shared._ZN5flash24flash_fwd_splitkv_kernelI23Flash_fwd_kernel_traitsILi96ELi64ELi128ELi4ELb0ELb0EN7cutlass6half_tE19Flash_kernel_traitsILi96ELi64ELi128ELi4ES3_EELb1ELb0ELb1ELb0ELb0ELb1ELb1ELb1EEEvNS_16Flash_fwd_paramsE,"aw",@nobits
	.sectionflags	@""
	.align	16
	.zero		1024


//--------------------- .nv.shared._ZN5flash32flash_fwd_splitkv_combine_kernelI23Flash_fwd_kernel_traitsILi96ELi64ELi64ELi4ELb0ELb0EN7cutlass6half_tE19Flash_kernel_traitsILi96ELi64ELi64ELi4ES3_EELi16ELi7ELb0EEEvNS_16Flash_fwd_paramsE --------------------------
	.section	.nv.shared._ZN5flash32flash_fwd_splitkv_combine_kernelI23Flash_fwd_kernel_traitsILi96ELi64ELi64ELi4ELb0ELb0EN7cutlass6half_tE19Flash_kernel_traitsILi96ELi64ELi64ELi4ES3_EELi16ELi7ELb0EEEvNS_16Flash_fwd_paramsE,"aw",@nobits
	.sectionflags	@""
	.align	16
.nv.shared._ZN5flash32flash_fwd_splitkv_combine_kernelI23Flash_fwd_kernel_traitsILi96ELi64ELi64ELi4ELb0ELb0EN7cutlass6half_tE19Flash_kernel_traitsILi96ELi64ELi64ELi4ES3_EELi16ELi7ELb0EEEvNS_16Flash_fwd_paramsE:
	.zero		9728


//--------------------- .nv.shared._ZN5flash32flash_fwd_splitkv_combine_kernelI23Flash_fwd_kernel_traitsILi96ELi64ELi64ELi4ELb0ELb0EN7cutlass6half_tE19Flash_kernel_traitsILi96ELi64ELi64ELi4ES3_EELi16ELi6ELb0EEEvNS_16Flash_fwd_paramsE --------------------------
	.section	.nv.shared._ZN5flash32flash_fwd_splitkv_combine_kernelI23Flash_fwd_kernel_traitsILi96ELi64ELi64ELi4ELb0ELb0EN7cutlass6half_tE19Flash_kernel_traitsILi96ELi64ELi64ELi4ES3_EELi16ELi6ELb0EEEvNS_16Flash_fwd_paramsE,"aw",@nobits
	.sectionflags	@""
	.align	16
.nv.shared._ZN5flash32flash_fwd_splitkv_combine_kernelI23Flash_fwd_kernel_traitsILi96ELi64ELi64ELi4ELb0ELb0EN7cutlass6half_tE19Flash_kernel_traitsILi96ELi64ELi64ELi4ES3_EELi16ELi6ELb0EEEvNS_16Flash_fwd_paramsE:
	.zero		5376


//--------------------- .nv.shared._ZN5flash32flash_fwd_splitkv_combine_kernelI23Flash_fwd_kernel_traitsILi96ELi64ELi64ELi4ELb0ELb0EN7cutlass6half_tE19Flash_kernel_traitsILi96ELi64ELi64ELi4ES3_EELi16ELi5ELb0EEEvNS_16Flash_fwd_paramsE --------------------------
	.section	.nv.shared._ZN5flash32flash_fwd_splitkv_combine_kernelI23Flash_fwd_kernel_traitsILi96ELi64ELi64ELi4ELb0ELb0EN7cutlass6half_tE19Flash_kernel_traitsILi96ELi64ELi64ELi4ES3_EELi16ELi5ELb0EEEvNS_16Flash_fwd_paramsE,"aw",@nobits
	.sectionflags	@""
	.align	16
.nv.shared._ZN5flash32flash_fwd_splitkv_combine_kernelI23Flash_fwd_kernel_traitsILi96ELi64ELi64ELi4ELb0ELb0EN7cutlass6half_tE19Flash_kernel_traitsILi96ELi64ELi64ELi4ES3_EELi16ELi5ELb0EEEvNS_16Flash_fwd_paramsE:
	.zero		3200


//--------------------- .nv.shared._ZN5flash32flash_fwd_splitkv_combine_kernelI23Flash_fwd_kernel_traitsILi96ELi64ELi64ELi4ELb0ELb0EN7cutlass6half_tE19Flash_kernel_traitsILi96ELi64ELi64ELi4ES3_EELi16ELi4ELb0EEEvNS_16Flash_fwd_paramsE --------------------------
	.section	.nv.shared._ZN5flash32flash_fwd_splitkv_combine_kernelI23Flash_fwd_kernel_traitsILi96ELi64ELi64ELi4ELb0ELb0EN7cutlass6half_tE19Flash_kernel_traitsILi96ELi64ELi64ELi4ES3_EELi16ELi4ELb0EEEvNS_16Flash_fwd_paramsE,"aw",@nobits
	.sectionflags	@""
	.align	16
.nv.shared._ZN5flash32flash_fwd_splitkv_combine_kernelI23Flash_fwd_kernel_traitsILi96ELi64ELi64ELi4ELb0ELb0EN7cutlass6half_tE19Flash_kernel_traitsILi96ELi64ELi64ELi4ES3_EELi16ELi4ELb0EEEvNS_16Flash_fwd_paramsE:
	.zero		2112


//--------------------- .nv.shared._ZN5flash32flash_fwd_splitkv_combine_kernelI23Flash_fwd_kernel_traitsILi96ELi64ELi64ELi4ELb0ELb0EN7cutlass6half_tE19Flash_kernel_traitsILi96ELi64ELi64ELi4ES3_EELi16ELi3ELb0EEEvNS_16Flash_fwd_paramsE --------------------------
	.section	.nv.shared._ZN5flash32flash_fwd_splitkv_combine_kernelI23Flash_fwd_kernel_traitsILi96ELi64ELi64ELi4ELb0ELb0EN7cutlass6half_tE19Flash_kernel_traitsILi96ELi64ELi64ELi4ES3_EELi16ELi3ELb0EEEvNS_16Flash_fwd_paramsE,"aw",@nobits
	.sectionflags	@""
	.align	16
.nv.shared._ZN5flash32flash_fwd_splitkv_combine_kernelI23Flash_fwd_kernel_traitsILi96ELi64ELi64ELi4ELb0ELb0EN7cutlass6half_tE19Flash_kernel_traitsILi96ELi64ELi64ELi4ES3_EELi16ELi3ELb0EEEvNS_16Flash_fwd_paramsE:
	.zero		1568


//--------------------- .nv.shared._ZN5flash32flash_fwd_splitkv_combine_kernelI23Flash_fwd_kernel_traitsILi96ELi64ELi64ELi4ELb0ELb0EN7cutlass6half_tE19Flash_kernel_traitsILi96ELi64ELi64ELi4ES3_EELi16ELi2ELb0EEEvNS_16Flash_fwd_paramsE --------------------------
	.section	.nv.shared._ZN5flash32flash_fwd_splitkv_combine_kernelI23Flash_fwd_kernel_traitsILi96ELi64ELi64ELi4ELb0ELb0EN7cutlass6half_tE19Flash_kernel_traitsILi96ELi64ELi64ELi4ES3_EELi16ELi2ELb0EEEvNS_16Flash_fwd_paramsE,"aw",@nobits
	.sectionflags	@""
	.align	16
.nv.shared._ZN5flash32flash_fwd_splitkv_combine_kernelI23Flash_fwd_kernel_traitsILi96ELi64ELi64ELi4ELb0ELb0EN7cutlass6half_tE19Flash_kernel_traitsILi96ELi64ELi64ELi4ES3_EELi16ELi2ELb0EEEvNS_16Flash_fwd_paramsE:
	.zero		1296


//--------------------- .nv.shared._ZN5flash32flash_fwd_splitkv_combine_kernelI23Flash_fwd_kernel_traitsILi96ELi64ELi64ELi4ELb0ELb0EN7cutlass6half_tE19Flash_kernel_traitsILi96ELi64ELi64ELi4ES3_EELi16ELi1ELb0EEEvNS_16Flash_fwd_paramsE --------------------------
	.section	.nv.shared._ZN5flash32flash_fwd_splitkv_combine_kernelI23Flash_fwd_kernel_traitsILi96ELi64ELi64ELi4ELb0ELb0EN7cutlass6half_tE19Flash_kernel_traitsILi96ELi64ELi64ELi4ES3_EELi16ELi1ELb0EEEvNS_16Flash_fwd_paramsE,"aw",@nobits
	.sectionflags	@""
	.align	16
.nv.shared._ZN5flash32flash_fwd_splitkv_combine_kernelI23Flash_fwd_kernel_traitsILi96ELi64ELi64ELi4ELb0ELb0EN7cutlass6half_tE19Flash_kernel_traitsILi96ELi64ELi64ELi4ES3_EELi16ELi1ELb0EEEvNS_16Flash_fwd_paramsE:
	.zero		1168


//--------------------- .nv.shared._ZN5flash32flash_fwd_splitkv_combine_kernelI23Flash_fwd_kernel_traitsILi96ELi64ELi64ELi4ELb0ELb0EN7cutlass6half_tE19Flash_kernel_traitsILi96ELi64ELi64ELi4ES3_EELi16ELi7ELb1EEEvNS_16Flash_fwd_paramsE --------------------------
	.section	.nv.shared._ZN5flash32flash_fwd_splitkv_combine_kernelI23Flash_fwd_kernel_traitsILi96ELi64ELi64ELi4ELb0ELb0EN7cutlass6half_tE19Flash_kernel_traitsILi96ELi64ELi64ELi4ES3_EELi16ELi7ELb1EEEvNS_16Flash_fwd_paramsE,"aw",@nobits
	.sectionflags	@""
	.align	16
.nv.shared._ZN5flash32flash_fwd_splitkv_combine_kernelI23Flash_fwd_kernel_traitsILi96ELi64ELi64ELi4ELb0ELb0EN7cutlass6half_tE19Flash_kernel_traitsILi96ELi64ELi64ELi4ES3_EELi16ELi7ELb1EEEvNS_16Flash_fwd_paramsE:
	.zero		9728


//--------------------- .nv.shared._ZN5flash32flash_fwd_splitkv_combine_kernelI23Flash_fwd_kernel_traitsILi96ELi64ELi64ELi4ELb0ELb0EN7cutlass6half_tE19Flash_kernel_traitsILi96ELi64ELi64ELi4ES3_EELi16ELi6ELb1EEEvNS_16Flash_fwd_paramsE --------------------------
	.section	.nv.shared._ZN5flash32flash_fwd_splitkv_combine_kernelI23Flash_fwd_kernel_traitsILi96ELi64ELi64ELi4ELb0ELb0EN7cutlass6half_tE19Flash_kernel_traitsILi96ELi64ELi64ELi4ES3_EELi16ELi6ELb1EEEvNS_16Flash_fwd_paramsE,"aw",@nobits
	.sectionflags	@""
	.align	16
.nv.shared._ZN5flash32flash_fwd_splitkv_combine_kernelI23Flash_fwd_kernel_traitsILi96ELi64ELi64ELi4ELb0ELb0EN7cutlass6half_tE19Flash_kernel_traitsILi96ELi64ELi64ELi4ES3_EELi16ELi6ELb1EEEvNS_16Flash_fwd_paramsE:
	.zero		5376


//--------------------- .nv.shared._ZN5flash32flash_fwd_splitkv_combine_kernelI23Flash_fwd_kernel_traitsILi96ELi64ELi64ELi4ELb0ELb0EN7cutlass6half_tE19Flash_kernel_traitsILi96ELi64ELi64ELi4ES3_EELi16ELi5ELb1EEEvNS_16Flash_fwd_paramsE --------------------------
	.section	.nv.shared._ZN5flash32flash_fwd_splitkv_combine_kernelI23Flash_fwd_kernel_traitsILi96ELi64ELi64ELi4ELb0ELb0EN7cutlass6half_tE19Flash_kernel_traitsILi96ELi64ELi64ELi4ES3_EELi16ELi5ELb1EEEvNS_16Flash_fwd_paramsE,"aw",@nobits
	.sectionflags	@""
	.align	16
.nv.shared._ZN5flash32flash_fwd_splitkv_combine_kernelI23Flash_fwd_kernel_traitsILi96ELi64ELi64ELi4ELb0ELb0EN7cutlass6half_tE19Flash_kernel_traitsILi96ELi64ELi64ELi4ES3_EELi16ELi5ELb1EEEvNS_16Flash_fwd_paramsE:
	.zero		3200


//--------------------- .nv.shared._ZN5flash32flash_fwd_splitkv_combine_kernelI23Flash_fwd_kernel_traitsILi96ELi64ELi64ELi4ELb0ELb0EN7cutlass6half_tE19Flash_kernel_traitsILi96ELi64ELi64ELi4ES3_EELi16ELi4ELb1EEEvNS_16Flash_fwd_paramsE --------------------------
	.section	.nv.shared._ZN5flash32flash_fwd_splitkv_combine_kernelI23Flash_fwd_kernel_traitsILi96ELi64ELi64ELi4ELb0ELb0EN7cutlass6half_tE19Flash_kernel_traitsILi96ELi64ELi64ELi4ES3_EELi16ELi4ELb1EEEvNS_16Flash_fwd_paramsE,"aw",@nobits
	.sectionflags	@""
	.align	16
.nv.shared._ZN5flash32flash_fwd_splitkv_combine_kernelI23Flash_fwd_kernel_traitsILi96ELi64ELi64ELi4ELb0ELb0EN7cutlass6half_tE19Flash_kernel_traitsILi96ELi64ELi64ELi4ES3_EELi16ELi4ELb1EEEvNS_16Flash_fwd_paramsE:
	.zero		2112


//--------------------- .nv.shared._ZN5flash32flash_fwd_splitkv_combine_kernelI23Flash_fwd_kernel_traitsILi96ELi64ELi64ELi4ELb0ELb0EN7cutlass6half_tE19Flash_kernel_traitsILi96ELi64ELi64ELi4ES3_EELi16ELi3ELb1EEEvNS_16Flash_fwd_paramsE --------------------------
	.section	.nv.shared._ZN5flash32flash_fwd_splitkv_combine_kernelI23Flash_fwd_kernel_traitsILi96ELi64ELi64ELi4ELb0ELb0EN7cutlass6half_tE19Flash_kernel_traitsILi96ELi64ELi64ELi4ES3_EELi16ELi3ELb1EEEvNS_16Flash_fwd_paramsE,"aw",@nobits
	.sectionflags	@""
	.align	16
.nv.shared._ZN5flash32flash_fwd_splitkv_combine_kernelI23Flash_fwd_kernel_traitsILi96ELi64ELi64ELi4ELb0ELb0EN7cutlass6half_tE19Flash_kernel_traitsILi96ELi64ELi64ELi4ES3_EELi16ELi3ELb1EEEvNS_16Flash_fwd_paramsE:
	.zero		1568


//--------------------- .nv.shared._ZN5flash32flash_fwd_splitkv_combine_kernelI23Flash_fwd_kernel_traitsILi96ELi64ELi64ELi4ELb0ELb0EN7cutlass6half_tE19Flash_kernel_traitsILi96ELi64ELi64ELi4ES3_EELi16ELi2ELb1EEEvNS_16Flash_fwd_paramsE --------------------------
	.section	.nv.shared._ZN5flash32flash_fwd_splitkv_combine_kernelI23Flash_fwd_kernel_traitsILi96ELi64ELi64ELi4ELb0ELb0EN7cutlass6half_tE19Flash_kernel_traitsILi96ELi64ELi64ELi4ES3_EELi16ELi2ELb1EEEvNS_16Flash_fwd_paramsE,"aw",@nobits
	.sectionflags	@""
	.align	16
.nv.shared._ZN5flash32flash_fwd_splitkv_combine_kernelI23Flash_fwd_kernel_traitsILi96ELi64ELi64ELi4ELb0ELb0EN7cutlass6half_tE19Flash_kernel_traitsILi96ELi64ELi64ELi4ES3_EELi16ELi2ELb1EEEvNS_16Flash_fwd_paramsE:
	.zero		1296


//--------------------- .nv.shared._ZN5flash32flash_fwd_splitkv_combine_kernelI23Flash_fwd_kernel_traitsILi96ELi64ELi64ELi4ELb0ELb0EN7cutlass6half_tE19Flash_kernel_traitsILi96ELi64ELi64ELi4ES3_EELi16ELi1ELb1EEEvNS_16Flash_fwd_paramsE --------------------------
	.section	.nv.shared._ZN5flash32flash_fwd_splitkv_combine_kernelI23Flash_fwd_kernel_traitsILi96ELi64ELi64ELi4ELb0ELb0EN7cutlass6half_tE19Flash_kernel_traitsILi96ELi64ELi64ELi4ES3_EELi16ELi1ELb1EEEvNS_16Flash_fwd_paramsE,"aw",@nobits
	.sectionflags	@""
	.align	16
.nv.shared._ZN5flash32flash_fwd_splitkv_combine_kernelI23Flash_fwd_kernel_traitsILi96ELi64ELi64ELi4ELb0ELb0EN7cutlass6half_tE19Flash_kernel_traitsILi96ELi64ELi64ELi4ES3_EELi16ELi1ELb1EEEvNS_16Flash_fwd_paramsE:
	.zero		1168


//--------------------- .nv.shared._ZN5flash24flash_fwd_splitkv_kernelI23Flash_fwd_kernel_traitsILi96ELi64ELi64ELi4ELb0ELb0EN7cutlass6half_tE19Flash_kernel_traitsILi96ELi64ELi64ELi4ES3_EELb1ELb0ELb0ELb0ELb0ELb0ELb0ELb0EEEvNS_16Flash_fwd_paramsE --------------------------
	.section	.nv.shared._ZN5flash24flash_fwd_splitkv_kernelI23Flash_fwd_kernel_traitsILi96ELi64ELi64ELi4ELb0ELb0EN7cutlass6half_tE19Flash_kernel_traitsILi96ELi64ELi64ELi4ES3_EELb1ELb0ELb0ELb0ELb0ELb0ELb0ELb0EEEvNS_16Flash_fwd_paramsE,"aw",@nobits
	.sectionflags	@""
	.align	16
	.zero		1024


//--------------------- .nv.shared._ZN5flash24flash_fwd_splitkv_kernelI23Flash_fwd_kernel_traitsILi96ELi64ELi64ELi4ELb0ELb0EN7cutlass6half_tE19Flash_kernel_traitsILi96ELi64ELi64ELi4ES3_EELb1ELb0ELb0ELb0ELb0ELb1ELb0ELb0EEEvNS_16Flash_fwd_paramsE --------------------------
	.section	.nv.shared._ZN5flash24flash_fwd_splitkv_kernelI23Flash_fwd_kernel_traitsILi96ELi64ELi64ELi4ELb0ELb0EN7cutlass6half_tE19Flash_kernel_traitsILi96ELi64ELi64ELi4ES3_EELb1ELb0ELb0ELb0ELb0ELb1ELb0ELb0EEEvNS_16Flash_fwd_paramsE,"aw",@nobits
	.sectionflags	@""
	.align	16
	.zero		1024


//--------------------- .nv.shared._ZN5flash24flash_fwd_splitkv_kernelI23Flash_fwd_kernel_traitsILi96ELi64ELi64ELi4ELb0ELb0EN7cutlass6half_tE19Flash_kernel_traitsILi96ELi64ELi64ELi4ES3_EELb1ELb0ELb0ELb0ELb0ELb0ELb0ELb1EEEvNS_16Flash_fwd_paramsE --------------------------
	.section	.nv.shared._ZN5flash24flash_fwd_splitkv_kernelI23Flash_fwd_kernel_traitsILi96ELi64ELi64ELi4ELb0ELb0EN7cutlass6half_tE19Flash_kernel_traitsILi96ELi64ELi64ELi4ES3_EELb1ELb0ELb0ELb0ELb0ELb0ELb0ELb1EEEvNS_16Flash_fwd_paramsE,"aw",@nobits
	.sectionflags	@""
	.align	16
	.zero		1024


//--------------------- .nv.shared._ZN5flash24flash_fwd_splitkv_kernelI23Flash_fwd_kernel_traitsILi96ELi64ELi64ELi4ELb0ELb0EN7cutlass6half_tE19Flash_kernel_traitsILi96ELi64ELi64ELi4ES3_EELb1ELb0ELb0ELb0ELb0ELb1ELb0ELb1EEEvNS_16Flash_fwd_paramsE --------------------------
	.section	.nv.shared._ZN5flash24flash_fwd_splitkv_kernelI23Flash_fwd_kernel_traitsILi96ELi64ELi64ELi4ELb0ELb0EN7cutlass6half_tE19Flash_kernel_traitsILi96ELi64ELi64ELi4ES3_EELb1ELb0ELb0ELb0ELb0ELb1ELb0ELb1EEEvNS_16Flash_fwd_paramsE,"aw",@nobits
	.sectionflags	@""
	.align	16
	.zero		1024


//--------------------- .nv.shared._ZN5flash24flash_fwd_splitkv_kernelI23Flash_fwd_kernel_traitsILi96ELi64ELi64ELi4ELb0ELb0EN7cutlass6half_tE19Flash_kernel_traitsILi96ELi64ELi64ELi4ES3_EELb1ELb0ELb0ELb0ELb0ELb0ELb1ELb0EEEvNS_16Flash_fwd_paramsE --------------------------
	.section	.nv.shared._ZN5flash24flash_fwd_splitkv_kernelI23Flash_fwd_kernel_traitsILi96ELi64ELi64ELi4ELb0ELb0EN7cutlass6half_tE19Flash_kernel_traitsILi96ELi64ELi64ELi4ES3_EELb1ELb0ELb0ELb0ELb0ELb0ELb1ELb0EEEvNS_16Flash_fwd_paramsE,"aw",@nobits
	.sectionflags	@""
	.align	16
	.zero		1024


//--------------------- .nv.shared._ZN5flash24flash_fwd_splitkv_kernelI23Flash_fwd_kernel_traitsILi96ELi64ELi64ELi4ELb0ELb0EN7cutlass6half_tE19Flash_kernel_traitsILi96ELi64ELi64ELi4ES3_EELb1ELb0ELb0ELb0ELb0ELb1ELb1ELb0EEEvNS_16Flash_fwd_paramsE --------------------------
	.section	.nv.shared._ZN5flash24flash_fwd_splitkv_kernelI23Flash_fwd_kernel_traitsILi96ELi64ELi64ELi4ELb0ELb0EN7cutlass6half_tE19Flash_kernel_traitsILi96ELi64ELi64ELi4ES3_EELb1ELb0ELb0ELb0ELb0ELb1ELb1ELb0EEEvNS_16Flash_fwd_paramsE,"aw",@nobits
	.sectionflags	@""
	.align	16
	.zero		1024


//--------------------- .nv.shared._ZN5flash24flash_fwd_splitkv_kernelI23Flash_fwd_kernel_traitsILi96ELi64ELi64ELi4ELb0ELb0EN7cutlass6half_tE19Flash_kernel_traitsILi96ELi64ELi64ELi4ES3_EELb1ELb0ELb0ELb0ELb0ELb0ELb1ELb1EEEvNS_16Flash_fwd_paramsE --------------------------
	.section	.nv.shared._ZN5flash24flash_fwd_splitkv_kernelI23Flash_fwd_kernel_traitsILi96ELi64ELi64ELi4ELb0ELb0EN7cutlass6half_tE19Flash_kernel_traitsILi96ELi64ELi64ELi4ES3_EELb1ELb0ELb0ELb0ELb0ELb0ELb1ELb1EEEvNS_16Flash_fwd_paramsE,"aw",@nobits
	.sectionflags	@""
	.align	16
	.zero		1024


//--------------------- .nv.shared._ZN5flash24flash_fwd_splitkv_kernelI23Flash_fwd_kernel_traitsILi96ELi64ELi64ELi4ELb0ELb0EN7cutlass6half_tE19Flash_kernel_traitsILi96ELi64ELi64ELi4ES3_EELb1ELb0ELb0ELb0ELb0ELb1ELb1ELb1EEEvNS_16Flash_fwd_paramsE --------------------------
	.section	.nv.shared._ZN5flash24flash_fwd_splitkv_kernelI23Flash_fwd_kernel_traitsILi96ELi64ELi64ELi4ELb0ELb0EN7cutlass6half_tE19Flash_kernel_traitsILi96ELi64ELi64ELi4ES3_EELb1ELb0ELb0ELb0ELb0ELb1ELb1ELb1EEEvNS_16Flash_fwd_paramsE,"aw",@nobits
	.sectionflags	@""
	.align	16
	.zero		1024


//--------------------- .nv.shared._ZN5flash24flash_fwd_splitkv_kernelI23Flash_fwd_kernel_traitsILi96ELi64ELi64ELi4ELb0ELb0EN7cutlass6half_tE19Flash_kernel_traitsILi96ELi64ELi64ELi4ES3_EELb1ELb0ELb0ELb1ELb1ELb0ELb0ELb0EEEvNS_16Flash_fwd_paramsE --------------------------
	.section	.nv.shared._ZN5flash24flash_fwd_splitkv_kernelI23Flash_fwd_kernel_traitsILi96ELi64ELi64ELi4ELb0ELb0EN7cutlass6half_tE19Flash_kernel_traitsILi96ELi64ELi64ELi4ES3_EELb1ELb0ELb0ELb1ELb1ELb0ELb0ELb0EEEvNS_16Flash_fwd_paramsE,"aw",@nobits
	.sectionflags	@""
	.align	16
	.zero		1024


//--------------------- .nv.shared._ZN5flash24flash_fwd_splitkv_kernelI23Flash_fwd_kernel_traitsILi96ELi64ELi64ELi4ELb0ELb0EN7cutlass6half_tE19Flash_kernel_traitsILi96ELi64ELi64ELi4ES3_EELb1ELb0ELb0ELb1ELb1ELb1ELb0ELb0EEEvNS_16Flash_fwd_paramsE --------------------------
	.section	.nv.shared._ZN5flash24flash_fwd_splitkv_kernelI23Flash_fwd_kernel_traitsILi96ELi64ELi64ELi4ELb0ELb0EN7cutlass6half_tE19Flash_kernel_traitsILi96ELi64ELi64ELi4ES3_EELb1ELb0ELb0ELb1ELb1ELb1ELb0ELb0EEEvNS_16Flash_fwd_paramsE,"aw",@nobits
	.sectionflags	@""
	.align	16
	.zero		1024


//--------------------- .nv.shared._ZN5flash24flash_fwd_splitkv_kernelI23Flash_fwd_kernel_traitsILi96ELi64ELi64ELi4ELb0ELb0EN7cutlass6half_tE19Flash_kernel_traitsILi96ELi64ELi64ELi4ES3_EELb1ELb0ELb0ELb1ELb1ELb0ELb1ELb0EEEvNS_16Flash_fwd_paramsE --------------------------
	.section	.nv.shared._ZN5flash24flash_fwd_splitkv_kernelI23Flash_fwd_kernel_traitsILi96ELi64ELi64ELi4ELb0ELb0EN7cutlass6half_tE19Flash_kernel_traitsILi96ELi64ELi64ELi4ES3_EELb1ELb0ELb0ELb1ELb1ELb0ELb1ELb0EEEvNS_16Flash_fwd_paramsE,"aw",@nobits
	.sectionflags	@""
	.align	16
	.zero		1024


//--------------------- .nv.shared._ZN5flash24flash_fwd_splitkv_kernelI23Flash_fwd_kernel_traitsILi96ELi64ELi64ELi4ELb0ELb0EN7cutlass6half_tE19Flash_kernel_traitsILi96ELi64ELi64ELi4ES3_EELb1ELb0ELb0ELb1ELb1ELb1ELb1ELb0EEEvNS_16Flash_fwd_paramsE --------------------------
	.section	.nv.shared._ZN5flash24flash_fwd_splitkv_kernelI23Flash_fwd_kernel_traitsILi96ELi64ELi64ELi4ELb0ELb0EN7cutlass6half_tE19Flash_kernel_traitsILi96ELi64ELi64ELi4ES3_EELb1ELb0ELb0ELb1ELb1ELb1ELb1ELb0EEEvNS_16Flash_fwd_paramsE,"aw",@nobits
	.sectionflags	@""
	.align	16
	.zero		1024


//--------------------- .nv.shared._ZN5flash24flash_fwd_splitkv_kernelI23Flash_fwd_kernel_traitsILi96ELi64ELi64ELi4ELb0ELb0EN7cutlass6half_tE19Flash_kernel_traitsILi96ELi64ELi64ELi4ES3_EELb1ELb0ELb0ELb0ELb1ELb0ELb0ELb0EEEvNS_16Flash_fwd_paramsE --------------------------
	.section	.nv.shared._ZN5flash24flash_fwd_splitkv_kernelI23Flash_fwd_kernel_traitsILi96ELi64ELi64ELi4ELb0ELb0EN7cutlass6half_tE19Flash_kernel_traitsILi96ELi64ELi64ELi4ES3_EELb1ELb0ELb0ELb0ELb1ELb0ELb0ELb0EEEvNS_16Flash_fwd_paramsE,"aw",@nobits
	.sectionflags	@""
	.align	16
	.zero		1024


//--------------------- .nv.shared._ZN5flash24flash_fwd_splitkv_kernelI23Flash_fwd_kernel_traitsILi96ELi64ELi64ELi4ELb0ELb0EN7cutlass6half_tE19Flash_kernel_traitsILi96ELi64ELi64ELi4ES3_EELb1ELb0ELb0ELb0ELb1ELb1ELb0ELb0EEEvNS_16Flash_fwd_paramsE --------------------------
	.section	.nv.shared._ZN5flash24flash_fwd_splitkv_kernelI23Flash_fwd_kernel_traitsILi96ELi64ELi64ELi4ELb0ELb0EN7cutlass6half_tE19Flash_kernel_traitsILi96ELi64ELi64ELi4ES3_EELb1ELb0ELb0ELb0ELb1ELb1ELb0ELb0EEEvNS_16Flash_fwd_paramsE,"aw",@nobits
	.sectionflags	@""
	.align	16
	.zero		1024


//--------------------- .nv.shared._ZN5flash24flash_fwd_splitkv_kernelI23Flash_fwd_kernel_traitsILi96ELi64ELi64ELi4ELb0ELb0EN7cutlass6half_tE19Flash_kernel_traitsILi96ELi64ELi64ELi4ES3_EELb1ELb0ELb1ELb0ELb0ELb0ELb0ELb0EEEvNS_16Flash_fwd_paramsE --------------------------
	.section	.nv.shared._ZN5flash24flash_fwd_splitkv_kernelI23Flash_fwd_kernel_traitsILi96ELi64ELi64ELi4ELb0ELb0EN7cutlass6half_tE19Flash_kernel_traitsILi96ELi64ELi64ELi4ES3_EELb1ELb0ELb1ELb0ELb0ELb0ELb0ELb0EEEvNS_16Flash_fwd_paramsE,"aw",@nobits
	.sectionflags	@""
	.align	16
	.zero		1024


//--------------------- .nv.shared._ZN5flash24flash_fwd_splitkv_kernelI23Flash_fwd_kernel_traitsILi96ELi64ELi64ELi4ELb0ELb0EN7cutlass6half_tE19Flash_kernel_traitsILi96ELi64ELi64ELi4ES3_EELb1ELb0ELb1ELb0ELb0ELb1ELb0ELb0EEEvNS_16Flash_fwd_paramsE --------------------------
	.section	.nv.shared._ZN5flash24flash_fwd_splitkv_kernelI23Flash_fwd_kernel_traitsILi96ELi64ELi64ELi4ELb0ELb0EN7cutlass6half_tE19Flash_kernel_traitsILi96ELi64ELi64ELi4ES3_EELb1ELb0ELb1ELb0ELb0ELb1ELb0ELb0EEEvNS_16Flash_fwd_paramsE,"aw",@nobits
	.sectionflags	@""
	.align	16
	.zero		1024


//--------------------- .nv.shared._ZN5flash24flash_fwd_splitkv_kernelI23Flash_fwd_kernel_traitsILi96ELi64ELi64ELi4ELb0ELb0EN7cutlass6half_tE19Flash_kernel_traitsILi96ELi64ELi64ELi4ES3_EELb1ELb0ELb0ELb0ELb1ELb0ELb0ELb1EEEvNS_16Flash_fwd_paramsE --------------------------
	.section	.nv.shared._ZN5flash24flash_fwd_splitkv_kernelI23Flash_fwd_kernel_traitsILi96ELi64ELi64ELi4ELb0ELb0EN7cutlass6half_tE19Flash_kernel_traitsILi96ELi64ELi64ELi4ES3_EELb1ELb0ELb0ELb0ELb1ELb0ELb0ELb1EEEvNS_16Flash_fwd_paramsE,"aw",@nobits
	.sectionflags	@""
	.align	16
	.zero		1024


//--------------------- .nv.shared._ZN5flash24flash_fwd_splitkv_kernelI23Flash_fwd_kernel_traitsILi96ELi64ELi64ELi4ELb0ELb0EN7cutlass6half_tE19Flash_kernel_traitsILi96ELi64ELi64ELi4ES3_EELb1ELb0ELb0ELb0ELb1ELb1ELb0ELb1EEEvNS_16Flash_fwd_paramsE --------------------------
	.section	.nv.shared._ZN5flash24flash_fwd_splitkv_kernelI23Flash_fwd_kernel_traitsILi96ELi64ELi64ELi4ELb0ELb0EN7cutlass6half_tE19Flash_kernel_traitsILi96ELi64ELi64ELi4ES3_EELb1ELb0ELb0ELb0ELb1ELb1ELb0ELb1EEEvNS_16Flash_fwd_paramsE,"aw",@nobits
	.sectionflags	@""
	.align	16
	.zero		1024


//--------------------- .nv.shared._ZN5flash24flash_fwd_splitkv_kernelI23Flash_fwd_kernel_traitsILi96ELi64ELi64ELi4ELb0ELb0EN7cutlass6half_tE19Flash_kernel_traitsILi96ELi64ELi64ELi4ES3_EELb1ELb0ELb1ELb0ELb0ELb0ELb0ELb1EEEvNS_16Flash_fwd_paramsE --------------------------
	.section	.nv.shared._ZN5flash24flash_fwd_splitkv_kernelI23Flash_fwd_kernel_traitsILi96ELi64ELi64ELi4ELb0ELb0EN7cutlass6half_tE19Flash_kernel_traitsILi96ELi64ELi64ELi4ES3_EELb1ELb0ELb1ELb0ELb0ELb0ELb0ELb1EEEvNS_16Flash_fwd_paramsE,"aw",@nobits
	.sectionflags	@""
	.align	16
	.zero		1024


//--------------------- .nv.shared._ZN5flash24flash_fwd_splitkv_kernelI23Flash_fwd_kernel_traitsILi96ELi64ELi64ELi4ELb0ELb0EN7cutlass6half_tE19Flash_kernel_traitsILi96ELi64ELi64ELi4ES3_EELb1ELb0ELb1ELb0ELb0ELb1ELb0ELb1EEEvNS_16Flash_fwd_paramsE --------------------------
	.section	.nv.shared._ZN5flash24flash_fwd_splitkv_kernelI23Flash_fwd_kernel_traitsILi96ELi64ELi64ELi4ELb0ELb0EN7cutlass6half_tE19Flash_kernel_traitsILi96ELi64ELi64ELi4ES3_EELb1ELb0ELb1ELb0ELb0ELb1ELb0ELb1EEEvNS_16Flash_fwd_paramsE,"aw",@nobits
	.sectionflags	@""
	.align	16
	.zero		1024


//--------------------- .nv.shared._ZN5flash24flash_fwd_splitkv_kernelI23Flash_fwd_kernel_traitsILi96ELi64ELi64ELi4ELb0ELb0EN7cutlass6half_tE19Flash_kernel_traitsILi96ELi64ELi64ELi4ES3_EELb1ELb0ELb0ELb0ELb1ELb0ELb1ELb0EEEvNS_16Flash_fwd_paramsE --------------------------
	.section	.nv.shared._ZN5flash24flash_fwd_splitkv_kernelI23Flash_fwd_kernel_traitsILi96ELi64ELi64ELi4ELb0ELb0EN7cutlass6half_tE19Flash_kernel_traitsILi96ELi64ELi64ELi4ES3_EELb1ELb0ELb0ELb0ELb1ELb0ELb1ELb0EEEvNS_16Flash_fwd_paramsE,"aw",@nobits
	.sectionflags	@""
	.align	16
	.zero		1024


//--------------------- .nv.shared._ZN5flash24flash_fwd_splitkv_kernelI23Flash_fwd_kernel_traitsILi96ELi64ELi64ELi4ELb0ELb0EN7cutlass6half_tE19Flash_kernel_traitsILi96ELi64ELi64ELi4ES3_EELb1ELb0ELb0ELb0ELb1ELb1ELb1ELb0EEEvNS_16Flash_fwd_paramsE --------------------------
	.section	.nv.shared._ZN5flash24flash_fwd_splitkv_kernelI23Flash_fwd_kernel_traitsILi96ELi64ELi64ELi4ELb0ELb0EN7cutlass6half_tE19Flash_kernel_traitsILi96ELi64ELi64ELi4ES3_EELb1ELb0ELb0ELb0ELb1ELb1ELb1ELb0EEEvNS_16Flash_fwd_paramsE,"aw",@nobits
	.sectionflags	@""
	.align	16
	.zero		1024


//--------------------- .nv.shared._ZN5flash24flash_fwd_splitkv_kernelI23Flash_fwd_kernel_traitsILi96ELi64ELi64ELi4ELb0ELb0EN7cutlass6half_tE19Flash_kernel_traitsILi96ELi64ELi64ELi4ES3_EELb1ELb0ELb1ELb0ELb0ELb0ELb1ELb0EEEvNS_16Flash_fwd_paramsE --------------------------
	.section	.nv.shared._ZN5flash24flash_fwd_splitkv_kernelI23Flash_fwd_kernel_traitsILi96ELi64ELi64ELi4ELb0ELb0EN7cutlass6half_tE19Flash_kernel_traitsILi96ELi64ELi64ELi4ES3_EELb1ELb0ELb1ELb0ELb0ELb0ELb1ELb0EEEvNS_16Flash_fwd_paramsE,"aw",@nobits
	.sectionflags	@""
	.align	16
	.zero		1024


//--------------------- .nv.shared._ZN5flash24flash_fwd_splitkv_kernelI23Flash_fwd_kernel_traitsILi96ELi64ELi64ELi4ELb0ELb0EN7cutlass6half_tE19Flash_kernel_traitsILi96ELi64ELi64ELi4ES3_EELb1ELb0ELb1ELb0ELb0ELb1ELb1ELb0EEEvNS_16Flash_fwd_paramsE --------------------------
	.section	.nv.shared._ZN5flash24flash_fwd_splitkv_kernelI23Flash_fwd_kernel_traitsILi96ELi64ELi64ELi4ELb0ELb0EN7cutlass6half_tE19Flash_kernel_traitsILi96ELi64ELi64ELi4ES3_EELb1ELb0ELb1ELb0ELb0ELb1ELb1ELb0EEEvNS_16Flash_fwd_paramsE,"aw",@nobits
	.sectionflags	@""
	.align	16
	.zero		1024


//--------------------- .nv.shared._ZN5flash24flash_fwd_splitkv_kernelI23Flash_fwd_kernel_traitsILi96ELi64ELi64ELi4ELb0ELb0EN7cutlass6half_tE19Flash_kernel_traitsILi96ELi64ELi64ELi4ES3_EELb1ELb0ELb0ELb0ELb1ELb0ELb1ELb1EEEvNS_16Flash_fwd_paramsE --------------------------
	.section	.nv.shared._ZN5flash24flash_fwd_splitkv_kernelI23Flash_fwd_kernel_traitsILi96ELi64ELi64ELi4ELb0ELb0EN7cutlass6half_tE19Flash_kernel_traitsILi96ELi64ELi64ELi4ES3_EELb1ELb0ELb0ELb0ELb1ELb0ELb1ELb1EEEvNS_16Flash_fwd_paramsE,"aw",@nobits
	.sectionflags	@""
	.align	16
	.zero		1024


//--------------------- .nv.shared._ZN5flash24flash_fwd_splitkv_kernelI23Flash_fwd_kernel_traitsILi96ELi64ELi64ELi4ELb0ELb0EN7cutlass6half_tE19Flash_kernel_traitsILi96ELi64ELi64ELi4ES3_EELb1ELb0ELb0ELb0ELb1ELb1ELb1ELb1EEEvNS_16Flash_fwd_paramsE --------------------------
	.section	.nv.shared._ZN5flash24flash_fwd_splitkv_kernelI23Flash_fwd_kernel_traitsILi96ELi64ELi64ELi4ELb0ELb0EN7cutlass6half_tE19Flash_kernel_traitsILi96ELi64ELi64ELi4ES3_EELb1ELb0ELb0ELb0ELb1ELb1ELb1ELb1EEEvNS_16Flash_fwd_paramsE,"aw",@nobits
	.sectionflags	@""
	.align	16
	.zero		1024


//--------------------- .nv.shared._ZN5flash24flash_fwd_splitkv_kernelI23Flash_fwd_kernel_traitsILi96ELi64ELi64ELi4ELb0ELb0EN7cutlass6half_tE19Flash_kernel_traitsILi96ELi64ELi64ELi4ES3_EELb1ELb0ELb1ELb0ELb0ELb0ELb1ELb1EEEvNS_16Flash_fwd_paramsE --------------------------
	.section	.nv.shared._ZN5flash24flash_fwd_splitkv_kernelI23Flash_fwd_kernel_traitsILi96ELi64ELi64ELi4ELb0ELb0EN7cutlass6half_tE19Flash_kernel_traitsILi96ELi64ELi64ELi4ES3_EELb1ELb0ELb1ELb0ELb0ELb0ELb1ELb1EEEvNS_16Flash_fwd_paramsE,"aw",@nobits
	.sectionflags	@""
	.align	16
	.zero		1024


//--------------------- .nv.shared._ZN5flash24flash_fwd_splitkv_kernelI23Flash_fwd_kernel_traitsILi96ELi64ELi64ELi4ELb0ELb0EN7cutlass6half_tE19Flash_kernel_traitsILi96ELi64ELi64ELi4ES3_EELb1ELb0ELb1ELb0ELb0ELb1ELb1ELb1EEEvNS_16Flash_fwd_paramsE --------------------------
	.section	.nv.shared._ZN5flash24flash_fwd_splitkv_kernelI23Flash_fwd_kernel_traitsILi96ELi64ELi64ELi4ELb0ELb0EN7cutlass6half_tE19Flash_kernel_traitsILi96ELi64ELi64ELi4ES3_EELb1ELb0ELb1ELb0ELb0ELb1ELb1ELb1EEEvNS_16Flash_fwd_paramsE,"aw",@nobits
	.sectionflags	@""
	.align	16
	.zero		1024


//--------------------- .nv.constant0._ZN5flash32flash_fwd_splitkv_combine_kernelI23Flash_fwd_kernel_traitsILi96ELi64ELi128ELi4ELb0ELb0EN7cutlass6half_tE19Flash_kernel_traitsILi96ELi64ELi128ELi4ES3_EELi16ELi7ELb0EEEvNS_16Flash_fwd_paramsE --------------------------
	.section	.nv.constant0._ZN5flash32flash_fwd_splitkv_combine_kernelI23Flash_fwd_kernel_traitsILi96ELi64ELi128ELi4ELb0ELb0EN7cutlass6half_tE19Flash_kernel_traitsILi96ELi64ELi128ELi4ES3_EELi16ELi7ELb0EEEvNS_16Flash_fwd_paramsE,"a",@progbits
	.sectionflags	@""
	.align	4
.nv.constant0._ZN5flash32flash_fwd_splitkv_combine_kernelI23Flash_fwd_kernel_traitsILi96ELi64ELi128ELi4ELb0ELb0EN7cutlass6half_tE19Flash_kernel_traitsILi96ELi64ELi128ELi4ES3_EELi16ELi7ELb0EEEvNS_16Flash_fwd_paramsE:
	.zero		992


//--------------------- .nv.constant0._ZN5flash32flash_fwd_splitkv_combine_kernelI23Flash_fwd_kernel_traitsILi96ELi64ELi128ELi4ELb0ELb0EN7cutlass6half_tE19Flash_kernel_traitsILi96ELi64ELi128ELi4ES3_EELi16ELi6ELb0EEEvNS_16Flash_fwd_paramsE --------------------------
	.section	.nv.constant0._ZN5flash32flash_fwd_splitkv_combine_kernelI23Flash_fwd_kernel_traitsILi96ELi64ELi128ELi4ELb0ELb0EN7cutlass6half_tE19Flash_kernel_traitsILi96ELi64ELi128ELi4ES3_EELi16ELi6ELb0EEEvNS_16Flash_fwd_paramsE,"a",@progbits
	.sectionflags	@""
	.align	4
.nv.constant0._ZN5flash32flash_fwd_splitkv_combine_kernelI23Flash_fwd_kernel_traitsILi96ELi64ELi128ELi4ELb0ELb0EN7cutlass6half_tE19Flash_kernel_traitsILi96ELi64ELi128ELi4ES3_EELi16ELi6ELb0EEEvNS_16Flash_fwd_paramsE:
	.zero		992


//--------------------- .nv.constant0._ZN5flash32flash_fwd_splitkv_combine_kernelI23Flash_fwd_kernel_traitsILi96ELi64ELi128ELi4ELb0ELb0EN7cutlass6half_tE19Flash_kernel_traitsILi96ELi64ELi128ELi4ES3_EELi16ELi5ELb0EEEvNS_16Flash_fwd_paramsE --------------------------
	.section	.nv.constant0._ZN5flash32flash_fwd_splitkv_combine_kernelI23Flash_fwd_kernel_traitsILi96ELi64ELi128ELi4ELb0ELb0EN7cutlass6half_tE19Flash_kernel_traitsILi96ELi64ELi128ELi4ES3_EELi16ELi5ELb0EEEvNS_16Flash_fwd_paramsE,"a",@progbits
	.sectionflags	@""
	.align	4
.nv.constant0._ZN5flash32flash_fwd_splitkv_combine_kernelI23Flash_fwd_kernel_traitsILi96ELi64ELi128ELi4ELb0ELb0EN7cutlass6half_tE19Flash_kernel_traitsILi96ELi64ELi128ELi4ES3_EELi16ELi5ELb0EEEvNS_16Flash_fwd_paramsE:
	.zero		992


//--------------------- .nv.constant0._ZN5flash32flash_fwd_splitkv_combine_kernelI23Flash_fwd_kernel_traitsILi96ELi64ELi128ELi4ELb0ELb0EN7cutlass6half_tE19Flash_kernel_traitsILi96ELi64ELi128ELi4ES3_EELi16ELi4ELb0EEEvNS_16Flash_fwd_paramsE --------------------------
	.section	.nv.constant0._ZN5flash32flash_fwd_splitkv_combine_kernelI23Flash_fwd_kernel_traitsILi96ELi64ELi128ELi4ELb0ELb0EN7cutlass6half_tE19Flash_kernel_traitsILi96ELi64ELi128ELi4ES3_EELi16ELi4ELb0EEEvNS_16Flash_fwd_paramsE,"a",@progbits
	.sectionflags	@""
	.align	4
.nv.constant0._ZN5flash32flash_fwd_splitkv_combine_kernelI23Flash_fwd_kernel_traitsILi96ELi64ELi128ELi4ELb0ELb0EN7cutlass6half_tE19Flash_kernel_traitsILi96ELi64ELi128ELi4ES3_EELi16ELi4ELb0EEEvNS_16Flash_fwd_paramsE:
	.zero		992


//--------------------- .nv.constant0._ZN5flash32flash_fwd_splitkv_combine_kernelI23Flash_fwd_kernel_traitsILi96ELi64ELi128ELi4ELb0ELb0EN7cutlass6half_tE19Flash_kernel_traitsILi96ELi64ELi128ELi4ES3_EELi16ELi3ELb0EEEvNS_16Flash_fwd_paramsE --------------------------
	.section	.nv.constant0._ZN5flash32flash_fwd_splitkv_combine_kernelI23Flash_fwd_kernel_traitsILi96ELi64ELi128ELi4ELb0ELb0EN7cutlass6half_tE19Flash_kernel_traitsILi96ELi64ELi128ELi4ES3_EELi16ELi3ELb0EEEvNS_16Flash_fwd_paramsE,"a",@progbits
	.sectionflags	@""
	.align	4
.nv.constant0._ZN5flash32flash_fwd_splitkv_combine_kernelI23Flash_fwd_kernel_traitsILi96ELi64ELi128ELi4ELb0ELb0EN7cutlass6half_tE19Flash_kernel_traitsILi96ELi64ELi128ELi4ES3_EELi16ELi3ELb0EEEvNS_16Flash_fwd_paramsE:
	.zero		992


//--------------------- .nv.constant0._ZN5flash32flash_fwd_splitkv_combine_kernelI23Flash_fwd_kernel_traitsILi96ELi64ELi128ELi4ELb0ELb0EN7cutlass6half_tE19Flash_kernel_traitsILi96ELi64ELi128ELi4ES3_EELi16ELi2ELb0EEEvNS_16Flash_fwd_paramsE --------------------------
	.section	.nv.constant0._ZN5flash32flash_fwd_splitkv_combine_kernelI23Flash_fwd_kernel_traitsILi96ELi64ELi128ELi4ELb0ELb0EN7cutlass6half_tE19Flash_kernel_traitsILi96ELi64ELi128ELi4ES3_EELi16ELi2ELb0EEEvNS_16Flash_fwd_paramsE,"a",@progbits
	.sectionflags	@""
	.align	4
.nv.constant0._ZN5flash32flash_fwd_splitkv_combine_kernelI23Flash_fwd_kernel_traitsILi96ELi64ELi128ELi4ELb0ELb0EN7cutlass6half_tE19Flash_kernel_traitsILi96ELi64ELi128ELi4ES3_EELi16ELi2ELb0EEEvNS_16Flash_fwd_paramsE:
	.zero		992


//--------------------- .nv.constant0._ZN5flash32flash_fwd_splitkv_combine_kernelI23Flash_fwd_kernel_traitsILi96ELi64ELi128ELi4ELb0ELb0EN7cutlass6half_tE19Flash_kernel_traitsILi96ELi64ELi128ELi4ES3_EELi16ELi1ELb0EEEvNS_16Flash_fwd_paramsE --------------------------
	.section	.nv.constant0._ZN5flash32flash_fwd_splitkv_combine_kernelI23Flash_fwd_kernel_traitsILi96ELi64ELi128ELi4ELb0ELb0EN7cutlass6half_tE19Flash_kernel_traitsILi96ELi64ELi128ELi4ES3_EELi16ELi1ELb0EEEvNS_16Flash_fwd_paramsE,"a",@progbits
	.sectionflags	@""
	.align	4
.nv.constant0._ZN5flash32flash_fwd_splitkv_combine_kernelI23Flash_fwd_kernel_traitsILi96ELi64ELi128ELi4ELb0ELb0EN7cutlass6half_tE19Flash_kernel_traitsILi96ELi64ELi128ELi4ES3_EELi16ELi1ELb0EEEvNS_16Flash_fwd_paramsE:
	.zero		992


//--------------------- .nv.constant0._ZN5flash32flash_fwd_splitkv_combine_kernelI23Flash_fwd_kernel_traitsILi96ELi64ELi128ELi4ELb0ELb0EN7cutlass6half_tE19Flash_kernel_traitsILi96ELi64ELi128ELi4ES3_EELi16ELi7ELb1EEEvNS_16Flash_fwd_paramsE --------------------------
	.section	.nv.constant0._ZN5flash32flash_fwd_splitkv_combine_kernelI23Flash_fwd_kernel_traitsILi96ELi64ELi128ELi4ELb0ELb0EN7cutlass6half_tE19Flash_kernel_traitsILi96ELi64ELi128ELi4ES3_EELi16ELi7ELb1EEEvNS_16Flash_fwd_paramsE,"a",@progbits
	.sectionflags	@""
	.align	4
.nv.constant0._ZN5flash32flash_fwd_splitkv_combine_kernelI23Flash_fwd_kernel_traitsILi96ELi64ELi128ELi4ELb0ELb0EN7cutlass6half_tE19Flash_kernel_traitsILi96ELi64ELi128ELi4ES3_EELi16ELi7ELb1EEEvNS_16Flash_fwd_paramsE:
	.zero		992


//--------------------- .nv.constant0._ZN5flash32flash_fwd_splitkv_combine_kernelI23Flash_fwd_kernel_traitsILi96ELi64ELi128ELi4ELb0ELb0EN7cutlass6half_tE19Flash_kernel_traitsILi96ELi64ELi128ELi4ES3_EELi16ELi6ELb1EEEvNS_16Flash_fwd_paramsE --------------------------
	.section	.nv.constant0._ZN5flash32flash_fwd_splitkv_combine_kernelI23Flash_fwd_kernel_traitsILi96ELi64ELi128ELi4ELb0ELb0EN7cutlass6half_tE19Flash_kernel_traitsILi96ELi64ELi128ELi4ES3_EELi16ELi6ELb1EEEvNS_16Flash_fwd_paramsE,"a",@progbits
	.sectionflags	@""
	.align	4
.nv.constant0._ZN5flash32flash_fwd_splitkv_combine_kernelI23Flash_fwd_kernel_traitsILi96ELi64ELi128ELi4ELb0ELb0EN7cutlass6half_tE19Flash_kernel_traitsILi96ELi64ELi128ELi4ES3_EELi16ELi6ELb1EEEvNS_16Flash_fwd_paramsE:
	.zero		992


//--------------------- .nv.constant0._ZN5flash32flash_fwd_splitkv_combine_kernelI23Flash_fwd_kernel_traitsILi96ELi64ELi128ELi4ELb0ELb0EN7cutlass6half_tE19Flash_kernel_traitsILi96ELi64ELi128ELi4ES3_EELi16ELi5ELb1EEEvNS_16Flash_fwd_paramsE --------------------------
	.section	.nv.constant0._ZN5flash32flash_fwd_splitkv_combine_kernelI23Flash_fwd_kernel_traitsILi96ELi64ELi128ELi4ELb0ELb0EN7cutlass6half_tE19Flash_kernel_traitsILi96ELi64ELi128ELi4ES3_EELi16ELi5ELb1EEEvNS_16Flash_fwd_paramsE,"a",@progbits
	.sectionflags	@""
	.align	4
.nv.constant0._ZN5flash32flash_fwd_splitkv_combine_kernelI23Flash_fwd_kernel_traitsILi96ELi64ELi128ELi4ELb0ELb0EN7cutlass6half_tE19Flash_kernel_traitsILi96ELi64ELi128ELi4ES3_EELi16ELi5ELb1EEEvNS_16Flash_fwd_paramsE:
	.zero		992


//--------------------- .nv.constant0._ZN5flash32flash_fwd_splitkv_combine_kernelI23Flash_fwd_kernel_traitsILi96ELi64ELi128ELi4ELb0ELb0EN7cutlass6half_tE19Flash_kernel_traitsILi96ELi64ELi128ELi4ES3_EELi16ELi4ELb1EEEvNS_16Flash_fwd_paramsE --------------------------
	.section	.nv.constant0._ZN5flash32flash_fwd_splitkv_combine_kernelI23Flash_fwd_kernel_traitsILi96ELi64ELi128ELi4ELb0ELb0EN7cutlass6half_tE19Flash_kernel_traitsILi96ELi64ELi128ELi4ES3_EELi16ELi4ELb1EEEvNS_16Flash_fwd_paramsE,"a",@progbits
	.sectionflags	@""
	.align	4
.nv.constant0._ZN5flash32flash_fwd_splitkv_combine_kernelI23Flash_fwd_kernel_traitsILi96ELi64ELi128ELi4ELb0ELb0EN7cutlass6half_tE19Flash_kernel_traitsILi96ELi64ELi128ELi4ES3_EELi16ELi4ELb1EEEvNS_16Flash_fwd_paramsE:
	.zero		992


//--------------------- .nv.constant0._ZN5flash32flash_fwd_splitkv_combine_kernelI23Flash_fwd_kernel_traitsILi96ELi64ELi128ELi4ELb0ELb0EN7cutlass6half_tE19Flash_kernel_traitsILi96ELi64ELi128ELi4ES3_EELi16ELi3ELb1EEEvNS_16Flash_fwd_paramsE --------------------------
	.section	.nv.constant0._ZN5flash32flash_fwd_splitkv_combine_kernelI23Flash_fwd_kernel_traitsILi96ELi64ELi128ELi4ELb0ELb0EN7cutlass6half_tE19Flash_kernel_traitsILi96ELi64ELi128ELi4ES3_EELi16ELi3ELb1EEEvNS_16Flash_fwd_paramsE,"a",@progbits
	.sectionflags	@""
	.align	4
.nv.constant0._ZN5flash32flash_fwd_splitkv_combine_kernelI23Flash_fwd_kernel_traitsILi96ELi64ELi128ELi4ELb0ELb0EN7cutlass6half_tE19Flash_kernel_traitsILi96ELi64ELi128ELi4ES3_EELi16ELi3ELb1EEEvNS_16Flash_fwd_paramsE:
	.zero		992


//--------------------- .nv.constant0._ZN5flash32flash_fwd_splitkv_combine_kernelI23Flash_fwd_kernel_traitsILi96ELi64ELi128ELi4ELb0ELb0EN7cutlass6half_tE19Flash_kernel_traitsILi96ELi64ELi128ELi4ES3_EELi16ELi2ELb1EEEvNS_16Flash_fwd_paramsE --------------------------
	.section	.nv.constant0._ZN5flash32flash_fwd_splitkv_combine_kernelI23Flash_fwd_kernel_traitsILi96ELi64ELi128ELi4ELb0ELb0EN7cutlass6half_tE19Flash_kernel_traitsILi96ELi64ELi128ELi4ES3_EELi16ELi2ELb1EEEvNS_16Flash_fwd_paramsE,"a",@progbits
	.sectionflags	@""
	.align	4
.nv.constant0._ZN5flash32flash_fwd_splitkv_combine_kernelI23Flash_fwd_kernel_traitsILi96ELi64ELi128ELi4ELb0ELb0EN7cutlass6half_tE19Flash_kernel_traitsILi96ELi64ELi128ELi4ES3_EELi16ELi2ELb1EEEvNS_16Flash_fwd_paramsE:
	.zero		992


//--------------------- .nv.constant0._ZN5flash32flash_fwd_splitkv_combine_kernelI23Flash_fwd_kernel_traitsILi96ELi64ELi128ELi4ELb0ELb0EN7cutlass6half_tE19Flash_kernel_traitsILi96ELi64ELi128ELi4ES3_EELi16ELi1ELb1EEEvNS_16Flash_fwd_paramsE --------------------------
	.section	.nv.constant0._ZN5flash32flash_fwd_splitkv_combine_kernelI23Flash_fwd_kernel_traitsILi96ELi64ELi128ELi4ELb0ELb0EN7cutlass6half_tE19Flash_kernel_traitsILi96ELi64ELi128ELi4ES3_EELi16ELi1ELb1EEEvNS_16Flash_fwd_paramsE,"a",@progbits
	.sectionflags	@""
	.align	4
.nv.constant0._ZN5flash32flash_fwd_splitkv_combine_kernelI23Flash_fwd_kernel_traitsILi96ELi64ELi128ELi4ELb0ELb0EN7cutlass6half_tE19Flash_kernel_traitsILi96ELi64ELi128ELi4ES3_EELi16ELi1ELb1EEEvNS_16Flash_fwd_paramsE:
	.zero		992


//--------------------- .nv.constant0._ZN5flash24flash_fwd_splitkv_kernelI23Flash_fwd_kernel_traitsILi96ELi64ELi128ELi4ELb0ELb0EN7cutlass6half_tE19Flash_kernel_traitsILi96ELi64ELi128ELi4ES3_EELb1ELb0ELb0ELb0ELb0ELb0ELb0ELb0EEEvNS_16Flash_fwd_paramsE --------------------------
	.section	.nv.constant0._ZN5flash24flash_fwd_splitkv_kernelI23Flash_fwd_kernel_traitsILi96ELi64ELi128ELi4ELb0ELb0EN7cutlass6half_tE19Flash_kernel_traitsILi96ELi64ELi128ELi4ES3_EELb1ELb0ELb0ELb0ELb0ELb0ELb0ELb0EEEvNS_16Flash_fwd_paramsE,"a",@progbits
	.sectionflags	@""
	.align	4
.nv.constant0._ZN5flash24flash_fwd_splitkv_kernelI23Flash_fwd_kernel_traitsILi96ELi64ELi128ELi4ELb0ELb0EN7cutlass6half_tE19Flash_kernel_traitsILi96ELi64ELi128ELi4ES3_EELb1ELb0ELb0ELb0ELb0ELb0ELb0ELb0EEEvNS_16Flash_fwd_paramsE:
	.zero		992


//--------------------- .nv.constant0._ZN5flash24flash_fwd_splitkv_kernelI23Flash_fwd_kernel_traitsILi96ELi64ELi128ELi4ELb0ELb0EN7cutlass6half_tE19Flash_kernel_traitsILi96ELi64ELi128ELi4ES3_EELb1ELb0ELb0ELb0ELb0ELb1ELb0ELb0EEEvNS_16Flash_fwd_paramsE --------------------------
	.section	.nv.constant0._ZN5flash24flash_fwd_splitkv_kernelI23Flash_fwd_kernel_traitsILi96ELi64ELi128ELi4ELb0ELb0EN7cutlass6half_tE19Flash_kernel_traitsILi96ELi64ELi128ELi4ES3_EELb1ELb0ELb0ELb0ELb0ELb1ELb0ELb0EEEvNS_16Flash_fwd_paramsE,"a",@progbits
	.sectionflags	@""
	.align	4
.nv.constant0._ZN5flash24flash_fwd_splitkv_kernelI23Flash_fwd_kernel_traitsILi96ELi64ELi128ELi4ELb0ELb0EN7cutlass6half_tE19Flash_kernel_traitsILi96ELi64ELi128ELi4ES3_EELb1ELb0ELb0ELb0ELb0ELb1ELb0ELb0EEEvNS_16Flash_fwd_paramsE:
	.zero		992


//--------------------- .nv.constant0._ZN5flash24flash_fwd_splitkv_kernelI23Flash_fwd_kernel_traitsILi96ELi64ELi128ELi4ELb0ELb0EN7cutlass6half_tE19Flash_kernel_traitsILi96ELi64ELi128ELi4ES3_EELb1ELb0ELb0ELb0ELb0ELb0ELb0ELb1EEEvNS_16Flash_fwd_paramsE --------------------------
	.section	.nv.constant0._ZN5flash24flash_fwd_splitkv_kernelI23Flash_fwd_kernel_traitsILi96ELi64ELi128ELi4ELb0ELb0EN7cutlass6half_tE19Flash_kernel_traitsILi96ELi64ELi128ELi4ES3_EELb1ELb0ELb0ELb0ELb0ELb0ELb0ELb1EEEvNS_16Flash_fwd_paramsE,"a",@progbits
	.sectionflags	@""
	.align	4
.nv.constant0._ZN5flash24flash_fwd_splitkv_kernelI23Flash_fwd_kernel_traitsILi96ELi64ELi128ELi4ELb0ELb0EN7cutlass6half_tE19Flash_kernel_traitsILi96ELi64ELi128ELi4ES3_EELb1ELb0ELb0ELb0ELb0ELb0ELb0ELb1EEEvNS_16Flash_fwd_paramsE:
	.zero		992


//--------------------- .nv.constant0._ZN5flash24flash_fwd_splitkv_kernelI23Flash_fwd_kernel_traitsILi96ELi64ELi128ELi4ELb0ELb0EN7cutlass6half_tE19Flash_kernel_traitsILi96ELi64ELi128ELi4ES3_EELb1ELb0ELb0ELb0ELb0ELb1ELb0ELb1EEEvNS_16Flash_fwd_paramsE --------------------------
	.section	.nv.constant0._ZN5flash24flash_fwd_splitkv_kernelI23Flash_fwd_kernel_traitsILi96ELi64ELi128ELi4ELb0ELb0EN7cutlass6half_tE19Flash_kernel_traitsILi96ELi64ELi128ELi4ES3_EELb1ELb0ELb0ELb0ELb0ELb1ELb0ELb1EEEvNS_16Flash_fwd_paramsE,"a",@progbits
	.sectionflags	@""
	.align	4
.nv.constant0._ZN5flash24flash_fwd_splitkv_kernelI23Flash_fwd_kernel_traitsILi96ELi64ELi128ELi4ELb0ELb0EN7cutlass6half_tE19Flash_kernel_traitsILi96ELi64ELi128ELi4ES3_EELb1ELb0ELb0ELb0ELb0ELb1ELb0ELb1EEEvNS_16Flash_fwd_paramsE:
	.zero		992


//--------------------- .nv.constant0._ZN5flash24flash_fwd_splitkv_kernelI23Flash_fwd_kernel_traitsILi96ELi64ELi128ELi4ELb0ELb0EN7cutlass6half_tE19Flash_kernel_traitsILi96ELi64ELi128ELi4ES3_EELb1ELb0ELb0ELb0ELb0ELb0ELb1ELb0EEEvNS_16Flash_fwd_paramsE --------------------------
	.section	.nv.constant0._ZN5flash24flash_fwd_splitkv_kernelI23Flash_fwd_kernel_traitsILi96ELi64ELi128ELi4ELb0ELb0EN7cutlass6half_tE19Flash_kernel_traitsILi96ELi64ELi128ELi4ES3_EELb1ELb0ELb0ELb0ELb0ELb0ELb1ELb0EEEvNS_16Flash_fwd_paramsE,"a",@progbits
	.sectionflags	@""
	.align	4
.nv.constant0._ZN5flash24flash_fwd_splitkv_kernelI23Flash_fwd_kernel_traitsILi96ELi64ELi128ELi4ELb0ELb0EN7cutlass6half_tE19Flash_kernel_traitsILi96ELi64ELi128ELi4ES3_EELb1ELb0ELb0ELb0ELb0ELb0ELb1ELb0EEEvNS_16Flash_fwd_paramsE:
	.zero		992


//--------------------- .nv.constant0._ZN5flash24flash_fwd_splitkv_kernelI23Flash_fwd_kernel_traitsILi96ELi64ELi128ELi4ELb0ELb0EN7cutlass6half_tE19Flash_kernel_traitsILi96ELi64ELi128ELi4ES3_EELb1ELb0ELb0ELb0ELb0ELb1ELb1ELb0EEEvNS_16Flash_fwd_paramsE --------------------------
	.section	.nv.constant0._ZN5flash24flash_fwd_splitkv_kernelI23Flash_fwd_kernel_traitsILi96ELi64ELi128ELi4ELb0ELb0EN7cutlass6half_tE19Flash_kernel_traitsILi96ELi64ELi128ELi4ES3_EELb1ELb0ELb0ELb0ELb0ELb1ELb1ELb0EEEvNS_16Flash_fwd_paramsE,"a",@progbits
	.sectionflags	@""
	.align	4
.nv.constant0._ZN5flash24flash_fwd_splitkv_kernelI23Flash_fwd_kernel_traitsILi96ELi64ELi128ELi4ELb0ELb0EN7cutlass6half_tE19Flash_kernel_traitsILi96ELi64ELi128ELi4ES3_EELb1ELb0ELb0ELb0ELb0ELb1ELb1ELb0EEEvNS_16Flash_fwd_paramsE:
	.zero		992


//--------------------- .nv.constant0._ZN5flash24flash_fwd_splitkv_kernelI23Flash_fwd_kernel_traitsILi96ELi64ELi128ELi4ELb0ELb0EN7cutlass6half_tE19Flash_kernel_traitsILi96ELi64ELi128ELi4ES3_EELb1ELb0ELb0ELb0ELb0ELb0ELb1ELb1EEEvNS_16Flash_fwd_paramsE --------------------------
	.section	.nv.constant0._ZN5flash24flash_fwd_splitkv_kernelI23Flash_fwd_kernel_traitsILi96ELi64ELi128ELi4ELb0ELb0EN7cutlass6half_tE19Flash_kernel_traitsILi96ELi64ELi128ELi4ES3_EELb1ELb0ELb0ELb0ELb0ELb0ELb1ELb1EEEvNS_16Flash_fwd_paramsE,"a",@progbits
	.sectionflags	@""
	.align	4
.nv.constant0._ZN5flash24flash_fwd_splitkv_kernelI23Flash_fwd_kernel_traitsILi96ELi64ELi128ELi4ELb0ELb0EN7cutlass6half_tE19Flash_kernel_traitsILi96ELi64ELi128ELi4ES3_EELb1ELb0ELb0ELb0ELb0ELb0ELb1ELb1EEEvNS_16Flash_fwd_paramsE:
	.zero		992


//--------------------- .nv.constant0._ZN5flash24flash_fwd_splitkv_kernelI23Flash_fwd_kernel_traitsILi96ELi64ELi128ELi4ELb0ELb0EN7cutlass6half_tE19Flash_kernel_traitsILi96ELi64ELi128ELi4ES3_EELb1ELb0ELb0ELb0ELb0ELb1ELb1ELb1EEEvNS_16Flash_fwd_paramsE --------------------------
	.section	.nv.constant0._ZN5flash24flash_fwd_splitkv_kernelI23Flash_fwd_kernel_traitsILi96ELi64ELi128ELi4ELb0ELb0EN7cutlass6half_tE19Flash_kernel_traitsILi96ELi64ELi128ELi4ES3_EELb1ELb0ELb0ELb0ELb0ELb1ELb1ELb1EEEvNS_16Flash_fwd_paramsE,"a",@progbits
	.sectionflags	@""
	.align	4
.nv.constant0._ZN5flash24flash_fwd_splitkv_kernelI23Flash_fwd_kernel_traitsILi96ELi64ELi128ELi4ELb0ELb0EN7cutlass6half_tE19Flash_kernel_traitsILi96ELi64ELi128ELi4ES3_EELb1ELb0ELb0ELb0ELb0ELb1ELb1ELb1EEEvNS_16Flash_fwd_paramsE:
	.zero		992


//--------------------- .nv.constant0._ZN5flash24flash_fwd_splitkv_kernelI23Flash_fwd_kernel_traitsILi96ELi64ELi128ELi4ELb0ELb0EN7cutlass6half_tE19Flash_kernel_traitsILi96ELi64ELi128ELi4ES3_EELb1ELb0ELb0ELb1ELb1ELb0ELb0ELb0EEEvNS_16Flash_fwd_paramsE --------------------------
	.section	.nv.constant0._ZN5flash24flash_fwd_splitkv_kernelI23Flash_fwd_kernel_traitsILi96ELi64ELi128ELi4ELb0ELb0EN7cutlass6half_tE19Flash_kernel_traitsILi96ELi64ELi128ELi4ES3_EELb1ELb0ELb0ELb1ELb1ELb0ELb0ELb0EEEvNS_16Flash_fwd_paramsE,"a",@progbits
	.sectionflags	@""
	.align	4
.nv.constant0._ZN5flash24flash_fwd_splitkv_kernelI23Flash_fwd_kernel_traitsILi96ELi64ELi128ELi4ELb0ELb0EN7cutlass6half_tE19Flash_kernel_traitsILi96ELi64ELi128ELi4ES3_EELb1ELb0ELb0ELb1ELb1ELb0ELb0ELb0EEEvNS_16Flash_fwd_paramsE:
	.zero		992


//--------------------- .nv.constant0._ZN5flash24flash_fwd_splitkv_kernelI23Flash_fwd_kernel_traitsILi96ELi64ELi128ELi4ELb0ELb0EN7cutlass6half_tE19Flash_kernel_traitsILi96ELi64ELi128ELi4ES3_EELb1ELb0ELb0ELb1ELb1ELb1ELb0ELb0EEEvNS_16Flash_fwd_paramsE --------------------------
	.section	.nv.constant0._ZN5flash24flash_fwd_splitkv_kernelI23Flash_fwd_kernel_traitsILi96ELi64ELi128ELi4ELb0ELb0EN7cutlass6half_tE19Flash_kernel_traitsILi96ELi64ELi128ELi4ES3_EELb1ELb0ELb0ELb1ELb1ELb1ELb0ELb0EEEvNS_16Flash_fwd_paramsE,"a",@progbits
	.sectionflags	@""
	.align	4
.nv.constant0._ZN5flash24flash_fwd_splitkv_kernelI23Flash_fwd_kernel_traitsILi96ELi64ELi128ELi4ELb0ELb0EN7cutlass6half_tE19Flash_kernel_traitsILi96ELi64ELi128ELi4ES3_EELb1ELb0ELb0ELb1ELb1ELb1ELb0ELb0EEEvNS_16Flash_fwd_paramsE:
	.zero		992


//--------------------- .nv.constant0._ZN5flash24flash_fwd_splitkv_kernelI23Flash_fwd_kernel_traitsILi96ELi64ELi128ELi4ELb0ELb0EN7cutlass6half_tE19Flash_kernel_traitsILi96ELi64ELi128ELi4ES3_EELb1ELb0ELb0ELb1ELb1ELb0ELb1ELb0EEEvNS_16Flash_fwd_paramsE --------------------------
	.section	.nv.constant0._ZN5flash24flash_fwd_splitkv_kernelI23Flash_fwd_kernel_traitsILi96ELi64ELi128ELi4ELb0ELb0EN7cutlass6half_tE19Flash_kernel_traitsILi96ELi64ELi128ELi4ES3_EELb1ELb0ELb0ELb1ELb1ELb0ELb1ELb0EEEvNS_16Flash_fwd_paramsE,"a",@progbits
	.sectionflags	@""
	.align	4
.nv.constant0._ZN5flash24flash_fwd_splitkv_kernelI23Flash_fwd_kernel_traitsILi96ELi64ELi128ELi4ELb0ELb0EN7cutlass6half_tE19Flash_kernel_traitsILi96ELi64ELi128ELi4ES3_EELb1ELb0ELb0ELb1ELb1ELb0ELb1ELb0EEEvNS_16Flash_fwd_paramsE:
	.zero		992


//--------------------- .nv.constant0._ZN5flash24flash_fwd_splitkv_kernelI23Flash_fwd_kernel_traitsILi96ELi64ELi128ELi4ELb0ELb0EN7cutlass6half_tE19Flash_kernel_traitsILi96ELi64ELi128ELi4ES3_EELb1ELb0ELb0ELb1ELb1ELb1ELb1ELb0EEEvNS_16Flash_fwd_paramsE --------------------------
	.section	.nv.constant0._ZN5flash24flash_fwd_splitkv_kernelI23Flash_fwd_kernel_traitsILi96ELi64ELi128ELi4ELb0ELb0EN7cutlass6half_tE19Flash_kernel_traitsILi96ELi64ELi128ELi4ES3_EELb1ELb0ELb0ELb1ELb1ELb1ELb1ELb0EEEvNS_16Flash_fwd_paramsE,"a",@progbits
	.sectionflags	@""
	.align	4
.nv.constant0._ZN5flash24flash_fwd_splitkv_kernelI23Flash_fwd_kernel_traitsILi96ELi64ELi128ELi4ELb0ELb0EN7cutlass6half_tE19Flash_kernel_traitsILi96ELi64ELi128ELi4ES3_EELb1ELb0ELb0ELb1ELb1ELb1ELb1ELb0EEEvNS_16Flash_fwd_paramsE:
	.zero		992


//--------------------- .nv.constant0._ZN5flash24flash_fwd_splitkv_kernelI23Flash_fwd_kernel_traitsILi96ELi64ELi128ELi4ELb0ELb0EN7cutlass6half_tE19Flash_kernel_traitsILi96ELi64ELi128ELi4ES3_EELb1ELb0ELb0ELb0ELb1ELb0ELb0ELb0EEEvNS_16Flash_fwd_paramsE --------------------------
	.section	.nv.constant0._ZN5flash24flash_fwd_splitkv_kernelI23Flash_fwd_kernel_traitsILi96ELi64ELi128ELi4ELb0ELb0EN7cutlass6half_tE19Flash_kernel_traitsILi96ELi64ELi128ELi4ES3_EELb1ELb0ELb0ELb0ELb1ELb0ELb0ELb0EEEvNS_16Flash_fwd_paramsE,"a",@progbits
	.sectionflags	@""
	.align	4
.nv.constant0._ZN5flash24flash_fwd_splitkv_kernelI23Flash_fwd_kernel_traitsILi96ELi64ELi128ELi4ELb0ELb0EN7cutlass6half_tE19Flash_kernel_traitsILi96ELi64ELi128ELi4ES3_EELb1ELb0ELb0ELb0ELb1ELb0ELb0ELb0EEEvNS_16Flash_fwd_paramsE:
	.zero		992


//--------------------- .nv.constant0._ZN5flash24flash_fwd_splitkv_kernelI23Flash_fwd_kernel_traitsILi96ELi64ELi128ELi4ELb0ELb0EN7cutlass6half_tE19Flash_kernel_traitsILi96ELi64ELi128ELi4ES3_EELb1ELb0ELb0ELb0ELb1ELb1ELb0ELb0EEEvNS_16Flash_fwd_paramsE --------------------------
	.section	.nv.constant0._ZN5flash24flash_fwd_splitkv_kernelI23Flash_fwd_kernel_traitsILi96ELi64ELi128ELi4ELb0ELb0EN7cutlass6half_tE19Flash_kernel_traitsILi96ELi64ELi128ELi4ES3_EELb1ELb0ELb0ELb0ELb1ELb1ELb0ELb0EEEvNS_16Flash_fwd_paramsE,"a",@progbits
	.sectionflags	@""
	.align	4
.nv.constant0._ZN5flash24flash_fwd_splitkv_kernelI23Flash_fwd_kernel_traitsILi96ELi64ELi128ELi4ELb0ELb0EN7cutlass6half_tE19Flash_kernel_traitsILi96ELi64ELi128ELi4ES3_EELb1ELb0ELb0ELb0ELb1ELb1ELb0ELb0EEEvNS_16Flash_fwd_paramsE:
	.zero		992


//--------------------- .nv.constant0._ZN5flash24flash_fwd_splitkv_kernelI23Flash_fwd_kernel_traitsILi96ELi64ELi128ELi4ELb0ELb0EN7cutlass6half_tE19Flash_kernel_traitsILi96ELi64ELi128ELi4ES3_EELb1ELb0ELb1ELb0ELb0ELb0ELb0ELb0EEEvNS_16Flash_fwd_paramsE --------------------------
	.section	.nv.constant0._ZN5flash24flash_fwd_splitkv_kernelI23Flash_fwd_kernel_traitsILi96ELi64ELi128ELi4ELb0ELb0EN7cutlass6half_tE19Flash_kernel_traitsILi96ELi64ELi128ELi4ES3_EELb1ELb0ELb1ELb0ELb0ELb0ELb0ELb0EEEvNS_16Flash_fwd_paramsE,"a",@progbits
	.sectionflags	@""
	.align	4
.nv.constant0._ZN5flash24flash_fwd_splitkv_kernelI23Flash_fwd_kernel_traitsILi96ELi64ELi128ELi4ELb0ELb0EN7cutlass6half_tE19Flash_kernel_traitsILi96ELi64ELi128ELi4ES3_EELb1ELb0ELb1ELb0ELb0ELb0ELb0ELb0EEEvNS_16Flash_fwd_paramsE:
	.zero		992


//--------------------- .nv.constant0._ZN5flash24flash_fwd_splitkv_kernelI23Flash_fwd_kernel_traitsILi96ELi64ELi128ELi4ELb0ELb0EN7cutlass6half_tE19Flash_kernel_traitsILi96ELi64ELi128ELi4ES3_EELb1ELb0ELb1ELb0ELb0ELb1ELb0ELb0EEEvNS_16Flash_fwd_paramsE --------------------------
	.section	.nv.constant0._ZN5flash24flash_fwd_splitkv_kernelI23Flash_fwd_kernel_traitsILi96ELi64ELi128ELi4ELb0ELb0EN7cutlass6half_tE19Flash_kernel_traitsILi96ELi64ELi128ELi4ES3_EELb1ELb0ELb1ELb0ELb0ELb1ELb0ELb0EEEvNS_16Flash_fwd_paramsE,"a",@progbits
	.sectionflags	@""
	.align	4
.nv.constant0._ZN5flash24flash_fwd_splitkv_kernelI23Flash_fwd_kernel_traitsILi96ELi64ELi128ELi4ELb0ELb0EN7cutlass6half_tE19Flash_kernel_traitsILi96ELi64ELi128ELi4ES3_EELb1ELb0ELb1ELb0ELb0ELb1ELb0ELb0EEEvNS_16Flash_fwd_paramsE:
	.zero		992


//--------------------- .nv.constant0._ZN5flash24flash_fwd_splitkv_kernelI23Flash_fwd_kernel_traitsILi96ELi64ELi128ELi4ELb0ELb0EN7cutlass6half_tE19Flash_kernel_traitsILi96ELi64ELi128ELi4ES3_EELb1ELb0ELb0ELb0ELb1ELb0ELb0ELb1EEEvNS_16Flash_fwd_paramsE --------------------------
	.section	.nv.constant0._ZN5flash24flash_fwd_splitkv_kernelI23Flash_fwd_kernel_traitsILi96ELi64ELi128ELi4ELb0ELb0EN7cutlass6half_tE19Flash_kernel_traitsILi96ELi64ELi128ELi4ES3_EELb1ELb0ELb0ELb0ELb1ELb0ELb0ELb1EEEvNS_16Flash_fwd_paramsE,"a",@progbits
	.sectionflags	@""
	.align	4
.nv.constant0._ZN5flash24flash_fwd_splitkv_kernelI23Flash_fwd_kernel_traitsILi96ELi64ELi128ELi4ELb0ELb0EN7cutlass6half_tE19Flash_kernel_traitsILi96ELi64ELi128ELi4ES3_EELb1ELb0ELb0ELb0ELb1ELb0ELb0ELb1EEEvNS_16Flash_fwd_paramsE:
	.zero		992


//--------------------- .nv.constant0._ZN5flash24flash_fwd_splitkv_kernelI23Flash_fwd_kernel_traitsILi96ELi64ELi128ELi4ELb0ELb0EN7cutlass6half_tE19Flash_kernel_traitsILi96ELi64ELi128ELi4ES3_EELb1ELb0ELb0ELb0ELb1ELb1ELb0ELb1EEEvNS_16Flash_fwd_paramsE --------------------------
	.section	.nv.constant0._ZN5flash24flash_fwd_splitkv_kernelI23Flash_fwd_kernel_traitsILi96ELi64ELi128ELi4ELb0ELb0EN7cutlass6half_tE19Flash_kernel_traitsILi96ELi64ELi128ELi4ES3_EELb1ELb0ELb0ELb0ELb1ELb1ELb0ELb1EEEvNS_16Flash_fwd_paramsE,"a",@progbits
	.sectionflags	@""
	.align	4
.nv.constant0._ZN5flash24flash_fwd_splitkv_kernelI23Flash_fwd_kernel_traitsILi96ELi64ELi128ELi4ELb0ELb0EN7cutlass6half_tE19Flash_kernel_traitsILi96ELi64ELi128ELi4ES3_EELb1ELb0ELb0ELb0ELb1ELb1ELb0ELb1EEEvNS_16Flash_fwd_paramsE:
	.zero		992


//--------------------- .nv.constant0._ZN5flash24flash_fwd_splitkv_kernelI23Flash_fwd_kernel_traitsILi96ELi64ELi128ELi4ELb0ELb0EN7cutlass6half_tE19Flash_kernel_traitsILi96ELi64ELi128ELi4ES3_EELb1ELb0ELb1ELb0ELb0ELb0ELb0ELb1EEEvNS_16Flash_fwd_paramsE --------------------------
	.section	.nv.constant0._ZN5flash24flash_fwd_splitkv_kernelI23Flash_fwd_kernel_traitsILi96ELi64ELi128ELi4ELb0ELb0EN7cutlass6half_tE19Flash_kernel_traitsILi96ELi64ELi128ELi4ES3_EELb1ELb0ELb1ELb0ELb0ELb0ELb0ELb1EEEvNS_16Flash_fwd_paramsE,"a",@progbits
	.sectionflags	@""
	.align	4
.nv.constant0._ZN5flash24flash_fwd_splitkv_kernelI23Flash_fwd_kernel_traitsILi96ELi64ELi128ELi4ELb0ELb0EN7cutlass6half_tE19Flash_kernel_traitsILi96ELi64ELi128ELi4ES3_EELb1ELb0ELb1ELb0ELb0ELb0ELb0ELb1EEEvNS_16Flash_fwd_paramsE:
	.zero		992


//--------------------- .nv.constant0._ZN5flash24flash_fwd_splitkv_kernelI23Flash_fwd_kernel_traitsILi96ELi64ELi128ELi4ELb0ELb0EN7cutlass6half_tE19Flash_kernel_traitsILi96ELi64ELi128ELi4ES3_EELb1ELb0ELb1ELb0ELb0ELb1ELb0ELb1EEEvNS_16Flash_fwd_paramsE --------------------------
	.section	.nv.constant0._ZN5flash24flash_fwd_splitkv_kernelI23Flash_fwd_kernel_traitsILi96ELi64ELi128ELi4ELb0ELb0EN7cutlass6half_tE19Flash_kernel_traitsILi96ELi64ELi128ELi4ES3_EELb1ELb0ELb1ELb0ELb0ELb1ELb0ELb1EEEvNS_16Flash_fwd_paramsE,"a",@progbits
	.sectionflags	@""
	.align	4
.nv.constant0._ZN5flash24flash_fwd_splitkv_kernelI23Flash_fwd_kernel_traitsILi96ELi64ELi128ELi4ELb0ELb0EN7cutlass6half_tE19Flash_kernel_traitsILi96ELi64ELi128ELi4ES3_EELb1ELb0ELb1ELb0ELb0ELb1ELb0ELb1EEEvNS_16Flash_fwd_paramsE:
	.zero		992


//--------------------- .nv.constant0._ZN5flash24flash_fwd_splitkv_kernelI23Flash_fwd_kernel_traitsILi96ELi64ELi128ELi4ELb0ELb0EN7cutlass6half_tE19Flash_kernel_traitsILi96ELi64ELi128ELi4ES3_EELb1ELb0ELb0ELb0ELb1ELb0ELb1ELb0EEEvNS_16Flash_fwd_paramsE --------------------------
	.section	.nv.constant0._ZN5flash24flash_fwd_splitkv_kernelI23Flash_fwd_kernel_traitsILi96ELi64ELi128ELi4ELb0ELb0EN7cutlass6half_tE19Flash_kernel_traitsILi96ELi64ELi128ELi4ES3_EELb1ELb0ELb0ELb0ELb1ELb0ELb1ELb0EEEvNS_16Flash_fwd_paramsE,"a",@progbits
	.sectionflags	@""
	.align	4
.nv.constant0._ZN5flash24flash_fwd_splitkv_kernelI23Flash_fwd_kernel_traitsILi96ELi64ELi128ELi4ELb0ELb0EN7cutlass6half_tE19Flash_kernel_traitsILi96ELi64ELi128ELi4ES3_EELb1ELb0ELb0ELb0ELb1ELb0ELb1ELb0EEEvNS_16Flash_fwd_paramsE:
	.zero		992


//--------------------- .nv.constant0._ZN5flash24flash_fwd_splitkv_kernelI23Flash_fwd_kernel_traitsILi96ELi64ELi128ELi4ELb0ELb0EN7cutlass6half_tE19Flash_kernel_traitsILi96ELi64ELi128ELi4ES3_EELb1ELb0ELb0ELb0ELb1ELb1ELb1ELb0EEEvNS_16Flash_fwd_paramsE --------------------------
	.section	.nv.constant0._ZN5flash24flash_fwd_splitkv_kernelI23Flash_fwd_kernel_traitsILi96ELi64ELi128ELi4ELb0ELb0EN7cutlass6half_tE19Flash_kernel_traitsILi96ELi64ELi128ELi4ES3_EELb1ELb0ELb0ELb0ELb1ELb1ELb1ELb0EEEvNS_16Flash_fwd_paramsE,"a",@progbits
	.sectionflags	@""
	.align	4
.nv.constant0._ZN5flash24flash_fwd_splitkv_kernelI23Flash_fwd_kernel_traitsILi96ELi64ELi128ELi4ELb0ELb0EN7cutlass6half_tE19Flash_kernel_traitsILi96ELi64ELi128ELi4ES3_EELb1ELb0ELb0ELb0ELb1ELb1ELb1ELb0EEEvNS_16Flash_fwd_paramsE:
	.zero		992


//--------------------- .nv.constant0._ZN5flash24flash_fwd_splitkv_kernelI23Flash_fwd_kernel_traitsILi96ELi64ELi128ELi4ELb0ELb0EN7cutlass6half_tE19Flash_kernel_traitsILi96ELi64ELi128ELi4ES3_EELb1ELb0ELb1ELb0ELb0ELb0ELb1ELb0EEEvNS_16Flash_fwd_paramsE --------------------------
	.section	.nv.constant0._ZN5flash24flash_fwd_splitkv_kernelI23Flash_fwd_kernel_traitsILi96ELi64ELi128ELi4ELb0ELb0EN7cutlass6half_tE19Flash_kernel_traitsILi96ELi64ELi128ELi4ES3_EELb1ELb0ELb1ELb0ELb0ELb0ELb1ELb0EEEvNS_16Flash_fwd_paramsE,"a",@progbits
	.sectionflags	@""
	.align	4
.nv.constant0._ZN5flash24flash_fwd_splitkv_kernelI23Flash_fwd_kernel_traitsILi96ELi64ELi128ELi4ELb0ELb0EN7cutlass6half_tE19Flash_kernel_traitsILi96ELi64ELi128ELi4ES3_EELb1ELb0ELb1ELb0ELb0ELb0ELb1ELb0EEEvNS_16Flash_fwd_paramsE:
	.zero		992


//--------------------- .nv.constant0._ZN5flash24flash_fwd_splitkv_kernelI23Flash_fwd_kernel_traitsILi96ELi64ELi128ELi4ELb0ELb0EN7cutlass6half_tE19Flash_kernel_traitsILi96ELi64ELi128ELi4ES3_EELb1ELb0ELb1ELb0ELb0ELb1ELb1ELb0EEEvNS_16Flash_fwd_paramsE --------------------------
	.section	.nv.constant0._ZN5flash24flash_fwd_splitkv_kernelI23Flash_fwd_kernel_traitsILi96ELi64ELi128ELi4ELb0ELb0EN7cutlass6half_tE19Flash_kernel_traitsILi96ELi64ELi128ELi4ES3_EELb1ELb0ELb1ELb0ELb0ELb1ELb1ELb0EEEvNS_16Flash_fwd_paramsE,"a",@progbits
	.sectionflags	@""
	.align	4
.nv.constant0._ZN5flash24flash_fwd_splitkv_kernelI23Flash_fwd_kernel_traitsILi96ELi64ELi128ELi4ELb0ELb0EN7cutlass6half_tE19Flash_kernel_traitsILi96ELi64ELi128ELi4ES3_EELb1ELb0ELb1ELb0ELb0ELb1ELb1ELb0EEEvNS_16Flash_fwd_paramsE:
	.zero		992


//--------------------- .nv.constant0._ZN5flash24flash_fwd_splitkv_kernelI23Flash_fwd_kernel_traitsILi96ELi64ELi128ELi4ELb0ELb0EN7cutlass6half_tE19Flash_kernel_traitsILi96ELi64ELi128ELi4ES3_EELb1ELb0ELb0ELb0ELb1ELb0ELb1ELb1EEEvNS_16Flash_fwd_paramsE --------------------------
	.section	.nv.constant0._ZN5flash24flash_fwd_splitkv_kernelI23Flash_fwd_kernel_traitsILi96ELi64ELi128ELi4ELb0ELb0EN7cutlass6half_tE19Flash_kernel_traitsILi96ELi64ELi128ELi4ES3_EELb1ELb0ELb0ELb0ELb1ELb0ELb1ELb1EEEvNS_16Flash_fwd_paramsE,"a",@progbits
	.sectionflags	@""
	.align	4
.nv.constant0._ZN5flash24flash_fwd_splitkv_kernelI23Flash_fwd_kernel_traitsILi96ELi64ELi128ELi4ELb0ELb0EN7cutlass6half_tE19Flash_kernel_traitsILi96ELi64ELi128ELi4ES3_EELb1ELb0ELb0ELb0ELb1ELb0ELb1ELb1EEEvNS_16Flash_fwd_paramsE:
	.zero		992


//--------------------- .nv.constant0._ZN5flash24flash_fwd_splitkv_kernelI23Flash_fwd_kernel_traitsILi96ELi64ELi128ELi4ELb0ELb0EN7cutlass6half_tE19Flash_kernel_traitsILi96ELi64ELi128ELi4ES3_EELb1ELb0ELb0ELb0ELb1ELb1ELb1ELb1EEEvNS_16Flash_fwd_paramsE --------------------------
	.section	.nv.constant0._ZN5flash24flash_fwd_splitkv_kernelI23Flash_fwd_kernel_traitsILi96ELi64ELi128ELi4ELb0ELb0EN7cutlass6half_tE19Flash_kernel_traitsILi96ELi64ELi128ELi4ES3_EELb1ELb0ELb0ELb0ELb1ELb1ELb1ELb1EEEvNS_16Flash_fwd_paramsE,"a",@progbits
	.sectionflags	@""
	.align	4
.nv.constant0._ZN5flash24flash_fwd_splitkv_kernelI23Flash_fwd_kernel_traitsILi96ELi64ELi128ELi4ELb0ELb0EN7cutlass6half_tE19Flash_kernel_traitsILi96ELi64ELi128ELi4ES3_EELb1ELb0ELb0ELb0ELb1ELb1ELb1ELb1EEEvNS_16Flash_fwd_paramsE:
	.zero		992


//--------------------- .nv.constant0._ZN5flash24flash_fwd_splitkv_kernelI23Flash_fwd_kernel_traitsILi96ELi64ELi128ELi4ELb0ELb0EN7cutlass6half_tE19Flash_kernel_traitsILi96ELi64ELi128ELi4ES3_EELb1ELb0ELb1ELb0ELb0ELb0ELb1ELb1EEEvNS_16Flash_fwd_paramsE --------------------------
	.section	.nv.constant0._ZN5flash24flash_fwd_splitkv_kernelI23Flash_fwd_kernel_traitsILi96ELi64ELi128ELi4ELb0ELb0EN7cutlass6half_tE19Flash_kernel_traitsILi96ELi64ELi128ELi4ES3_EELb1ELb0ELb1ELb0ELb0ELb0ELb1ELb1EEEvNS_16Flash_fwd_paramsE,"a",@progbits
	.sectionflags	@""
	.align	4
.nv.constant0._ZN5flash24flash_fwd_splitkv_kernelI23Flash_fwd_kernel_traitsILi96ELi64ELi128ELi4ELb0ELb0EN7cutlass6half_tE19Flash_kernel_traitsILi96ELi64ELi128ELi4ES3_EELb1ELb0ELb1ELb0ELb0ELb0ELb1ELb1EEEvNS_16Flash_fwd_paramsE:
	.zero		992


//--------------------- .nv.constant0._ZN5flash24flash_fwd_splitkv_kernelI23Flash_fwd_kernel_traitsILi96ELi64ELi128ELi4ELb0ELb0EN7cutlass6half_tE19Flash_kernel_traitsILi96ELi64ELi128ELi4ES3_EELb1ELb0ELb1ELb0ELb0ELb1ELb1ELb1EEEvNS_16Flash_fwd_paramsE --------------------------
	.section	.nv.constant0._ZN5flash24flash_fwd_splitkv_kernelI23Flash_fwd_kernel_traitsILi96ELi64ELi128ELi4ELb0ELb0EN7cutlass6half_tE19Flash_kernel_traitsILi96ELi64ELi128ELi4ES3_EELb1ELb0ELb1ELb0ELb0ELb1ELb1ELb1EEEvNS_16Flash_fwd_paramsE,"a",@progbits
	.sectionflags	@""
	.align	4
.nv.constant0._ZN5flash24flash_fwd_splitkv_kernelI23Flash_fwd_kernel_traitsILi96ELi64ELi128ELi4ELb0ELb0EN7cutlass6half_tE19Flash_kernel_traitsILi96ELi64ELi128ELi4ES3_EELb1ELb0ELb1ELb0ELb0ELb1ELb1ELb1EEEvNS_16Flash_fwd_paramsE:
	.zero		992


//--------------------- .nv.constant0._ZN5flash32flash_fwd_splitkv_combine_kernelI23Flash_fwd_kernel_traitsILi96ELi64ELi64ELi4ELb0ELb0EN7cutlass6half_tE19Flash_kernel_traitsILi96ELi64ELi64ELi4ES3_EELi16ELi7ELb0EEEvNS_16Flash_fwd_paramsE --------------------------
	.section	.nv.constant0._ZN5flash32flash_fwd_splitkv_combine_kernelI23Flash_fwd_kernel_traitsILi96ELi64ELi64ELi4ELb0ELb0EN7cutlass6half_tE19Flash_kernel_traitsILi96ELi64ELi64ELi4ES3_EELi16ELi7ELb0EEEvNS_16Flash_fwd_paramsE,"a",@progbits
	.sectionflags	@""
	.align	4
.nv.constant0._ZN5flash32flash_fwd_splitkv_combine_kernelI23Flash_fwd_kernel_traitsILi96ELi64ELi64ELi4ELb0ELb0EN7cutlass6half_tE19Flash_kernel_traitsILi96ELi64ELi64ELi4ES3_EELi16ELi7ELb0EEEvNS_16Flash_fwd_paramsE:
	.zero		992


//--------------------- .nv.constant0._ZN5flash32flash_fwd_splitkv_combine_kernelI23Flash_fwd_kernel_traitsILi96ELi64ELi64ELi4ELb0ELb0EN7cutlass6half_tE19Flash_kernel_traitsILi96ELi64ELi64ELi4ES3_EELi16ELi6ELb0EEEvNS_16Flash_fwd_paramsE --------------------------
	.section	.nv.constant0._ZN5flash32flash_fwd_splitkv_combine_kernelI23Flash_fwd_kernel_traitsILi96ELi64ELi64ELi4ELb0ELb0EN7cutlass6half_tE19Flash_kernel_traitsILi96ELi64ELi64ELi4ES3_EELi16ELi6ELb0EEEvNS_16Flash_fwd_paramsE,"a",@progbits
	.sectionflags	@""
	.align	4
.nv.constant0._ZN5flash32flash_fwd_splitkv_combine_kernelI23Flash_fwd_kernel_traitsILi96ELi64ELi64ELi4ELb0ELb0EN7cutlass6half_tE19Flash_kernel_traitsILi96ELi64ELi64ELi4ES3_EELi16ELi6ELb0EEEvNS_16Flash_fwd_paramsE:
	.zero		992


//--------------------- .nv.constant0._ZN5flash32flash_fwd_splitkv_combine_kernelI23Flash_fwd_kernel_traitsILi96ELi64ELi64ELi4ELb0ELb0EN7cutlass6half_tE19Flash_kernel_traitsILi96ELi64ELi64ELi4ES3_EELi16ELi5ELb0EEEvNS_16Flash_fwd_paramsE --------------------------
	.section	.nv.constant0._ZN5flash32flash_fwd_splitkv_combine_kernelI23Flash_fwd_kernel_traitsILi96ELi64ELi64ELi4ELb0ELb0EN7cutlass6half_tE19Flash_kernel_traitsILi96ELi64ELi64ELi4ES3_EELi16ELi5ELb0EEEvNS_16Flash_fwd_paramsE,"a",@progbits
	.sectionflags	@""
	.align	4
.nv.constant0._ZN5flash32flash_fwd_splitkv_combine_kernelI23Flash_fwd_kernel_traitsILi96ELi64ELi64ELi4ELb0ELb0EN7cutlass6half_tE19Flash_kernel_traitsILi96ELi64ELi64ELi4ES3_EELi16ELi5ELb0EEEvNS_16Flash_fwd_paramsE:
	.zero		992


//--------------------- .nv.constant0._ZN5flash32flash_fwd_splitkv_combine_kernelI23Flash_fwd_kernel_traitsILi96ELi64ELi64ELi4ELb0ELb0EN7cutlass6half_tE19Flash_kernel_traitsILi96ELi64ELi64ELi4ES3_EELi16ELi4ELb0EEEvNS_16Flash_fwd_paramsE --------------------------
	.section	.nv.constant0._ZN5flash32flash_fwd_splitkv_combine_kernelI23Flash_fwd_kernel_traitsILi96ELi64ELi64ELi4ELb0ELb0EN7cutlass6half_tE19Flash_kernel_traitsILi96ELi64ELi64ELi4ES3_EELi16ELi4ELb0EEEvNS_16Flash_fwd_paramsE,"a",@progbits
	.sectionflags	@""
	.align	4
.nv.constant0._ZN5flash32flash_fwd_splitkv_combine_kernelI23Flash_fwd_kernel_traitsILi96ELi64ELi64ELi4ELb0ELb0EN7cutlass6half_tE19Flash_kernel_traitsILi96ELi64ELi64ELi4ES3_EELi16ELi4ELb0EEEvNS_16Flash_fwd_paramsE:
	.zero		992


//--------------------- .nv.constant0._ZN5flash32flash_fwd_splitkv_combine_kernelI23Flash_fwd_kernel_traitsILi96ELi64ELi64ELi4ELb0ELb0EN7cutlass6half_tE19Flash_kernel_traitsILi96ELi64ELi64ELi4ES3_EELi16ELi3ELb0EEEvNS_16Flash_fwd_paramsE --------------------------
	.section	.nv.constant0._ZN5flash32flash_fwd_splitkv_combine_kernelI23Flash_fwd_kernel_traitsILi96ELi64ELi64ELi4ELb0ELb0EN7cutlass6half_tE19Flash_kernel_traitsILi96ELi64ELi64ELi4ES3_EELi16ELi3ELb0EEEvNS_16Flash_fwd_paramsE,"a",@progbits
	.sectionflags	@""
	.align	4
.nv.constant0._ZN5flash32flash_fwd_splitkv_combine_kernelI23Flash_fwd_kernel_traitsILi96ELi64ELi64ELi4ELb0ELb0EN7cutlass6half_tE19Flash_kernel_traitsILi96ELi64ELi64ELi4ES3_EELi16ELi3ELb0EEEvNS_16Flash_fwd_paramsE:
	.zero		992


//--------------------- .nv.constant0._ZN5flash32flash_fwd_splitkv_combine_kernelI23Flash_fwd_kernel_traitsILi96ELi64ELi64ELi4ELb0ELb0EN7cutlass6half_tE19Flash_kernel_traitsILi96ELi64ELi64ELi4ES3_EELi16ELi2ELb0EEEvNS_16Flash_fwd_paramsE --------------------------
	.section	.nv.constant0._ZN5flash32flash_fwd_splitkv_combine_kernelI23Flash_fwd_kernel_traitsILi96ELi64ELi64ELi4ELb0ELb0EN7cutlass6half_tE19Flash_kernel_traitsILi96ELi64ELi64ELi4ES3_EELi16ELi2ELb0EEEvNS_16Flash_fwd_paramsE,"a",@progbits
	.sectionflags	@""
	.align	4
.nv.constant0._ZN5flash32flash_fwd_splitkv_combine_kernelI23Flash_fwd_kernel_traitsILi96ELi64ELi64ELi4ELb0ELb0EN7cutlass6half_tE19Flash_kernel_traitsILi96ELi64ELi64ELi4ES3_EELi16ELi2ELb0EEEvNS_16Flash_fwd_paramsE:
	.zero		992


//--------------------- .nv.constant0._ZN5flash32flash_fwd_splitkv_combine_kernelI23Flash_fwd_kernel_traitsILi96ELi64ELi64ELi4ELb0ELb0EN7cutlass6half_tE19Flash_kernel_traitsILi96ELi64ELi64ELi4ES3_EELi16ELi1ELb0EEEvNS_16Flash_fwd_paramsE --------------------------
	.section	.nv.constant0._ZN5flash32flash_fwd_splitkv_combine_kernelI23Flash_fwd_kernel_traitsILi96ELi64ELi64ELi4ELb0ELb0EN7cutlass6half_tE19Flash_kernel_traitsILi96ELi64ELi64ELi4ES3_EELi16ELi1ELb0EEEvNS_16Flash_fwd_paramsE,"a",@progbits
	.sectionflags	@""
	.align	4
.nv.constant0._ZN5flash32flash_fwd_splitkv_combine_kernelI23Flash_fwd_kernel_traitsILi96ELi64ELi64ELi4ELb0ELb0EN7cutlass6half_tE19Flash_kernel_traitsILi96ELi64ELi64ELi4ES3_EELi16ELi1ELb0EEEvNS_16Flash_fwd_paramsE:
	.zero		992


//--------------------- .nv.constant0._ZN5flash32flash_fwd_splitkv_combine_kernelI23Flash_fwd_kernel_traitsILi96ELi64ELi64ELi4ELb0ELb0EN7cutlass6half_tE19Flash_kernel_traitsILi96ELi64ELi64ELi4ES3_EELi16ELi7ELb1EEEvNS_16Flash_fwd_paramsE --------------------------
	.section	.nv.constant0._ZN5flash32flash_fwd_splitkv_combine_kernelI23Flash_fwd_kernel_traitsILi96ELi64ELi64ELi4ELb0ELb0EN7cutlass6half_tE19Flash_kernel_traitsILi96ELi64ELi64ELi4ES3_EELi16ELi7ELb1EEEvNS_16Flash_fwd_paramsE,"a",@progbits
	.sectionflags	@""
	.align	4
.nv.constant0._ZN5flash32flash_fwd_splitkv_combine_kernelI23Flash_fwd_kernel_traitsILi96ELi64ELi64ELi4ELb0ELb0EN7cutlass6half_tE19Flash_kernel_traitsILi96ELi64ELi64ELi4ES3_EELi16ELi7ELb1EEEvNS_16Flash_fwd_paramsE:
	.zero		992


//--------------------- .nv.constant0._ZN5flash32flash_fwd_splitkv_combine_kernelI23Flash_fwd_kernel_traitsILi96ELi64ELi64ELi4ELb0ELb0EN7cutlass6half_tE19Flash_kernel_traitsILi96ELi64ELi64ELi4ES3_EELi16ELi6ELb1EEEvNS_16Flash_fwd_paramsE --------------------------
	.section	.nv.constant0._ZN5flash32flash_fwd_splitkv_combine_kernelI23Flash_fwd_kernel_traitsILi96ELi64ELi64ELi4ELb0ELb0EN7cutlass6half_tE19Flash_kernel_traitsILi96ELi64ELi64ELi4ES3_EELi16ELi6ELb1EEEvNS_16Flash_fwd_paramsE,"a",@progbits
	.sectionflags	@""
	.align	4
.nv.constant0._ZN5flash32flash_fwd_splitkv_combine_kernelI23Flash_fwd_kernel_traitsILi96ELi64ELi64ELi4ELb0ELb0EN7cutlass6half_tE19Flash_kernel_traitsILi96ELi64ELi64ELi4ES3_EELi16ELi6ELb1EEEvNS_16Flash_fwd_paramsE:
	.zero		992


//--------------------- .nv.constant0._ZN5flash32flash_fwd_splitkv_combine_kernelI23Flash_fwd_kernel_traitsILi96ELi64ELi64ELi4ELb0ELb0EN7cutlass6half_tE19Flash_kernel_traitsILi96ELi64ELi64ELi4ES3_EELi16ELi5ELb1EEEvNS_16Flash_fwd_paramsE --------------------------
	.section	.nv.constant0._ZN5flash32flash_fwd_splitkv_combine_kernelI23Flash_fwd_kernel_traitsILi96ELi64ELi64ELi4ELb0ELb0EN7cutlass6half_tE19Flash_kernel_traitsILi96ELi64ELi64ELi4ES3_EELi16ELi5ELb1EEEvNS_16Flash_fwd_paramsE,"a",@progbits
	.sectionflags	@""
	.align	4
.nv.constant0._ZN5flash32flash_fwd_splitkv_combine_kernelI23Flash_fwd_kernel_traitsILi96ELi64ELi64ELi4ELb0ELb0EN7cutlass6half_tE19Flash_kernel_traitsILi96ELi64ELi64ELi4ES3_EELi16ELi5ELb1EEEvNS_16Flash_fwd_paramsE:
	.zero		992


//--------------------- .nv.constant0._ZN5flash32flash_fwd_splitkv_combine_kernelI23Flash_fwd_kernel_traitsILi96ELi64ELi64ELi4ELb0ELb0EN7cutlass6half_tE19Flash_kernel_traitsILi96ELi64ELi64ELi4ES3_EELi16ELi4ELb1EEEvNS_16Flash_fwd_paramsE --------------------------
	.section	.nv.constant0._ZN5flash32flash_fwd_splitkv_combine_kernelI23Flash_fwd_kernel_traitsILi96ELi64ELi64ELi4ELb0ELb0EN7cutlass6half_tE19Flash_kernel_traitsILi96ELi64ELi64ELi4ES3_EELi16ELi4ELb1EEEvNS_16Flash_fwd_paramsE,"a",@progbits
	.sectionflags	@""
	.align	4
.nv.constant0._ZN5flash32flash_fwd_splitkv_combine_kernelI23Flash_fwd_kernel_traitsILi96ELi64ELi64ELi4ELb0ELb0EN7cutlass6half_tE19Flash_kernel_traitsILi96ELi64ELi64ELi4ES3_EELi16ELi4ELb1EEEvNS_16Flash_fwd_paramsE:
	.zero		992


//--------------------- .nv.constant0._ZN5flash32flash_fwd_splitkv_combine_kernelI23Flash_fwd_kernel_traitsILi96ELi64ELi64ELi4ELb0ELb0EN7cutlass6half_tE19Flash_kernel_traitsILi96ELi64ELi64ELi4ES3_EELi16ELi3ELb1EEEvNS_16Flash_fwd_paramsE --------------------------
	.section	.nv.constant0._ZN5flash32flash_fwd_splitkv_combine_kernelI23Flash_fwd_kernel_traitsILi96ELi64ELi64ELi4ELb0ELb0EN7cutlass6half_tE19Flash_kernel_traitsILi96ELi64ELi64ELi4ES3_EELi16ELi3ELb1EEEvNS_16Flash_fwd_paramsE,"a",@progbits
	.sectionflags	@""
	.align	4
.nv.constant0._ZN5flash32flash_fwd_splitkv_combine_kernelI23Flash_fwd_kernel_traitsILi96ELi64ELi64ELi4ELb0ELb0EN7cutlass6half_tE19Flash_kernel_traitsILi96ELi64ELi64ELi4ES3_EELi16ELi3ELb1EEEvNS_16Flash_fwd_paramsE:
	.zero		992


//--------------------- .nv.constant0._ZN5flash32flash_fwd_splitkv_combine_kernelI23Flash_fwd_kernel_traitsILi96ELi64ELi64ELi4ELb0ELb0EN7cutlass6half_tE19Flash_kernel_traitsILi96ELi64ELi64ELi4ES3_EELi16ELi2ELb1EEEvNS_16Flash_fwd_paramsE --------------------------
	.section	.nv.constant0._ZN5flash32flash_fwd_splitkv_combine_kernelI23Flash_fwd_kernel_traitsILi96ELi64ELi64ELi4ELb0ELb0EN7cutlass6half_tE19Flash_kernel_traitsILi96ELi64ELi64ELi4ES3_EELi16ELi2ELb1EEEvNS_16Flash_fwd_paramsE,"a",@progbits
	.sectionflags	@""
	.align	4
.nv.constant0._ZN5flash32flash_fwd_splitkv_combine_kernelI23Flash_fwd_kernel_traitsILi96ELi64ELi64ELi4ELb0ELb0EN7cutlass6half_tE19Flash_kernel_traitsILi96ELi64ELi64ELi4ES3_EELi16ELi2ELb1EEEvNS_16Flash_fwd_paramsE:
	.zero		992


//--------------------- .nv.constant0._ZN5flash32flash_fwd_splitkv_combine_kernelI23Flash_fwd_kernel_traitsILi96ELi64ELi64ELi4ELb0ELb0EN7cutlass6half_tE19Flash_kernel_traitsILi96ELi64ELi64ELi4ES3_EELi16ELi1ELb1EEEvNS_16Flash_fwd_paramsE --------------------------
	.section	.nv.constant0._ZN5flash32flash_fwd_splitkv_combine_kernelI23Flash_fwd_kernel_traitsILi96ELi64ELi64ELi4ELb0ELb0EN7cutlass6half_tE19Flash_kernel_traitsILi96ELi64ELi64ELi4ES3_EELi16ELi1ELb1EEEvNS_16Flash_fwd_paramsE,"a",@progbits
	.sectionflags	@""
	.align	4
.nv.constant0._ZN5flash32flash_fwd_splitkv_combine_kernelI23Flash_fwd_kernel_traitsILi96ELi64ELi64ELi4ELb0ELb0EN7cutlass6half_tE19Flash_kernel_traitsILi96ELi64ELi64ELi4ES3_EELi16ELi1ELb1EEEvNS_16Flash_fwd_paramsE:
	.zero		992


//--------------------- .nv.constant0._ZN5flash24flash_fwd_splitkv_kernelI23Flash_fwd_kernel_traitsILi96ELi64ELi64ELi4ELb0ELb0EN7cutlass6half_tE19Flash_kernel_traitsILi96ELi64ELi64ELi4ES3_EELb1ELb0ELb0ELb0ELb0ELb0ELb0ELb0EEEvNS_16Flash_fwd_paramsE --------------------------
	.section	.nv.constant0._ZN5flash24flash_fwd_splitkv_kernelI23Flash_fwd_kernel_traitsILi96ELi64ELi64ELi4ELb0ELb0EN7cutlass6half_tE19Flash_kernel_traitsILi96ELi64ELi64ELi4ES3_EELb1ELb0ELb0ELb0ELb0ELb0ELb0ELb0EEEvNS_16Flash_fwd_paramsE,"a",@progbits
	.sectionflags	@""
	.align	4
.nv.constant0._ZN5flash24flash_fwd_splitkv_kernelI23Flash_fwd_kernel_traitsILi96ELi64ELi64ELi4ELb0ELb0EN7cutlass6half_tE19Flash_kernel_traitsILi96ELi64ELi64ELi4ES3_EELb1ELb0ELb0ELb0ELb0ELb0ELb0ELb0EEEvNS_16Flash_fwd_paramsE:
	.zero		992


//--------------------- .nv.constant0._ZN5flash24flash_fwd_splitkv_kernelI23Flash_fwd_kernel_traitsILi96ELi64ELi64ELi4ELb0ELb0EN7cutlass6half_tE19Flash_kernel_traitsILi96ELi64ELi64ELi4ES3_EELb1ELb0ELb0ELb0ELb0ELb1ELb0ELb0EEEvNS_16Flash_fwd_paramsE --------------------------
	.section	.nv.constant0._ZN5flash24flash_fwd_splitkv_kernelI23Flash_fwd_kernel_traitsILi96ELi64ELi64ELi4ELb0ELb0EN7cutlass6half_tE19Flash_kernel_traitsILi96ELi64ELi64ELi4ES3_EELb1ELb0ELb0ELb0ELb0ELb1ELb0ELb0EEEvNS_16Flash_fwd_paramsE,"a",@progbits
	.sectionflags	@""
	.align	4
.nv.constant0._ZN5flash24flash_fwd_splitkv_kernelI23Flash_fwd_kernel_traitsILi96ELi64ELi64ELi4ELb0ELb0EN7cutlass6half_tE19Flash_kernel_traitsILi96ELi64ELi64ELi4ES3_EELb1ELb0ELb0ELb0ELb0ELb1ELb0ELb0EEEvNS_16Flash_fwd_paramsE:
	.zero		992


//--------------------- .nv.constant0._ZN5flash24flash_fwd_splitkv_kernelI23Flash_fwd_kernel_traitsILi96ELi64ELi64ELi4ELb0ELb0EN7cutlass6half_tE19Flash_kernel_traitsILi96ELi64ELi64ELi4ES3_EELb1ELb0ELb0ELb0ELb0ELb0ELb0ELb1EEEvNS_16Flash_fwd_paramsE --------------------------
	.section	.nv.constant0._ZN5flash24flash_fwd_splitkv_kernelI23Flash_fwd_kernel_traitsILi96ELi64ELi64ELi4ELb0ELb0EN7cutlass6half_tE19Flash_kernel_traitsILi96ELi64ELi64ELi4ES3_EELb1ELb0ELb0ELb0ELb0ELb0ELb0ELb1EEEvNS_16Flash_fwd_paramsE,"a",@progbits
	.sectionflags	@""
	.align	4
.nv.constant0._ZN5flash24flash_fwd_splitkv_kernelI23Flash_fwd_kernel_traitsILi96ELi64ELi64ELi4ELb0ELb0EN7cutlass6half_tE19Flash_kernel_traitsILi96ELi64ELi64ELi4ES3_EELb1ELb0ELb0ELb0ELb0ELb0ELb0ELb1EEEvNS_16Flash_fwd_paramsE:
	.zero		992


//--------------------- .nv.constant0._ZN5flash24flash_fwd_splitkv_kernelI23Flash_fwd_kernel_traitsILi96ELi64ELi64ELi4ELb0ELb0EN7cutlass6half_tE19Flash_kernel_traitsILi96ELi64ELi64ELi4ES3_EELb1ELb0ELb0ELb0ELb0ELb1ELb0ELb1EEEvNS_16Flash_fwd_paramsE --------------------------
	.section	.nv.constant0._ZN5flash24flash_fwd_splitkv_kernelI23Flash_fwd_kernel_traitsILi96ELi64ELi64ELi4ELb0ELb0EN7cutlass6half_tE19Flash_kernel_traitsILi96ELi64ELi64ELi4ES3_EELb1ELb0ELb0ELb0ELb0ELb1ELb0ELb1EEEvNS_16Flash_fwd_paramsE,"a",@progbits
	.sectionflags	@""
	.align	4
.nv.constant0._ZN5flash24flash_fwd_splitkv_kernelI23Flash_fwd_kernel_traitsILi96ELi64ELi64ELi4ELb0ELb0EN7cutlass6half_tE19Flash_kernel_traitsILi96ELi64ELi64ELi4ES3_EELb1ELb0ELb0ELb0ELb0ELb1ELb0ELb1EEEvNS_16Flash_fwd_paramsE:
	.zero		992


//--------------------- .nv.constant0._ZN5flash24flash_fwd_splitkv_kernelI23Flash_fwd_kernel_traitsILi96ELi64ELi64ELi4ELb0ELb0EN7cutlass6half_tE19Flash_kernel_traitsILi96ELi64ELi64ELi4ES3_EELb1ELb0ELb0ELb0ELb0ELb0ELb1ELb0EEEvNS_16Flash_fwd_paramsE --------------------------
	.section	.nv.constant0._ZN5flash24flash_fwd_splitkv_kernelI23Flash_fwd_kernel_traitsILi96ELi64ELi64ELi4ELb0ELb0EN7cutlass6half_tE19Flash_kernel_traitsILi96ELi64ELi64ELi4ES3_EELb1ELb0ELb0ELb0ELb0ELb0ELb1ELb0EEEvNS_16Flash_fwd_paramsE,"a",@progbits
	.sectionflags	@""
	.align	4
.nv.constant0._ZN5flash24flash_fwd_splitkv_kernelI23Flash_fwd_kernel_traitsILi96ELi64ELi64ELi4ELb0ELb0EN7cutlass6half_tE19Flash_kernel_traitsILi96ELi64ELi64ELi4ES3_EELb1ELb0ELb0ELb0ELb0ELb0ELb1ELb0EEEvNS_16Flash_fwd_paramsE:
	.zero		992


//--------------------- .nv.constant0._ZN5flash24flash_fwd_splitkv_kernelI23Flash_fwd_kernel_traitsILi96ELi64ELi64ELi4ELb0ELb0EN7cutlass6half_tE19Flash_kernel_traitsILi96ELi64ELi64ELi4ES3_EELb1ELb0ELb0ELb0ELb0ELb1ELb1ELb0EEEvNS_16Flash_fwd_paramsE --------------------------
	.section	.nv.constant0._ZN5flash24flash_fwd_splitkv_kernelI23Flash_fwd_kernel_traitsILi96ELi64ELi64ELi4ELb0ELb0EN7cutlass6half_tE19Flash_kernel_traitsILi96ELi64ELi64ELi4ES3_EELb1ELb0ELb0ELb0ELb0ELb1ELb1ELb0EEEvNS_16Flash_fwd_paramsE,"a",@progbits
	.sectionflags	@""
	.align	4
.nv.constant0._ZN5flash24flash_fwd_splitkv_kernelI23Flash_fwd_kernel_traitsILi96ELi64ELi64ELi4ELb0ELb0EN7cutlass6half_tE19Flash_kernel_traitsILi96ELi64ELi64ELi4ES3_EELb1ELb0ELb0ELb0ELb0ELb1ELb1ELb0EEEvNS_16Flash_fwd_paramsE:
	.zero		992


//--------------------- .nv.constant0._ZN5flash24flash_fwd_splitkv_kernelI23Flash_fwd_kernel_traitsILi96ELi64ELi64ELi4ELb0ELb0EN7cutlass6half_tE19Flash_kernel_traitsILi96ELi64ELi64ELi4ES3_EELb1ELb0ELb0ELb0ELb0ELb0ELb1ELb1EEEvNS_16Flash_fwd_paramsE --------------------------
	.section	.nv.constant0._ZN5flash24flash_fwd_splitkv_kernelI23Flash_fwd_kernel_traitsILi96ELi64ELi64ELi4ELb0ELb0EN7cutlass6half_tE19Flash_kernel_traitsILi96ELi64ELi64ELi4ES3_EELb1ELb0ELb0ELb0ELb0ELb0ELb1ELb1EEEvNS_16Flash_fwd_paramsE,"a",@progbits
	.sectionflags	@""
	.align	4
.nv.constant0._ZN5flash24flash_fwd_splitkv_kernelI23Flash_fwd_kernel_traitsILi96ELi64ELi64ELi4ELb0ELb0EN7cutlass6half_tE19Flash_kernel_traitsILi96ELi64ELi64ELi4ES3_EELb1ELb0ELb0ELb0ELb0ELb0ELb1ELb1EEEvNS_16Flash_fwd_paramsE:
	.zero		992


//--------------------- .nv.constant0._ZN5flash24flash_fwd_splitkv_kernelI23Flash_fwd_kernel_traitsILi96ELi64ELi64ELi4ELb0ELb0EN7cutlass6half_tE19Flash_kernel_traitsILi96ELi64ELi64ELi4ES3_EELb1ELb0ELb0ELb0ELb0ELb1ELb1ELb1EEEvNS_16Flash_fwd_paramsE --------------------------
	.section	.nv.constant0._ZN5flash24flash_fwd_splitkv_kernelI23Flash_fwd_kernel_traitsILi96ELi64ELi64ELi4ELb0ELb0EN7cutlass6half_tE19Flash_kernel_traitsILi96ELi64ELi64ELi4ES3_EELb1ELb0ELb0ELb0ELb0ELb1ELb1ELb1EEEvNS_16Flash_fwd_paramsE,"a",@progbits
	.sectionflags	@""
	.align	4
.nv.constant0._ZN5flash24flash_fwd_splitkv_kernelI23Flash_fwd_kernel_traitsILi96ELi64ELi64ELi4ELb0ELb0EN7cutlass6half_tE19Flash_kernel_traitsILi96ELi64ELi64ELi4ES3_EELb1ELb0ELb0ELb0ELb0ELb1ELb1ELb1EEEvNS_16Flash_fwd_paramsE:
	.zero		992


//--------------------- .nv.constant0._ZN5flash24flash_fwd_splitkv_kernelI23Flash_fwd_kernel_traitsILi96ELi64ELi64ELi4ELb0ELb0EN7cutlass6half_tE19Flash_kernel_traitsILi96ELi64ELi64ELi4ES3_EELb1ELb0ELb0ELb1ELb1ELb0ELb0ELb0EEEvNS_16Flash_fwd_paramsE --------------------------
	.section	.nv.constant0._ZN5flash24flash_fwd_splitkv_kernelI23Flash_fwd_kernel_traitsILi96ELi64ELi64ELi4ELb0ELb0EN7cutlass6half_tE19Flash_kernel_traitsILi96ELi64ELi64ELi4ES3_EELb1ELb0ELb0ELb1ELb1ELb0ELb0ELb0EEEvNS_16Flash_fwd_paramsE,"a",@progbits
	.sectionflags	@""
	.align	4
.nv.constant0._ZN5flash24flash_fwd_splitkv_kernelI23Flash_fwd_kernel_traitsILi96ELi64ELi64ELi4ELb0ELb0EN7cutlass6half_tE19Flash_kernel_traitsILi96ELi64ELi64ELi4ES3_EELb1ELb0ELb0ELb1ELb1ELb0ELb0ELb0EEEvNS_16Flash_fwd_paramsE:
	.zero		992


//--------------------- .nv.constant0._ZN5flash24flash_fwd_splitkv_kernelI23Flash_fwd_kernel_traitsILi96ELi64ELi64ELi4ELb0ELb0EN7cutlass6half_tE19Flash_kernel_traitsILi96ELi64ELi64ELi4ES3_EELb1ELb0ELb0ELb1ELb1ELb1ELb0ELb0EEEvNS_16Flash_fwd_paramsE --------------------------
	.section	.nv.constant0._ZN5flash24flash_fwd_splitkv_kernelI23Flash_fwd_kernel_traitsILi96ELi64ELi64ELi4ELb0ELb0EN7cutlass6half_tE19Flash_kernel_traitsILi96ELi64ELi64ELi4ES3_EELb1ELb0ELb0ELb1ELb1ELb1ELb0ELb0EEEvNS_16Flash_fwd_paramsE,"a",@progbits
	.sectionflags	@""
	.align	4
.nv.constant0._ZN5flash24flash_fwd_splitkv_kernelI23Flash_fwd_kernel_traitsILi96ELi64ELi64ELi4ELb0ELb0EN7cutlass6half_tE19Flash_kernel_traitsILi96ELi64ELi64ELi4ES3_EELb1ELb0ELb0ELb1ELb1ELb1ELb0ELb0EEEvNS_16Flash_fwd_paramsE:
	.zero		992


//--------------------- .nv.constant0._ZN5flash24flash_fwd_splitkv_kernelI23Flash_fwd_kernel_traitsILi96ELi64ELi64ELi4ELb0ELb0EN7cutlass6half_tE19Flash_kernel_traitsILi96ELi64ELi64ELi4ES3_EELb1ELb0ELb0ELb1ELb1ELb0ELb1ELb0EEEvNS_16Flash_fwd_paramsE --------------------------
	.section	.nv.constant0._ZN5flash24flash_fwd_splitkv_kernelI23Flash_fwd_kernel_traitsILi96ELi64ELi64ELi4ELb0ELb0EN7cutlass6half_tE19Flash_kernel_traitsILi96ELi64ELi64ELi4ES3_EELb1ELb0ELb0ELb1ELb1ELb0ELb1ELb0EEEvNS_16Flash_fwd_paramsE,"a",@progbits
	.sectionflags	@""
	.align	4
.nv.constant0._ZN5flash24flash_fwd_splitkv_kernelI23Flash_fwd_kernel_traitsILi96ELi64ELi64ELi4ELb0ELb0EN7cutlass6half_tE19Flash_kernel_traitsILi96ELi64ELi64ELi4ES3_EELb1ELb0ELb0ELb1ELb1ELb0ELb1ELb0EEEvNS_16Flash_fwd_paramsE:
	.zero		992


//--------------------- .nv.constant0._ZN5flash24flash_fwd_splitkv_kernelI23Flash_fwd_kernel_traitsILi96ELi64ELi64ELi4ELb0ELb0EN7cutlass6half_tE19Flash_kernel_traitsILi96ELi64ELi64ELi4ES3_EELb1ELb0ELb0ELb1ELb1ELb1ELb1ELb0EEEvNS_16Flash_fwd_paramsE --------------------------
	.section	.nv.constant0._ZN5flash24flash_fwd_splitkv_kernelI23Flash_fwd_kernel_traitsILi96ELi64ELi64ELi4ELb0ELb0EN7cutlass6half_tE19Flash_kernel_traitsILi96ELi64ELi64ELi4ES3_EELb1ELb0ELb0ELb1ELb1ELb1ELb1ELb0EEEvNS_16Flash_fwd_paramsE,"a",@progbits
	.sectionflags	@""
	.align	4
.nv.constant0._ZN5flash24flash_fwd_splitkv_kernelI23Flash_fwd_kernel_traitsILi96ELi64ELi64ELi4ELb0ELb0EN7cutlass6half_tE19Flash_kernel_traitsILi96ELi64ELi64ELi4ES3_EELb1ELb0ELb0ELb1ELb1ELb1ELb1ELb0EEEvNS_16Flash_fwd_paramsE:
	.zero		992


//--------------------- .nv.constant0._ZN5flash24flash_fwd_splitkv_kernelI23Flash_fwd_kernel_traitsILi96ELi64ELi64ELi4ELb0ELb0EN7cutlass6half_tE19Flash_kernel_traitsILi96ELi64ELi64ELi4ES3_EELb1ELb0ELb0ELb0ELb1ELb0ELb0ELb0EEEvNS_16Flash_fwd_paramsE --------------------------
	.section	.nv.constant0._ZN5flash24flash_fwd_splitkv_kernelI23Flash_fwd_kernel_traitsILi96ELi64ELi64ELi4ELb0ELb0EN7cutlass6half_tE19Flash_kernel_traitsILi96ELi64ELi64ELi4ES3_EELb1ELb0ELb0ELb0ELb1ELb0ELb0ELb0EEEvNS_16Flash_fwd_paramsE,"a",@progbits
	.sectionflags	@""
	.align	4
.nv.constant0._ZN5flash24flash_fwd_splitkv_kernelI23Flash_fwd_kernel_traitsILi96ELi64ELi64ELi4ELb0ELb0EN7cutlass6half_tE19Flash_kernel_traitsILi96ELi64ELi64ELi4ES3_EELb1ELb0ELb0ELb0ELb1ELb0ELb0ELb0EEEvNS_16Flash_fwd_paramsE:
	.zero		992


//--------------------- .nv.constant0._ZN5flash24flash_fwd_splitkv_kernelI23Flash_fwd_kernel_traitsILi96ELi64ELi64ELi4ELb0ELb0EN7cutlass6half_tE19Flash_kernel_traitsILi96ELi64ELi64ELi4ES3_EELb1ELb0ELb0ELb0ELb1ELb1ELb0ELb0EEEvNS_16Flash_fwd_paramsE --------------------------
	.section	.nv.constant0._ZN5flash24flash_fwd_splitkv_kernelI23Flash_fwd_kernel_traitsILi96ELi64ELi64ELi4ELb0ELb0EN7cutlass6half_tE19Flash_kernel_traitsILi96ELi64ELi64ELi4ES3_EELb1ELb0ELb0ELb0ELb1ELb1ELb0ELb0EEEvNS_16Flash_fwd_paramsE,"a",@progbits
	.sectionflags	@""
	.align	4
.nv.constant0._ZN5flash24flash_fwd_splitkv_kernelI23Flash_fwd_kernel_traitsILi96ELi64ELi64ELi4ELb0ELb0EN7cutlass6half_tE19Flash_kernel_traitsILi96ELi64ELi64ELi4ES3_EELb1ELb0ELb0ELb0ELb1ELb1ELb0ELb0EEEvNS_16Flash_fwd_paramsE:
	.zero		992


//--------------------- .nv.constant0._ZN5flash24flash_fwd_splitkv_kernelI23Flash_fwd_kernel_traitsILi96ELi64ELi64ELi4ELb0ELb0EN7cutlass6half_tE19Flash_kernel_traitsILi96ELi64ELi64ELi4ES3_EELb1ELb0ELb1ELb0ELb0ELb0ELb0ELb0EEEvNS_16Flash_fwd_paramsE --------------------------
	.section	.nv.constant0._ZN5flash24flash_fwd_splitkv_kernelI23Flash_fwd_kernel_traitsILi96ELi64ELi64ELi4ELb0ELb0EN7cutlass6half_tE19Flash_kernel_traitsILi96ELi64ELi64ELi4ES3_EELb1ELb0ELb1ELb0ELb0ELb0ELb0ELb0EEEvNS_16Flash_fwd_paramsE,"a",@progbits
	.sectionflags	@""
	.align	4
.nv.constant0._ZN5flash24flash_fwd_splitkv_kernelI23Flash_fwd_kernel_traitsILi96ELi64ELi64ELi4ELb0ELb0EN7cutlass6half_tE19Flash_kernel_traitsILi96ELi64ELi64ELi4ES3_EELb1ELb0ELb1ELb0ELb0ELb0ELb0ELb0EEEvNS_16Flash_fwd_paramsE:
	.zero		992


//--------------------- .nv.constant0._ZN5flash24flash_fwd_splitkv_kernelI23Flash_fwd_kernel_traitsILi96ELi64ELi64ELi4ELb0ELb0EN7cutlass6half_tE19Flash_kernel_traitsILi96ELi64ELi64ELi4ES3_EELb1ELb0ELb1ELb0ELb0ELb1ELb0ELb0EEEvNS_16Flash_fwd_paramsE --------------------------
	.section	.nv.constant0._ZN5flash24flash_fwd_splitkv_kernelI23Flash_fwd_kernel_traitsILi96ELi64ELi64ELi4ELb0ELb0EN7cutlass6half_tE19Flash_kernel_traitsILi96ELi64ELi64ELi4ES3_EELb1ELb0ELb1ELb0ELb0ELb1ELb0ELb0EEEvNS_16Flash_fwd_paramsE,"a",@progbits
	.sectionflags	@""
	.align	4
.nv.constant0._ZN5flash24flash_fwd_splitkv_kernelI23Flash_fwd_kernel_traitsILi96ELi64ELi64ELi4ELb0ELb0EN7cutlass6half_tE19Flash_kernel_traitsILi96ELi64ELi64ELi4ES3_EELb1ELb0ELb1ELb0ELb0ELb1ELb0ELb0EEEvNS_16Flash_fwd_paramsE:
	.zero		992


//--------------------- .nv.constant0._ZN5flash24flash_fwd_splitkv_kernelI23Flash_fwd_kernel_traitsILi96ELi64ELi64ELi4ELb0ELb0EN7cutlass6half_tE19Flash_kernel_traitsILi96ELi64ELi64ELi4ES3_EELb1ELb0ELb0ELb0ELb1ELb0ELb0ELb1EEEvNS_16Flash_fwd_paramsE --------------------------
	.section	.nv.constant0._ZN5flash24flash_fwd_splitkv_kernelI23Flash_fwd_kernel_traitsILi96ELi64ELi64ELi4ELb0ELb0EN7cutlass6half_tE19Flash_kernel_traitsILi96ELi64ELi64ELi4ES3_EELb1ELb0ELb0ELb0ELb1ELb0ELb0ELb1EEEvNS_16Flash_fwd_paramsE,"a",@progbits
	.sectionflags	@""
	.align	4
.nv.constant0._ZN5flash24flash_fwd_splitkv_kernelI23Flash_fwd_kernel_traitsILi96ELi64ELi64ELi4ELb0ELb0EN7cutlass6half_tE19Flash_kernel_traitsILi96ELi64ELi64ELi4ES3_EELb1ELb0ELb0ELb0ELb1ELb0ELb0ELb1EEEvNS_16Flash_fwd_paramsE:
	.zero		992


//--------------------- .nv.constant0._ZN5flash24flash_fwd_splitkv_kernelI23Flash_fwd_kernel_traitsILi96ELi64ELi64ELi4ELb0ELb0EN7cutlass6half_tE19Flash_kernel_traitsILi96ELi64ELi64ELi4ES3_EELb1ELb0ELb0ELb0ELb1ELb1ELb0ELb1EEEvNS_16Flash_fwd_paramsE --------------------------
	.section	.nv.constant0._ZN5flash24flash_fwd_splitkv_kernelI23Flash_fwd_kernel_traitsILi96ELi64ELi64ELi4ELb0ELb0EN7cutlass6half_tE19Flash_kernel_traitsILi96ELi64ELi64ELi4ES3_EELb1ELb0ELb0ELb0ELb1ELb1ELb0ELb1EEEvNS_16Flash_fwd_paramsE,"a",@progbits
	.sectionflags	@""
	.align	4
.nv.constant0._ZN5flash24flash_fwd_splitkv_kernelI23Flash_fwd_kernel_traitsILi96ELi64ELi64ELi4ELb0ELb0EN7cutlass6half_tE19Flash_kernel_traitsILi96ELi64ELi64ELi4ES3_EELb1ELb0ELb0ELb0ELb1ELb1ELb0ELb1EEEvNS_16Flash_fwd_paramsE:
	.zero		992


//--------------------- .nv.constant0._ZN5flash24flash_fwd_splitkv_kernelI23Flash_fwd_kernel_traitsILi96ELi64ELi64ELi4ELb0ELb0EN7cutlass6half_tE19Flash_kernel_traitsILi96ELi64ELi64ELi4ES3_EELb1ELb0ELb1ELb0ELb0ELb0ELb0ELb1EEEvNS_16Flash_fwd_paramsE --------------------------
	.section	.nv.constant0._ZN5flash24flash_fwd_splitkv_kernelI23Flash_fwd_kernel_traitsILi96ELi64ELi64ELi4ELb0ELb0EN7cutlass6half_tE19Flash_kernel_traitsILi96ELi64ELi64ELi4ES3_EELb1ELb0ELb1ELb0ELb0ELb0ELb0ELb1EEEvNS_16Flash_fwd_paramsE,"a",@progbits
	.sectionflags	@""
	.align	4
.nv.constant0._ZN5flash24flash_fwd_splitkv_kernelI23Flash_fwd_kernel_traitsILi96ELi64ELi64ELi4ELb0ELb0EN7cutlass6half_tE19Flash_kernel_traitsILi96ELi64ELi64ELi4ES3_EELb1ELb0ELb1ELb0ELb0ELb0ELb0ELb1EEEvNS_16Flash_fwd_paramsE:
	.zero		992


//--------------------- .nv.constant0._ZN5flash24flash_fwd_splitkv_kernelI23Flash_fwd_kernel_traitsILi96ELi64ELi64ELi4ELb0ELb0EN7cutlass6half_tE19Flash_kernel_traitsILi96ELi64ELi64ELi4ES3_EELb1ELb0ELb1ELb0ELb0ELb1ELb0ELb1EEEvNS_16Flash_fwd_paramsE --------------------------
	.section	.nv.constant0._ZN5flash24flash_fwd_splitkv_kernelI23Flash_fwd_kernel_traitsILi96ELi64ELi64ELi4ELb0ELb0EN7cutlass6half_tE19Flash_kernel_traitsILi96ELi64ELi64ELi4ES3_EELb1ELb0ELb1ELb0ELb0ELb1ELb0ELb1EEEvNS_16Flash_fwd_paramsE,"a",@progbits
	.sectionflags	@""
	.align	4
.nv.constant0._ZN5flash24flash_fwd_splitkv_kernelI23Flash_fwd_kernel_traitsILi96ELi64ELi64ELi4ELb0ELb0EN7cutlass6half_tE19Flash_kernel_traitsILi96ELi64ELi64ELi4ES3_EELb1ELb0ELb1ELb0ELb0ELb1ELb0ELb1EEEvNS_16Flash_fwd_paramsE:
	.zero		992


//--------------------- .nv.constant0._ZN5flash24flash_fwd_splitkv_kernelI23Flash_fwd_kernel_traitsILi96ELi64ELi64ELi4ELb0ELb0EN7cutlass6half_tE19Flash_kernel_traitsILi96ELi64ELi64ELi4ES3_EELb1ELb0ELb0ELb0ELb1ELb0ELb1ELb0EEEvNS_16Flash_fwd_paramsE --------------------------
	.section	.nv.constant0._ZN5flash24flash_fwd_splitkv_kernelI23Flash_fwd_kernel_traitsILi96ELi64ELi64ELi4ELb0ELb0EN7cutlass6half_tE19Flash_kernel_traitsILi96ELi64ELi64ELi4ES3_EELb1ELb0ELb0ELb0ELb1ELb0ELb1ELb0EEEvNS_16Flash_fwd_paramsE,"a",@progbits
	.sectionflags	@""
	.align	4
.nv.constant0._ZN5flash24flash_fwd_splitkv_kernelI23Flash_fwd_kernel_traitsILi96ELi64ELi64ELi4ELb0ELb0EN7cutlass6half_tE19Flash_kernel_traitsILi96ELi64ELi64ELi4ES3_EELb1ELb0ELb0ELb0ELb1ELb0ELb1ELb0EEEvNS_16Flash_fwd_paramsE:
	.zero		992


//--------------------- .nv.constant0._ZN5flash24flash_fwd_splitkv_kernelI23Flash_fwd_kernel_traitsILi96ELi64ELi64ELi4ELb0ELb0EN7cutlass6half_tE19Flash_kernel_traitsILi96ELi64ELi64ELi4ES3_EELb1ELb0ELb0ELb0ELb1ELb1ELb1ELb0EEEvNS_16Flash_fwd_paramsE --------------------------
	.section	.nv.constant0._ZN5flash24flash_fwd_splitkv_kernelI23Flash_fwd_kernel_traitsILi96ELi64ELi64ELi4ELb0ELb0EN7cutlass6half_tE19Flash_kernel_traitsILi96ELi64ELi64ELi4ES3_EELb1ELb0ELb0ELb0ELb1ELb1ELb1ELb0EEEvNS_16Flash_fwd_paramsE,"a",@progbits
	.sectionflags	@""
	.align	4
.nv.constant0._ZN5flash24flash_fwd_splitkv_kernelI23Flash_fwd_kernel_traitsILi96ELi64ELi64ELi4ELb0ELb0EN7cutlass6half_tE19Flash_kernel_traitsILi96ELi64ELi64ELi4ES3_EELb1ELb0ELb0ELb0ELb1ELb1ELb1ELb0EEEvNS_16Flash_fwd_paramsE:
	.zero		992


//--------------------- .nv.constant0._ZN5flash24flash_fwd_splitkv_kernelI23Flash_fwd_kernel_traitsILi96ELi64ELi64ELi4ELb0ELb0EN7cutlass6half_tE19Flash_kernel_traitsILi96ELi64ELi64ELi4ES3_EELb1ELb0ELb1ELb0ELb0ELb0ELb1ELb0EEEvNS_16Flash_fwd_paramsE --------------------------
	.section	.nv.constant0._ZN5flash24flash_fwd_splitkv_kernelI23Flash_fwd_kernel_traitsILi96ELi64ELi64ELi4ELb0ELb0EN7cutlass6half_tE19Flash_kernel_traitsILi96ELi64ELi64ELi4ES3_EELb1ELb0ELb1ELb0ELb0ELb0ELb1ELb0EEEvNS_16Flash_fwd_paramsE,"a",@progbits
	.sectionflags	@""
	.align	4
.nv.constant0._ZN5flash24flash_fwd_splitkv_kernelI23Flash_fwd_kernel_traitsILi96ELi64ELi64ELi4ELb0ELb0EN7cutlass6half_tE19Flash_kernel_traitsILi96ELi64ELi64ELi4ES3_EELb1ELb0ELb1ELb0ELb0ELb0ELb1ELb0EEEvNS_16Flash_fwd_paramsE:
	.zero		992


//--------------------- .nv.constant0._ZN5flash24flash_fwd_splitkv_kernelI23Flash_fwd_kernel_traitsILi96ELi64ELi64ELi4ELb0ELb0EN7cutlass6half_tE19Flash_kernel_traitsILi96ELi64ELi64ELi4ES3_EELb1ELb0ELb1ELb0ELb0ELb1ELb1ELb0EEEvNS_16Flash_fwd_paramsE --------------------------
	.section	.nv.constant0._ZN5flash24flash_fwd_splitkv_kernelI23Flash_fwd_kernel_traitsILi96ELi64ELi64ELi4ELb0ELb0EN7cutlass6half_tE19Flash_kernel_traitsILi96ELi64ELi64ELi4ES3_EELb1ELb0ELb1ELb0ELb0ELb1ELb1ELb0EEEvNS_16Flash_fwd_paramsE,"a",@progbits
	.sectionflags	@""
	.align	4
.nv.constant0._ZN5flash24flash_fwd_splitkv_kernelI23Flash_fwd_kernel_traitsILi96ELi64ELi64ELi4ELb0ELb0EN7cutlass6half_tE19Flash_kernel_traitsILi96ELi64ELi64ELi4ES3_EELb1ELb0ELb1ELb0ELb0ELb1ELb1ELb0EEEvNS_16Flash_fwd_paramsE:
	.zero		992


//--------------------- .nv.constant0._ZN5flash24flash_fwd_splitkv_kernelI23Flash_fwd_kernel_traitsILi96ELi64ELi64ELi4ELb0ELb0EN7cutlass6half_tE19Flash_kernel_traitsILi96ELi64ELi64ELi4ES3_EELb1ELb0ELb0ELb0ELb1ELb0ELb1ELb1EEEvNS_16Flash_fwd_paramsE --------------------------
	.section	.nv.constant0._ZN5flash24flash_fwd_splitkv_kernelI23Flash_fwd_kernel_traitsILi96ELi64ELi64ELi4ELb0ELb0EN7cutlass6half_tE19Flash_kernel_traitsILi96ELi64ELi64ELi4ES3_EELb1ELb0ELb0ELb0ELb1ELb0ELb1ELb1EEEvNS_16Flash_fwd_paramsE,"a",@progbits
	.sectionflags	@""
	.align	4
.nv.constant0._ZN5flash24flash_fwd_splitkv_kernelI23Flash_fwd_kernel_traitsILi96ELi64ELi64ELi4ELb0ELb0EN7cutlass6half_tE19Flash_kernel_traitsILi96ELi64ELi64ELi4ES3_EELb1ELb0ELb0ELb0ELb1ELb0ELb1ELb1EEEvNS_16Flash_fwd_paramsE:
	.zero		992


//--------------------- .nv.constant0._ZN5flash24flash_fwd_splitkv_kernelI23Flash_fwd_kernel_traitsILi96ELi64ELi64ELi4ELb0ELb0EN7cutlass6half_tE19Flash_kernel_traitsILi96ELi64ELi64ELi4ES3_EELb1ELb0ELb0ELb0ELb1ELb1ELb1ELb1EEEvNS_16Flash_fwd_paramsE --------------------------
	.section	.nv.constant0._ZN5flash24flash_fwd_splitkv_kernelI23Flash_fwd_kernel_traitsILi96ELi64ELi64ELi4ELb0ELb0EN7cutlass6half_tE19Flash_kernel_traitsILi96ELi64ELi64ELi4ES3_EELb1ELb0ELb0ELb0ELb1ELb1ELb1ELb1EEEvNS_16Flash_fwd_paramsE,"a",@progbits
	.sectionflags	@""
	.align	4
.nv.constant0._ZN5flash24flash_fwd_splitkv_kernelI23Flash_fwd_kernel_traitsILi96ELi64ELi64ELi4ELb0ELb0EN7cutlass6half_tE19Flash_kernel_traitsILi96ELi64ELi64ELi4ES3_EELb1ELb0ELb0ELb0ELb1ELb1ELb1ELb1EEEvNS_16Flash_fwd_paramsE:
	.zero		992


//--------------------- .nv.constant0._ZN5flash24flash_fwd_splitkv_kernelI23Flash_fwd_kernel_traitsILi96ELi64ELi64ELi4ELb0ELb0EN7cutlass6half_tE19Flash_kernel_traitsILi96ELi64ELi64ELi4ES3_EELb1ELb0ELb1ELb0ELb0ELb0ELb1ELb1EEEvNS_16Flash_fwd_paramsE --------------------------
	.section	.nv.constant0._ZN5flash24flash_fwd_splitkv_kernelI23Flash_fwd_kernel_traitsILi96ELi64ELi64ELi4ELb0ELb0EN7cutlass6half_tE19Flash_kernel_traitsILi96ELi64ELi64ELi4ES3_EELb1ELb0ELb1ELb0ELb0ELb0ELb1ELb1EEEvNS_16Flash_fwd_paramsE,"a",@progbits
	.sectionflags	@""
	.align	4
.nv.constant0._ZN5flash24flash_fwd_splitkv_kernelI23Flash_fwd_kernel_traitsILi96ELi64ELi64ELi4ELb0ELb0EN7cutlass6half_tE19Flash_kernel_traitsILi96ELi64ELi64ELi4ES3_EELb1ELb0ELb1ELb0ELb0ELb0ELb1ELb1EEEvNS_16Flash_fwd_paramsE:
	.zero		992


//--------------------- .nv.constant0._ZN5flash24flash_fwd_splitkv_kernelI23Flash_fwd_kernel_traitsILi96ELi64ELi64ELi4ELb0ELb0EN7cutlass6half_tE19Flash_kernel_traitsILi96ELi64ELi64ELi4ES3_EELb1ELb0ELb1ELb0ELb0ELb1ELb1ELb1EEEvNS_16Flash_fwd_paramsE --------------------------
	.section	.nv.constant0._ZN5flash24flash_fwd_splitkv_kernelI23Flash_fwd_kernel_traitsILi96ELi64ELi64ELi4ELb0ELb0EN7cutlass6half_tE19Flash_kernel_traitsILi96ELi64ELi64ELi4ES3_EELb1ELb0ELb1ELb0ELb0ELb1ELb1ELb1EEEvNS_16Flash_fwd_paramsE,"a",@progbits
	.sectionflags	@""
	.align	4
.nv.constant0._ZN5flash24flash_fwd_splitkv_kernelI23Flash_fwd_kernel_traitsILi96ELi64ELi64ELi4ELb0ELb0EN7cutlass6half_tE19Flash_kernel_traitsILi96ELi64ELi64ELi4ES3_EELb1ELb0ELb1ELb0ELb0ELb1ELb1ELb1EEEvNS_16Flash_fwd_paramsE:
	.zero		992


//--------------------- SYMBOLS --------------------------

	.type		.nv.reservedSmem.offset0,@object
	.size		.nv.reservedSmem.offset0,0x4
